	.target	sm_103a

	.elftype	@"ET_EXEC"


//--------------------- .note.nv.tkinfo           --------------------------
	.section	.note.nv.tkinfo,"",@"SHT_NOTE"
	.sectionflags	@"SHF_NOTE_NV_TKINFO"
	.tkinfo
        /*0018*/ 	.word	0x00000002
        /*0030*/ 	.string	""
        /*0030*/ 	.string	"ptxas"
        /*0030*/ 	.string	"Cuda compilation tools, release 13.0, V13.0.88"
        /*0030*/ 	.string	"Build cuda_13.0.r13.0/compiler.36424714_0"
        /*0030*/ 	.string	"-arch sm_103a -m 64 "



//--------------------- .note.nv.cuinfo           --------------------------
	.section	.note.nv.cuinfo,"",@"SHT_NOTE"
	.sectionflags	@"SHF_NOTE_NV_CUINFO"
        /*0018*/ 	.short	0x0002
        /*001a*/ 	.short	0x0067
        /*001c*/ 	.short	0x0082
	.zero		2


//--------------------- .nv.info                  --------------------------
	.section	.nv.info,"",@"SHT_CUDA_INFO"
	.align	4


	//----- nvinfo : EIATTR_REGCOUNT
	.align		4
        /*0000*/ 	.byte	0x04, 0x2f
        /*0002*/ 	.short	(.L_53 - .L_52)
	.align		4
.L_52:
        /*0004*/ 	.word	index@(_ZN2at6native29vectorized_elementwise_kernelILi8EZZZNS0_23logical_not_kernel_cudaERNS_18TensorIteratorBaseEENKUlvE0_clEvENKUlvE_clEvEUlhE_St5arrayIPcLm2EEEEviT0_T1_)
        /*0008*/ 	.word	0x00000004


	//----- nvinfo : EIATTR_FRAME_SIZE
	.align		4
.L_53:
        /*000c*/ 	.byte	0x04, 0x11
        /*000e*/ 	.short	(.L_55 - .L_54)
	.align		4
.L_54:
        /*0010*/ 	.word	index@(_ZN2at6native29vectorized_elementwise_kernelILi8EZZZNS0_23logical_not_kernel_cudaERNS_18TensorIteratorBaseEENKUlvE0_clEvENKUlvE_clEvEUlhE_St5arrayIPcLm2EEEEviT0_T1_)
        /*0014*/ 	.word	0x00000000


	//----- nvinfo : EIATTR_REGCOUNT
	.align		4
.L_55:
        /*0018*/ 	.byte	0x04, 0x2f
        /*001a*/ 	.short	(.L_57 - .L_56)
	.align		4
.L_56:
        /*001c*/ 	.word	index@(_ZN2at6native29vectorized_elementwise_kernelILi4EZZZNS0_23logical_not_kernel_cudaERNS_18TensorIteratorBaseEENKUlvE0_clEvENKUlvE_clEvEUlhE_St5arrayIPcLm2EEEEviT0_T1_)
        /*0020*/ 	.word	0x0000001c


	//----- nvinfo : EIATTR_FRAME_SIZE
	.align		4
.L_57:
        /*0024*/ 	.byte	0x04, 0x11
        /*0026*/ 	.short	(.L_59 - .L_58)
	.align		4
.L_58:
        /*0028*/ 	.word	index@(_ZN2at6native29vectorized_elementwise_kernelILi4EZZZNS0_23logical_not_kernel_cudaERNS_18TensorIteratorBaseEENKUlvE0_clEvENKUlvE_clEvEUlhE_St5arrayIPcLm2EEEEviT0_T1_)
        /*002c*/ 	.word	0x00000000


	//----- nvinfo : EIATTR_REGCOUNT
	.align		4
.L_59:
        /*0030*/ 	.byte	0x04, 0x2f
        /*0032*/ 	.short	(.L_61 - .L_60)
	.align		4
.L_60:
        /*0034*/ 	.word	index@(_ZN2at6native29vectorized_elementwise_kernelILi2EZZZNS0_23logical_not_kernel_cudaERNS_18TensorIteratorBaseEENKUlvE0_clEvENKUlvE_clEvEUlhE_St5arrayIPcLm2EEEEviT0_T1_)
        /*0038*/ 	.word	0x0000001c


	//----- nvinfo : EIATTR_FRAME_SIZE
	.align		4
.L_61:
        /*003c*/ 	.byte	0x04, 0x11
        /*003e*/ 	.short	(.L_63 - .L_62)
	.align		4
.L_62:
        /*0040*/ 	.word	index@(_ZN2at6native29vectorized_elementwise_kernelILi2EZZZNS0_23logical_not_kernel_cudaERNS_18TensorIteratorBaseEENKUlvE0_clEvENKUlvE_clEvEUlhE_St5arrayIPcLm2EEEEviT0_T1_)
        /*0044*/ 	.word	0x00000000


	//----- nvinfo : EIATTR_REGCOUNT
	.align		4
.L_63:
        /*0048*/ 	.byte	0x04, 0x2f
        /*004a*/ 	.short	(.L_65 - .L_64)
	.align		4
.L_64:
        /*004c*/ 	.word	index@(_ZN2at6native27unrolled_elementwise_kernelIZZZNS0_23logical_not_kernel_cudaERNS_18TensorIteratorBaseEENKUlvE0_clEvENKUlvE_clEvEUlhE_St5arrayIPcLm2EELi4E23TrivialOffsetCalculatorILi1EjESB_NS0_6memory15LoadWithoutCastENSC_16StoreWithoutCastEEEviT_T0_T2_T3_T4_T5_)
        /*0050*/ 	.word	0x00000016


	//----- nvinfo : EIATTR_FRAME_SIZE
	.align		4
.L_65:
        /*0054*/ 	.byte	0x04, 0x11
        /*0056*/ 	.short	(.L_67 - .L_66)
	.align		4
.L_66:
        /*0058*/ 	.word	index@(_ZN2at6native27unrolled_elementwise_kernelIZZZNS0_23logical_not_kernel_cudaERNS_18TensorIteratorBaseEENKUlvE0_clEvENKUlvE_clEvEUlhE_St5arrayIPcLm2EELi4E23TrivialOffsetCalculatorILi1EjESB_NS0_6memory15LoadWithoutCastENSC_16StoreWithoutCastEEEviT_T0_T2_T3_T4_T5_)
        /*005c*/ 	.word	0x00000000


	//----- nvinfo : EIATTR_REGCOUNT
	.align		4
.L_67:
        /*0060*/ 	.byte	0x04, 0x2f
        /*0062*/ 	.short	(.L_69 - .L_68)
	.align		4
.L_68:
        /*0064*/ 	.word	index@(_ZN2at6native18elementwise_kernelILi128ELi4EZNS0_22gpu_kernel_impl_nocastIZZZNS0_23logical_not_kernel_cudaERNS_18TensorIteratorBaseEENKUlvE0_clEvENKUlvE_clEvEUlhE_EEvS4_RKT_EUliE_EEviT1_)
        /*0068*/ 	.word	0x00000014


	//----- nvinfo : EIATTR_FRAME_SIZE
	.align		4
.L_69:
        /*006c*/ 	.byte	0x04, 0x11
        /*006e*/ 	.short	(.L_71 - .L_70)
	.align		4
.L_70:
        /*0070*/ 	.word	index@(_ZN2at6native18elementwise_kernelILi128ELi4EZNS0_22gpu_kernel_impl_nocastIZZZNS0_23logical_not_kernel_cudaERNS_18TensorIteratorBaseEENKUlvE0_clEvENKUlvE_clEvEUlhE_EEvS4_RKT_EUliE_EEviT1_)
        /*0074*/ 	.word	0x00000000


	//----- nvinfo : EIATTR_REGCOUNT
	.align		4
.L_71:
        /*0078*/ 	.byte	0x04, 0x2f
        /*007a*/ 	.short	(.L_73 - .L_72)
	.align		4
.L_72:
        /*007c*/ 	.word	index@(_ZN2at6native27unrolled_elementwise_kernelIZZZNS0_23logical_not_kernel_cudaERNS_18TensorIteratorBaseEENKUlvE0_clEvENKUlvE_clEvEUlhE_St5arrayIPcLm2EELi4E23TrivialOffsetCalculatorILi1EjESB_NS0_6memory12LoadWithCastILi1EEENSC_13StoreWithCastILi1EEEEEviT_T0_T2_T3_T4_T5_)
        /*0080*/ 	.word	0x0000001e


	//----- nvinfo : EIATTR_FRAME_SIZE
	.align		4
.L_73:
        /*0084*/ 	.byte	0x04, 0x11
        /*0086*/ 	.short	(.L_75 - .L_74)
	.align		4
.L_74:
        /*0088*/ 	.word	index@(_ZN2at6native27unrolled_elementwise_kernelIZZZNS0_23logical_not_kernel_cudaERNS_18TensorIteratorBaseEENKUlvE0_clEvENKUlvE_clEvEUlhE_St5arrayIPcLm2EELi4E23TrivialOffsetCalculatorILi1EjESB_NS0_6memory12LoadWithCastILi1EEENSC_13StoreWithCastILi1EEEEEviT_T0_T2_T3_T4_T5_)
        /*008c*/ 	.word	0x00000000


	//----- nvinfo : EIATTR_REGCOUNT
	.align		4
.L_75:
        /*0090*/ 	.byte	0x04, 0x2f
        /*0092*/ 	.short	(.L_77 - .L_76)
	.align		4
.L_76:
        /*0094*/ 	.word	index@(_ZN2at6native18elementwise_kernelILi128ELi4EZNS0_15gpu_kernel_implIZZZNS0_23logical_not_kernel_cudaERNS_18TensorIteratorBaseEENKUlvE0_clEvENKUlvE_clEvEUlhE_EEvS4_RKT_EUliE_EEviT1_)
        /*0098*/ 	.word	0x00000018


	//----- nvinfo : EIATTR_FRAME_SIZE
	.align		4
.L_77:
        /*009c*/ 	.byte	0x04, 0x11
        /*009e*/ 	.short	(.L_79 - .L_78)
	.align		4
.L_78:
        /*00a0*/ 	.word	index@(_ZN2at6native18elementwise_kernelILi128ELi4EZNS0_15gpu_kernel_implIZZZNS0_23logical_not_kernel_cudaERNS_18TensorIteratorBaseEENKUlvE0_clEvENKUlvE_clEvEUlhE_EEvS4_RKT_EUliE_EEviT1_)
        /*00a4*/ 	.word	0x00000000


	//----- nvinfo : EIATTR_REGCOUNT
	.align		4
.L_79:
        /*00a8*/ 	.byte	0x04, 0x2f
        /*00aa*/ 	.short	(.L_81 - .L_80)
	.align		4
.L_80:
        /*00ac*/ 	.word	index@(_ZN2at6native29vectorized_elementwise_kernelILi8EZZZNS0_23logical_not_kernel_cudaERNS_18TensorIteratorBaseEENKUlvE0_clEvENKUlvE0_clEvEUlaE_St5arrayIPcLm2EEEEviT0_T1_)
        /*00b0*/ 	.word	0x00000004


	//----- nvinfo : EIATTR_FRAME_SIZE
	.align		4
.L_81:
        /*00b4*/ 	.byte	0x04, 0x11
        /*00b6*/ 	.short	(.L_83 - .L_82)
	.align		4
.L_82:
        /*00b8*/ 	.word	index@(_ZN2at6native29vectorized_elementwise_kernelILi8EZZZNS0_23logical_not_kernel_cudaERNS_18TensorIteratorBaseEENKUlvE0_clEvENKUlvE0_clEvEUlaE_St5arrayIPcLm2EEEEviT0_T1_)
        /*00bc*/ 	.word	0x00000000


	//----- nvinfo : EIATTR_REGCOUNT
	.align		4
.L_83:
        /*00c0*/ 	.byte	0x04, 0x2f
        /*00c2*/ 	.short	(.L_85 - .L_84)
	.align		4
.L_84:
        /*00c4*/ 	.word	index@(_ZN2at6native29vectorized_elementwise_kernelILi4EZZZNS0_23logical_not_kernel_cudaERNS_18TensorIteratorBaseEENKUlvE0_clEvENKUlvE0_clEvEUlaE_St5arrayIPcLm2EEEEviT0_T1_)
        /*00c8*/ 	.word	0x0000001c


	//----- nvinfo : EIATTR_FRAME_SIZE
	.align		4
.L_85:
        /*00cc*/ 	.byte	0x04, 0x11
        /*00ce*/ 	.short	(.L_87 - .L_86)
	.align		4
.L_86:
        /*00d0*/ 	.word	index@(_ZN2at6native29vectorized_elementwise_kernelILi4EZZZNS0_23logical_not_kernel_cudaERNS_18TensorIteratorBaseEENKUlvE0_clEvENKUlvE0_clEvEUlaE_St5arrayIPcLm2EEEEviT0_T1_)
        /*00d4*/ 	.word	0x00000000


	//----- nvinfo : EIATTR_REGCOUNT
	.align		4
.L_87:
        /*00d8*/ 	.byte	0x04, 0x2f
        /*00da*/ 	.short	(.L_89 - .L_88)
	.align		4
.L_88:
        /*00dc*/ 	.word	index@(_ZN2at6native29vectorized_elementwise_kernelILi2EZZZNS0_23logical_not_kernel_cudaERNS_18TensorIteratorBaseEENKUlvE0_clEvENKUlvE0_clEvEUlaE_St5arrayIPcLm2EEEEviT0_T1_)
        /*00e0*/ 	.word	0x0000001c


	//----- nvinfo : EIATTR_FRAME_SIZE
	.align		4
.L_89:
        /*00e4*/ 	.byte	0x04, 0x11
        /*00e6*/ 	.short	(.L_91 - .L_90)
	.align		4
.L_90:
        /*00e8*/ 	.word	index@(_ZN2at6native29vectorized_elementwise_kernelILi2EZZZNS0_23logical_not_kernel_cudaERNS_18TensorIteratorBaseEENKUlvE0_clEvENKUlvE0_clEvEUlaE_St5arrayIPcLm2EEEEviT0_T1_)
        /*00ec*/ 	.word	0x00000000


	//----- nvinfo : EIATTR_REGCOUNT
	.align		4
.L_91:
        /*00f0*/ 	.byte	0x04, 0x2f
        /*00f2*/ 	.short	(.L_93 - .L_92)
	.align		4
.L_92:
        /*00f4*/ 	.word	index@(_ZN2at6native27unrolled_elementwise_kernelIZZZNS0_23logical_not_kernel_cudaERNS_18TensorIteratorBaseEENKUlvE0_clEvENKUlvE0_clEvEUlaE_St5arrayIPcLm2EELi4E23TrivialOffsetCalculatorILi1EjESB_NS0_6memory15LoadWithoutCastENSC_16StoreWithoutCastEEEviT_T0_T2_T3_T4_T5_)
        /*00f8*/ 	.word	0x00000016


	//----- nvinfo : EIATTR_FRAME_SIZE
	.align		4
.L_93:
        /*00fc*/ 	.byte	0x04, 0x11
        /*00fe*/ 	.short	(.L_95 - .L_94)
	.align		4
.L_94:
        /*0100*/ 	.word	index@(_ZN2at6native27unrolled_elementwise_kernelIZZZNS0_23logical_not_kernel_cudaERNS_18TensorIteratorBaseEENKUlvE0_clEvENKUlvE0_clEvEUlaE_St5arrayIPcLm2EELi4E23TrivialOffsetCalculatorILi1EjESB_NS0_6memory15LoadWithoutCastENSC_16StoreWithoutCastEEEviT_T0_T2_T3_T4_T5_)
        /*0104*/ 	.word	0x00000000


	//----- nvinfo : EIATTR_REGCOUNT
	.align		4
.L_95:
        /*0108*/ 	.byte	0x04, 0x2f
        /*010a*/ 	.short	(.L_97 - .L_96)
	.align		4
.L_96:
        /*010c*/ 	.word	index@(_ZN2at6native18elementwise_kernelILi128ELi4EZNS0_22gpu_kernel_impl_nocastIZZZNS0_23logical_not_kernel_cudaERNS_18TensorIteratorBaseEENKUlvE0_clEvENKUlvE0_clEvEUlaE_EEvS4_RKT_EUliE_EEviT1_)
        /*0110*/ 	.word	0x00000014


	//----- nvinfo : EIATTR_FRAME_SIZE
	.align		4
.L_97:
        /*0114*/ 	.byte	0x04, 0x11
        /*0116*/ 	.short	(.L_99 - .L_98)
	.align		4
.L_98:
        /*0118*/ 	.word	index@(_ZN2at6native18elementwise_kernelILi128ELi4EZNS0_22gpu_kernel_impl_nocastIZZZNS0_23logical_not_kernel_cudaERNS_18TensorIteratorBaseEENKUlvE0_clEvENKUlvE0_clEvEUlaE_EEvS4_RKT_EUliE_EEviT1_)
        /*011c*/ 	.word	0x00000000


	//----- nvinfo : EIATTR_REGCOUNT
	.align		4
.L_99:
        /*0120*/ 	.byte	0x04, 0x2f
        /*0122*/ 	.short	(.L_101 - .L_100)
	.align		4
.L_100:
        /*0124*/ 	.word	index@(_ZN2at6native27unrolled_elementwise_kernelIZZZNS0_23logical_not_kernel_cudaERNS_18TensorIteratorBaseEENKUlvE0_clEvENKUlvE0_clEvEUlaE_St5arrayIPcLm2EELi4E23TrivialOffsetCalculatorILi1EjESB_NS0_6memory12LoadWithCastILi1EEENSC_13StoreWithCastILi1EEEEEviT_T0_T2_T3_T4_T5_)
        /*0128*/ 	.word	0x0000001e


	//----- nvinfo : EIATTR_FRAME_SIZE
	.align		4
.L_101:
        /*012c*/ 	.byte	0x04, 0x11
        /*012e*/ 	.short	(.L_103 - .L_102)
	.align		4
.L_102:
        /*0130*/ 	.word	index@(_ZN2at6native27unrolled_elementwise_kernelIZZZNS0_23logical_not_kernel_cudaERNS_18TensorIteratorBaseEENKUlvE0_clEvENKUlvE0_clEvEUlaE_St5arrayIPcLm2EELi4E23TrivialOffsetCalculatorILi1EjESB_NS0_6memory12LoadWithCastILi1EEENSC_13StoreWithCastILi1EEEEEviT_T0_T2_T3_T4_T5_)
        /*0134*/ 	.word	0x00000000


	//----- nvinfo : EIATTR_REGCOUNT
	.align		4
.L_103:
        /*0138*/ 	.byte	0x04, 0x2f
        /*013a*/ 	.short	(.L_105 - .L_104)
	.align		4
.L_104:
        /*013c*/ 	.word	index@(_ZN2at6native18elementwise_kernelILi128ELi4EZNS0_15gpu_kernel_implIZZZNS0_23logical_not_kernel_cudaERNS_18TensorIteratorBaseEENKUlvE0_clEvENKUlvE0_clEvEUlaE_EEvS4_RKT_EUliE_EEviT1_)
        /*0140*/ 	.word	0x00000018


	//----- nvinfo : EIATTR_FRAME_SIZE
	.align		4
.L_105:
        /*0144*/ 	.byte	0x04, 0x11
        /*0146*/ 	.short	(.L_107 - .L_106)
	.align		4
.L_106:
        /*0148*/ 	.word	index@(_ZN2at6native18elementwise_kernelILi128ELi4EZNS0_15gpu_kernel_implIZZZNS0_23logical_not_kernel_cudaERNS_18TensorIteratorBaseEENKUlvE0_clEvENKUlvE0_clEvEUlaE_EEvS4_RKT_EUliE_EEviT1_)
        /*014c*/ 	.word	0x00000000


	//----- nvinfo : EIATTR_REGCOUNT
	.align		4
.L_107:
        /*0150*/ 	.byte	0x04, 0x2f
        /*0152*/ 	.short	(.L_109 - .L_108)
	.align		4
.L_108:
        /*0154*/ 	.word	index@(_ZN2at6native29vectorized_elementwise_kernelILi8EZZZNS0_23logical_not_kernel_cudaERNS_18TensorIteratorBaseEENKUlvE0_clEvENKUlvE1_clEvEUliE_St5arrayIPcLm2EEEEviT0_T1_)
        /*0158*/ 	.word	0x00000004


	//----- nvinfo : EIATTR_FRAME_SIZE
	.align		4
.L_109:
        /*015c*/ 	.byte	0x04, 0x11
        /*015e*/ 	.short	(.L_111 - .L_110)
	.align		4
.L_110:
        /*0160*/ 	.word	index@(_ZN2at6native29vectorized_elementwise_kernelILi8EZZZNS0_23logical_not_kernel_cudaERNS_18TensorIteratorBaseEENKUlvE0_clEvENKUlvE1_clEvEUliE_St5arrayIPcLm2EEEEviT0_T1_)
        /*0164*/ 	.word	0x00000000


	//----- nvinfo : EIATTR_REGCOUNT
	.align		4
.L_111:
        /*0168*/ 	.byte	0x04, 0x2f
        /*016a*/ 	.short	(.L_113 - .L_112)
	.align		4
.L_112:
        /*016c*/ 	.word	index@(_ZN2at6native29vectorized_elementwise_kernelILi4EZZZNS0_23logical_not_kernel_cudaERNS_18TensorIteratorBaseEENKUlvE0_clEvENKUlvE1_clEvEUliE_St5arrayIPcLm2EEEEviT0_T1_)
        /*0170*/ 	.word	0x00000020


	//----- nvinfo : EIATTR_FRAME_SIZE
	.align		4
.L_113:
        /*0174*/ 	.byte	0x04, 0x11
        /*0176*/ 	.short	(.L_115 - .L_114)
	.align		4
.L_114:
        /*0178*/ 	.word	index@(_ZN2at6native29vectorized_elementwise_kernelILi4EZZZNS0_23logical_not_kernel_cudaERNS_18TensorIteratorBaseEENKUlvE0_clEvENKUlvE1_clEvEUliE_St5arrayIPcLm2EEEEviT0_T1_)
        /*017c*/ 	.word	0x00000000


	//----- nvinfo : EIATTR_REGCOUNT
	.align		4
.L_115:
        /*0180*/ 	.byte	0x04, 0x2f
        /*0182*/ 	.short	(.L_117 - .L_116)
	.align		4
.L_116:
        /*0184*/ 	.word	index@(_ZN2at6native29vectorized_elementwise_kernelILi2EZZZNS0_23logical_not_kernel_cudaERNS_18TensorIteratorBaseEENKUlvE0_clEvENKUlvE1_clEvEUliE_St5arrayIPcLm2EEEEviT0_T1_)
        /*0188*/ 	.word	0x00000020


	//----- nvinfo : EIATTR_FRAME_SIZE
	.align		4
.L_117:
        /*018c*/ 	.byte	0x04, 0x11
        /*018e*/ 	.short	(.L_119 - .L_118)
	.align		4
.L_118:
        /*0190*/ 	.word	index@(_ZN2at6native29vectorized_elementwise_kernelILi2EZZZNS0_23logical_not_kernel_cudaERNS_18TensorIteratorBaseEENKUlvE0_clEvENKUlvE1_clEvEUliE_St5arrayIPcLm2EEEEviT0_T1_)
        /*0194*/ 	.word	0x00000000


	//----- nvinfo : EIATTR_REGCOUNT
	.align		4
.L_119:
        /*0198*/ 	.byte	0x04, 0x2f
        /*019a*/ 	.short	(.L_121 - .L_120)
	.align		4
.L_120:
        /*019c*/ 	.word	index@(_ZN2at6native27unrolled_elementwise_kernelIZZZNS0_23logical_not_kernel_cudaERNS_18TensorIteratorBaseEENKUlvE0_clEvENKUlvE1_clEvEUliE_St5arrayIPcLm2EELi4E23TrivialOffsetCalculatorILi1EjESB_NS0_6memory15LoadWithoutCastENSC_16StoreWithoutCastEEEviT_T0_T2_T3_T4_T5_)
        /*01a0*/ 	.word	0x00000016


	//----- nvinfo : EIATTR_FRAME_SIZE
	.align		4
.L_121:
        /*01a4*/ 	.byte	0x04, 0x11
        /*01a6*/ 	.short	(.L_123 - .L_122)
	.align		4
.L_122:
        /*01a8*/ 	.word	index@(_ZN2at6native27unrolled_elementwise_kernelIZZZNS0_23logical_not_kernel_cudaERNS_18TensorIteratorBaseEENKUlvE0_clEvENKUlvE1_clEvEUliE_St5arrayIPcLm2EELi4E23TrivialOffsetCalculatorILi1EjESB_NS0_6memory15LoadWithoutCastENSC_16StoreWithoutCastEEEviT_T0_T2_T3_T4_T5_)
        /*01ac*/ 	.word	0x00000000


	//----- nvinfo : EIATTR_REGCOUNT
	.align		4
.L_123:
        /*01b0*/ 	.byte	0x04, 0x2f
        /*01b2*/ 	.short	(.L_125 - .L_124)
	.align		4
.L_124:
        /*01b4*/ 	.word	index@(_ZN2at6native18elementwise_kernelILi128ELi4EZNS0_22gpu_kernel_impl_nocastIZZZNS0_23logical_not_kernel_cudaERNS_18TensorIteratorBaseEENKUlvE0_clEvENKUlvE1_clEvEUliE_EEvS4_RKT_EUliE_EEviT1_)
        /*01b8*/ 	.word	0x00000014


	//----- nvinfo : EIATTR_FRAME_SIZE
	.align		4
.L_125:
        /*01bc*/ 	.byte	0x04, 0x11
        /*01be*/ 	.short	(.L_127 - .L_126)
	.align		4
.L_126:
        /*01c0*/ 	.word	index@(_ZN2at6native18elementwise_kernelILi128ELi4EZNS0_22gpu_kernel_impl_nocastIZZZNS0_23logical_not_kernel_cudaERNS_18TensorIteratorBaseEENKUlvE0_clEvENKUlvE1_clEvEUliE_EEvS4_RKT_EUliE_EEviT1_)
        /*01c4*/ 	.word	0x00000000


	//----- nvinfo : EIATTR_REGCOUNT
	.align		4
.L_127:
        /*01c8*/ 	.byte	0x04, 0x2f
        /*01ca*/ 	.short	(.L_129 - .L_128)
	.align		4
.L_128:
        /*01cc*/ 	.word	index@(_ZN2at6native27unrolled_elementwise_kernelIZZZNS0_23logical_not_kernel_cudaERNS_18TensorIteratorBaseEENKUlvE0_clEvENKUlvE1_clEvEUliE_St5arrayIPcLm2EELi4E23TrivialOffsetCalculatorILi1EjESB_NS0_6memory12LoadWithCastILi1EEENSC_13StoreWithCastILi1EEEEEviT_T0_T2_T3_T4_T5_)
        /*01d0*/ 	.word	0x0000001e


	//----- nvinfo : EIATTR_FRAME_SIZE
	.align		4
.L_129:
        /*01d4*/ 	.byte	0x04, 0x11
        /*01d6*/ 	.short	(.L_131 - .L_130)
	.align		4
.L_130:
        /*01d8*/ 	.word	index@(_ZN2at6native27unrolled_elementwise_kernelIZZZNS0_23logical_not_kernel_cudaERNS_18TensorIteratorBaseEENKUlvE0_clEvENKUlvE1_clEvEUliE_St5arrayIPcLm2EELi4E23TrivialOffsetCalculatorILi1EjESB_NS0_6memory12LoadWithCastILi1EEENSC_13StoreWithCastILi1EEEEEviT_T0_T2_T3_T4_T5_)
        /*01dc*/ 	.word	0x00000000


	//----- nvinfo : EIATTR_REGCOUNT
	.align		4
.L_131:
        /*01e0*/ 	.byte	0x04, 0x2f
        /*01e2*/ 	.short	(.L_133 - .L_132)
	.align		4
.L_132:
        /*01e4*/ 	.word	index@(_ZN2at6native18elementwise_kernelILi128ELi4EZNS0_15gpu_kernel_implIZZZNS0_23logical_not_kernel_cudaERNS_18TensorIteratorBaseEENKUlvE0_clEvENKUlvE1_clEvEUliE_EEvS4_RKT_EUliE_EEviT1_)
        /*01e8*/ 	.word	0x00000018


	//----- nvinfo : EIATTR_FRAME_SIZE
	.align		4
.L_133:
        /*01ec*/ 	.byte	0x04, 0x11
        /*01ee*/ 	.short	(.L_135 - .L_134)
	.align		4
.L_134:
        /*01f0*/ 	.word	index@(_ZN2at6native18elementwise_kernelILi128ELi4EZNS0_15gpu_kernel_implIZZZNS0_23logical_not_kernel_cudaERNS_18TensorIteratorBaseEENKUlvE0_clEvENKUlvE1_clEvEUliE_EEvS4_RKT_EUliE_EEviT1_)
        /*01f4*/ 	.word	0x00000000


	//----- nvinfo : EIATTR_REGCOUNT
	.align		4
.L_135:
        /*01f8*/ 	.byte	0x04, 0x2f
        /*01fa*/ 	.short	(.L_137 - .L_136)
	.align		4
.L_136:
        /*01fc*/ 	.word	index@(_ZN2at6native29vectorized_elementwise_kernelILi8EZZZNS0_23logical_not_kernel_cudaERNS_18TensorIteratorBaseEENKUlvE0_clEvENKUlvE2_clEvEUllE_St5arrayIPcLm2EEEEviT0_T1_)
        /*0200*/ 	.word	0x00000004


	//----- nvinfo : EIATTR_FRAME_SIZE
	.align		4
.L_137:
        /*0204*/ 	.byte	0x04, 0x11
        /*0206*/ 	.short	(.L_139 - .L_138)
	.align		4
.L_138:
        /*0208*/ 	.word	index@(_ZN2at6native29vectorized_elementwise_kernelILi8EZZZNS0_23logical_not_kernel_cudaERNS_18TensorIteratorBaseEENKUlvE0_clEvENKUlvE2_clEvEUllE_St5arrayIPcLm2EEEEviT0_T1_)
        /*020c*/ 	.word	0x00000000


	//----- nvinfo : EIATTR_REGCOUNT
	.align		4
.L_139:
        /*0210*/ 	.byte	0x04, 0x2f
        /*0212*/ 	.short	(.L_141 - .L_140)
	.align		4
.L_140:
        /*0214*/ 	.word	index@(_ZN2at6native29vectorized_elementwise_kernelILi4EZZZNS0_23logical_not_kernel_cudaERNS_18TensorIteratorBaseEENKUlvE0_clEvENKUlvE2_clEvEUllE_St5arrayIPcLm2EEEEviT0_T1_)
        /*0218*/ 	.word	0x00000018


	//----- nvinfo : EIATTR_FRAME_SIZE
	.align		4
.L_141:
        /*021c*/ 	.byte	0x04, 0x11
        /*021e*/ 	.short	(.L_143 - .L_142)
	.align		4
.L_142:
        /*0220*/ 	.word	index@(_ZN2at6native29vectorized_elementwise_kernelILi4EZZZNS0_23logical_not_kernel_cudaERNS_18TensorIteratorBaseEENKUlvE0_clEvENKUlvE2_clEvEUllE_St5arrayIPcLm2EEEEviT0_T1_)
        /*0224*/ 	.word	0x00000000


	//----- nvinfo : EIATTR_REGCOUNT
	.align		4
.L_143:
        /*0228*/ 	.byte	0x04, 0x2f
        /*022a*/ 	.short	(.L_145 - .L_144)
	.align		4
.L_144:
        /*022c*/ 	.word	index@(_ZN2at6native29vectorized_elementwise_kernelILi2EZZZNS0_23logical_not_kernel_cudaERNS_18TensorIteratorBaseEENKUlvE0_clEvENKUlvE2_clEvEUllE_St5arrayIPcLm2EEEEviT0_T1_)
        /*0230*/ 	.word	0x0000001a


	//----- nvinfo : EIATTR_FRAME_SIZE
	.align		4
.L_145:
        /*0234*/ 	.byte	0x04, 0x11
        /*0236*/ 	.short	(.L_147 - .L_146)
	.align		4
.L_146:
        /*0238*/ 	.word	index@(_ZN2at6native29vectorized_elementwise_kernelILi2EZZZNS0_23logical_not_kernel_cudaERNS_18TensorIteratorBaseEENKUlvE0_clEvENKUlvE2_clEvEUllE_St5arrayIPcLm2EEEEviT0_T1_)
        /*023c*/ 	.word	0x00000000


	//----- nvinfo : EIATTR_REGCOUNT
	.align		4
.L_147:
        /*0240*/ 	.byte	0x04, 0x2f
        /*0242*/ 	.short	(.L_149 - .L_148)
	.align		4
.L_148:
        /*0244*/ 	.word	index@(_ZN2at6native27unrolled_elementwise_kernelIZZZNS0_23logical_not_kernel_cudaERNS_18TensorIteratorBaseEENKUlvE0_clEvENKUlvE2_clEvEUllE_St5arrayIPcLm2EELi4E23TrivialOffsetCalculatorILi1EjESB_NS0_6memory15LoadWithoutCastENSC_16StoreWithoutCastEEEviT_T0_T2_T3_T4_T5_)
        /*0248*/ 	.word	0x00000016


	//----- nvinfo : EIATTR_FRAME_SIZE
	.align		4
.L_149:
        /*024c*/ 	.byte	0x04, 0x11
        /*024e*/ 	.short	(.L_151 - .L_150)
	.align		4
.L_150:
        /*0250*/ 	.word	index@(_ZN2at6native27unrolled_elementwise_kernelIZZZNS0_23logical_not_kernel_cudaERNS_18TensorIteratorBaseEENKUlvE0_clEvENKUlvE2_clEvEUllE_St5arrayIPcLm2EELi4E23TrivialOffsetCalculatorILi1EjESB_NS0_6memory15LoadWithoutCastENSC_16StoreWithoutCastEEEviT_T0_T2_T3_T4_T5_)
        /*0254*/ 	.word	0x00000000


	//----- nvinfo : EIATTR_REGCOUNT
	.align		4
.L_151:
        /*0258*/ 	.byte	0x04, 0x2f
        /*025a*/ 	.short	(.L_153 - .L_152)
	.align		4
.L_152:
        /*025c*/ 	.word	index@(_ZN2at6native18elementwise_kernelILi128ELi4EZNS0_22gpu_kernel_impl_nocastIZZZNS0_23logical_not_kernel_cudaERNS_18TensorIteratorBaseEENKUlvE0_clEvENKUlvE2_clEvEUllE_EEvS4_RKT_EUliE_EEviT1_)
        /*0260*/ 	.word	0x00000014


	//----- nvinfo : EIATTR_FRAME_SIZE
	.align		4
.L_153:
        /*0264*/ 	.byte	0x04, 0x11
        /*0266*/ 	.short	(.L_155 - .L_154)
	.align		4
.L_154:
        /*0268*/ 	.word	index@(_ZN2at6native18elementwise_kernelILi128ELi4EZNS0_22gpu_kernel_impl_nocastIZZZNS0_23logical_not_kernel_cudaERNS_18TensorIteratorBaseEENKUlvE0_clEvENKUlvE2_clEvEUllE_EEvS4_RKT_EUliE_EEviT1_)
        /*026c*/ 	.word	0x00000000


	//----- nvinfo : EIATTR_REGCOUNT
	.align		4
.L_155:
        /*0270*/ 	.byte	0x04, 0x2f
        /*0272*/ 	.short	(.L_157 - .L_156)
	.align		4
.L_156:
        /*0274*/ 	.word	index@(_ZN2at6native27unrolled_elementwise_kernelIZZZNS0_23logical_not_kernel_cudaERNS_18TensorIteratorBaseEENKUlvE0_clEvENKUlvE2_clEvEUllE_St5arrayIPcLm2EELi4E23TrivialOffsetCalculatorILi1EjESB_NS0_6memory12LoadWithCastILi1EEENSC_13StoreWithCastILi1EEEEEviT_T0_T2_T3_T4_T5_)
        /*0278*/ 	.word	0x0000001e


	//----- nvinfo : EIATTR_FRAME_SIZE
	.align		4
.L_157:
        /*027c*/ 	.byte	0x04, 0x11
        /*027e*/ 	.short	(.L_159 - .L_158)
	.align		4
.L_158:
        /*0280*/ 	.word	index@(_ZN2at6native27unrolled_elementwise_kernelIZZZNS0_23logical_not_kernel_cudaERNS_18TensorIteratorBaseEENKUlvE0_clEvENKUlvE2_clEvEUllE_St5arrayIPcLm2EELi4E23TrivialOffsetCalculatorILi1EjESB_NS0_6memory12LoadWithCastILi1EEENSC_13StoreWithCastILi1EEEEEviT_T0_T2_T3_T4_T5_)
        /*0284*/ 	.word	0x00000000


	//----- nvinfo : EIATTR_REGCOUNT
	.align		4
.L_159:
        /*0288*/ 	.byte	0x04, 0x2f
        /*028a*/ 	.short	(.L_161 - .L_160)
	.align		4
.L_160:
        /*028c*/ 	.word	index@(_ZN2at6native18elementwise_kernelILi128ELi4EZNS0_15gpu_kernel_implIZZZNS0_23logical_not_kernel_cudaERNS_18TensorIteratorBaseEENKUlvE0_clEvENKUlvE2_clEvEUllE_EEvS4_RKT_EUliE_EEviT1_)
        /*0290*/ 	.word	0x00000018


	//----- nvinfo : EIATTR_FRAME_SIZE
	.align		4
.L_161:
        /*0294*/ 	.byte	0x04, 0x11
        /*0296*/ 	.short	(.L_163 - .L_162)
	.align		4
.L_162:
        /*0298*/ 	.word	index@(_ZN2at6native18elementwise_kernelILi128ELi4EZNS0_15gpu_kernel_implIZZZNS0_23logical_not_kernel_cudaERNS_18TensorIteratorBaseEENKUlvE0_clEvENKUlvE2_clEvEUllE_EEvS4_RKT_EUliE_EEviT1_)
        /*029c*/ 	.word	0x00000000


	//----- nvinfo : EIATTR_REGCOUNT
	.align		4
.L_163:
        /*02a0*/ 	.byte	0x04, 0x2f
        /*02a2*/ 	.short	(.L_165 - .L_164)
	.align		4
.L_164:
        /*02a4*/ 	.word	index@(_ZN2at6native29vectorized_elementwise_kernelILi8EZZZNS0_23logical_not_kernel_cudaERNS_18TensorIteratorBaseEENKUlvE0_clEvENKUlvE3_clEvEUlsE_St5arrayIPcLm2EEEEviT0_T1_)
        /*02a8*/ 	.word	0x00000004


	//----- nvinfo : EIATTR_FRAME_SIZE
	.align		4
.L_165:
        /*02ac*/ 	.byte	0x04, 0x11
        /*02ae*/ 	.short	(.L_167 - .L_166)
	.align		4
.L_166:
        /*02b0*/ 	.word	index@(_ZN2at6native29vectorized_elementwise_kernelILi8EZZZNS0_23logical_not_kernel_cudaERNS_18TensorIteratorBaseEENKUlvE0_clEvENKUlvE3_clEvEUlsE_St5arrayIPcLm2EEEEviT0_T1_)
        /*02b4*/ 	.word	0x00000000


	//----- nvinfo : EIATTR_REGCOUNT
	.align		4
.L_167:
        /*02b8*/ 	.byte	0x04, 0x2f
        /*02ba*/ 	.short	(.L_169 - .L_168)
	.align		4
.L_168:
        /*02bc*/ 	.word	index@(_ZN2at6native29vectorized_elementwise_kernelILi4EZZZNS0_23logical_not_kernel_cudaERNS_18TensorIteratorBaseEENKUlvE0_clEvENKUlvE3_clEvEUlsE_St5arrayIPcLm2EEEEviT0_T1_)
        /*02c0*/ 	.word	0x00000020


	//----- nvinfo : EIATTR_FRAME_SIZE
	.align		4
.L_169:
        /*02c4*/ 	.byte	0x04, 0x11
        /*02c6*/ 	.short	(.L_171 - .L_170)
	.align		4
.L_170:
        /*02c8*/ 	.word	index@(_ZN2at6native29vectorized_elementwise_kernelILi4EZZZNS0_23logical_not_kernel_cudaERNS_18TensorIteratorBaseEENKUlvE0_clEvENKUlvE3_clEvEUlsE_St5arrayIPcLm2EEEEviT0_T1_)
        /*02cc*/ 	.word	0x00000000


	//----- nvinfo : EIATTR_REGCOUNT
	.align		4
.L_171:
        /*02d0*/ 	.byte	0x04, 0x2f
        /*02d2*/ 	.short	(.L_173 - .L_172)
	.align		4
.L_172:
        /*02d4*/ 	.word	index@(_ZN2at6native29vectorized_elementwise_kernelILi2EZZZNS0_23logical_not_kernel_cudaERNS_18TensorIteratorBaseEENKUlvE0_clEvENKUlvE3_clEvEUlsE_St5arrayIPcLm2EEEEviT0_T1_)
        /*02d8*/ 	.word	0x00000020


	//----- nvinfo : EIATTR_FRAME_SIZE
	.align		4
.L_173:
        /*02dc*/ 	.byte	0x04, 0x11
        /*02de*/ 	.short	(.L_175 - .L_174)
	.align		4
.L_174:
        /*02e0*/ 	.word	index@(_ZN2at6native29vectorized_elementwise_kernelILi2EZZZNS0_23logical_not_kernel_cudaERNS_18TensorIteratorBaseEENKUlvE0_clEvENKUlvE3_clEvEUlsE_St5arrayIPcLm2EEEEviT0_T1_)
        /*02e4*/ 	.word	0x00000000


	//----- nvinfo : EIATTR_REGCOUNT
	.align		4
.L_175:
        /*02e8*/ 	.byte	0x04, 0x2f
        /*02ea*/ 	.short	(.L_177 - .L_176)
	.align		4
.L_176:
        /*02ec*/ 	.word	index@(_ZN2at6native27unrolled_elementwise_kernelIZZZNS0_23logical_not_kernel_cudaERNS_18TensorIteratorBaseEENKUlvE0_clEvENKUlvE3_clEvEUlsE_St5arrayIPcLm2EELi4E23TrivialOffsetCalculatorILi1EjESB_NS0_6memory15LoadWithoutCastENSC_16StoreWithoutCastEEEviT_T0_T2_T3_T4_T5_)
        /*02f0*/ 	.word	0x00000016


	//----- nvinfo : EIATTR_FRAME_SIZE
	.align		4
.L_177:
        /*02f4*/ 	.byte	0x04, 0x11
        /*02f6*/ 	.short	(.L_179 - .L_178)
	.align		4
.L_178:
        /*02f8*/ 	.word	index@(_ZN2at6native27unrolled_elementwise_kernelIZZZNS0_23logical_not_kernel_cudaERNS_18TensorIteratorBaseEENKUlvE0_clEvENKUlvE3_clEvEUlsE_St5arrayIPcLm2EELi4E23TrivialOffsetCalculatorILi1EjESB_NS0_6memory15LoadWithoutCastENSC_16StoreWithoutCastEEEviT_T0_T2_T3_T4_T5_)
        /*02fc*/ 	.word	0x00000000


	//----- nvinfo : EIATTR_REGCOUNT
	.align		4
.L_179:
        /*0300*/ 	.byte	0x04, 0x2f
        /*0302*/ 	.short	(.L_181 - .L_180)
	.align		4
.L_180:
        /*0304*/ 	.word	index@(_ZN2at6native18elementwise_kernelILi128ELi4EZNS0_22gpu_kernel_impl_nocastIZZZNS0_23logical_not_kernel_cudaERNS_18TensorIteratorBaseEENKUlvE0_clEvENKUlvE3_clEvEUlsE_EEvS4_RKT_EUliE_EEviT1_)
        /*0308*/ 	.word	0x00000014


	//----- nvinfo : EIATTR_FRAME_SIZE
	.align		4
.L_181:
        /*030c*/ 	.byte	0x04, 0x11
        /*030e*/ 	.short	(.L_183 - .L_182)
	.align		4
.L_182:
        /*0310*/ 	.word	index@(_ZN2at6native18elementwise_kernelILi128ELi4EZNS0_22gpu_kernel_impl_nocastIZZZNS0_23logical_not_kernel_cudaERNS_18TensorIteratorBaseEENKUlvE0_clEvENKUlvE3_clEvEUlsE_EEvS4_RKT_EUliE_EEviT1_)
        /*0314*/ 	.word	0x00000000


	//----- nvinfo : EIATTR_REGCOUNT
	.align		4
.L_183:
        /*0318*/ 	.byte	0x04, 0x2f
        /*031a*/ 	.short	(.L_185 - .L_184)
	.align		4
.L_184:
        /*031c*/ 	.word	index@(_ZN2at6native27unrolled_elementwise_kernelIZZZNS0_23logical_not_kernel_cudaERNS_18TensorIteratorBaseEENKUlvE0_clEvENKUlvE3_clEvEUlsE_St5arrayIPcLm2EELi4E23TrivialOffsetCalculatorILi1EjESB_NS0_6memory12LoadWithCastILi1EEENSC_13StoreWithCastILi1EEEEEviT_T0_T2_T3_T4_T5_)
        /*0320*/ 	.word	0x0000001e


	//----- nvinfo : EIATTR_FRAME_SIZE
	.align		4
.L_185:
        /*0324*/ 	.byte	0x04, 0x11
        /*0326*/ 	.short	(.L_187 - .L_186)
	.align		4
.L_186:
        /*0328*/ 	.word	index@(_ZN2at6native27unrolled_elementwise_kernelIZZZNS0_23logical_not_kernel_cudaERNS_18TensorIteratorBaseEENKUlvE0_clEvENKUlvE3_clEvEUlsE_St5arrayIPcLm2EELi4E23TrivialOffsetCalculatorILi1EjESB_NS0_6memory12LoadWithCastILi1EEENSC_13StoreWithCastILi1EEEEEviT_T0_T2_T3_T4_T5_)
        /*032c*/ 	.word	0x00000000


	//----- nvinfo : EIATTR_REGCOUNT
	.align		4
.L_187:
        /*0330*/ 	.byte	0x04, 0x2f
        /*0332*/ 	.short	(.L_189 - .L_188)
	.align		4
.L_188:
        /*0334*/ 	.word	index@(_ZN2at6native18elementwise_kernelILi128ELi4EZNS0_15gpu_kernel_implIZZZNS0_23logical_not_kernel_cudaERNS_18TensorIteratorBaseEENKUlvE0_clEvENKUlvE3_clEvEUlsE_EEvS4_RKT_EUliE_EEviT1_)
        /*0338*/ 	.word	0x00000018


	//----- nvinfo : EIATTR_FRAME_SIZE
	.align		4
.L_189:
        /*033c*/ 	.byte	0x04, 0x11
        /*033e*/ 	.short	(.L_191 - .L_190)
	.align		4
.L_190:
        /*0340*/ 	.word	index@(_ZN2at6native18elementwise_kernelILi128ELi4EZNS0_15gpu_kernel_implIZZZNS0_23logical_not_kernel_cudaERNS_18TensorIteratorBaseEENKUlvE0_clEvENKUlvE3_clEvEUlsE_EEvS4_RKT_EUliE_EEviT1_)
        /*0344*/ 	.word	0x00000000


	//----- nvinfo : EIATTR_REGCOUNT
	.align		4
.L_191:
        /*0348*/ 	.byte	0x04, 0x2f
        /*034a*/ 	.short	(.L_193 - .L_192)
	.align		4
.L_192:
        /*034c*/ 	.word	index@(_ZN2at6native29vectorized_elementwise_kernelILi8EZZZNS0_23logical_not_kernel_cudaERNS_18TensorIteratorBaseEENKUlvE0_clEvENKUlvE4_clEvEUldE_St5arrayIPcLm2EEEEviT0_T1_)
        /*0350*/ 	.word	0x00000004


	//----- nvinfo : EIATTR_FRAME_SIZE
	.align		4
.L_193:
        /*0354*/ 	.byte	0x04, 0x11
        /*0356*/ 	.short	(.L_195 - .L_194)
	.align		4
.L_194:
        /*0358*/ 	.word	index@(_ZN2at6native29vectorized_elementwise_kernelILi8EZZZNS0_23logical_not_kernel_cudaERNS_18TensorIteratorBaseEENKUlvE0_clEvENKUlvE4_clEvEUldE_St5arrayIPcLm2EEEEviT0_T1_)
        /*035c*/ 	.word	0x00000000


	//----- nvinfo : EIATTR_REGCOUNT
	.align		4
.L_195:
        /*0360*/ 	.byte	0x04, 0x2f
        /*0362*/ 	.short	(.L_197 - .L_196)
	.align		4
.L_196:
        /*0364*/ 	.word	index@(_ZN2at6native29vectorized_elementwise_kernelILi4EZZZNS0_23logical_not_kernel_cudaERNS_18TensorIteratorBaseEENKUlvE0_clEvENKUlvE4_clEvEUldE_St5arrayIPcLm2EEEEviT0_T1_)
        /*0368*/ 	.word	0x0000001e


	//----- nvinfo : EIATTR_FRAME_SIZE
	.align		4
.L_197:
        /*036c*/ 	.byte	0x04, 0x11
        /*036e*/ 	.short	(.L_199 - .L_198)
	.align		4
.L_198:
        /*0370*/ 	.word	index@(_ZN2at6native29vectorized_elementwise_kernelILi4EZZZNS0_23logical_not_kernel_cudaERNS_18TensorIteratorBaseEENKUlvE0_clEvENKUlvE4_clEvEUldE_St5arrayIPcLm2EEEEviT0_T1_)
        /*0374*/ 	.word	0x00000000


	//----- nvinfo : EIATTR_REGCOUNT
	.align		4
.L_199:
        /*0378*/ 	.byte	0x04, 0x2f
        /*037a*/ 	.short	(.L_201 - .L_200)
	.align		4
.L_200:
        /*037c*/ 	.word	index@(_ZN2at6native29vectorized_elementwise_kernelILi2EZZZNS0_23logical_not_kernel_cudaERNS_18TensorIteratorBaseEENKUlvE0_clEvENKUlvE4_clEvEUldE_St5arrayIPcLm2EEEEviT0_T1_)
        /*0380*/ 	.word	0x0000001e


	//----- nvinfo : EIATTR_FRAME_SIZE
	.align		4
.L_201:
        /*0384*/ 	.byte	0x04, 0x11
        /*0386*/ 	.short	(.L_203 - .L_202)
	.align		4
.L_202:
        /*0388*/ 	.word	index@(_ZN2at6native29vectorized_elementwise_kernelILi2EZZZNS0_23logical_not_kernel_cudaERNS_18TensorIteratorBaseEENKUlvE0_clEvENKUlvE4_clEvEUldE_St5arrayIPcLm2EEEEviT0_T1_)
        /*038c*/ 	.word	0x00000000


	//----- nvinfo : EIATTR_REGCOUNT
	.align		4
.L_203:
        /*0390*/ 	.byte	0x04, 0x2f
        /*0392*/ 	.short	(.L_205 - .L_204)
	.align		4
.L_204:
        /*0394*/ 	.word	index@(_ZN2at6native27unrolled_elementwise_kernelIZZZNS0_23logical_not_kernel_cudaERNS_18TensorIteratorBaseEENKUlvE0_clEvENKUlvE4_clEvEUldE_St5arrayIPcLm2EELi4E23TrivialOffsetCalculatorILi1EjESB_NS0_6memory15LoadWithoutCastENSC_16StoreWithoutCastEEEviT_T0_T2_T3_T4_T5_)
        /*0398*/ 	.word	0x00000016


	//----- nvinfo : EIATTR_FRAME_SIZE
	.align		4
.L_205:
        /*039c*/ 	.byte	0x04, 0x11
        /*039e*/ 	.short	(.L_207 - .L_206)
	.align		4
.L_206:
        /*03a0*/ 	.word	index@(_ZN2at6native27unrolled_elementwise_kernelIZZZNS0_23logical_not_kernel_cudaERNS_18TensorIteratorBaseEENKUlvE0_clEvENKUlvE4_clEvEUldE_St5arrayIPcLm2EELi4E23TrivialOffsetCalculatorILi1EjESB_NS0_6memory15LoadWithoutCastENSC_16StoreWithoutCastEEEviT_T0_T2_T3_T4_T5_)
        /*03a4*/ 	.word	0x00000000


	//----- nvinfo : EIATTR_REGCOUNT
	.align		4
.L_207:
        /*03a8*/ 	.byte	0x04, 0x2f
        /*03aa*/ 	.short	(.L_209 - .L_208)
	.align		4
.L_208:
        /*03ac*/ 	.word	index@(_ZN2at6native18elementwise_kernelILi128ELi4EZNS0_22gpu_kernel_impl_nocastIZZZNS0_23logical_not_kernel_cudaERNS_18TensorIteratorBaseEENKUlvE0_clEvENKUlvE4_clEvEUldE_EEvS4_RKT_EUliE_EEviT1_)
        /*03b0*/ 	.word	0x00000014


	//----- nvinfo : EIATTR_FRAME_SIZE
	.align		4
.L_209:
        /*03b4*/ 	.byte	0x04, 0x11
        /*03b6*/ 	.short	(.L_211 - .L_210)
	.align		4
.L_210:
        /*03b8*/ 	.word	index@(_ZN2at6native18elementwise_kernelILi128ELi4EZNS0_22gpu_kernel_impl_nocastIZZZNS0_23logical_not_kernel_cudaERNS_18TensorIteratorBaseEENKUlvE0_clEvENKUlvE4_clEvEUldE_EEvS4_RKT_EUliE_EEviT1_)
        /*03bc*/ 	.word	0x00000000


	//----- nvinfo : EIATTR_REGCOUNT
	.align		4
.L_211:
        /*03c0*/ 	.byte	0x04, 0x2f
        /*03c2*/ 	.short	(.L_213 - .L_212)
	.align		4
.L_212:
        /*03c4*/ 	.word	index@(_ZN2at6native27unrolled_elementwise_kernelIZZZNS0_23logical_not_kernel_cudaERNS_18TensorIteratorBaseEENKUlvE0_clEvENKUlvE4_clEvEUldE_St5arrayIPcLm2EELi4E23TrivialOffsetCalculatorILi1EjESB_NS0_6memory12LoadWithCastILi1EEENSC_13StoreWithCastILi1EEEEEviT_T0_T2_T3_T4_T5_)
        /*03c8*/ 	.word	0x0000001e


	//----- nvinfo : EIATTR_FRAME_SIZE
	.align		4
.L_213:
        /*03cc*/ 	.byte	0x04, 0x11
        /*03ce*/ 	.short	(.L_215 - .L_214)
	.align		4
.L_214:
        /*03d0*/ 	.word	index@(_ZN2at6native27unrolled_elementwise_kernelIZZZNS0_23logical_not_kernel_cudaERNS_18TensorIteratorBaseEENKUlvE0_clEvENKUlvE4_clEvEUldE_St5arrayIPcLm2EELi4E23TrivialOffsetCalculatorILi1EjESB_NS0_6memory12LoadWithCastILi1EEENSC_13StoreWithCastILi1EEEEEviT_T0_T2_T3_T4_T5_)
        /*03d4*/ 	.word	0x00000000


	//----- nvinfo : EIATTR_REGCOUNT
	.align		4
.L_215:
        /*03d8*/ 	.byte	0x04, 0x2f
        /*03da*/ 	.short	(.L_217 - .L_216)
	.align		4
.L_216:
        /*03dc*/ 	.word	index@(_ZN2at6native18elementwise_kernelILi128ELi4EZNS0_15gpu_kernel_implIZZZNS0_23logical_not_kernel_cudaERNS_18TensorIteratorBaseEENKUlvE0_clEvENKUlvE4_clEvEUldE_EEvS4_RKT_EUliE_EEviT1_)
        /*03e0*/ 	.word	0x00000018


	//----- nvinfo : EIATTR_FRAME_SIZE
	.align		4
.L_217:
        /*03e4*/ 	.byte	0x04, 0x11
        /*03e6*/ 	.short	(.L_219 - .L_218)
	.align		4
.L_218:
        /*03e8*/ 	.word	index@(_ZN2at6native18elementwise_kernelILi128ELi4EZNS0_15gpu_kernel_implIZZZNS0_23logical_not_kernel_cudaERNS_18TensorIteratorBaseEENKUlvE0_clEvENKUlvE4_clEvEUldE_EEvS4_RKT_EUliE_EEviT1_)
        /*03ec*/ 	.word	0x00000000


	//----- nvinfo : EIATTR_REGCOUNT
	.align		4
.L_219:
        /*03f0*/ 	.byte	0x04, 0x2f
        /*03f2*/ 	.short	(.L_221 - .L_220)
	.align		4
.L_220:
        /*03f4*/ 	.word	index@(_ZN2at6native29vectorized_elementwise_kernelILi8EZZZNS0_23logical_not_kernel_cudaERNS_18TensorIteratorBaseEENKUlvE0_clEvENKUlvE5_clEvEUlfE_St5arrayIPcLm2EEEEviT0_T1_)
        /*03f8*/ 	.word	0x00000004


	//----- nvinfo : EIATTR_FRAME_SIZE
	.align		4
.L_221:
        /*03fc*/ 	.byte	0x04, 0x11
        /*03fe*/ 	.short	(.L_223 - .L_222)
	.align		4
.L_222:
        /*0400*/ 	.word	index@(_ZN2at6native29vectorized_elementwise_kernelILi8EZZZNS0_23logical_not_kernel_cudaERNS_18TensorIteratorBaseEENKUlvE0_clEvENKUlvE5_clEvEUlfE_St5arrayIPcLm2EEEEviT0_T1_)
        /*0404*/ 	.word	0x00000000


	//----- nvinfo : EIATTR_REGCOUNT
	.align		4
.L_223:
        /*0408*/ 	.byte	0x04, 0x2f
        /*040a*/ 	.short	(.L_225 - .L_224)
	.align		4
.L_224:
        /*040c*/ 	.word	index@(_ZN2at6native29vectorized_elementwise_kernelILi4EZZZNS0_23logical_not_kernel_cudaERNS_18TensorIteratorBaseEENKUlvE0_clEvENKUlvE5_clEvEUlfE_St5arrayIPcLm2EEEEviT0_T1_)
        /*0410*/ 	.word	0x00000020


	//----- nvinfo : EIATTR_FRAME_SIZE
	.align		4
.L_225:
        /*0414*/ 	.byte	0x04, 0x11
        /*0416*/ 	.short	(.L_227 - .L_226)
	.align		4
.L_226:
        /*0418*/ 	.word	index@(_ZN2at6native29vectorized_elementwise_kernelILi4EZZZNS0_23logical_not_kernel_cudaERNS_18TensorIteratorBaseEENKUlvE0_clEvENKUlvE5_clEvEUlfE_St5arrayIPcLm2EEEEviT0_T1_)
        /*041c*/ 	.word	0x00000000


	//----- nvinfo : EIATTR_REGCOUNT
	.align		4
.L_227:
        /*0420*/ 	.byte	0x04, 0x2f
        /*0422*/ 	.short	(.L_229 - .L_228)
	.align		4
.L_228:
        /*0424*/ 	.word	index@(_ZN2at6native29vectorized_elementwise_kernelILi2EZZZNS0_23logical_not_kernel_cudaERNS_18TensorIteratorBaseEENKUlvE0_clEvENKUlvE5_clEvEUlfE_St5arrayIPcLm2EEEEviT0_T1_)
        /*0428*/ 	.word	0x00000020


	//----- nvinfo : EIATTR_FRAME_SIZE
	.align		4
.L_229:
        /*042c*/ 	.byte	0x04, 0x11
        /*042e*/ 	.short	(.L_231 - .L_230)
	.align		4
.L_230:
        /*0430*/ 	.word	index@(_ZN2at6native29vectorized_elementwise_kernelILi2EZZZNS0_23logical_not_kernel_cudaERNS_18TensorIteratorBaseEENKUlvE0_clEvENKUlvE5_clEvEUlfE_St5arrayIPcLm2EEEEviT0_T1_)
        /*0434*/ 	.word	0x00000000


	//----- nvinfo : EIATTR_REGCOUNT
	.align		4
.L_231:
        /*0438*/ 	.byte	0x04, 0x2f
        /*043a*/ 	.short	(.L_233 - .L_232)
	.align		4
.L_232:
        /*043c*/ 	.word	index@(_ZN2at6native27unrolled_elementwise_kernelIZZZNS0_23logical_not_kernel_cudaERNS_18TensorIteratorBaseEENKUlvE0_clEvENKUlvE5_clEvEUlfE_St5arrayIPcLm2EELi4E23TrivialOffsetCalculatorILi1EjESB_NS0_6memory15LoadWithoutCastENSC_16StoreWithoutCastEEEviT_T0_T2_T3_T4_T5_)
        /*0440*/ 	.word	0x00000016


	//----- nvinfo : EIATTR_FRAME_SIZE
	.align		4
.L_233:
        /*0444*/ 	.byte	0x04, 0x11
        /*0446*/ 	.short	(.L_235 - .L_234)
	.align		4
.L_234:
        /*0448*/ 	.word	index@(_ZN2at6native27unrolled_elementwise_kernelIZZZNS0_23logical_not_kernel_cudaERNS_18TensorIteratorBaseEENKUlvE0_clEvENKUlvE5_clEvEUlfE_St5arrayIPcLm2EELi4E23TrivialOffsetCalculatorILi1EjESB_NS0_6memory15LoadWithoutCastENSC_16StoreWithoutCastEEEviT_T0_T2_T3_T4_T5_)
        /*044c*/ 	.word	0x00000000


	//----- nvinfo : EIATTR_REGCOUNT
	.align		4
.L_235:
        /*0450*/ 	.byte	0x04, 0x2f
        /*0452*/ 	.short	(.L_237 - .L_236)
	.align		4
.L_236:
        /*0454*/ 	.word	index@(_ZN2at6native18elementwise_kernelILi128ELi4EZNS0_22gpu_kernel_impl_nocastIZZZNS0_23logical_not_kernel_cudaERNS_18TensorIteratorBaseEENKUlvE0_clEvENKUlvE5_clEvEUlfE_EEvS4_RKT_EUliE_EEviT1_)
        /*0458*/ 	.word	0x00000014


	//----- nvinfo : EIATTR_FRAME_SIZE
	.align		4
.L_237:
        /*045c*/ 	.byte	0x04, 0x11
        /*045e*/ 	.short	(.L_239 - .L_238)
	.align		4
.L_238:
        /*0460*/ 	.word	index@(_ZN2at6native18elementwise_kernelILi128ELi4EZNS0_22gpu_kernel_impl_nocastIZZZNS0_23logical_not_kernel_cudaERNS_18TensorIteratorBaseEENKUlvE0_clEvENKUlvE5_clEvEUlfE_EEvS4_RKT_EUliE_EEviT1_)
        /*0464*/ 	.word	0x00000000


	//----- nvinfo : EIATTR_REGCOUNT
	.align		4
.L_239:
        /*0468*/ 	.byte	0x04, 0x2f
        /*046a*/ 	.short	(.L_241 - .L_240)
	.align		4
.L_240:
        /*046c*/ 	.word	index@(_ZN2at6native27unrolled_elementwise_kernelIZZZNS0_23logical_not_kernel_cudaERNS_18TensorIteratorBaseEENKUlvE0_clEvENKUlvE5_clEvEUlfE_St5arrayIPcLm2EELi4E23TrivialOffsetCalculatorILi1EjESB_NS0_6memory12LoadWithCastILi1EEENSC_13StoreWithCastILi1EEEEEviT_T0_T2_T3_T4_T5_)
        /*0470*/ 	.word	0x0000001e


	//----- nvinfo : EIATTR_FRAME_SIZE
	.align		4
.L_241:
        /*0474*/ 	.byte	0x04, 0x11
        /*0476*/ 	.short	(.L_243 - .L_242)
	.align		4
.L_242:
        /*0478*/ 	.word	index@(_ZN2at6native27unrolled_elementwise_kernelIZZZNS0_23logical_not_kernel_cudaERNS_18TensorIteratorBaseEENKUlvE0_clEvENKUlvE5_clEvEUlfE_St5arrayIPcLm2EELi4E23TrivialOffsetCalculatorILi1EjESB_NS0_6memory12LoadWithCastILi1EEENSC_13StoreWithCastILi1EEEEEviT_T0_T2_T3_T4_T5_)
        /*047c*/ 	.word	0x00000000


	//----- nvinfo : EIATTR_REGCOUNT
	.align		4
.L_243:
        /*0480*/ 	.byte	0x04, 0x2f
        /*0482*/ 	.short	(.L_245 - .L_244)
	.align		4
.L_244:
        /*0484*/ 	.word	index@(_ZN2at6native18elementwise_kernelILi128ELi4EZNS0_15gpu_kernel_implIZZZNS0_23logical_not_kernel_cudaERNS_18TensorIteratorBaseEENKUlvE0_clEvENKUlvE5_clEvEUlfE_EEvS4_RKT_EUliE_EEviT1_)
        /*0488*/ 	.word	0x00000018


	//----- nvinfo : EIATTR_FRAME_SIZE
	.align		4
.L_245:
        /*048c*/ 	.byte	0x04, 0x11
        /*048e*/ 	.short	(.L_247 - .L_246)
	.align		4
.L_246:
        /*0490*/ 	.word	index@(_ZN2at6native18elementwise_kernelILi128ELi4EZNS0_15gpu_kernel_implIZZZNS0_23logical_not_kernel_cudaERNS_18TensorIteratorBaseEENKUlvE0_clEvENKUlvE5_clEvEUlfE_EEvS4_RKT_EUliE_EEviT1_)
        /*0494*/ 	.word	0x00000000


	//----- nvinfo : EIATTR_REGCOUNT
	.align		4
.L_247:
        /*0498*/ 	.byte	0x04, 0x2f
        /*049a*/ 	.short	(.L_249 - .L_248)
	.align		4
.L_248:
        /*049c*/ 	.word	index@(_ZN2at6native29vectorized_elementwise_kernelILi8EZZZNS0_23logical_not_kernel_cudaERNS_18TensorIteratorBaseEENKUlvE0_clEvENKUlvE6_clEvEUlN3c107complexIdEEE_St5arrayIPcLm2EEEEviT0_T1_)
        /*04a0*/ 	.word	0x00000004


	//----- nvinfo : EIATTR_FRAME_SIZE
	.align		4
.L_249:
        /*04a4*/ 	.byte	0x04, 0x11
        /*04a6*/ 	.short	(.L_251 - .L_250)
	.align		4
.L_250:
        /*04a8*/ 	.word	index@(_ZN2at6native29vectorized_elementwise_kernelILi8EZZZNS0_23logical_not_kernel_cudaERNS_18TensorIteratorBaseEENKUlvE0_clEvENKUlvE6_clEvEUlN3c107complexIdEEE_St5arrayIPcLm2EEEEviT0_T1_)
        /*04ac*/ 	.word	0x00000000


	//----- nvinfo : EIATTR_REGCOUNT
	.align		4
.L_251:
        /*04b0*/ 	.byte	0x04, 0x2f
        /*04b2*/ 	.short	(.L_253 - .L_252)
	.align		4
.L_252:
        /*04b4*/ 	.word	index@(_ZN2at6native29vectorized_elementwise_kernelILi4EZZZNS0_23logical_not_kernel_cudaERNS_18TensorIteratorBaseEENKUlvE0_clEvENKUlvE6_clEvEUlN3c107complexIdEEE_St5arrayIPcLm2EEEEviT0_T1_)
        /*04b8*/ 	.word	0x00000026


	//----- nvinfo : EIATTR_FRAME_SIZE
	.align		4
.L_253:
        /*04bc*/ 	.byte	0x04, 0x11
        /*04be*/ 	.short	(.L_255 - .L_254)
	.align		4
.L_254:
        /*04c0*/ 	.word	index@(_ZN2at6native29vectorized_elementwise_kernelILi4EZZZNS0_23logical_not_kernel_cudaERNS_18TensorIteratorBaseEENKUlvE0_clEvENKUlvE6_clEvEUlN3c107complexIdEEE_St5arrayIPcLm2EEEEviT0_T1_)
        /*04c4*/ 	.word	0x00000000


	//----- nvinfo : EIATTR_REGCOUNT
	.align		4
.L_255:
        /*04c8*/ 	.byte	0x04, 0x2f
        /*04ca*/ 	.short	(.L_257 - .L_256)
	.align		4
.L_256:
        /*04cc*/ 	.word	index@(_ZN2at6native29vectorized_elementwise_kernelILi2EZZZNS0_23logical_not_kernel_cudaERNS_18TensorIteratorBaseEENKUlvE0_clEvENKUlvE6_clEvEUlN3c107complexIdEEE_St5arrayIPcLm2EEEEviT0_T1_)
        /*04d0*/ 	.word	0x00000026


	//----- nvinfo : EIATTR_FRAME_SIZE
	.align		4
.L_257:
        /*04d4*/ 	.byte	0x04, 0x11
        /*04d6*/ 	.short	(.L_259 - .L_258)
	.align		4
.L_258:
        /*04d8*/ 	.word	index@(_ZN2at6native29vectorized_elementwise_kernelILi2EZZZNS0_23logical_not_kernel_cudaERNS_18TensorIteratorBaseEENKUlvE0_clEvENKUlvE6_clEvEUlN3c107complexIdEEE_St5arrayIPcLm2EEEEviT0_T1_)
        /*04dc*/ 	.word	0x00000000


	//----- nvinfo : EIATTR_REGCOUNT
	.align		4
.L_259:
        /*04e0*/ 	.byte	0x04, 0x2f
        /*04e2*/ 	.short	(.L_261 - .L_260)
	.align		4
.L_260:
        /*04e4*/ 	.word	index@(_ZN2at6native27unrolled_elementwise_kernelIZZZNS0_23logical_not_kernel_cudaERNS_18TensorIteratorBaseEENKUlvE0_clEvENKUlvE6_clEvEUlN3c107complexIdEEE_St5arrayIPcLm2EELi4E23TrivialOffsetCalculatorILi1EjESE_NS0_6memory15LoadWithoutCastENSF_16StoreWithoutCastEEEviT_T0_T2_T3_T4_T5_)
        /*04e8*/ 	.word	0x00000016


	//----- nvinfo : EIATTR_FRAME_SIZE
	.align		4
.L_261:
        /*04ec*/ 	.byte	0x04, 0x11
        /*04ee*/ 	.short	(.L_263 - .L_262)
	.align		4
.L_262:
        /*04f0*/ 	.word	index@(_ZN2at6native27unrolled_elementwise_kernelIZZZNS0_23logical_not_kernel_cudaERNS_18TensorIteratorBaseEENKUlvE0_clEvENKUlvE6_clEvEUlN3c107complexIdEEE_St5arrayIPcLm2EELi4E23TrivialOffsetCalculatorILi1EjESE_NS0_6memory15LoadWithoutCastENSF_16StoreWithoutCastEEEviT_T0_T2_T3_T4_T5_)
        /*04f4*/ 	.word	0x00000000


	//----- nvinfo : EIATTR_REGCOUNT
	.align		4
.L_263:
        /*04f8*/ 	.byte	0x04, 0x2f
        /*04fa*/ 	.short	(.L_265 - .L_264)
	.align		4
.L_264:
        /*04fc*/ 	.word	index@(_ZN2at6native18elementwise_kernelILi128ELi4EZNS0_22gpu_kernel_impl_nocastIZZZNS0_23logical_not_kernel_cudaERNS_18TensorIteratorBaseEENKUlvE0_clEvENKUlvE6_clEvEUlN3c107complexIdEEE_EEvS4_RKT_EUliE_EEviT1_)
        /*0500*/ 	.word	0x00000014


	//----- nvinfo : EIATTR_FRAME_SIZE
	.align		4
.L_265:
        /*0504*/ 	.byte	0x04, 0x11
        /*0506*/ 	.short	(.L_267 - .L_266)
	.align		4
.L_266:
        /*0508*/ 	.word	index@(_ZN2at6native18elementwise_kernelILi128ELi4EZNS0_22gpu_kernel_impl_nocastIZZZNS0_23logical_not_kernel_cudaERNS_18TensorIteratorBaseEENKUlvE0_clEvENKUlvE6_clEvEUlN3c107complexIdEEE_EEvS4_RKT_EUliE_EEviT1_)
        /*050c*/ 	.word	0x00000000


	//----- nvinfo : EIATTR_REGCOUNT
	.align		4
.L_267:
        /*0510*/ 	.byte	0x04, 0x2f
        /*0512*/ 	.short	(.L_269 - .L_268)
	.align		4
.L_268:
        /*0514*/ 	.word	index@(_ZN2at6native27unrolled_elementwise_kernelIZZZNS0_23logical_not_kernel_cudaERNS_18TensorIteratorBaseEENKUlvE0_clEvENKUlvE6_clEvEUlN3c107complexIdEEE_St5arrayIPcLm2EELi4E23TrivialOffsetCalculatorILi1EjESE_NS0_6memory12LoadWithCastILi1EEENSF_13StoreWithCastILi1EEEEEviT_T0_T2_T3_T4_T5_)
        /*0518*/ 	.word	0x0000001e


	//----- nvinfo : EIATTR_FRAME_SIZE
	.align		4
.L_269:
        /*051c*/ 	.byte	0x04, 0x11
        /*051e*/ 	.short	(.L_271 - .L_270)
	.align		4
.L_270:
        /*0520*/ 	.word	index@(_ZN2at6native27unrolled_elementwise_kernelIZZZNS0_23logical_not_kernel_cudaERNS_18TensorIteratorBaseEENKUlvE0_clEvENKUlvE6_clEvEUlN3c107complexIdEEE_St5arrayIPcLm2EELi4E23TrivialOffsetCalculatorILi1EjESE_NS0_6memory12LoadWithCastILi1EEENSF_13StoreWithCastILi1EEEEEviT_T0_T2_T3_T4_T5_)
        /*0524*/ 	.word	0x00000000


	//----- nvinfo : EIATTR_REGCOUNT
	.align		4
.L_271:
        /*0528*/ 	.byte	0x04, 0x2f
        /*052a*/ 	.short	(.L_273 - .L_272)
	.align		4
.L_272:
        /*052c*/ 	.word	index@(_ZN2at6native18elementwise_kernelILi128ELi4EZNS0_15gpu_kernel_implIZZZNS0_23logical_not_kernel_cudaERNS_18TensorIteratorBaseEENKUlvE0_clEvENKUlvE6_clEvEUlN3c107complexIdEEE_EEvS4_RKT_EUliE_EEviT1_)
        /*0530*/ 	.word	0x00000018


	//----- nvinfo : EIATTR_FRAME_SIZE
	.align		4
.L_273:
        /*0534*/ 	.byte	0x04, 0x11
        /*0536*/ 	.short	(.L_275 - .L_274)
	.align		4
.L_274:
        /*0538*/ 	.word	index@(_ZN2at6native18elementwise_kernelILi128ELi4EZNS0_15gpu_kernel_implIZZZNS0_23logical_not_kernel_cudaERNS_18TensorIteratorBaseEENKUlvE0_clEvENKUlvE6_clEvEUlN3c107complexIdEEE_EEvS4_RKT_EUliE_EEviT1_)
        /*053c*/ 	.word	0x00000000


	//----- nvinfo : EIATTR_REGCOUNT
	.align		4
.L_275:
        /*0540*/ 	.byte	0x04, 0x2f
        /*0542*/ 	.short	(.L_277 - .L_276)
	.align		4
.L_276:
        /*0544*/ 	.word	index@(_ZN2at6native29vectorized_elementwise_kernelILi8EZZZNS0_23logical_not_kernel_cudaERNS_18TensorIteratorBaseEENKUlvE0_clEvENKUlvE7_clEvEUlN3c107complexIfEEE_St5arrayIPcLm2EEEEviT0_T1_)
        /*0548*/ 	.word	0x00000004


	//----- nvinfo : EIATTR_FRAME_SIZE
	.align		4
.L_277:
        /*054c*/ 	.byte	0x04, 0x11
        /*054e*/ 	.short	(.L_279 - .L_278)
	.align		4
.L_278:
        /*0550*/ 	.word	index@(_ZN2at6native29vectorized_elementwise_kernelILi8EZZZNS0_23logical_not_kernel_cudaERNS_18TensorIteratorBaseEENKUlvE0_clEvENKUlvE7_clEvEUlN3c107complexIfEEE_St5arrayIPcLm2EEEEviT0_T1_)
        /*0554*/ 	.word	0x00000000


	//----- nvinfo : EIATTR_REGCOUNT
	.align		4
.L_279:
        /*0558*/ 	.byte	0x04, 0x2f
        /*055a*/ 	.short	(.L_281 - .L_280)
	.align		4
.L_280:
        /*055c*/ 	.word	index@(_ZN2at6native29vectorized_elementwise_kernelILi4EZZZNS0_23logical_not_kernel_cudaERNS_18TensorIteratorBaseEENKUlvE0_clEvENKUlvE7_clEvEUlN3c107complexIfEEE_St5arrayIPcLm2EEEEviT0_T1_)
        /*0560*/ 	.word	0x00000018


	//----- nvinfo : EIATTR_FRAME_SIZE
	.align		4
.L_281:
        /*0564*/ 	.byte	0x04, 0x11
        /*0566*/ 	.short	(.L_283 - .L_282)
	.align		4
.L_282:
        /*0568*/ 	.word	index@(_ZN2at6native29vectorized_elementwise_kernelILi4EZZZNS0_23logical_not_kernel_cudaERNS_18TensorIteratorBaseEENKUlvE0_clEvENKUlvE7_clEvEUlN3c107complexIfEEE_St5arrayIPcLm2EEEEviT0_T1_)
        /*056c*/ 	.word	0x00000000


	//----- nvinfo : EIATTR_REGCOUNT
	.align		4
.L_283:
        /*0570*/ 	.byte	0x04, 0x2f
        /*0572*/ 	.short	(.L_285 - .L_284)
	.align		4
.L_284:
        /*0574*/ 	.word	index@(_ZN2at6native29vectorized_elementwise_kernelILi2EZZZNS0_23logical_not_kernel_cudaERNS_18TensorIteratorBaseEENKUlvE0_clEvENKUlvE7_clEvEUlN3c107complexIfEEE_St5arrayIPcLm2EEEEviT0_T1_)
        /*0578*/ 	.word	0x00000018


	//----- nvinfo : EIATTR_FRAME_SIZE
	.align		4
.L_285:
        /*057c*/ 	.byte	0x04, 0x11
        /*057e*/ 	.short	(.L_287 - .L_286)
	.align		4
.L_286:
        /*0580*/ 	.word	index@(_ZN2at6native29vectorized_elementwise_kernelILi2EZZZNS0_23logical_not_kernel_cudaERNS_18TensorIteratorBaseEENKUlvE0_clEvENKUlvE7_clEvEUlN3c107complexIfEEE_St5arrayIPcLm2EEEEviT0_T1_)
        /*0584*/ 	.word	0x00000000


	//----- nvinfo : EIATTR_REGCOUNT
	.align		4
.L_287:
        /*0588*/ 	.byte	0x04, 0x2f
        /*058a*/ 	.short	(.L_289 - .L_288)
	.align		4
.L_288:
        /*058c*/ 	.word	index@(_ZN2at6native27unrolled_elementwise_kernelIZZZNS0_23logical_not_kernel_cudaERNS_18TensorIteratorBaseEENKUlvE0_clEvENKUlvE7_clEvEUlN3c107complexIfEEE_St5arrayIPcLm2EELi4E23TrivialOffsetCalculatorILi1EjESE_NS0_6memory15LoadWithoutCastENSF_16StoreWithoutCastEEEviT_T0_T2_T3_T4_T5_)
        /*0590*/ 	.word	0x00000016


	//----- nvinfo : EIATTR_FRAME_SIZE
	.align		4
.L_289:
        /*0594*/ 	.byte	0x04, 0x11
        /*0596*/ 	.short	(.L_291 - .L_290)
	.align		4
.L_290:
        /*0598*/ 	.word	index@(_ZN2at6native27unrolled_elementwise_kernelIZZZNS0_23logical_not_kernel_cudaERNS_18TensorIteratorBaseEENKUlvE0_clEvENKUlvE7_clEvEUlN3c107complexIfEEE_St5arrayIPcLm2EELi4E23TrivialOffsetCalculatorILi1EjESE_NS0_6memory15LoadWithoutCastENSF_16StoreWithoutCastEEEviT_T0_T2_T3_T4_T5_)
        /*059c*/ 	.word	0x00000000


	//----- nvinfo : EIATTR_REGCOUNT
	.align		4
.L_291:
        /*05a0*/ 	.byte	0x04, 0x2f
        /*05a2*/ 	.short	(.L_293 - .L_292)
	.align		4
.L_292:
        /*05a4*/ 	.word	index@(_ZN2at6native18elementwise_kernelILi128ELi4EZNS0_22gpu_kernel_impl_nocastIZZZNS0_23logical_not_kernel_cudaERNS_18TensorIteratorBaseEENKUlvE0_clEvENKUlvE7_clEvEUlN3c107complexIfEEE_EEvS4_RKT_EUliE_EEviT1_)
        /*05a8*/ 	.word	0x00000014


	//----- nvinfo : EIATTR_FRAME_SIZE
	.align		4
.L_293:
        /*05ac*/ 	.byte	0x04, 0x11
        /*05ae*/ 	.short	(.L_295 - .L_294)
	.align		4
.L_294:
        /*05b0*/ 	.word	index@(_ZN2at6native18elementwise_kernelILi128ELi4EZNS0_22gpu_kernel_impl_nocastIZZZNS0_23logical_not_kernel_cudaERNS_18TensorIteratorBaseEENKUlvE0_clEvENKUlvE7_clEvEUlN3c107complexIfEEE_EEvS4_RKT_EUliE_EEviT1_)
        /*05b4*/ 	.word	0x00000000


	//----- nvinfo : EIATTR_REGCOUNT
	.align		4
.L_295:
        /*05b8*/ 	.byte	0x04, 0x2f
        /*05ba*/ 	.short	(.L_297 - .L_296)
	.align		4
.L_296:
        /*05bc*/ 	.word	index@(_ZN2at6native27unrolled_elementwise_kernelIZZZNS0_23logical_not_kernel_cudaERNS_18TensorIteratorBaseEENKUlvE0_clEvENKUlvE7_clEvEUlN3c107complexIfEEE_St5arrayIPcLm2EELi4E23TrivialOffsetCalculatorILi1EjESE_NS0_6memory12LoadWithCastILi1EEENSF_13StoreWithCastILi1EEEEEviT_T0_T2_T3_T4_T5_)
        /*05c0*/ 	.word	0x0000001e


	//----- nvinfo : EIATTR_FRAME_SIZE
	.align		4
.L_297:
        /*05c4*/ 	.byte	0x04, 0x11
        /*05c6*/ 	.short	(.L_299 - .L_298)
	.align		4
.L_298:
        /*05c8*/ 	.word	index@(_ZN2at6native27unrolled_elementwise_kernelIZZZNS0_23logical_not_kernel_cudaERNS_18TensorIteratorBaseEENKUlvE0_clEvENKUlvE7_clEvEUlN3c107complexIfEEE_St5arrayIPcLm2EELi4E23TrivialOffsetCalculatorILi1EjESE_NS0_6memory12LoadWithCastILi1EEENSF_13StoreWithCastILi1EEEEEviT_T0_T2_T3_T4_T5_)
        /*05cc*/ 	.word	0x00000000


	//----- nvinfo : EIATTR_REGCOUNT
	.align		4
.L_299:
        /*05d0*/ 	.byte	0x04, 0x2f
        /*05d2*/ 	.short	(.L_301 - .L_300)
	.align		4
.L_300:
        /*05d4*/ 	.word	index@(_ZN2at6native18elementwise_kernelILi128ELi4EZNS0_15gpu_kernel_implIZZZNS0_23logical_not_kernel_cudaERNS_18TensorIteratorBaseEENKUlvE0_clEvENKUlvE7_clEvEUlN3c107complexIfEEE_EEvS4_RKT_EUliE_EEviT1_)
        /*05d8*/ 	.word	0x00000018


	//----- nvinfo : EIATTR_FRAME_SIZE
	.align		4
.L_301:
        /*05dc*/ 	.byte	0x04, 0x11
        /*05de*/ 	.short	(.L_303 - .L_302)
	.align		4
.L_302:
        /*05e0*/ 	.word	index@(_ZN2at6native18elementwise_kernelILi128ELi4EZNS0_15gpu_kernel_implIZZZNS0_23logical_not_kernel_cudaERNS_18TensorIteratorBaseEENKUlvE0_clEvENKUlvE7_clEvEUlN3c107complexIfEEE_EEvS4_RKT_EUliE_EEviT1_)
        /*05e4*/ 	.word	0x00000000


	//----- nvinfo : EIATTR_REGCOUNT
	.align		4
.L_303:
        /*05e8*/ 	.byte	0x04, 0x2f
        /*05ea*/ 	.short	(.L_305 - .L_304)
	.align		4
.L_304:
        /*05ec*/ 	.word	index@(_ZN2at6native29vectorized_elementwise_kernelILi8EZZZNS0_23logical_not_kernel_cudaERNS_18TensorIteratorBaseEENKUlvE0_clEvENKUlvE8_clEvEUlbE_St5arrayIPcLm2EEEEviT0_T1_)
        /*05f0*/ 	.word	0x00000004


	//----- nvinfo : EIATTR_FRAME_SIZE
	.align		4
.L_305:
        /*05f4*/ 	.byte	0x04, 0x11
        /*05f6*/ 	.short	(.L_307 - .L_306)
	.align		4
.L_306:
        /*05f8*/ 	.word	index@(_ZN2at6native29vectorized_elementwise_kernelILi8EZZZNS0_23logical_not_kernel_cudaERNS_18TensorIteratorBaseEENKUlvE0_clEvENKUlvE8_clEvEUlbE_St5arrayIPcLm2EEEEviT0_T1_)
        /*05fc*/ 	.word	0x00000000


	//----- nvinfo : EIATTR_REGCOUNT
	.align		4
.L_307:
        /*0600*/ 	.byte	0x04, 0x2f
        /*0602*/ 	.short	(.L_309 - .L_308)
	.align		4
.L_308:
        /*0604*/ 	.word	index@(_ZN2at6native29vectorized_elementwise_kernelILi4EZZZNS0_23logical_not_kernel_cudaERNS_18TensorIteratorBaseEENKUlvE0_clEvENKUlvE8_clEvEUlbE_St5arrayIPcLm2EEEEviT0_T1_)
        /*0608*/ 	.word	0x0000001c


	//----- nvinfo : EIATTR_FRAME_SIZE
	.align		4
.L_309:
        /*060c*/ 	.byte	0x04, 0x11
        /*060e*/ 	.short	(.L_311 - .L_310)
	.align		4
.L_310:
        /*0610*/ 	.word	index@(_ZN2at6native29vectorized_elementwise_kernelILi4EZZZNS0_23logical_not_kernel_cudaERNS_18TensorIteratorBaseEENKUlvE0_clEvENKUlvE8_clEvEUlbE_St5arrayIPcLm2EEEEviT0_T1_)
        /*0614*/ 	.word	0x00000000


	//----- nvinfo : EIATTR_REGCOUNT
	.align		4
.L_311:
        /*0618*/ 	.byte	0x04, 0x2f
        /*061a*/ 	.short	(.L_313 - .L_312)
	.align		4
.L_312:
        /*061c*/ 	.word	index@(_ZN2at6native29vectorized_elementwise_kernelILi2EZZZNS0_23logical_not_kernel_cudaERNS_18TensorIteratorBaseEENKUlvE0_clEvENKUlvE8_clEvEUlbE_St5arrayIPcLm2EEEEviT0_T1_)
        /*0620*/ 	.word	0x0000001c


	//----- nvinfo : EIATTR_FRAME_SIZE
	.align		4
.L_313:
        /*0624*/ 	.byte	0x04, 0x11
        /*0626*/ 	.short	(.L_315 - .L_314)
	.align		4
.L_314:
        /*0628*/ 	.word	index@(_ZN2at6native29vectorized_elementwise_kernelILi2EZZZNS0_23logical_not_kernel_cudaERNS_18TensorIteratorBaseEENKUlvE0_clEvENKUlvE8_clEvEUlbE_St5arrayIPcLm2EEEEviT0_T1_)
        /*062c*/ 	.word	0x00000000


	//----- nvinfo : EIATTR_REGCOUNT
	.align		4
.L_315:
        /*0630*/ 	.byte	0x04, 0x2f
        /*0632*/ 	.short	(.L_317 - .L_316)
	.align		4
.L_316:
        /*0634*/ 	.word	index@(_ZN2at6native27unrolled_elementwise_kernelIZZZNS0_23logical_not_kernel_cudaERNS_18TensorIteratorBaseEENKUlvE0_clEvENKUlvE8_clEvEUlbE_St5arrayIPcLm2EELi4E23TrivialOffsetCalculatorILi1EjESB_NS0_6memory15LoadWithoutCastENSC_16StoreWithoutCastEEEviT_T0_T2_T3_T4_T5_)
        /*0638*/ 	.word	0x00000016


	//----- nvinfo : EIATTR_FRAME_SIZE
	.align		4
.L_317:
        /*063c*/ 	.byte	0x04, 0x11
        /*063e*/ 	.short	(.L_319 - .L_318)
	.align		4
.L_318:
        /*0640*/ 	.word	index@(_ZN2at6native27unrolled_elementwise_kernelIZZZNS0_23logical_not_kernel_cudaERNS_18TensorIteratorBaseEENKUlvE0_clEvENKUlvE8_clEvEUlbE_St5arrayIPcLm2EELi4E23TrivialOffsetCalculatorILi1EjESB_NS0_6memory15LoadWithoutCastENSC_16StoreWithoutCastEEEviT_T0_T2_T3_T4_T5_)
        /*0644*/ 	.word	0x00000000


	//----- nvinfo : EIATTR_REGCOUNT
	.align		4
.L_319:
        /*0648*/ 	.byte	0x04, 0x2f
        /*064a*/ 	.short	(.L_321 - .L_320)
	.align		4
.L_320:
        /*064c*/ 	.word	index@(_ZN2at6native18elementwise_kernelILi128ELi4EZNS0_22gpu_kernel_impl_nocastIZZZNS0_23logical_not_kernel_cudaERNS_18TensorIteratorBaseEENKUlvE0_clEvENKUlvE8_clEvEUlbE_EEvS4_RKT_EUliE_EEviT1_)
        /*0650*/ 	.word	0x00000014


	//----- nvinfo : EIATTR_FRAME_SIZE
	.align		4
.L_321:
        /*0654*/ 	.byte	0x04, 0x11
        /*0656*/ 	.short	(.L_323 - .L_322)
	.align		4
.L_322:
        /*0658*/ 	.word	index@(_ZN2at6native18elementwise_kernelILi128ELi4EZNS0_22gpu_kernel_impl_nocastIZZZNS0_23logical_not_kernel_cudaERNS_18TensorIteratorBaseEENKUlvE0_clEvENKUlvE8_clEvEUlbE_EEvS4_RKT_EUliE_EEviT1_)
        /*065c*/ 	.word	0x00000000


	//----- nvinfo : EIATTR_REGCOUNT
	.align		4
.L_323:
        /*0660*/ 	.byte	0x04, 0x2f
        /*0662*/ 	.short	(.L_325 - .L_324)
	.align		4
.L_324:
        /*0664*/ 	.word	index@(_ZN2at6native27unrolled_elementwise_kernelIZZZNS0_23logical_not_kernel_cudaERNS_18TensorIteratorBaseEENKUlvE0_clEvENKUlvE8_clEvEUlbE_St5arrayIPcLm2EELi4E23TrivialOffsetCalculatorILi1EjESB_NS0_6memory12LoadWithCastILi1EEENSC_13StoreWithCastILi1EEEEEviT_T0_T2_T3_T4_T5_)
        /*0668*/ 	.word	0x0000001e


	//----- nvinfo : EIATTR_FRAME_SIZE
	.align		4
.L_325:
        /*066c*/ 	.byte	0x04, 0x11
        /*066e*/ 	.short	(.L_327 - .L_326)
	.align		4
.L_326:
        /*0670*/ 	.word	index@(_ZN2at6native27unrolled_elementwise_kernelIZZZNS0_23logical_not_kernel_cudaERNS_18TensorIteratorBaseEENKUlvE0_clEvENKUlvE8_clEvEUlbE_St5arrayIPcLm2EELi4E23TrivialOffsetCalculatorILi1EjESB_NS0_6memory12LoadWithCastILi1EEENSC_13StoreWithCastILi1EEEEEviT_T0_T2_T3_T4_T5_)
        /*0674*/ 	.word	0x00000000


	//----- nvinfo : EIATTR_REGCOUNT
	.align		4
.L_327:
        /*0678*/ 	.byte	0x04, 0x2f
        /*067a*/ 	.short	(.L_329 - .L_328)
	.align		4
.L_328:
        /*067c*/ 	.word	index@(_ZN2at6native18elementwise_kernelILi128ELi4EZNS0_15gpu_kernel_implIZZZNS0_23logical_not_kernel_cudaERNS_18TensorIteratorBaseEENKUlvE0_clEvENKUlvE8_clEvEUlbE_EEvS4_RKT_EUliE_EEviT1_)
        /*0680*/ 	.word	0x00000018


	//----- nvinfo : EIATTR_FRAME_SIZE
	.align		4
.L_329:
        /*0684*/ 	.byte	0x04, 0x11
        /*0686*/ 	.short	(.L_331 - .L_330)
	.align		4
.L_330:
        /*0688*/ 	.word	index@(_ZN2at6native18elementwise_kernelILi128ELi4EZNS0_15gpu_kernel_implIZZZNS0_23logical_not_kernel_cudaERNS_18TensorIteratorBaseEENKUlvE0_clEvENKUlvE8_clEvEUlbE_EEvS4_RKT_EUliE_EEviT1_)
        /*068c*/ 	.word	0x00000000


	//----- nvinfo : EIATTR_REGCOUNT
	.align		4
.L_331:
        /*0690*/ 	.byte	0x04, 0x2f
        /*0692*/ 	.short	(.L_333 - .L_332)
	.align		4
.L_332:
        /*0694*/ 	.word	index@(_ZN2at6native29vectorized_elementwise_kernelILi8EZZZNS0_23logical_not_kernel_cudaERNS_18TensorIteratorBaseEENKUlvE0_clEvENKUlvE9_clEvEUlN3c104HalfEE_St5arrayIPcLm2EEEEviT0_T1_)
        /*0698*/ 	.word	0x00000004


	//----- nvinfo : EIATTR_FRAME_SIZE
	.align		4
.L_333:
        /*069c*/ 	.byte	0x04, 0x11
        /*069e*/ 	.short	(.L_335 - .L_334)
	.align		4
.L_334:
        /*06a0*/ 	.word	index@(_ZN2at6native29vectorized_elementwise_kernelILi8EZZZNS0_23logical_not_kernel_cudaERNS_18TensorIteratorBaseEENKUlvE0_clEvENKUlvE9_clEvEUlN3c104HalfEE_St5arrayIPcLm2EEEEviT0_T1_)
        /*06a4*/ 	.word	0x00000000


	//----- nvinfo : EIATTR_REGCOUNT
	.align		4
.L_335:
        /*06a8*/ 	.byte	0x04, 0x2f
        /*06aa*/ 	.short	(.L_337 - .L_336)
	.align		4
.L_336:
        /*06ac*/ 	.word	index@(_ZN2at6native29vectorized_elementwise_kernelILi4EZZZNS0_23logical_not_kernel_cudaERNS_18TensorIteratorBaseEENKUlvE0_clEvENKUlvE9_clEvEUlN3c104HalfEE_St5arrayIPcLm2EEEEviT0_T1_)
        /*06b0*/ 	.word	0x00000020


	//----- nvinfo : EIATTR_FRAME_SIZE
	.align		4
.L_337:
        /*06b4*/ 	.byte	0x04, 0x11
        /*06b6*/ 	.short	(.L_339 - .L_338)
	.align		4
.L_338:
        /*06b8*/ 	.word	index@(_ZN2at6native29vectorized_elementwise_kernelILi4EZZZNS0_23logical_not_kernel_cudaERNS_18TensorIteratorBaseEENKUlvE0_clEvENKUlvE9_clEvEUlN3c104HalfEE_St5arrayIPcLm2EEEEviT0_T1_)
        /*06bc*/ 	.word	0x00000000


	//----- nvinfo : EIATTR_REGCOUNT
	.align		4
.L_339:
        /*06c0*/ 	.byte	0x04, 0x2f
        /*06c2*/ 	.short	(.L_341 - .L_340)
	.align		4
.L_340:
        /*06c4*/ 	.word	index@(_ZN2at6native29vectorized_elementwise_kernelILi2EZZZNS0_23logical_not_kernel_cudaERNS_18TensorIteratorBaseEENKUlvE0_clEvENKUlvE9_clEvEUlN3c104HalfEE_St5arrayIPcLm2EEEEviT0_T1_)
        /*06c8*/ 	.word	0x00000020


	//----- nvinfo : EIATTR_FRAME_SIZE
	.align		4
.L_341:
        /*06cc*/ 	.byte	0x04, 0x11
        /*06ce*/ 	.short	(.L_343 - .L_342)
	.align		4
.L_342:
        /*06d0*/ 	.word	index@(_ZN2at6native29vectorized_elementwise_kernelILi2EZZZNS0_23logical_not_kernel_cudaERNS_18TensorIteratorBaseEENKUlvE0_clEvENKUlvE9_clEvEUlN3c104HalfEE_St5arrayIPcLm2EEEEviT0_T1_)
        /*06d4*/ 	.word	0x00000000


	//----- nvinfo : EIATTR_REGCOUNT
	.align		4
.L_343:
        /*06d8*/ 	.byte	0x04, 0x2f
        /*06da*/ 	.short	(.L_345 - .L_344)
	.align		4
.L_344:
        /*06dc*/ 	.word	index@(_ZN2at6native27unrolled_elementwise_kernelIZZZNS0_23logical_not_kernel_cudaERNS_18TensorIteratorBaseEENKUlvE0_clEvENKUlvE9_clEvEUlN3c104HalfEE_St5arrayIPcLm2EELi4E23TrivialOffsetCalculatorILi1EjESD_NS0_6memory15LoadWithoutCastENSE_16StoreWithoutCastEEEviT_T0_T2_T3_T4_T5_)
        /*06e0*/ 	.word	0x00000016


	//----- nvinfo : EIATTR_FRAME_SIZE
	.align		4
.L_345:
        /*06e4*/ 	.byte	0x04, 0x11
        /*06e6*/ 	.short	(.L_347 - .L_346)
	.align		4
.L_346:
        /*06e8*/ 	.word	index@(_ZN2at6native27unrolled_elementwise_kernelIZZZNS0_23logical_not_kernel_cudaERNS_18TensorIteratorBaseEENKUlvE0_clEvENKUlvE9_clEvEUlN3c104HalfEE_St5arrayIPcLm2EELi4E23TrivialOffsetCalculatorILi1EjESD_NS0_6memory15LoadWithoutCastENSE_16StoreWithoutCastEEEviT_T0_T2_T3_T4_T5_)
        /*06ec*/ 	.word	0x00000000


	//----- nvinfo : EIATTR_REGCOUNT
	.align		4
.L_347:
        /*06f0*/ 	.byte	0x04, 0x2f
        /*06f2*/ 	.short	(.L_349 - .L_348)
	.align		4
.L_348:
        /*06f4*/ 	.word	index@(_ZN2at6native18elementwise_kernelILi128ELi4EZNS0_22gpu_kernel_impl_nocastIZZZNS0_23logical_not_kernel_cudaERNS_18TensorIteratorBaseEENKUlvE0_clEvENKUlvE9_clEvEUlN3c104HalfEE_EEvS4_RKT_EUliE_EEviT1_)
        /*06f8*/ 	.word	0x00000014


	//----- nvinfo : EIATTR_FRAME_SIZE
	.align		4
.L_349:
        /*06fc*/ 	.byte	0x04, 0x11
        /*06fe*/ 	.short	(.L_351 - .L_350)
	.align		4
.L_350:
        /*0700*/ 	.word	index@(_ZN2at6native18elementwise_kernelILi128ELi4EZNS0_22gpu_kernel_impl_nocastIZZZNS0_23logical_not_kernel_cudaERNS_18TensorIteratorBaseEENKUlvE0_clEvENKUlvE9_clEvEUlN3c104HalfEE_EEvS4_RKT_EUliE_EEviT1_)
        /*0704*/ 	.word	0x00000000


	//----- nvinfo : EIATTR_REGCOUNT
	.align		4
.L_351:
        /*0708*/ 	.byte	0x04, 0x2f
        /*070a*/ 	.short	(.L_353 - .L_352)
	.align		4
.L_352:
        /*070c*/ 	.word	index@(_ZN2at6native27unrolled_elementwise_kernelIZZZNS0_23logical_not_kernel_cudaERNS_18TensorIteratorBaseEENKUlvE0_clEvENKUlvE9_clEvEUlN3c104HalfEE_St5arrayIPcLm2EELi4E23TrivialOffsetCalculatorILi1EjESD_NS0_6memory12LoadWithCastILi1EEENSE_13StoreWithCastILi1EEEEEviT_T0_T2_T3_T4_T5_)
        /*0710*/ 	.word	0x0000001e


	//----- nvinfo : EIATTR_FRAME_SIZE
	.align		4
.L_353:
        /*0714*/ 	.byte	0x04, 0x11
        /*0716*/ 	.short	(.L_355 - .L_354)
	.align		4
.L_354:
        /*0718*/ 	.word	index@(_ZN2at6native27unrolled_elementwise_kernelIZZZNS0_23logical_not_kernel_cudaERNS_18TensorIteratorBaseEENKUlvE0_clEvENKUlvE9_clEvEUlN3c104HalfEE_St5arrayIPcLm2EELi4E23TrivialOffsetCalculatorILi1EjESD_NS0_6memory12LoadWithCastILi1EEENSE_13StoreWithCastILi1EEEEEviT_T0_T2_T3_T4_T5_)
        /*071c*/ 	.word	0x00000000


	//----- nvinfo : EIATTR_REGCOUNT
	.align		4
.L_355:
        /*0720*/ 	.byte	0x04, 0x2f
        /*0722*/ 	.short	(.L_357 - .L_356)
	.align		4
.L_356:
        /*0724*/ 	.word	index@(_ZN2at6native18elementwise_kernelILi128ELi4EZNS0_15gpu_kernel_implIZZZNS0_23logical_not_kernel_cudaERNS_18TensorIteratorBaseEENKUlvE0_clEvENKUlvE9_clEvEUlN3c104HalfEE_EEvS4_RKT_EUliE_EEviT1_)
        /*0728*/ 	.word	0x00000018


	//----- nvinfo : EIATTR_FRAME_SIZE
	.align		4
.L_357:
        /*072c*/ 	.byte	0x04, 0x11
        /*072e*/ 	.short	(.L_359 - .L_358)
	.align		4
.L_358:
        /*0730*/ 	.word	index@(_ZN2at6native18elementwise_kernelILi128ELi4EZNS0_15gpu_kernel_implIZZZNS0_23logical_not_kernel_cudaERNS_18TensorIteratorBaseEENKUlvE0_clEvENKUlvE9_clEvEUlN3c104HalfEE_EEvS4_RKT_EUliE_EEviT1_)
        /*0734*/ 	.word	0x00000000


	//----- nvinfo : EIATTR_REGCOUNT
	.align		4
.L_359:
        /*0738*/ 	.byte	0x04, 0x2f
        /*073a*/ 	.short	(.L_361 - .L_360)
	.align		4
.L_360:
        /*073c*/ 	.word	index@(_ZN2at6native29vectorized_elementwise_kernelILi8EZZZNS0_23logical_not_kernel_cudaERNS_18TensorIteratorBaseEENKUlvE0_clEvENKUlvE10_clEvEUlN3c108BFloat16EE_St5arrayIPcLm2EEEEviT0_T1_)
        /*0740*/ 	.word	0x00000004


	//----- nvinfo : EIATTR_FRAME_SIZE
	.align		4
.L_361:
        /*0744*/ 	.byte	0x04, 0x11
        /*0746*/ 	.short	(.L_363 - .L_362)
	.align		4
.L_362:
        /*0748*/ 	.word	index@(_ZN2at6native29vectorized_elementwise_kernelILi8EZZZNS0_23logical_not_kernel_cudaERNS_18TensorIteratorBaseEENKUlvE0_clEvENKUlvE10_clEvEUlN3c108BFloat16EE_St5arrayIPcLm2EEEEviT0_T1_)
        /*074c*/ 	.word	0x00000000


	//----- nvinfo : EIATTR_REGCOUNT
	.align		4
.L_363:
        /*0750*/ 	.byte	0x04, 0x2f
        /*0752*/ 	.short	(.L_365 - .L_364)
	.align		4
.L_364:
        /*0754*/ 	.word	index@(_ZN2at6native29vectorized_elementwise_kernelILi4EZZZNS0_23logical_not_kernel_cudaERNS_18TensorIteratorBaseEENKUlvE0_clEvENKUlvE10_clEvEUlN3c108BFloat16EE_St5arrayIPcLm2EEEEviT0_T1_)
        /*0758*/ 	.word	0x00000020


	//----- nvinfo : EIATTR_FRAME_SIZE
	.align		4
.L_365:
        /*075c*/ 	.byte	0x04, 0x11
        /*075e*/ 	.short	(.L_367 - .L_366)
	.align		4
.L_366:
        /*0760*/ 	.word	index@(_ZN2at6native29vectorized_elementwise_kernelILi4EZZZNS0_23logical_not_kernel_cudaERNS_18TensorIteratorBaseEENKUlvE0_clEvENKUlvE10_clEvEUlN3c108BFloat16EE_St5arrayIPcLm2EEEEviT0_T1_)
        /*0764*/ 	.word	0x00000000


	//----- nvinfo : EIATTR_REGCOUNT
	.align		4
.L_367:
        /*0768*/ 	.byte	0x04, 0x2f
        /*076a*/ 	.short	(.L_369 - .L_368)
	.align		4
.L_368:
        /*076c*/ 	.word	index@(_ZN2at6native29vectorized_elementwise_kernelILi2EZZZNS0_23logical_not_kernel_cudaERNS_18TensorIteratorBaseEENKUlvE0_clEvENKUlvE10_clEvEUlN3c108BFloat16EE_St5arrayIPcLm2EEEEviT0_T1_)
        /*0770*/ 	.word	0x00000020


	//----- nvinfo : EIATTR_FRAME_SIZE
	.align		4
.L_369:
        /*0774*/ 	.byte	0x04, 0x11
        /*0776*/ 	.short	(.L_371 - .L_370)
	.align		4
.L_370:
        /*0778*/ 	.word	index@(_ZN2at6native29vectorized_elementwise_kernelILi2EZZZNS0_23logical_not_kernel_cudaERNS_18TensorIteratorBaseEENKUlvE0_clEvENKUlvE10_clEvEUlN3c108BFloat16EE_St5arrayIPcLm2EEEEviT0_T1_)
        /*077c*/ 	.word	0x00000000


	//----- nvinfo : EIATTR_REGCOUNT
	.align		4
.L_371:
        /*0780*/ 	.byte	0x04, 0x2f
        /*0782*/ 	.short	(.L_373 - .L_372)
	.align		4
.L_372:
        /*0784*/ 	.word	index@(_ZN2at6native27unrolled_elementwise_kernelIZZZNS0_23logical_not_kernel_cudaERNS_18TensorIteratorBaseEENKUlvE0_clEvENKUlvE10_clEvEUlN3c108BFloat16EE_St5arrayIPcLm2EELi4E23TrivialOffsetCalculatorILi1EjESD_NS0_6memory15LoadWithoutCastENSE_16StoreWithoutCastEEEviT_T0_T2_T3_T4_T5_)
        /*0788*/ 	.word	0x00000018


	//----- nvinfo : EIATTR_FRAME_SIZE
	.align		4
.L_373:
        /*078c*/ 	.byte	0x04, 0x11
        /*078e*/ 	.short	(.L_375 - .L_374)
	.align		4
.L_374:
        /*0790*/ 	.word	index@(_ZN2at6native27unrolled_elementwise_kernelIZZZNS0_23logical_not_kernel_cudaERNS_18TensorIteratorBaseEENKUlvE0_clEvENKUlvE10_clEvEUlN3c108BFloat16EE_St5arrayIPcLm2EELi4E23TrivialOffsetCalculatorILi1EjESD_NS0_6memory15LoadWithoutCastENSE_16StoreWithoutCastEEEviT_T0_T2_T3_T4_T5_)
        /*0794*/ 	.word	0x00000000


	//----- nvinfo : EIATTR_REGCOUNT
	.align		4
.L_375:
        /*0798*/ 	.byte	0x04, 0x2f
        /*079a*/ 	.short	(.L_377 - .L_376)
	.align		4
.L_376:
        /*079c*/ 	.word	index@(_ZN2at6native18elementwise_kernelILi128ELi4EZNS0_22gpu_kernel_impl_nocastIZZZNS0_23logical_not_kernel_cudaERNS_18TensorIteratorBaseEENKUlvE0_clEvENKUlvE10_clEvEUlN3c108BFloat16EE_EEvS4_RKT_EUliE_EEviT1_)
        /*07a0*/ 	.word	0x00000014


	//----- nvinfo : EIATTR_FRAME_SIZE
	.align		4
.L_377:
        /*07a4*/ 	.byte	0x04, 0x11
        /*07a6*/ 	.short	(.L_379 - .L_378)
	.align		4
.L_378:
        /*07a8*/ 	.word	index@(_ZN2at6native18elementwise_kernelILi128ELi4EZNS0_22gpu_kernel_impl_nocastIZZZNS0_23logical_not_kernel_cudaERNS_18TensorIteratorBaseEENKUlvE0_clEvENKUlvE10_clEvEUlN3c108BFloat16EE_EEvS4_RKT_EUliE_EEviT1_)
        /*07ac*/ 	.word	0x00000000


	//----- nvinfo : EIATTR_REGCOUNT
	.align		4
.L_379:
        /*07b0*/ 	.byte	0x04, 0x2f
        /*07b2*/ 	.short	(.L_381 - .L_380)
	.align		4
.L_380:
        /*07b4*/ 	.word	index@(_ZN2at6native27unrolled_elementwise_kernelIZZZNS0_23logical_not_kernel_cudaERNS_18TensorIteratorBaseEENKUlvE0_clEvENKUlvE10_clEvEUlN3c108BFloat16EE_St5arrayIPcLm2EELi4E23TrivialOffsetCalculatorILi1EjESD_NS0_6memory12LoadWithCastILi1EEENSE_13StoreWithCastILi1EEEEEviT_T0_T2_T3_T4_T5_)
        /*07b8*/ 	.word	0x0000001e


	//----- nvinfo : EIATTR_FRAME_SIZE
	.align		4
.L_381:
        /*07bc*/ 	.byte	0x04, 0x11
        /*07be*/ 	.short	(.L_383 - .L_382)
	.align		4
.L_382:
        /*07c0*/ 	.word	index@(_ZN2at6native27unrolled_elementwise_kernelIZZZNS0_23logical_not_kernel_cudaERNS_18TensorIteratorBaseEENKUlvE0_clEvENKUlvE10_clEvEUlN3c108BFloat16EE_St5arrayIPcLm2EELi4E23TrivialOffsetCalculatorILi1EjESD_NS0_6memory12LoadWithCastILi1EEENSE_13StoreWithCastILi1EEEEEviT_T0_T2_T3_T4_T5_)
        /*07c4*/ 	.word	0x00000000


	//----- nvinfo : EIATTR_REGCOUNT
	.align		4
.L_383:
        /*07c8*/ 	.byte	0x04, 0x2f
        /*07ca*/ 	.short	(.L_385 - .L_384)
	.align		4
.L_384:
        /*07cc*/ 	.word	index@(_ZN2at6native18elementwise_kernelILi128ELi4EZNS0_15gpu_kernel_implIZZZNS0_23logical_not_kernel_cudaERNS_18TensorIteratorBaseEENKUlvE0_clEvENKUlvE10_clEvEUlN3c108BFloat16EE_EEvS4_RKT_EUliE_EEviT1_)
        /*07d0*/ 	.word	0x00000018


	//----- nvinfo : EIATTR_FRAME_SIZE
	.align		4
.L_385:
        /*07d4*/ 	.byte	0x04, 0x11
        /*07d6*/ 	.short	(.L_387 - .L_386)
	.align		4
.L_386:
        /*07d8*/ 	.word	index@(_ZN2at6native18elementwise_kernelILi128ELi4EZNS0_15gpu_kernel_implIZZZNS0_23logical_not_kernel_cudaERNS_18TensorIteratorBaseEENKUlvE0_clEvENKUlvE10_clEvEUlN3c108BFloat16EE_EEvS4_RKT_EUliE_EEviT1_)
        /*07dc*/ 	.word	0x00000000


	//----- nvinfo : EIATTR_REGCOUNT
	.align		4
.L_387:
        /*07e0*/ 	.byte	0x04, 0x2f
        /*07e2*/ 	.short	(.L_389 - .L_388)
	.align		4
.L_388:
        /*07e4*/ 	.word	index@(_ZN2at6native29vectorized_elementwise_kernelILi8EZZZNS0_15neg_kernel_cudaERNS_18TensorIteratorBaseEENKUlvE0_clEvENKUlvE_clEvEUlhE_St5arrayIPcLm2EEEEviT0_T1_)
        /*07e8*/ 	.word	0x00000004


	//----- nvinfo : EIATTR_FRAME_SIZE
	.align		4
.L_389:
        /*07ec*/ 	.byte	0x04, 0x11
        /*07ee*/ 	.short	(.L_391 - .L_390)
	.align		4
.L_390:
        /*07f0*/ 	.word	index@(_ZN2at6native29vectorized_elementwise_kernelILi8EZZZNS0_15neg_kernel_cudaERNS_18TensorIteratorBaseEENKUlvE0_clEvENKUlvE_clEvEUlhE_St5arrayIPcLm2EEEEviT0_T1_)
        /*07f4*/ 	.word	0x00000000


	//----- nvinfo : EIATTR_REGCOUNT
	.align		4
.L_391:
        /*07f8*/ 	.byte	0x04, 0x2f
        /*07fa*/ 	.short	(.L_393 - .L_392)
	.align		4
.L_392:
        /*07fc*/ 	.word	index@(_ZN2at6native29vectorized_elementwise_kernelILi4EZZZNS0_15neg_kernel_cudaERNS_18TensorIteratorBaseEENKUlvE0_clEvENKUlvE_clEvEUlhE_St5arrayIPcLm2EEEEviT0_T1_)
        /*0800*/ 	.word	0x0000001e


	//----- nvinfo : EIATTR_FRAME_SIZE
	.align		4
.L_393:
        /*0804*/ 	.byte	0x04, 0x11
        /*0806*/ 	.short	(.L_395 - .L_394)
	.align		4
.L_394:
        /*0808*/ 	.word	index@(_ZN2at6native29vectorized_elementwise_kernelILi4EZZZNS0_15neg_kernel_cudaERNS_18TensorIteratorBaseEENKUlvE0_clEvENKUlvE_clEvEUlhE_St5arrayIPcLm2EEEEviT0_T1_)
        /*080c*/ 	.word	0x00000000


	//----- nvinfo : EIATTR_REGCOUNT
	.align		4
.L_395:
        /*0810*/ 	.byte	0x04, 0x2f
        /*0812*/ 	.short	(.L_397 - .L_396)
	.align		4
.L_396:
        /*0814*/ 	.word	index@(_ZN2at6native29vectorized_elementwise_kernelILi2EZZZNS0_15neg_kernel_cudaERNS_18TensorIteratorBaseEENKUlvE0_clEvENKUlvE_clEvEUlhE_St5arrayIPcLm2EEEEviT0_T1_)
        /*0818*/ 	.word	0x0000001e


	//----- nvinfo : EIATTR_FRAME_SIZE
	.align		4
.L_397:
        /*081c*/ 	.byte	0x04, 0x11
        /*081e*/ 	.short	(.L_399 - .L_398)
	.align		4
.L_398:
        /*0820*/ 	.word	index@(_ZN2at6native29vectorized_elementwise_kernelILi2EZZZNS0_15neg_kernel_cudaERNS_18TensorIteratorBaseEENKUlvE0_clEvENKUlvE_clEvEUlhE_St5arrayIPcLm2EEEEviT0_T1_)
        /*0824*/ 	.word	0x00000000


	//----- nvinfo : EIATTR_REGCOUNT
	.align		4
.L_399:
        /*0828*/ 	.byte	0x04, 0x2f
        /*082a*/ 	.short	(.L_401 - .L_400)
	.align		4
.L_400:
        /*082c*/ 	.word	index@(_ZN2at6native27unrolled_elementwise_kernelIZZZNS0_15neg_kernel_cudaERNS_18TensorIteratorBaseEENKUlvE0_clEvENKUlvE_clEvEUlhE_St5arrayIPcLm2EELi4E23TrivialOffsetCalculatorILi1EjESB_NS0_6memory15LoadWithoutCastENSC_16StoreWithoutCastEEEviT_T0_T2_T3_T4_T5_)
        /*0830*/ 	.word	0x00000016


	//----- nvinfo : EIATTR_FRAME_SIZE
	.align		4
.L_401:
        /*0834*/ 	.byte	0x04, 0x11
        /*0836*/ 	.short	(.L_403 - .L_402)
	.align		4
.L_402:
        /*0838*/ 	.word	index@(_ZN2at6native27unrolled_elementwise_kernelIZZZNS0_15neg_kernel_cudaERNS_18TensorIteratorBaseEENKUlvE0_clEvENKUlvE_clEvEUlhE_St5arrayIPcLm2EELi4E23TrivialOffsetCalculatorILi1EjESB_NS0_6memory15LoadWithoutCastENSC_16StoreWithoutCastEEEviT_T0_T2_T3_T4_T5_)
        /*083c*/ 	.word	0x00000000


	//----- nvinfo : EIATTR_REGCOUNT
	.align		4
.L_403:
        /*0840*/ 	.byte	0x04, 0x2f
        /*0842*/ 	.short	(.L_405 - .L_404)
	.align		4
.L_404:
        /*0844*/ 	.word	index@(_ZN2at6native18elementwise_kernelILi128ELi4EZNS0_22gpu_kernel_impl_nocastIZZZNS0_15neg_kernel_cudaERNS_18TensorIteratorBaseEENKUlvE0_clEvENKUlvE_clEvEUlhE_EEvS4_RKT_EUliE_EEviT1_)
        /*0848*/ 	.word	0x00000014


	//----- nvinfo : EIATTR_FRAME_SIZE
	.align		4
.L_405:
        /*084c*/ 	.byte	0x04, 0x11
        /*084e*/ 	.short	(.L_407 - .L_406)
	.align		4
.L_406:
        /*0850*/ 	.word	index@(_ZN2at6native18elementwise_kernelILi128ELi4EZNS0_22gpu_kernel_impl_nocastIZZZNS0_15neg_kernel_cudaERNS_18TensorIteratorBaseEENKUlvE0_clEvENKUlvE_clEvEUlhE_EEvS4_RKT_EUliE_EEviT1_)
        /*0854*/ 	.word	0x00000000


	//----- nvinfo : EIATTR_REGCOUNT
	.align		4
.L_407:
        /*0858*/ 	.byte	0x04, 0x2f
        /*085a*/ 	.short	(.L_409 - .L_408)
	.align		4
.L_408:
        /*085c*/ 	.word	index@(_ZN2at6native27unrolled_elementwise_kernelIZZZNS0_15neg_kernel_cudaERNS_18TensorIteratorBaseEENKUlvE0_clEvENKUlvE_clEvEUlhE_St5arrayIPcLm2EELi4E23TrivialOffsetCalculatorILi1EjESB_NS0_6memory12LoadWithCastILi1EEENSC_13StoreWithCastILi1EEEEEviT_T0_T2_T3_T4_T5_)
        /*0860*/ 	.word	0x0000001c


	//----- nvinfo : EIATTR_FRAME_SIZE
	.align		4
.L_409:
        /*0864*/ 	.byte	0x04, 0x11
        /*0866*/ 	.short	(.L_411 - .L_410)
	.align		4
.L_410:
        /*0868*/ 	.word	index@(_ZN2at6native27unrolled_elementwise_kernelIZZZNS0_15neg_kernel_cudaERNS_18TensorIteratorBaseEENKUlvE0_clEvENKUlvE_clEvEUlhE_St5arrayIPcLm2EELi4E23TrivialOffsetCalculatorILi1EjESB_NS0_6memory12LoadWithCastILi1EEENSC_13StoreWithCastILi1EEEEEviT_T0_T2_T3_T4_T5_)
        /*086c*/ 	.word	0x00000000


	//----- nvinfo : EIATTR_REGCOUNT
	.align		4
.L_411:
        /*0870*/ 	.byte	0x04, 0x2f
        /*0872*/ 	.short	(.L_413 - .L_412)
	.align		4
.L_412:
        /*0874*/ 	.word	index@(_ZN2at6native18elementwise_kernelILi128ELi4EZNS0_15gpu_kernel_implIZZZNS0_15neg_kernel_cudaERNS_18TensorIteratorBaseEENKUlvE0_clEvENKUlvE_clEvEUlhE_EEvS4_RKT_EUliE_EEviT1_)
        /*0878*/ 	.word	0x00000018


	//----- nvinfo : EIATTR_FRAME_SIZE
	.align		4
.L_413:
        /*087c*/ 	.byte	0x04, 0x11
        /*087e*/ 	.short	(.L_415 - .L_414)
	.align		4
.L_414:
        /*0880*/ 	.word	index@(_ZN2at6native18elementwise_kernelILi128ELi4EZNS0_15gpu_kernel_implIZZZNS0_15neg_kernel_cudaERNS_18TensorIteratorBaseEENKUlvE0_clEvENKUlvE_clEvEUlhE_EEvS4_RKT_EUliE_EEviT1_)
        /*0884*/ 	.word	0x00000000


	//----- nvinfo : EIATTR_REGCOUNT
	.align		4
.L_415:
        /*0888*/ 	.byte	0x04, 0x2f
        /*088a*/ 	.short	(.L_417 - .L_416)
	.align		4
.L_416:
        /*088c*/ 	.word	index@(_ZN2at6native29vectorized_elementwise_kernelILi8EZZZNS0_15neg_kernel_cudaERNS_18TensorIteratorBaseEENKUlvE0_clEvENKUlvE0_clEvEUlaE_St5arrayIPcLm2EEEEviT0_T1_)
        /*0890*/ 	.word	0x00000004


	//----- nvinfo : EIATTR_FRAME_SIZE
	.align		4
.L_417:
        /*0894*/ 	.byte	0x04, 0x11
        /*0896*/ 	.short	(.L_419 - .L_418)
	.align		4
.L_418:
        /*0898*/ 	.word	index@(_ZN2at6native29vectorized_elementwise_kernelILi8EZZZNS0_15neg_kernel_cudaERNS_18TensorIteratorBaseEENKUlvE0_clEvENKUlvE0_clEvEUlaE_St5arrayIPcLm2EEEEviT0_T1_)
        /*089c*/ 	.word	0x00000000


	//----- nvinfo : EIATTR_REGCOUNT
	.align		4
.L_419:
        /*08a0*/ 	.byte	0x04, 0x2f
        /*08a2*/ 	.short	(.L_421 - .L_420)
	.align		4
.L_420:
        /*08a4*/ 	.word	index@(_ZN2at6native29vectorized_elementwise_kernelILi4EZZZNS0_15neg_kernel_cudaERNS_18TensorIteratorBaseEENKUlvE0_clEvENKUlvE0_clEvEUlaE_St5arrayIPcLm2EEEEviT0_T1_)
        /*08a8*/ 	.word	0x0000001e


	//----- nvinfo : EIATTR_FRAME_SIZE
	.align		4
.L_421:
        /*08ac*/ 	.byte	0x04, 0x11
        /*08ae*/ 	.short	(.L_423 - .L_422)
	.align		4
.L_422:
        /*08b0*/ 	.word	index@(_ZN2at6native29vectorized_elementwise_kernelILi4EZZZNS0_15neg_kernel_cudaERNS_18TensorIteratorBaseEENKUlvE0_clEvENKUlvE0_clEvEUlaE_St5arrayIPcLm2EEEEviT0_T1_)
        /*08b4*/ 	.word	0x00000000


	//----- nvinfo : EIATTR_REGCOUNT
	.align		4
.L_423:
        /*08b8*/ 	.byte	0x04, 0x2f
        /*08ba*/ 	.short	(.L_425 - .L_424)
	.align		4
.L_424:
        /*08bc*/ 	.word	index@(_ZN2at6native29vectorized_elementwise_kernelILi2EZZZNS0_15neg_kernel_cudaERNS_18TensorIteratorBaseEENKUlvE0_clEvENKUlvE0_clEvEUlaE_St5arrayIPcLm2EEEEviT0_T1_)
        /*08c0*/ 	.word	0x0000001e


	//----- nvinfo : EIATTR_FRAME_SIZE
	.align		4
.L_425:
        /*08c4*/ 	.byte	0x04, 0x11
        /*08c6*/ 	.short	(.L_427 - .L_426)
	.align		4
.L_426:
        /*08c8*/ 	.word	index@(_ZN2at6native29vectorized_elementwise_kernelILi2EZZZNS0_15neg_kernel_cudaERNS_18TensorIteratorBaseEENKUlvE0_clEvENKUlvE0_clEvEUlaE_St5arrayIPcLm2EEEEviT0_T1_)
        /*08cc*/ 	.word	0x00000000


	//----- nvinfo : EIATTR_REGCOUNT
	.align		4
.L_427:
        /*08d0*/ 	.byte	0x04, 0x2f
        /*08d2*/ 	.short	(.L_429 - .L_428)
	.align		4
.L_428:
        /*08d4*/ 	.word	index@(_ZN2at6native27unrolled_elementwise_kernelIZZZNS0_15neg_kernel_cudaERNS_18TensorIteratorBaseEENKUlvE0_clEvENKUlvE0_clEvEUlaE_St5arrayIPcLm2EELi4E23TrivialOffsetCalculatorILi1EjESB_NS0_6memory15LoadWithoutCastENSC_16StoreWithoutCastEEEviT_T0_T2_T3_T4_T5_)
        /*08d8*/ 	.word	0x00000016


	//----- nvinfo : EIATTR_FRAME_SIZE
	.align		4
.L_429:
        /*08dc*/ 	.byte	0x04, 0x11
        /*08de*/ 	.short	(.L_431 - .L_430)
	.align		4
.L_430:
        /*08e0*/ 	.word	index@(_ZN2at6native27unrolled_elementwise_kernelIZZZNS0_15neg_kernel_cudaERNS_18TensorIteratorBaseEENKUlvE0_clEvENKUlvE0_clEvEUlaE_St5arrayIPcLm2EELi4E23TrivialOffsetCalculatorILi1EjESB_NS0_6memory15LoadWithoutCastENSC_16StoreWithoutCastEEEviT_T0_T2_T3_T4_T5_)
        /*08e4*/ 	.word	0x00000000


	//----- nvinfo : EIATTR_REGCOUNT
	.align		4
.L_431:
        /*08e8*/ 	.byte	0x04, 0x2f
        /*08ea*/ 	.short	(.L_433 - .L_432)
	.align		4
.L_432:
        /*08ec*/ 	.word	index@(_ZN2at6native18elementwise_kernelILi128ELi4EZNS0_22gpu_kernel_impl_nocastIZZZNS0_15neg_kernel_cudaERNS_18TensorIteratorBaseEENKUlvE0_clEvENKUlvE0_clEvEUlaE_EEvS4_RKT_EUliE_EEviT1_)
        /*08f0*/ 	.word	0x00000014


	//----- nvinfo : EIATTR_FRAME_SIZE
	.align		4
.L_433:
        /*08f4*/ 	.byte	0x04, 0x11
        /*08f6*/ 	.short	(.L_435 - .L_434)
	.align		4
.L_434:
        /*08f8*/ 	.word	index@(_ZN2at6native18elementwise_kernelILi128ELi4EZNS0_22gpu_kernel_impl_nocastIZZZNS0_15neg_kernel_cudaERNS_18TensorIteratorBaseEENKUlvE0_clEvENKUlvE0_clEvEUlaE_EEvS4_RKT_EUliE_EEviT1_)
        /*08fc*/ 	.word	0x00000000


	//----- nvinfo : EIATTR_REGCOUNT
	.align		4
.L_435:
        /*0900*/ 	.byte	0x04, 0x2f
        /*0902*/ 	.short	(.L_437 - .L_436)
	.align		4
.L_436:
        /*0904*/ 	.word	index@(_ZN2at6native27unrolled_elementwise_kernelIZZZNS0_15neg_kernel_cudaERNS_18TensorIteratorBaseEENKUlvE0_clEvENKUlvE0_clEvEUlaE_St5arrayIPcLm2EELi4E23TrivialOffsetCalculatorILi1EjESB_NS0_6memory12LoadWithCastILi1EEENSC_13StoreWithCastILi1EEEEEviT_T0_T2_T3_T4_T5_)
        /*0908*/ 	.word	0x0000001c


	//----- nvinfo : EIATTR_FRAME_SIZE
	.align		4
.L_437:
        /*090c*/ 	.byte	0x04, 0x11
        /*090e*/ 	.short	(.L_439 - .L_438)
	.align		4
.L_438:
        /*0910*/ 	.word	index@(_ZN2at6native27unrolled_elementwise_kernelIZZZNS0_15neg_kernel_cudaERNS_18TensorIteratorBaseEENKUlvE0_clEvENKUlvE0_clEvEUlaE_St5arrayIPcLm2EELi4E23TrivialOffsetCalculatorILi1EjESB_NS0_6memory12LoadWithCastILi1EEENSC_13StoreWithCastILi1EEEEEviT_T0_T2_T3_T4_T5_)
        /*0914*/ 	.word	0x00000000


	//----- nvinfo : EIATTR_REGCOUNT
	.align		4
.L_439:
        /*0918*/ 	.byte	0x04, 0x2f
        /*091a*/ 	.short	(.L_441 - .L_440)
	.align		4
.L_440:
        /*091c*/ 	.word	index@(_ZN2at6native18elementwise_kernelILi128ELi4EZNS0_15gpu_kernel_implIZZZNS0_15neg_kernel_cudaERNS_18TensorIteratorBaseEENKUlvE0_clEvENKUlvE0_clEvEUlaE_EEvS4_RKT_EUliE_EEviT1_)
        /*0920*/ 	.word	0x00000018


	//----- nvinfo : EIATTR_FRAME_SIZE
	.align		4
.L_441:
        /*0924*/ 	.byte	0x04, 0x11
        /*0926*/ 	.short	(.L_443 - .L_442)
	.align		4
.L_442:
        /*0928*/ 	.word	index@(_ZN2at6native18elementwise_kernelILi128ELi4EZNS0_15gpu_kernel_implIZZZNS0_15neg_kernel_cudaERNS_18TensorIteratorBaseEENKUlvE0_clEvENKUlvE0_clEvEUlaE_EEvS4_RKT_EUliE_EEviT1_)
        /*092c*/ 	.word	0x00000000


	//----- nvinfo : EIATTR_REGCOUNT
	.align		4
.L_443:
        /*0930*/ 	.byte	0x04, 0x2f
        /*0932*/ 	.short	(.L_445 - .L_444)
	.align		4
.L_444:
        /*0934*/ 	.word	index@(_ZN2at6native29vectorized_elementwise_kernelILi8EZZZNS0_15neg_kernel_cudaERNS_18TensorIteratorBaseEENKUlvE0_clEvENKUlvE1_clEvEUliE_St5arrayIPcLm2EEEEviT0_T1_)
        /*0938*/ 	.word	0x00000004


	//----- nvinfo : EIATTR_FRAME_SIZE
	.align		4
.L_445:
        /*093c*/ 	.byte	0x04, 0x11
        /*093e*/ 	.short	(.L_447 - .L_446)
	.align		4
.L_446:
        /*0940*/ 	.word	index@(_ZN2at6native29vectorized_elementwise_kernelILi8EZZZNS0_15neg_kernel_cudaERNS_18TensorIteratorBaseEENKUlvE0_clEvENKUlvE1_clEvEUliE_St5arrayIPcLm2EEEEviT0_T1_)
        /*0944*/ 	.word	0x00000000


	//----- nvinfo : EIATTR_REGCOUNT
	.align		4
.L_447:
        /*0948*/ 	.byte	0x04, 0x2f
        /*094a*/ 	.short	(.L_449 - .L_448)
	.align		4
.L_448:
        /*094c*/ 	.word	index@(_ZN2at6native29vectorized_elementwise_kernelILi4EZZZNS0_15neg_kernel_cudaERNS_18TensorIteratorBaseEENKUlvE0_clEvENKUlvE1_clEvEUliE_St5arrayIPcLm2EEEEviT0_T1_)
        /*0950*/ 	.word	0x00000020


	//----- nvinfo : EIATTR_FRAME_SIZE
	.align		4
.L_449:
        /*0954*/ 	.byte	0x04, 0x11
        /*0956*/ 	.short	(.L_451 - .L_450)
	.align		4
.L_450:
        /*0958*/ 	.word	index@(_ZN2at6native29vectorized_elementwise_kernelILi4EZZZNS0_15neg_kernel_cudaERNS_18TensorIteratorBaseEENKUlvE0_clEvENKUlvE1_clEvEUliE_St5arrayIPcLm2EEEEviT0_T1_)
        /*095c*/ 	.word	0x00000000


	//----- nvinfo : EIATTR_REGCOUNT
	.align		4
.L_451:
        /*0960*/ 	.byte	0x04, 0x2f
        /*0962*/ 	.short	(.L_453 - .L_452)
	.align		4
.L_452:
        /*0964*/ 	.word	index@(_ZN2at6native29vectorized_elementwise_kernelILi2EZZZNS0_15neg_kernel_cudaERNS_18TensorIteratorBaseEENKUlvE0_clEvENKUlvE1_clEvEUliE_St5arrayIPcLm2EEEEviT0_T1_)
        /*0968*/ 	.word	0x00000020


	//----- nvinfo : EIATTR_FRAME_SIZE
	.align		4
.L_453:
        /*096c*/ 	.byte	0x04, 0x11
        /*096e*/ 	.short	(.L_455 - .L_454)
	.align		4
.L_454:
        /*0970*/ 	.word	index@(_ZN2at6native29vectorized_elementwise_kernelILi2EZZZNS0_15neg_kernel_cudaERNS_18TensorIteratorBaseEENKUlvE0_clEvENKUlvE1_clEvEUliE_St5arrayIPcLm2EEEEviT0_T1_)
        /*0974*/ 	.word	0x00000000


	//----- nvinfo : EIATTR_REGCOUNT
	.align		4
.L_455:
        /*0978*/ 	.byte	0x04, 0x2f
        /*097a*/ 	.short	(.L_457 - .L_456)
	.align		4
.L_456:
        /*097c*/ 	.word	index@(_ZN2at6native27unrolled_elementwise_kernelIZZZNS0_15neg_kernel_cudaERNS_18TensorIteratorBaseEENKUlvE0_clEvENKUlvE1_clEvEUliE_St5arrayIPcLm2EELi4E23TrivialOffsetCalculatorILi1EjESB_NS0_6memory15LoadWithoutCastENSC_16StoreWithoutCastEEEviT_T0_T2_T3_T4_T5_)
        /*0980*/ 	.word	0x00000016


	//----- nvinfo : EIATTR_FRAME_SIZE
	.align		4
.L_457:
        /*0984*/ 	.byte	0x04, 0x11
        /*0986*/ 	.short	(.L_459 - .L_458)
	.align		4
.L_458:
        /*0988*/ 	.word	index@(_ZN2at6native27unrolled_elementwise_kernelIZZZNS0_15neg_kernel_cudaERNS_18TensorIteratorBaseEENKUlvE0_clEvENKUlvE1_clEvEUliE_St5arrayIPcLm2EELi4E23TrivialOffsetCalculatorILi1EjESB_NS0_6memory15LoadWithoutCastENSC_16StoreWithoutCastEEEviT_T0_T2_T3_T4_T5_)
        /*098c*/ 	.word	0x00000000


	//----- nvinfo : EIATTR_REGCOUNT
	.align		4
.L_459:
        /*0990*/ 	.byte	0x04, 0x2f
        /*0992*/ 	.short	(.L_461 - .L_460)
	.align		4
.L_460:
        /*0994*/ 	.word	index@(_ZN2at6native18elementwise_kernelILi128ELi2EZNS0_22gpu_kernel_impl_nocastIZZZNS0_15neg_kernel_cudaERNS_18TensorIteratorBaseEENKUlvE0_clEvENKUlvE1_clEvEUliE_EEvS4_RKT_EUliE_EEviT1_)
        /*0998*/ 	.word	0x00000014


	//----- nvinfo : EIATTR_FRAME_SIZE
	.align		4
.L_461:
        /*099c*/ 	.byte	0x04, 0x11
        /*099e*/ 	.short	(.L_463 - .L_462)
	.align		4
.L_462:
        /*09a0*/ 	.word	index@(_ZN2at6native18elementwise_kernelILi128ELi2EZNS0_22gpu_kernel_impl_nocastIZZZNS0_15neg_kernel_cudaERNS_18TensorIteratorBaseEENKUlvE0_clEvENKUlvE1_clEvEUliE_EEvS4_RKT_EUliE_EEviT1_)
        /*09a4*/ 	.word	0x00000000


	//----- nvinfo : EIATTR_REGCOUNT
	.align		4
.L_463:
        /*09a8*/ 	.byte	0x04, 0x2f
        /*09aa*/ 	.short	(.L_465 - .L_464)
	.align		4
.L_464:
        /*09ac*/ 	.word	index@(_ZN2at6native27unrolled_elementwise_kernelIZZZNS0_15neg_kernel_cudaERNS_18TensorIteratorBaseEENKUlvE0_clEvENKUlvE1_clEvEUliE_St5arrayIPcLm2EELi4E23TrivialOffsetCalculatorILi1EjESB_NS0_6memory12LoadWithCastILi1EEENSC_13StoreWithCastILi1EEEEEviT_T0_T2_T3_T4_T5_)
        /*09b0*/ 	.word	0x0000001e


	//----- nvinfo : EIATTR_FRAME_SIZE
	.align		4
.L_465:
        /*09b4*/ 	.byte	0x04, 0x11
        /*09b6*/ 	.short	(.L_467 - .L_466)
	.align		4
.L_466:
        /*09b8*/ 	.word	index@(_ZN2at6native27unrolled_elementwise_kernelIZZZNS0_15neg_kernel_cudaERNS_18TensorIteratorBaseEENKUlvE0_clEvENKUlvE1_clEvEUliE_St5arrayIPcLm2EELi4E23TrivialOffsetCalculatorILi1EjESB_NS0_6memory12LoadWithCastILi1EEENSC_13StoreWithCastILi1EEEEEviT_T0_T2_T3_T4_T5_)
        /*09bc*/ 	.word	0x00000000


	//----- nvinfo : EIATTR_REGCOUNT
	.align		4
.L_467:
        /*09c0*/ 	.byte	0x04, 0x2f
        /*09c2*/ 	.short	(.L_469 - .L_468)
	.align		4
.L_468:
        /*09c4*/ 	.word	index@(_ZN2at6native18elementwise_kernelILi128ELi4EZNS0_15gpu_kernel_implIZZZNS0_15neg_kernel_cudaERNS_18TensorIteratorBaseEENKUlvE0_clEvENKUlvE1_clEvEUliE_EEvS4_RKT_EUliE_EEviT1_)
        /*09c8*/ 	.word	0x00000018


	//----- nvinfo : EIATTR_FRAME_SIZE
	.align		4
.L_469:
        /*09cc*/ 	.byte	0x04, 0x11
        /*09ce*/ 	.short	(.L_471 - .L_470)
	.align		4
.L_470:
        /*09d0*/ 	.word	index@(_ZN2at6native18elementwise_kernelILi128ELi4EZNS0_15gpu_kernel_implIZZZNS0_15neg_kernel_cudaERNS_18TensorIteratorBaseEENKUlvE0_clEvENKUlvE1_clEvEUliE_EEvS4_RKT_EUliE_EEviT1_)
        /*09d4*/ 	.word	0x00000000


	//----- nvinfo : EIATTR_REGCOUNT
	.align		4
.L_471:
        /*09d8*/ 	.byte	0x04, 0x2f
        /*09da*/ 	.short	(.L_473 - .L_472)
	.align		4
.L_472:
        /*09dc*/ 	.word	index@(_ZN2at6native29vectorized_elementwise_kernelILi8EZZZNS0_15neg_kernel_cudaERNS_18TensorIteratorBaseEENKUlvE0_clEvENKUlvE2_clEvEUllE_St5arrayIPcLm2EEEEviT0_T1_)
        /*09e0*/ 	.word	0x00000004


	//----- nvinfo : EIATTR_FRAME_SIZE
	.align		4
.L_473:
        /*09e4*/ 	.byte	0x04, 0x11
        /*09e6*/ 	.short	(.L_475 - .L_474)
	.align		4
.L_474:
        /*09e8*/ 	.word	index@(_ZN2at6native29vectorized_elementwise_kernelILi8EZZZNS0_15neg_kernel_cudaERNS_18TensorIteratorBaseEENKUlvE0_clEvENKUlvE2_clEvEUllE_St5arrayIPcLm2EEEEviT0_T1_)
        /*09ec*/ 	.word	0x00000000


	//----- nvinfo : EIATTR_REGCOUNT
	.align		4
.L_475:
        /*09f0*/ 	.byte	0x04, 0x2f
        /*09f2*/ 	.short	(.L_477 - .L_476)
	.align		4
.L_476:
        /*09f4*/ 	.word	index@(_ZN2at6native29vectorized_elementwise_kernelILi4EZZZNS0_15neg_kernel_cudaERNS_18TensorIteratorBaseEENKUlvE0_clEvENKUlvE2_clEvEUllE_St5arrayIPcLm2EEEEviT0_T1_)
        /*09f8*/ 	.word	0x00000020


	//----- nvinfo : EIATTR_FRAME_SIZE
	.align		4
.L_477:
        /*09fc*/ 	.byte	0x04, 0x11
        /*09fe*/ 	.short	(.L_479 - .L_478)
	.align		4
.L_478:
        /*0a00*/ 	.word	index@(_ZN2at6native29vectorized_elementwise_kernelILi4EZZZNS0_15neg_kernel_cudaERNS_18TensorIteratorBaseEENKUlvE0_clEvENKUlvE2_clEvEUllE_St5arrayIPcLm2EEEEviT0_T1_)
        /*0a04*/ 	.word	0x00000000


	//----- nvinfo : EIATTR_REGCOUNT
	.align		4
.L_479:
        /*0a08*/ 	.byte	0x04, 0x2f
        /*0a0a*/ 	.short	(.L_481 - .L_480)
	.align		4
.L_480:
        /*0a0c*/ 	.word	index@(_ZN2at6native29vectorized_elementwise_kernelILi2EZZZNS0_15neg_kernel_cudaERNS_18TensorIteratorBaseEENKUlvE0_clEvENKUlvE2_clEvEUllE_St5arrayIPcLm2EEEEviT0_T1_)
        /*0a10*/ 	.word	0x00000020


	//----- nvinfo : EIATTR_FRAME_SIZE
	.align		4
.L_481:
        /*0a14*/ 	.byte	0x04, 0x11
        /*0a16*/ 	.short	(.L_483 - .L_482)
	.align		4
.L_482:
        /*0a18*/ 	.word	index@(_ZN2at6native29vectorized_elementwise_kernelILi2EZZZNS0_15neg_kernel_cudaERNS_18TensorIteratorBaseEENKUlvE0_clEvENKUlvE2_clEvEUllE_St5arrayIPcLm2EEEEviT0_T1_)
        /*0a1c*/ 	.word	0x00000000


	//----- nvinfo : EIATTR_REGCOUNT
	.align		4
.L_483:
        /*0a20*/ 	.byte	0x04, 0x2f
        /*0a22*/ 	.short	(.L_485 - .L_484)
	.align		4
.L_484:
        /*0a24*/ 	.word	index@(_ZN2at6native27unrolled_elementwise_kernelIZZZNS0_15neg_kernel_cudaERNS_18TensorIteratorBaseEENKUlvE0_clEvENKUlvE2_clEvEUllE_St5arrayIPcLm2EELi4E23TrivialOffsetCalculatorILi1EjESB_NS0_6memory15LoadWithoutCastENSC_16StoreWithoutCastEEEviT_T0_T2_T3_T4_T5_)
        /*0a28*/ 	.word	0x00000018


	//----- nvinfo : EIATTR_FRAME_SIZE
	.align		4
.L_485:
        /*0a2c*/ 	.byte	0x04, 0x11
        /*0a2e*/ 	.short	(.L_487 - .L_486)
	.align		4
.L_486:
        /*0a30*/ 	.word	index@(_ZN2at6native27unrolled_elementwise_kernelIZZZNS0_15neg_kernel_cudaERNS_18TensorIteratorBaseEENKUlvE0_clEvENKUlvE2_clEvEUllE_St5arrayIPcLm2EELi4E23TrivialOffsetCalculatorILi1EjESB_NS0_6memory15LoadWithoutCastENSC_16StoreWithoutCastEEEviT_T0_T2_T3_T4_T5_)
        /*0a34*/ 	.word	0x00000000


	//----- nvinfo : EIATTR_REGCOUNT
	.align		4
.L_487:
        /*0a38*/ 	.byte	0x04, 0x2f
        /*0a3a*/ 	.short	(.L_489 - .L_488)
	.align		4
.L_488:
        /*0a3c*/ 	.word	index@(_ZN2at6native18elementwise_kernelILi128ELi2EZNS0_22gpu_kernel_impl_nocastIZZZNS0_15neg_kernel_cudaERNS_18TensorIteratorBaseEENKUlvE0_clEvENKUlvE2_clEvEUllE_EEvS4_RKT_EUliE_EEviT1_)
        /*0a40*/ 	.word	0x00000014


	//----- nvinfo : EIATTR_FRAME_SIZE
	.align		4
.L_489:
        /*0a44*/ 	.byte	0x04, 0x11
        /*0a46*/ 	.short	(.L_491 - .L_490)
	.align		4
.L_490:
        /*0a48*/ 	.word	index@(_ZN2at6native18elementwise_kernelILi128ELi2EZNS0_22gpu_kernel_impl_nocastIZZZNS0_15neg_kernel_cudaERNS_18TensorIteratorBaseEENKUlvE0_clEvENKUlvE2_clEvEUllE_EEvS4_RKT_EUliE_EEviT1_)
        /*0a4c*/ 	.word	0x00000000


	//----- nvinfo : EIATTR_REGCOUNT
	.align		4
.L_491:
        /*0a50*/ 	.byte	0x04, 0x2f
        /*0a52*/ 	.short	(.L_493 - .L_492)
	.align		4
.L_492:
        /*0a54*/ 	.word	index@(_ZN2at6native27unrolled_elementwise_kernelIZZZNS0_15neg_kernel_cudaERNS_18TensorIteratorBaseEENKUlvE0_clEvENKUlvE2_clEvEUllE_St5arrayIPcLm2EELi4E23TrivialOffsetCalculatorILi1EjESB_NS0_6memory12LoadWithCastILi1EEENSC_13StoreWithCastILi1EEEEEviT_T0_T2_T3_T4_T5_)
        /*0a58*/ 	.word	0x00000026


	//----- nvinfo : EIATTR_FRAME_SIZE
	.align		4
.L_493:
        /*0a5c*/ 	.byte	0x04, 0x11
        /*0a5e*/ 	.short	(.L_495 - .L_494)
	.align		4
.L_494:
        /*0a60*/ 	.word	index@(_ZN2at6native27unrolled_elementwise_kernelIZZZNS0_15neg_kernel_cudaERNS_18TensorIteratorBaseEENKUlvE0_clEvENKUlvE2_clEvEUllE_St5arrayIPcLm2EELi4E23TrivialOffsetCalculatorILi1EjESB_NS0_6memory12LoadWithCastILi1EEENSC_13StoreWithCastILi1EEEEEviT_T0_T2_T3_T4_T5_)
        /*0a64*/ 	.word	0x00000000


	//----- nvinfo : EIATTR_REGCOUNT
	.align		4
.L_495:
        /*0a68*/ 	.byte	0x04, 0x2f
        /*0a6a*/ 	.short	(.L_497 - .L_496)
	.align		4
.L_496:
        /*0a6c*/ 	.word	index@(_ZN2at6native18elementwise_kernelILi128ELi4EZNS0_15gpu_kernel_implIZZZNS0_15neg_kernel_cudaERNS_18TensorIteratorBaseEENKUlvE0_clEvENKUlvE2_clEvEUllE_EEvS4_RKT_EUliE_EEviT1_)
        /*0a70*/ 	.word	0x00000018


	//----- nvinfo : EIATTR_FRAME_SIZE
	.align		4
.L_497:
        /*0a74*/ 	.byte	0x04, 0x11
        /*0a76*/ 	.short	(.L_499 - .L_498)
	.align		4
.L_498:
        /*0a78*/ 	.word	index@(_ZN2at6native18elementwise_kernelILi128ELi4EZNS0_15gpu_kernel_implIZZZNS0_15neg_kernel_cudaERNS_18TensorIteratorBaseEENKUlvE0_clEvENKUlvE2_clEvEUllE_EEvS4_RKT_EUliE_EEviT1_)
        /*0a7c*/ 	.word	0x00000000


	//----- nvinfo : EIATTR_REGCOUNT
	.align		4
.L_499:
        /*0a80*/ 	.byte	0x04, 0x2f
        /*0a82*/ 	.short	(.L_501 - .L_500)
	.align		4
.L_500:
        /*0a84*/ 	.word	index@(_ZN2at6native29vectorized_elementwise_kernelILi8EZZZNS0_15neg_kernel_cudaERNS_18TensorIteratorBaseEENKUlvE0_clEvENKUlvE3_clEvEUlsE_St5arrayIPcLm2EEEEviT0_T1_)
        /*0a88*/ 	.word	0x00000004


	//----- nvinfo : EIATTR_FRAME_SIZE
	.align		4
.L_501:
        /*0a8c*/ 	.byte	0x04, 0x11
        /*0a8e*/ 	.short	(.L_503 - .L_502)
	.align		4
.L_502:
        /*0a90*/ 	.word	index@(_ZN2at6native29vectorized_elementwise_kernelILi8EZZZNS0_15neg_kernel_cudaERNS_18TensorIteratorBaseEENKUlvE0_clEvENKUlvE3_clEvEUlsE_St5arrayIPcLm2EEEEviT0_T1_)
        /*0a94*/ 	.word	0x00000000


	//----- nvinfo : EIATTR_REGCOUNT
	.align		4
.L_503:
        /*0a98*/ 	.byte	0x04, 0x2f
        /*0a9a*/ 	.short	(.L_505 - .L_504)
	.align		4
.L_504:
        /*0a9c*/ 	.word	index@(_ZN2at6native29vectorized_elementwise_kernelILi4EZZZNS0_15neg_kernel_cudaERNS_18TensorIteratorBaseEENKUlvE0_clEvENKUlvE3_clEvEUlsE_St5arrayIPcLm2EEEEviT0_T1_)
        /*0aa0*/ 	.word	0x00000020


	//----- nvinfo : EIATTR_FRAME_SIZE
	.align		4
.L_505:
        /*0aa4*/ 	.byte	0x04, 0x11
        /*0aa6*/ 	.short	(.L_507 - .L_506)
	.align		4
.L_506:
        /*0aa8*/ 	.word	index@(_ZN2at6native29vectorized_elementwise_kernelILi4EZZZNS0_15neg_kernel_cudaERNS_18TensorIteratorBaseEENKUlvE0_clEvENKUlvE3_clEvEUlsE_St5arrayIPcLm2EEEEviT0_T1_)
        /*0aac*/ 	.word	0x00000000


	//----- nvinfo : EIATTR_REGCOUNT
	.align		4
.L_507:
        /*0ab0*/ 	.byte	0x04, 0x2f
        /*0ab2*/ 	.short	(.L_509 - .L_508)
	.align		4
.L_508:
        /*0ab4*/ 	.word	index@(_ZN2at6native29vectorized_elementwise_kernelILi2EZZZNS0_15neg_kernel_cudaERNS_18TensorIteratorBaseEENKUlvE0_clEvENKUlvE3_clEvEUlsE_St5arrayIPcLm2EEEEviT0_T1_)
        /*0ab8*/ 	.word	0x00000020


	//----- nvinfo : EIATTR_FRAME_SIZE
	.align		4
.L_509:
        /*0abc*/ 	.byte	0x04, 0x11
        /*0abe*/ 	.short	(.L_511 - .L_510)
	.align		4
.L_510:
        /*0ac0*/ 	.word	index@(_ZN2at6native29vectorized_elementwise_kernelILi2EZZZNS0_15neg_kernel_cudaERNS_18TensorIteratorBaseEENKUlvE0_clEvENKUlvE3_clEvEUlsE_St5arrayIPcLm2EEEEviT0_T1_)
        /*0ac4*/ 	.word	0x00000000


	//----- nvinfo : EIATTR_REGCOUNT
	.align		4
.L_511:
        /*0ac8*/ 	.byte	0x04, 0x2f
        /*0aca*/ 	.short	(.L_513 - .L_512)
	.align		4
.L_512:
        /*0acc*/ 	.word	index@(_ZN2at6native27unrolled_elementwise_kernelIZZZNS0_15neg_kernel_cudaERNS_18TensorIteratorBaseEENKUlvE0_clEvENKUlvE3_clEvEUlsE_St5arrayIPcLm2EELi4E23TrivialOffsetCalculatorILi1EjESB_NS0_6memory15LoadWithoutCastENSC_16StoreWithoutCastEEEviT_T0_T2_T3_T4_T5_)
        /*0ad0*/ 	.word	0x00000018


	//----- nvinfo : EIATTR_FRAME_SIZE
	.align		4
.L_513:
        /*0ad4*/ 	.byte	0x04, 0x11
        /*0ad6*/ 	.short	(.L_515 - .L_514)
	.align		4
.L_514:
        /*0ad8*/ 	.word	index@(_ZN2at6native27unrolled_elementwise_kernelIZZZNS0_15neg_kernel_cudaERNS_18TensorIteratorBaseEENKUlvE0_clEvENKUlvE3_clEvEUlsE_St5arrayIPcLm2EELi4E23TrivialOffsetCalculatorILi1EjESB_NS0_6memory15LoadWithoutCastENSC_16StoreWithoutCastEEEviT_T0_T2_T3_T4_T5_)
        /*0adc*/ 	.word	0x00000000


	//----- nvinfo : EIATTR_REGCOUNT
	.align		4
.L_515:
        /*0ae0*/ 	.byte	0x04, 0x2f
        /*0ae2*/ 	.short	(.L_517 - .L_516)
	.align		4
.L_516:
        /*0ae4*/ 	.word	index@(_ZN2at6native18elementwise_kernelILi128ELi4EZNS0_22gpu_kernel_impl_nocastIZZZNS0_15neg_kernel_cudaERNS_18TensorIteratorBaseEENKUlvE0_clEvENKUlvE3_clEvEUlsE_EEvS4_RKT_EUliE_EEviT1_)
        /*0ae8*/ 	.word	0x00000014


	//----- nvinfo : EIATTR_FRAME_SIZE
	.align		4
.L_517:
        /*0aec*/ 	.byte	0x04, 0x11
        /*0aee*/ 	.short	(.L_519 - .L_518)
	.align		4
.L_518:
        /*0af0*/ 	.word	index@(_ZN2at6native18elementwise_kernelILi128ELi4EZNS0_22gpu_kernel_impl_nocastIZZZNS0_15neg_kernel_cudaERNS_18TensorIteratorBaseEENKUlvE0_clEvENKUlvE3_clEvEUlsE_EEvS4_RKT_EUliE_EEviT1_)
        /*0af4*/ 	.word	0x00000000


	//----- nvinfo : EIATTR_REGCOUNT
	.align		4
.L_519:
        /*0af8*/ 	.byte	0x04, 0x2f
        /*0afa*/ 	.short	(.L_521 - .L_520)
	.align		4
.L_520:
        /*0afc*/ 	.word	index@(_ZN2at6native27unrolled_elementwise_kernelIZZZNS0_15neg_kernel_cudaERNS_18TensorIteratorBaseEENKUlvE0_clEvENKUlvE3_clEvEUlsE_St5arrayIPcLm2EELi4E23TrivialOffsetCalculatorILi1EjESB_NS0_6memory12LoadWithCastILi1EEENSC_13StoreWithCastILi1EEEEEviT_T0_T2_T3_T4_T5_)
        /*0b00*/ 	.word	0x0000001d


	//----- nvinfo : EIATTR_FRAME_SIZE
	.align		4
.L_521:
        /*0b04*/ 	.byte	0x04, 0x11
        /*0b06*/ 	.short	(.L_523 - .L_522)
	.align		4
.L_522:
        /*0b08*/ 	.word	index@(_ZN2at6native27unrolled_elementwise_kernelIZZZNS0_15neg_kernel_cudaERNS_18TensorIteratorBaseEENKUlvE0_clEvENKUlvE3_clEvEUlsE_St5arrayIPcLm2EELi4E23TrivialOffsetCalculatorILi1EjESB_NS0_6memory12LoadWithCastILi1EEENSC_13StoreWithCastILi1EEEEEviT_T0_T2_T3_T4_T5_)
        /*0b0c*/ 	.word	0x00000000


	//----- nvinfo : EIATTR_REGCOUNT
	.align		4
.L_523:
        /*0b10*/ 	.byte	0x04, 0x2f
        /*0b12*/ 	.short	(.L_525 - .L_524)
	.align		4
.L_524:
        /*0b14*/ 	.word	index@(_ZN2at6native18elementwise_kernelILi128ELi4EZNS0_15gpu_kernel_implIZZZNS0_15neg_kernel_cudaERNS_18TensorIteratorBaseEENKUlvE0_clEvENKUlvE3_clEvEUlsE_EEvS4_RKT_EUliE_EEviT1_)
        /*0b18*/ 	.word	0x00000018


	//----- nvinfo : EIATTR_FRAME_SIZE
	.align		4
.L_525:
        /*0b1c*/ 	.byte	0x04, 0x11
        /*0b1e*/ 	.short	(.L_527 - .L_526)
	.align		4
.L_526:
        /*0b20*/ 	.word	index@(_ZN2at6native18elementwise_kernelILi128ELi4EZNS0_15gpu_kernel_implIZZZNS0_15neg_kernel_cudaERNS_18TensorIteratorBaseEENKUlvE0_clEvENKUlvE3_clEvEUlsE_EEvS4_RKT_EUliE_EEviT1_)
        /*0b24*/ 	.word	0x00000000


	//----- nvinfo : EIATTR_REGCOUNT
	.align		4
.L_527:
        /*0b28*/ 	.byte	0x04, 0x2f
        /*0b2a*/ 	.short	(.L_529 - .L_528)
	.align		4
.L_528:
        /*0b2c*/ 	.word	index@(_ZN2at6native29vectorized_elementwise_kernelILi8EZZZNS0_15neg_kernel_cudaERNS_18TensorIteratorBaseEENKUlvE0_clEvENKUlvE4_clEvEUldE_St5arrayIPcLm2EEEEviT0_T1_)
        /*0b30*/ 	.word	0x00000004


	//----- nvinfo : EIATTR_FRAME_SIZE
	.align		4
.L_529:
        /*0b34*/ 	.byte	0x04, 0x11
        /*0b36*/ 	.short	(.L_531 - .L_530)
	.align		4
.L_530:
        /*0b38*/ 	.word	index@(_ZN2at6native29vectorized_elementwise_kernelILi8EZZZNS0_15neg_kernel_cudaERNS_18TensorIteratorBaseEENKUlvE0_clEvENKUlvE4_clEvEUldE_St5arrayIPcLm2EEEEviT0_T1_)
        /*0b3c*/ 	.word	0x00000000


	//----- nvinfo : EIATTR_REGCOUNT
	.align		4
.L_531:
        /*0b40*/ 	.byte	0x04, 0x2f
        /*0b42*/ 	.short	(.L_533 - .L_532)
	.align		4
.L_532:
        /*0b44*/ 	.word	index@(_ZN2at6native29vectorized_elementwise_kernelILi4EZZZNS0_15neg_kernel_cudaERNS_18TensorIteratorBaseEENKUlvE0_clEvENKUlvE4_clEvEUldE_St5arrayIPcLm2EEEEviT0_T1_)
        /*0b48*/ 	.word	0x00000020


	//----- nvinfo : EIATTR_FRAME_SIZE
	.align		4
.L_533:
        /*0b4c*/ 	.byte	0x04, 0x11
        /*0b4e*/ 	.short	(.L_535 - .L_534)
	.align		4
.L_534:
        /*0b50*/ 	.word	index@(_ZN2at6native29vectorized_elementwise_kernelILi4EZZZNS0_15neg_kernel_cudaERNS_18TensorIteratorBaseEENKUlvE0_clEvENKUlvE4_clEvEUldE_St5arrayIPcLm2EEEEviT0_T1_)
        /*0b54*/ 	.word	0x00000000


	//----- nvinfo : EIATTR_REGCOUNT
	.align		4
.L_535:
        /*0b58*/ 	.byte	0x04, 0x2f
        /*0b5a*/ 	.short	(.L_537 - .L_536)
	.align		4
.L_536:
        /*0b5c*/ 	.word	index@(_ZN2at6native29vectorized_elementwise_kernelILi2EZZZNS0_15neg_kernel_cudaERNS_18TensorIteratorBaseEENKUlvE0_clEvENKUlvE4_clEvEUldE_St5arrayIPcLm2EEEEviT0_T1_)
        /*0b60*/ 	.word	0x00000020


	//----- nvinfo : EIATTR_FRAME_SIZE
	.align		4
.L_537:
        /*0b64*/ 	.byte	0x04, 0x11
        /*0b66*/ 	.short	(.L_539 - .L_538)
	.align		4
.L_538:
        /*0b68*/ 	.word	index@(_ZN2at6native29vectorized_elementwise_kernelILi2EZZZNS0_15neg_kernel_cudaERNS_18TensorIteratorBaseEENKUlvE0_clEvENKUlvE4_clEvEUldE_St5arrayIPcLm2EEEEviT0_T1_)
        /*0b6c*/ 	.word	0x00000000


	//----- nvinfo : EIATTR_REGCOUNT
	.align		4
.L_539:
        /*0b70*/ 	.byte	0x04, 0x2f
        /*0b72*/ 	.short	(.L_541 - .L_540)
	.align		4
.L_540:
        /*0b74*/ 	.word	index@(_ZN2at6native27unrolled_elementwise_kernelIZZZNS0_15neg_kernel_cudaERNS_18TensorIteratorBaseEENKUlvE0_clEvENKUlvE4_clEvEUldE_St5arrayIPcLm2EELi4E23TrivialOffsetCalculatorILi1EjESB_NS0_6memory15LoadWithoutCastENSC_16StoreWithoutCastEEEviT_T0_T2_T3_T4_T5_)
        /*0b78*/ 	.word	0x00000016


	//----- nvinfo : EIATTR_FRAME_SIZE
	.align		4
.L_541:
        /*0b7c*/ 	.byte	0x04, 0x11
        /*0b7e*/ 	.short	(.L_543 - .L_542)
	.align		4
.L_542:
        /*0b80*/ 	.word	index@(_ZN2at6native27unrolled_elementwise_kernelIZZZNS0_15neg_kernel_cudaERNS_18TensorIteratorBaseEENKUlvE0_clEvENKUlvE4_clEvEUldE_St5arrayIPcLm2EELi4E23TrivialOffsetCalculatorILi1EjESB_NS0_6memory15LoadWithoutCastENSC_16StoreWithoutCastEEEviT_T0_T2_T3_T4_T5_)
        /*0b84*/ 	.word	0x00000000


	//----- nvinfo : EIATTR_REGCOUNT
	.align		4
.L_543:
        /*0b88*/ 	.byte	0x04, 0x2f
        /*0b8a*/ 	.short	(.L_545 - .L_544)
	.align		4
.L_544:
        /*0b8c*/ 	.word	index@(_ZN2at6native18elementwise_kernelILi128ELi2EZNS0_22gpu_kernel_impl_nocastIZZZNS0_15neg_kernel_cudaERNS_18TensorIteratorBaseEENKUlvE0_clEvENKUlvE4_clEvEUldE_EEvS4_RKT_EUliE_EEviT1_)
        /*0b90*/ 	.word	0x00000014


	//----- nvinfo : EIATTR_FRAME_SIZE
	.align		4
.L_545:
        /*0b94*/ 	.byte	0x04, 0x11
        /*0b96*/ 	.short	(.L_547 - .L_546)
	.align		4
.L_546:
        /*0b98*/ 	.word	index@(_ZN2at6native18elementwise_kernelILi128ELi2EZNS0_22gpu_kernel_impl_nocastIZZZNS0_15neg_kernel_cudaERNS_18TensorIteratorBaseEENKUlvE0_clEvENKUlvE4_clEvEUldE_EEvS4_RKT_EUliE_EEviT1_)
        /*0b9c*/ 	.word	0x00000000


	//----- nvinfo : EIATTR_REGCOUNT
	.align		4
.L_547:
        /*0ba0*/ 	.byte	0x04, 0x2f
        /*0ba2*/ 	.short	(.L_549 - .L_548)
	.align		4
.L_548:
        /*0ba4*/ 	.word	index@(_ZN2at6native27unrolled_elementwise_kernelIZZZNS0_15neg_kernel_cudaERNS_18TensorIteratorBaseEENKUlvE0_clEvENKUlvE4_clEvEUldE_St5arrayIPcLm2EELi4E23TrivialOffsetCalculatorILi1EjESB_NS0_6memory12LoadWithCastILi1EEENSC_13StoreWithCastILi1EEEEEviT_T0_T2_T3_T4_T5_)
        /*0ba8*/ 	.word	0x00000020


	//----- nvinfo : EIATTR_FRAME_SIZE
	.align		4
.L_549:
        /*0bac*/ 	.byte	0x04, 0x11
        /*0bae*/ 	.short	(.L_551 - .L_550)
	.align		4
.L_550:
        /*0bb0*/ 	.word	index@(_ZN2at6native27unrolled_elementwise_kernelIZZZNS0_15neg_kernel_cudaERNS_18TensorIteratorBaseEENKUlvE0_clEvENKUlvE4_clEvEUldE_St5arrayIPcLm2EELi4E23TrivialOffsetCalculatorILi1EjESB_NS0_6memory12LoadWithCastILi1EEENSC_13StoreWithCastILi1EEEEEviT_T0_T2_T3_T4_T5_)
        /*0bb4*/ 	.word	0x00000000


	//----- nvinfo : EIATTR_REGCOUNT
	.align		4
.L_551:
        /*0bb8*/ 	.byte	0x04, 0x2f
        /*0bba*/ 	.short	(.L_553 - .L_552)
	.align		4
.L_552:
        /*0bbc*/ 	.word	index@(_ZN2at6native18elementwise_kernelILi128ELi4EZNS0_15gpu_kernel_implIZZZNS0_15neg_kernel_cudaERNS_18TensorIteratorBaseEENKUlvE0_clEvENKUlvE4_clEvEUldE_EEvS4_RKT_EUliE_EEviT1_)
        /*0bc0*/ 	.word	0x00000018


	//----- nvinfo : EIATTR_FRAME_SIZE
	.align		4
.L_553:
        /*0bc4*/ 	.byte	0x04, 0x11
        /*0bc6*/ 	.short	(.L_555 - .L_554)
	.align		4
.L_554:
        /*0bc8*/ 	.word	index@(_ZN2at6native18elementwise_kernelILi128ELi4EZNS0_15gpu_kernel_implIZZZNS0_15neg_kernel_cudaERNS_18TensorIteratorBaseEENKUlvE0_clEvENKUlvE4_clEvEUldE_EEvS4_RKT_EUliE_EEviT1_)
        /*0bcc*/ 	.word	0x00000000


	//----- nvinfo : EIATTR_REGCOUNT
	.align		4
.L_555:
        /*0bd0*/ 	.byte	0x04, 0x2f
        /*0bd2*/ 	.short	(.L_557 - .L_556)
	.align		4
.L_556:
        /*0bd4*/ 	.word	index@(_ZN2at6native29vectorized_elementwise_kernelILi8EZZZNS0_15neg_kernel_cudaERNS_18TensorIteratorBaseEENKUlvE0_clEvENKUlvE5_clEvEUlfE_St5arrayIPcLm2EEEEviT0_T1_)
        /*0bd8*/ 	.word	0x00000004


	//----- nvinfo : EIATTR_FRAME_SIZE
	.align		4
.L_557:
        /*0bdc*/ 	.byte	0x04, 0x11
        /*0bde*/ 	.short	(.L_559 - .L_558)
	.align		4
.L_558:
        /*0be0*/ 	.word	index@(_ZN2at6native29vectorized_elementwise_kernelILi8EZZZNS0_15neg_kernel_cudaERNS_18TensorIteratorBaseEENKUlvE0_clEvENKUlvE5_clEvEUlfE_St5arrayIPcLm2EEEEviT0_T1_)
        /*0be4*/ 	.word	0x00000000


	//----- nvinfo : EIATTR_REGCOUNT
	.align		4
.L_559:
        /*0be8*/ 	.byte	0x04, 0x2f
        /*0bea*/ 	.short	(.L_561 - .L_560)
	.align		4
.L_560:
        /*0bec*/ 	.word	index@(_ZN2at6native29vectorized_elementwise_kernelILi4EZZZNS0_15neg_kernel_cudaERNS_18TensorIteratorBaseEENKUlvE0_clEvENKUlvE5_clEvEUlfE_St5arrayIPcLm2EEEEviT0_T1_)
        /*0bf0*/ 	.word	0x00000020


	//----- nvinfo : EIATTR_FRAME_SIZE
	.align		4
.L_561:
        /*0bf4*/ 	.byte	0x04, 0x11
        /*0bf6*/ 	.short	(.L_563 - .L_562)
	.align		4
.L_562:
        /*0bf8*/ 	.word	index@(_ZN2at6native29vectorized_elementwise_kernelILi4EZZZNS0_15neg_kernel_cudaERNS_18TensorIteratorBaseEENKUlvE0_clEvENKUlvE5_clEvEUlfE_St5arrayIPcLm2EEEEviT0_T1_)
        /*0bfc*/ 	.word	0x00000000


	//----- nvinfo : EIATTR_REGCOUNT
	.align		4
.L_563:
        /*0c00*/ 	.byte	0x04, 0x2f
        /*0c02*/ 	.short	(.L_565 - .L_564)
	.align		4
.L_564:
        /*0c04*/ 	.word	index@(_ZN2at6native29vectorized_elementwise_kernelILi2EZZZNS0_15neg_kernel_cudaERNS_18TensorIteratorBaseEENKUlvE0_clEvENKUlvE5_clEvEUlfE_St5arrayIPcLm2EEEEviT0_T1_)
        /*0c08*/ 	.word	0x00000020


	//----- nvinfo : EIATTR_FRAME_SIZE
	.align		4
.L_565:
        /*0c0c*/ 	.byte	0x04, 0x11
        /*0c0e*/ 	.short	(.L_567 - .L_566)
	.align		4
.L_566:
        /*0c10*/ 	.word	index@(_ZN2at6native29vectorized_elementwise_kernelILi2EZZZNS0_15neg_kernel_cudaERNS_18TensorIteratorBaseEENKUlvE0_clEvENKUlvE5_clEvEUlfE_St5arrayIPcLm2EEEEviT0_T1_)
        /*0c14*/ 	.word	0x00000000


	//----- nvinfo : EIATTR_REGCOUNT
	.align		4
.L_567:
        /*0c18*/ 	.byte	0x04, 0x2f
        /*0c1a*/ 	.short	(.L_569 - .L_568)
	.align		4
.L_568:
        /*0c1c*/ 	.word	index@(_ZN2at6native27unrolled_elementwise_kernelIZZZNS0_15neg_kernel_cudaERNS_18TensorIteratorBaseEENKUlvE0_clEvENKUlvE5_clEvEUlfE_St5arrayIPcLm2EELi4E23TrivialOffsetCalculatorILi1EjESB_NS0_6memory15LoadWithoutCastENSC_16StoreWithoutCastEEEviT_T0_T2_T3_T4_T5_)
        /*0c20*/ 	.word	0x00000016


	//----- nvinfo : EIATTR_FRAME_SIZE
	.align		4
.L_569:
        /*0c24*/ 	.byte	0x04, 0x11
        /*0c26*/ 	.short	(.L_571 - .L_570)
	.align		4
.L_570:
        /*0c28*/ 	.word	index@(_ZN2at6native27unrolled_elementwise_kernelIZZZNS0_15neg_kernel_cudaERNS_18TensorIteratorBaseEENKUlvE0_clEvENKUlvE5_clEvEUlfE_St5arrayIPcLm2EELi4E23TrivialOffsetCalculatorILi1EjESB_NS0_6memory15LoadWithoutCastENSC_16StoreWithoutCastEEEviT_T0_T2_T3_T4_T5_)
        /*0c2c*/ 	.word	0x00000000


	//----- nvinfo : EIATTR_REGCOUNT
	.align		4
.L_571:
        /*0c30*/ 	.byte	0x04, 0x2f
        /*0c32*/ 	.short	(.L_573 - .L_572)
	.align		4
.L_572:
        /*0c34*/ 	.word	index@(_ZN2at6native18elementwise_kernelILi128ELi2EZNS0_22gpu_kernel_impl_nocastIZZZNS0_15neg_kernel_cudaERNS_18TensorIteratorBaseEENKUlvE0_clEvENKUlvE5_clEvEUlfE_EEvS4_RKT_EUliE_EEviT1_)
        /*0c38*/ 	.word	0x00000014


	//----- nvinfo : EIATTR_FRAME_SIZE
	.align		4
.L_573:
        /*0c3c*/ 	.byte	0x04, 0x11
        /*0c3e*/ 	.short	(.L_575 - .L_574)
	.align		4
.L_574:
        /*0c40*/ 	.word	index@(_ZN2at6native18elementwise_kernelILi128ELi2EZNS0_22gpu_kernel_impl_nocastIZZZNS0_15neg_kernel_cudaERNS_18TensorIteratorBaseEENKUlvE0_clEvENKUlvE5_clEvEUlfE_EEvS4_RKT_EUliE_EEviT1_)
        /*0c44*/ 	.word	0x00000000


	//----- nvinfo : EIATTR_REGCOUNT
	.align		4
.L_575:
        /*0c48*/ 	.byte	0x04, 0x2f
        /*0c4a*/ 	.short	(.L_577 - .L_576)
	.align		4
.L_576:
        /*0c4c*/ 	.word	index@(_ZN2at6native27unrolled_elementwise_kernelIZZZNS0_15neg_kernel_cudaERNS_18TensorIteratorBaseEENKUlvE0_clEvENKUlvE5_clEvEUlfE_St5arrayIPcLm2EELi4E23TrivialOffsetCalculatorILi1EjESB_NS0_6memory12LoadWithCastILi1EEENSC_13StoreWithCastILi1EEEEEviT_T0_T2_T3_T4_T5_)
        /*0c50*/ 	.word	0x0000001e


	//----- nvinfo : EIATTR_FRAME_SIZE
	.align		4
.L_577:
        /*0c54*/ 	.byte	0x04, 0x11
        /*0c56*/ 	.short	(.L_579 - .L_578)
	.align		4
.L_578:
        /*0c58*/ 	.word	index@(_ZN2at6native27unrolled_elementwise_kernelIZZZNS0_15neg_kernel_cudaERNS_18TensorIteratorBaseEENKUlvE0_clEvENKUlvE5_clEvEUlfE_St5arrayIPcLm2EELi4E23TrivialOffsetCalculatorILi1EjESB_NS0_6memory12LoadWithCastILi1EEENSC_13StoreWithCastILi1EEEEEviT_T0_T2_T3_T4_T5_)
        /*0c5c*/ 	.word	0x00000000


	//----- nvinfo : EIATTR_REGCOUNT
	.align		4
.L_579:
        /*0c60*/ 	.byte	0x04, 0x2f
        /*0c62*/ 	.short	(.L_581 - .L_580)
	.align		4
.L_580:
        /*0c64*/ 	.word	index@(_ZN2at6native18elementwise_kernelILi128ELi4EZNS0_15gpu_kernel_implIZZZNS0_15neg_kernel_cudaERNS_18TensorIteratorBaseEENKUlvE0_clEvENKUlvE5_clEvEUlfE_EEvS4_RKT_EUliE_EEviT1_)
        /*0c68*/ 	.word	0x00000018


	//----- nvinfo : EIATTR_FRAME_SIZE
	.align		4
.L_581:
        /*0c6c*/ 	.byte	0x04, 0x11
        /*0c6e*/ 	.short	(.L_583 - .L_582)
	.align		4
.L_582:
        /*0c70*/ 	.word	index@(_ZN2at6native18elementwise_kernelILi128ELi4EZNS0_15gpu_kernel_implIZZZNS0_15neg_kernel_cudaERNS_18TensorIteratorBaseEENKUlvE0_clEvENKUlvE5_clEvEUlfE_EEvS4_RKT_EUliE_EEviT1_)
        /*0c74*/ 	.word	0x00000000


	//----- nvinfo : EIATTR_REGCOUNT
	.align		4
.L_583:
        /*0c78*/ 	.byte	0x04, 0x2f
        /*0c7a*/ 	.short	(.L_585 - .L_584)
	.align		4
.L_584:
        /*0c7c*/ 	.word	index@(_ZN2at6native29vectorized_elementwise_kernelILi8EZZZNS0_15neg_kernel_cudaERNS_18TensorIteratorBaseEENKUlvE0_clEvENKUlvE6_clEvEUlN3c104HalfEE_St5arrayIPcLm2EEEEviT0_T1_)
        /*0c80*/ 	.word	0x00000004


	//----- nvinfo : EIATTR_FRAME_SIZE
	.align		4
.L_585:
        /*0c84*/ 	.byte	0x04, 0x11
        /*0c86*/ 	.short	(.L_587 - .L_586)
	.align		4
.L_586:
        /*0c88*/ 	.word	index@(_ZN2at6native29vectorized_elementwise_kernelILi8EZZZNS0_15neg_kernel_cudaERNS_18TensorIteratorBaseEENKUlvE0_clEvENKUlvE6_clEvEUlN3c104HalfEE_St5arrayIPcLm2EEEEviT0_T1_)
        /*0c8c*/ 	.word	0x00000000


	//----- nvinfo : EIATTR_REGCOUNT
	.align		4
.L_587:
        /*0c90*/ 	.byte	0x04, 0x2f
        /*0c92*/ 	.short	(.L_589 - .L_588)
	.align		4
.L_588:
        /*0c94*/ 	.word	index@(_ZN2at6native29vectorized_elementwise_kernelILi4EZZZNS0_15neg_kernel_cudaERNS_18TensorIteratorBaseEENKUlvE0_clEvENKUlvE6_clEvEUlN3c104HalfEE_St5arrayIPcLm2EEEEviT0_T1_)
        /*0c98*/ 	.word	0x00000028


	//----- nvinfo : EIATTR_FRAME_SIZE
	.align		4
.L_589:
        /*0c9c*/ 	.byte	0x04, 0x11
        /*0c9e*/ 	.short	(.L_591 - .L_590)
	.align		4
.L_590:
        /*0ca0*/ 	.word	index@(_ZN2at6native29vectorized_elementwise_kernelILi4EZZZNS0_15neg_kernel_cudaERNS_18TensorIteratorBaseEENKUlvE0_clEvENKUlvE6_clEvEUlN3c104HalfEE_St5arrayIPcLm2EEEEviT0_T1_)
        /*0ca4*/ 	.word	0x00000000


	//----- nvinfo : EIATTR_REGCOUNT
	.align		4
.L_591:
        /*0ca8*/ 	.byte	0x04, 0x2f
        /*0caa*/ 	.short	(.L_593 - .L_592)
	.align		4
.L_592:
        /*0cac*/ 	.word	index@(_ZN2at6native29vectorized_elementwise_kernelILi2EZZZNS0_15neg_kernel_cudaERNS_18TensorIteratorBaseEENKUlvE0_clEvENKUlvE6_clEvEUlN3c104HalfEE_St5arrayIPcLm2EEEEviT0_T1_)
        /*0cb0*/ 	.word	0x00000028


	//----- nvinfo : EIATTR_FRAME_SIZE
	.align		4
.L_593:
        /*0cb4*/ 	.byte	0x04, 0x11
        /*0cb6*/ 	.short	(.L_595 - .L_594)
	.align		4
.L_594:
        /*0cb8*/ 	.word	index@(_ZN2at6native29vectorized_elementwise_kernelILi2EZZZNS0_15neg_kernel_cudaERNS_18TensorIteratorBaseEENKUlvE0_clEvENKUlvE6_clEvEUlN3c104HalfEE_St5arrayIPcLm2EEEEviT0_T1_)
        /*0cbc*/ 	.word	0x00000000


	//----- nvinfo : EIATTR_REGCOUNT
	.align		4
.L_595:
        /*0cc0*/ 	.byte	0x04, 0x2f
        /*0cc2*/ 	.short	(.L_597 - .L_596)
	.align		4
.L_596:
        /*0cc4*/ 	.word	index@(_ZN2at6native27unrolled_elementwise_kernelIZZZNS0_15neg_kernel_cudaERNS_18TensorIteratorBaseEENKUlvE0_clEvENKUlvE6_clEvEUlN3c104HalfEE_St5arrayIPcLm2EELi4E23TrivialOffsetCalculatorILi1EjESD_NS0_6memory15LoadWithoutCastENSE_16StoreWithoutCastEEEviT_T0_T2_T3_T4_T5_)
        /*0cc8*/ 	.word	0x00000019


	//----- nvinfo : EIATTR_FRAME_SIZE
	.align		4
.L_597:
        /*0ccc*/ 	.byte	0x04, 0x11
        /*0cce*/ 	.short	(.L_599 - .L_598)
	.align		4
.L_598:
        /*0cd0*/ 	.word	index@(_ZN2at6native27unrolled_elementwise_kernelIZZZNS0_15neg_kernel_cudaERNS_18TensorIteratorBaseEENKUlvE0_clEvENKUlvE6_clEvEUlN3c104HalfEE_St5arrayIPcLm2EELi4E23TrivialOffsetCalculatorILi1EjESD_NS0_6memory15LoadWithoutCastENSE_16StoreWithoutCastEEEviT_T0_T2_T3_T4_T5_)
        /*0cd4*/ 	.word	0x00000000


	//----- nvinfo : EIATTR_REGCOUNT
	.align		4
.L_599:
        /*0cd8*/ 	.byte	0x04, 0x2f
        /*0cda*/ 	.short	(.L_601 - .L_600)
	.align		4
.L_600:
        /*0cdc*/ 	.word	index@(_ZN2at6native18elementwise_kernelILi128ELi4EZNS0_22gpu_kernel_impl_nocastIZZZNS0_15neg_kernel_cudaERNS_18TensorIteratorBaseEENKUlvE0_clEvENKUlvE6_clEvEUlN3c104HalfEE_EEvS4_RKT_EUliE_EEviT1_)
        /*0ce0*/ 	.word	0x00000014


	//----- nvinfo : EIATTR_FRAME_SIZE
	.align		4
.L_601:
        /*0ce4*/ 	.byte	0x04, 0x11
        /*0ce6*/ 	.short	(.L_603 - .L_602)
	.align		4
.L_602:
        /*0ce8*/ 	.word	index@(_ZN2at6native18elementwise_kernelILi128ELi4EZNS0_22gpu_kernel_impl_nocastIZZZNS0_15neg_kernel_cudaERNS_18TensorIteratorBaseEENKUlvE0_clEvENKUlvE6_clEvEUlN3c104HalfEE_EEvS4_RKT_EUliE_EEviT1_)
        /*0cec*/ 	.word	0x00000000


	//----- nvinfo : EIATTR_REGCOUNT
	.align		4
.L_603:
        /*0cf0*/ 	.byte	0x04, 0x2f
        /*0cf2*/ 	.short	(.L_605 - .L_604)
	.align		4
.L_604:
        /*0cf4*/ 	.word	index@(_ZN2at6native27unrolled_elementwise_kernelIZZZNS0_15neg_kernel_cudaERNS_18TensorIteratorBaseEENKUlvE0_clEvENKUlvE6_clEvEUlN3c104HalfEE_St5arrayIPcLm2EELi4E23TrivialOffsetCalculatorILi1EjESD_NS0_6memory12LoadWithCastILi1EEENSE_13StoreWithCastILi1EEEEEviT_T0_T2_T3_T4_T5_)
        /*0cf8*/ 	.word	0x00000020


	//----- nvinfo : EIATTR_FRAME_SIZE
	.align		4
.L_605:
        /*0cfc*/ 	.byte	0x04, 0x11
        /*0cfe*/ 	.short	(.L_607 - .L_606)
	.align		4
.L_606:
        /*0d00*/ 	.word	index@(_ZN2at6native27unrolled_elementwise_kernelIZZZNS0_15neg_kernel_cudaERNS_18TensorIteratorBaseEENKUlvE0_clEvENKUlvE6_clEvEUlN3c104HalfEE_St5arrayIPcLm2EELi4E23TrivialOffsetCalculatorILi1EjESD_NS0_6memory12LoadWithCastILi1EEENSE_13StoreWithCastILi1EEEEEviT_T0_T2_T3_T4_T5_)
        /*0d04*/ 	.word	0x00000000


	//----- nvinfo : EIATTR_REGCOUNT
	.align		4
.L_607:
        /*0d08*/ 	.byte	0x04, 0x2f
        /*0d0a*/ 	.short	(.L_609 - .L_608)
	.align		4
.L_608:
        /*0d0c*/ 	.word	index@(_ZN2at6native18elementwise_kernelILi128ELi4EZNS0_15gpu_kernel_implIZZZNS0_15neg_kernel_cudaERNS_18TensorIteratorBaseEENKUlvE0_clEvENKUlvE6_clEvEUlN3c104HalfEE_EEvS4_RKT_EUliE_EEviT1_)
        /*0d10*/ 	.word	0x00000018


	//----- nvinfo : EIATTR_FRAME_SIZE
	.align		4
.L_609:
        /*0d14*/ 	.byte	0x04, 0x11
        /*0d16*/ 	.short	(.L_611 - .L_610)
	.align		4
.L_610:
        /*0d18*/ 	.word	index@(_ZN2at6native18elementwise_kernelILi128ELi4EZNS0_15gpu_kernel_implIZZZNS0_15neg_kernel_cudaERNS_18TensorIteratorBaseEENKUlvE0_clEvENKUlvE6_clEvEUlN3c104HalfEE_EEvS4_RKT_EUliE_EEviT1_)
        /*0d1c*/ 	.word	0x00000000


	//----- nvinfo : EIATTR_REGCOUNT
	.align		4
.L_611:
        /*0d20*/ 	.byte	0x04, 0x2f
        /*0d22*/ 	.short	(.L_613 - .L_612)
	.align		4
.L_612:
        /*0d24*/ 	.word	index@(_ZN2at6native29vectorized_elementwise_kernelILi8EZZZNS0_15neg_kernel_cudaERNS_18TensorIteratorBaseEENKUlvE0_clEvENKUlvE7_clEvEUlN3c108BFloat16EE_St5arrayIPcLm2EEEEviT0_T1_)
        /*0d28*/ 	.word	0x00000004


	//----- nvinfo : EIATTR_FRAME_SIZE
	.align		4
.L_613:
        /*0d2c*/ 	.byte	0x04, 0x11
        /*0d2e*/ 	.short	(.L_615 - .L_614)
	.align		4
.L_614:
        /*0d30*/ 	.word	index@(_ZN2at6native29vectorized_elementwise_kernelILi8EZZZNS0_15neg_kernel_cudaERNS_18TensorIteratorBaseEENKUlvE0_clEvENKUlvE7_clEvEUlN3c108BFloat16EE_St5arrayIPcLm2EEEEviT0_T1_)
        /*0d34*/ 	.word	0x00000000


	//----- nvinfo : EIATTR_REGCOUNT
	.align		4
.L_615:
        /*0d38*/ 	.byte	0x04, 0x2f
        /*0d3a*/ 	.short	(.L_617 - .L_616)
	.align		4
.L_616:
        /*0d3c*/ 	.word	index@(_ZN2at6native29vectorized_elementwise_kernelILi4EZZZNS0_15neg_kernel_cudaERNS_18TensorIteratorBaseEENKUlvE0_clEvENKUlvE7_clEvEUlN3c108BFloat16EE_St5arrayIPcLm2EEEEviT0_T1_)
        /*0d40*/ 	.word	0x00000020


	//----- nvinfo : EIATTR_FRAME_SIZE
	.align		4
.L_617:
        /*0d44*/ 	.byte	0x04, 0x11
        /*0d46*/ 	.short	(.L_619 - .L_618)
	.align		4
.L_618:
        /*0d48*/ 	.word	index@(_ZN2at6native29vectorized_elementwise_kernelILi4EZZZNS0_15neg_kernel_cudaERNS_18TensorIteratorBaseEENKUlvE0_clEvENKUlvE7_clEvEUlN3c108BFloat16EE_St5arrayIPcLm2EEEEviT0_T1_)
        /*0d4c*/ 	.word	0x00000000


	//----- nvinfo : EIATTR_REGCOUNT
	.align		4
.L_619:
        /*0d50*/ 	.byte	0x04, 0x2f
        /*0d52*/ 	.short	(.L_621 - .L_620)
	.align		4
.L_620:
        /*0d54*/ 	.word	index@(_ZN2at6native29vectorized_elementwise_kernelILi2EZZZNS0_15neg_kernel_cudaERNS_18TensorIteratorBaseEENKUlvE0_clEvENKUlvE7_clEvEUlN3c108BFloat16EE_St5arrayIPcLm2EEEEviT0_T1_)
        /*0d58*/ 	.word	0x00000020


	//----- nvinfo : EIATTR_FRAME_SIZE
	.align		4
.L_621:
        /*0d5c*/ 	.byte	0x04, 0x11
        /*0d5e*/ 	.short	(.L_623 - .L_622)
	.align		4
.L_622:
        /*0d60*/ 	.word	index@(_ZN2at6native29vectorized_elementwise_kernelILi2EZZZNS0_15neg_kernel_cudaERNS_18TensorIteratorBaseEENKUlvE0_clEvENKUlvE7_clEvEUlN3c108BFloat16EE_St5arrayIPcLm2EEEEviT0_T1_)
        /*0d64*/ 	.word	0x00000000


	//----- nvinfo : EIATTR_REGCOUNT
	.align		4
.L_623:
        /*0d68*/ 	.byte	0x04, 0x2f
        /*0d6a*/ 	.short	(.L_625 - .L_624)
	.align		4
.L_624:
        /*0d6c*/ 	.word	index@(_ZN2at6native27unrolled_elementwise_kernelIZZZNS0_15neg_kernel_cudaERNS_18TensorIteratorBaseEENKUlvE0_clEvENKUlvE7_clEvEUlN3c108BFloat16EE_St5arrayIPcLm2EELi4E23TrivialOffsetCalculatorILi1EjESD_NS0_6memory15LoadWithoutCastENSE_16StoreWithoutCastEEEviT_T0_T2_T3_T4_T5_)
        /*0d70*/ 	.word	0x00000017


	//----- nvinfo : EIATTR_FRAME_SIZE
	.align		4
.L_625:
        /*0d74*/ 	.byte	0x04, 0x11
        /*0d76*/ 	.short	(.L_627 - .L_626)
	.align		4
.L_626:
        /*0d78*/ 	.word	index@(_ZN2at6native27unrolled_elementwise_kernelIZZZNS0_15neg_kernel_cudaERNS_18TensorIteratorBaseEENKUlvE0_clEvENKUlvE7_clEvEUlN3c108BFloat16EE_St5arrayIPcLm2EELi4E23TrivialOffsetCalculatorILi1EjESD_NS0_6memory15LoadWithoutCastENSE_16StoreWithoutCastEEEviT_T0_T2_T3_T4_T5_)
        /*0d7c*/ 	.word	0x00000000


	//----- nvinfo : EIATTR_REGCOUNT
	.align		4
.L_627:
        /*0d80*/ 	.byte	0x04, 0x2f
        /*0d82*/ 	.short	(.L_629 - .L_628)
	.align		4
.L_628:
        /*0d84*/ 	.word	index@(_ZN2at6native18elementwise_kernelILi128ELi4EZNS0_22gpu_kernel_impl_nocastIZZZNS0_15neg_kernel_cudaERNS_18TensorIteratorBaseEENKUlvE0_clEvENKUlvE7_clEvEUlN3c108BFloat16EE_EEvS4_RKT_EUliE_EEviT1_)
        /*0d88*/ 	.word	0x00000014


	//----- nvinfo : EIATTR_FRAME_SIZE
	.align		4
.L_629:
        /*0d8c*/ 	.byte	0x04, 0x11
        /*0d8e*/ 	.short	(.L_631 - .L_630)
	.align		4
.L_630:
        /*0d90*/ 	.word	index@(_ZN2at6native18elementwise_kernelILi128ELi4EZNS0_22gpu_kernel_impl_nocastIZZZNS0_15neg_kernel_cudaERNS_18TensorIteratorBaseEENKUlvE0_clEvENKUlvE7_clEvEUlN3c108BFloat16EE_EEvS4_RKT_EUliE_EEviT1_)
        /*0d94*/ 	.word	0x00000000


	//----- nvinfo : EIATTR_REGCOUNT
	.align		4
.L_631:
        /*0d98*/ 	.byte	0x04, 0x2f
        /*0d9a*/ 	.short	(.L_633 - .L_632)
	.align		4
.L_632:
        /*0d9c*/ 	.word	index@(_ZN2at6native27unrolled_elementwise_kernelIZZZNS0_15neg_kernel_cudaERNS_18TensorIteratorBaseEENKUlvE0_clEvENKUlvE7_clEvEUlN3c108BFloat16EE_St5arrayIPcLm2EELi4E23TrivialOffsetCalculatorILi1EjESD_NS0_6memory12LoadWithCastILi1EEENSE_13StoreWithCastILi1EEEEEviT_T0_T2_T3_T4_T5_)
        /*0da0*/ 	.word	0x0000001c


	//----- nvinfo : EIATTR_FRAME_SIZE
	.align		4
.L_633:
        /*0da4*/ 	.byte	0x04, 0x11
        /*0da6*/ 	.short	(.L_635 - .L_634)
	.align		4
.L_634:
        /*0da8*/ 	.word	index@(_ZN2at6native27unrolled_elementwise_kernelIZZZNS0_15neg_kernel_cudaERNS_18TensorIteratorBaseEENKUlvE0_clEvENKUlvE7_clEvEUlN3c108BFloat16EE_St5arrayIPcLm2EELi4E23TrivialOffsetCalculatorILi1EjESD_NS0_6memory12LoadWithCastILi1EEENSE_13StoreWithCastILi1EEEEEviT_T0_T2_T3_T4_T5_)
        /*0dac*/ 	.word	0x00000000


	//----- nvinfo : EIATTR_REGCOUNT
	.align		4
.L_635:
        /*0db0*/ 	.byte	0x04, 0x2f
        /*0db2*/ 	.short	(.L_637 - .L_636)
	.align		4
.L_636:
        /*0db4*/ 	.word	index@(_ZN2at6native18elementwise_kernelILi128ELi4EZNS0_15gpu_kernel_implIZZZNS0_15neg_kernel_cudaERNS_18TensorIteratorBaseEENKUlvE0_clEvENKUlvE7_clEvEUlN3c108BFloat16EE_EEvS4_RKT_EUliE_EEviT1_)
        /*0db8*/ 	.word	0x00000018


	//----- nvinfo : EIATTR_FRAME_SIZE
	.align		4
.L_637:
        /*0dbc*/ 	.byte	0x04, 0x11
        /*0dbe*/ 	.short	(.L_639 - .L_638)
	.align		4
.L_638:
        /*0dc0*/ 	.word	index@(_ZN2at6native18elementwise_kernelILi128ELi4EZNS0_15gpu_kernel_implIZZZNS0_15neg_kernel_cudaERNS_18TensorIteratorBaseEENKUlvE0_clEvENKUlvE7_clEvEUlN3c108BFloat16EE_EEvS4_RKT_EUliE_EEviT1_)
        /*0dc4*/ 	.word	0x00000000


	//----- nvinfo : EIATTR_REGCOUNT
	.align		4
.L_639:
        /*0dc8*/ 	.byte	0x04, 0x2f
        /*0dca*/ 	.short	(.L_641 - .L_640)
	.align		4
.L_640:
        /*0dcc*/ 	.word	index@(_ZN2at6native29vectorized_elementwise_kernelILi8EZNS0_16sign_kernel_cudaERNS_18TensorIteratorBaseEEUlbE_St5arrayIPcLm2EEEEviT0_T1_)
        /*0dd0*/ 	.word	0x00000004


	//----- nvinfo : EIATTR_FRAME_SIZE
	.align		4
.L_641:
        /*0dd4*/ 	.byte	0x04, 0x11
        /*0dd6*/ 	.short	(.L_643 - .L_642)
	.align		4
.L_642:
        /*0dd8*/ 	.word	index@(_ZN2at6native29vectorized_elementwise_kernelILi8EZNS0_16sign_kernel_cudaERNS_18TensorIteratorBaseEEUlbE_St5arrayIPcLm2EEEEviT0_T1_)
        /*0ddc*/ 	.word	0x00000000


	//----- nvinfo : EIATTR_REGCOUNT
	.align		4
.L_643:
        /*0de0*/ 	.byte	0x04, 0x2f
        /*0de2*/ 	.short	(.L_645 - .L_644)
	.align		4
.L_644:
        /*0de4*/ 	.word	index@(_ZN2at6native29vectorized_elementwise_kernelILi4EZNS0_16sign_kernel_cudaERNS_18TensorIteratorBaseEEUlbE_St5arrayIPcLm2EEEEviT0_T1_)
        /*0de8*/ 	.word	0x0000001c


	//----- nvinfo : EIATTR_FRAME_SIZE
	.align		4
.L_645:
        /*0dec*/ 	.byte	0x04, 0x11
        /*0dee*/ 	.short	(.L_647 - .L_646)
	.align		4
.L_646:
        /*0df0*/ 	.word	index@(_ZN2at6native29vectorized_elementwise_kernelILi4EZNS0_16sign_kernel_cudaERNS_18TensorIteratorBaseEEUlbE_St5arrayIPcLm2EEEEviT0_T1_)
        /*0df4*/ 	.word	0x00000000


	//----- nvinfo : EIATTR_REGCOUNT
	.align		4
.L_647:
        /*0df8*/ 	.byte	0x04, 0x2f
        /*0dfa*/ 	.short	(.L_649 - .L_648)
	.align		4
.L_648:
        /*0dfc*/ 	.word	index@(_ZN2at6native29vectorized_elementwise_kernelILi2EZNS0_16sign_kernel_cudaERNS_18TensorIteratorBaseEEUlbE_St5arrayIPcLm2EEEEviT0_T1_)
        /*0e00*/ 	.word	0x0000001c


	//----- nvinfo : EIATTR_FRAME_SIZE
	.align		4
.L_649:
        /*0e04*/ 	.byte	0x04, 0x11
        /*0e06*/ 	.short	(.L_651 - .L_650)
	.align		4
.L_650:
        /*0e08*/ 	.word	index@(_ZN2at6native29vectorized_elementwise_kernelILi2EZNS0_16sign_kernel_cudaERNS_18TensorIteratorBaseEEUlbE_St5arrayIPcLm2EEEEviT0_T1_)
        /*0e0c*/ 	.word	0x00000000


	//----- nvinfo : EIATTR_REGCOUNT
	.align		4
.L_651:
        /*0e10*/ 	.byte	0x04, 0x2f
        /*0e12*/ 	.short	(.L_653 - .L_652)
	.align		4
.L_652:
        /*0e14*/ 	.word	index@(_ZN2at6native27unrolled_elementwise_kernelIZNS0_16sign_kernel_cudaERNS_18TensorIteratorBaseEEUlbE_St5arrayIPcLm2EELi4E23TrivialOffsetCalculatorILi1EjES9_NS0_6memory15LoadWithoutCastENSA_16StoreWithoutCastEEEviT_T0_T2_T3_T4_T5_)
        /*0e18*/ 	.word	0x00000016


	//----- nvinfo : EIATTR_FRAME_SIZE
	.align		4
.L_653:
        /*0e1c*/ 	.byte	0x04, 0x11
        /*0e1e*/ 	.short	(.L_655 - .L_654)
	.align		4
.L_654:
        /*0e20*/ 	.word	index@(_ZN2at6native27unrolled_elementwise_kernelIZNS0_16sign_kernel_cudaERNS_18TensorIteratorBaseEEUlbE_St5arrayIPcLm2EELi4E23TrivialOffsetCalculatorILi1EjES9_NS0_6memory15LoadWithoutCastENSA_16StoreWithoutCastEEEviT_T0_T2_T3_T4_T5_)
        /*0e24*/ 	.word	0x00000000


	//----- nvinfo : EIATTR_REGCOUNT
	.align		4
.L_655:
        /*0e28*/ 	.byte	0x04, 0x2f
        /*0e2a*/ 	.short	(.L_657 - .L_656)
	.align		4
.L_656:
        /*0e2c*/ 	.word	index@(_ZN2at6native18elementwise_kernelILi128ELi4EZNS0_22gpu_kernel_impl_nocastIZNS0_16sign_kernel_cudaERNS_18TensorIteratorBaseEEUlbE_EEvS4_RKT_EUliE_EEviT1_)
        /*0e30*/ 	.word	0x00000014


	//----- nvinfo : EIATTR_FRAME_SIZE
	.align		4
.L_657:
        /*0e34*/ 	.byte	0x04, 0x11
        /*0e36*/ 	.short	(.L_659 - .L_658)
	.align		4
.L_658:
        /*0e38*/ 	.word	index@(_ZN2at6native18elementwise_kernelILi128ELi4EZNS0_22gpu_kernel_impl_nocastIZNS0_16sign_kernel_cudaERNS_18TensorIteratorBaseEEUlbE_EEvS4_RKT_EUliE_EEviT1_)
        /*0e3c*/ 	.word	0x00000000


	//----- nvinfo : EIATTR_REGCOUNT
	.align		4
.L_659:
        /*0e40*/ 	.byte	0x04, 0x2f
        /*0e42*/ 	.short	(.L_661 - .L_660)
	.align		4
.L_660:
        /*0e44*/ 	.word	index@(_ZN2at6native27unrolled_elementwise_kernelIZNS0_16sign_kernel_cudaERNS_18TensorIteratorBaseEEUlbE_St5arrayIPcLm2EELi4E23TrivialOffsetCalculatorILi1EjES9_NS0_6memory12LoadWithCastILi1EEENSA_13StoreWithCastILi1EEEEEviT_T0_T2_T3_T4_T5_)
        /*0e48*/ 	.word	0x0000001c


	//----- nvinfo : EIATTR_FRAME_SIZE
	.align		4
.L_661:
        /*0e4c*/ 	.byte	0x04, 0x11
        /*0e4e*/ 	.short	(.L_663 - .L_662)
	.align		4
.L_662:
        /*0e50*/ 	.word	index@(_ZN2at6native27unrolled_elementwise_kernelIZNS0_16sign_kernel_cudaERNS_18TensorIteratorBaseEEUlbE_St5arrayIPcLm2EELi4E23TrivialOffsetCalculatorILi1EjES9_NS0_6memory12LoadWithCastILi1EEENSA_13StoreWithCastILi1EEEEEviT_T0_T2_T3_T4_T5_)
        /*0e54*/ 	.word	0x00000000


	//----- nvinfo : EIATTR_REGCOUNT
	.align		4
.L_663:
        /*0e58*/ 	.byte	0x04, 0x2f
        /*0e5a*/ 	.short	(.L_665 - .L_664)
	.align		4
.L_664:
        /*0e5c*/ 	.word	index@(_ZN2at6native18elementwise_kernelILi128ELi4EZNS0_15gpu_kernel_implIZNS0_16sign_kernel_cudaERNS_18TensorIteratorBaseEEUlbE_EEvS4_RKT_EUliE_EEviT1_)
        /*0e60*/ 	.word	0x00000018


	//----- nvinfo : EIATTR_FRAME_SIZE
	.align		4
.L_665:
        /*0e64*/ 	.byte	0x04, 0x11
        /*0e66*/ 	.short	(.L_667 - .L_666)
	.align		4
.L_666:
        /*0e68*/ 	.word	index@(_ZN2at6native18elementwise_kernelILi128ELi4EZNS0_15gpu_kernel_implIZNS0_16sign_kernel_cudaERNS_18TensorIteratorBaseEEUlbE_EEvS4_RKT_EUliE_EEviT1_)
        /*0e6c*/ 	.word	0x00000000


	//----- nvinfo : EIATTR_REGCOUNT
	.align		4
.L_667:
        /*0e70*/ 	.byte	0x04, 0x2f
        /*0e72*/ 	.short	(.L_669 - .L_668)
	.align		4
.L_668:
        /*0e74*/ 	.word	index@(_ZN2at6native29vectorized_elementwise_kernelILi8EZZZNS0_16sign_kernel_cudaERNS_18TensorIteratorBaseEENKUlvE_clEvENKUlvE_clEvEUlhE_St5arrayIPcLm2EEEEviT0_T1_)
        /*0e78*/ 	.word	0x00000004


	//----- nvinfo : EIATTR_FRAME_SIZE
	.align		4
.L_669:
        /*0e7c*/ 	.byte	0x04, 0x11
        /*0e7e*/ 	.short	(.L_671 - .L_670)
	.align		4
.L_670:
        /*0e80*/ 	.word	index@(_ZN2at6native29vectorized_elementwise_kernelILi8EZZZNS0_16sign_kernel_cudaERNS_18TensorIteratorBaseEENKUlvE_clEvENKUlvE_clEvEUlhE_St5arrayIPcLm2EEEEviT0_T1_)
        /*0e84*/ 	.word	0x00000000


	//----- nvinfo : EIATTR_REGCOUNT
	.align		4
.L_671:
        /*0e88*/ 	.byte	0x04, 0x2f
        /*0e8a*/ 	.short	(.L_673 - .L_672)
	.align		4
.L_672:
        /*0e8c*/ 	.word	index@(_ZN2at6native29vectorized_elementwise_kernelILi4EZZZNS0_16sign_kernel_cudaERNS_18TensorIteratorBaseEENKUlvE_clEvENKUlvE_clEvEUlhE_St5arrayIPcLm2EEEEviT0_T1_)
        /*0e90*/ 	.word	0x0000001c


	//----- nvinfo : EIATTR_FRAME_SIZE
	.align		4
.L_673:
        /*0e94*/ 	.byte	0x04, 0x11
        /*0e96*/ 	.short	(.L_675 - .L_674)
	.align		4
.L_674:
        /*0e98*/ 	.word	index@(_ZN2at6native29vectorized_elementwise_kernelILi4EZZZNS0_16sign_kernel_cudaERNS_18TensorIteratorBaseEENKUlvE_clEvENKUlvE_clEvEUlhE_St5arrayIPcLm2EEEEviT0_T1_)
        /*0e9c*/ 	.word	0x00000000


	//----- nvinfo : EIATTR_REGCOUNT
	.align		4
.L_675:
        /*0ea0*/ 	.byte	0x04, 0x2f
        /*0ea2*/ 	.short	(.L_677 - .L_676)
	.align		4
.L_676:
        /*0ea4*/ 	.word	index@(_ZN2at6native29vectorized_elementwise_kernelILi2EZZZNS0_16sign_kernel_cudaERNS_18TensorIteratorBaseEENKUlvE_clEvENKUlvE_clEvEUlhE_St5arrayIPcLm2EEEEviT0_T1_)
        /*0ea8*/ 	.word	0x0000001c


	//----- nvinfo : EIATTR_FRAME_SIZE
	.align		4
.L_677:
        /*0eac*/ 	.byte	0x04, 0x11
        /*0eae*/ 	.short	(.L_679 - .L_678)
	.align		4
.L_678:
        /*0eb0*/ 	.word	index@(_ZN2at6native29vectorized_elementwise_kernelILi2EZZZNS0_16sign_kernel_cudaERNS_18TensorIteratorBaseEENKUlvE_clEvENKUlvE_clEvEUlhE_St5arrayIPcLm2EEEEviT0_T1_)
        /*0eb4*/ 	.word	0x00000000


	//----- nvinfo : EIATTR_REGCOUNT
	.align		4
.L_679:
        /*0eb8*/ 	.byte	0x04, 0x2f
        /*0eba*/ 	.short	(.L_681 - .L_680)
	.align		4
.L_680:
        /*0ebc*/ 	.word	index@(_ZN2at6native27unrolled_elementwise_kernelIZZZNS0_16sign_kernel_cudaERNS_18TensorIteratorBaseEENKUlvE_clEvENKUlvE_clEvEUlhE_St5arrayIPcLm2EELi4E23TrivialOffsetCalculatorILi1EjESB_NS0_6memory15LoadWithoutCastENSC_16StoreWithoutCastEEEviT_T0_T2_T3_T4_T5_)
        /*0ec0*/ 	.word	0x00000016


	//----- nvinfo : EIATTR_FRAME_SIZE
	.align		4
.L_681:
        /*0ec4*/ 	.byte	0x04, 0x11
        /*0ec6*/ 	.short	(.L_683 - .L_682)
	.align		4
.L_682:
        /*0ec8*/ 	.word	index@(_ZN2at6native27unrolled_elementwise_kernelIZZZNS0_16sign_kernel_cudaERNS_18TensorIteratorBaseEENKUlvE_clEvENKUlvE_clEvEUlhE_St5arrayIPcLm2EELi4E23TrivialOffsetCalculatorILi1EjESB_NS0_6memory15LoadWithoutCastENSC_16StoreWithoutCastEEEviT_T0_T2_T3_T4_T5_)
        /*0ecc*/ 	.word	0x00000000


	//----- nvinfo : EIATTR_REGCOUNT
	.align		4
.L_683:
        /*0ed0*/ 	.byte	0x04, 0x2f
        /*0ed2*/ 	.short	(.L_685 - .L_684)
	.align		4
.L_684:
        /*0ed4*/ 	.word	index@(_ZN2at6native18elementwise_kernelILi128ELi4EZNS0_22gpu_kernel_impl_nocastIZZZNS0_16sign_kernel_cudaERNS_18TensorIteratorBaseEENKUlvE_clEvENKUlvE_clEvEUlhE_EEvS4_RKT_EUliE_EEviT1_)
        /*0ed8*/ 	.word	0x00000014


	//----- nvinfo : EIATTR_FRAME_SIZE
	.align		4
.L_685:
        /*0edc*/ 	.byte	0x04, 0x11
        /*0ede*/ 	.short	(.L_687 - .L_686)
	.align		4
.L_686:
        /*0ee0*/ 	.word	index@(_ZN2at6native18elementwise_kernelILi128ELi4EZNS0_22gpu_kernel_impl_nocastIZZZNS0_16sign_kernel_cudaERNS_18TensorIteratorBaseEENKUlvE_clEvENKUlvE_clEvEUlhE_EEvS4_RKT_EUliE_EEviT1_)
        /*0ee4*/ 	.word	0x00000000


	//----- nvinfo : EIATTR_REGCOUNT
	.align		4
.L_687:
        /*0ee8*/ 	.byte	0x04, 0x2f
        /*0eea*/ 	.short	(.L_689 - .L_688)
	.align		4
.L_688:
        /*0eec*/ 	.word	index@(_ZN2at6native27unrolled_elementwise_kernelIZZZNS0_16sign_kernel_cudaERNS_18TensorIteratorBaseEENKUlvE_clEvENKUlvE_clEvEUlhE_St5arrayIPcLm2EELi4E23TrivialOffsetCalculatorILi1EjESB_NS0_6memory12LoadWithCastILi1EEENSC_13StoreWithCastILi1EEEEEviT_T0_T2_T3_T4_T5_)
        /*0ef0*/ 	.word	0x0000001e


	//----- nvinfo : EIATTR_FRAME_SIZE
	.align		4
.L_689:
        /*0ef4*/ 	.byte	0x04, 0x11
        /*0ef6*/ 	.short	(.L_691 - .L_690)
	.align		4
.L_690:
        /*0ef8*/ 	.word	index@(_ZN2at6native27unrolled_elementwise_kernelIZZZNS0_16sign_kernel_cudaERNS_18TensorIteratorBaseEENKUlvE_clEvENKUlvE_clEvEUlhE_St5arrayIPcLm2EELi4E23TrivialOffsetCalculatorILi1EjESB_NS0_6memory12LoadWithCastILi1EEENSC_13StoreWithCastILi1EEEEEviT_T0_T2_T3_T4_T5_)
        /*0efc*/ 	.word	0x00000000


	//----- nvinfo : EIATTR_REGCOUNT
	.align		4
.L_691:
        /*0f00*/ 	.byte	0x04, 0x2f
        /*0f02*/ 	.short	(.L_693 - .L_692)
	.align		4
.L_692:
        /*0f04*/ 	.word	index@(_ZN2at6native18elementwise_kernelILi128ELi4EZNS0_15gpu_kernel_implIZZZNS0_16sign_kernel_cudaERNS_18TensorIteratorBaseEENKUlvE_clEvENKUlvE_clEvEUlhE_EEvS4_RKT_EUliE_EEviT1_)
        /*0f08*/ 	.word	0x00000018


	//----- nvinfo : EIATTR_FRAME_SIZE
	.align		4
.L_693:
        /*0f0c*/ 	.byte	0x04, 0x11
        /*0f0e*/ 	.short	(.L_695 - .L_694)
	.align		4
.L_694:
        /*0f10*/ 	.word	index@(_ZN2at6native18elementwise_kernelILi128ELi4EZNS0_15gpu_kernel_implIZZZNS0_16sign_kernel_cudaERNS_18TensorIteratorBaseEENKUlvE_clEvENKUlvE_clEvEUlhE_EEvS4_RKT_EUliE_EEviT1_)
        /*0f14*/ 	.word	0x00000000


	//----- nvinfo : EIATTR_REGCOUNT
	.align		4
.L_695:
        /*0f18*/ 	.byte	0x04, 0x2f
        /*0f1a*/ 	.short	(.L_697 - .L_696)
	.align		4
.L_696:
        /*0f1c*/ 	.word	index@(_ZN2at6native29vectorized_elementwise_kernelILi8EZZZNS0_16sign_kernel_cudaERNS_18TensorIteratorBaseEENKUlvE_clEvENKUlvE0_clEvEUlaE_St5arrayIPcLm2EEEEviT0_T1_)
        /*0f20*/ 	.word	0x00000004


	//----- nvinfo : EIATTR_FRAME_SIZE
	.align		4
.L_697:
        /*0f24*/ 	.byte	0x04, 0x11
        /*0f26*/ 	.short	(.L_699 - .L_698)
	.align		4
.L_698:
        /*0f28*/ 	.word	index@(_ZN2at6native29vectorized_elementwise_kernelILi8EZZZNS0_16sign_kernel_cudaERNS_18TensorIteratorBaseEENKUlvE_clEvENKUlvE0_clEvEUlaE_St5arrayIPcLm2EEEEviT0_T1_)
        /*0f2c*/ 	.word	0x00000000


	//----- nvinfo : EIATTR_REGCOUNT
	.align		4
.L_699:
        /*0f30*/ 	.byte	0x04, 0x2f
        /*0f32*/ 	.short	(.L_701 - .L_700)
	.align		4
.L_700:
        /*0f34*/ 	.word	index@(_ZN2at6native29vectorized_elementwise_kernelILi4EZZZNS0_16sign_kernel_cudaERNS_18TensorIteratorBaseEENKUlvE_clEvENKUlvE0_clEvEUlaE_St5arrayIPcLm2EEEEviT0_T1_)
        /*0f38*/ 	.word	0x0000001e


	//----- nvinfo : EIATTR_FRAME_SIZE
	.align		4
.L_701:
        /*0f3c*/ 	.byte	0x04, 0x11
        /*0f3e*/ 	.short	(.L_703 - .L_702)
	.align		4
.L_702:
        /*0f40*/ 	.word	index@(_ZN2at6native29vectorized_elementwise_kernelILi4EZZZNS0_16sign_kernel_cudaERNS_18TensorIteratorBaseEENKUlvE_clEvENKUlvE0_clEvEUlaE_St5arrayIPcLm2EEEEviT0_T1_)
        /*0f44*/ 	.word	0x00000000


	//----- nvinfo : EIATTR_REGCOUNT
	.align		4
.L_703:
        /*0f48*/ 	.byte	0x04, 0x2f
        /*0f4a*/ 	.short	(.L_705 - .L_704)
	.align		4
.L_704:
        /*0f4c*/ 	.word	index@(_ZN2at6native29vectorized_elementwise_kernelILi2EZZZNS0_16sign_kernel_cudaERNS_18TensorIteratorBaseEENKUlvE_clEvENKUlvE0_clEvEUlaE_St5arrayIPcLm2EEEEviT0_T1_)
        /*0f50*/ 	.word	0x0000001e


	//----- nvinfo : EIATTR_FRAME_SIZE
	.align		4
.L_705:
        /*0f54*/ 	.byte	0x04, 0x11
        /*0f56*/ 	.short	(.L_707 - .L_706)
	.align		4
.L_706:
        /*0f58*/ 	.word	index@(_ZN2at6native29vectorized_elementwise_kernelILi2EZZZNS0_16sign_kernel_cudaERNS_18TensorIteratorBaseEENKUlvE_clEvENKUlvE0_clEvEUlaE_St5arrayIPcLm2EEEEviT0_T1_)
        /*0f5c*/ 	.word	0x00000000


	//----- nvinfo : EIATTR_REGCOUNT
	.align		4
.L_707:
        /*0f60*/ 	.byte	0x04, 0x2f
        /*0f62*/ 	.short	(.L_709 - .L_708)
	.align		4
.L_708:
        /*0f64*/ 	.word	index@(_ZN2at6native27unrolled_elementwise_kernelIZZZNS0_16sign_kernel_cudaERNS_18TensorIteratorBaseEENKUlvE_clEvENKUlvE0_clEvEUlaE_St5arrayIPcLm2EELi4E23TrivialOffsetCalculatorILi1EjESB_NS0_6memory15LoadWithoutCastENSC_16StoreWithoutCastEEEviT_T0_T2_T3_T4_T5_)
        /*0f68*/ 	.word	0x00000016


	//----- nvinfo : EIATTR_FRAME_SIZE
	.align		4
.L_709:
        /*0f6c*/ 	.byte	0x04, 0x11
        /*0f6e*/ 	.short	(.L_711 - .L_710)
	.align		4
.L_710:
        /*0f70*/ 	.word	index@(_ZN2at6native27unrolled_elementwise_kernelIZZZNS0_16sign_kernel_cudaERNS_18TensorIteratorBaseEENKUlvE_clEvENKUlvE0_clEvEUlaE_St5arrayIPcLm2EELi4E23TrivialOffsetCalculatorILi1EjESB_NS0_6memory15LoadWithoutCastENSC_16StoreWithoutCastEEEviT_T0_T2_T3_T4_T5_)
        /*0f74*/ 	.word	0x00000000


	//----- nvinfo : EIATTR_REGCOUNT
	.align		4
.L_711:
        /*0f78*/ 	.byte	0x04, 0x2f
        /*0f7a*/ 	.short	(.L_713 - .L_712)
	.align		4
.L_712:
        /*0f7c*/ 	.word	index@(_ZN2at6native18elementwise_kernelILi128ELi4EZNS0_22gpu_kernel_impl_nocastIZZZNS0_16sign_kernel_cudaERNS_18TensorIteratorBaseEENKUlvE_clEvENKUlvE0_clEvEUlaE_EEvS4_RKT_EUliE_EEviT1_)
        /*0f80*/ 	.word	0x00000014


	//----- nvinfo : EIATTR_FRAME_SIZE
	.align		4
.L_713:
        /*0f84*/ 	.byte	0x04, 0x11
        /*0f86*/ 	.short	(.L_715 - .L_714)
	.align		4
.L_714:
        /*0f88*/ 	.word	index@(_ZN2at6native18elementwise_kernelILi128ELi4EZNS0_22gpu_kernel_impl_nocastIZZZNS0_16sign_kernel_cudaERNS_18TensorIteratorBaseEENKUlvE_clEvENKUlvE0_clEvEUlaE_EEvS4_RKT_EUliE_EEviT1_)
        /*0f8c*/ 	.word	0x00000000


	//----- nvinfo : EIATTR_REGCOUNT
	.align		4
.L_715:
        /*0f90*/ 	.byte	0x04, 0x2f
        /*0f92*/ 	.short	(.L_717 - .L_716)
	.align		4
.L_716:
        /*0f94*/ 	.word	index@(_ZN2at6native27unrolled_elementwise_kernelIZZZNS0_16sign_kernel_cudaERNS_18TensorIteratorBaseEENKUlvE_clEvENKUlvE0_clEvEUlaE_St5arrayIPcLm2EELi4E23TrivialOffsetCalculatorILi1EjESB_NS0_6memory12LoadWithCastILi1EEENSC_13StoreWithCastILi1EEEEEviT_T0_T2_T3_T4_T5_)
        /*0f98*/ 	.word	0x0000001c


	//----- nvinfo : EIATTR_FRAME_SIZE
	.align		4
.L_717:
        /*0f9c*/ 	.byte	0x04, 0x11
        /*0f9e*/ 	.short	(.L_719 - .L_718)
	.align		4
.L_718:
        /*0fa0*/ 	.word	index@(_ZN2at6native27unrolled_elementwise_kernelIZZZNS0_16sign_kernel_cudaERNS_18TensorIteratorBaseEENKUlvE_clEvENKUlvE0_clEvEUlaE_St5arrayIPcLm2EELi4E23TrivialOffsetCalculatorILi1EjESB_NS0_6memory12LoadWithCastILi1EEENSC_13StoreWithCastILi1EEEEEviT_T0_T2_T3_T4_T5_)
        /*0fa4*/ 	.word	0x00000000


	//----- nvinfo : EIATTR_REGCOUNT
	.align		4
.L_719:
        /*0fa8*/ 	.byte	0x04, 0x2f
        /*0faa*/ 	.short	(.L_721 - .L_720)
	.align		4
.L_720:
        /*0fac*/ 	.word	index@(_ZN2at6native18elementwise_kernelILi128ELi4EZNS0_15gpu_kernel_implIZZZNS0_16sign_kernel_cudaERNS_18TensorIteratorBaseEENKUlvE_clEvENKUlvE0_clEvEUlaE_EEvS4_RKT_EUliE_EEviT1_)
        /*0fb0*/ 	.word	0x00000018


	//----- nvinfo : EIATTR_FRAME_SIZE
	.align		4
.L_721:
        /*0fb4*/ 	.byte	0x04, 0x11
        /*0fb6*/ 	.short	(.L_723 - .L_722)
	.align		4
.L_722:
        /*0fb8*/ 	.word	index@(_ZN2at6native18elementwise_kernelILi128ELi4EZNS0_15gpu_kernel_implIZZZNS0_16sign_kernel_cudaERNS_18TensorIteratorBaseEENKUlvE_clEvENKUlvE0_clEvEUlaE_EEvS4_RKT_EUliE_EEviT1_)
        /*0fbc*/ 	.word	0x00000000


	//----- nvinfo : EIATTR_REGCOUNT
	.align		4
.L_723:
        /*0fc0*/ 	.byte	0x04, 0x2f
        /*0fc2*/ 	.short	(.L_725 - .L_724)
	.align		4
.L_724:
        /*0fc4*/ 	.word	index@(_ZN2at6native29vectorized_elementwise_kernelILi8EZZZNS0_16sign_kernel_cudaERNS_18TensorIteratorBaseEENKUlvE_clEvENKUlvE1_clEvEUliE_St5arrayIPcLm2EEEEviT0_T1_)
        /*0fc8*/ 	.word	0x00000004


	//----- nvinfo : EIATTR_FRAME_SIZE
	.align		4
.L_725:
        /*0fcc*/ 	.byte	0x04, 0x11
        /*0fce*/ 	.short	(.L_727 - .L_726)
	.align		4
.L_726:
        /*0fd0*/ 	.word	index@(_ZN2at6native29vectorized_elementwise_kernelILi8EZZZNS0_16sign_kernel_cudaERNS_18TensorIteratorBaseEENKUlvE_clEvENKUlvE1_clEvEUliE_St5arrayIPcLm2EEEEviT0_T1_)
        /*0fd4*/ 	.word	0x00000000


	//----- nvinfo : EIATTR_REGCOUNT
	.align		4
.L_727:
        /*0fd8*/ 	.byte	0x04, 0x2f
        /*0fda*/ 	.short	(.L_729 - .L_728)
	.align		4
.L_728:
        /*0fdc*/ 	.word	index@(_ZN2at6native29vectorized_elementwise_kernelILi4EZZZNS0_16sign_kernel_cudaERNS_18TensorIteratorBaseEENKUlvE_clEvENKUlvE1_clEvEUliE_St5arrayIPcLm2EEEEviT0_T1_)
        /*0fe0*/ 	.word	0x00000020


	//----- nvinfo : EIATTR_FRAME_SIZE
	.align		4
.L_729:
        /*0fe4*/ 	.byte	0x04, 0x11
        /*0fe6*/ 	.short	(.L_731 - .L_730)
	.align		4
.L_730:
        /*0fe8*/ 	.word	index@(_ZN2at6native29vectorized_elementwise_kernelILi4EZZZNS0_16sign_kernel_cudaERNS_18TensorIteratorBaseEENKUlvE_clEvENKUlvE1_clEvEUliE_St5arrayIPcLm2EEEEviT0_T1_)
        /*0fec*/ 	.word	0x00000000


	//----- nvinfo : EIATTR_REGCOUNT
	.align		4
.L_731:
        /*0ff0*/ 	.byte	0x04, 0x2f
        /*0ff2*/ 	.short	(.L_733 - .L_732)
	.align		4
.L_732:
        /*0ff4*/ 	.word	index@(_ZN2at6native29vectorized_elementwise_kernelILi2EZZZNS0_16sign_kernel_cudaERNS_18TensorIteratorBaseEENKUlvE_clEvENKUlvE1_clEvEUliE_St5arrayIPcLm2EEEEviT0_T1_)
        /*0ff8*/ 	.word	0x00000020


	//----- nvinfo : EIATTR_FRAME_SIZE
	.align		4
.L_733:
        /*0ffc*/ 	.byte	0x04, 0x11
        /*0ffe*/ 	.short	(.L_735 - .L_734)
	.align		4
.L_734:
        /*1000*/ 	.word	index@(_ZN2at6native29vectorized_elementwise_kernelILi2EZZZNS0_16sign_kernel_cudaERNS_18TensorIteratorBaseEENKUlvE_clEvENKUlvE1_clEvEUliE_St5arrayIPcLm2EEEEviT0_T1_)
        /*1004*/ 	.word	0x00000000


	//----- nvinfo : EIATTR_REGCOUNT
	.align		4
.L_735:
        /*1008*/ 	.byte	0x04, 0x2f
        /*100a*/ 	.short	(.L_737 - .L_736)
	.align		4
.L_736:
        /*100c*/ 	.word	index@(_ZN2at6native27unrolled_elementwise_kernelIZZZNS0_16sign_kernel_cudaERNS_18TensorIteratorBaseEENKUlvE_clEvENKUlvE1_clEvEUliE_St5arrayIPcLm2EELi4E23TrivialOffsetCalculatorILi1EjESB_NS0_6memory15LoadWithoutCastENSC_16StoreWithoutCastEEEviT_T0_T2_T3_T4_T5_)
        /*1010*/ 	.word	0x00000018


	//----- nvinfo : EIATTR_FRAME_SIZE
	.align		4
.L_737:
        /*1014*/ 	.byte	0x04, 0x11
        /*1016*/ 	.short	(.L_739 - .L_738)
	.align		4
.L_738:
        /*1018*/ 	.word	index@(_ZN2at6native27unrolled_elementwise_kernelIZZZNS0_16sign_kernel_cudaERNS_18TensorIteratorBaseEENKUlvE_clEvENKUlvE1_clEvEUliE_St5arrayIPcLm2EELi4E23TrivialOffsetCalculatorILi1EjESB_NS0_6memory15LoadWithoutCastENSC_16StoreWithoutCastEEEviT_T0_T2_T3_T4_T5_)
        /*101c*/ 	.word	0x00000000


	//----- nvinfo : EIATTR_REGCOUNT
	.align		4
.L_739:
        /*1020*/ 	.byte	0x04, 0x2f
        /*1022*/ 	.short	(.L_741 - .L_740)
	.align		4
.L_740:
        /*1024*/ 	.word	index@(_ZN2at6native18elementwise_kernelILi128ELi2EZNS0_22gpu_kernel_impl_nocastIZZZNS0_16sign_kernel_cudaERNS_18TensorIteratorBaseEENKUlvE_clEvENKUlvE1_clEvEUliE_EEvS4_RKT_EUliE_EEviT1_)
        /*1028*/ 	.word	0x00000014


	//----- nvinfo : EIATTR_FRAME_SIZE
	.align		4
.L_741:
        /*102c*/ 	.byte	0x04, 0x11
        /*102e*/ 	.short	(.L_743 - .L_742)
	.align		4
.L_742:
        /*1030*/ 	.word	index@(_ZN2at6native18elementwise_kernelILi128ELi2EZNS0_22gpu_kernel_impl_nocastIZZZNS0_16sign_kernel_cudaERNS_18TensorIteratorBaseEENKUlvE_clEvENKUlvE1_clEvEUliE_EEvS4_RKT_EUliE_EEviT1_)
        /*1034*/ 	.word	0x00000000


	//----- nvinfo : EIATTR_REGCOUNT
	.align		4
.L_743:
        /*1038*/ 	.byte	0x04, 0x2f
        /*103a*/ 	.short	(.L_745 - .L_744)
	.align		4
.L_744:
        /*103c*/ 	.word	index@(_ZN2at6native27unrolled_elementwise_kernelIZZZNS0_16sign_kernel_cudaERNS_18TensorIteratorBaseEENKUlvE_clEvENKUlvE1_clEvEUliE_St5arrayIPcLm2EELi4E23TrivialOffsetCalculatorILi1EjESB_NS0_6memory12LoadWithCastILi1EEENSC_13StoreWithCastILi1EEEEEviT_T0_T2_T3_T4_T5_)
        /*1040*/ 	.word	0x0000001e


	//----- nvinfo : EIATTR_FRAME_SIZE
	.align		4
.L_745:
        /*1044*/ 	.byte	0x04, 0x11
        /*1046*/ 	.short	(.L_747 - .L_746)
	.align		4
.L_746:
        /*1048*/ 	.word	index@(_ZN2at6native27unrolled_elementwise_kernelIZZZNS0_16sign_kernel_cudaERNS_18TensorIteratorBaseEENKUlvE_clEvENKUlvE1_clEvEUliE_St5arrayIPcLm2EELi4E23TrivialOffsetCalculatorILi1EjESB_NS0_6memory12LoadWithCastILi1EEENSC_13StoreWithCastILi1EEEEEviT_T0_T2_T3_T4_T5_)
        /*104c*/ 	.word	0x00000000


	//----- nvinfo : EIATTR_REGCOUNT
	.align		4
.L_747:
        /*1050*/ 	.byte	0x04, 0x2f
        /*1052*/ 	.short	(.L_749 - .L_748)
	.align		4
.L_748:
        /*1054*/ 	.word	index@(_ZN2at6native18elementwise_kernelILi128ELi4EZNS0_15gpu_kernel_implIZZZNS0_16sign_kernel_cudaERNS_18TensorIteratorBaseEENKUlvE_clEvENKUlvE1_clEvEUliE_EEvS4_RKT_EUliE_EEviT1_)
        /*1058*/ 	.word	0x00000018


	//----- nvinfo : EIATTR_FRAME_SIZE
	.align		4
.L_749:
        /*105c*/ 	.byte	0x04, 0x11
        /*105e*/ 	.short	(.L_751 - .L_750)
	.align		4
.L_750:
        /*1060*/ 	.word	index@(_ZN2at6native18elementwise_kernelILi128ELi4EZNS0_15gpu_kernel_implIZZZNS0_16sign_kernel_cudaERNS_18TensorIteratorBaseEENKUlvE_clEvENKUlvE1_clEvEUliE_EEvS4_RKT_EUliE_EEviT1_)
        /*1064*/ 	.word	0x00000000


	//----- nvinfo : EIATTR_REGCOUNT
	.align		4
.L_751:
        /*1068*/ 	.byte	0x04, 0x2f
        /*106a*/ 	.short	(.L_753 - .L_752)
	.align		4
.L_752:
        /*106c*/ 	.word	index@(_ZN2at6native29vectorized_elementwise_kernelILi8EZZZNS0_16sign_kernel_cudaERNS_18TensorIteratorBaseEENKUlvE_clEvENKUlvE2_clEvEUllE_St5arrayIPcLm2EEEEviT0_T1_)
        /*1070*/ 	.word	0x00000004


	//----- nvinfo : EIATTR_FRAME_SIZE
	.align		4
.L_753:
        /*1074*/ 	.byte	0x04, 0x11
        /*1076*/ 	.short	(.L_755 - .L_754)
	.align		4
.L_754:
        /*1078*/ 	.word	index@(_ZN2at6native29vectorized_elementwise_kernelILi8EZZZNS0_16sign_kernel_cudaERNS_18TensorIteratorBaseEENKUlvE_clEvENKUlvE2_clEvEUllE_St5arrayIPcLm2EEEEviT0_T1_)
        /*107c*/ 	.word	0x00000000


	//----- nvinfo : EIATTR_REGCOUNT
	.align		4
.L_755:
        /*1080*/ 	.byte	0x04, 0x2f
        /*1082*/ 	.short	(.L_757 - .L_756)
	.align		4
.L_756:
        /*1084*/ 	.word	index@(_ZN2at6native29vectorized_elementwise_kernelILi4EZZZNS0_16sign_kernel_cudaERNS_18TensorIteratorBaseEENKUlvE_clEvENKUlvE2_clEvEUllE_St5arrayIPcLm2EEEEviT0_T1_)
        /*1088*/ 	.word	0x00000030


	//----- nvinfo : EIATTR_FRAME_SIZE
	.align		4
.L_757:
        /*108c*/ 	.byte	0x04, 0x11
        /*108e*/ 	.short	(.L_759 - .L_758)
	.align		4
.L_758:
        /*1090*/ 	.word	index@(_ZN2at6native29vectorized_elementwise_kernelILi4EZZZNS0_16sign_kernel_cudaERNS_18TensorIteratorBaseEENKUlvE_clEvENKUlvE2_clEvEUllE_St5arrayIPcLm2EEEEviT0_T1_)
        /*1094*/ 	.word	0x00000000


	//----- nvinfo : EIATTR_REGCOUNT
	.align		4
.L_759:
        /*1098*/ 	.byte	0x04, 0x2f
        /*109a*/ 	.short	(.L_761 - .L_760)
	.align		4
.L_760:
        /*109c*/ 	.word	index@(_ZN2at6native29vectorized_elementwise_kernelILi2EZZZNS0_16sign_kernel_cudaERNS_18TensorIteratorBaseEENKUlvE_clEvENKUlvE2_clEvEUllE_St5arrayIPcLm2EEEEviT0_T1_)
        /*10a0*/ 	.word	0x00000030


	//----- nvinfo : EIATTR_FRAME_SIZE
	.align		4
.L_761:
        /*10a4*/ 	.byte	0x04, 0x11
        /*10a6*/ 	.short	(.L_763 - .L_762)
	.align		4
.L_762:
        /*10a8*/ 	.word	index@(_ZN2at6native29vectorized_elementwise_kernelILi2EZZZNS0_16sign_kernel_cudaERNS_18TensorIteratorBaseEENKUlvE_clEvENKUlvE2_clEvEUllE_St5arrayIPcLm2EEEEviT0_T1_)
        /*10ac*/ 	.word	0x00000000


	//----- nvinfo : EIATTR_REGCOUNT
	.align		4
.L_763:
        /*10b0*/ 	.byte	0x04, 0x2f
        /*10b2*/ 	.short	(.L_765 - .L_764)
	.align		4
.L_764:
        /*10b4*/ 	.word	index@(_ZN2at6native27unrolled_elementwise_kernelIZZZNS0_16sign_kernel_cudaERNS_18TensorIteratorBaseEENKUlvE_clEvENKUlvE2_clEvEUllE_St5arrayIPcLm2EELi4E23TrivialOffsetCalculatorILi1EjESB_NS0_6memory15LoadWithoutCastENSC_16StoreWithoutCastEEEviT_T0_T2_T3_T4_T5_)
        /*10b8*/ 	.word	0x0000001e


	//----- nvinfo : EIATTR_FRAME_SIZE
	.align		4
.L_765:
        /*10bc*/ 	.byte	0x04, 0x11
        /*10be*/ 	.short	(.L_767 - .L_766)
	.align		4
.L_766:
        /*10c0*/ 	.word	index@(_ZN2at6native27unrolled_elementwise_kernelIZZZNS0_16sign_kernel_cudaERNS_18TensorIteratorBaseEENKUlvE_clEvENKUlvE2_clEvEUllE_St5arrayIPcLm2EELi4E23TrivialOffsetCalculatorILi1EjESB_NS0_6memory15LoadWithoutCastENSC_16StoreWithoutCastEEEviT_T0_T2_T3_T4_T5_)
        /*10c4*/ 	.word	0x00000000


	//----- nvinfo : EIATTR_REGCOUNT
	.align		4
.L_767:
        /*10c8*/ 	.byte	0x04, 0x2f
        /*10ca*/ 	.short	(.L_769 - .L_768)
	.align		4
.L_768:
        /*10cc*/ 	.word	index@(_ZN2at6native18elementwise_kernelILi128ELi2EZNS0_22gpu_kernel_impl_nocastIZZZNS0_16sign_kernel_cudaERNS_18TensorIteratorBaseEENKUlvE_clEvENKUlvE2_clEvEUllE_EEvS4_RKT_EUliE_EEviT1_)
        /*10d0*/ 	.word	0x00000014


	//----- nvinfo : EIATTR_FRAME_SIZE
	.align		4
.L_769:
        /*10d4*/ 	.byte	0x04, 0x11
        /*10d6*/ 	.short	(.L_771 - .L_770)
	.align		4
.L_770:
        /*10d8*/ 	.word	index@(_ZN2at6native18elementwise_kernelILi128ELi2EZNS0_22gpu_kernel_impl_nocastIZZZNS0_16sign_kernel_cudaERNS_18TensorIteratorBaseEENKUlvE_clEvENKUlvE2_clEvEUllE_EEvS4_RKT_EUliE_EEviT1_)
        /*10dc*/ 	.word	0x00000000


	//----- nvinfo : EIATTR_REGCOUNT
	.align		4
.L_771:
        /*10e0*/ 	.byte	0x04, 0x2f
        /*10e2*/ 	.short	(.L_773 - .L_772)
	.align		4
.L_772:
        /*10e4*/ 	.word	index@(_ZN2at6native27unrolled_elementwise_kernelIZZZNS0_16sign_kernel_cudaERNS_18TensorIteratorBaseEENKUlvE_clEvENKUlvE2_clEvEUllE_St5arrayIPcLm2EELi4E23TrivialOffsetCalculatorILi1EjESB_NS0_6memory12LoadWithCastILi1EEENSC_13StoreWithCastILi1EEEEEviT_T0_T2_T3_T4_T5_)
        /*10e8*/ 	.word	0x00000020


	//----- nvinfo : EIATTR_FRAME_SIZE
	.align		4
.L_773:
        /*10ec*/ 	.byte	0x04, 0x11
        /*10ee*/ 	.short	(.L_775 - .L_774)
	.align		4
.L_774:
        /*10f0*/ 	.word	index@(_ZN2at6native27unrolled_elementwise_kernelIZZZNS0_16sign_kernel_cudaERNS_18TensorIteratorBaseEENKUlvE_clEvENKUlvE2_clEvEUllE_St5arrayIPcLm2EELi4E23TrivialOffsetCalculatorILi1EjESB_NS0_6memory12LoadWithCastILi1EEENSC_13StoreWithCastILi1EEEEEviT_T0_T2_T3_T4_T5_)
        /*10f4*/ 	.word	0x00000000


	//----- nvinfo : EIATTR_REGCOUNT
	.align		4
.L_775:
        /*10f8*/ 	.byte	0x04, 0x2f
        /*10fa*/ 	.short	(.L_777 - .L_776)
	.align		4
.L_776:
        /*10fc*/ 	.word	index@(_ZN2at6native18elementwise_kernelILi128ELi4EZNS0_15gpu_kernel_implIZZZNS0_16sign_kernel_cudaERNS_18TensorIteratorBaseEENKUlvE_clEvENKUlvE2_clEvEUllE_EEvS4_RKT_EUliE_EEviT1_)
        /*1100*/ 	.word	0x00000018


	//----- nvinfo : EIATTR_FRAME_SIZE
	.align		4
.L_777:
        /*1104*/ 	.byte	0x04, 0x11
        /*1106*/ 	.short	(.L_779 - .L_778)
	.align		4
.L_778:
        /*1108*/ 	.word	index@(_ZN2at6native18elementwise_kernelILi128ELi4EZNS0_15gpu_kernel_implIZZZNS0_16sign_kernel_cudaERNS_18TensorIteratorBaseEENKUlvE_clEvENKUlvE2_clEvEUllE_EEvS4_RKT_EUliE_EEviT1_)
        /*110c*/ 	.word	0x00000000


	//----- nvinfo : EIATTR_REGCOUNT
	.align		4
.L_779:
        /*1110*/ 	.byte	0x04, 0x2f
        /*1112*/ 	.short	(.L_781 - .L_780)
	.align		4
.L_780:
        /*1114*/ 	.word	index@(_ZN2at6native29vectorized_elementwise_kernelILi8EZZZNS0_16sign_kernel_cudaERNS_18TensorIteratorBaseEENKUlvE_clEvENKUlvE3_clEvEUlsE_St5arrayIPcLm2EEEEviT0_T1_)
        /*1118*/ 	.word	0x00000004


	//----- nvinfo : EIATTR_FRAME_SIZE
	.align		4
.L_781:
        /*111c*/ 	.byte	0x04, 0x11
        /*111e*/ 	.short	(.L_783 - .L_782)
	.align		4
.L_782:
        /*1120*/ 	.word	index@(_ZN2at6native29vectorized_elementwise_kernelILi8EZZZNS0_16sign_kernel_cudaERNS_18TensorIteratorBaseEENKUlvE_clEvENKUlvE3_clEvEUlsE_St5arrayIPcLm2EEEEviT0_T1_)
        /*1124*/ 	.word	0x00000000


	//----- nvinfo : EIATTR_REGCOUNT
	.align		4
.L_783:
        /*1128*/ 	.byte	0x04, 0x2f
        /*112a*/ 	.short	(.L_785 - .L_784)
	.align		4
.L_784:
        /*112c*/ 	.word	index@(_ZN2at6native29vectorized_elementwise_kernelILi4EZZZNS0_16sign_kernel_cudaERNS_18TensorIteratorBaseEENKUlvE_clEvENKUlvE3_clEvEUlsE_St5arrayIPcLm2EEEEviT0_T1_)
        /*1130*/ 	.word	0x00000020


	//----- nvinfo : EIATTR_FRAME_SIZE
	.align		4
.L_785:
        /*1134*/ 	.byte	0x04, 0x11
        /*1136*/ 	.short	(.L_787 - .L_786)
	.align		4
.L_786:
        /*1138*/ 	.word	index@(_ZN2at6native29vectorized_elementwise_kernelILi4EZZZNS0_16sign_kernel_cudaERNS_18TensorIteratorBaseEENKUlvE_clEvENKUlvE3_clEvEUlsE_St5arrayIPcLm2EEEEviT0_T1_)
        /*113c*/ 	.word	0x00000000


	//----- nvinfo : EIATTR_REGCOUNT
	.align		4
.L_787:
        /*1140*/ 	.byte	0x04, 0x2f
        /*1142*/ 	.short	(.L_789 - .L_788)
	.align		4
.L_788:
        /*1144*/ 	.word	index@(_ZN2at6native29vectorized_elementwise_kernelILi2EZZZNS0_16sign_kernel_cudaERNS_18TensorIteratorBaseEENKUlvE_clEvENKUlvE3_clEvEUlsE_St5arrayIPcLm2EEEEviT0_T1_)
        /*1148*/ 	.word	0x00000020


	//----- nvinfo : EIATTR_FRAME_SIZE
	.align		4
.L_789:
        /*114c*/ 	.byte	0x04, 0x11
        /*114e*/ 	.short	(.L_791 - .L_790)
	.align		4
.L_790:
        /*1150*/ 	.word	index@(_ZN2at6native29vectorized_elementwise_kernelILi2EZZZNS0_16sign_kernel_cudaERNS_18TensorIteratorBaseEENKUlvE_clEvENKUlvE3_clEvEUlsE_St5arrayIPcLm2EEEEviT0_T1_)
        /*1154*/ 	.word	0x00000000


	//----- nvinfo : EIATTR_REGCOUNT
	.align		4
.L_791:
        /*1158*/ 	.byte	0x04, 0x2f
        /*115a*/ 	.short	(.L_793 - .L_792)
	.align		4
.L_792:
        /*115c*/ 	.word	index@(_ZN2at6native27unrolled_elementwise_kernelIZZZNS0_16sign_kernel_cudaERNS_18TensorIteratorBaseEENKUlvE_clEvENKUlvE3_clEvEUlsE_St5arrayIPcLm2EELi4E23TrivialOffsetCalculatorILi1EjESB_NS0_6memory15LoadWithoutCastENSC_16StoreWithoutCastEEEviT_T0_T2_T3_T4_T5_)
        /*1160*/ 	.word	0x00000018


	//----- nvinfo : EIATTR_FRAME_SIZE
	.align		4
.L_793:
        /*1164*/ 	.byte	0x04, 0x11
        /*1166*/ 	.short	(.L_795 - .L_794)
	.align		4
.L_794:
        /*1168*/ 	.word	index@(_ZN2at6native27unrolled_elementwise_kernelIZZZNS0_16sign_kernel_cudaERNS_18TensorIteratorBaseEENKUlvE_clEvENKUlvE3_clEvEUlsE_St5arrayIPcLm2EELi4E23TrivialOffsetCalculatorILi1EjESB_NS0_6memory15LoadWithoutCastENSC_16StoreWithoutCastEEEviT_T0_T2_T3_T4_T5_)
        /*116c*/ 	.word	0x00000000


	//----- nvinfo : EIATTR_REGCOUNT
	.align		4
.L_795:
        /*1170*/ 	.byte	0x04, 0x2f
        /*1172*/ 	.short	(.L_797 - .L_796)
	.align		4
.L_796:
        /*1174*/ 	.word	index@(_ZN2at6native18elementwise_kernelILi128ELi4EZNS0_22gpu_kernel_impl_nocastIZZZNS0_16sign_kernel_cudaERNS_18TensorIteratorBaseEENKUlvE_clEvENKUlvE3_clEvEUlsE_EEvS4_RKT_EUliE_EEviT1_)
        /*1178*/ 	.word	0x00000014


	//----- nvinfo : EIATTR_FRAME_SIZE
	.align		4
.L_797:
        /*117c*/ 	.byte	0x04, 0x11
        /*117e*/ 	.short	(.L_799 - .L_798)
	.align		4
.L_798:
        /*1180*/ 	.word	index@(_ZN2at6native18elementwise_kernelILi128ELi4EZNS0_22gpu_kernel_impl_nocastIZZZNS0_16sign_kernel_cudaERNS_18TensorIteratorBaseEENKUlvE_clEvENKUlvE3_clEvEUlsE_EEvS4_RKT_EUliE_EEviT1_)
        /*1184*/ 	.word	0x00000000


	//----- nvinfo : EIATTR_REGCOUNT
	.align		4
.L_799:
        /*1188*/ 	.byte	0x04, 0x2f
        /*118a*/ 	.short	(.L_801 - .L_800)
	.align		4
.L_800:
        /*118c*/ 	.word	index@(_ZN2at6native27unrolled_elementwise_kernelIZZZNS0_16sign_kernel_cudaERNS_18TensorIteratorBaseEENKUlvE_clEvENKUlvE3_clEvEUlsE_St5arrayIPcLm2EELi4E23TrivialOffsetCalculatorILi1EjESB_NS0_6memory12LoadWithCastILi1EEENSC_13StoreWithCastILi1EEEEEviT_T0_T2_T3_T4_T5_)
        /*1190*/ 	.word	0x0000001c


	//----- nvinfo : EIATTR_FRAME_SIZE
	.align		4
.L_801:
        /*1194*/ 	.byte	0x04, 0x11
        /*1196*/ 	.short	(.L_803 - .L_802)
	.align		4
.L_802:
        /*1198*/ 	.word	index@(_ZN2at6native27unrolled_elementwise_kernelIZZZNS0_16sign_kernel_cudaERNS_18TensorIteratorBaseEENKUlvE_clEvENKUlvE3_clEvEUlsE_St5arrayIPcLm2EELi4E23TrivialOffsetCalculatorILi1EjESB_NS0_6memory12LoadWithCastILi1EEENSC_13StoreWithCastILi1EEEEEviT_T0_T2_T3_T4_T5_)
        /*119c*/ 	.word	0x00000000


	//----- nvinfo : EIATTR_REGCOUNT
	.align		4
.L_803:
        /*11a0*/ 	.byte	0x04, 0x2f
        /*11a2*/ 	.short	(.L_805 - .L_804)
	.align		4
.L_804:
        /*11a4*/ 	.word	index@(_ZN2at6native18elementwise_kernelILi128ELi4EZNS0_15gpu_kernel_implIZZZNS0_16sign_kernel_cudaERNS_18TensorIteratorBaseEENKUlvE_clEvENKUlvE3_clEvEUlsE_EEvS4_RKT_EUliE_EEviT1_)
        /*11a8*/ 	.word	0x00000018


	//----- nvinfo : EIATTR_FRAME_SIZE
	.align		4
.L_805:
        /*11ac*/ 	.byte	0x04, 0x11
        /*11ae*/ 	.short	(.L_807 - .L_806)
	.align		4
.L_806:
        /*11b0*/ 	.word	index@(_ZN2at6native18elementwise_kernelILi128ELi4EZNS0_15gpu_kernel_implIZZZNS0_16sign_kernel_cudaERNS_18TensorIteratorBaseEENKUlvE_clEvENKUlvE3_clEvEUlsE_EEvS4_RKT_EUliE_EEviT1_)
        /*11b4*/ 	.word	0x00000000


	//----- nvinfo : EIATTR_REGCOUNT
	.align		4
.L_807:
        /*11b8*/ 	.byte	0x04, 0x2f
        /*11ba*/ 	.short	(.L_809 - .L_808)
	.align		4
.L_808:
        /*11bc*/ 	.word	index@(_ZN2at6native29vectorized_elementwise_kernelILi8EZZZNS0_16sign_kernel_cudaERNS_18TensorIteratorBaseEENKUlvE_clEvENKUlvE4_clEvEUldE_St5arrayIPcLm2EEEEviT0_T1_)
        /*11c0*/ 	.word	0x00000004


	//----- nvinfo : EIATTR_FRAME_SIZE
	.align		4
.L_809:
        /*11c4*/ 	.byte	0x04, 0x11
        /*11c6*/ 	.short	(.L_811 - .L_810)
	.align		4
.L_810:
        /*11c8*/ 	.word	index@(_ZN2at6native29vectorized_elementwise_kernelILi8EZZZNS0_16sign_kernel_cudaERNS_18TensorIteratorBaseEENKUlvE_clEvENKUlvE4_clEvEUldE_St5arrayIPcLm2EEEEviT0_T1_)
        /*11cc*/ 	.word	0x00000000


	//----- nvinfo : EIATTR_REGCOUNT
	.align		4
.L_811:
        /*11d0*/ 	.byte	0x04, 0x2f
        /*11d2*/ 	.short	(.L_813 - .L_812)
	.align		4
.L_812:
        /*11d4*/ 	.word	index@(_ZN2at6native29vectorized_elementwise_kernelILi4EZZZNS0_16sign_kernel_cudaERNS_18TensorIteratorBaseEENKUlvE_clEvENKUlvE4_clEvEUldE_St5arrayIPcLm2EEEEviT0_T1_)
        /*11d8*/ 	.word	0x00000028


	//----- nvinfo : EIATTR_FRAME_SIZE
	.align		4
.L_813:
        /*11dc*/ 	.byte	0x04, 0x11
        /*11de*/ 	.short	(.L_815 - .L_814)
	.align		4
.L_814:
        /*11e0*/ 	.word	index@(_ZN2at6native29vectorized_elementwise_kernelILi4EZZZNS0_16sign_kernel_cudaERNS_18TensorIteratorBaseEENKUlvE_clEvENKUlvE4_clEvEUldE_St5arrayIPcLm2EEEEviT0_T1_)
        /*11e4*/ 	.word	0x00000000


	//----- nvinfo : EIATTR_REGCOUNT
	.align		4
.L_815:
        /*11e8*/ 	.byte	0x04, 0x2f
        /*11ea*/ 	.short	(.L_817 - .L_816)
	.align		4
.L_816:
        /*11ec*/ 	.word	index@(_ZN2at6native29vectorized_elementwise_kernelILi2EZZZNS0_16sign_kernel_cudaERNS_18TensorIteratorBaseEENKUlvE_clEvENKUlvE4_clEvEUldE_St5arrayIPcLm2EEEEviT0_T1_)
        /*11f0*/ 	.word	0x00000028


	//----- nvinfo : EIATTR_FRAME_SIZE
	.align		4
.L_817:
        /*11f4*/ 	.byte	0x04, 0x11
        /*11f6*/ 	.short	(.L_819 - .L_818)
	.align		4
.L_818:
        /*11f8*/ 	.word	index@(_ZN2at6native29vectorized_elementwise_kernelILi2EZZZNS0_16sign_kernel_cudaERNS_18TensorIteratorBaseEENKUlvE_clEvENKUlvE4_clEvEUldE_St5arrayIPcLm2EEEEviT0_T1_)
        /*11fc*/ 	.word	0x00000000


	//----- nvinfo : EIATTR_REGCOUNT
	.align		4
.L_819:
        /*1200*/ 	.byte	0x04, 0x2f
        /*1202*/ 	.short	(.L_821 - .L_820)
	.align		4
.L_820:
        /*1204*/ 	.word	index@(_ZN2at6native27unrolled_elementwise_kernelIZZZNS0_16sign_kernel_cudaERNS_18TensorIteratorBaseEENKUlvE_clEvENKUlvE4_clEvEUldE_St5arrayIPcLm2EELi4E23TrivialOffsetCalculatorILi1EjESB_NS0_6memory15LoadWithoutCastENSC_16StoreWithoutCastEEEviT_T0_T2_T3_T4_T5_)
        /*1208*/ 	.word	0x0000001c


	//----- nvinfo : EIATTR_FRAME_SIZE
	.align		4
.L_821:
        /*120c*/ 	.byte	0x04, 0x11
        /*120e*/ 	.short	(.L_823 - .L_822)
	.align		4
.L_822:
        /*1210*/ 	.word	index@(_ZN2at6native27unrolled_elementwise_kernelIZZZNS0_16sign_kernel_cudaERNS_18TensorIteratorBaseEENKUlvE_clEvENKUlvE4_clEvEUldE_St5arrayIPcLm2EELi4E23TrivialOffsetCalculatorILi1EjESB_NS0_6memory15LoadWithoutCastENSC_16StoreWithoutCastEEEviT_T0_T2_T3_T4_T5_)
        /*1214*/ 	.word	0x00000000


	//----- nvinfo : EIATTR_REGCOUNT
	.align		4
.L_823:
        /*1218*/ 	.byte	0x04, 0x2f
        /*121a*/ 	.short	(.L_825 - .L_824)
	.align		4
.L_824:
        /*121c*/ 	.word	index@(_ZN2at6native18elementwise_kernelILi128ELi2EZNS0_22gpu_kernel_impl_nocastIZZZNS0_16sign_kernel_cudaERNS_18TensorIteratorBaseEENKUlvE_clEvENKUlvE4_clEvEUldE_EEvS4_RKT_EUliE_EEviT1_)
        /*1220*/ 	.word	0x00000014


	//----- nvinfo : EIATTR_FRAME_SIZE
	.align		4
.L_825:
        /*1224*/ 	.byte	0x04, 0x11
        /*1226*/ 	.short	(.L_827 - .L_826)
	.align		4
.L_826:
        /*1228*/ 	.word	index@(_ZN2at6native18elementwise_kernelILi128ELi2EZNS0_22gpu_kernel_impl_nocastIZZZNS0_16sign_kernel_cudaERNS_18TensorIteratorBaseEENKUlvE_clEvENKUlvE4_clEvEUldE_EEvS4_RKT_EUliE_EEviT1_)
        /*122c*/ 	.word	0x00000000


	//----- nvinfo : EIATTR_REGCOUNT
	.align		4
.L_827:
        /*1230*/ 	.byte	0x04, 0x2f
        /*1232*/ 	.short	(.L_829 - .L_828)
	.align		4
.L_828:
        /*1234*/ 	.word	index@(_ZN2at6native27unrolled_elementwise_kernelIZZZNS0_16sign_kernel_cudaERNS_18TensorIteratorBaseEENKUlvE_clEvENKUlvE4_clEvEUldE_St5arrayIPcLm2EELi4E23TrivialOffsetCalculatorILi1EjESB_NS0_6memory12LoadWithCastILi1EEENSC_13StoreWithCastILi1EEEEEviT_T0_T2_T3_T4_T5_)
        /*1238*/ 	.word	0x00000022


	//----- nvinfo : EIATTR_FRAME_SIZE
	.align		4
.L_829:
        /*123c*/ 	.byte	0x04, 0x11
        /*123e*/ 	.short	(.L_831 - .L_830)
	.align		4
.L_830:
        /*1240*/ 	.word	index@(_ZN2at6native27unrolled_elementwise_kernelIZZZNS0_16sign_kernel_cudaERNS_18TensorIteratorBaseEENKUlvE_clEvENKUlvE4_clEvEUldE_St5arrayIPcLm2EELi4E23TrivialOffsetCalculatorILi1EjESB_NS0_6memory12LoadWithCastILi1EEENSC_13StoreWithCastILi1EEEEEviT_T0_T2_T3_T4_T5_)
        /*1244*/ 	.word	0x00000000


	//----- nvinfo : EIATTR_REGCOUNT
	.align		4
.L_831:
        /*1248*/ 	.byte	0x04, 0x2f
        /*124a*/ 	.short	(.L_833 - .L_832)
	.align		4
.L_832:
        /*124c*/ 	.word	index@(_ZN2at6native18elementwise_kernelILi128ELi4EZNS0_15gpu_kernel_implIZZZNS0_16sign_kernel_cudaERNS_18TensorIteratorBaseEENKUlvE_clEvENKUlvE4_clEvEUldE_EEvS4_RKT_EUliE_EEviT1_)
        /*1250*/ 	.word	0x00000018


	//----- nvinfo : EIATTR_FRAME_SIZE
	.align		4
.L_833:
        /*1254*/ 	.byte	0x04, 0x11
        /*1256*/ 	.short	(.L_835 - .L_834)
	.align		4
.L_834:
        /*1258*/ 	.word	index@(_ZN2at6native18elementwise_kernelILi128ELi4EZNS0_15gpu_kernel_implIZZZNS0_16sign_kernel_cudaERNS_18TensorIteratorBaseEENKUlvE_clEvENKUlvE4_clEvEUldE_EEvS4_RKT_EUliE_EEviT1_)
        /*125c*/ 	.word	0x00000000


	//----- nvinfo : EIATTR_REGCOUNT
	.align		4
.L_835:
        /*1260*/ 	.byte	0x04, 0x2f
        /*1262*/ 	.short	(.L_837 - .L_836)
	.align		4
.L_836:
        /*1264*/ 	.word	index@(_ZN2at6native29vectorized_elementwise_kernelILi8EZZZNS0_16sign_kernel_cudaERNS_18TensorIteratorBaseEENKUlvE_clEvENKUlvE5_clEvEUlfE_St5arrayIPcLm2EEEEviT0_T1_)
        /*1268*/ 	.word	0x00000004


	//----- nvinfo : EIATTR_FRAME_SIZE
	.align		4
.L_837:
        /*126c*/ 	.byte	0x04, 0x11
        /*126e*/ 	.short	(.L_839 - .L_838)
	.align		4
.L_838:
        /*1270*/ 	.word	index@(_ZN2at6native29vectorized_elementwise_kernelILi8EZZZNS0_16sign_kernel_cudaERNS_18TensorIteratorBaseEENKUlvE_clEvENKUlvE5_clEvEUlfE_St5arrayIPcLm2EEEEviT0_T1_)
        /*1274*/ 	.word	0x00000000


	//----- nvinfo : EIATTR_REGCOUNT
	.align		4
.L_839:
        /*1278*/ 	.byte	0x04, 0x2f
        /*127a*/ 	.short	(.L_841 - .L_840)
	.align		4
.L_840:
        /*127c*/ 	.word	index@(_ZN2at6native29vectorized_elementwise_kernelILi4EZZZNS0_16sign_kernel_cudaERNS_18TensorIteratorBaseEENKUlvE_clEvENKUlvE5_clEvEUlfE_St5arrayIPcLm2EEEEviT0_T1_)
        /*1280*/ 	.word	0x00000020


	//----- nvinfo : EIATTR_FRAME_SIZE
	.align		4
.L_841:
        /*1284*/ 	.byte	0x04, 0x11
        /*1286*/ 	.short	(.L_843 - .L_842)
	.align		4
.L_842:
        /*1288*/ 	.word	index@(_ZN2at6native29vectorized_elementwise_kernelILi4EZZZNS0_16sign_kernel_cudaERNS_18TensorIteratorBaseEENKUlvE_clEvENKUlvE5_clEvEUlfE_St5arrayIPcLm2EEEEviT0_T1_)
        /*128c*/ 	.word	0x00000000


	//----- nvinfo : EIATTR_REGCOUNT
	.align		4
.L_843:
        /*1290*/ 	.byte	0x04, 0x2f
        /*1292*/ 	.short	(.L_845 - .L_844)
	.align		4
.L_844:
        /*1294*/ 	.word	index@(_ZN2at6native29vectorized_elementwise_kernelILi2EZZZNS0_16sign_kernel_cudaERNS_18TensorIteratorBaseEENKUlvE_clEvENKUlvE5_clEvEUlfE_St5arrayIPcLm2EEEEviT0_T1_)
        /*1298*/ 	.word	0x00000020


	//----- nvinfo : EIATTR_FRAME_SIZE
	.align		4
.L_845:
        /*129c*/ 	.byte	0x04, 0x11
        /*129e*/ 	.short	(.L_847 - .L_846)
	.align		4
.L_846:
        /*12a0*/ 	.word	index@(_ZN2at6native29vectorized_elementwise_kernelILi2EZZZNS0_16sign_kernel_cudaERNS_18TensorIteratorBaseEENKUlvE_clEvENKUlvE5_clEvEUlfE_St5arrayIPcLm2EEEEviT0_T1_)
        /*12a4*/ 	.word	0x00000000


	//----- nvinfo : EIATTR_REGCOUNT
	.align		4
.L_847:
        /*12a8*/ 	.byte	0x04, 0x2f
        /*12aa*/ 	.short	(.L_849 - .L_848)
	.align		4
.L_848:
        /*12ac*/ 	.word	index@(_ZN2at6native27unrolled_elementwise_kernelIZZZNS0_16sign_kernel_cudaERNS_18TensorIteratorBaseEENKUlvE_clEvENKUlvE5_clEvEUlfE_St5arrayIPcLm2EELi4E23TrivialOffsetCalculatorILi1EjESB_NS0_6memory15LoadWithoutCastENSC_16StoreWithoutCastEEEviT_T0_T2_T3_T4_T5_)
        /*12b0*/ 	.word	0x00000016


	//----- nvinfo : EIATTR_FRAME_SIZE
	.align		4
.L_849:
        /*12b4*/ 	.byte	0x04, 0x11
        /*12b6*/ 	.short	(.L_851 - .L_850)
	.align		4
.L_850:
        /*12b8*/ 	.word	index@(_ZN2at6native27unrolled_elementwise_kernelIZZZNS0_16sign_kernel_cudaERNS_18TensorIteratorBaseEENKUlvE_clEvENKUlvE5_clEvEUlfE_St5arrayIPcLm2EELi4E23TrivialOffsetCalculatorILi1EjESB_NS0_6memory15LoadWithoutCastENSC_16StoreWithoutCastEEEviT_T0_T2_T3_T4_T5_)
        /*12bc*/ 	.word	0x00000000


	//----- nvinfo : EIATTR_REGCOUNT
	.align		4
.L_851:
        /*12c0*/ 	.byte	0x04, 0x2f
        /*12c2*/ 	.short	(.L_853 - .L_852)
	.align		4
.L_852:
        /*12c4*/ 	.word	index@(_ZN2at6native18elementwise_kernelILi128ELi2EZNS0_22gpu_kernel_impl_nocastIZZZNS0_16sign_kernel_cudaERNS_18TensorIteratorBaseEENKUlvE_clEvENKUlvE5_clEvEUlfE_EEvS4_RKT_EUliE_EEviT1_)
        /*12c8*/ 	.word	0x00000014


	//----- nvinfo : EIATTR_FRAME_SIZE
	.align		4
.L_853:
        /*12cc*/ 	.byte	0x04, 0x11
        /*12ce*/ 	.short	(.L_855 - .L_854)
	.align		4
.L_854:
        /*12d0*/ 	.word	index@(_ZN2at6native18elementwise_kernelILi128ELi2EZNS0_22gpu_kernel_impl_nocastIZZZNS0_16sign_kernel_cudaERNS_18TensorIteratorBaseEENKUlvE_clEvENKUlvE5_clEvEUlfE_EEvS4_RKT_EUliE_EEviT1_)
        /*12d4*/ 	.word	0x00000000


	//----- nvinfo : EIATTR_REGCOUNT
	.align		4
.L_855:
        /*12d8*/ 	.byte	0x04, 0x2f
        /*12da*/ 	.short	(.L_857 - .L_856)
	.align		4
.L_856:
        /*12dc*/ 	.word	index@(_ZN2at6native27unrolled_elementwise_kernelIZZZNS0_16sign_kernel_cudaERNS_18TensorIteratorBaseEENKUlvE_clEvENKUlvE5_clEvEUlfE_St5arrayIPcLm2EELi4E23TrivialOffsetCalculatorILi1EjESB_NS0_6memory12LoadWithCastILi1EEENSC_13StoreWithCastILi1EEEEEviT_T0_T2_T3_T4_T5_)
        /*12e0*/ 	.word	0x0000001d


	//----- nvinfo : EIATTR_FRAME_SIZE
	.align		4
.L_857:
        /*12e4*/ 	.byte	0x04, 0x11
        /*12e6*/ 	.short	(.L_859 - .L_858)
	.align		4
.L_858:
        /*12e8*/ 	.word	index@(_ZN2at6native27unrolled_elementwise_kernelIZZZNS0_16sign_kernel_cudaERNS_18TensorIteratorBaseEENKUlvE_clEvENKUlvE5_clEvEUlfE_St5arrayIPcLm2EELi4E23TrivialOffsetCalculatorILi1EjESB_NS0_6memory12LoadWithCastILi1EEENSC_13StoreWithCastILi1EEEEEviT_T0_T2_T3_T4_T5_)
        /*12ec*/ 	.word	0x00000000


	//----- nvinfo : EIATTR_REGCOUNT
	.align		4
.L_859:
        /*12f0*/ 	.byte	0x04, 0x2f
        /*12f2*/ 	.short	(.L_861 - .L_860)
	.align		4
.L_860:
        /*12f4*/ 	.word	index@(_ZN2at6native18elementwise_kernelILi128ELi4EZNS0_15gpu_kernel_implIZZZNS0_16sign_kernel_cudaERNS_18TensorIteratorBaseEENKUlvE_clEvENKUlvE5_clEvEUlfE_EEvS4_RKT_EUliE_EEviT1_)
        /*12f8*/ 	.word	0x00000018


	//----- nvinfo : EIATTR_FRAME_SIZE
	.align		4
.L_861:
        /*12fc*/ 	.byte	0x04, 0x11
        /*12fe*/ 	.short	(.L_863 - .L_862)
	.align		4
.L_862:
        /*1300*/ 	.word	index@(_ZN2at6native18elementwise_kernelILi128ELi4EZNS0_15gpu_kernel_implIZZZNS0_16sign_kernel_cudaERNS_18TensorIteratorBaseEENKUlvE_clEvENKUlvE5_clEvEUlfE_EEvS4_RKT_EUliE_EEviT1_)
        /*1304*/ 	.word	0x00000000


	//----- nvinfo : EIATTR_REGCOUNT
	.align		4
.L_863:
        /*1308*/ 	.byte	0x04, 0x2f
        /*130a*/ 	.short	(.L_865 - .L_864)
	.align		4
.L_864:
        /*130c*/ 	.word	index@(_ZN2at6native29vectorized_elementwise_kernelILi8EZZZNS0_16sign_kernel_cudaERNS_18TensorIteratorBaseEENKUlvE_clEvENKUlvE6_clEvEUlN3c104HalfEE_St5arrayIPcLm2EEEEviT0_T1_)
        /*1310*/ 	.word	0x00000004


	//----- nvinfo : EIATTR_FRAME_SIZE
	.align		4
.L_865:
        /*1314*/ 	.byte	0x04, 0x11
        /*1316*/ 	.short	(.L_867 - .L_866)
	.align		4
.L_866:
        /*1318*/ 	.word	index@(_ZN2at6native29vectorized_elementwise_kernelILi8EZZZNS0_16sign_kernel_cudaERNS_18TensorIteratorBaseEENKUlvE_clEvENKUlvE6_clEvEUlN3c104HalfEE_St5arrayIPcLm2EEEEviT0_T1_)
        /*131c*/ 	.word	0x00000000


	//----- nvinfo : EIATTR_REGCOUNT
	.align		4
.L_867:
        /*1320*/ 	.byte	0x04, 0x2f
        /*1322*/ 	.short	(.L_869 - .L_868)
	.align		4
.L_868:
        /*1324*/ 	.word	index@(_ZN2at6native29vectorized_elementwise_kernelILi4EZZZNS0_16sign_kernel_cudaERNS_18TensorIteratorBaseEENKUlvE_clEvENKUlvE6_clEvEUlN3c104HalfEE_St5arrayIPcLm2EEEEviT0_T1_)
        /*1328*/ 	.word	0x00000020


	//----- nvinfo : EIATTR_FRAME_SIZE
	.align		4
.L_869:
        /*132c*/ 	.byte	0x04, 0x11
        /*132e*/ 	.short	(.L_871 - .L_870)
	.align		4
.L_870:
        /*1330*/ 	.word	index@(_ZN2at6native29vectorized_elementwise_kernelILi4EZZZNS0_16sign_kernel_cudaERNS_18TensorIteratorBaseEENKUlvE_clEvENKUlvE6_clEvEUlN3c104HalfEE_St5arrayIPcLm2EEEEviT0_T1_)
        /*1334*/ 	.word	0x00000000


	//----- nvinfo : EIATTR_REGCOUNT
	.align		4
.L_871:
        /*1338*/ 	.byte	0x04, 0x2f
        /*133a*/ 	.short	(.L_873 - .L_872)
	.align		4
.L_872:
        /*133c*/ 	.word	index@(_ZN2at6native29vectorized_elementwise_kernelILi2EZZZNS0_16sign_kernel_cudaERNS_18TensorIteratorBaseEENKUlvE_clEvENKUlvE6_clEvEUlN3c104HalfEE_St5arrayIPcLm2EEEEviT0_T1_)
        /*1340*/ 	.word	0x00000020


	//----- nvinfo : EIATTR_FRAME_SIZE
	.align		4
.L_873:
        /*1344*/ 	.byte	0x04, 0x11
        /*1346*/ 	.short	(.L_875 - .L_874)
	.align		4
.L_874:
        /*1348*/ 	.word	index@(_ZN2at6native29vectorized_elementwise_kernelILi2EZZZNS0_16sign_kernel_cudaERNS_18TensorIteratorBaseEENKUlvE_clEvENKUlvE6_clEvEUlN3c104HalfEE_St5arrayIPcLm2EEEEviT0_T1_)
        /*134c*/ 	.word	0x00000000


	//----- nvinfo : EIATTR_REGCOUNT
	.align		4
.L_875:
        /*1350*/ 	.byte	0x04, 0x2f
        /*1352*/ 	.short	(.L_877 - .L_876)
	.align		4
.L_876:
        /*1354*/ 	.word	index@(_ZN2at6native27unrolled_elementwise_kernelIZZZNS0_16sign_kernel_cudaERNS_18TensorIteratorBaseEENKUlvE_clEvENKUlvE6_clEvEUlN3c104HalfEE_St5arrayIPcLm2EELi4E23TrivialOffsetCalculatorILi1EjESD_NS0_6memory15LoadWithoutCastENSE_16StoreWithoutCastEEEviT_T0_T2_T3_T4_T5_)
        /*1358*/ 	.word	0x00000016


	//----- nvinfo : EIATTR_FRAME_SIZE
	.align		4
.L_877:
        /*135c*/ 	.byte	0x04, 0x11
        /*135e*/ 	.short	(.L_879 - .L_878)
	.align		4
.L_878:
        /*1360*/ 	.word	index@(_ZN2at6native27unrolled_elementwise_kernelIZZZNS0_16sign_kernel_cudaERNS_18TensorIteratorBaseEENKUlvE_clEvENKUlvE6_clEvEUlN3c104HalfEE_St5arrayIPcLm2EELi4E23TrivialOffsetCalculatorILi1EjESD_NS0_6memory15LoadWithoutCastENSE_16StoreWithoutCastEEEviT_T0_T2_T3_T4_T5_)
        /*1364*/ 	.word	0x00000000


	//----- nvinfo : EIATTR_REGCOUNT
	.align		4
.L_879:
        /*1368*/ 	.byte	0x04, 0x2f
        /*136a*/ 	.short	(.L_881 - .L_880)
	.align		4
.L_880:
        /*136c*/ 	.word	index@(_ZN2at6native18elementwise_kernelILi128ELi4EZNS0_22gpu_kernel_impl_nocastIZZZNS0_16sign_kernel_cudaERNS_18TensorIteratorBaseEENKUlvE_clEvENKUlvE6_clEvEUlN3c104HalfEE_EEvS4_RKT_EUliE_EEviT1_)
        /*1370*/ 	.word	0x00000014


	//----- nvinfo : EIATTR_FRAME_SIZE
	.align		4
.L_881:
        /*1374*/ 	.byte	0x04, 0x11
        /*1376*/ 	.short	(.L_883 - .L_882)
	.align		4
.L_882:
        /*1378*/ 	.word	index@(_ZN2at6native18elementwise_kernelILi128ELi4EZNS0_22gpu_kernel_impl_nocastIZZZNS0_16sign_kernel_cudaERNS_18TensorIteratorBaseEENKUlvE_clEvENKUlvE6_clEvEUlN3c104HalfEE_EEvS4_RKT_EUliE_EEviT1_)
        /*137c*/ 	.word	0x00000000


	//----- nvinfo : EIATTR_REGCOUNT
	.align		4
.L_883:
        /*1380*/ 	.byte	0x04, 0x2f
        /*1382*/ 	.short	(.L_885 - .L_884)
	.align		4
.L_884:
        /*1384*/ 	.word	index@(_ZN2at6native27unrolled_elementwise_kernelIZZZNS0_16sign_kernel_cudaERNS_18TensorIteratorBaseEENKUlvE_clEvENKUlvE6_clEvEUlN3c104HalfEE_St5arrayIPcLm2EELi4E23TrivialOffsetCalculatorILi1EjESD_NS0_6memory12LoadWithCastILi1EEENSE_13StoreWithCastILi1EEEEEviT_T0_T2_T3_T4_T5_)
        /*1388*/ 	.word	0x0000001e


	//----- nvinfo : EIATTR_FRAME_SIZE
	.align		4
.L_885:
        /*138c*/ 	.byte	0x04, 0x11
        /*138e*/ 	.short	(.L_887 - .L_886)
	.align		4
.L_886:
        /*1390*/ 	.word	index@(_ZN2at6native27unrolled_elementwise_kernelIZZZNS0_16sign_kernel_cudaERNS_18TensorIteratorBaseEENKUlvE_clEvENKUlvE6_clEvEUlN3c104HalfEE_St5arrayIPcLm2EELi4E23TrivialOffsetCalculatorILi1EjESD_NS0_6memory12LoadWithCastILi1EEENSE_13StoreWithCastILi1EEEEEviT_T0_T2_T3_T4_T5_)
        /*1394*/ 	.word	0x00000000


	//----- nvinfo : EIATTR_REGCOUNT
	.align		4
.L_887:
        /*1398*/ 	.byte	0x04, 0x2f
        /*139a*/ 	.short	(.L_889 - .L_888)
	.align		4
.L_888:
        /*139c*/ 	.word	index@(_ZN2at6native18elementwise_kernelILi128ELi4EZNS0_15gpu_kernel_implIZZZNS0_16sign_kernel_cudaERNS_18TensorIteratorBaseEENKUlvE_clEvENKUlvE6_clEvEUlN3c104HalfEE_EEvS4_RKT_EUliE_EEviT1_)
        /*13a0*/ 	.word	0x00000018


	//----- nvinfo : EIATTR_FRAME_SIZE
	.align		4
.L_889:
        /*13a4*/ 	.byte	0x04, 0x11
        /*13a6*/ 	.short	(.L_891 - .L_890)
	.align		4
.L_890:
        /*13a8*/ 	.word	index@(_ZN2at6native18elementwise_kernelILi128ELi4EZNS0_15gpu_kernel_implIZZZNS0_16sign_kernel_cudaERNS_18TensorIteratorBaseEENKUlvE_clEvENKUlvE6_clEvEUlN3c104HalfEE_EEvS4_RKT_EUliE_EEviT1_)
        /*13ac*/ 	.word	0x00000000


	//----- nvinfo : EIATTR_REGCOUNT
	.align		4
.L_891:
        /*13b0*/ 	.byte	0x04, 0x2f
        /*13b2*/ 	.short	(.L_893 - .L_892)
	.align		4
.L_892:
        /*13b4*/ 	.word	index@(_ZN2at6native29vectorized_elementwise_kernelILi8EZZZNS0_16sign_kernel_cudaERNS_18TensorIteratorBaseEENKUlvE_clEvENKUlvE7_clEvEUlN3c108BFloat16EE_St5arrayIPcLm2EEEEviT0_T1_)
        /*13b8*/ 	.word	0x00000004


	//----- nvinfo : EIATTR_FRAME_SIZE
	.align		4
.L_893:
        /*13bc*/ 	.byte	0x04, 0x11
        /*13be*/ 	.short	(.L_895 - .L_894)
	.align		4
.L_894:
        /*13c0*/ 	.word	index@(_ZN2at6native29vectorized_elementwise_kernelILi8EZZZNS0_16sign_kernel_cudaERNS_18TensorIteratorBaseEENKUlvE_clEvENKUlvE7_clEvEUlN3c108BFloat16EE_St5arrayIPcLm2EEEEviT0_T1_)
        /*13c4*/ 	.word	0x00000000


	//----- nvinfo : EIATTR_REGCOUNT
	.align		4
.L_895:
        /*13c8*/ 	.byte	0x04, 0x2f
        /*13ca*/ 	.short	(.L_897 - .L_896)
	.align		4
.L_896:
        /*13cc*/ 	.word	index@(_ZN2at6native29vectorized_elementwise_kernelILi4EZZZNS0_16sign_kernel_cudaERNS_18TensorIteratorBaseEENKUlvE_clEvENKUlvE7_clEvEUlN3c108BFloat16EE_St5arrayIPcLm2EEEEviT0_T1_)
        /*13d0*/ 	.word	0x00000020


	//----- nvinfo : EIATTR_FRAME_SIZE
	.align		4
.L_897:
        /*13d4*/ 	.byte	0x04, 0x11
        /*13d6*/ 	.short	(.L_899 - .L_898)
	.align		4
.L_898:
        /*13d8*/ 	.word	index@(_ZN2at6native29vectorized_elementwise_kernelILi4EZZZNS0_16sign_kernel_cudaERNS_18TensorIteratorBaseEENKUlvE_clEvENKUlvE7_clEvEUlN3c108BFloat16EE_St5arrayIPcLm2EEEEviT0_T1_)
        /*13dc*/ 	.word	0x00000000


	//----- nvinfo : EIATTR_REGCOUNT
	.align		4
.L_899:
        /*13e0*/ 	.byte	0x04, 0x2f
        /*13e2*/ 	.short	(.L_901 - .L_900)
	.align		4
.L_900:
        /*13e4*/ 	.word	index@(_ZN2at6native29vectorized_elementwise_kernelILi2EZZZNS0_16sign_kernel_cudaERNS_18TensorIteratorBaseEENKUlvE_clEvENKUlvE7_clEvEUlN3c108BFloat16EE_St5arrayIPcLm2EEEEviT0_T1_)
        /*13e8*/ 	.word	0x00000020


	//----- nvinfo : EIATTR_FRAME_SIZE
	.align		4
.L_901:
        /*13ec*/ 	.byte	0x04, 0x11
        /*13ee*/ 	.short	(.L_903 - .L_902)
	.align		4
.L_902:
        /*13f0*/ 	.word	index@(_ZN2at6native29vectorized_elementwise_kernelILi2EZZZNS0_16sign_kernel_cudaERNS_18TensorIteratorBaseEENKUlvE_clEvENKUlvE7_clEvEUlN3c108BFloat16EE_St5arrayIPcLm2EEEEviT0_T1_)
        /*13f4*/ 	.word	0x00000000


	//----- nvinfo : EIATTR_REGCOUNT
	.align		4
.L_903:
        /*13f8*/ 	.byte	0x04, 0x2f
        /*13fa*/ 	.short	(.L_905 - .L_904)
	.align		4
.L_904:
        /*13fc*/ 	.word	index@(_ZN2at6native27unrolled_elementwise_kernelIZZZNS0_16sign_kernel_cudaERNS_18TensorIteratorBaseEENKUlvE_clEvENKUlvE7_clEvEUlN3c108BFloat16EE_St5arrayIPcLm2EELi4E23TrivialOffsetCalculatorILi1EjESD_NS0_6memory15LoadWithoutCastENSE_16StoreWithoutCastEEEviT_T0_T2_T3_T4_T5_)
        /*1400*/ 	.word	0x00000016


	//----- nvinfo : EIATTR_FRAME_SIZE
	.align		4
.L_905:
        /*1404*/ 	.byte	0x04, 0x11
        /*1406*/ 	.short	(.L_907 - .L_906)
	.align		4
.L_906:
        /*1408*/ 	.word	index@(_ZN2at6native27unrolled_elementwise_kernelIZZZNS0_16sign_kernel_cudaERNS_18TensorIteratorBaseEENKUlvE_clEvENKUlvE7_clEvEUlN3c108BFloat16EE_St5arrayIPcLm2EELi4E23TrivialOffsetCalculatorILi1EjESD_NS0_6memory15LoadWithoutCastENSE_16StoreWithoutCastEEEviT_T0_T2_T3_T4_T5_)
        /*140c*/ 	.word	0x00000000


	//----- nvinfo : EIATTR_REGCOUNT
	.align		4
.L_907:
        /*1410*/ 	.byte	0x04, 0x2f
        /*1412*/ 	.short	(.L_909 - .L_908)
	.align		4
.L_908:
        /*1414*/ 	.word	index@(_ZN2at6native18elementwise_kernelILi128ELi4EZNS0_22gpu_kernel_impl_nocastIZZZNS0_16sign_kernel_cudaERNS_18TensorIteratorBaseEENKUlvE_clEvENKUlvE7_clEvEUlN3c108BFloat16EE_EEvS4_RKT_EUliE_EEviT1_)
        /*1418*/ 	.word	0x00000014


	//----- nvinfo : EIATTR_FRAME_SIZE
	.align		4
.L_909:
        /*141c*/ 	.byte	0x04, 0x11
        /*141e*/ 	.short	(.L_911 - .L_910)
	.align		4
.L_910:
        /*1420*/ 	.word	index@(_ZN2at6native18elementwise_kernelILi128ELi4EZNS0_22gpu_kernel_impl_nocastIZZZNS0_16sign_kernel_cudaERNS_18TensorIteratorBaseEENKUlvE_clEvENKUlvE7_clEvEUlN3c108BFloat16EE_EEvS4_RKT_EUliE_EEviT1_)
        /*1424*/ 	.word	0x00000000


	//----- nvinfo : EIATTR_REGCOUNT
	.align		4
.L_911:
        /*1428*/ 	.byte	0x04, 0x2f
        /*142a*/ 	.short	(.L_913 - .L_912)
	.align		4
.L_912:
        /*142c*/ 	.word	index@(_ZN2at6native27unrolled_elementwise_kernelIZZZNS0_16sign_kernel_cudaERNS_18TensorIteratorBaseEENKUlvE_clEvENKUlvE7_clEvEUlN3c108BFloat16EE_St5arrayIPcLm2EELi4E23TrivialOffsetCalculatorILi1EjESD_NS0_6memory12LoadWithCastILi1EEENSE_13StoreWithCastILi1EEEEEviT_T0_T2_T3_T4_T5_)
        /*1430*/ 	.word	0x0000001c


	//----- nvinfo : EIATTR_FRAME_SIZE
	.align		4
.L_913:
        /*1434*/ 	.byte	0x04, 0x11
        /*1436*/ 	.short	(.L_915 - .L_914)
	.align		4
.L_914:
        /*1438*/ 	.word	index@(_ZN2at6native27unrolled_elementwise_kernelIZZZNS0_16sign_kernel_cudaERNS_18TensorIteratorBaseEENKUlvE_clEvENKUlvE7_clEvEUlN3c108BFloat16EE_St5arrayIPcLm2EELi4E23TrivialOffsetCalculatorILi1EjESD_NS0_6memory12LoadWithCastILi1EEENSE_13StoreWithCastILi1EEEEEviT_T0_T2_T3_T4_T5_)
        /*143c*/ 	.word	0x00000000


	//----- nvinfo : EIATTR_REGCOUNT
	.align		4
.L_915:
        /*1440*/ 	.byte	0x04, 0x2f
        /*1442*/ 	.short	(.L_917 - .L_916)
	.align		4
.L_916:
        /*1444*/ 	.word	index@(_ZN2at6native18elementwise_kernelILi128ELi4EZNS0_15gpu_kernel_implIZZZNS0_16sign_kernel_cudaERNS_18TensorIteratorBaseEENKUlvE_clEvENKUlvE7_clEvEUlN3c108BFloat16EE_EEvS4_RKT_EUliE_EEviT1_)
        /*1448*/ 	.word	0x00000018


	//----- nvinfo : EIATTR_FRAME_SIZE
	.align		4
.L_917:
        /*144c*/ 	.byte	0x04, 0x11
        /*144e*/ 	.short	(.L_919 - .L_918)
	.align		4
.L_918:
        /*1450*/ 	.word	index@(_ZN2at6native18elementwise_kernelILi128ELi4EZNS0_15gpu_kernel_implIZZZNS0_16sign_kernel_cudaERNS_18TensorIteratorBaseEENKUlvE_clEvENKUlvE7_clEvEUlN3c108BFloat16EE_EEvS4_RKT_EUliE_EEviT1_)
        /*1454*/ 	.word	0x00000000


	//----- nvinfo : EIATTR_REGCOUNT
	.align		4
.L_919:
        /*1458*/ 	.byte	0x04, 0x2f
        /*145a*/ 	.short	(.L_921 - .L_920)
	.align		4
.L_920:
        /*145c*/ 	.word	index@(_ZN2at6native29vectorized_elementwise_kernelILi8EZZZNS0_19signbit_kernel_cudaERNS_18TensorIteratorBaseEENKUlvE_clEvENKUlvE_clEvEUlhE_St5arrayIPcLm2EEEEviT0_T1_)
        /*1460*/ 	.word	0x00000004


	//----- nvinfo : EIATTR_FRAME_SIZE
	.align		4
.L_921:
        /*1464*/ 	.byte	0x04, 0x11
        /*1466*/ 	.short	(.L_923 - .L_922)
	.align		4
.L_922:
        /*1468*/ 	.word	index@(_ZN2at6native29vectorized_elementwise_kernelILi8EZZZNS0_19signbit_kernel_cudaERNS_18TensorIteratorBaseEENKUlvE_clEvENKUlvE_clEvEUlhE_St5arrayIPcLm2EEEEviT0_T1_)
        /*146c*/ 	.word	0x00000000


	//----- nvinfo : EIATTR_REGCOUNT
	.align		4
.L_923:
        /*1470*/ 	.byte	0x04, 0x2f
        /*1472*/ 	.short	(.L_925 - .L_924)
	.align		4
.L_924:
        /*1474*/ 	.word	index@(_ZN2at6native29vectorized_elementwise_kernelILi4EZZZNS0_19signbit_kernel_cudaERNS_18TensorIteratorBaseEENKUlvE_clEvENKUlvE_clEvEUlhE_St5arrayIPcLm2EEEEviT0_T1_)
        /*1478*/ 	.word	0x00000008


	//----- nvinfo : EIATTR_FRAME_SIZE
	.align		4
.L_925:
        /*147c*/ 	.byte	0x04, 0x11
        /*147e*/ 	.short	(.L_927 - .L_926)
	.align		4
.L_926:
        /*1480*/ 	.word	index@(_ZN2at6native29vectorized_elementwise_kernelILi4EZZZNS0_19signbit_kernel_cudaERNS_18TensorIteratorBaseEENKUlvE_clEvENKUlvE_clEvEUlhE_St5arrayIPcLm2EEEEviT0_T1_)
        /*1484*/ 	.word	0x00000000


	//----- nvinfo : EIATTR_REGCOUNT
	.align		4
.L_927:
        /*1488*/ 	.byte	0x04, 0x2f
        /*148a*/ 	.short	(.L_929 - .L_928)
	.align		4
.L_928:
        /*148c*/ 	.word	index@(_ZN2at6native29vectorized_elementwise_kernelILi2EZZZNS0_19signbit_kernel_cudaERNS_18TensorIteratorBaseEENKUlvE_clEvENKUlvE_clEvEUlhE_St5arrayIPcLm2EEEEviT0_T1_)
        /*1490*/ 	.word	0x00000008


	//----- nvinfo : EIATTR_FRAME_SIZE
	.align		4
.L_929:
        /*1494*/ 	.byte	0x04, 0x11
        /*1496*/ 	.short	(.L_931 - .L_930)
	.align		4
.L_930:
        /*1498*/ 	.word	index@(_ZN2at6native29vectorized_elementwise_kernelILi2EZZZNS0_19signbit_kernel_cudaERNS_18TensorIteratorBaseEENKUlvE_clEvENKUlvE_clEvEUlhE_St5arrayIPcLm2EEEEviT0_T1_)
        /*149c*/ 	.word	0x00000000


	//----- nvinfo : EIATTR_REGCOUNT
	.align		4
.L_931:
        /*14a0*/ 	.byte	0x04, 0x2f
        /*14a2*/ 	.short	(.L_933 - .L_932)
	.align		4
.L_932:
        /*14a4*/ 	.word	index@(_ZN2at6native27unrolled_elementwise_kernelIZZZNS0_19signbit_kernel_cudaERNS_18TensorIteratorBaseEENKUlvE_clEvENKUlvE_clEvEUlhE_St5arrayIPcLm2EELi4E23TrivialOffsetCalculatorILi1EjESB_NS0_6memory15LoadWithoutCastENSC_16StoreWithoutCastEEEviT_T0_T2_T3_T4_T5_)
        /*14a8*/ 	.word	0x0000000a


	//----- nvinfo : EIATTR_FRAME_SIZE
	.align		4
.L_933:
        /*14ac*/ 	.byte	0x04, 0x11
        /*14ae*/ 	.short	(.L_935 - .L_934)
	.align		4
.L_934:
        /*14b0*/ 	.word	index@(_ZN2at6native27unrolled_elementwise_kernelIZZZNS0_19signbit_kernel_cudaERNS_18TensorIteratorBaseEENKUlvE_clEvENKUlvE_clEvEUlhE_St5arrayIPcLm2EELi4E23TrivialOffsetCalculatorILi1EjESB_NS0_6memory15LoadWithoutCastENSC_16StoreWithoutCastEEEviT_T0_T2_T3_T4_T5_)
        /*14b4*/ 	.word	0x00000000


	//----- nvinfo : EIATTR_REGCOUNT
	.align		4
.L_935:
        /*14b8*/ 	.byte	0x04, 0x2f
        /*14ba*/ 	.short	(.L_937 - .L_936)
	.align		4
.L_936:
        /*14bc*/ 	.word	index@(_ZN2at6native18elementwise_kernelILi128ELi4EZNS0_22gpu_kernel_impl_nocastIZZZNS0_19signbit_kernel_cudaERNS_18TensorIteratorBaseEENKUlvE_clEvENKUlvE_clEvEUlhE_EEvS4_RKT_EUliE_EEviT1_)
        /*14c0*/ 	.word	0x0000000a


	//----- nvinfo : EIATTR_FRAME_SIZE
	.align		4
.L_937:
        /*14c4*/ 	.byte	0x04, 0x11
        /*14c6*/ 	.short	(.L_939 - .L_938)
	.align		4
.L_938:
        /*14c8*/ 	.word	index@(_ZN2at6native18elementwise_kernelILi128ELi4EZNS0_22gpu_kernel_impl_nocastIZZZNS0_19signbit_kernel_cudaERNS_18TensorIteratorBaseEENKUlvE_clEvENKUlvE_clEvEUlhE_EEvS4_RKT_EUliE_EEviT1_)
        /*14cc*/ 	.word	0x00000000


	//----- nvinfo : EIATTR_REGCOUNT
	.align		4
.L_939:
        /*14d0*/ 	.byte	0x04, 0x2f
        /*14d2*/ 	.short	(.L_941 - .L_940)
	.align		4
.L_940:
        /*14d4*/ 	.word	index@(_ZN2at6native27unrolled_elementwise_kernelIZZZNS0_19signbit_kernel_cudaERNS_18TensorIteratorBaseEENKUlvE_clEvENKUlvE_clEvEUlhE_St5arrayIPcLm2EELi4E23TrivialOffsetCalculatorILi1EjESB_NS0_6memory12LoadWithCastILi1EEENSC_13StoreWithCastILi1EEEEEviT_T0_T2_T3_T4_T5_)
        /*14d8*/ 	.word	0x0000001c


	//----- nvinfo : EIATTR_FRAME_SIZE
	.align		4
.L_941:
        /*14dc*/ 	.byte	0x04, 0x11
        /*14de*/ 	.short	(.L_943 - .L_942)
	.align		4
.L_942:
        /*14e0*/ 	.word	index@(_ZN2at6native27unrolled_elementwise_kernelIZZZNS0_19signbit_kernel_cudaERNS_18TensorIteratorBaseEENKUlvE_clEvENKUlvE_clEvEUlhE_St5arrayIPcLm2EELi4E23TrivialOffsetCalculatorILi1EjESB_NS0_6memory12LoadWithCastILi1EEENSC_13StoreWithCastILi1EEEEEviT_T0_T2_T3_T4_T5_)
        /*14e4*/ 	.word	0x00000000


	//----- nvinfo : EIATTR_REGCOUNT
	.align		4
.L_943:
        /*14e8*/ 	.byte	0x04, 0x2f
        /*14ea*/ 	.short	(.L_945 - .L_944)
	.align		4
.L_944:
        /*14ec*/ 	.word	index@(_ZN2at6native18elementwise_kernelILi128ELi4EZNS0_15gpu_kernel_implIZZZNS0_19signbit_kernel_cudaERNS_18TensorIteratorBaseEENKUlvE_clEvENKUlvE_clEvEUlhE_EEvS4_RKT_EUliE_EEviT1_)
        /*14f0*/ 	.word	0x00000018


	//----- nvinfo : EIATTR_FRAME_SIZE
	.align		4
.L_945:
        /*14f4*/ 	.byte	0x04, 0x11
        /*14f6*/ 	.short	(.L_947 - .L_946)
	.align		4
.L_946:
        /*14f8*/ 	.word	index@(_ZN2at6native18elementwise_kernelILi128ELi4EZNS0_15gpu_kernel_implIZZZNS0_19signbit_kernel_cudaERNS_18TensorIteratorBaseEENKUlvE_clEvENKUlvE_clEvEUlhE_EEvS4_RKT_EUliE_EEviT1_)
        /*14fc*/ 	.word	0x00000000


	//----- nvinfo : EIATTR_REGCOUNT
	.align		4
.L_947:
        /*1500*/ 	.byte	0x04, 0x2f
        /*1502*/ 	.short	(.L_949 - .L_948)
	.align		4
.L_948:
        /*1504*/ 	.word	index@(_ZN2at6native29vectorized_elementwise_kernelILi8EZZZNS0_19signbit_kernel_cudaERNS_18TensorIteratorBaseEENKUlvE_clEvENKUlvE0_clEvEUlaE_St5arrayIPcLm2EEEEviT0_T1_)
        /*1508*/ 	.word	0x00000004


	//----- nvinfo : EIATTR_FRAME_SIZE
	.align		4
.L_949:
        /*150c*/ 	.byte	0x04, 0x11
        /*150e*/ 	.short	(.L_951 - .L_950)
	.align		4
.L_950:
        /*1510*/ 	.word	index@(_ZN2at6native29vectorized_elementwise_kernelILi8EZZZNS0_19signbit_kernel_cudaERNS_18TensorIteratorBaseEENKUlvE_clEvENKUlvE0_clEvEUlaE_St5arrayIPcLm2EEEEviT0_T1_)
        /*1514*/ 	.word	0x00000000


	//----- nvinfo : EIATTR_REGCOUNT
	.align		4
.L_951:
        /*1518*/ 	.byte	0x04, 0x2f
        /*151a*/ 	.short	(.L_953 - .L_952)
	.align		4
.L_952:
        /*151c*/ 	.word	index@(_ZN2at6native29vectorized_elementwise_kernelILi4EZZZNS0_19signbit_kernel_cudaERNS_18TensorIteratorBaseEENKUlvE_clEvENKUlvE0_clEvEUlaE_St5arrayIPcLm2EEEEviT0_T1_)
        /*1520*/ 	.word	0x0000001a


	//----- nvinfo : EIATTR_FRAME_SIZE
	.align		4
.L_953:
        /*1524*/ 	.byte	0x04, 0x11
        /*1526*/ 	.short	(.L_955 - .L_954)
	.align		4
.L_954:
        /*1528*/ 	.word	index@(_ZN2at6native29vectorized_elementwise_kernelILi4EZZZNS0_19signbit_kernel_cudaERNS_18TensorIteratorBaseEENKUlvE_clEvENKUlvE0_clEvEUlaE_St5arrayIPcLm2EEEEviT0_T1_)
        /*152c*/ 	.word	0x00000000


	//----- nvinfo : EIATTR_REGCOUNT
	.align		4
.L_955:
        /*1530*/ 	.byte	0x04, 0x2f
        /*1532*/ 	.short	(.L_957 - .L_956)
	.align		4
.L_956:
        /*1534*/ 	.word	index@(_ZN2at6native29vectorized_elementwise_kernelILi2EZZZNS0_19signbit_kernel_cudaERNS_18TensorIteratorBaseEENKUlvE_clEvENKUlvE0_clEvEUlaE_St5arrayIPcLm2EEEEviT0_T1_)
        /*1538*/ 	.word	0x0000001a


	//----- nvinfo : EIATTR_FRAME_SIZE
	.align		4
.L_957:
        /*153c*/ 	.byte	0x04, 0x11
        /*153e*/ 	.short	(.L_959 - .L_958)
	.align		4
.L_958:
        /*1540*/ 	.word	index@(_ZN2at6native29vectorized_elementwise_kernelILi2EZZZNS0_19signbit_kernel_cudaERNS_18TensorIteratorBaseEENKUlvE_clEvENKUlvE0_clEvEUlaE_St5arrayIPcLm2EEEEviT0_T1_)
        /*1544*/ 	.word	0x00000000


	//----- nvinfo : EIATTR_REGCOUNT
	.align		4
.L_959:
        /*1548*/ 	.byte	0x04, 0x2f
        /*154a*/ 	.short	(.L_961 - .L_960)
	.align		4
.L_960:
        /*154c*/ 	.word	index@(_ZN2at6native27unrolled_elementwise_kernelIZZZNS0_19signbit_kernel_cudaERNS_18TensorIteratorBaseEENKUlvE_clEvENKUlvE0_clEvEUlaE_St5arrayIPcLm2EELi4E23TrivialOffsetCalculatorILi1EjESB_NS0_6memory15LoadWithoutCastENSC_16StoreWithoutCastEEEviT_T0_T2_T3_T4_T5_)
        /*1550*/ 	.word	0x00000016


	//----- nvinfo : EIATTR_FRAME_SIZE
	.align		4
.L_961:
        /*1554*/ 	.byte	0x04, 0x11
        /*1556*/ 	.short	(.L_963 - .L_962)
	.align		4
.L_962:
        /*1558*/ 	.word	index@(_ZN2at6native27unrolled_elementwise_kernelIZZZNS0_19signbit_kernel_cudaERNS_18TensorIteratorBaseEENKUlvE_clEvENKUlvE0_clEvEUlaE_St5arrayIPcLm2EELi4E23TrivialOffsetCalculatorILi1EjESB_NS0_6memory15LoadWithoutCastENSC_16StoreWithoutCastEEEviT_T0_T2_T3_T4_T5_)
        /*155c*/ 	.word	0x00000000


	//----- nvinfo : EIATTR_REGCOUNT
	.align		4
.L_963:
        /*1560*/ 	.byte	0x04, 0x2f
        /*1562*/ 	.short	(.L_965 - .L_964)
	.align		4
.L_964:
        /*1564*/ 	.word	index@(_ZN2at6native18elementwise_kernelILi128ELi4EZNS0_22gpu_kernel_impl_nocastIZZZNS0_19signbit_kernel_cudaERNS_18TensorIteratorBaseEENKUlvE_clEvENKUlvE0_clEvEUlaE_EEvS4_RKT_EUliE_EEviT1_)
        /*1568*/ 	.word	0x00000014


	//----- nvinfo : EIATTR_FRAME_SIZE
	.align		4
.L_965:
        /*156c*/ 	.byte	0x04, 0x11
        /*156e*/ 	.short	(.L_967 - .L_966)
	.align		4
.L_966:
        /*1570*/ 	.word	index@(_ZN2at6native18elementwise_kernelILi128ELi4EZNS0_22gpu_kernel_impl_nocastIZZZNS0_19signbit_kernel_cudaERNS_18TensorIteratorBaseEENKUlvE_clEvENKUlvE0_clEvEUlaE_EEvS4_RKT_EUliE_EEviT1_)
        /*1574*/ 	.word	0x00000000


	//----- nvinfo : EIATTR_REGCOUNT
	.align		4
.L_967:
        /*1578*/ 	.byte	0x04, 0x2f
        /*157a*/ 	.short	(.L_969 - .L_968)
	.align		4
.L_968:
        /*157c*/ 	.word	index@(_ZN2at6native27unrolled_elementwise_kernelIZZZNS0_19signbit_kernel_cudaERNS_18TensorIteratorBaseEENKUlvE_clEvENKUlvE0_clEvEUlaE_St5arrayIPcLm2EELi4E23TrivialOffsetCalculatorILi1EjESB_NS0_6memory12LoadWithCastILi1EEENSC_13StoreWithCastILi1EEEEEviT_T0_T2_T3_T4_T5_)
        /*1580*/ 	.word	0x0000001c


	//----- nvinfo : EIATTR_FRAME_SIZE
	.align		4
.L_969:
        /*1584*/ 	.byte	0x04, 0x11
        /*1586*/ 	.short	(.L_971 - .L_970)
	.align		4
.L_970:
        /*1588*/ 	.word	index@(_ZN2at6native27unrolled_elementwise_kernelIZZZNS0_19signbit_kernel_cudaERNS_18TensorIteratorBaseEENKUlvE_clEvENKUlvE0_clEvEUlaE_St5arrayIPcLm2EELi4E23TrivialOffsetCalculatorILi1EjESB_NS0_6memory12LoadWithCastILi1EEENSC_13StoreWithCastILi1EEEEEviT_T0_T2_T3_T4_T5_)
        /*158c*/ 	.word	0x00000000


	//----- nvinfo : EIATTR_REGCOUNT
	.align		4
.L_971:
        /*1590*/ 	.byte	0x04, 0x2f
        /*1592*/ 	.short	(.L_973 - .L_972)
	.align		4
.L_972:
        /*1594*/ 	.word	index@(_ZN2at6native18elementwise_kernelILi128ELi4EZNS0_15gpu_kernel_implIZZZNS0_19signbit_kernel_cudaERNS_18TensorIteratorBaseEENKUlvE_clEvENKUlvE0_clEvEUlaE_EEvS4_RKT_EUliE_EEviT1_)
        /*1598*/ 	.word	0x00000018


	//----- nvinfo : EIATTR_FRAME_SIZE
	.align		4
.L_973:
        /*159c*/ 	.byte	0x04, 0x11
        /*159e*/ 	.short	(.L_975 - .L_974)
	.align		4
.L_974:
        /*15a0*/ 	.word	index@(_ZN2at6native18elementwise_kernelILi128ELi4EZNS0_15gpu_kernel_implIZZZNS0_19signbit_kernel_cudaERNS_18TensorIteratorBaseEENKUlvE_clEvENKUlvE0_clEvEUlaE_EEvS4_RKT_EUliE_EEviT1_)
        /*15a4*/ 	.word	0x00000000


	//----- nvinfo : EIATTR_REGCOUNT
	.align		4
.L_975:
        /*15a8*/ 	.byte	0x04, 0x2f
        /*15aa*/ 	.short	(.L_977 - .L_976)
	.align		4
.L_976:
        /*15ac*/ 	.word	index@(_ZN2at6native29vectorized_elementwise_kernelILi8EZZZNS0_19signbit_kernel_cudaERNS_18TensorIteratorBaseEENKUlvE_clEvENKUlvE1_clEvEUliE_St5arrayIPcLm2EEEEviT0_T1_)
        /*15b0*/ 	.word	0x00000004


	//----- nvinfo : EIATTR_FRAME_SIZE
	.align		4
.L_977:
        /*15b4*/ 	.byte	0x04, 0x11
        /*15b6*/ 	.short	(.L_979 - .L_978)
	.align		4
.L_978:
        /*15b8*/ 	.word	index@(_ZN2at6native29vectorized_elementwise_kernelILi8EZZZNS0_19signbit_kernel_cudaERNS_18TensorIteratorBaseEENKUlvE_clEvENKUlvE1_clEvEUliE_St5arrayIPcLm2EEEEviT0_T1_)
        /*15bc*/ 	.word	0x00000000


	//----- nvinfo : EIATTR_REGCOUNT
	.align		4
.L_979:
        /*15c0*/ 	.byte	0x04, 0x2f
        /*15c2*/ 	.short	(.L_981 - .L_980)
	.align		4
.L_980:
        /*15c4*/ 	.word	index@(_ZN2at6native29vectorized_elementwise_kernelILi4EZZZNS0_19signbit_kernel_cudaERNS_18TensorIteratorBaseEENKUlvE_clEvENKUlvE1_clEvEUliE_St5arrayIPcLm2EEEEviT0_T1_)
        /*15c8*/ 	.word	0x00000020


	//----- nvinfo : EIATTR_FRAME_SIZE
	.align		4
.L_981:
        /*15cc*/ 	.byte	0x04, 0x11
        /*15ce*/ 	.short	(.L_983 - .L_982)
	.align		4
.L_982:
        /*15d0*/ 	.word	index@(_ZN2at6native29vectorized_elementwise_kernelILi4EZZZNS0_19signbit_kernel_cudaERNS_18TensorIteratorBaseEENKUlvE_clEvENKUlvE1_clEvEUliE_St5arrayIPcLm2EEEEviT0_T1_)
        /*15d4*/ 	.word	0x00000000


	//----- nvinfo : EIATTR_REGCOUNT
	.align		4
.L_983:
        /*15d8*/ 	.byte	0x04, 0x2f
        /*15da*/ 	.short	(.L_985 - .L_984)
	.align		4
.L_984:
        /*15dc*/ 	.word	index@(_ZN2at6native29vectorized_elementwise_kernelILi2EZZZNS0_19signbit_kernel_cudaERNS_18TensorIteratorBaseEENKUlvE_clEvENKUlvE1_clEvEUliE_St5arrayIPcLm2EEEEviT0_T1_)
        /*15e0*/ 	.word	0x00000020


	//----- nvinfo : EIATTR_FRAME_SIZE
	.align		4
.L_985:
        /*15e4*/ 	.byte	0x04, 0x11
        /*15e6*/ 	.short	(.L_987 - .L_986)
	.align		4
.L_986:
        /*15e8*/ 	.word	index@(_ZN2at6native29vectorized_elementwise_kernelILi2EZZZNS0_19signbit_kernel_cudaERNS_18TensorIteratorBaseEENKUlvE_clEvENKUlvE1_clEvEUliE_St5arrayIPcLm2EEEEviT0_T1_)
        /*15ec*/ 	.word	0x00000000


	//----- nvinfo : EIATTR_REGCOUNT
	.align		4
.L_987:
        /*15f0*/ 	.byte	0x04, 0x2f
        /*15f2*/ 	.short	(.L_989 - .L_988)
	.align		4
.L_988:
        /*15f4*/ 	.word	index@(_ZN2at6native27unrolled_elementwise_kernelIZZZNS0_19signbit_kernel_cudaERNS_18TensorIteratorBaseEENKUlvE_clEvENKUlvE1_clEvEUliE_St5arrayIPcLm2EELi4E23TrivialOffsetCalculatorILi1EjESB_NS0_6memory15LoadWithoutCastENSC_16StoreWithoutCastEEEviT_T0_T2_T3_T4_T5_)
        /*15f8*/ 	.word	0x00000018


	//----- nvinfo : EIATTR_FRAME_SIZE
	.align		4
.L_989:
        /*15fc*/ 	.byte	0x04, 0x11
        /*15fe*/ 	.short	(.L_991 - .L_990)
	.align		4
.L_990:
        /*1600*/ 	.word	index@(_ZN2at6native27unrolled_elementwise_kernelIZZZNS0_19signbit_kernel_cudaERNS_18TensorIteratorBaseEENKUlvE_clEvENKUlvE1_clEvEUliE_St5arrayIPcLm2EELi4E23TrivialOffsetCalculatorILi1EjESB_NS0_6memory15LoadWithoutCastENSC_16StoreWithoutCastEEEviT_T0_T2_T3_T4_T5_)
        /*1604*/ 	.word	0x00000000


	//----- nvinfo : EIATTR_REGCOUNT
	.align		4
.L_991:
        /*1608*/ 	.byte	0x04, 0x2f
        /*160a*/ 	.short	(.L_993 - .L_992)
	.align		4
.L_992:
        /*160c*/ 	.word	index@(_ZN2at6native18elementwise_kernelILi128ELi4EZNS0_22gpu_kernel_impl_nocastIZZZNS0_19signbit_kernel_cudaERNS_18TensorIteratorBaseEENKUlvE_clEvENKUlvE1_clEvEUliE_EEvS4_RKT_EUliE_EEviT1_)
        /*1610*/ 	.word	0x00000014


	//----- nvinfo : EIATTR_FRAME_SIZE
	.align		4
.L_993:
        /*1614*/ 	.byte	0x04, 0x11
        /*1616*/ 	.short	(.L_995 - .L_994)
	.align		4
.L_994:
        /*1618*/ 	.word	index@(_ZN2at6native18elementwise_kernelILi128ELi4EZNS0_22gpu_kernel_impl_nocastIZZZNS0_19signbit_kernel_cudaERNS_18TensorIteratorBaseEENKUlvE_clEvENKUlvE1_clEvEUliE_EEvS4_RKT_EUliE_EEviT1_)
        /*161c*/ 	.word	0x00000000


	//----- nvinfo : EIATTR_REGCOUNT
	.align		4
.L_995:
        /*1620*/ 	.byte	0x04, 0x2f
        /*1622*/ 	.short	(.L_997 - .L_996)
	.align		4
.L_996:
        /*1624*/ 	.word	index@(_ZN2at6native27unrolled_elementwise_kernelIZZZNS0_19signbit_kernel_cudaERNS_18TensorIteratorBaseEENKUlvE_clEvENKUlvE1_clEvEUliE_St5arrayIPcLm2EELi4E23TrivialOffsetCalculatorILi1EjESB_NS0_6memory12LoadWithCastILi1EEENSC_13StoreWithCastILi1EEEEEviT_T0_T2_T3_T4_T5_)
        /*1628*/ 	.word	0x0000001c


	//----- nvinfo : EIATTR_FRAME_SIZE
	.align		4
.L_997:
        /*162c*/ 	.byte	0x04, 0x11
        /*162e*/ 	.short	(.L_999 - .L_998)
	.align		4
.L_998:
        /*1630*/ 	.word	index@(_ZN2at6native27unrolled_elementwise_kernelIZZZNS0_19signbit_kernel_cudaERNS_18TensorIteratorBaseEENKUlvE_clEvENKUlvE1_clEvEUliE_St5arrayIPcLm2EELi4E23TrivialOffsetCalculatorILi1EjESB_NS0_6memory12LoadWithCastILi1EEENSC_13StoreWithCastILi1EEEEEviT_T0_T2_T3_T4_T5_)
        /*1634*/ 	.word	0x00000000


	//----- nvinfo : EIATTR_REGCOUNT
	.align		4
.L_999:
        /*1638*/ 	.byte	0x04, 0x2f
        /*163a*/ 	.short	(.L_1001 - .L_1000)
	.align		4
.L_1000:
        /*163c*/ 	.word	index@(_ZN2at6native18elementwise_kernelILi128ELi4EZNS0_15gpu_kernel_implIZZZNS0_19signbit_kernel_cudaERNS_18TensorIteratorBaseEENKUlvE_clEvENKUlvE1_clEvEUliE_EEvS4_RKT_EUliE_EEviT1_)
        /*1640*/ 	.word	0x00000018


	//----- nvinfo : EIATTR_FRAME_SIZE
	.align		4
.L_1001:
        /*1644*/ 	.byte	0x04, 0x11
        /*1646*/ 	.short	(.L_1003 - .L_1002)
	.align		4
.L_1002:
        /*1648*/ 	.word	index@(_ZN2at6native18elementwise_kernelILi128ELi4EZNS0_15gpu_kernel_implIZZZNS0_19signbit_kernel_cudaERNS_18TensorIteratorBaseEENKUlvE_clEvENKUlvE1_clEvEUliE_EEvS4_RKT_EUliE_EEviT1_)
        /*164c*/ 	.word	0x00000000


	//----- nvinfo : EIATTR_REGCOUNT
	.align		4
.L_1003:
        /*1650*/ 	.byte	0x04, 0x2f
        /*1652*/ 	.short	(.L_1005 - .L_1004)
	.align		4
.L_1004:
        /*1654*/ 	.word	index@(_ZN2at6native29vectorized_elementwise_kernelILi8EZZZNS0_19signbit_kernel_cudaERNS_18TensorIteratorBaseEENKUlvE_clEvENKUlvE2_clEvEUllE_St5arrayIPcLm2EEEEviT0_T1_)
        /*1658*/ 	.word	0x00000004


	//----- nvinfo : EIATTR_FRAME_SIZE
	.align		4
.L_1005:
        /*165c*/ 	.byte	0x04, 0x11
        /*165e*/ 	.short	(.L_1007 - .L_1006)
	.align		4
.L_1006:
        /*1660*/ 	.word	index@(_ZN2at6native29vectorized_elementwise_kernelILi8EZZZNS0_19signbit_kernel_cudaERNS_18TensorIteratorBaseEENKUlvE_clEvENKUlvE2_clEvEUllE_St5arrayIPcLm2EEEEviT0_T1_)
        /*1664*/ 	.word	0x00000000


	//----- nvinfo : EIATTR_REGCOUNT
	.align		4
.L_1007:
        /*1668*/ 	.byte	0x04, 0x2f
        /*166a*/ 	.short	(.L_1009 - .L_1008)
	.align		4
.L_1008:
        /*166c*/ 	.word	index@(_ZN2at6native29vectorized_elementwise_kernelILi4EZZZNS0_19signbit_kernel_cudaERNS_18TensorIteratorBaseEENKUlvE_clEvENKUlvE2_clEvEUllE_St5arrayIPcLm2EEEEviT0_T1_)
        /*1670*/ 	.word	0x00000020


	//----- nvinfo : EIATTR_FRAME_SIZE
	.align		4
.L_1009:
        /*1674*/ 	.byte	0x04, 0x11
        /*1676*/ 	.short	(.L_1011 - .L_1010)
	.align		4
.L_1010:
        /*1678*/ 	.word	index@(_ZN2at6native29vectorized_elementwise_kernelILi4EZZZNS0_19signbit_kernel_cudaERNS_18TensorIteratorBaseEENKUlvE_clEvENKUlvE2_clEvEUllE_St5arrayIPcLm2EEEEviT0_T1_)
        /*167c*/ 	.word	0x00000000


	//----- nvinfo : EIATTR_REGCOUNT
	.align		4
.L_1011:
        /*1680*/ 	.byte	0x04, 0x2f
        /*1682*/ 	.short	(.L_1013 - .L_1012)
	.align		4
.L_1012:
        /*1684*/ 	.word	index@(_ZN2at6native29vectorized_elementwise_kernelILi2EZZZNS0_19signbit_kernel_cudaERNS_18TensorIteratorBaseEENKUlvE_clEvENKUlvE2_clEvEUllE_St5arrayIPcLm2EEEEviT0_T1_)
        /*1688*/ 	.word	0x00000020


	//----- nvinfo : EIATTR_FRAME_SIZE
	.align		4
.L_1013:
        /*168c*/ 	.byte	0x04, 0x11
        /*168e*/ 	.short	(.L_1015 - .L_1014)
	.align		4
.L_1014:
        /*1690*/ 	.word	index@(_ZN2at6native29vectorized_elementwise_kernelILi2EZZZNS0_19signbit_kernel_cudaERNS_18TensorIteratorBaseEENKUlvE_clEvENKUlvE2_clEvEUllE_St5arrayIPcLm2EEEEviT0_T1_)
        /*1694*/ 	.word	0x00000000


	//----- nvinfo : EIATTR_REGCOUNT
	.align		4
.L_1015:
        /*1698*/ 	.byte	0x04, 0x2f
        /*169a*/ 	.short	(.L_1017 - .L_1016)
	.align		4
.L_1016:
        /*169c*/ 	.word	index@(_ZN2at6native27unrolled_elementwise_kernelIZZZNS0_19signbit_kernel_cudaERNS_18TensorIteratorBaseEENKUlvE_clEvENKUlvE2_clEvEUllE_St5arrayIPcLm2EELi4E23TrivialOffsetCalculatorILi1EjESB_NS0_6memory15LoadWithoutCastENSC_16StoreWithoutCastEEEviT_T0_T2_T3_T4_T5_)
        /*16a0*/ 	.word	0x00000016


	//----- nvinfo : EIATTR_FRAME_SIZE
	.align		4
.L_1017:
        /*16a4*/ 	.byte	0x04, 0x11
        /*16a6*/ 	.short	(.L_1019 - .L_1018)
	.align		4
.L_1018:
        /*16a8*/ 	.word	index@(_ZN2at6native27unrolled_elementwise_kernelIZZZNS0_19signbit_kernel_cudaERNS_18TensorIteratorBaseEENKUlvE_clEvENKUlvE2_clEvEUllE_St5arrayIPcLm2EELi4E23TrivialOffsetCalculatorILi1EjESB_NS0_6memory15LoadWithoutCastENSC_16StoreWithoutCastEEEviT_T0_T2_T3_T4_T5_)
        /*16ac*/ 	.word	0x00000000


	//----- nvinfo : EIATTR_REGCOUNT
	.align		4
.L_1019:
        /*16b0*/ 	.byte	0x04, 0x2f
        /*16b2*/ 	.short	(.L_1021 - .L_1020)
	.align		4
.L_1020:
        /*16b4*/ 	.word	index@(_ZN2at6native18elementwise_kernelILi128ELi4EZNS0_22gpu_kernel_impl_nocastIZZZNS0_19signbit_kernel_cudaERNS_18TensorIteratorBaseEENKUlvE_clEvENKUlvE2_clEvEUllE_EEvS4_RKT_EUliE_EEviT1_)
        /*16b8*/ 	.word	0x00000014


	//----- nvinfo : EIATTR_FRAME_SIZE
	.align		4
.L_1021:
        /*16bc*/ 	.byte	0x04, 0x11
        /*16be*/ 	.short	(.L_1023 - .L_1022)
	.align		4
.L_1022:
        /*16c0*/ 	.word	index@(_ZN2at6native18elementwise_kernelILi128ELi4EZNS0_22gpu_kernel_impl_nocastIZZZNS0_19signbit_kernel_cudaERNS_18TensorIteratorBaseEENKUlvE_clEvENKUlvE2_clEvEUllE_EEvS4_RKT_EUliE_EEviT1_)
        /*16c4*/ 	.word	0x00000000


	//----- nvinfo : EIATTR_REGCOUNT
	.align		4
.L_1023:
        /*16c8*/ 	.byte	0x04, 0x2f
        /*16ca*/ 	.short	(.L_1025 - .L_1024)
	.align		4
.L_1024:
        /*16cc*/ 	.word	index@(_ZN2at6native27unrolled_elementwise_kernelIZZZNS0_19signbit_kernel_cudaERNS_18TensorIteratorBaseEENKUlvE_clEvENKUlvE2_clEvEUllE_St5arrayIPcLm2EELi4E23TrivialOffsetCalculatorILi1EjESB_NS0_6memory12LoadWithCastILi1EEENSC_13StoreWithCastILi1EEEEEviT_T0_T2_T3_T4_T5_)
        /*16d0*/ 	.word	0x0000001c


	//----- nvinfo : EIATTR_FRAME_SIZE
	.align		4
.L_1025:
        /*16d4*/ 	.byte	0x04, 0x11
        /*16d6*/ 	.short	(.L_1027 - .L_1026)
	.align		4
.L_1026:
        /*16d8*/ 	.word	index@(_ZN2at6native27unrolled_elementwise_kernelIZZZNS0_19signbit_kernel_cudaERNS_18TensorIteratorBaseEENKUlvE_clEvENKUlvE2_clEvEUllE_St5arrayIPcLm2EELi4E23TrivialOffsetCalculatorILi1EjESB_NS0_6memory12LoadWithCastILi1EEENSC_13StoreWithCastILi1EEEEEviT_T0_T2_T3_T4_T5_)
        /*16dc*/ 	.word	0x00000000


	//----- nvinfo : EIATTR_REGCOUNT
	.align		4
.L_1027:
        /*16e0*/ 	.byte	0x04, 0x2f
        /*16e2*/ 	.short	(.L_1029 - .L_1028)
	.align		4
.L_1028:
        /*16e4*/ 	.word	index@(_ZN2at6native18elementwise_kernelILi128ELi4EZNS0_15gpu_kernel_implIZZZNS0_19signbit_kernel_cudaERNS_18TensorIteratorBaseEENKUlvE_clEvENKUlvE2_clEvEUllE_EEvS4_RKT_EUliE_EEviT1_)
        /*16e8*/ 	.word	0x00000018


	//----- nvinfo : EIATTR_FRAME_SIZE
	.align		4
.L_1029:
        /*16ec*/ 	.byte	0x04, 0x11
        /*16ee*/ 	.short	(.L_1031 - .L_1030)
	.align		4
.L_1030:
        /*16f0*/ 	.word	index@(_ZN2at6native18elementwise_kernelILi128ELi4EZNS0_15gpu_kernel_implIZZZNS0_19signbit_kernel_cudaERNS_18TensorIteratorBaseEENKUlvE_clEvENKUlvE2_clEvEUllE_EEvS4_RKT_EUliE_EEviT1_)
        /*16f4*/ 	.word	0x00000000


	//----- nvinfo : EIATTR_REGCOUNT
	.align		4
.L_1031:
        /*16f8*/ 	.byte	0x04, 0x2f
        /*16fa*/ 	.short	(.L_1033 - .L_1032)
	.align		4
.L_1032:
        /*16fc*/ 	.word	index@(_ZN2at6native29vectorized_elementwise_kernelILi8EZZZNS0_19signbit_kernel_cudaERNS_18TensorIteratorBaseEENKUlvE_clEvENKUlvE3_clEvEUlsE_St5arrayIPcLm2EEEEviT0_T1_)
        /*1700*/ 	.word	0x00000004


	//----- nvinfo : EIATTR_FRAME_SIZE
	.align		4
.L_1033:
        /*1704*/ 	.byte	0x04, 0x11
        /*1706*/ 	.short	(.L_1035 - .L_1034)
	.align		4
.L_1034:
        /*1708*/ 	.word	index@(_ZN2at6native29vectorized_elementwise_kernelILi8EZZZNS0_19signbit_kernel_cudaERNS_18TensorIteratorBaseEENKUlvE_clEvENKUlvE3_clEvEUlsE_St5arrayIPcLm2EEEEviT0_T1_)
        /*170c*/ 	.word	0x00000000


	//----- nvinfo : EIATTR_REGCOUNT
	.align		4
.L_1035:
        /*1710*/ 	.byte	0x04, 0x2f
        /*1712*/ 	.short	(.L_1037 - .L_1036)
	.align		4
.L_1036:
        /*1714*/ 	.word	index@(_ZN2at6native29vectorized_elementwise_kernelILi4EZZZNS0_19signbit_kernel_cudaERNS_18TensorIteratorBaseEENKUlvE_clEvENKUlvE3_clEvEUlsE_St5arrayIPcLm2EEEEviT0_T1_)
        /*1718*/ 	.word	0x00000020


	//----- nvinfo : EIATTR_FRAME_SIZE
	.align		4
.L_1037:
        /*171c*/ 	.byte	0x04, 0x11
        /*171e*/ 	.short	(.L_1039 - .L_1038)
	.align		4
.L_1038:
        /*1720*/ 	.word	index@(_ZN2at6native29vectorized_elementwise_kernelILi4EZZZNS0_19signbit_kernel_cudaERNS_18TensorIteratorBaseEENKUlvE_clEvENKUlvE3_clEvEUlsE_St5arrayIPcLm2EEEEviT0_T1_)
        /*1724*/ 	.word	0x00000000


	//----- nvinfo : EIATTR_REGCOUNT
	.align		4
.L_1039:
        /*1728*/ 	.byte	0x04, 0x2f
        /*172a*/ 	.short	(.L_1041 - .L_1040)
	.align		4
.L_1040:
        /*172c*/ 	.word	index@(_ZN2at6native29vectorized_elementwise_kernelILi2EZZZNS0_19signbit_kernel_cudaERNS_18TensorIteratorBaseEENKUlvE_clEvENKUlvE3_clEvEUlsE_St5arrayIPcLm2EEEEviT0_T1_)
        /*1730*/ 	.word	0x00000020


	//----- nvinfo : EIATTR_FRAME_SIZE
	.align		4
.L_1041:
        /*1734*/ 	.byte	0x04, 0x11
        /*1736*/ 	.short	(.L_1043 - .L_1042)
	.align		4
.L_1042:
        /*1738*/ 	.word	index@(_ZN2at6native29vectorized_elementwise_kernelILi2EZZZNS0_19signbit_kernel_cudaERNS_18TensorIteratorBaseEENKUlvE_clEvENKUlvE3_clEvEUlsE_St5arrayIPcLm2EEEEviT0_T1_)
        /*173c*/ 	.word	0x00000000


	//----- nvinfo : EIATTR_REGCOUNT
	.align		4
.L_1043:
        /*1740*/ 	.byte	0x04, 0x2f
        /*1742*/ 	.short	(.L_1045 - .L_1044)
	.align		4
.L_1044:
        /*1744*/ 	.word	index@(_ZN2at6native27unrolled_elementwise_kernelIZZZNS0_19signbit_kernel_cudaERNS_18TensorIteratorBaseEENKUlvE_clEvENKUlvE3_clEvEUlsE_St5arrayIPcLm2EELi4E23TrivialOffsetCalculatorILi1EjESB_NS0_6memory15LoadWithoutCastENSC_16StoreWithoutCastEEEviT_T0_T2_T3_T4_T5_)
        /*1748*/ 	.word	0x00000018


	//----- nvinfo : EIATTR_FRAME_SIZE
	.align		4
.L_1045:
        /*174c*/ 	.byte	0x04, 0x11
        /*174e*/ 	.short	(.L_1047 - .L_1046)
	.align		4
.L_1046:
        /*1750*/ 	.word	index@(_ZN2at6native27unrolled_elementwise_kernelIZZZNS0_19signbit_kernel_cudaERNS_18TensorIteratorBaseEENKUlvE_clEvENKUlvE3_clEvEUlsE_St5arrayIPcLm2EELi4E23TrivialOffsetCalculatorILi1EjESB_NS0_6memory15LoadWithoutCastENSC_16StoreWithoutCastEEEviT_T0_T2_T3_T4_T5_)
        /*1754*/ 	.word	0x00000000


	//----- nvinfo : EIATTR_REGCOUNT
	.align		4
.L_1047:
        /*1758*/ 	.byte	0x04, 0x2f
        /*175a*/ 	.short	(.L_1049 - .L_1048)
	.align		4
.L_1048:
        /*175c*/ 	.word	index@(_ZN2at6native18elementwise_kernelILi128ELi4EZNS0_22gpu_kernel_impl_nocastIZZZNS0_19signbit_kernel_cudaERNS_18TensorIteratorBaseEENKUlvE_clEvENKUlvE3_clEvEUlsE_EEvS4_RKT_EUliE_EEviT1_)
        /*1760*/ 	.word	0x00000014


	//----- nvinfo : EIATTR_FRAME_SIZE
	.align		4
.L_1049:
        /*1764*/ 	.byte	0x04, 0x11
        /*1766*/ 	.short	(.L_1051 - .L_1050)
	.align		4
.L_1050:
        /*1768*/ 	.word	index@(_ZN2at6native18elementwise_kernelILi128ELi4EZNS0_22gpu_kernel_impl_nocastIZZZNS0_19signbit_kernel_cudaERNS_18TensorIteratorBaseEENKUlvE_clEvENKUlvE3_clEvEUlsE_EEvS4_RKT_EUliE_EEviT1_)
        /*176c*/ 	.word	0x00000000


	//----- nvinfo : EIATTR_REGCOUNT
	.align		4
.L_1051:
        /*1770*/ 	.byte	0x04, 0x2f
        /*1772*/ 	.short	(.L_1053 - .L_1052)
	.align		4
.L_1052:
        /*1774*/ 	.word	index@(_ZN2at6native27unrolled_elementwise_kernelIZZZNS0_19signbit_kernel_cudaERNS_18TensorIteratorBaseEENKUlvE_clEvENKUlvE3_clEvEUlsE_St5arrayIPcLm2EELi4E23TrivialOffsetCalculatorILi1EjESB_NS0_6memory12LoadWithCastILi1EEENSC_13StoreWithCastILi1EEEEEviT_T0_T2_T3_T4_T5_)
        /*1778*/ 	.word	0x0000001c


	//----- nvinfo : EIATTR_FRAME_SIZE
	.align		4
.L_1053:
        /*177c*/ 	.byte	0x04, 0x11
        /*177e*/ 	.short	(.L_1055 - .L_1054)
	.align		4
.L_1054:
        /*1780*/ 	.word	index@(_ZN2at6native27unrolled_elementwise_kernelIZZZNS0_19signbit_kernel_cudaERNS_18TensorIteratorBaseEENKUlvE_clEvENKUlvE3_clEvEUlsE_St5arrayIPcLm2EELi4E23TrivialOffsetCalculatorILi1EjESB_NS0_6memory12LoadWithCastILi1EEENSC_13StoreWithCastILi1EEEEEviT_T0_T2_T3_T4_T5_)
        /*1784*/ 	.word	0x00000000


	//----- nvinfo : EIATTR_REGCOUNT
	.align		4
.L_1055:
        /*1788*/ 	.byte	0x04, 0x2f
        /*178a*/ 	.short	(.L_1057 - .L_1056)
	.align		4
.L_1056:
        /*178c*/ 	.word	index@(_ZN2at6native18elementwise_kernelILi128ELi4EZNS0_15gpu_kernel_implIZZZNS0_19signbit_kernel_cudaERNS_18TensorIteratorBaseEENKUlvE_clEvENKUlvE3_clEvEUlsE_EEvS4_RKT_EUliE_EEviT1_)
        /*1790*/ 	.word	0x00000018


	//----- nvinfo : EIATTR_FRAME_SIZE
	.align		4
.L_1057:
        /*1794*/ 	.byte	0x04, 0x11
        /*1796*/ 	.short	(.L_1059 - .L_1058)
	.align		4
.L_1058:
        /*1798*/ 	.word	index@(_ZN2at6native18elementwise_kernelILi128ELi4EZNS0_15gpu_kernel_implIZZZNS0_19signbit_kernel_cudaERNS_18TensorIteratorBaseEENKUlvE_clEvENKUlvE3_clEvEUlsE_EEvS4_RKT_EUliE_EEviT1_)
        /*179c*/ 	.word	0x00000000


	//----- nvinfo : EIATTR_REGCOUNT
	.align		4
.L_1059:
        /*17a0*/ 	.byte	0x04, 0x2f
        /*17a2*/ 	.short	(.L_1061 - .L_1060)
	.align		4
.L_1060:
        /*17a4*/ 	.word	index@(_ZN2at6native29vectorized_elementwise_kernelILi8EZZZNS0_19signbit_kernel_cudaERNS_18TensorIteratorBaseEENKUlvE0_clEvENKUlvE_clEvEUldE_St5arrayIPcLm2EEEEviT0_T1_)
        /*17a8*/ 	.word	0x00000004


	//----- nvinfo : EIATTR_FRAME_SIZE
	.align		4
.L_1061:
        /*17ac*/ 	.byte	0x04, 0x11
        /*17ae*/ 	.short	(.L_1063 - .L_1062)
	.align		4
.L_1062:
        /*17b0*/ 	.word	index@(_ZN2at6native29vectorized_elementwise_kernelILi8EZZZNS0_19signbit_kernel_cudaERNS_18TensorIteratorBaseEENKUlvE0_clEvENKUlvE_clEvEUldE_St5arrayIPcLm2EEEEviT0_T1_)
        /*17b4*/ 	.word	0x00000000


	//----- nvinfo : EIATTR_REGCOUNT
	.align		4
.L_1063:
        /*17b8*/ 	.byte	0x04, 0x2f
        /*17ba*/ 	.short	(.L_1065 - .L_1064)
	.align		4
.L_1064:
        /*17bc*/ 	.word	index@(_ZN2at6native29vectorized_elementwise_kernelILi4EZZZNS0_19signbit_kernel_cudaERNS_18TensorIteratorBaseEENKUlvE0_clEvENKUlvE_clEvEUldE_St5arrayIPcLm2EEEEviT0_T1_)
        /*17c0*/ 	.word	0x00000020


	//----- nvinfo : EIATTR_FRAME_SIZE
	.align		4
.L_1065:
        /*17c4*/ 	.byte	0x04, 0x11
        /*17c6*/ 	.short	(.L_1067 - .L_1066)
	.align		4
.L_1066:
        /*17c8*/ 	.word	index@(_ZN2at6native29vectorized_elementwise_kernelILi4EZZZNS0_19signbit_kernel_cudaERNS_18TensorIteratorBaseEENKUlvE0_clEvENKUlvE_clEvEUldE_St5arrayIPcLm2EEEEviT0_T1_)
        /*17cc*/ 	.word	0x00000000


	//----- nvinfo : EIATTR_REGCOUNT
	.align		4
.L_1067:
        /*17d0*/ 	.byte	0x04, 0x2f
        /*17d2*/ 	.short	(.L_1069 - .L_1068)
	.align		4
.L_1068:
        /*17d4*/ 	.word	index@(_ZN2at6native29vectorized_elementwise_kernelILi2EZZZNS0_19signbit_kernel_cudaERNS_18TensorIteratorBaseEENKUlvE0_clEvENKUlvE_clEvEUldE_St5arrayIPcLm2EEEEviT0_T1_)
        /*17d8*/ 	.word	0x00000020


	//----- nvinfo : EIATTR_FRAME_SIZE
	.align		4
.L_1069:
        /*17dc*/ 	.byte	0x04, 0x11
        /*17de*/ 	.short	(.L_1071 - .L_1070)
	.align		4
.L_1070:
        /*17e0*/ 	.word	index@(_ZN2at6native29vectorized_elementwise_kernelILi2EZZZNS0_19signbit_kernel_cudaERNS_18TensorIteratorBaseEENKUlvE0_clEvENKUlvE_clEvEUldE_St5arrayIPcLm2EEEEviT0_T1_)
        /*17e4*/ 	.word	0x00000000


	//----- nvinfo : EIATTR_REGCOUNT
	.align		4
.L_1071:
        /*17e8*/ 	.byte	0x04, 0x2f
        /*17ea*/ 	.short	(.L_1073 - .L_1072)
	.align		4
.L_1072:
        /*17ec*/ 	.word	index@(_ZN2at6native27unrolled_elementwise_kernelIZZZNS0_19signbit_kernel_cudaERNS_18TensorIteratorBaseEENKUlvE0_clEvENKUlvE_clEvEUldE_St5arrayIPcLm2EELi4E23TrivialOffsetCalculatorILi1EjESB_NS0_6memory15LoadWithoutCastENSC_16StoreWithoutCastEEEviT_T0_T2_T3_T4_T5_)
        /*17f0*/ 	.word	0x00000016


	//----- nvinfo : EIATTR_FRAME_SIZE
	.align		4
.L_1073:
        /*17f4*/ 	.byte	0x04, 0x11
        /*17f6*/ 	.short	(.L_1075 - .L_1074)
	.align		4
.L_1074:
        /*17f8*/ 	.word	index@(_ZN2at6native27unrolled_elementwise_kernelIZZZNS0_19signbit_kernel_cudaERNS_18TensorIteratorBaseEENKUlvE0_clEvENKUlvE_clEvEUldE_St5arrayIPcLm2EELi4E23TrivialOffsetCalculatorILi1EjESB_NS0_6memory15LoadWithoutCastENSC_16StoreWithoutCastEEEviT_T0_T2_T3_T4_T5_)
        /*17fc*/ 	.word	0x00000000


	//----- nvinfo : EIATTR_REGCOUNT
	.align		4
.L_1075:
        /*1800*/ 	.byte	0x04, 0x2f
        /*1802*/ 	.short	(.L_1077 - .L_1076)
	.align		4
.L_1076:
        /*1804*/ 	.word	index@(_ZN2at6native18elementwise_kernelILi128ELi4EZNS0_22gpu_kernel_impl_nocastIZZZNS0_19signbit_kernel_cudaERNS_18TensorIteratorBaseEENKUlvE0_clEvENKUlvE_clEvEUldE_EEvS4_RKT_EUliE_EEviT1_)
        /*1808*/ 	.word	0x00000014


	//----- nvinfo : EIATTR_FRAME_SIZE
	.align		4
.L_1077:
        /*180c*/ 	.byte	0x04, 0x11
        /*180e*/ 	.short	(.L_1079 - .L_1078)
	.align		4
.L_1078:
        /*1810*/ 	.word	index@(_ZN2at6native18elementwise_kernelILi128ELi4EZNS0_22gpu_kernel_impl_nocastIZZZNS0_19signbit_kernel_cudaERNS_18TensorIteratorBaseEENKUlvE0_clEvENKUlvE_clEvEUldE_EEvS4_RKT_EUliE_EEviT1_)
        /*1814*/ 	.word	0x00000000


	//----- nvinfo : EIATTR_REGCOUNT
	.align		4
.L_1079:
        /*1818*/ 	.byte	0x04, 0x2f
        /*181a*/ 	.short	(.L_1081 - .L_1080)
	.align		4
.L_1080:
        /*181c*/ 	.word	index@(_ZN2at6native27unrolled_elementwise_kernelIZZZNS0_19signbit_kernel_cudaERNS_18TensorIteratorBaseEENKUlvE0_clEvENKUlvE_clEvEUldE_St5arrayIPcLm2EELi4E23TrivialOffsetCalculatorILi1EjESB_NS0_6memory12LoadWithCastILi1EEENSC_13StoreWithCastILi1EEEEEviT_T0_T2_T3_T4_T5_)
        /*1820*/ 	.word	0x00000020


	//----- nvinfo : EIATTR_FRAME_SIZE
	.align		4
.L_1081:
        /*1824*/ 	.byte	0x04, 0x11
        /*1826*/ 	.short	(.L_1083 - .L_1082)
	.align		4
.L_1082:
        /*1828*/ 	.word	index@(_ZN2at6native27unrolled_elementwise_kernelIZZZNS0_19signbit_kernel_cudaERNS_18TensorIteratorBaseEENKUlvE0_clEvENKUlvE_clEvEUldE_St5arrayIPcLm2EELi4E23TrivialOffsetCalculatorILi1EjESB_NS0_6memory12LoadWithCastILi1EEENSC_13StoreWithCastILi1EEEEEviT_T0_T2_T3_T4_T5_)
        /*182c*/ 	.word	0x00000000


	//----- nvinfo : EIATTR_REGCOUNT
	.align		4
.L_1083:
        /*1830*/ 	.byte	0x04, 0x2f
        /*1832*/ 	.short	(.L_1085 - .L_1084)
	.align		4
.L_1084:
        /*1834*/ 	.word	index@(_ZN2at6native18elementwise_kernelILi128ELi4EZNS0_15gpu_kernel_implIZZZNS0_19signbit_kernel_cudaERNS_18TensorIteratorBaseEENKUlvE0_clEvENKUlvE_clEvEUldE_EEvS4_RKT_EUliE_EEviT1_)
        /*1838*/ 	.word	0x00000018


	//----- nvinfo : EIATTR_FRAME_SIZE
	.align		4
.L_1085:
        /*183c*/ 	.byte	0x04, 0x11
        /*183e*/ 	.short	(.L_1087 - .L_1086)
	.align		4
.L_1086:
        /*1840*/ 	.word	index@(_ZN2at6native18elementwise_kernelILi128ELi4EZNS0_15gpu_kernel_implIZZZNS0_19signbit_kernel_cudaERNS_18TensorIteratorBaseEENKUlvE0_clEvENKUlvE_clEvEUldE_EEvS4_RKT_EUliE_EEviT1_)
        /*1844*/ 	.word	0x00000000


	//----- nvinfo : EIATTR_REGCOUNT
	.align		4
.L_1087:
        /*1848*/ 	.byte	0x04, 0x2f
        /*184a*/ 	.short	(.L_1089 - .L_1088)
	.align		4
.L_1088:
        /*184c*/ 	.word	index@(_ZN2at6native29vectorized_elementwise_kernelILi8EZZZNS0_19signbit_kernel_cudaERNS_18TensorIteratorBaseEENKUlvE0_clEvENKUlvE0_clEvEUlfE_St5arrayIPcLm2EEEEviT0_T1_)
        /*1850*/ 	.word	0x00000004


	//----- nvinfo : EIATTR_FRAME_SIZE
	.align		4
.L_1089:
        /*1854*/ 	.byte	0x04, 0x11
        /*1856*/ 	.short	(.L_1091 - .L_1090)
	.align		4
.L_1090:
        /*1858*/ 	.word	index@(_ZN2at6native29vectorized_elementwise_kernelILi8EZZZNS0_19signbit_kernel_cudaERNS_18TensorIteratorBaseEENKUlvE0_clEvENKUlvE0_clEvEUlfE_St5arrayIPcLm2EEEEviT0_T1_)
        /*185c*/ 	.word	0x00000000


	//----- nvinfo : EIATTR_REGCOUNT
	.align		4
.L_1091:
        /*1860*/ 	.byte	0x04, 0x2f
        /*1862*/ 	.short	(.L_1093 - .L_1092)
	.align		4
.L_1092:
        /*1864*/ 	.word	index@(_ZN2at6native29vectorized_elementwise_kernelILi4EZZZNS0_19signbit_kernel_cudaERNS_18TensorIteratorBaseEENKUlvE0_clEvENKUlvE0_clEvEUlfE_St5arrayIPcLm2EEEEviT0_T1_)
        /*1868*/ 	.word	0x00000020


	//----- nvinfo : EIATTR_FRAME_SIZE
	.align		4
.L_1093:
        /*186c*/ 	.byte	0x04, 0x11
        /*186e*/ 	.short	(.L_1095 - .L_1094)
	.align		4
.L_1094:
        /*1870*/ 	.word	index@(_ZN2at6native29vectorized_elementwise_kernelILi4EZZZNS0_19signbit_kernel_cudaERNS_18TensorIteratorBaseEENKUlvE0_clEvENKUlvE0_clEvEUlfE_St5arrayIPcLm2EEEEviT0_T1_)
        /*1874*/ 	.word	0x00000000


	//----- nvinfo : EIATTR_REGCOUNT
	.align		4
.L_1095:
        /*1878*/ 	.byte	0x04, 0x2f
        /*187a*/ 	.short	(.L_1097 - .L_1096)
	.align		4
.L_1096:
        /*187c*/ 	.word	index@(_ZN2at6native29vectorized_elementwise_kernelILi2EZZZNS0_19signbit_kernel_cudaERNS_18TensorIteratorBaseEENKUlvE0_clEvENKUlvE0_clEvEUlfE_St5arrayIPcLm2EEEEviT0_T1_)
        /*1880*/ 	.word	0x00000020


	//----- nvinfo : EIATTR_FRAME_SIZE
	.align		4
.L_1097:
        /*1884*/ 	.byte	0x04, 0x11
        /*1886*/ 	.short	(.L_1099 - .L_1098)
	.align		4
.L_1098:
        /*1888*/ 	.word	index@(_ZN2at6native29vectorized_elementwise_kernelILi2EZZZNS0_19signbit_kernel_cudaERNS_18TensorIteratorBaseEENKUlvE0_clEvENKUlvE0_clEvEUlfE_St5arrayIPcLm2EEEEviT0_T1_)
        /*188c*/ 	.word	0x00000000


	//----- nvinfo : EIATTR_REGCOUNT
	.align		4
.L_1099:
        /*1890*/ 	.byte	0x04, 0x2f
        /*1892*/ 	.short	(.L_1101 - .L_1100)
	.align		4
.L_1100:
        /*1894*/ 	.word	index@(_ZN2at6native27unrolled_elementwise_kernelIZZZNS0_19signbit_kernel_cudaERNS_18TensorIteratorBaseEENKUlvE0_clEvENKUlvE0_clEvEUlfE_St5arrayIPcLm2EELi4E23TrivialOffsetCalculatorILi1EjESB_NS0_6memory15LoadWithoutCastENSC_16StoreWithoutCastEEEviT_T0_T2_T3_T4_T5_)
        /*1898*/ 	.word	0x00000018


	//----- nvinfo : EIATTR_FRAME_SIZE
	.align		4
.L_1101:
        /*189c*/ 	.byte	0x04, 0x11
        /*189e*/ 	.short	(.L_1103 - .L_1102)
	.align		4
.L_1102:
        /*18a0*/ 	.word	index@(_ZN2at6native27unrolled_elementwise_kernelIZZZNS0_19signbit_kernel_cudaERNS_18TensorIteratorBaseEENKUlvE0_clEvENKUlvE0_clEvEUlfE_St5arrayIPcLm2EELi4E23TrivialOffsetCalculatorILi1EjESB_NS0_6memory15LoadWithoutCastENSC_16StoreWithoutCastEEEviT_T0_T2_T3_T4_T5_)
        /*18a4*/ 	.word	0x00000000


	//----- nvinfo : EIATTR_REGCOUNT
	.align		4
.L_1103:
        /*18a8*/ 	.byte	0x04, 0x2f
        /*18aa*/ 	.short	(.L_1105 - .L_1104)
	.align		4
.L_1104:
        /*18ac*/ 	.word	index@(_ZN2at6native18elementwise_kernelILi128ELi4EZNS0_22gpu_kernel_impl_nocastIZZZNS0_19signbit_kernel_cudaERNS_18TensorIteratorBaseEENKUlvE0_clEvENKUlvE0_clEvEUlfE_EEvS4_RKT_EUliE_EEviT1_)
        /*18b0*/ 	.word	0x00000014


	//----- nvinfo : EIATTR_FRAME_SIZE
	.align		4
.L_1105:
        /*18b4*/ 	.byte	0x04, 0x11
        /*18b6*/ 	.short	(.L_1107 - .L_1106)
	.align		4
.L_1106:
        /*18b8*/ 	.word	index@(_ZN2at6native18elementwise_kernelILi128ELi4EZNS0_22gpu_kernel_impl_nocastIZZZNS0_19signbit_kernel_cudaERNS_18TensorIteratorBaseEENKUlvE0_clEvENKUlvE0_clEvEUlfE_EEvS4_RKT_EUliE_EEviT1_)
        /*18bc*/ 	.word	0x00000000


	//----- nvinfo : EIATTR_REGCOUNT
	.align		4
.L_1107:
        /*18c0*/ 	.byte	0x04, 0x2f
        /*18c2*/ 	.short	(.L_1109 - .L_1108)
	.align		4
.L_1108:
        /*18c4*/ 	.word	index@(_ZN2at6native27unrolled_elementwise_kernelIZZZNS0_19signbit_kernel_cudaERNS_18TensorIteratorBaseEENKUlvE0_clEvENKUlvE0_clEvEUlfE_St5arrayIPcLm2EELi4E23TrivialOffsetCalculatorILi1EjESB_NS0_6memory12LoadWithCastILi1EEENSC_13StoreWithCastILi1EEEEEviT_T0_T2_T3_T4_T5_)
        /*18c8*/ 	.word	0x0000001c


	//----- nvinfo : EIATTR_FRAME_SIZE
	.align		4
.L_1109:
        /*18cc*/ 	.byte	0x04, 0x11
        /*18ce*/ 	.short	(.L_1111 - .L_1110)
	.align		4
.L_1110:
        /*18d0*/ 	.word	index@(_ZN2at6native27unrolled_elementwise_kernelIZZZNS0_19signbit_kernel_cudaERNS_18TensorIteratorBaseEENKUlvE0_clEvENKUlvE0_clEvEUlfE_St5arrayIPcLm2EELi4E23TrivialOffsetCalculatorILi1EjESB_NS0_6memory12LoadWithCastILi1EEENSC_13StoreWithCastILi1EEEEEviT_T0_T2_T3_T4_T5_)
        /*18d4*/ 	.word	0x00000000


	//----- nvinfo : EIATTR_REGCOUNT
	.align		4
.L_1111:
        /*18d8*/ 	.byte	0x04, 0x2f
        /*18da*/ 	.short	(.L_1113 - .L_1112)
	.align		4
.L_1112:
        /*18dc*/ 	.word	index@(_ZN2at6native18elementwise_kernelILi128ELi4EZNS0_15gpu_kernel_implIZZZNS0_19signbit_kernel_cudaERNS_18TensorIteratorBaseEENKUlvE0_clEvENKUlvE0_clEvEUlfE_EEvS4_RKT_EUliE_EEviT1_)
        /*18e0*/ 	.word	0x00000018


	//----- nvinfo : EIATTR_FRAME_SIZE
	.align		4
.L_1113:
        /*18e4*/ 	.byte	0x04, 0x11
        /*18e6*/ 	.short	(.L_1115 - .L_1114)
	.align		4
.L_1114:
        /*18e8*/ 	.word	index@(_ZN2at6native18elementwise_kernelILi128ELi4EZNS0_15gpu_kernel_implIZZZNS0_19signbit_kernel_cudaERNS_18TensorIteratorBaseEENKUlvE0_clEvENKUlvE0_clEvEUlfE_EEvS4_RKT_EUliE_EEviT1_)
        /*18ec*/ 	.word	0x00000000


	//----- nvinfo : EIATTR_REGCOUNT
	.align		4
.L_1115:
        /*18f0*/ 	.byte	0x04, 0x2f
        /*18f2*/ 	.short	(.L_1117 - .L_1116)
	.align		4
.L_1116:
        /*18f4*/ 	.word	index@(_ZN2at6native29vectorized_elementwise_kernelILi8EZZZNS0_19signbit_kernel_cudaERNS_18TensorIteratorBaseEENKUlvE0_clEvENKUlvE1_clEvEUlN3c108BFloat16EE_St5arrayIPcLm2EEEEviT0_T1_)
        /*18f8*/ 	.word	0x00000004


	//----- nvinfo : EIATTR_FRAME_SIZE
	.align		4
.L_1117:
        /*18fc*/ 	.byte	0x04, 0x11
        /*18fe*/ 	.short	(.L_1119 - .L_1118)
	.align		4
.L_1118:
        /*1900*/ 	.word	index@(_ZN2at6native29vectorized_elementwise_kernelILi8EZZZNS0_19signbit_kernel_cudaERNS_18TensorIteratorBaseEENKUlvE0_clEvENKUlvE1_clEvEUlN3c108BFloat16EE_St5arrayIPcLm2EEEEviT0_T1_)
        /*1904*/ 	.word	0x00000000


	//----- nvinfo : EIATTR_REGCOUNT
	.align		4
.L_1119:
        /*1908*/ 	.byte	0x04, 0x2f
        /*190a*/ 	.short	(.L_1121 - .L_1120)
	.align		4
.L_1120:
        /*190c*/ 	.word	index@(_ZN2at6native29vectorized_elementwise_kernelILi4EZZZNS0_19signbit_kernel_cudaERNS_18TensorIteratorBaseEENKUlvE0_clEvENKUlvE1_clEvEUlN3c108BFloat16EE_St5arrayIPcLm2EEEEviT0_T1_)
        /*1910*/ 	.word	0x00000020


	//----- nvinfo : EIATTR_FRAME_SIZE
	.align		4
.L_1121:
        /*1914*/ 	.byte	0x04, 0x11
        /*1916*/ 	.short	(.L_1123 - .L_1122)
	.align		4
.L_1122:
        /*1918*/ 	.word	index@(_ZN2at6native29vectorized_elementwise_kernelILi4EZZZNS0_19signbit_kernel_cudaERNS_18TensorIteratorBaseEENKUlvE0_clEvENKUlvE1_clEvEUlN3c108BFloat16EE_St5arrayIPcLm2EEEEviT0_T1_)
        /*191c*/ 	.word	0x00000000


	//----- nvinfo : EIATTR_REGCOUNT
	.align		4
.L_1123:
        /*1920*/ 	.byte	0x04, 0x2f
        /*1922*/ 	.short	(.L_1125 - .L_1124)
	.align		4
.L_1124:
        /*1924*/ 	.word	index@(_ZN2at6native29vectorized_elementwise_kernelILi2EZZZNS0_19signbit_kernel_cudaERNS_18TensorIteratorBaseEENKUlvE0_clEvENKUlvE1_clEvEUlN3c108BFloat16EE_St5arrayIPcLm2EEEEviT0_T1_)
        /*1928*/ 	.word	0x00000020


	//----- nvinfo : EIATTR_FRAME_SIZE
	.align		4
.L_1125:
        /*192c*/ 	.byte	0x04, 0x11
        /*192e*/ 	.short	(.L_1127 - .L_1126)
	.align		4
.L_1126:
        /*1930*/ 	.word	index@(_ZN2at6native29vectorized_elementwise_kernelILi2EZZZNS0_19signbit_kernel_cudaERNS_18TensorIteratorBaseEENKUlvE0_clEvENKUlvE1_clEvEUlN3c108BFloat16EE_St5arrayIPcLm2EEEEviT0_T1_)
        /*1934*/ 	.word	0x00000000


	//----- nvinfo : EIATTR_REGCOUNT
	.align		4
.L_1127:
        /*1938*/ 	.byte	0x04, 0x2f
        /*193a*/ 	.short	(.L_1129 - .L_1128)
	.align		4
.L_1128:
        /*193c*/ 	.word	index@(_ZN2at6native27unrolled_elementwise_kernelIZZZNS0_19signbit_kernel_cudaERNS_18TensorIteratorBaseEENKUlvE0_clEvENKUlvE1_clEvEUlN3c108BFloat16EE_St5arrayIPcLm2EELi4E23TrivialOffsetCalculatorILi1EjESD_NS0_6memory15LoadWithoutCastENSE_16StoreWithoutCastEEEviT_T0_T2_T3_T4_T5_)
        /*1940*/ 	.word	0x00000016


	//----- nvinfo : EIATTR_FRAME_SIZE
	.align		4
.L_1129:
        /*1944*/ 	.byte	0x04, 0x11
        /*1946*/ 	.short	(.L_1131 - .L_1130)
	.align		4
.L_1130:
        /*1948*/ 	.word	index@(_ZN2at6native27unrolled_elementwise_kernelIZZZNS0_19signbit_kernel_cudaERNS_18TensorIteratorBaseEENKUlvE0_clEvENKUlvE1_clEvEUlN3c108BFloat16EE_St5arrayIPcLm2EELi4E23TrivialOffsetCalculatorILi1EjESD_NS0_6memory15LoadWithoutCastENSE_16StoreWithoutCastEEEviT_T0_T2_T3_T4_T5_)
        /*194c*/ 	.word	0x00000000


	//----- nvinfo : EIATTR_REGCOUNT
	.align		4
.L_1131:
        /*1950*/ 	.byte	0x04, 0x2f
        /*1952*/ 	.short	(.L_1133 - .L_1132)
	.align		4
.L_1132:
        /*1954*/ 	.word	index@(_ZN2at6native18elementwise_kernelILi128ELi4EZNS0_22gpu_kernel_impl_nocastIZZZNS0_19signbit_kernel_cudaERNS_18TensorIteratorBaseEENKUlvE0_clEvENKUlvE1_clEvEUlN3c108BFloat16EE_EEvS4_RKT_EUliE_EEviT1_)
        /*1958*/ 	.word	0x00000014


	//----- nvinfo : EIATTR_FRAME_SIZE
	.align		4
.L_1133:
        /*195c*/ 	.byte	0x04, 0x11
        /*195e*/ 	.short	(.L_1135 - .L_1134)
	.align		4
.L_1134:
        /*1960*/ 	.word	index@(_ZN2at6native18elementwise_kernelILi128ELi4EZNS0_22gpu_kernel_impl_nocastIZZZNS0_19signbit_kernel_cudaERNS_18TensorIteratorBaseEENKUlvE0_clEvENKUlvE1_clEvEUlN3c108BFloat16EE_EEvS4_RKT_EUliE_EEviT1_)
        /*1964*/ 	.word	0x00000000


	//----- nvinfo : EIATTR_REGCOUNT
	.align		4
.L_1135:
        /*1968*/ 	.byte	0x04, 0x2f
        /*196a*/ 	.short	(.L_1137 - .L_1136)
	.align		4
.L_1136:
        /*196c*/ 	.word	index@(_ZN2at6native27unrolled_elementwise_kernelIZZZNS0_19signbit_kernel_cudaERNS_18TensorIteratorBaseEENKUlvE0_clEvENKUlvE1_clEvEUlN3c108BFloat16EE_St5arrayIPcLm2EELi4E23TrivialOffsetCalculatorILi1EjESD_NS0_6memory12LoadWithCastILi1EEENSE_13StoreWithCastILi1EEEEEviT_T0_T2_T3_T4_T5_)
        /*1970*/ 	.word	0x0000001c


	//----- nvinfo : EIATTR_FRAME_SIZE
	.align		4
.L_1137:
        /*1974*/ 	.byte	0x04, 0x11
        /*1976*/ 	.short	(.L_1139 - .L_1138)
	.align		4
.L_1138:
        /*1978*/ 	.word	index@(_ZN2at6native27unrolled_elementwise_kernelIZZZNS0_19signbit_kernel_cudaERNS_18TensorIteratorBaseEENKUlvE0_clEvENKUlvE1_clEvEUlN3c108BFloat16EE_St5arrayIPcLm2EELi4E23TrivialOffsetCalculatorILi1EjESD_NS0_6memory12LoadWithCastILi1EEENSE_13StoreWithCastILi1EEEEEviT_T0_T2_T3_T4_T5_)
        /*197c*/ 	.word	0x00000000


	//----- nvinfo : EIATTR_REGCOUNT
	.align		4
.L_1139:
        /*1980*/ 	.byte	0x04, 0x2f
        /*1982*/ 	.short	(.L_1141 - .L_1140)
	.align		4
.L_1140:
        /*1984*/ 	.word	index@(_ZN2at6native18elementwise_kernelILi128ELi4EZNS0_15gpu_kernel_implIZZZNS0_19signbit_kernel_cudaERNS_18TensorIteratorBaseEENKUlvE0_clEvENKUlvE1_clEvEUlN3c108BFloat16EE_EEvS4_RKT_EUliE_EEviT1_)
        /*1988*/ 	.word	0x00000018


	//----- nvinfo : EIATTR_FRAME_SIZE
	.align		4
.L_1141:
        /*198c*/ 	.byte	0x04, 0x11
        /*198e*/ 	.short	(.L_1143 - .L_1142)
	.align		4
.L_1142:
        /*1990*/ 	.word	index@(_ZN2at6native18elementwise_kernelILi128ELi4EZNS0_15gpu_kernel_implIZZZNS0_19signbit_kernel_cudaERNS_18TensorIteratorBaseEENKUlvE0_clEvENKUlvE1_clEvEUlN3c108BFloat16EE_EEvS4_RKT_EUliE_EEviT1_)
        /*1994*/ 	.word	0x00000000


	//----- nvinfo : EIATTR_REGCOUNT
	.align		4
.L_1143:
        /*1998*/ 	.byte	0x04, 0x2f
        /*199a*/ 	.short	(.L_1145 - .L_1144)
	.align		4
.L_1144:
        /*199c*/ 	.word	index@(_ZN2at6native29vectorized_elementwise_kernelILi8EZZZNS0_19signbit_kernel_cudaERNS_18TensorIteratorBaseEENKUlvE0_clEvENKUlvE2_clEvEUlN3c104HalfEE_St5arrayIPcLm2EEEEviT0_T1_)
        /*19a0*/ 	.word	0x00000004


	//----- nvinfo : EIATTR_FRAME_SIZE
	.align		4
.L_1145:
        /*19a4*/ 	.byte	0x04, 0x11
        /*19a6*/ 	.short	(.L_1147 - .L_1146)
	.align		4
.L_1146:
        /*19a8*/ 	.word	index@(_ZN2at6native29vectorized_elementwise_kernelILi8EZZZNS0_19signbit_kernel_cudaERNS_18TensorIteratorBaseEENKUlvE0_clEvENKUlvE2_clEvEUlN3c104HalfEE_St5arrayIPcLm2EEEEviT0_T1_)
        /*19ac*/ 	.word	0x00000000


	//----- nvinfo : EIATTR_REGCOUNT
	.align		4
.L_1147:
        /*19b0*/ 	.byte	0x04, 0x2f
        /*19b2*/ 	.short	(.L_1149 - .L_1148)
	.align		4
.L_1148:
        /*19b4*/ 	.word	index@(_ZN2at6native29vectorized_elementwise_kernelILi4EZZZNS0_19signbit_kernel_cudaERNS_18TensorIteratorBaseEENKUlvE0_clEvENKUlvE2_clEvEUlN3c104HalfEE_St5arrayIPcLm2EEEEviT0_T1_)
        /*19b8*/ 	.word	0x00000020


	//----- nvinfo : EIATTR_FRAME_SIZE
	.align		4
.L_1149:
        /*19bc*/ 	.byte	0x04, 0x11
        /*19be*/ 	.short	(.L_1151 - .L_1150)
	.align		4
.L_1150:
        /*19c0*/ 	.word	index@(_ZN2at6native29vectorized_elementwise_kernelILi4EZZZNS0_19signbit_kernel_cudaERNS_18TensorIteratorBaseEENKUlvE0_clEvENKUlvE2_clEvEUlN3c104HalfEE_St5arrayIPcLm2EEEEviT0_T1_)
        /*19c4*/ 	.word	0x00000000


	//----- nvinfo : EIATTR_REGCOUNT
	.align		4
.L_1151:
        /*19c8*/ 	.byte	0x04, 0x2f
        /*19ca*/ 	.short	(.L_1153 - .L_1152)
	.align		4
.L_1152:
        /*19cc*/ 	.word	index@(_ZN2at6native29vectorized_elementwise_kernelILi2EZZZNS0_19signbit_kernel_cudaERNS_18TensorIteratorBaseEENKUlvE0_clEvENKUlvE2_clEvEUlN3c104HalfEE_St5arrayIPcLm2EEEEviT0_T1_)
        /*19d0*/ 	.word	0x00000020


	//----- nvinfo : EIATTR_FRAME_SIZE
	.align		4
.L_1153:
        /*19d4*/ 	.byte	0x04, 0x11
        /*19d6*/ 	.short	(.L_1155 - .L_1154)
	.align		4
.L_1154:
        /*19d8*/ 	.word	index@(_ZN2at6native29vectorized_elementwise_kernelILi2EZZZNS0_19signbit_kernel_cudaERNS_18TensorIteratorBaseEENKUlvE0_clEvENKUlvE2_clEvEUlN3c104HalfEE_St5arrayIPcLm2EEEEviT0_T1_)
        /*19dc*/ 	.word	0x00000000


	//----- nvinfo : EIATTR_REGCOUNT
	.align		4
.L_1155:
        /*19e0*/ 	.byte	0x04, 0x2f
        /*19e2*/ 	.short	(.L_1157 - .L_1156)
	.align		4
.L_1156:
        /*19e4*/ 	.word	index@(_ZN2at6native27unrolled_elementwise_kernelIZZZNS0_19signbit_kernel_cudaERNS_18TensorIteratorBaseEENKUlvE0_clEvENKUlvE2_clEvEUlN3c104HalfEE_St5arrayIPcLm2EELi4E23TrivialOffsetCalculatorILi1EjESD_NS0_6memory15LoadWithoutCastENSE_16StoreWithoutCastEEEviT_T0_T2_T3_T4_T5_)
        /*19e8*/ 	.word	0x00000016


	//----- nvinfo : EIATTR_FRAME_SIZE
	.align		4
.L_1157:
        /*19ec*/ 	.byte	0x04, 0x11
        /*19ee*/ 	.short	(.L_1159 - .L_1158)
	.align		4
.L_1158:
        /*19f0*/ 	.word	index@(_ZN2at6native27unrolled_elementwise_kernelIZZZNS0_19signbit_kernel_cudaERNS_18TensorIteratorBaseEENKUlvE0_clEvENKUlvE2_clEvEUlN3c104HalfEE_St5arrayIPcLm2EELi4E23TrivialOffsetCalculatorILi1EjESD_NS0_6memory15LoadWithoutCastENSE_16StoreWithoutCastEEEviT_T0_T2_T3_T4_T5_)
        /*19f4*/ 	.word	0x00000000


	//----- nvinfo : EIATTR_REGCOUNT
	.align		4
.L_1159:
        /*19f8*/ 	.byte	0x04, 0x2f
        /*19fa*/ 	.short	(.L_1161 - .L_1160)
	.align		4
.L_1160:
        /*19fc*/ 	.word	index@(_ZN2at6native18elementwise_kernelILi128ELi4EZNS0_22gpu_kernel_impl_nocastIZZZNS0_19signbit_kernel_cudaERNS_18TensorIteratorBaseEENKUlvE0_clEvENKUlvE2_clEvEUlN3c104HalfEE_EEvS4_RKT_EUliE_EEviT1_)
        /*1a00*/ 	.word	0x00000014


	//----- nvinfo : EIATTR_FRAME_SIZE
	.align		4
.L_1161:
        /*1a04*/ 	.byte	0x04, 0x11
        /*1a06*/ 	.short	(.L_1163 - .L_1162)
	.align		4
.L_1162:
        /*1a08*/ 	.word	index@(_ZN2at6native18elementwise_kernelILi128ELi4EZNS0_22gpu_kernel_impl_nocastIZZZNS0_19signbit_kernel_cudaERNS_18TensorIteratorBaseEENKUlvE0_clEvENKUlvE2_clEvEUlN3c104HalfEE_EEvS4_RKT_EUliE_EEviT1_)
        /*1a0c*/ 	.word	0x00000000


	//----- nvinfo : EIATTR_REGCOUNT
	.align		4
.L_1163:
        /*1a10*/ 	.byte	0x04, 0x2f
        /*1a12*/ 	.short	(.L_1165 - .L_1164)
	.align		4
.L_1164:
        /*1a14*/ 	.word	index@(_ZN2at6native27unrolled_elementwise_kernelIZZZNS0_19signbit_kernel_cudaERNS_18TensorIteratorBaseEENKUlvE0_clEvENKUlvE2_clEvEUlN3c104HalfEE_St5arrayIPcLm2EELi4E23TrivialOffsetCalculatorILi1EjESD_NS0_6memory12LoadWithCastILi1EEENSE_13StoreWithCastILi1EEEEEviT_T0_T2_T3_T4_T5_)
        /*1a18*/ 	.word	0x0000001c


	//----- nvinfo : EIATTR_FRAME_SIZE
	.align		4
.L_1165:
        /*1a1c*/ 	.byte	0x04, 0x11
        /*1a1e*/ 	.short	(.L_1167 - .L_1166)
	.align		4
.L_1166:
        /*1a20*/ 	.word	index@(_ZN2at6native27unrolled_elementwise_kernelIZZZNS0_19signbit_kernel_cudaERNS_18TensorIteratorBaseEENKUlvE0_clEvENKUlvE2_clEvEUlN3c104HalfEE_St5arrayIPcLm2EELi4E23TrivialOffsetCalculatorILi1EjESD_NS0_6memory12LoadWithCastILi1EEENSE_13StoreWithCastILi1EEEEEviT_T0_T2_T3_T4_T5_)
        /*1a24*/ 	.word	0x00000000


	//----- nvinfo : EIATTR_REGCOUNT
	.align		4
.L_1167:
        /*1a28*/ 	.byte	0x04, 0x2f
        /*1a2a*/ 	.short	(.L_1169 - .L_1168)
	.align		4
.L_1168:
        /*1a2c*/ 	.word	index@(_ZN2at6native18elementwise_kernelILi128ELi4EZNS0_15gpu_kernel_implIZZZNS0_19signbit_kernel_cudaERNS_18TensorIteratorBaseEENKUlvE0_clEvENKUlvE2_clEvEUlN3c104HalfEE_EEvS4_RKT_EUliE_EEviT1_)
        /*1a30*/ 	.word	0x00000018


	//----- nvinfo : EIATTR_FRAME_SIZE
	.align		4
.L_1169:
        /*1a34*/ 	.byte	0x04, 0x11
        /*1a36*/ 	.short	(.L_1171 - .L_1170)
	.align		4
.L_1170:
        /*1a38*/ 	.word	index@(_ZN2at6native18elementwise_kernelILi128ELi4EZNS0_15gpu_kernel_implIZZZNS0_19signbit_kernel_cudaERNS_18TensorIteratorBaseEENKUlvE0_clEvENKUlvE2_clEvEUlN3c104HalfEE_EEvS4_RKT_EUliE_EEviT1_)
        /*1a3c*/ 	.word	0x00000000


	//----- nvinfo : EIATTR_MIN_STACK_SIZE
	.align		4
.L_1171:
        /*1a40*/ 	.byte	0x04, 0x12
        /*1a42*/ 	.short	(.L_1173 - .L_1172)
	.align		4
.L_1172:
        /*1a44*/ 	.word	index@(_ZN2at6native18elementwise_kernelILi128ELi4EZNS0_15gpu_kernel_implIZZZNS0_19signbit_kernel_cudaERNS_18TensorIteratorBaseEENKUlvE0_clEvENKUlvE2_clEvEUlN3c104HalfEE_EEvS4_RKT_EUliE_EEviT1_)
        /*1a48*/ 	.word	0x00000000


	//----- nvinfo : EIATTR_MIN_STACK_SIZE
	.align		4
.L_1173:
        /*1a4c*/ 	.byte	0x04, 0x12
        /*1a4e*/ 	.short	(.L_1175 - .L_1174)
	.align		4
.L_1174:
        /*1a50*/ 	.word	index@(_ZN2at6native27unrolled_elementwise_kernelIZZZNS0_19signbit_kernel_cudaERNS_18TensorIteratorBaseEENKUlvE0_clEvENKUlvE2_clEvEUlN3c104HalfEE_St5arrayIPcLm2EELi4E23TrivialOffsetCalculatorILi1EjESD_NS0_6memory12LoadWithCastILi1EEENSE_13StoreWithCastILi1EEEEEviT_T0_T2_T3_T4_T5_)
        /*1a54*/ 	.word	0x00000000


	//----- nvinfo : EIATTR_MIN_STACK_SIZE
	.align		4
.L_1175:
        /*1a58*/ 	.byte	0x04, 0x12
        /*1a5a*/ 	.short	(.L_1177 - .L_1176)
	.align		4
.L_1176:
        /*1a5c*/ 	.word	index@(_ZN2at6native18elementwise_kernelILi128ELi4EZNS0_22gpu_kernel_impl_nocastIZZZNS0_19signbit_kernel_cudaERNS_18TensorIteratorBaseEENKUlvE0_clEvENKUlvE2_clEvEUlN3c104HalfEE_EEvS4_RKT_EUliE_EEviT1_)
        /*1a60*/ 	.word	0x00000000


	//----- nvinfo : EIATTR_MIN_STACK_SIZE
	.align		4
.L_1177:
        /*1a64*/ 	.byte	0x04, 0x12
        /*1a66*/ 	.short	(.L_1179 - .L_1178)
	.align		4
.L_1178:
        /*1a68*/ 	.word	index@(_ZN2at6native27unrolled_elementwise_kernelIZZZNS0_19signbit_kernel_cudaERNS_18TensorIteratorBaseEENKUlvE0_clEvENKUlvE2_clEvEUlN3c104HalfEE_St5arrayIPcLm2EELi4E23TrivialOffsetCalculatorILi1EjESD_NS0_6memory15LoadWithoutCastENSE_16StoreWithoutCastEEEviT_T0_T2_T3_T4_T5_)
        /*1a6c*/ 	.word	0x00000000


	//----- nvinfo : EIATTR_MIN_STACK_SIZE
	.align		4
.L_1179:
        /*1a70*/ 	.byte	0x04, 0x12
        /*1a72*/ 	.short	(.L_1181 - .L_1180)
	.align		4
.L_1180:
        /*1a74*/ 	.word	index@(_ZN2at6native29vectorized_elementwise_kernelILi2EZZZNS0_19signbit_kernel_cudaERNS_18TensorIteratorBaseEENKUlvE0_clEvENKUlvE2_clEvEUlN3c104HalfEE_St5arrayIPcLm2EEEEviT0_T1_)
        /*1a78*/ 	.word	0x00000000


	//----- nvinfo : EIATTR_MIN_STACK_SIZE
	.align		4
.L_1181:
        /*1a7c*/ 	.byte	0x04, 0x12
        /*1a7e*/ 	.short	(.L_1183 - .L_1182)
	.align		4
.L_1182:
        /*1a80*/ 	.word	index@(_ZN2at6native29vectorized_elementwise_kernelILi4EZZZNS0_19signbit_kernel_cudaERNS_18TensorIteratorBaseEENKUlvE0_clEvENKUlvE2_clEvEUlN3c104HalfEE_St5arrayIPcLm2EEEEviT0_T1_)
        /*1a84*/ 	.word	0x00000000


	//----- nvinfo : EIATTR_MIN_STACK_SIZE
	.align		4
.L_1183:
        /*1a88*/ 	.byte	0x04, 0x12
        /*1a8a*/ 	.short	(.L_1185 - .L_1184)
	.align		4
.L_1184:
        /*1a8c*/ 	.word	index@(_ZN2at6native29vectorized_elementwise_kernelILi8EZZZNS0_19signbit_kernel_cudaERNS_18TensorIteratorBaseEENKUlvE0_clEvENKUlvE2_clEvEUlN3c104HalfEE_St5arrayIPcLm2EEEEviT0_T1_)
        /*1a90*/ 	.word	0x00000000


	//----- nvinfo : EIATTR_MIN_STACK_SIZE
	.align		4
.L_1185:
        /*1a94*/ 	.byte	0x04, 0x12
        /*1a96*/ 	.short	(.L_1187 - .L_1186)
	.align		4
.L_1186:
        /*1a98*/ 	.word	index@(_ZN2at6native18elementwise_kernelILi128ELi4EZNS0_15gpu_kernel_implIZZZNS0_19signbit_kernel_cudaERNS_18TensorIteratorBaseEENKUlvE0_clEvENKUlvE1_clEvEUlN3c108BFloat16EE_EEvS4_RKT_EUliE_EEviT1_)
        /*1a9c*/ 	.word	0x00000000


	//----- nvinfo : EIATTR_MIN_STACK_SIZE
	.align		4
.L_1187:
        /*1aa0*/ 	.byte	0x04, 0x12
        /*1aa2*/ 	.short	(.L_1189 - .L_1188)
	.align		4
.L_1188:
        /*1aa4*/ 	.word	index@(_ZN2at6native27unrolled_elementwise_kernelIZZZNS0_19signbit_kernel_cudaERNS_18TensorIteratorBaseEENKUlvE0_clEvENKUlvE1_clEvEUlN3c108BFloat16EE_St5arrayIPcLm2EELi4E23TrivialOffsetCalculatorILi1EjESD_NS0_6memory12LoadWithCastILi1EEENSE_13StoreWithCastILi1EEEEEviT_T0_T2_T3_T4_T5_)
        /*1aa8*/ 	.word	0x00000000


	//----- nvinfo : EIATTR_MIN_STACK_SIZE
	.align		4
.L_1189:
        /*1aac*/ 	.byte	0x04, 0x12
        /*1aae*/ 	.short	(.L_1191 - .L_1190)
	.align		4
.L_1190:
        /*1ab0*/ 	.word	index@(_ZN2at6native18elementwise_kernelILi128ELi4EZNS0_22gpu_kernel_impl_nocastIZZZNS0_19signbit_kernel_cudaERNS_18TensorIteratorBaseEENKUlvE0_clEvENKUlvE1_clEvEUlN3c108BFloat16EE_EEvS4_RKT_EUliE_EEviT1_)
        /*1ab4*/ 	.word	0x00000000


	//----- nvinfo : EIATTR_MIN_STACK_SIZE
	.align		4
.L_1191:
        /*1ab8*/ 	.byte	0x04, 0x12
        /*1aba*/ 	.short	(.L_1193 - .L_1192)
	.align		4
.L_1192:
        /*1abc*/ 	.word	index@(_ZN2at6native27unrolled_elementwise_kernelIZZZNS0_19signbit_kernel_cudaERNS_18TensorIteratorBaseEENKUlvE0_clEvENKUlvE1_clEvEUlN3c108BFloat16EE_St5arrayIPcLm2EELi4E23TrivialOffsetCalculatorILi1EjESD_NS0_6memory15LoadWithoutCastENSE_16StoreWithoutCastEEEviT_T0_T2_T3_T4_T5_)
        /*1ac0*/ 	.word	0x00000000


	//----- nvinfo : EIATTR_MIN_STACK_SIZE
	.align		4
.L_1193:
        /*1ac4*/ 	.byte	0x04, 0x12
        /*1ac6*/ 	.short	(.L_1195 - .L_1194)
	.align		4
.L_1194:
        /*1ac8*/ 	.word	index@(_ZN2at6native29vectorized_elementwise_kernelILi2EZZZNS0_19signbit_kernel_cudaERNS_18TensorIteratorBaseEENKUlvE0_clEvENKUlvE1_clEvEUlN3c108BFloat16EE_St5arrayIPcLm2EEEEviT0_T1_)
        /*1acc*/ 	.word	0x00000000


	//----- nvinfo : EIATTR_MIN_STACK_SIZE
	.align		4
.L_1195:
        /*1ad0*/ 	.byte	0x04, 0x12
        /*1ad2*/ 	.short	(.L_1197 - .L_1196)
	.align		4
.L_1196:
        /*1ad4*/ 	.word	index@(_ZN2at6native29vectorized_elementwise_kernelILi4EZZZNS0_19signbit_kernel_cudaERNS_18TensorIteratorBaseEENKUlvE0_clEvENKUlvE1_clEvEUlN3c108BFloat16EE_St5arrayIPcLm2EEEEviT0_T1_)
        /*1ad8*/ 	.word	0x00000000


	//----- nvinfo : EIATTR_MIN_STACK_SIZE
	.align		4
.L_1197:
        /*1adc*/ 	.byte	0x04, 0x12
        /*1ade*/ 	.short	(.L_1199 - .L_1198)
	.align		4
.L_1198:
        /*1ae0*/ 	.word	index@(_ZN2at6native29vectorized_elementwise_kernelILi8EZZZNS0_19signbit_kernel_cudaERNS_18TensorIteratorBaseEENKUlvE0_clEvENKUlvE1_clEvEUlN3c108BFloat16EE_St5arrayIPcLm2EEEEviT0_T1_)
        /*1ae4*/ 	.word	0x00000000


	//----- nvinfo : EIATTR_MIN_STACK_SIZE
	.align		4
.L_1199:
        /*1ae8*/ 	.byte	0x04, 0x12
        /*1aea*/ 	.short	(.L_1201 - .L_1200)
	.align		4
.L_1200:
        /*1aec*/ 	.word	index@(_ZN2at6native18elementwise_kernelILi128ELi4EZNS0_15gpu_kernel_implIZZZNS0_19signbit_kernel_cudaERNS_18TensorIteratorBaseEENKUlvE0_clEvENKUlvE0_clEvEUlfE_EEvS4_RKT_EUliE_EEviT1_)
        /*1af0*/ 	.word	0x00000000


	//----- nvinfo : EIATTR_MIN_STACK_SIZE
	.align		4
.L_1201:
        /*1af4*/ 	.byte	0x04, 0x12
        /*1af6*/ 	.short	(.L_1203 - .L_1202)
	.align		4
.L_1202:
        /*1af8*/ 	.word	index@(_ZN2at6native27unrolled_elementwise_kernelIZZZNS0_19signbit_kernel_cudaERNS_18TensorIteratorBaseEENKUlvE0_clEvENKUlvE0_clEvEUlfE_St5arrayIPcLm2EELi4E23TrivialOffsetCalculatorILi1EjESB_NS0_6memory12LoadWithCastILi1EEENSC_13StoreWithCastILi1EEEEEviT_T0_T2_T3_T4_T5_)
        /*1afc*/ 	.word	0x00000000


	//----- nvinfo : EIATTR_MIN_STACK_SIZE
	.align		4
.L_1203:
        /*1b00*/ 	.byte	0x04, 0x12
        /*1b02*/ 	.short	(.L_1205 - .L_1204)
	.align		4
.L_1204:
        /*1b04*/ 	.word	index@(_ZN2at6native18elementwise_kernelILi128ELi4EZNS0_22gpu_kernel_impl_nocastIZZZNS0_19signbit_kernel_cudaERNS_18TensorIteratorBaseEENKUlvE0_clEvENKUlvE0_clEvEUlfE_EEvS4_RKT_EUliE_EEviT1_)
        /*1b08*/ 	.word	0x00000000


	//----- nvinfo : EIATTR_MIN_STACK_SIZE
	.align		4
.L_1205:
        /*1b0c*/ 	.byte	0x04, 0x12
        /*1b0e*/ 	.short	(.L_1207 - .L_1206)
	.align		4
.L_1206:
        /*1b10*/ 	.word	index@(_ZN2at6native27unrolled_elementwise_kernelIZZZNS0_19signbit_kernel_cudaERNS_18TensorIteratorBaseEENKUlvE0_clEvENKUlvE0_clEvEUlfE_St5arrayIPcLm2EELi4E23TrivialOffsetCalculatorILi1EjESB_NS0_6memory15LoadWithoutCastENSC_16StoreWithoutCastEEEviT_T0_T2_T3_T4_T5_)
        /*1b14*/ 	.word	0x00000000


	//----- nvinfo : EIATTR_MIN_STACK_SIZE
	.align		4
.L_1207:
        /*1b18*/ 	.byte	0x04, 0x12
        /*1b1a*/ 	.short	(.L_1209 - .L_1208)
	.align		4
.L_1208:
        /*1b1c*/ 	.word	index@(_ZN2at6native29vectorized_elementwise_kernelILi2EZZZNS0_19signbit_kernel_cudaERNS_18TensorIteratorBaseEENKUlvE0_clEvENKUlvE0_clEvEUlfE_St5arrayIPcLm2EEEEviT0_T1_)
        /*1b20*/ 	.word	0x00000000


	//----- nvinfo : EIATTR_MIN_STACK_SIZE
	.align		4
.L_1209:
        /*1b24*/ 	.byte	0x04, 0x12
        /*1b26*/ 	.short	(.L_1211 - .L_1210)
	.align		4
.L_1210:
        /*1b28*/ 	.word	index@(_ZN2at6native29vectorized_elementwise_kernelILi4EZZZNS0_19signbit_kernel_cudaERNS_18TensorIteratorBaseEENKUlvE0_clEvENKUlvE0_clEvEUlfE_St5arrayIPcLm2EEEEviT0_T1_)
        /*1b2c*/ 	.word	0x00000000


	//----- nvinfo : EIATTR_MIN_STACK_SIZE
	.align		4
.L_1211:
        /*1b30*/ 	.byte	0x04, 0x12
        /*1b32*/ 	.short	(.L_1213 - .L_1212)
	.align		4
.L_1212:
        /*1b34*/ 	.word	index@(_ZN2at6native29vectorized_elementwise_kernelILi8EZZZNS0_19signbit_kernel_cudaERNS_18TensorIteratorBaseEENKUlvE0_clEvENKUlvE0_clEvEUlfE_St5arrayIPcLm2EEEEviT0_T1_)
        /*1b38*/ 	.word	0x00000000


	//----- nvinfo : EIATTR_MIN_STACK_SIZE
	.align		4
.L_1213:
        /*1b3c*/ 	.byte	0x04, 0x12
        /*1b3e*/ 	.short	(.L_1215 - .L_1214)
	.align		4
.L_1214:
        /*1b40*/ 	.word	index@(_ZN2at6native18elementwise_kernelILi128ELi4EZNS0_15gpu_kernel_implIZZZNS0_19signbit_kernel_cudaERNS_18TensorIteratorBaseEENKUlvE0_clEvENKUlvE_clEvEUldE_EEvS4_RKT_EUliE_EEviT1_)
        /*1b44*/ 	.word	0x00000000


	//----- nvinfo : EIATTR_MIN_STACK_SIZE
	.align		4
.L_1215:
        /*1b48*/ 	.byte	0x04, 0x12
        /*1b4a*/ 	.short	(.L_1217 - .L_1216)
	.align		4
.L_1216:
        /*1b4c*/ 	.word	index@(_ZN2at6native27unrolled_elementwise_kernelIZZZNS0_19signbit_kernel_cudaERNS_18TensorIteratorBaseEENKUlvE0_clEvENKUlvE_clEvEUldE_St5arrayIPcLm2EELi4E23TrivialOffsetCalculatorILi1EjESB_NS0_6memory12LoadWithCastILi1EEENSC_13StoreWithCastILi1EEEEEviT_T0_T2_T3_T4_T5_)
        /*1b50*/ 	.word	0x00000000


	//----- nvinfo : EIATTR_MIN_STACK_SIZE
	.align		4
.L_1217:
        /*1b54*/ 	.byte	0x04, 0x12
        /*1b56*/ 	.short	(.L_1219 - .L_1218)
	.align		4
.L_1218:
        /*1b58*/ 	.word	index@(_ZN2at6native18elementwise_kernelILi128ELi4EZNS0_22gpu_kernel_impl_nocastIZZZNS0_19signbit_kernel_cudaERNS_18TensorIteratorBaseEENKUlvE0_clEvENKUlvE_clEvEUldE_EEvS4_RKT_EUliE_EEviT1_)
        /*1b5c*/ 	.word	0x00000000


	//----- nvinfo : EIATTR_MIN_STACK_SIZE
	.align		4
.L_1219:
        /*1b60*/ 	.byte	0x04, 0x12
        /*1b62*/ 	.short	(.L_1221 - .L_1220)
	.align		4
.L_1220:
        /*1b64*/ 	.word	index@(_ZN2at6native27unrolled_elementwise_kernelIZZZNS0_19signbit_kernel_cudaERNS_18TensorIteratorBaseEENKUlvE0_clEvENKUlvE_clEvEUldE_St5arrayIPcLm2EELi4E23TrivialOffsetCalculatorILi1EjESB_NS0_6memory15LoadWithoutCastENSC_16StoreWithoutCastEEEviT_T0_T2_T3_T4_T5_)
        /*1b68*/ 	.word	0x00000000


	//----- nvinfo : EIATTR_MIN_STACK_SIZE
	.align		4
.L_1221:
        /*1b6c*/ 	.byte	0x04, 0x12
        /*1b6e*/ 	.short	(.L_1223 - .L_1222)
	.align		4
.L_1222:
        /*1b70*/ 	.word	index@(_ZN2at6native29vectorized_elementwise_kernelILi2EZZZNS0_19signbit_kernel_cudaERNS_18TensorIteratorBaseEENKUlvE0_clEvENKUlvE_clEvEUldE_St5arrayIPcLm2EEEEviT0_T1_)
        /*1b74*/ 	.word	0x00000000


	//----- nvinfo : EIATTR_MIN_STACK_SIZE
	.align		4
.L_1223:
        /*1b78*/ 	.byte	0x04, 0x12
        /*1b7a*/ 	.short	(.L_1225 - .L_1224)
	.align		4
.L_1224:
        /*1b7c*/ 	.word	index@(_ZN2at6native29vectorized_elementwise_kernelILi4EZZZNS0_19signbit_kernel_cudaERNS_18TensorIteratorBaseEENKUlvE0_clEvENKUlvE_clEvEUldE_St5arrayIPcLm2EEEEviT0_T1_)
        /*1b80*/ 	.word	0x00000000


	//----- nvinfo : EIATTR_MIN_STACK_SIZE
	.align		4
.L_1225:
        /*1b84*/ 	.byte	0x04, 0x12
        /*1b86*/ 	.short	(.L_1227 - .L_1226)
	.align		4
.L_1226:
        /*1b88*/ 	.word	index@(_ZN2at6native29vectorized_elementwise_kernelILi8EZZZNS0_19signbit_kernel_cudaERNS_18TensorIteratorBaseEENKUlvE0_clEvENKUlvE_clEvEUldE_St5arrayIPcLm2EEEEviT0_T1_)
        /*1b8c*/ 	.word	0x00000000


	//----- nvinfo : EIATTR_MIN_STACK_SIZE
	.align		4
.L_1227:
        /*1b90*/ 	.byte	0x04, 0x12
        /*1b92*/ 	.short	(.L_1229 - .L_1228)
	.align		4
.L_1228:
        /*1b94*/ 	.word	index@(_ZN2at6native18elementwise_kernelILi128ELi4EZNS0_15gpu_kernel_implIZZZNS0_19signbit_kernel_cudaERNS_18TensorIteratorBaseEENKUlvE_clEvENKUlvE3_clEvEUlsE_EEvS4_RKT_EUliE_EEviT1_)
        /*1b98*/ 	.word	0x00000000


	//----- nvinfo : EIATTR_MIN_STACK_SIZE
	.align		4
.L_1229:
        /*1b9c*/ 	.byte	0x04, 0x12
        /*1b9e*/ 	.short	(.L_1231 - .L_1230)
	.align		4
.L_1230:
        /*1ba0*/ 	.word	index@(_ZN2at6native27unrolled_elementwise_kernelIZZZNS0_19signbit_kernel_cudaERNS_18TensorIteratorBaseEENKUlvE_clEvENKUlvE3_clEvEUlsE_St5arrayIPcLm2EELi4E23TrivialOffsetCalculatorILi1EjESB_NS0_6memory12LoadWithCastILi1EEENSC_13StoreWithCastILi1EEEEEviT_T0_T2_T3_T4_T5_)
        /*1ba4*/ 	.word	0x00000000


	//----- nvinfo : EIATTR_MIN_STACK_SIZE
	.align		4
.L_1231:
        /*1ba8*/ 	.byte	0x04, 0x12
        /*1baa*/ 	.short	(.L_1233 - .L_1232)
	.align		4
.L_1232:
        /*1bac*/ 	.word	index@(_ZN2at6native18elementwise_kernelILi128ELi4EZNS0_22gpu_kernel_impl_nocastIZZZNS0_19signbit_kernel_cudaERNS_18TensorIteratorBaseEENKUlvE_clEvENKUlvE3_clEvEUlsE_EEvS4_RKT_EUliE_EEviT1_)
        /*1bb0*/ 	.word	0x00000000


	//----- nvinfo : EIATTR_MIN_STACK_SIZE
	.align		4
.L_1233:
        /*1bb4*/ 	.byte	0x04, 0x12
        /*1bb6*/ 	.short	(.L_1235 - .L_1234)
	.align		4
.L_1234:
        /*1bb8*/ 	.word	index@(_ZN2at6native27unrolled_elementwise_kernelIZZZNS0_19signbit_kernel_cudaERNS_18TensorIteratorBaseEENKUlvE_clEvENKUlvE3_clEvEUlsE_St5arrayIPcLm2EELi4E23TrivialOffsetCalculatorILi1EjESB_NS0_6memory15LoadWithoutCastENSC_16StoreWithoutCastEEEviT_T0_T2_T3_T4_T5_)
        /*1bbc*/ 	.word	0x00000000


	//----- nvinfo : EIATTR_MIN_STACK_SIZE
	.align		4
.L_1235:
        /*1bc0*/ 	.byte	0x04, 0x12
        /*1bc2*/ 	.short	(.L_1237 - .L_1236)
	.align		4
.L_1236:
        /*1bc4*/ 	.word	index@(_ZN2at6native29vectorized_elementwise_kernelILi2EZZZNS0_19signbit_kernel_cudaERNS_18TensorIteratorBaseEENKUlvE_clEvENKUlvE3_clEvEUlsE_St5arrayIPcLm2EEEEviT0_T1_)
        /*1bc8*/ 	.word	0x00000000


	//----- nvinfo : EIATTR_MIN_STACK_SIZE
	.align		4
.L_1237:
        /*1bcc*/ 	.byte	0x04, 0x12
        /*1bce*/ 	.short	(.L_1239 - .L_1238)
	.align		4
.L_1238:
        /*1bd0*/ 	.word	index@(_ZN2at6native29vectorized_elementwise_kernelILi4EZZZNS0_19signbit_kernel_cudaERNS_18TensorIteratorBaseEENKUlvE_clEvENKUlvE3_clEvEUlsE_St5arrayIPcLm2EEEEviT0_T1_)
        /*1bd4*/ 	.word	0x00000000


	//----- nvinfo : EIATTR_MIN_STACK_SIZE
	.align		4
.L_1239:
        /*1bd8*/ 	.byte	0x04, 0x12
        /*1bda*/ 	.short	(.L_1241 - .L_1240)
	.align		4
.L_1240:
        /*1bdc*/ 	.word	index@(_ZN2at6native29vectorized_elementwise_kernelILi8EZZZNS0_19signbit_kernel_cudaERNS_18TensorIteratorBaseEENKUlvE_clEvENKUlvE3_clEvEUlsE_St5arrayIPcLm2EEEEviT0_T1_)
        /*1be0*/ 	.word	0x00000000


	//----- nvinfo : EIATTR_MIN_STACK_SIZE
	.align		4
.L_1241:
        /*1be4*/ 	.byte	0x04, 0x12
        /*1be6*/ 	.short	(.L_1243 - .L_1242)
	.align		4
.L_1242:
        /*1be8*/ 	.word	index@(_ZN2at6native18elementwise_kernelILi128ELi4EZNS0_15gpu_kernel_implIZZZNS0_19signbit_kernel_cudaERNS_18TensorIteratorBaseEENKUlvE_clEvENKUlvE2_clEvEUllE_EEvS4_RKT_EUliE_EEviT1_)
        /*1bec*/ 	.word	0x00000000


	//----- nvinfo : EIATTR_MIN_STACK_SIZE
	.align		4
.L_1243:
        /*1bf0*/ 	.byte	0x04, 0x12
        /*1bf2*/ 	.short	(.L_1245 - .L_1244)
	.align		4
.L_1244:
        /*1bf4*/ 	.word	index@(_ZN2at6native27unrolled_elementwise_kernelIZZZNS0_19signbit_kernel_cudaERNS_18TensorIteratorBaseEENKUlvE_clEvENKUlvE2_clEvEUllE_St5arrayIPcLm2EELi4E23TrivialOffsetCalculatorILi1EjESB_NS0_6memory12LoadWithCastILi1EEENSC_13StoreWithCastILi1EEEEEviT_T0_T2_T3_T4_T5_)
        /*1bf8*/ 	.word	0x00000000


	//----- nvinfo : EIATTR_MIN_STACK_SIZE
	.align		4
.L_1245:
        /*1bfc*/ 	.byte	0x04, 0x12
        /*1bfe*/ 	.short	(.L_1247 - .L_1246)
	.align		4
.L_1246:
        /*1c00*/ 	.word	index@(_ZN2at6native18elementwise_kernelILi128ELi4EZNS0_22gpu_kernel_impl_nocastIZZZNS0_19signbit_kernel_cudaERNS_18TensorIteratorBaseEENKUlvE_clEvENKUlvE2_clEvEUllE_EEvS4_RKT_EUliE_EEviT1_)
        /*1c04*/ 	.word	0x00000000


	//----- nvinfo : EIATTR_MIN_STACK_SIZE
	.align		4
.L_1247:
        /*1c08*/ 	.byte	0x04, 0x12
        /*1c0a*/ 	.short	(.L_1249 - .L_1248)
	.align		4
.L_1248:
        /*1c0c*/ 	.word	index@(_ZN2at6native27unrolled_elementwise_kernelIZZZNS0_19signbit_kernel_cudaERNS_18TensorIteratorBaseEENKUlvE_clEvENKUlvE2_clEvEUllE_St5arrayIPcLm2EELi4E23TrivialOffsetCalculatorILi1EjESB_NS0_6memory15LoadWithoutCastENSC_16StoreWithoutCastEEEviT_T0_T2_T3_T4_T5_)
        /*1c10*/ 	.word	0x00000000


	//----- nvinfo : EIATTR_MIN_STACK_SIZE
	.align		4
.L_1249:
        /*1c14*/ 	.byte	0x04, 0x12
        /*1c16*/ 	.short	(.L_1251 - .L_1250)
	.align		4
.L_1250:
        /*1c18*/ 	.word	index@(_ZN2at6native29vectorized_elementwise_kernelILi2EZZZNS0_19signbit_kernel_cudaERNS_18TensorIteratorBaseEENKUlvE_clEvENKUlvE2_clEvEUllE_St5arrayIPcLm2EEEEviT0_T1_)
        /*1c1c*/ 	.word	0x00000000


	//----- nvinfo : EIATTR_MIN_STACK_SIZE
	.align		4
.L_1251:
        /*1c20*/ 	.byte	0x04, 0x12
        /*1c22*/ 	.short	(.L_1253 - .L_1252)
	.align		4
.L_1252:
        /*1c24*/ 	.word	index@(_ZN2at6native29vectorized_elementwise_kernelILi4EZZZNS0_19signbit_kernel_cudaERNS_18TensorIteratorBaseEENKUlvE_clEvENKUlvE2_clEvEUllE_St5arrayIPcLm2EEEEviT0_T1_)
        /*1c28*/ 	.word	0x00000000


	//----- nvinfo : EIATTR_MIN_STACK_SIZE
	.align		4
.L_1253:
        /*1c2c*/ 	.byte	0x04, 0x12
        /*1c2e*/ 	.short	(.L_1255 - .L_1254)
	.align		4
.L_1254:
        /*1c30*/ 	.word	index@(_ZN2at6native29vectorized_elementwise_kernelILi8EZZZNS0_19signbit_kernel_cudaERNS_18TensorIteratorBaseEENKUlvE_clEvENKUlvE2_clEvEUllE_St5arrayIPcLm2EEEEviT0_T1_)
        /*1c34*/ 	.word	0x00000000


	//----- nvinfo : EIATTR_MIN_STACK_SIZE
	.align		4
.L_1255:
        /*1c38*/ 	.byte	0x04, 0x12
        /*1c3a*/ 	.short	(.L_1257 - .L_1256)
	.align		4
.L_1256:
        /*1c3c*/ 	.word	index@(_ZN2at6native18elementwise_kernelILi128ELi4EZNS0_15gpu_kernel_implIZZZNS0_19signbit_kernel_cudaERNS_18TensorIteratorBaseEENKUlvE_clEvENKUlvE1_clEvEUliE_EEvS4_RKT_EUliE_EEviT1_)
        /*1c40*/ 	.word	0x00000000


	//----- nvinfo : EIATTR_MIN_STACK_SIZE
	.align		4
.L_1257:
        /*1c44*/ 	.byte	0x04, 0x12
        /*1c46*/ 	.short	(.L_1259 - .L_1258)
	.align		4
.L_1258:
        /*1c48*/ 	.word	index@(_ZN2at6native27unrolled_elementwise_kernelIZZZNS0_19signbit_kernel_cudaERNS_18TensorIteratorBaseEENKUlvE_clEvENKUlvE1_clEvEUliE_St5arrayIPcLm2EELi4E23TrivialOffsetCalculatorILi1EjESB_NS0_6memory12LoadWithCastILi1EEENSC_13StoreWithCastILi1EEEEEviT_T0_T2_T3_T4_T5_)
        /*1c4c*/ 	.word	0x00000000


	//----- nvinfo : EIATTR_MIN_STACK_SIZE
	.align		4
.L_1259:
        /*1c50*/ 	.byte	0x04, 0x12
        /*1c52*/ 	.short	(.L_1261 - .L_1260)
	.align		4
.L_1260:
        /*1c54*/ 	.word	index@(_ZN2at6native18elementwise_kernelILi128ELi4EZNS0_22gpu_kernel_impl_nocastIZZZNS0_19signbit_kernel_cudaERNS_18TensorIteratorBaseEENKUlvE_clEvENKUlvE1_clEvEUliE_EEvS4_RKT_EUliE_EEviT1_)
        /*1c58*/ 	.word	0x00000000


	//----- nvinfo : EIATTR_MIN_STACK_SIZE
	.align		4
.L_1261:
        /*1c5c*/ 	.byte	0x04, 0x12
        /*1c5e*/ 	.short	(.L_1263 - .L_1262)
	.align		4
.L_1262:
        /*1c60*/ 	.word	index@(_ZN2at6native27unrolled_elementwise_kernelIZZZNS0_19signbit_kernel_cudaERNS_18TensorIteratorBaseEENKUlvE_clEvENKUlvE1_clEvEUliE_St5arrayIPcLm2EELi4E23TrivialOffsetCalculatorILi1EjESB_NS0_6memory15LoadWithoutCastENSC_16StoreWithoutCastEEEviT_T0_T2_T3_T4_T5_)
        /*1c64*/ 	.word	0x00000000


	//----- nvinfo : EIATTR_MIN_STACK_SIZE
	.align		4
.L_1263:
        /*1c68*/ 	.byte	0x04, 0x12
        /*1c6a*/ 	.short	(.L_1265 - .L_1264)
	.align		4
.L_1264:
        /*1c6c*/ 	.word	index@(_ZN2at6native29vectorized_elementwise_kernelILi2EZZZNS0_19signbit_kernel_cudaERNS_18TensorIteratorBaseEENKUlvE_clEvENKUlvE1_clEvEUliE_St5arrayIPcLm2EEEEviT0_T1_)
        /*1c70*/ 	.word	0x00000000


	//----- nvinfo : EIATTR_MIN_STACK_SIZE
	.align		4
.L_1265:
        /*1c74*/ 	.byte	0x04, 0x12
        /*1c76*/ 	.short	(.L_1267 - .L_1266)
	.align		4
.L_1266:
        /*1c78*/ 	.word	index@(_ZN2at6native29vectorized_elementwise_kernelILi4EZZZNS0_19signbit_kernel_cudaERNS_18TensorIteratorBaseEENKUlvE_clEvENKUlvE1_clEvEUliE_St5arrayIPcLm2EEEEviT0_T1_)
        /*1c7c*/ 	.word	0x00000000


	//----- nvinfo : EIATTR_MIN_STACK_SIZE
	.align		4
.L_1267:
        /*1c80*/ 	.byte	0x04, 0x12
        /*1c82*/ 	.short	(.L_1269 - .L_1268)
	.align		4
.L_1268:
        /*1c84*/ 	.word	index@(_ZN2at6native29vectorized_elementwise_kernelILi8EZZZNS0_19signbit_kernel_cudaERNS_18TensorIteratorBaseEENKUlvE_clEvENKUlvE1_clEvEUliE_St5arrayIPcLm2EEEEviT0_T1_)
        /*1c88*/ 	.word	0x00000000


	//----- nvinfo : EIATTR_MIN_STACK_SIZE
	.align		4
.L_1269:
        /*1c8c*/ 	.byte	0x04, 0x12
        /*1c8e*/ 	.short	(.L_1271 - .L_1270)
	.align		4
.L_1270:
        /*1c90*/ 	.word	index@(_ZN2at6native18elementwise_kernelILi128ELi4EZNS0_15gpu_kernel_implIZZZNS0_19signbit_kernel_cudaERNS_18TensorIteratorBaseEENKUlvE_clEvENKUlvE0_clEvEUlaE_EEvS4_RKT_EUliE_EEviT1_)
        /*1c94*/ 	.word	0x00000000


	//----- nvinfo : EIATTR_MIN_STACK_SIZE
	.align		4
.L_1271:
        /*1c98*/ 	.byte	0x04, 0x12
        /*1c9a*/ 	.short	(.L_1273 - .L_1272)
	.align		4
.L_1272:
        /*1c9c*/ 	.word	index@(_ZN2at6native27unrolled_elementwise_kernelIZZZNS0_19signbit_kernel_cudaERNS_18TensorIteratorBaseEENKUlvE_clEvENKUlvE0_clEvEUlaE_St5arrayIPcLm2EELi4E23TrivialOffsetCalculatorILi1EjESB_NS0_6memory12LoadWithCastILi1EEENSC_13StoreWithCastILi1EEEEEviT_T0_T2_T3_T4_T5_)
        /*1ca0*/ 	.word	0x00000000


	//----- nvinfo : EIATTR_MIN_STACK_SIZE
	.align		4
.L_1273:
        /*1ca4*/ 	.byte	0x04, 0x12
        /*1ca6*/ 	.short	(.L_1275 - .L_1274)
	.align		4
.L_1274:
        /*1ca8*/ 	.word	index@(_ZN2at6native18elementwise_kernelILi128ELi4EZNS0_22gpu_kernel_impl_nocastIZZZNS0_19signbit_kernel_cudaERNS_18TensorIteratorBaseEENKUlvE_clEvENKUlvE0_clEvEUlaE_EEvS4_RKT_EUliE_EEviT1_)
        /*1cac*/ 	.word	0x00000000


	//----- nvinfo : EIATTR_MIN_STACK_SIZE
	.align		4
.L_1275:
        /*1cb0*/ 	.byte	0x04, 0x12
        /*1cb2*/ 	.short	(.L_1277 - .L_1276)
	.align		4
.L_1276:
        /*1cb4*/ 	.word	index@(_ZN2at6native27unrolled_elementwise_kernelIZZZNS0_19signbit_kernel_cudaERNS_18TensorIteratorBaseEENKUlvE_clEvENKUlvE0_clEvEUlaE_St5arrayIPcLm2EELi4E23TrivialOffsetCalculatorILi1EjESB_NS0_6memory15LoadWithoutCastENSC_16StoreWithoutCastEEEviT_T0_T2_T3_T4_T5_)
        /*1cb8*/ 	.word	0x00000000


	//----- nvinfo : EIATTR_MIN_STACK_SIZE
	.align		4
.L_1277:
        /*1cbc*/ 	.byte	0x04, 0x12
        /*1cbe*/ 	.short	(.L_1279 - .L_1278)
	.align		4
.L_1278:
        /*1cc0*/ 	.word	index@(_ZN2at6native29vectorized_elementwise_kernelILi2EZZZNS0_19signbit_kernel_cudaERNS_18TensorIteratorBaseEENKUlvE_clEvENKUlvE0_clEvEUlaE_St5arrayIPcLm2EEEEviT0_T1_)
        /*1cc4*/ 	.word	0x00000000


	//----- nvinfo : EIATTR_MIN_STACK_SIZE
	.align		4
.L_1279:
        /*1cc8*/ 	.byte	0x04, 0x12
        /*1cca*/ 	.short	(.L_1281 - .L_1280)
	.align		4
.L_1280:
        /*1ccc*/ 	.word	index@(_ZN2at6native29vectorized_elementwise_kernelILi4EZZZNS0_19signbit_kernel_cudaERNS_18TensorIteratorBaseEENKUlvE_clEvENKUlvE0_clEvEUlaE_St5arrayIPcLm2EEEEviT0_T1_)
        /*1cd0*/ 	.word	0x00000000


	//----- nvinfo : EIATTR_MIN_STACK_SIZE
	.align		4
.L_1281:
        /*1cd4*/ 	.byte	0x04, 0x12
        /*1cd6*/ 	.short	(.L_1283 - .L_1282)
	.align		4
.L_1282:
        /*1cd8*/ 	.word	index@(_ZN2at6native29vectorized_elementwise_kernelILi8EZZZNS0_19signbit_kernel_cudaERNS_18TensorIteratorBaseEENKUlvE_clEvENKUlvE0_clEvEUlaE_St5arrayIPcLm2EEEEviT0_T1_)
        /*1cdc*/ 	.word	0x00000000


	//----- nvinfo : EIATTR_MIN_STACK_SIZE
	.align		4
.L_1283:
        /*1ce0*/ 	.byte	0x04, 0x12
        /*1ce2*/ 	.short	(.L_1285 - .L_1284)
	.align		4
.L_1284:
        /*1ce4*/ 	.word	index@(_ZN2at6native18elementwise_kernelILi128ELi4EZNS0_15gpu_kernel_implIZZZNS0_19signbit_kernel_cudaERNS_18TensorIteratorBaseEENKUlvE_clEvENKUlvE_clEvEUlhE_EEvS4_RKT_EUliE_EEviT1_)
        /*1ce8*/ 	.word	0x00000000


	//----- nvinfo : EIATTR_MIN_STACK_SIZE
	.align		4
.L_1285:
        /*1cec*/ 	.byte	0x04, 0x12
        /*1cee*/ 	.short	(.L_1287 - .L_1286)
	.align		4
.L_1286:
        /*1cf0*/ 	.word	index@(_ZN2at6native27unrolled_elementwise_kernelIZZZNS0_19signbit_kernel_cudaERNS_18TensorIteratorBaseEENKUlvE_clEvENKUlvE_clEvEUlhE_St5arrayIPcLm2EELi4E23TrivialOffsetCalculatorILi1EjESB_NS0_6memory12LoadWithCastILi1EEENSC_13StoreWithCastILi1EEEEEviT_T0_T2_T3_T4_T5_)
        /*1cf4*/ 	.word	0x00000000


	//----- nvinfo : EIATTR_MIN_STACK_SIZE
	.align		4
.L_1287:
        /*1cf8*/ 	.byte	0x04, 0x12
        /*1cfa*/ 	.short	(.L_1289 - .L_1288)
	.align		4
.L_1288:
        /*1cfc*/ 	.word	index@(_ZN2at6native18elementwise_kernelILi128ELi4EZNS0_22gpu_kernel_impl_nocastIZZZNS0_19signbit_kernel_cudaERNS_18TensorIteratorBaseEENKUlvE_clEvENKUlvE_clEvEUlhE_EEvS4_RKT_EUliE_EEviT1_)
        /*1d00*/ 	.word	0x00000000


	//----- nvinfo : EIATTR_MIN_STACK_SIZE
	.align		4
.L_1289:
        /*1d04*/ 	.byte	0x04, 0x12
        /*1d06*/ 	.short	(.L_1291 - .L_1290)
	.align		4
.L_1290:
        /*1d08*/ 	.word	index@(_ZN2at6native27unrolled_elementwise_kernelIZZZNS0_19signbit_kernel_cudaERNS_18TensorIteratorBaseEENKUlvE_clEvENKUlvE_clEvEUlhE_St5arrayIPcLm2EELi4E23TrivialOffsetCalculatorILi1EjESB_NS0_6memory15LoadWithoutCastENSC_16StoreWithoutCastEEEviT_T0_T2_T3_T4_T5_)
        /*1d0c*/ 	.word	0x00000000


	//----- nvinfo : EIATTR_MIN_STACK_SIZE
	.align		4
.L_1291:
        /*1d10*/ 	.byte	0x04, 0x12
        /*1d12*/ 	.short	(.L_1293 - .L_1292)
	.align		4
.L_1292:
        /*1d14*/ 	.word	index@(_ZN2at6native29vectorized_elementwise_kernelILi2EZZZNS0_19signbit_kernel_cudaERNS_18TensorIteratorBaseEENKUlvE_clEvENKUlvE_clEvEUlhE_St5arrayIPcLm2EEEEviT0_T1_)
        /*1d18*/ 	.word	0x00000000


	//----- nvinfo : EIATTR_MIN_STACK_SIZE
	.align		4
.L_1293:
        /*1d1c*/ 	.byte	0x04, 0x12
        /*1d1e*/ 	.short	(.L_1295 - .L_1294)
	.align		4
.L_1294:
        /*1d20*/ 	.word	index@(_ZN2at6native29vectorized_elementwise_kernelILi4EZZZNS0_19signbit_kernel_cudaERNS_18TensorIteratorBaseEENKUlvE_clEvENKUlvE_clEvEUlhE_St5arrayIPcLm2EEEEviT0_T1_)
        /*1d24*/ 	.word	0x00000000


	//----- nvinfo : EIATTR_MIN_STACK_SIZE
	.align		4
.L_1295:
        /*1d28*/ 	.byte	0x04, 0x12
        /*1d2a*/ 	.short	(.L_1297 - .L_1296)
	.align		4
.L_1296:
        /*1d2c*/ 	.word	index@(_ZN2at6native29vectorized_elementwise_kernelILi8EZZZNS0_19signbit_kernel_cudaERNS_18TensorIteratorBaseEENKUlvE_clEvENKUlvE_clEvEUlhE_St5arrayIPcLm2EEEEviT0_T1_)
        /*1d30*/ 	.word	0x00000000


	//----- nvinfo : EIATTR_MIN_STACK_SIZE
	.align		4
.L_1297:
        /*1d34*/ 	.byte	0x04, 0x12
        /*1d36*/ 	.short	(.L_1299 - .L_1298)
	.align		4
.L_1298:
        /*1d38*/ 	.word	index@(_ZN2at6native18elementwise_kernelILi128ELi4EZNS0_15gpu_kernel_implIZZZNS0_16sign_kernel_cudaERNS_18TensorIteratorBaseEENKUlvE_clEvENKUlvE7_clEvEUlN3c108BFloat16EE_EEvS4_RKT_EUliE_EEviT1_)
        /*1d3c*/ 	.word	0x00000000


	//----- nvinfo : EIATTR_MIN_STACK_SIZE
	.align		4
.L_1299:
        /*1d40*/ 	.byte	0x04, 0x12
        /*1d42*/ 	.short	(.L_1301 - .L_1300)
	.align		4
.L_1300:
        /*1d44*/ 	.word	index@(_ZN2at6native27unrolled_elementwise_kernelIZZZNS0_16sign_kernel_cudaERNS_18TensorIteratorBaseEENKUlvE_clEvENKUlvE7_clEvEUlN3c108BFloat16EE_St5arrayIPcLm2EELi4E23TrivialOffsetCalculatorILi1EjESD_NS0_6memory12LoadWithCastILi1EEENSE_13StoreWithCastILi1EEEEEviT_T0_T2_T3_T4_T5_)
        /*1d48*/ 	.word	0x00000000


	//----- nvinfo : EIATTR_MIN_STACK_SIZE
	.align		4
.L_1301:
        /*1d4c*/ 	.byte	0x04, 0x12
        /*1d4e*/ 	.short	(.L_1303 - .L_1302)
	.align		4
.L_1302:
        /*1d50*/ 	.word	index@(_ZN2at6native18elementwise_kernelILi128ELi4EZNS0_22gpu_kernel_impl_nocastIZZZNS0_16sign_kernel_cudaERNS_18TensorIteratorBaseEENKUlvE_clEvENKUlvE7_clEvEUlN3c108BFloat16EE_EEvS4_RKT_EUliE_EEviT1_)
        /*1d54*/ 	.word	0x00000000


	//----- nvinfo : EIATTR_MIN_STACK_SIZE
	.align		4
.L_1303:
        /*1d58*/ 	.byte	0x04, 0x12
        /*1d5a*/ 	.short	(.L_1305 - .L_1304)
	.align		4
.L_1304:
        /*1d5c*/ 	.word	index@(_ZN2at6native27unrolled_elementwise_kernelIZZZNS0_16sign_kernel_cudaERNS_18TensorIteratorBaseEENKUlvE_clEvENKUlvE7_clEvEUlN3c108BFloat16EE_St5arrayIPcLm2EELi4E23TrivialOffsetCalculatorILi1EjESD_NS0_6memory15LoadWithoutCastENSE_16StoreWithoutCastEEEviT_T0_T2_T3_T4_T5_)
        /*1d60*/ 	.word	0x00000000


	//----- nvinfo : EIATTR_MIN_STACK_SIZE
	.align		4
.L_1305:
        /*1d64*/ 	.byte	0x04, 0x12
        /*1d66*/ 	.short	(.L_1307 - .L_1306)
	.align		4
.L_1306:
        /*1d68*/ 	.word	index@(_ZN2at6native29vectorized_elementwise_kernelILi2EZZZNS0_16sign_kernel_cudaERNS_18TensorIteratorBaseEENKUlvE_clEvENKUlvE7_clEvEUlN3c108BFloat16EE_St5arrayIPcLm2EEEEviT0_T1_)
        /*1d6c*/ 	.word	0x00000000


	//----- nvinfo : EIATTR_MIN_STACK_SIZE
	.align		4
.L_1307:
        /*1d70*/ 	.byte	0x04, 0x12
        /*1d72*/ 	.short	(.L_1309 - .L_1308)
	.align		4
.L_1308:
        /*1d74*/ 	.word	index@(_ZN2at6native29vectorized_elementwise_kernelILi4EZZZNS0_16sign_kernel_cudaERNS_18TensorIteratorBaseEENKUlvE_clEvENKUlvE7_clEvEUlN3c108BFloat16EE_St5arrayIPcLm2EEEEviT0_T1_)
        /*1d78*/ 	.word	0x00000000


	//----- nvinfo : EIATTR_MIN_STACK_SIZE
	.align		4
.L_1309:
        /*1d7c*/ 	.byte	0x04, 0x12
        /*1d7e*/ 	.short	(.L_1311 - .L_1310)
	.align		4
.L_1310:
        /*1d80*/ 	.word	index@(_ZN2at6native29vectorized_elementwise_kernelILi8EZZZNS0_16sign_kernel_cudaERNS_18TensorIteratorBaseEENKUlvE_clEvENKUlvE7_clEvEUlN3c108BFloat16EE_St5arrayIPcLm2EEEEviT0_T1_)
        /*1d84*/ 	.word	0x00000000


	//----- nvinfo : EIATTR_MIN_STACK_SIZE
	.align		4
.L_1311:
        /*1d88*/ 	.byte	0x04, 0x12
        /*1d8a*/ 	.short	(.L_1313 - .L_1312)
	.align		4
.L_1312:
        /*1d8c*/ 	.word	index@(_ZN2at6native18elementwise_kernelILi128ELi4EZNS0_15gpu_kernel_implIZZZNS0_16sign_kernel_cudaERNS_18TensorIteratorBaseEENKUlvE_clEvENKUlvE6_clEvEUlN3c104HalfEE_EEvS4_RKT_EUliE_EEviT1_)
        /*1d90*/ 	.word	0x00000000


	//----- nvinfo : EIATTR_MIN_STACK_SIZE
	.align		4
.L_1313:
        /*1d94*/ 	.byte	0x04, 0x12
        /*1d96*/ 	.short	(.L_1315 - .L_1314)
	.align		4
.L_1314:
        /*1d98*/ 	.word	index@(_ZN2at6native27unrolled_elementwise_kernelIZZZNS0_16sign_kernel_cudaERNS_18TensorIteratorBaseEENKUlvE_clEvENKUlvE6_clEvEUlN3c104HalfEE_St5arrayIPcLm2EELi4E23TrivialOffsetCalculatorILi1EjESD_NS0_6memory12LoadWithCastILi1EEENSE_13StoreWithCastILi1EEEEEviT_T0_T2_T3_T4_T5_)
        /*1d9c*/ 	.word	0x00000000


	//----- nvinfo : EIATTR_MIN_STACK_SIZE
	.align		4
.L_1315:
        /*1da0*/ 	.byte	0x04, 0x12
        /*1da2*/ 	.short	(.L_1317 - .L_1316)
	.align		4
.L_1316:
        /*1da4*/ 	.word	index@(_ZN2at6native18elementwise_kernelILi128ELi4EZNS0_22gpu_kernel_impl_nocastIZZZNS0_16sign_kernel_cudaERNS_18TensorIteratorBaseEENKUlvE_clEvENKUlvE6_clEvEUlN3c104HalfEE_EEvS4_RKT_EUliE_EEviT1_)
        /*1da8*/ 	.word	0x00000000


	//----- nvinfo : EIATTR_MIN_STACK_SIZE
	.align		4
.L_1317:
        /*1dac*/ 	.byte	0x04, 0x12
        /*1dae*/ 	.short	(.L_1319 - .L_1318)
	.align		4
.L_1318:
        /*1db0*/ 	.word	index@(_ZN2at6native27unrolled_elementwise_kernelIZZZNS0_16sign_kernel_cudaERNS_18TensorIteratorBaseEENKUlvE_clEvENKUlvE6_clEvEUlN3c104HalfEE_St5arrayIPcLm2EELi4E23TrivialOffsetCalculatorILi1EjESD_NS0_6memory15LoadWithoutCastENSE_16StoreWithoutCastEEEviT_T0_T2_T3_T4_T5_)
        /*1db4*/ 	.word	0x00000000


	//----- nvinfo : EIATTR_MIN_STACK_SIZE
	.align		4
.L_1319:
        /*1db8*/ 	.byte	0x04, 0x12
        /*1dba*/ 	.short	(.L_1321 - .L_1320)
	.align		4
.L_1320:
        /*1dbc*/ 	.word	index@(_ZN2at6native29vectorized_elementwise_kernelILi2EZZZNS0_16sign_kernel_cudaERNS_18TensorIteratorBaseEENKUlvE_clEvENKUlvE6_clEvEUlN3c104HalfEE_St5arrayIPcLm2EEEEviT0_T1_)
        /*1dc0*/ 	.word	0x00000000


	//----- nvinfo : EIATTR_MIN_STACK_SIZE
	.align		4
.L_1321:
        /*1dc4*/ 	.byte	0x04, 0x12
        /*1dc6*/ 	.short	(.L_1323 - .L_1322)
	.align		4
.L_1322:
        /*1dc8*/ 	.word	index@(_ZN2at6native29vectorized_elementwise_kernelILi4EZZZNS0_16sign_kernel_cudaERNS_18TensorIteratorBaseEENKUlvE_clEvENKUlvE6_clEvEUlN3c104HalfEE_St5arrayIPcLm2EEEEviT0_T1_)
        /*1dcc*/ 	.word	0x00000000


	//----- nvinfo : EIATTR_MIN_STACK_SIZE
	.align		4
.L_1323:
        /*1dd0*/ 	.byte	0x04, 0x12
        /*1dd2*/ 	.short	(.L_1325 - .L_1324)
	.align		4
.L_1324:
        /*1dd4*/ 	.word	index@(_ZN2at6native29vectorized_elementwise_kernelILi8EZZZNS0_16sign_kernel_cudaERNS_18TensorIteratorBaseEENKUlvE_clEvENKUlvE6_clEvEUlN3c104HalfEE_St5arrayIPcLm2EEEEviT0_T1_)
        /*1dd8*/ 	.word	0x00000000


	//----- nvinfo : EIATTR_MIN_STACK_SIZE
	.align		4
.L_1325:
        /*1ddc*/ 	.byte	0x04, 0x12
        /*1dde*/ 	.short	(.L_1327 - .L_1326)
	.align		4
.L_1326:
        /*1de0*/ 	.word	index@(_ZN2at6native18elementwise_kernelILi128ELi4EZNS0_15gpu_kernel_implIZZZNS0_16sign_kernel_cudaERNS_18TensorIteratorBaseEENKUlvE_clEvENKUlvE5_clEvEUlfE_EEvS4_RKT_EUliE_EEviT1_)
        /*1de4*/ 	.word	0x00000000


	//----- nvinfo : EIATTR_MIN_STACK_SIZE
	.align		4
.L_1327:
        /*1de8*/ 	.byte	0x04, 0x12
        /*1dea*/ 	.short	(.L_1329 - .L_1328)
	.align		4
.L_1328:
        /*1dec*/ 	.word	index@(_ZN2at6native27unrolled_elementwise_kernelIZZZNS0_16sign_kernel_cudaERNS_18TensorIteratorBaseEENKUlvE_clEvENKUlvE5_clEvEUlfE_St5arrayIPcLm2EELi4E23TrivialOffsetCalculatorILi1EjESB_NS0_6memory12LoadWithCastILi1EEENSC_13StoreWithCastILi1EEEEEviT_T0_T2_T3_T4_T5_)
        /*1df0*/ 	.word	0x00000000


	//----- nvinfo : EIATTR_MIN_STACK_SIZE
	.align		4
.L_1329:
        /*1df4*/ 	.byte	0x04, 0x12
        /*1df6*/ 	.short	(.L_1331 - .L_1330)
	.align		4
.L_1330:
        /*1df8*/ 	.word	index@(_ZN2at6native18elementwise_kernelILi128ELi2EZNS0_22gpu_kernel_impl_nocastIZZZNS0_16sign_kernel_cudaERNS_18TensorIteratorBaseEENKUlvE_clEvENKUlvE5_clEvEUlfE_EEvS4_RKT_EUliE_EEviT1_)
        /*1dfc*/ 	.word	0x00000000


	//----- nvinfo : EIATTR_MIN_STACK_SIZE
	.align		4
.L_1331:
        /*1e00*/ 	.byte	0x04, 0x12
        /*1e02*/ 	.short	(.L_1333 - .L_1332)
	.align		4
.L_1332:
        /*1e04*/ 	.word	index@(_ZN2at6native27unrolled_elementwise_kernelIZZZNS0_16sign_kernel_cudaERNS_18TensorIteratorBaseEENKUlvE_clEvENKUlvE5_clEvEUlfE_St5arrayIPcLm2EELi4E23TrivialOffsetCalculatorILi1EjESB_NS0_6memory15LoadWithoutCastENSC_16StoreWithoutCastEEEviT_T0_T2_T3_T4_T5_)
        /*1e08*/ 	.word	0x00000000


	//----- nvinfo : EIATTR_MIN_STACK_SIZE
	.align		4
.L_1333:
        /*1e0c*/ 	.byte	0x04, 0x12
        /*1e0e*/ 	.short	(.L_1335 - .L_1334)
	.align		4
.L_1334:
        /*1e10*/ 	.word	index@(_ZN2at6native29vectorized_elementwise_kernelILi2EZZZNS0_16sign_kernel_cudaERNS_18TensorIteratorBaseEENKUlvE_clEvENKUlvE5_clEvEUlfE_St5arrayIPcLm2EEEEviT0_T1_)
        /*1e14*/ 	.word	0x00000000


	//----- nvinfo : EIATTR_MIN_STACK_SIZE
	.align		4
.L_1335:
        /*1e18*/ 	.byte	0x04, 0x12
        /*1e1a*/ 	.short	(.L_1337 - .L_1336)
	.align		4
.L_1336:
        /*1e1c*/ 	.word	index@(_ZN2at6native29vectorized_elementwise_kernelILi4EZZZNS0_16sign_kernel_cudaERNS_18TensorIteratorBaseEENKUlvE_clEvENKUlvE5_clEvEUlfE_St5arrayIPcLm2EEEEviT0_T1_)
        /*1e20*/ 	.word	0x00000000


	//----- nvinfo : EIATTR_MIN_STACK_SIZE
	.align		4
.L_1337:
        /*1e24*/ 	.byte	0x04, 0x12
        /*1e26*/ 	.short	(.L_1339 - .L_1338)
	.align		4
.L_1338:
        /*1e28*/ 	.word	index@(_ZN2at6native29vectorized_elementwise_kernelILi8EZZZNS0_16sign_kernel_cudaERNS_18TensorIteratorBaseEENKUlvE_clEvENKUlvE5_clEvEUlfE_St5arrayIPcLm2EEEEviT0_T1_)
        /*1e2c*/ 	.word	0x00000000


	//----- nvinfo : EIATTR_MIN_STACK_SIZE
	.align		4
.L_1339:
        /*1e30*/ 	.byte	0x04, 0x12
        /*1e32*/ 	.short	(.L_1341 - .L_1340)
	.align		4
.L_1340:
        /*1e34*/ 	.word	index@(_ZN2at6native18elementwise_kernelILi128ELi4EZNS0_15gpu_kernel_implIZZZNS0_16sign_kernel_cudaERNS_18TensorIteratorBaseEENKUlvE_clEvENKUlvE4_clEvEUldE_EEvS4_RKT_EUliE_EEviT1_)
        /*1e38*/ 	.word	0x00000000


	//----- nvinfo : EIATTR_MIN_STACK_SIZE
	.align		4
.L_1341:
        /*1e3c*/ 	.byte	0x04, 0x12
        /*1e3e*/ 	.short	(.L_1343 - .L_1342)
	.align		4
.L_1342:
        /*1e40*/ 	.word	index@(_ZN2at6native27unrolled_elementwise_kernelIZZZNS0_16sign_kernel_cudaERNS_18TensorIteratorBaseEENKUlvE_clEvENKUlvE4_clEvEUldE_St5arrayIPcLm2EELi4E23TrivialOffsetCalculatorILi1EjESB_NS0_6memory12LoadWithCastILi1EEENSC_13StoreWithCastILi1EEEEEviT_T0_T2_T3_T4_T5_)
        /*1e44*/ 	.word	0x00000000


	//----- nvinfo : EIATTR_MIN_STACK_SIZE
	.align		4
.L_1343:
        /*1e48*/ 	.byte	0x04, 0x12
        /*1e4a*/ 	.short	(.L_1345 - .L_1344)
	.align		4
.L_1344:
        /*1e4c*/ 	.word	index@(_ZN2at6native18elementwise_kernelILi128ELi2EZNS0_22gpu_kernel_impl_nocastIZZZNS0_16sign_kernel_cudaERNS_18TensorIteratorBaseEENKUlvE_clEvENKUlvE4_clEvEUldE_EEvS4_RKT_EUliE_EEviT1_)
        /*1e50*/ 	.word	0x00000000


	//----- nvinfo : EIATTR_MIN_STACK_SIZE
	.align		4
.L_1345:
        /*1e54*/ 	.byte	0x04, 0x12
        /*1e56*/ 	.short	(.L_1347 - .L_1346)
	.align		4
.L_1346:
        /*1e58*/ 	.word	index@(_ZN2at6native27unrolled_elementwise_kernelIZZZNS0_16sign_kernel_cudaERNS_18TensorIteratorBaseEENKUlvE_clEvENKUlvE4_clEvEUldE_St5arrayIPcLm2EELi4E23TrivialOffsetCalculatorILi1EjESB_NS0_6memory15LoadWithoutCastENSC_16StoreWithoutCastEEEviT_T0_T2_T3_T4_T5_)
        /*1e5c*/ 	.word	0x00000000


	//----- nvinfo : EIATTR_MIN_STACK_SIZE
	.align		4
.L_1347:
        /*1e60*/ 	.byte	0x04, 0x12
        /*1e62*/ 	.short	(.L_1349 - .L_1348)
	.align		4
.L_1348:
        /*1e64*/ 	.word	index@(_ZN2at6native29vectorized_elementwise_kernelILi2EZZZNS0_16sign_kernel_cudaERNS_18TensorIteratorBaseEENKUlvE_clEvENKUlvE4_clEvEUldE_St5arrayIPcLm2EEEEviT0_T1_)
        /*1e68*/ 	.word	0x00000000


	//----- nvinfo : EIATTR_MIN_STACK_SIZE
	.align		4
.L_1349:
        /*1e6c*/ 	.byte	0x04, 0x12
        /*1e6e*/ 	.short	(.L_1351 - .L_1350)
	.align		4
.L_1350:
        /*1e70*/ 	.word	index@(_ZN2at6native29vectorized_elementwise_kernelILi4EZZZNS0_16sign_kernel_cudaERNS_18TensorIteratorBaseEENKUlvE_clEvENKUlvE4_clEvEUldE_St5arrayIPcLm2EEEEviT0_T1_)
        /*1e74*/ 	.word	0x00000000


	//----- nvinfo : EIATTR_MIN_STACK_SIZE
	.align		4
.L_1351:
        /*1e78*/ 	.byte	0x04, 0x12
        /*1e7a*/ 	.short	(.L_1353 - .L_1352)
	.align		4
.L_1352:
        /*1e7c*/ 	.word	index@(_ZN2at6native29vectorized_elementwise_kernelILi8EZZZNS0_16sign_kernel_cudaERNS_18TensorIteratorBaseEENKUlvE_clEvENKUlvE4_clEvEUldE_St5arrayIPcLm2EEEEviT0_T1_)
        /*1e80*/ 	.word	0x00000000


	//----- nvinfo : EIATTR_MIN_STACK_SIZE
	.align		4
.L_1353:
        /*1e84*/ 	.byte	0x04, 0x12
        /*1e86*/ 	.short	(.L_1355 - .L_1354)
	.align		4
.L_1354:
        /*1e88*/ 	.word	index@(_ZN2at6native18elementwise_kernelILi128ELi4EZNS0_15gpu_kernel_implIZZZNS0_16sign_kernel_cudaERNS_18TensorIteratorBaseEENKUlvE_clEvENKUlvE3_clEvEUlsE_EEvS4_RKT_EUliE_EEviT1_)
        /*1e8c*/ 	.word	0x00000000


	//----- nvinfo : EIATTR_MIN_STACK_SIZE
	.align		4
.L_1355:
        /*1e90*/ 	.byte	0x04, 0x12
        /*1e92*/ 	.short	(.L_1357 - .L_1356)
	.align		4
.L_1356:
        /*1e94*/ 	.word	index@(_ZN2at6native27unrolled_elementwise_kernelIZZZNS0_16sign_kernel_cudaERNS_18TensorIteratorBaseEENKUlvE_clEvENKUlvE3_clEvEUlsE_St5arrayIPcLm2EELi4E23TrivialOffsetCalculatorILi1EjESB_NS0_6memory12LoadWithCastILi1EEENSC_13StoreWithCastILi1EEEEEviT_T0_T2_T3_T4_T5_)
        /*1e98*/ 	.word	0x00000000


	//----- nvinfo : EIATTR_MIN_STACK_SIZE
	.align		4
.L_1357:
        /*1e9c*/ 	.byte	0x04, 0x12
        /*1e9e*/ 	.short	(.L_1359 - .L_1358)
	.align		4
.L_1358:
        /*1ea0*/ 	.word	index@(_ZN2at6native18elementwise_kernelILi128ELi4EZNS0_22gpu_kernel_impl_nocastIZZZNS0_16sign_kernel_cudaERNS_18TensorIteratorBaseEENKUlvE_clEvENKUlvE3_clEvEUlsE_EEvS4_RKT_EUliE_EEviT1_)
        /*1ea4*/ 	.word	0x00000000


	//----- nvinfo : EIATTR_MIN_STACK_SIZE
	.align		4
.L_1359:
        /*1ea8*/ 	.byte	0x04, 0x12
        /*1eaa*/ 	.short	(.L_1361 - .L_1360)
	.align		4
.L_1360:
        /*1eac*/ 	.word	index@(_ZN2at6native27unrolled_elementwise_kernelIZZZNS0_16sign_kernel_cudaERNS_18TensorIteratorBaseEENKUlvE_clEvENKUlvE3_clEvEUlsE_St5arrayIPcLm2EELi4E23TrivialOffsetCalculatorILi1EjESB_NS0_6memory15LoadWithoutCastENSC_16StoreWithoutCastEEEviT_T0_T2_T3_T4_T5_)
        /*1eb0*/ 	.word	0x00000000


	//----- nvinfo : EIATTR_MIN_STACK_SIZE
	.align		4
.L_1361:
        /*1eb4*/ 	.byte	0x04, 0x12
        /*1eb6*/ 	.short	(.L_1363 - .L_1362)
	.align		4
.L_1362:
        /*1eb8*/ 	.word	index@(_ZN2at6native29vectorized_elementwise_kernelILi2EZZZNS0_16sign_kernel_cudaERNS_18TensorIteratorBaseEENKUlvE_clEvENKUlvE3_clEvEUlsE_St5arrayIPcLm2EEEEviT0_T1_)
        /*1ebc*/ 	.word	0x00000000


	//----- nvinfo : EIATTR_MIN_STACK_SIZE
	.align		4
.L_1363:
        /*1ec0*/ 	.byte	0x04, 0x12
        /*1ec2*/ 	.short	(.L_1365 - .L_1364)
	.align		4
.L_1364:
        /*1ec4*/ 	.word	index@(_ZN2at6native29vectorized_elementwise_kernelILi4EZZZNS0_16sign_kernel_cudaERNS_18TensorIteratorBaseEENKUlvE_clEvENKUlvE3_clEvEUlsE_St5arrayIPcLm2EEEEviT0_T1_)
        /*1ec8*/ 	.word	0x00000000


	//----- nvinfo : EIATTR_MIN_STACK_SIZE
	.align		4
.L_1365:
        /*1ecc*/ 	.byte	0x04, 0x12
        /*1ece*/ 	.short	(.L_1367 - .L_1366)
	.align		4
.L_1366:
        /*1ed0*/ 	.word	index@(_ZN2at6native29vectorized_elementwise_kernelILi8EZZZNS0_16sign_kernel_cudaERNS_18TensorIteratorBaseEENKUlvE_clEvENKUlvE3_clEvEUlsE_St5arrayIPcLm2EEEEviT0_T1_)
        /*1ed4*/ 	.word	0x00000000


	//----- nvinfo : EIATTR_MIN_STACK_SIZE
	.align		4
.L_1367:
        /*1ed8*/ 	.byte	0x04, 0x12
        /*1eda*/ 	.short	(.L_1369 - .L_1368)
	.align		4
.L_1368:
        /*1edc*/ 	.word	index@(_ZN2at6native18elementwise_kernelILi128ELi4EZNS0_15gpu_kernel_implIZZZNS0_16sign_kernel_cudaERNS_18TensorIteratorBaseEENKUlvE_clEvENKUlvE2_clEvEUllE_EEvS4_RKT_EUliE_EEviT1_)
        /*1ee0*/ 	.word	0x00000000


	//----- nvinfo : EIATTR_MIN_STACK_SIZE
	.align		4
.L_1369:
        /*1ee4*/ 	.byte	0x04, 0x12
        /*1ee6*/ 	.short	(.L_1371 - .L_1370)
	.align		4
.L_1370:
        /*1ee8*/ 	.word	index@(_ZN2at6native27unrolled_elementwise_kernelIZZZNS0_16sign_kernel_cudaERNS_18TensorIteratorBaseEENKUlvE_clEvENKUlvE2_clEvEUllE_St5arrayIPcLm2EELi4E23TrivialOffsetCalculatorILi1EjESB_NS0_6memory12LoadWithCastILi1EEENSC_13StoreWithCastILi1EEEEEviT_T0_T2_T3_T4_T5_)
        /*1eec*/ 	.word	0x00000000


	//----- nvinfo : EIATTR_MIN_STACK_SIZE
	.align		4
.L_1371:
        /*1ef0*/ 	.byte	0x04, 0x12
        /*1ef2*/ 	.short	(.L_1373 - .L_1372)
	.align		4
.L_1372:
        /*1ef4*/ 	.word	index@(_ZN2at6native18elementwise_kernelILi128ELi2EZNS0_22gpu_kernel_impl_nocastIZZZNS0_16sign_kernel_cudaERNS_18TensorIteratorBaseEENKUlvE_clEvENKUlvE2_clEvEUllE_EEvS4_RKT_EUliE_EEviT1_)
        /*1ef8*/ 	.word	0x00000000


	//----- nvinfo : EIATTR_MIN_STACK_SIZE
	.align		4
.L_1373:
        /*1efc*/ 	.byte	0x04, 0x12
        /*1efe*/ 	.short	(.L_1375 - .L_1374)
	.align		4
.L_1374:
        /*1f00*/ 	.word	index@(_ZN2at6native27unrolled_elementwise_kernelIZZZNS0_16sign_kernel_cudaERNS_18TensorIteratorBaseEENKUlvE_clEvENKUlvE2_clEvEUllE_St5arrayIPcLm2EELi4E23TrivialOffsetCalculatorILi1EjESB_NS0_6memory15LoadWithoutCastENSC_16StoreWithoutCastEEEviT_T0_T2_T3_T4_T5_)
        /*1f04*/ 	.word	0x00000000


	//----- nvinfo : EIATTR_MIN_STACK_SIZE
	.align		4
.L_1375:
        /*1f08*/ 	.byte	0x04, 0x12
        /*1f0a*/ 	.short	(.L_1377 - .L_1376)
	.align		4
.L_1376:
        /*1f0c*/ 	.word	index@(_ZN2at6native29vectorized_elementwise_kernelILi2EZZZNS0_16sign_kernel_cudaERNS_18TensorIteratorBaseEENKUlvE_clEvENKUlvE2_clEvEUllE_St5arrayIPcLm2EEEEviT0_T1_)
        /*1f10*/ 	.word	0x00000000


	//----- nvinfo : EIATTR_MIN_STACK_SIZE
	.align		4
.L_1377:
        /*1f14*/ 	.byte	0x04, 0x12
        /*1f16*/ 	.short	(.L_1379 - .L_1378)
	.align		4
.L_1378:
        /*1f18*/ 	.word	index@(_ZN2at6native29vectorized_elementwise_kernelILi4EZZZNS0_16sign_kernel_cudaERNS_18TensorIteratorBaseEENKUlvE_clEvENKUlvE2_clEvEUllE_St5arrayIPcLm2EEEEviT0_T1_)
        /*1f1c*/ 	.word	0x00000000


	//----- nvinfo : EIATTR_MIN_STACK_SIZE
	.align		4
.L_1379:
        /*1f20*/ 	.byte	0x04, 0x12
        /*1f22*/ 	.short	(.L_1381 - .L_1380)
	.align		4
.L_1380:
        /*1f24*/ 	.word	index@(_ZN2at6native29vectorized_elementwise_kernelILi8EZZZNS0_16sign_kernel_cudaERNS_18TensorIteratorBaseEENKUlvE_clEvENKUlvE2_clEvEUllE_St5arrayIPcLm2EEEEviT0_T1_)
        /*1f28*/ 	.word	0x00000000


	//----- nvinfo : EIATTR_MIN_STACK_SIZE
	.align		4
.L_1381:
        /*1f2c*/ 	.byte	0x04, 0x12
        /*1f2e*/ 	.short	(.L_1383 - .L_1382)
	.align		4
.L_1382:
        /*1f30*/ 	.word	index@(_ZN2at6native18elementwise_kernelILi128ELi4EZNS0_15gpu_kernel_implIZZZNS0_16sign_kernel_cudaERNS_18TensorIteratorBaseEENKUlvE_clEvENKUlvE1_clEvEUliE_EEvS4_RKT_EUliE_EEviT1_)
        /*1f34*/ 	.word	0x00000000


	//----- nvinfo : EIATTR_MIN_STACK_SIZE
	.align		4
.L_1383:
        /*1f38*/ 	.byte	0x04, 0x12
        /*1f3a*/ 	.short	(.L_1385 - .L_1384)
	.align		4
.L_1384:
        /*1f3c*/ 	.word	index@(_ZN2at6native27unrolled_elementwise_kernelIZZZNS0_16sign_kernel_cudaERNS_18TensorIteratorBaseEENKUlvE_clEvENKUlvE1_clEvEUliE_St5arrayIPcLm2EELi4E23TrivialOffsetCalculatorILi1EjESB_NS0_6memory12LoadWithCastILi1EEENSC_13StoreWithCastILi1EEEEEviT_T0_T2_T3_T4_T5_)
        /*1f40*/ 	.word	0x00000000


	//----- nvinfo : EIATTR_MIN_STACK_SIZE
	.align		4
.L_1385:
        /*1f44*/ 	.byte	0x04, 0x12
        /*1f46*/ 	.short	(.L_1387 - .L_1386)
	.align		4
.L_1386:
        /*1f48*/ 	.word	index@(_ZN2at6native18elementwise_kernelILi128ELi2EZNS0_22gpu_kernel_impl_nocastIZZZNS0_16sign_kernel_cudaERNS_18TensorIteratorBaseEENKUlvE_clEvENKUlvE1_clEvEUliE_EEvS4_RKT_EUliE_EEviT1_)
        /*1f4c*/ 	.word	0x00000000


	//----- nvinfo : EIATTR_MIN_STACK_SIZE
	.align		4
.L_1387:
        /*1f50*/ 	.byte	0x04, 0x12
        /*1f52*/ 	.short	(.L_1389 - .L_1388)
	.align		4
.L_1388:
        /*1f54*/ 	.word	index@(_ZN2at6native27unrolled_elementwise_kernelIZZZNS0_16sign_kernel_cudaERNS_18TensorIteratorBaseEENKUlvE_clEvENKUlvE1_clEvEUliE_St5arrayIPcLm2EELi4E23TrivialOffsetCalculatorILi1EjESB_NS0_6memory15LoadWithoutCastENSC_16StoreWithoutCastEEEviT_T0_T2_T3_T4_T5_)
        /*1f58*/ 	.word	0x00000000


	//----- nvinfo : EIATTR_MIN_STACK_SIZE
	.align		4
.L_1389:
        /*1f5c*/ 	.byte	0x04, 0x12
        /*1f5e*/ 	.short	(.L_1391 - .L_1390)
	.align		4
.L_1390:
        /*1f60*/ 	.word	index@(_ZN2at6native29vectorized_elementwise_kernelILi2EZZZNS0_16sign_kernel_cudaERNS_18TensorIteratorBaseEENKUlvE_clEvENKUlvE1_clEvEUliE_St5arrayIPcLm2EEEEviT0_T1_)
        /*1f64*/ 	.word	0x00000000


	//----- nvinfo : EIATTR_MIN_STACK_SIZE
	.align		4
.L_1391:
        /*1f68*/ 	.byte	0x04, 0x12
        /*1f6a*/ 	.short	(.L_1393 - .L_1392)
	.align		4
.L_1392:
        /*1f6c*/ 	.word	index@(_ZN2at6native29vectorized_elementwise_kernelILi4EZZZNS0_16sign_kernel_cudaERNS_18TensorIteratorBaseEENKUlvE_clEvENKUlvE1_clEvEUliE_St5arrayIPcLm2EEEEviT0_T1_)
        /*1f70*/ 	.word	0x00000000


	//----- nvinfo : EIATTR_MIN_STACK_SIZE
	.align		4
.L_1393:
        /*1f74*/ 	.byte	0x04, 0x12
        /*1f76*/ 	.short	(.L_1395 - .L_1394)
	.align		4
.L_1394:
        /*1f78*/ 	.word	index@(_ZN2at6native29vectorized_elementwise_kernelILi8EZZZNS0_16sign_kernel_cudaERNS_18TensorIteratorBaseEENKUlvE_clEvENKUlvE1_clEvEUliE_St5arrayIPcLm2EEEEviT0_T1_)
        /*1f7c*/ 	.word	0x00000000


	//----- nvinfo : EIATTR_MIN_STACK_SIZE
	.align		4
.L_1395:
        /*1f80*/ 	.byte	0x04, 0x12
        /*1f82*/ 	.short	(.L_1397 - .L_1396)
	.align		4
.L_1396:
        /*1f84*/ 	.word	index@(_ZN2at6native18elementwise_kernelILi128ELi4EZNS0_15gpu_kernel_implIZZZNS0_16sign_kernel_cudaERNS_18TensorIteratorBaseEENKUlvE_clEvENKUlvE0_clEvEUlaE_EEvS4_RKT_EUliE_EEviT1_)
        /*1f88*/ 	.word	0x00000000


	//----- nvinfo : EIATTR_MIN_STACK_SIZE
	.align		4
.L_1397:
        /*1f8c*/ 	.byte	0x04, 0x12
        /*1f8e*/ 	.short	(.L_1399 - .L_1398)
	.align		4
.L_1398:
        /*1f90*/ 	.word	index@(_ZN2at6native27unrolled_elementwise_kernelIZZZNS0_16sign_kernel_cudaERNS_18TensorIteratorBaseEENKUlvE_clEvENKUlvE0_clEvEUlaE_St5arrayIPcLm2EELi4E23TrivialOffsetCalculatorILi1EjESB_NS0_6memory12LoadWithCastILi1EEENSC_13StoreWithCastILi1EEEEEviT_T0_T2_T3_T4_T5_)
        /*1f94*/ 	.word	0x00000000


	//----- nvinfo : EIATTR_MIN_STACK_SIZE
	.align		4
.L_1399:
        /*1f98*/ 	.byte	0x04, 0x12
        /*1f9a*/ 	.short	(.L_1401 - .L_1400)
	.align		4
.L_1400:
        /*1f9c*/ 	.word	index@(_ZN2at6native18elementwise_kernelILi128ELi4EZNS0_22gpu_kernel_impl_nocastIZZZNS0_16sign_kernel_cudaERNS_18TensorIteratorBaseEENKUlvE_clEvENKUlvE0_clEvEUlaE_EEvS4_RKT_EUliE_EEviT1_)
        /*1fa0*/ 	.word	0x00000000


	//----- nvinfo : EIATTR_MIN_STACK_SIZE
	.align		4
.L_1401:
        /*1fa4*/ 	.byte	0x04, 0x12
        /*1fa6*/ 	.short	(.L_1403 - .L_1402)
	.align		4
.L_1402:
        /*1fa8*/ 	.word	index@(_ZN2at6native27unrolled_elementwise_kernelIZZZNS0_16sign_kernel_cudaERNS_18TensorIteratorBaseEENKUlvE_clEvENKUlvE0_clEvEUlaE_St5arrayIPcLm2EELi4E23TrivialOffsetCalculatorILi1EjESB_NS0_6memory15LoadWithoutCastENSC_16StoreWithoutCastEEEviT_T0_T2_T3_T4_T5_)
        /*1fac*/ 	.word	0x00000000


	//----- nvinfo : EIATTR_MIN_STACK_SIZE
	.align		4
.L_1403:
        /*1fb0*/ 	.byte	0x04, 0x12
        /*1fb2*/ 	.short	(.L_1405 - .L_1404)
	.align		4
.L_1404:
        /*1fb4*/ 	.word	index@(_ZN2at6native29vectorized_elementwise_kernelILi2EZZZNS0_16sign_kernel_cudaERNS_18TensorIteratorBaseEENKUlvE_clEvENKUlvE0_clEvEUlaE_St5arrayIPcLm2EEEEviT0_T1_)
        /*1fb8*/ 	.word	0x00000000


	//----- nvinfo : EIATTR_MIN_STACK_SIZE
	.align		4
.L_1405:
        /*1fbc*/ 	.byte	0x04, 0x12
        /*1fbe*/ 	.short	(.L_1407 - .L_1406)
	.align		4
.L_1406:
        /*1fc0*/ 	.word	index@(_ZN2at6native29vectorized_elementwise_kernelILi4EZZZNS0_16sign_kernel_cudaERNS_18TensorIteratorBaseEENKUlvE_clEvENKUlvE0_clEvEUlaE_St5arrayIPcLm2EEEEviT0_T1_)
        /*1fc4*/ 	.word	0x00000000


	//----- nvinfo : EIATTR_MIN_STACK_SIZE
	.align		4
.L_1407:
        /*1fc8*/ 	.byte	0x04, 0x12
        /*1fca*/ 	.short	(.L_1409 - .L_1408)
	.align		4
.L_1408:
        /*1fcc*/ 	.word	index@(_ZN2at6native29vectorized_elementwise_kernelILi8EZZZNS0_16sign_kernel_cudaERNS_18TensorIteratorBaseEENKUlvE_clEvENKUlvE0_clEvEUlaE_St5arrayIPcLm2EEEEviT0_T1_)
        /*1fd0*/ 	.word	0x00000000


	//----- nvinfo : EIATTR_MIN_STACK_SIZE
	.align		4
.L_1409:
        /*1fd4*/ 	.byte	0x04, 0x12
        /*1fd6*/ 	.short	(.L_1411 - .L_1410)
	.align		4
.L_1410:
        /*1fd8*/ 	.word	index@(_ZN2at6native18elementwise_kernelILi128ELi4EZNS0_15gpu_kernel_implIZZZNS0_16sign_kernel_cudaERNS_18TensorIteratorBaseEENKUlvE_clEvENKUlvE_clEvEUlhE_EEvS4_RKT_EUliE_EEviT1_)
        /*1fdc*/ 	.word	0x00000000


	//----- nvinfo : EIATTR_MIN_STACK_SIZE
	.align		4
.L_1411:
        /*1fe0*/ 	.byte	0x04, 0x12
        /*1fe2*/ 	.short	(.L_1413 - .L_1412)
	.align		4
.L_1412:
        /*1fe4*/ 	.word	index@(_ZN2at6native27unrolled_elementwise_kernelIZZZNS0_16sign_kernel_cudaERNS_18TensorIteratorBaseEENKUlvE_clEvENKUlvE_clEvEUlhE_St5arrayIPcLm2EELi4E23TrivialOffsetCalculatorILi1EjESB_NS0_6memory12LoadWithCastILi1EEENSC_13StoreWithCastILi1EEEEEviT_T0_T2_T3_T4_T5_)
        /*1fe8*/ 	.word	0x00000000


	//----- nvinfo : EIATTR_MIN_STACK_SIZE
	.align		4
.L_1413:
        /*1fec*/ 	.byte	0x04, 0x12
        /*1fee*/ 	.short	(.L_1415 - .L_1414)
	.align		4
.L_1414:
        /*1ff0*/ 	.word	index@(_ZN2at6native18elementwise_kernelILi128ELi4EZNS0_22gpu_kernel_impl_nocastIZZZNS0_16sign_kernel_cudaERNS_18TensorIteratorBaseEENKUlvE_clEvENKUlvE_clEvEUlhE_EEvS4_RKT_EUliE_EEviT1_)
        /*1ff4*/ 	.word	0x00000000


	//----- nvinfo : EIATTR_MIN_STACK_SIZE
	.align		4
.L_1415:
        /*1ff8*/ 	.byte	0x04, 0x12
        /*1ffa*/ 	.short	(.L_1417 - .L_1416)
	.align		4
.L_1416:
        /*1ffc*/ 	.word	index@(_ZN2at6native27unrolled_elementwise_kernelIZZZNS0_16sign_kernel_cudaERNS_18TensorIteratorBaseEENKUlvE_clEvENKUlvE_clEvEUlhE_St5arrayIPcLm2EELi4E23TrivialOffsetCalculatorILi1EjESB_NS0_6memory15LoadWithoutCastENSC_16StoreWithoutCastEEEviT_T0_T2_T3_T4_T5_)
        /*2000*/ 	.word	0x00000000


	//----- nvinfo : EIATTR_MIN_STACK_SIZE
	.align		4
.L_1417:
        /*2004*/ 	.byte	0x04, 0x12
        /*2006*/ 	.short	(.L_1419 - .L_1418)
	.align		4
.L_1418:
        /*2008*/ 	.word	index@(_ZN2at6native29vectorized_elementwise_kernelILi2EZZZNS0_16sign_kernel_cudaERNS_18TensorIteratorBaseEENKUlvE_clEvENKUlvE_clEvEUlhE_St5arrayIPcLm2EEEEviT0_T1_)
        /*200c*/ 	.word	0x00000000


	//----- nvinfo : EIATTR_MIN_STACK_SIZE
	.align		4
.L_1419:
        /*2010*/ 	.byte	0x04, 0x12
        /*2012*/ 	.short	(.L_1421 - .L_1420)
	.align		4
.L_1420:
        /*2014*/ 	.word	index@(_ZN2at6native29vectorized_elementwise_kernelILi4EZZZNS0_16sign_kernel_cudaERNS_18TensorIteratorBaseEENKUlvE_clEvENKUlvE_clEvEUlhE_St5arrayIPcLm2EEEEviT0_T1_)
        /*2018*/ 	.word	0x00000000


	//----- nvinfo : EIATTR_MIN_STACK_SIZE
	.align		4
.L_1421:
        /*201c*/ 	.byte	0x04, 0x12
        /*201e*/ 	.short	(.L_1423 - .L_1422)
	.align		4
.L_1422:
        /*2020*/ 	.word	index@(_ZN2at6native29vectorized_elementwise_kernelILi8EZZZNS0_16sign_kernel_cudaERNS_18TensorIteratorBaseEENKUlvE_clEvENKUlvE_clEvEUlhE_St5arrayIPcLm2EEEEviT0_T1_)
        /*2024*/ 	.word	0x00000000


	//----- nvinfo : EIATTR_MIN_STACK_SIZE
	.align		4
.L_1423:
        /*2028*/ 	.byte	0x04, 0x12
        /*202a*/ 	.short	(.L_1425 - .L_1424)
	.align		4
.L_1424:
        /*202c*/ 	.word	index@(_ZN2at6native18elementwise_kernelILi128ELi4EZNS0_15gpu_kernel_implIZNS0_16sign_kernel_cudaERNS_18TensorIteratorBaseEEUlbE_EEvS4_RKT_EUliE_EEviT1_)
        /*2030*/ 	.word	0x00000000


	//----- nvinfo : EIATTR_MIN_STACK_SIZE
	.align		4
.L_1425:
        /*2034*/ 	.byte	0x04, 0x12
        /*2036*/ 	.short	(.L_1427 - .L_1426)
	.align		4
.L_1426:
        /*2038*/ 	.word	index@(_ZN2at6native27unrolled_elementwise_kernelIZNS0_16sign_kernel_cudaERNS_18TensorIteratorBaseEEUlbE_St5arrayIPcLm2EELi4E23TrivialOffsetCalculatorILi1EjES9_NS0_6memory12LoadWithCastILi1EEENSA_13StoreWithCastILi1EEEEEviT_T0_T2_T3_T4_T5_)
        /*203c*/ 	.word	0x00000000


	//----- nvinfo : EIATTR_MIN_STACK_SIZE
	.align		4
.L_1427:
        /*2040*/ 	.byte	0x04, 0x12
        /*2042*/ 	.short	(.L_1429 - .L_1428)
	.align		4
.L_1428:
        /*2044*/ 	.word	index@(_ZN2at6native18elementwise_kernelILi128ELi4EZNS0_22gpu_kernel_impl_nocastIZNS0_16sign_kernel_cudaERNS_18TensorIteratorBaseEEUlbE_EEvS4_RKT_EUliE_EEviT1_)
        /*2048*/ 	.word	0x00000000


	//----- nvinfo : EIATTR_MIN_STACK_SIZE
	.align		4
.L_1429:
        /*204c*/ 	.byte	0x04, 0x12
        /*204e*/ 	.short	(.L_1431 - .L_1430)
	.align		4
.L_1430:
        /*2050*/ 	.word	index@(_ZN2at6native27unrolled_elementwise_kernelIZNS0_16sign_kernel_cudaERNS_18TensorIteratorBaseEEUlbE_St5arrayIPcLm2EELi4E23TrivialOffsetCalculatorILi1EjES9_NS0_6memory15LoadWithoutCastENSA_16StoreWithoutCastEEEviT_T0_T2_T3_T4_T5_)
        /*2054*/ 	.word	0x00000000


	//----- nvinfo : EIATTR_MIN_STACK_SIZE
	.align		4
.L_1431:
        /*2058*/ 	.byte	0x04, 0x12
        /*205a*/ 	.short	(.L_1433 - .L_1432)
	.align		4
.L_1432:
        /*205c*/ 	.word	index@(_ZN2at6native29vectorized_elementwise_kernelILi2EZNS0_16sign_kernel_cudaERNS_18TensorIteratorBaseEEUlbE_St5arrayIPcLm2EEEEviT0_T1_)
        /*2060*/ 	.word	0x00000000


	//----- nvinfo : EIATTR_MIN_STACK_SIZE
	.align		4
.L_1433:
        /*2064*/ 	.byte	0x04, 0x12
        /*2066*/ 	.short	(.L_1435 - .L_1434)
	.align		4
.L_1434:
        /*2068*/ 	.word	index@(_ZN2at6native29vectorized_elementwise_kernelILi4EZNS0_16sign_kernel_cudaERNS_18TensorIteratorBaseEEUlbE_St5arrayIPcLm2EEEEviT0_T1_)
        /*206c*/ 	.word	0x00000000


	//----- nvinfo : EIATTR_MIN_STACK_SIZE
	.align		4
.L_1435:
        /*2070*/ 	.byte	0x04, 0x12
        /*2072*/ 	.short	(.L_1437 - .L_1436)
	.align		4
.L_1436:
        /*2074*/ 	.word	index@(_ZN2at6native29vectorized_elementwise_kernelILi8EZNS0_16sign_kernel_cudaERNS_18TensorIteratorBaseEEUlbE_St5arrayIPcLm2EEEEviT0_T1_)
        /*2078*/ 	.word	0x00000000


	//----- nvinfo : EIATTR_MIN_STACK_SIZE
	.align		4
.L_1437:
        /*207c*/ 	.byte	0x04, 0x12
        /*207e*/ 	.short	(.L_1439 - .L_1438)
	.align		4
.L_1438:
        /*2080*/ 	.word	index@(_ZN2at6native18elementwise_kernelILi128ELi4EZNS0_15gpu_kernel_implIZZZNS0_15neg_kernel_cudaERNS_18TensorIteratorBaseEENKUlvE0_clEvENKUlvE7_clEvEUlN3c108BFloat16EE_EEvS4_RKT_EUliE_EEviT1_)
        /*2084*/ 	.word	0x00000000


	//----- nvinfo : EIATTR_MIN_STACK_SIZE
	.align		4
.L_1439:
        /*2088*/ 	.byte	0x04, 0x12
        /*208a*/ 	.short	(.L_1441 - .L_1440)
	.align		4
.L_1440:
        /*208c*/ 	.word	index@(_ZN2at6native27unrolled_elementwise_kernelIZZZNS0_15neg_kernel_cudaERNS_18TensorIteratorBaseEENKUlvE0_clEvENKUlvE7_clEvEUlN3c108BFloat16EE_St5arrayIPcLm2EELi4E23TrivialOffsetCalculatorILi1EjESD_NS0_6memory12LoadWithCastILi1EEENSE_13StoreWithCastILi1EEEEEviT_T0_T2_T3_T4_T5_)
        /*2090*/ 	.word	0x00000000


	//----- nvinfo : EIATTR_MIN_STACK_SIZE
	.align		4
.L_1441:
        /*2094*/ 	.byte	0x04, 0x12
        /*2096*/ 	.short	(.L_1443 - .L_1442)
	.align		4
.L_1442:
        /*2098*/ 	.word	index@(_ZN2at6native18elementwise_kernelILi128ELi4EZNS0_22gpu_kernel_impl_nocastIZZZNS0_15neg_kernel_cudaERNS_18TensorIteratorBaseEENKUlvE0_clEvENKUlvE7_clEvEUlN3c108BFloat16EE_EEvS4_RKT_EUliE_EEviT1_)
        /*209c*/ 	.word	0x00000000


	//----- nvinfo : EIATTR_MIN_STACK_SIZE
	.align		4
.L_1443:
        /*20a0*/ 	.byte	0x04, 0x12
        /*20a2*/ 	.short	(.L_1445 - .L_1444)
	.align		4
.L_1444:
        /*20a4*/ 	.word	index@(_ZN2at6native27unrolled_elementwise_kernelIZZZNS0_15neg_kernel_cudaERNS_18TensorIteratorBaseEENKUlvE0_clEvENKUlvE7_clEvEUlN3c108BFloat16EE_St5arrayIPcLm2EELi4E23TrivialOffsetCalculatorILi1EjESD_NS0_6memory15LoadWithoutCastENSE_16StoreWithoutCastEEEviT_T0_T2_T3_T4_T5_)
        /*20a8*/ 	.word	0x00000000


	//----- nvinfo : EIATTR_MIN_STACK_SIZE
	.align		4
.L_1445:
        /*20ac*/ 	.byte	0x04, 0x12
        /*20ae*/ 	.short	(.L_1447 - .L_1446)
	.align		4
.L_1446:
        /*20b0*/ 	.word	index@(_ZN2at6native29vectorized_elementwise_kernelILi2EZZZNS0_15neg_kernel_cudaERNS_18TensorIteratorBaseEENKUlvE0_clEvENKUlvE7_clEvEUlN3c108BFloat16EE_St5arrayIPcLm2EEEEviT0_T1_)
        /*20b4*/ 	.word	0x00000000


	//----- nvinfo : EIATTR_MIN_STACK_SIZE
	.align		4
.L_1447:
        /*20b8*/ 	.byte	0x04, 0x12
        /*20ba*/ 	.short	(.L_1449 - .L_1448)
	.align		4
.L_1448:
        /*20bc*/ 	.word	index@(_ZN2at6native29vectorized_elementwise_kernelILi4EZZZNS0_15neg_kernel_cudaERNS_18TensorIteratorBaseEENKUlvE0_clEvENKUlvE7_clEvEUlN3c108BFloat16EE_St5arrayIPcLm2EEEEviT0_T1_)
        /*20c0*/ 	.word	0x00000000


	//----- nvinfo : EIATTR_MIN_STACK_SIZE
	.align		4
.L_1449:
        /*20c4*/ 	.byte	0x04, 0x12
        /*20c6*/ 	.short	(.L_1451 - .L_1450)
	.align		4
.L_1450:
        /*20c8*/ 	.word	index@(_ZN2at6native29vectorized_elementwise_kernelILi8EZZZNS0_15neg_kernel_cudaERNS_18TensorIteratorBaseEENKUlvE0_clEvENKUlvE7_clEvEUlN3c108BFloat16EE_St5arrayIPcLm2EEEEviT0_T1_)
        /*20cc*/ 	.word	0x00000000


	//----- nvinfo : EIATTR_MIN_STACK_SIZE
	.align		4
.L_1451:
        /*20d0*/ 	.byte	0x04, 0x12
        /*20d2*/ 	.short	(.L_1453 - .L_1452)
	.align		4
.L_1452:
        /*20d4*/ 	.word	index@(_ZN2at6native18elementwise_kernelILi128ELi4EZNS0_15gpu_kernel_implIZZZNS0_15neg_kernel_cudaERNS_18TensorIteratorBaseEENKUlvE0_clEvENKUlvE6_clEvEUlN3c104HalfEE_EEvS4_RKT_EUliE_EEviT1_)
        /*20d8*/ 	.word	0x00000000


	//----- nvinfo : EIATTR_MIN_STACK_SIZE
	.align		4
.L_1453:
        /*20dc*/ 	.byte	0x04, 0x12
        /*20de*/ 	.short	(.L_1455 - .L_1454)
	.align		4
.L_1454:
        /*20e0*/ 	.word	index@(_ZN2at6native27unrolled_elementwise_kernelIZZZNS0_15neg_kernel_cudaERNS_18TensorIteratorBaseEENKUlvE0_clEvENKUlvE6_clEvEUlN3c104HalfEE_St5arrayIPcLm2EELi4E23TrivialOffsetCalculatorILi1EjESD_NS0_6memory12LoadWithCastILi1EEENSE_13StoreWithCastILi1EEEEEviT_T0_T2_T3_T4_T5_)
        /*20e4*/ 	.word	0x00000000


	//----- nvinfo : EIATTR_MIN_STACK_SIZE
	.align		4
.L_1455:
        /*20e8*/ 	.byte	0x04, 0x12
        /*20ea*/ 	.short	(.L_1457 - .L_1456)
	.align		4
.L_1456:
        /*20ec*/ 	.word	index@(_ZN2at6native18elementwise_kernelILi128ELi4EZNS0_22gpu_kernel_impl_nocastIZZZNS0_15neg_kernel_cudaERNS_18TensorIteratorBaseEENKUlvE0_clEvENKUlvE6_clEvEUlN3c104HalfEE_EEvS4_RKT_EUliE_EEviT1_)
        /*20f0*/ 	.word	0x00000000


	//----- nvinfo : EIATTR_MIN_STACK_SIZE
	.align		4
.L_1457:
        /*20f4*/ 	.byte	0x04, 0x12
        /*20f6*/ 	.short	(.L_1459 - .L_1458)
	.align		4
.L_1458:
        /*20f8*/ 	.word	index@(_ZN2at6native27unrolled_elementwise_kernelIZZZNS0_15neg_kernel_cudaERNS_18TensorIteratorBaseEENKUlvE0_clEvENKUlvE6_clEvEUlN3c104HalfEE_St5arrayIPcLm2EELi4E23TrivialOffsetCalculatorILi1EjESD_NS0_6memory15LoadWithoutCastENSE_16StoreWithoutCastEEEviT_T0_T2_T3_T4_T5_)
        /*20fc*/ 	.word	0x00000000


	//----- nvinfo : EIATTR_MIN_STACK_SIZE
	.align		4
.L_1459:
        /*2100*/ 	.byte	0x04, 0x12
        /*2102*/ 	.short	(.L_1461 - .L_1460)
	.align		4
.L_1460:
        /*2104*/ 	.word	index@(_ZN2at6native29vectorized_elementwise_kernelILi2EZZZNS0_15neg_kernel_cudaERNS_18TensorIteratorBaseEENKUlvE0_clEvENKUlvE6_clEvEUlN3c104HalfEE_St5arrayIPcLm2EEEEviT0_T1_)
        /*2108*/ 	.word	0x00000000


	//----- nvinfo : EIATTR_MIN_STACK_SIZE
	.align		4
.L_1461:
        /*210c*/ 	.byte	0x04, 0x12
        /*210e*/ 	.short	(.L_1463 - .L_1462)
	.align		4
.L_1462:
        /*2110*/ 	.word	index@(_ZN2at6native29vectorized_elementwise_kernelILi4EZZZNS0_15neg_kernel_cudaERNS_18TensorIteratorBaseEENKUlvE0_clEvENKUlvE6_clEvEUlN3c104HalfEE_St5arrayIPcLm2EEEEviT0_T1_)
        /*2114*/ 	.word	0x00000000


	//----- nvinfo : EIATTR_MIN_STACK_SIZE
	.align		4
.L_1463:
        /*2118*/ 	.byte	0x04, 0x12
        /*211a*/ 	.short	(.L_1465 - .L_1464)
	.align		4
.L_1464:
        /*211c*/ 	.word	index@(_ZN2at6native29vectorized_elementwise_kernelILi8EZZZNS0_15neg_kernel_cudaERNS_18TensorIteratorBaseEENKUlvE0_clEvENKUlvE6_clEvEUlN3c104HalfEE_St5arrayIPcLm2EEEEviT0_T1_)
        /*2120*/ 	.word	0x00000000


	//----- nvinfo : EIATTR_MIN_STACK_SIZE
	.align		4
.L_1465:
        /*2124*/ 	.byte	0x04, 0x12
        /*2126*/ 	.short	(.L_1467 - .L_1466)
	.align		4
.L_1466:
        /*2128*/ 	.word	index@(_ZN2at6native18elementwise_kernelILi128ELi4EZNS0_15gpu_kernel_implIZZZNS0_15neg_kernel_cudaERNS_18TensorIteratorBaseEENKUlvE0_clEvENKUlvE5_clEvEUlfE_EEvS4_RKT_EUliE_EEviT1_)
        /*212c*/ 	.word	0x00000000


	//----- nvinfo : EIATTR_MIN_STACK_SIZE
	.align		4
.L_1467:
        /*2130*/ 	.byte	0x04, 0x12
        /*2132*/ 	.short	(.L_1469 - .L_1468)
	.align		4
.L_1468:
        /*2134*/ 	.word	index@(_ZN2at6native27unrolled_elementwise_kernelIZZZNS0_15neg_kernel_cudaERNS_18TensorIteratorBaseEENKUlvE0_clEvENKUlvE5_clEvEUlfE_St5arrayIPcLm2EELi4E23TrivialOffsetCalculatorILi1EjESB_NS0_6memory12LoadWithCastILi1EEENSC_13StoreWithCastILi1EEEEEviT_T0_T2_T3_T4_T5_)
        /*2138*/ 	.word	0x00000000


	//----- nvinfo : EIATTR_MIN_STACK_SIZE
	.align		4
.L_1469:
        /*213c*/ 	.byte	0x04, 0x12
        /*213e*/ 	.short	(.L_1471 - .L_1470)
	.align		4
.L_1470:
        /*2140*/ 	.word	index@(_ZN2at6native18elementwise_kernelILi128ELi2EZNS0_22gpu_kernel_impl_nocastIZZZNS0_15neg_kernel_cudaERNS_18TensorIteratorBaseEENKUlvE0_clEvENKUlvE5_clEvEUlfE_EEvS4_RKT_EUliE_EEviT1_)
        /*2144*/ 	.word	0x00000000


	//----- nvinfo : EIATTR_MIN_STACK_SIZE
	.align		4
.L_1471:
        /*2148*/ 	.byte	0x04, 0x12
        /*214a*/ 	.short	(.L_1473 - .L_1472)
	.align		4
.L_1472:
        /*214c*/ 	.word	index@(_ZN2at6native27unrolled_elementwise_kernelIZZZNS0_15neg_kernel_cudaERNS_18TensorIteratorBaseEENKUlvE0_clEvENKUlvE5_clEvEUlfE_St5arrayIPcLm2EELi4E23TrivialOffsetCalculatorILi1EjESB_NS0_6memory15LoadWithoutCastENSC_16StoreWithoutCastEEEviT_T0_T2_T3_T4_T5_)
        /*2150*/ 	.word	0x00000000


	//----- nvinfo : EIATTR_MIN_STACK_SIZE
	.align		4
.L_1473:
        /*2154*/ 	.byte	0x04, 0x12
        /*2156*/ 	.short	(.L_1475 - .L_1474)
	.align		4
.L_1474:
        /*2158*/ 	.word	index@(_ZN2at6native29vectorized_elementwise_kernelILi2EZZZNS0_15neg_kernel_cudaERNS_18TensorIteratorBaseEENKUlvE0_clEvENKUlvE5_clEvEUlfE_St5arrayIPcLm2EEEEviT0_T1_)
        /*215c*/ 	.word	0x00000000


	//----- nvinfo : EIATTR_MIN_STACK_SIZE
	.align		4
.L_1475:
        /*2160*/ 	.byte	0x04, 0x12
        /*2162*/ 	.short	(.L_1477 - .L_1476)
	.align		4
.L_1476:
        /*2164*/ 	.word	index@(_ZN2at6native29vectorized_elementwise_kernelILi4EZZZNS0_15neg_kernel_cudaERNS_18TensorIteratorBaseEENKUlvE0_clEvENKUlvE5_clEvEUlfE_St5arrayIPcLm2EEEEviT0_T1_)
        /*2168*/ 	.word	0x00000000


	//----- nvinfo : EIATTR_MIN_STACK_SIZE
	.align		4
.L_1477:
        /*216c*/ 	.byte	0x04, 0x12
        /*216e*/ 	.short	(.L_1479 - .L_1478)
	.align		4
.L_1478:
        /*2170*/ 	.word	index@(_ZN2at6native29vectorized_elementwise_kernelILi8EZZZNS0_15neg_kernel_cudaERNS_18TensorIteratorBaseEENKUlvE0_clEvENKUlvE5_clEvEUlfE_St5arrayIPcLm2EEEEviT0_T1_)
        /*2174*/ 	.word	0x00000000


	//----- nvinfo : EIATTR_MIN_STACK_SIZE
	.align		4
.L_1479:
        /*2178*/ 	.byte	0x04, 0x12
        /*217a*/ 	.short	(.L_1481 - .L_1480)
	.align		4
.L_1480:
        /*217c*/ 	.word	index@(_ZN2at6native18elementwise_kernelILi128ELi4EZNS0_15gpu_kernel_implIZZZNS0_15neg_kernel_cudaERNS_18TensorIteratorBaseEENKUlvE0_clEvENKUlvE4_clEvEUldE_EEvS4_RKT_EUliE_EEviT1_)
        /*2180*/ 	.word	0x00000000


	//----- nvinfo : EIATTR_MIN_STACK_SIZE
	.align		4
.L_1481:
        /*2184*/ 	.byte	0x04, 0x12
        /*2186*/ 	.short	(.L_1483 - .L_1482)
	.align		4
.L_1482:
        /*2188*/ 	.word	index@(_ZN2at6native27unrolled_elementwise_kernelIZZZNS0_15neg_kernel_cudaERNS_18TensorIteratorBaseEENKUlvE0_clEvENKUlvE4_clEvEUldE_St5arrayIPcLm2EELi4E23TrivialOffsetCalculatorILi1EjESB_NS0_6memory12LoadWithCastILi1EEENSC_13StoreWithCastILi1EEEEEviT_T0_T2_T3_T4_T5_)
        /*218c*/ 	.word	0x00000000


	//----- nvinfo : EIATTR_MIN_STACK_SIZE
	.align		4
.L_1483:
        /*2190*/ 	.byte	0x04, 0x12
        /*2192*/ 	.short	(.L_1485 - .L_1484)
	.align		4
.L_1484:
        /*2194*/ 	.word	index@(_ZN2at6native18elementwise_kernelILi128ELi2EZNS0_22gpu_kernel_impl_nocastIZZZNS0_15neg_kernel_cudaERNS_18TensorIteratorBaseEENKUlvE0_clEvENKUlvE4_clEvEUldE_EEvS4_RKT_EUliE_EEviT1_)
        /*2198*/ 	.word	0x00000000


	//----- nvinfo : EIATTR_MIN_STACK_SIZE
	.align		4
.L_1485:
        /*219c*/ 	.byte	0x04, 0x12
        /*219e*/ 	.short	(.L_1487 - .L_1486)
	.align		4
.L_1486:
        /*21a0*/ 	.word	index@(_ZN2at6native27unrolled_elementwise_kernelIZZZNS0_15neg_kernel_cudaERNS_18TensorIteratorBaseEENKUlvE0_clEvENKUlvE4_clEvEUldE_St5arrayIPcLm2EELi4E23TrivialOffsetCalculatorILi1EjESB_NS0_6memory15LoadWithoutCastENSC_16StoreWithoutCastEEEviT_T0_T2_T3_T4_T5_)
        /*21a4*/ 	.word	0x00000000


	//----- nvinfo : EIATTR_MIN_STACK_SIZE
	.align		4
.L_1487:
        /*21a8*/ 	.byte	0x04, 0x12
        /*21aa*/ 	.short	(.L_1489 - .L_1488)
	.align		4
.L_1488:
        /*21ac*/ 	.word	index@(_ZN2at6native29vectorized_elementwise_kernelILi2EZZZNS0_15neg_kernel_cudaERNS_18TensorIteratorBaseEENKUlvE0_clEvENKUlvE4_clEvEUldE_St5arrayIPcLm2EEEEviT0_T1_)
        /*21b0*/ 	.word	0x00000000


	//----- nvinfo : EIATTR_MIN_STACK_SIZE
	.align		4
.L_1489:
        /*21b4*/ 	.byte	0x04, 0x12
        /*21b6*/ 	.short	(.L_1491 - .L_1490)
	.align		4
.L_1490:
        /*21b8*/ 	.word	index@(_ZN2at6native29vectorized_elementwise_kernelILi4EZZZNS0_15neg_kernel_cudaERNS_18TensorIteratorBaseEENKUlvE0_clEvENKUlvE4_clEvEUldE_St5arrayIPcLm2EEEEviT0_T1_)
        /*21bc*/ 	.word	0x00000000


	//----- nvinfo : EIATTR_MIN_STACK_SIZE
	.align		4
.L_1491:
        /*21c0*/ 	.byte	0x04, 0x12
        /*21c2*/ 	.short	(.L_1493 - .L_1492)
	.align		4
.L_1492:
        /*21c4*/ 	.word	index@(_ZN2at6native29vectorized_elementwise_kernelILi8EZZZNS0_15neg_kernel_cudaERNS_18TensorIteratorBaseEENKUlvE0_clEvENKUlvE4_clEvEUldE_St5arrayIPcLm2EEEEviT0_T1_)
        /*21c8*/ 	.word	0x00000000


	//----- nvinfo : EIATTR_MIN_STACK_SIZE
	.align		4
.L_1493:
        /*21cc*/ 	.byte	0x04, 0x12
        /*21ce*/ 	.short	(.L_1495 - .L_1494)
	.align		4
.L_1494:
        /*21d0*/ 	.word	index@(_ZN2at6native18elementwise_kernelILi128ELi4EZNS0_15gpu_kernel_implIZZZNS0_15neg_kernel_cudaERNS_18TensorIteratorBaseEENKUlvE0_clEvENKUlvE3_clEvEUlsE_EEvS4_RKT_EUliE_EEviT1_)
        /*21d4*/ 	.word	0x00000000


	//----- nvinfo : EIATTR_MIN_STACK_SIZE
	.align		4
.L_1495:
        /*21d8*/ 	.byte	0x04, 0x12
        /*21da*/ 	.short	(.L_1497 - .L_1496)
	.align		4
.L_1496:
        /*21dc*/ 	.word	index@(_ZN2at6native27unrolled_elementwise_kernelIZZZNS0_15neg_kernel_cudaERNS_18TensorIteratorBaseEENKUlvE0_clEvENKUlvE3_clEvEUlsE_St5arrayIPcLm2EELi4E23TrivialOffsetCalculatorILi1EjESB_NS0_6memory12LoadWithCastILi1EEENSC_13StoreWithCastILi1EEEEEviT_T0_T2_T3_T4_T5_)
        /*21e0*/ 	.word	0x00000000


	//----- nvinfo : EIATTR_MIN_STACK_SIZE
	.align		4
.L_1497:
        /*21e4*/ 	.byte	0x04, 0x12
        /*21e6*/ 	.short	(.L_1499 - .L_1498)
	.align		4
.L_1498:
        /*21e8*/ 	.word	index@(_ZN2at6native18elementwise_kernelILi128ELi4EZNS0_22gpu_kernel_impl_nocastIZZZNS0_15neg_kernel_cudaERNS_18TensorIteratorBaseEENKUlvE0_clEvENKUlvE3_clEvEUlsE_EEvS4_RKT_EUliE_EEviT1_)
        /*21ec*/ 	.word	0x00000000


	//----- nvinfo : EIATTR_MIN_STACK_SIZE
	.align		4
.L_1499:
        /*21f0*/ 	.byte	0x04, 0x12
        /*21f2*/ 	.short	(.L_1501 - .L_1500)
	.align		4
.L_1500:
        /*21f4*/ 	.word	index@(_ZN2at6native27unrolled_elementwise_kernelIZZZNS0_15neg_kernel_cudaERNS_18TensorIteratorBaseEENKUlvE0_clEvENKUlvE3_clEvEUlsE_St5arrayIPcLm2EELi4E23TrivialOffsetCalculatorILi1EjESB_NS0_6memory15LoadWithoutCastENSC_16StoreWithoutCastEEEviT_T0_T2_T3_T4_T5_)
        /*21f8*/ 	.word	0x00000000


	//----- nvinfo : EIATTR_MIN_STACK_SIZE
	.align		4
.L_1501:
        /*21fc*/ 	.byte	0x04, 0x12
        /*21fe*/ 	.short	(.L_1503 - .L_1502)
	.align		4
.L_1502:
        /*2200*/ 	.word	index@(_ZN2at6native29vectorized_elementwise_kernelILi2EZZZNS0_15neg_kernel_cudaERNS_18TensorIteratorBaseEENKUlvE0_clEvENKUlvE3_clEvEUlsE_St5arrayIPcLm2EEEEviT0_T1_)
        /*2204*/ 	.word	0x00000000


	//----- nvinfo : EIATTR_MIN_STACK_SIZE
	.align		4
.L_1503:
        /*2208*/ 	.byte	0x04, 0x12
        /*220a*/ 	.short	(.L_1505 - .L_1504)
	.align		4
.L_1504:
        /*220c*/ 	.word	index@(_ZN2at6native29vectorized_elementwise_kernelILi4EZZZNS0_15neg_kernel_cudaERNS_18TensorIteratorBaseEENKUlvE0_clEvENKUlvE3_clEvEUlsE_St5arrayIPcLm2EEEEviT0_T1_)
        /*2210*/ 	.word	0x00000000


	//----- nvinfo : EIATTR_MIN_STACK_SIZE
	.align		4
.L_1505:
        /*2214*/ 	.byte	0x04, 0x12
        /*2216*/ 	.short	(.L_1507 - .L_1506)
	.align		4
.L_1506:
        /*2218*/ 	.word	index@(_ZN2at6native29vectorized_elementwise_kernelILi8EZZZNS0_15neg_kernel_cudaERNS_18TensorIteratorBaseEENKUlvE0_clEvENKUlvE3_clEvEUlsE_St5arrayIPcLm2EEEEviT0_T1_)
        /*221c*/ 	.word	0x00000000


	//----- nvinfo : EIATTR_MIN_STACK_SIZE
	.align		4
.L_1507:
        /*2220*/ 	.byte	0x04, 0x12
        /*2222*/ 	.short	(.L_1509 - .L_1508)
	.align		4
.L_1508:
        /*2224*/ 	.word	index@(_ZN2at6native18elementwise_kernelILi128ELi4EZNS0_15gpu_kernel_implIZZZNS0_15neg_kernel_cudaERNS_18TensorIteratorBaseEENKUlvE0_clEvENKUlvE2_clEvEUllE_EEvS4_RKT_EUliE_EEviT1_)
        /*2228*/ 	.word	0x00000000


	//----- nvinfo : EIATTR_MIN_STACK_SIZE
	.align		4
.L_1509:
        /*222c*/ 	.byte	0x04, 0x12
        /*222e*/ 	.short	(.L_1511 - .L_1510)
	.align		4
.L_1510:
        /*2230*/ 	.word	index@(_ZN2at6native27unrolled_elementwise_kernelIZZZNS0_15neg_kernel_cudaERNS_18TensorIteratorBaseEENKUlvE0_clEvENKUlvE2_clEvEUllE_St5arrayIPcLm2EELi4E23TrivialOffsetCalculatorILi1EjESB_NS0_6memory12LoadWithCastILi1EEENSC_13StoreWithCastILi1EEEEEviT_T0_T2_T3_T4_T5_)
        /*2234*/ 	.word	0x00000000


	//----- nvinfo : EIATTR_MIN_STACK_SIZE
	.align		4
.L_1511:
        /*2238*/ 	.byte	0x04, 0x12
        /*223a*/ 	.short	(.L_1513 - .L_1512)
	.align		4
.L_1512:
        /*223c*/ 	.word	index@(_ZN2at6native18elementwise_kernelILi128ELi2EZNS0_22gpu_kernel_impl_nocastIZZZNS0_15neg_kernel_cudaERNS_18TensorIteratorBaseEENKUlvE0_clEvENKUlvE2_clEvEUllE_EEvS4_RKT_EUliE_EEviT1_)
        /*2240*/ 	.word	0x00000000


	//----- nvinfo : EIATTR_MIN_STACK_SIZE
	.align		4
.L_1513:
        /*2244*/ 	.byte	0x04, 0x12
        /*2246*/ 	.short	(.L_1515 - .L_1514)
	.align		4
.L_1514:
        /*2248*/ 	.word	index@(_ZN2at6native27unrolled_elementwise_kernelIZZZNS0_15neg_kernel_cudaERNS_18TensorIteratorBaseEENKUlvE0_clEvENKUlvE2_clEvEUllE_St5arrayIPcLm2EELi4E23TrivialOffsetCalculatorILi1EjESB_NS0_6memory15LoadWithoutCastENSC_16StoreWithoutCastEEEviT_T0_T2_T3_T4_T5_)
        /*224c*/ 	.word	0x00000000


	//----- nvinfo : EIATTR_MIN_STACK_SIZE
	.align		4
.L_1515:
        /*2250*/ 	.byte	0x04, 0x12
        /*2252*/ 	.short	(.L_1517 - .L_1516)
	.align		4
.L_1516:
        /*2254*/ 	.word	index@(_ZN2at6native29vectorized_elementwise_kernelILi2EZZZNS0_15neg_kernel_cudaERNS_18TensorIteratorBaseEENKUlvE0_clEvENKUlvE2_clEvEUllE_St5arrayIPcLm2EEEEviT0_T1_)
        /*2258*/ 	.word	0x00000000


	//----- nvinfo : EIATTR_MIN_STACK_SIZE
	.align		4
.L_1517:
        /*225c*/ 	.byte	0x04, 0x12
        /*225e*/ 	.short	(.L_1519 - .L_1518)
	.align		4
.L_1518:
        /*2260*/ 	.word	index@(_ZN2at6native29vectorized_elementwise_kernelILi4EZZZNS0_15neg_kernel_cudaERNS_18TensorIteratorBaseEENKUlvE0_clEvENKUlvE2_clEvEUllE_St5arrayIPcLm2EEEEviT0_T1_)
        /*2264*/ 	.word	0x00000000


	//----- nvinfo : EIATTR_MIN_STACK_SIZE
	.align		4
.L_1519:
        /*2268*/ 	.byte	0x04, 0x12
        /*226a*/ 	.short	(.L_1521 - .L_1520)
	.align		4
.L_1520:
        /*226c*/ 	.word	index@(_ZN2at6native29vectorized_elementwise_kernelILi8EZZZNS0_15neg_kernel_cudaERNS_18TensorIteratorBaseEENKUlvE0_clEvENKUlvE2_clEvEUllE_St5arrayIPcLm2EEEEviT0_T1_)
        /*2270*/ 	.word	0x00000000


	//----- nvinfo : EIATTR_MIN_STACK_SIZE
	.align		4
.L_1521:
        /*2274*/ 	.byte	0x04, 0x12
        /*2276*/ 	.short	(.L_1523 - .L_1522)
	.align		4
.L_1522:
        /*2278*/ 	.word	index@(_ZN2at6native18elementwise_kernelILi128ELi4EZNS0_15gpu_kernel_implIZZZNS0_15neg_kernel_cudaERNS_18TensorIteratorBaseEENKUlvE0_clEvENKUlvE1_clEvEUliE_EEvS4_RKT_EUliE_EEviT1_)
        /*227c*/ 	.word	0x00000000


	//----- nvinfo : EIATTR_MIN_STACK_SIZE
	.align		4
.L_1523:
        /*2280*/ 	.byte	0x04, 0x12
        /*2282*/ 	.short	(.L_1525 - .L_1524)
	.align		4
.L_1524:
        /*2284*/ 	.word	index@(_ZN2at6native27unrolled_elementwise_kernelIZZZNS0_15neg_kernel_cudaERNS_18TensorIteratorBaseEENKUlvE0_clEvENKUlvE1_clEvEUliE_St5arrayIPcLm2EELi4E23TrivialOffsetCalculatorILi1EjESB_NS0_6memory12LoadWithCastILi1EEENSC_13StoreWithCastILi1EEEEEviT_T0_T2_T3_T4_T5_)
        /*2288*/ 	.word	0x00000000


	//----- nvinfo : EIATTR_MIN_STACK_SIZE
	.align		4
.L_1525:
        /*228c*/ 	.byte	0x04, 0x12
        /*228e*/ 	.short	(.L_1527 - .L_1526)
	.align		4
.L_1526:
        /*2290*/ 	.word	index@(_ZN2at6native18elementwise_kernelILi128ELi2EZNS0_22gpu_kernel_impl_nocastIZZZNS0_15neg_kernel_cudaERNS_18TensorIteratorBaseEENKUlvE0_clEvENKUlvE1_clEvEUliE_EEvS4_RKT_EUliE_EEviT1_)
        /*2294*/ 	.word	0x00000000


	//----- nvinfo : EIATTR_MIN_STACK_SIZE
	.align		4
.L_1527:
        /*2298*/ 	.byte	0x04, 0x12
        /*229a*/ 	.short	(.L_1529 - .L_1528)
	.align		4
.L_1528:
        /*229c*/ 	.word	index@(_ZN2at6native27unrolled_elementwise_kernelIZZZNS0_15neg_kernel_cudaERNS_18TensorIteratorBaseEENKUlvE0_clEvENKUlvE1_clEvEUliE_St5arrayIPcLm2EELi4E23TrivialOffsetCalculatorILi1EjESB_NS0_6memory15LoadWithoutCastENSC_16StoreWithoutCastEEEviT_T0_T2_T3_T4_T5_)
        /*22a0*/ 	.word	0x00000000


	//----- nvinfo : EIATTR_MIN_STACK_SIZE
	.align		4
.L_1529:
        /*22a4*/ 	.byte	0x04, 0x12
        /*22a6*/ 	.short	(.L_1531 - .L_1530)
	.align		4
.L_1530:
        /*22a8*/ 	.word	index@(_ZN2at6native29vectorized_elementwise_kernelILi2EZZZNS0_15neg_kernel_cudaERNS_18TensorIteratorBaseEENKUlvE0_clEvENKUlvE1_clEvEUliE_St5arrayIPcLm2EEEEviT0_T1_)
        /*22ac*/ 	.word	0x00000000


	//----- nvinfo : EIATTR_MIN_STACK_SIZE
	.align		4
.L_1531:
        /*22b0*/ 	.byte	0x04, 0x12
        /*22b2*/ 	.short	(.L_1533 - .L_1532)
	.align		4
.L_1532:
        /*22b4*/ 	.word	index@(_ZN2at6native29vectorized_elementwise_kernelILi4EZZZNS0_15neg_kernel_cudaERNS_18TensorIteratorBaseEENKUlvE0_clEvENKUlvE1_clEvEUliE_St5arrayIPcLm2EEEEviT0_T1_)
        /*22b8*/ 	.word	0x00000000


	//----- nvinfo : EIATTR_MIN_STACK_SIZE
	.align		4
.L_1533:
        /*22bc*/ 	.byte	0x04, 0x12
        /*22be*/ 	.short	(.L_1535 - .L_1534)
	.align		4
.L_1534:
        /*22c0*/ 	.word	index@(_ZN2at6native29vectorized_elementwise_kernelILi8EZZZNS0_15neg_kernel_cudaERNS_18TensorIteratorBaseEENKUlvE0_clEvENKUlvE1_clEvEUliE_St5arrayIPcLm2EEEEviT0_T1_)
        /*22c4*/ 	.word	0x00000000


	//----- nvinfo : EIATTR_MIN_STACK_SIZE
	.align		4
.L_1535:
        /*22c8*/ 	.byte	0x04, 0x12
        /*22ca*/ 	.short	(.L_1537 - .L_1536)
	.align		4
.L_1536:
        /*22cc*/ 	.word	index@(_ZN2at6native18elementwise_kernelILi128ELi4EZNS0_15gpu_kernel_implIZZZNS0_15neg_kernel_cudaERNS_18TensorIteratorBaseEENKUlvE0_clEvENKUlvE0_clEvEUlaE_EEvS4_RKT_EUliE_EEviT1_)
        /*22d0*/ 	.word	0x00000000


	//----- nvinfo : EIATTR_MIN_STACK_SIZE
	.align		4
.L_1537:
        /*22d4*/ 	.byte	0x04, 0x12
        /*22d6*/ 	.short	(.L_1539 - .L_1538)
	.align		4
.L_1538:
        /*22d8*/ 	.word	index@(_ZN2at6native27unrolled_elementwise_kernelIZZZNS0_15neg_kernel_cudaERNS_18TensorIteratorBaseEENKUlvE0_clEvENKUlvE0_clEvEUlaE_St5arrayIPcLm2EELi4E23TrivialOffsetCalculatorILi1EjESB_NS0_6memory12LoadWithCastILi1EEENSC_13StoreWithCastILi1EEEEEviT_T0_T2_T3_T4_T5_)
        /*22dc*/ 	.word	0x00000000


	//----- nvinfo : EIATTR_MIN_STACK_SIZE
	.align		4
.L_1539:
        /*22e0*/ 	.byte	0x04, 0x12
        /*22e2*/ 	.short	(.L_1541 - .L_1540)
	.align		4
.L_1540:
        /*22e4*/ 	.word	index@(_ZN2at6native18elementwise_kernelILi128ELi4EZNS0_22gpu_kernel_impl_nocastIZZZNS0_15neg_kernel_cudaERNS_18TensorIteratorBaseEENKUlvE0_clEvENKUlvE0_clEvEUlaE_EEvS4_RKT_EUliE_EEviT1_)
        /*22e8*/ 	.word	0x00000000


	//----- nvinfo : EIATTR_MIN_STACK_SIZE
	.align		4
.L_1541:
        /*22ec*/ 	.byte	0x04, 0x12
        /*22ee*/ 	.short	(.L_1543 - .L_1542)
	.align		4
.L_1542:
        /*22f0*/ 	.word	index@(_ZN2at6native27unrolled_elementwise_kernelIZZZNS0_15neg_kernel_cudaERNS_18TensorIteratorBaseEENKUlvE0_clEvENKUlvE0_clEvEUlaE_St5arrayIPcLm2EELi4E23TrivialOffsetCalculatorILi1EjESB_NS0_6memory15LoadWithoutCastENSC_16StoreWithoutCastEEEviT_T0_T2_T3_T4_T5_)
        /*22f4*/ 	.word	0x00000000


	//----- nvinfo : EIATTR_MIN_STACK_SIZE
	.align		4
.L_1543:
        /*22f8*/ 	.byte	0x04, 0x12
        /*22fa*/ 	.short	(.L_1545 - .L_1544)
	.align		4
.L_1544:
        /*22fc*/ 	.word	index@(_ZN2at6native29vectorized_elementwise_kernelILi2EZZZNS0_15neg_kernel_cudaERNS_18TensorIteratorBaseEENKUlvE0_clEvENKUlvE0_clEvEUlaE_St5arrayIPcLm2EEEEviT0_T1_)
        /*2300*/ 	.word	0x00000000


	//----- nvinfo : EIATTR_MIN_STACK_SIZE
	.align		4
.L_1545:
        /*2304*/ 	.byte	0x04, 0x12
        /*2306*/ 	.short	(.L_1547 - .L_1546)
	.align		4
.L_1546:
        /*2308*/ 	.word	index@(_ZN2at6native29vectorized_elementwise_kernelILi4EZZZNS0_15neg_kernel_cudaERNS_18TensorIteratorBaseEENKUlvE0_clEvENKUlvE0_clEvEUlaE_St5arrayIPcLm2EEEEviT0_T1_)
        /*230c*/ 	.word	0x00000000


	//----- nvinfo : EIATTR_MIN_STACK_SIZE
	.align		4
.L_1547:
        /*2310*/ 	.byte	0x04, 0x12
        /*2312*/ 	.short	(.L_1549 - .L_1548)
	.align		4
.L_1548:
        /*2314*/ 	.word	index@(_ZN2at6native29vectorized_elementwise_kernelILi8EZZZNS0_15neg_kernel_cudaERNS_18TensorIteratorBaseEENKUlvE0_clEvENKUlvE0_clEvEUlaE_St5arrayIPcLm2EEEEviT0_T1_)
        /*2318*/ 	.word	0x00000000


	//----- nvinfo : EIATTR_MIN_STACK_SIZE
	.align		4
.L_1549:
        /*231c*/ 	.byte	0x04, 0x12
        /*231e*/ 	.short	(.L_1551 - .L_1550)
	.align		4
.L_1550:
        /*2320*/ 	.word	index@(_ZN2at6native18elementwise_kernelILi128ELi4EZNS0_15gpu_kernel_implIZZZNS0_15neg_kernel_cudaERNS_18TensorIteratorBaseEENKUlvE0_clEvENKUlvE_clEvEUlhE_EEvS4_RKT_EUliE_EEviT1_)
        /*2324*/ 	.word	0x00000000


	//----- nvinfo : EIATTR_MIN_STACK_SIZE
	.align		4
.L_1551:
        /*2328*/ 	.byte	0x04, 0x12
        /*232a*/ 	.short	(.L_1553 - .L_1552)
	.align		4
.L_1552:
        /*232c*/ 	.word	index@(_ZN2at6native27unrolled_elementwise_kernelIZZZNS0_15neg_kernel_cudaERNS_18TensorIteratorBaseEENKUlvE0_clEvENKUlvE_clEvEUlhE_St5arrayIPcLm2EELi4E23TrivialOffsetCalculatorILi1EjESB_NS0_6memory12LoadWithCastILi1EEENSC_13StoreWithCastILi1EEEEEviT_T0_T2_T3_T4_T5_)
        /*2330*/ 	.word	0x00000000


	//----- nvinfo : EIATTR_MIN_STACK_SIZE
	.align		4
.L_1553:
        /*2334*/ 	.byte	0x04, 0x12
        /*2336*/ 	.short	(.L_1555 - .L_1554)
	.align		4
.L_1554:
        /*2338*/ 	.word	index@(_ZN2at6native18elementwise_kernelILi128ELi4EZNS0_22gpu_kernel_impl_nocastIZZZNS0_15neg_kernel_cudaERNS_18TensorIteratorBaseEENKUlvE0_clEvENKUlvE_clEvEUlhE_EEvS4_RKT_EUliE_EEviT1_)
        /*233c*/ 	.word	0x00000000


	//----- nvinfo : EIATTR_MIN_STACK_SIZE
	.align		4
.L_1555:
        /*2340*/ 	.byte	0x04, 0x12
        /*2342*/ 	.short	(.L_1557 - .L_1556)
	.align		4
.L_1556:
        /*2344*/ 	.word	index@(_ZN2at6native27unrolled_elementwise_kernelIZZZNS0_15neg_kernel_cudaERNS_18TensorIteratorBaseEENKUlvE0_clEvENKUlvE_clEvEUlhE_St5arrayIPcLm2EELi4E23TrivialOffsetCalculatorILi1EjESB_NS0_6memory15LoadWithoutCastENSC_16StoreWithoutCastEEEviT_T0_T2_T3_T4_T5_)
        /*2348*/ 	.word	0x00000000


	//----- nvinfo : EIATTR_MIN_STACK_SIZE
	.align		4
.L_1557:
        /*234c*/ 	.byte	0x04, 0x12
        /*234e*/ 	.short	(.L_1559 - .L_1558)
	.align		4
.L_1558:
        /*2350*/ 	.word	index@(_ZN2at6native29vectorized_elementwise_kernelILi2EZZZNS0_15neg_kernel_cudaERNS_18TensorIteratorBaseEENKUlvE0_clEvENKUlvE_clEvEUlhE_St5arrayIPcLm2EEEEviT0_T1_)
        /*2354*/ 	.word	0x00000000


	//----- nvinfo : EIATTR_MIN_STACK_SIZE
	.align		4
.L_1559:
        /*2358*/ 	.byte	0x04, 0x12
        /*235a*/ 	.short	(.L_1561 - .L_1560)
	.align		4
.L_1560:
        /*235c*/ 	.word	index@(_ZN2at6native29vectorized_elementwise_kernelILi4EZZZNS0_15neg_kernel_cudaERNS_18TensorIteratorBaseEENKUlvE0_clEvENKUlvE_clEvEUlhE_St5arrayIPcLm2EEEEviT0_T1_)
        /*2360*/ 	.word	0x00000000


	//----- nvinfo : EIATTR_MIN_STACK_SIZE
	.align		4
.L_1561:
        /*2364*/ 	.byte	0x04, 0x12
        /*2366*/ 	.short	(.L_1563 - .L_1562)
	.align		4
.L_1562:
        /*2368*/ 	.word	index@(_ZN2at6native29vectorized_elementwise_kernelILi8EZZZNS0_15neg_kernel_cudaERNS_18TensorIteratorBaseEENKUlvE0_clEvENKUlvE_clEvEUlhE_St5arrayIPcLm2EEEEviT0_T1_)
        /*236c*/ 	.word	0x00000000


	//----- nvinfo : EIATTR_MIN_STACK_SIZE
	.align		4
.L_1563:
        /*2370*/ 	.byte	0x04, 0x12
        /*2372*/ 	.short	(.L_1565 - .L_1564)
	.align		4
.L_1564:
        /*2374*/ 	.word	index@(_ZN2at6native18elementwise_kernelILi128ELi4EZNS0_15gpu_kernel_implIZZZNS0_23logical_not_kernel_cudaERNS_18TensorIteratorBaseEENKUlvE0_clEvENKUlvE10_clEvEUlN3c108BFloat16EE_EEvS4_RKT_EUliE_EEviT1_)
        /*2378*/ 	.word	0x00000000


	//----- nvinfo : EIATTR_MIN_STACK_SIZE
	.align		4
.L_1565:
        /*237c*/ 	.byte	0x04, 0x12
        /*237e*/ 	.short	(.L_1567 - .L_1566)
	.align		4
.L_1566:
        /*2380*/ 	.word	index@(_ZN2at6native27unrolled_elementwise_kernelIZZZNS0_23logical_not_kernel_cudaERNS_18TensorIteratorBaseEENKUlvE0_clEvENKUlvE10_clEvEUlN3c108BFloat16EE_St5arrayIPcLm2EELi4E23TrivialOffsetCalculatorILi1EjESD_NS0_6memory12LoadWithCastILi1EEENSE_13StoreWithCastILi1EEEEEviT_T0_T2_T3_T4_T5_)
        /*2384*/ 	.word	0x00000000


	//----- nvinfo : EIATTR_MIN_STACK_SIZE
	.align		4
.L_1567:
        /*2388*/ 	.byte	0x04, 0x12
        /*238a*/ 	.short	(.L_1569 - .L_1568)
	.align		4
.L_1568:
        /*238c*/ 	.word	index@(_ZN2at6native18elementwise_kernelILi128ELi4EZNS0_22gpu_kernel_impl_nocastIZZZNS0_23logical_not_kernel_cudaERNS_18TensorIteratorBaseEENKUlvE0_clEvENKUlvE10_clEvEUlN3c108BFloat16EE_EEvS4_RKT_EUliE_EEviT1_)
        /*2390*/ 	.word	0x00000000


	//----- nvinfo : EIATTR_MIN_STACK_SIZE
	.align		4
.L_1569:
        /*2394*/ 	.byte	0x04, 0x12
        /*2396*/ 	.short	(.L_1571 - .L_1570)
	.align		4
.L_1570:
        /*2398*/ 	.word	index@(_ZN2at6native27unrolled_elementwise_kernelIZZZNS0_23logical_not_kernel_cudaERNS_18TensorIteratorBaseEENKUlvE0_clEvENKUlvE10_clEvEUlN3c108BFloat16EE_St5arrayIPcLm2EELi4E23TrivialOffsetCalculatorILi1EjESD_NS0_6memory15LoadWithoutCastENSE_16StoreWithoutCastEEEviT_T0_T2_T3_T4_T5_)
        /*239c*/ 	.word	0x00000000


	//----- nvinfo : EIATTR_MIN_STACK_SIZE
	.align		4
.L_1571:
        /*23a0*/ 	.byte	0x04, 0x12
        /*23a2*/ 	.short	(.L_1573 - .L_1572)
	.align		4
.L_1572:
        /*23a4*/ 	.word	index@(_ZN2at6native29vectorized_elementwise_kernelILi2EZZZNS0_23logical_not_kernel_cudaERNS_18TensorIteratorBaseEENKUlvE0_clEvENKUlvE10_clEvEUlN3c108BFloat16EE_St5arrayIPcLm2EEEEviT0_T1_)
        /*23a8*/ 	.word	0x00000000


	//----- nvinfo : EIATTR_MIN_STACK_SIZE
	.align		4
.L_1573:
        /*23ac*/ 	.byte	0x04, 0x12
        /*23ae*/ 	.short	(.L_1575 - .L_1574)
	.align		4
.L_1574:
        /*23b0*/ 	.word	index@(_ZN2at6native29vectorized_elementwise_kernelILi4EZZZNS0_23logical_not_kernel_cudaERNS_18TensorIteratorBaseEENKUlvE0_clEvENKUlvE10_clEvEUlN3c108BFloat16EE_St5arrayIPcLm2EEEEviT0_T1_)
        /*23b4*/ 	.word	0x00000000


	//----- nvinfo : EIATTR_MIN_STACK_SIZE
	.align		4
.L_1575:
        /*23b8*/ 	.byte	0x04, 0x12
        /*23ba*/ 	.short	(.L_1577 - .L_1576)
	.align		4
.L_1576:
        /*23bc*/ 	.word	index@(_ZN2at6native29vectorized_elementwise_kernelILi8EZZZNS0_23logical_not_kernel_cudaERNS_18TensorIteratorBaseEENKUlvE0_clEvENKUlvE10_clEvEUlN3c108BFloat16EE_St5arrayIPcLm2EEEEviT0_T1_)
        /*23c0*/ 	.word	0x00000000


	//----- nvinfo : EIATTR_MIN_STACK_SIZE
	.align		4
.L_1577:
        /*23c4*/ 	.byte	0x04, 0x12
        /*23c6*/ 	.short	(.L_1579 - .L_1578)
	.align		4
.L_1578:
        /*23c8*/ 	.word	index@(_ZN2at6native18elementwise_kernelILi128ELi4EZNS0_15gpu_kernel_implIZZZNS0_23logical_not_kernel_cudaERNS_18TensorIteratorBaseEENKUlvE0_clEvENKUlvE9_clEvEUlN3c104HalfEE_EEvS4_RKT_EUliE_EEviT1_)
        /*23cc*/ 	.word	0x00000000


	//----- nvinfo : EIATTR_MIN_STACK_SIZE
	.align		4
.L_1579:
        /*23d0*/ 	.byte	0x04, 0x12
        /*23d2*/ 	.short	(.L_1581 - .L_1580)
	.align		4
.L_1580:
        /*23d4*/ 	.word	index@(_ZN2at6native27unrolled_elementwise_kernelIZZZNS0_23logical_not_kernel_cudaERNS_18TensorIteratorBaseEENKUlvE0_clEvENKUlvE9_clEvEUlN3c104HalfEE_St5arrayIPcLm2EELi4E23TrivialOffsetCalculatorILi1EjESD_NS0_6memory12LoadWithCastILi1EEENSE_13StoreWithCastILi1EEEEEviT_T0_T2_T3_T4_T5_)
        /*23d8*/ 	.word	0x00000000


	//----- nvinfo : EIATTR_MIN_STACK_SIZE
	.align		4
.L_1581:
        /*23dc*/ 	.byte	0x04, 0x12
        /*23de*/ 	.short	(.L_1583 - .L_1582)
	.align		4
.L_1582:
        /*23e0*/ 	.word	index@(_ZN2at6native18elementwise_kernelILi128ELi4EZNS0_22gpu_kernel_impl_nocastIZZZNS0_23logical_not_kernel_cudaERNS_18TensorIteratorBaseEENKUlvE0_clEvENKUlvE9_clEvEUlN3c104HalfEE_EEvS4_RKT_EUliE_EEviT1_)
        /*23e4*/ 	.word	0x00000000


	//----- nvinfo : EIATTR_MIN_STACK_SIZE
	.align		4
.L_1583:
        /*23e8*/ 	.byte	0x04, 0x12
        /*23ea*/ 	.short	(.L_1585 - .L_1584)
	.align		4
.L_1584:
        /*23ec*/ 	.word	index@(_ZN2at6native27unrolled_elementwise_kernelIZZZNS0_23logical_not_kernel_cudaERNS_18TensorIteratorBaseEENKUlvE0_clEvENKUlvE9_clEvEUlN3c104HalfEE_St5arrayIPcLm2EELi4E23TrivialOffsetCalculatorILi1EjESD_NS0_6memory15LoadWithoutCastENSE_16StoreWithoutCastEEEviT_T0_T2_T3_T4_T5_)
        /*23f0*/ 	.word	0x00000000


	//----- nvinfo : EIATTR_MIN_STACK_SIZE
	.align		4
.L_1585:
        /*23f4*/ 	.byte	0x04, 0x12
        /*23f6*/ 	.short	(.L_1587 - .L_1586)
	.align		4
.L_1586:
        /*23f8*/ 	.word	index@(_ZN2at6native29vectorized_elementwise_kernelILi2EZZZNS0_23logical_not_kernel_cudaERNS_18TensorIteratorBaseEENKUlvE0_clEvENKUlvE9_clEvEUlN3c104HalfEE_St5arrayIPcLm2EEEEviT0_T1_)
        /*23fc*/ 	.word	0x00000000


	//----- nvinfo : EIATTR_MIN_STACK_SIZE
	.align		4
.L_1587:
        /*2400*/ 	.byte	0x04, 0x12
        /*2402*/ 	.short	(.L_1589 - .L_1588)
	.align		4
.L_1588:
        /*2404*/ 	.word	index@(_ZN2at6native29vectorized_elementwise_kernelILi4EZZZNS0_23logical_not_kernel_cudaERNS_18TensorIteratorBaseEENKUlvE0_clEvENKUlvE9_clEvEUlN3c104HalfEE_St5arrayIPcLm2EEEEviT0_T1_)
        /*2408*/ 	.word	0x00000000


	//----- nvinfo : EIATTR_MIN_STACK_SIZE
	.align		4
.L_1589:
        /*240c*/ 	.byte	0x04, 0x12
        /*240e*/ 	.short	(.L_1591 - .L_1590)
	.align		4
.L_1590:
        /*2410*/ 	.word	index@(_ZN2at6native29vectorized_elementwise_kernelILi8EZZZNS0_23logical_not_kernel_cudaERNS_18TensorIteratorBaseEENKUlvE0_clEvENKUlvE9_clEvEUlN3c104HalfEE_St5arrayIPcLm2EEEEviT0_T1_)
        /*2414*/ 	.word	0x00000000


	//----- nvinfo : EIATTR_MIN_STACK_SIZE
	.align		4
.L_1591:
        /*2418*/ 	.byte	0x04, 0x12
        /*241a*/ 	.short	(.L_1593 - .L_1592)
	.align		4
.L_1592:
        /*241c*/ 	.word	index@(_ZN2at6native18elementwise_kernelILi128ELi4EZNS0_15gpu_kernel_implIZZZNS0_23logical_not_kernel_cudaERNS_18TensorIteratorBaseEENKUlvE0_clEvENKUlvE8_clEvEUlbE_EEvS4_RKT_EUliE_EEviT1_)
        /*2420*/ 	.word	0x00000000


	//----- nvinfo : EIATTR_MIN_STACK_SIZE
	.align		4
.L_1593:
        /*2424*/ 	.byte	0x04, 0x12
        /*2426*/ 	.short	(.L_1595 - .L_1594)
	.align		4
.L_1594:
        /*2428*/ 	.word	index@(_ZN2at6native27unrolled_elementwise_kernelIZZZNS0_23logical_not_kernel_cudaERNS_18TensorIteratorBaseEENKUlvE0_clEvENKUlvE8_clEvEUlbE_St5arrayIPcLm2EELi4E23TrivialOffsetCalculatorILi1EjESB_NS0_6memory12LoadWithCastILi1EEENSC_13StoreWithCastILi1EEEEEviT_T0_T2_T3_T4_T5_)
        /*242c*/ 	.word	0x00000000


	//----- nvinfo : EIATTR_MIN_STACK_SIZE
	.align		4
.L_1595:
        /*2430*/ 	.byte	0x04, 0x12
        /*2432*/ 	.short	(.L_1597 - .L_1596)
	.align		4
.L_1596:
        /*2434*/ 	.word	index@(_ZN2at6native18elementwise_kernelILi128ELi4EZNS0_22gpu_kernel_impl_nocastIZZZNS0_23logical_not_kernel_cudaERNS_18TensorIteratorBaseEENKUlvE0_clEvENKUlvE8_clEvEUlbE_EEvS4_RKT_EUliE_EEviT1_)
        /*2438*/ 	.word	0x00000000


	//----- nvinfo : EIATTR_MIN_STACK_SIZE
	.align		4
.L_1597:
        /*243c*/ 	.byte	0x04, 0x12
        /*243e*/ 	.short	(.L_1599 - .L_1598)
	.align		4
.L_1598:
        /*2440*/ 	.word	index@(_ZN2at6native27unrolled_elementwise_kernelIZZZNS0_23logical_not_kernel_cudaERNS_18TensorIteratorBaseEENKUlvE0_clEvENKUlvE8_clEvEUlbE_St5arrayIPcLm2EELi4E23TrivialOffsetCalculatorILi1EjESB_NS0_6memory15LoadWithoutCastENSC_16StoreWithoutCastEEEviT_T0_T2_T3_T4_T5_)
        /*2444*/ 	.word	0x00000000


	//----- nvinfo : EIATTR_MIN_STACK_SIZE
	.align		4
.L_1599:
        /*2448*/ 	.byte	0x04, 0x12
        /*244a*/ 	.short	(.L_1601 - .L_1600)
	.align		4
.L_1600:
        /*244c*/ 	.word	index@(_ZN2at6native29vectorized_elementwise_kernelILi2EZZZNS0_23logical_not_kernel_cudaERNS_18TensorIteratorBaseEENKUlvE0_clEvENKUlvE8_clEvEUlbE_St5arrayIPcLm2EEEEviT0_T1_)
        /*2450*/ 	.word	0x00000000


	//----- nvinfo : EIATTR_MIN_STACK_SIZE
	.align		4
.L_1601:
        /*2454*/ 	.byte	0x04, 0x12
        /*2456*/ 	.short	(.L_1603 - .L_1602)
	.align		4
.L_1602:
        /*2458*/ 	.word	index@(_ZN2at6native29vectorized_elementwise_kernelILi4EZZZNS0_23logical_not_kernel_cudaERNS_18TensorIteratorBaseEENKUlvE0_clEvENKUlvE8_clEvEUlbE_St5arrayIPcLm2EEEEviT0_T1_)
        /*245c*/ 	.word	0x00000000


	//----- nvinfo : EIATTR_MIN_STACK_SIZE
	.align		4
.L_1603:
        /*2460*/ 	.byte	0x04, 0x12
        /*2462*/ 	.short	(.L_1605 - .L_1604)
	.align		4
.L_1604:
        /*2464*/ 	.word	index@(_ZN2at6native29vectorized_elementwise_kernelILi8EZZZNS0_23logical_not_kernel_cudaERNS_18TensorIteratorBaseEENKUlvE0_clEvENKUlvE8_clEvEUlbE_St5arrayIPcLm2EEEEviT0_T1_)
        /*2468*/ 	.word	0x00000000


	//----- nvinfo : EIATTR_MIN_STACK_SIZE
	.align		4
.L_1605:
        /*246c*/ 	.byte	0x04, 0x12
        /*246e*/ 	.short	(.L_1607 - .L_1606)
	.align		4
.L_1606:
        /*2470*/ 	.word	index@(_ZN2at6native18elementwise_kernelILi128ELi4EZNS0_15gpu_kernel_implIZZZNS0_23logical_not_kernel_cudaERNS_18TensorIteratorBaseEENKUlvE0_clEvENKUlvE7_clEvEUlN3c107complexIfEEE_EEvS4_RKT_EUliE_EEviT1_)
        /*2474*/ 	.word	0x00000000


	//----- nvinfo : EIATTR_MIN_STACK_SIZE
	.align		4
.L_1607:
        /*2478*/ 	.byte	0x04, 0x12
        /*247a*/ 	.short	(.L_1609 - .L_1608)
	.align		4
.L_1608:
        /*247c*/ 	.word	index@(_ZN2at6native27unrolled_elementwise_kernelIZZZNS0_23logical_not_kernel_cudaERNS_18TensorIteratorBaseEENKUlvE0_clEvENKUlvE7_clEvEUlN3c107complexIfEEE_St5arrayIPcLm2EELi4E23TrivialOffsetCalculatorILi1EjESE_NS0_6memory12LoadWithCastILi1EEENSF_13StoreWithCastILi1EEEEEviT_T0_T2_T3_T4_T5_)
        /*2480*/ 	.word	0x00000000


	//----- nvinfo : EIATTR_MIN_STACK_SIZE
	.align		4
.L_1609:
        /*2484*/ 	.byte	0x04, 0x12
        /*2486*/ 	.short	(.L_1611 - .L_1610)
	.align		4
.L_1610:
        /*2488*/ 	.word	index@(_ZN2at6native18elementwise_kernelILi128ELi4EZNS0_22gpu_kernel_impl_nocastIZZZNS0_23logical_not_kernel_cudaERNS_18TensorIteratorBaseEENKUlvE0_clEvENKUlvE7_clEvEUlN3c107complexIfEEE_EEvS4_RKT_EUliE_EEviT1_)
        /*248c*/ 	.word	0x00000000


	//----- nvinfo : EIATTR_MIN_STACK_SIZE
	.align		4
.L_1611:
        /*2490*/ 	.byte	0x04, 0x12
        /*2492*/ 	.short	(.L_1613 - .L_1612)
	.align		4
.L_1612:
        /*2494*/ 	.word	index@(_ZN2at6native27unrolled_elementwise_kernelIZZZNS0_23logical_not_kernel_cudaERNS_18TensorIteratorBaseEENKUlvE0_clEvENKUlvE7_clEvEUlN3c107complexIfEEE_St5arrayIPcLm2EELi4E23TrivialOffsetCalculatorILi1EjESE_NS0_6memory15LoadWithoutCastENSF_16StoreWithoutCastEEEviT_T0_T2_T3_T4_T5_)
        /*2498*/ 	.word	0x00000000


	//----- nvinfo : EIATTR_MIN_STACK_SIZE
	.align		4
.L_1613:
        /*249c*/ 	.byte	0x04, 0x12
        /*249e*/ 	.short	(.L_1615 - .L_1614)
	.align		4
.L_1614:
        /*24a0*/ 	.word	index@(_ZN2at6native29vectorized_elementwise_kernelILi2EZZZNS0_23logical_not_kernel_cudaERNS_18TensorIteratorBaseEENKUlvE0_clEvENKUlvE7_clEvEUlN3c107complexIfEEE_St5arrayIPcLm2EEEEviT0_T1_)
        /*24a4*/ 	.word	0x00000000


	//----- nvinfo : EIATTR_MIN_STACK_SIZE
	.align		4
.L_1615:
        /*24a8*/ 	.byte	0x04, 0x12
        /*24aa*/ 	.short	(.L_1617 - .L_1616)
	.align		4
.L_1616:
        /*24ac*/ 	.word	index@(_ZN2at6native29vectorized_elementwise_kernelILi4EZZZNS0_23logical_not_kernel_cudaERNS_18TensorIteratorBaseEENKUlvE0_clEvENKUlvE7_clEvEUlN3c107complexIfEEE_St5arrayIPcLm2EEEEviT0_T1_)
        /*24b0*/ 	.word	0x00000000


	//----- nvinfo : EIATTR_MIN_STACK_SIZE
	.align		4
.L_1617:
        /*24b4*/ 	.byte	0x04, 0x12
        /*24b6*/ 	.short	(.L_1619 - .L_1618)
	.align		4
.L_1618:
        /*24b8*/ 	.word	index@(_ZN2at6native29vectorized_elementwise_kernelILi8EZZZNS0_23logical_not_kernel_cudaERNS_18TensorIteratorBaseEENKUlvE0_clEvENKUlvE7_clEvEUlN3c107complexIfEEE_St5arrayIPcLm2EEEEviT0_T1_)
        /*24bc*/ 	.word	0x00000000


	//----- nvinfo : EIATTR_MIN_STACK_SIZE
	.align		4
.L_1619:
        /*24c0*/ 	.byte	0x04, 0x12
        /*24c2*/ 	.short	(.L_1621 - .L_1620)
	.align		4
.L_1620:
        /*24c4*/ 	.word	index@(_ZN2at6native18elementwise_kernelILi128ELi4EZNS0_15gpu_kernel_implIZZZNS0_23logical_not_kernel_cudaERNS_18TensorIteratorBaseEENKUlvE0_clEvENKUlvE6_clEvEUlN3c107complexIdEEE_EEvS4_RKT_EUliE_EEviT1_)
        /*24c8*/ 	.word	0x00000000


	//----- nvinfo : EIATTR_MIN_STACK_SIZE
	.align		4
.L_1621:
        /*24cc*/ 	.byte	0x04, 0x12
        /*24ce*/ 	.short	(.L_1623 - .L_1622)
	.align		4
.L_1622:
        /*24d0*/ 	.word	index@(_ZN2at6native27unrolled_elementwise_kernelIZZZNS0_23logical_not_kernel_cudaERNS_18TensorIteratorBaseEENKUlvE0_clEvENKUlvE6_clEvEUlN3c107complexIdEEE_St5arrayIPcLm2EELi4E23TrivialOffsetCalculatorILi1EjESE_NS0_6memory12LoadWithCastILi1EEENSF_13StoreWithCastILi1EEEEEviT_T0_T2_T3_T4_T5_)
        /*24d4*/ 	.word	0x00000000


	//----- nvinfo : EIATTR_MIN_STACK_SIZE
	.align		4
.L_1623:
        /*24d8*/ 	.byte	0x04, 0x12
        /*24da*/ 	.short	(.L_1625 - .L_1624)
	.align		4
.L_1624:
        /*24dc*/ 	.word	index@(_ZN2at6native18elementwise_kernelILi128ELi4EZNS0_22gpu_kernel_impl_nocastIZZZNS0_23logical_not_kernel_cudaERNS_18TensorIteratorBaseEENKUlvE0_clEvENKUlvE6_clEvEUlN3c107complexIdEEE_EEvS4_RKT_EUliE_EEviT1_)
        /*24e0*/ 	.word	0x00000000


	//----- nvinfo : EIATTR_MIN_STACK_SIZE
	.align		4
.L_1625:
        /*24e4*/ 	.byte	0x04, 0x12
        /*24e6*/ 	.short	(.L_1627 - .L_1626)
	.align		4
.L_1626:
        /*24e8*/ 	.word	index@(_ZN2at6native27unrolled_elementwise_kernelIZZZNS0_23logical_not_kernel_cudaERNS_18TensorIteratorBaseEENKUlvE0_clEvENKUlvE6_clEvEUlN3c107complexIdEEE_St5arrayIPcLm2EELi4E23TrivialOffsetCalculatorILi1EjESE_NS0_6memory15LoadWithoutCastENSF_16StoreWithoutCastEEEviT_T0_T2_T3_T4_T5_)
        /*24ec*/ 	.word	0x00000000


	//----- nvinfo : EIATTR_MIN_STACK_SIZE
	.align		4
.L_1627:
        /*24f0*/ 	.byte	0x04, 0x12
        /*24f2*/ 	.short	(.L_1629 - .L_1628)
	.align		4
.L_1628:
        /*24f4*/ 	.word	index@(_ZN2at6native29vectorized_elementwise_kernelILi2EZZZNS0_23logical_not_kernel_cudaERNS_18TensorIteratorBaseEENKUlvE0_clEvENKUlvE6_clEvEUlN3c107complexIdEEE_St5arrayIPcLm2EEEEviT0_T1_)
        /*24f8*/ 	.word	0x00000000


	//----- nvinfo : EIATTR_MIN_STACK_SIZE
	.align		4
.L_1629:
        /*24fc*/ 	.byte	0x04, 0x12
        /*24fe*/ 	.short	(.L_1631 - .L_1630)
	.align		4
.L_1630:
        /*2500*/ 	.word	index@(_ZN2at6native29vectorized_elementwise_kernelILi4EZZZNS0_23logical_not_kernel_cudaERNS_18TensorIteratorBaseEENKUlvE0_clEvENKUlvE6_clEvEUlN3c107complexIdEEE_St5arrayIPcLm2EEEEviT0_T1_)
        /*2504*/ 	.word	0x00000000


	//----- nvinfo : EIATTR_MIN_STACK_SIZE
	.align		4
.L_1631:
        /*2508*/ 	.byte	0x04, 0x12
        /*250a*/ 	.short	(.L_1633 - .L_1632)
	.align		4
.L_1632:
        /*250c*/ 	.word	index@(_ZN2at6native29vectorized_elementwise_kernelILi8EZZZNS0_23logical_not_kernel_cudaERNS_18TensorIteratorBaseEENKUlvE0_clEvENKUlvE6_clEvEUlN3c107complexIdEEE_St5arrayIPcLm2EEEEviT0_T1_)
        /*2510*/ 	.word	0x00000000


	//----- nvinfo : EIATTR_MIN_STACK_SIZE
	.align		4
.L_1633:
        /*2514*/ 	.byte	0x04, 0x12
        /*2516*/ 	.short	(.L_1635 - .L_1634)
	.align		4
.L_1634:
        /*2518*/ 	.word	index@(_ZN2at6native18elementwise_kernelILi128ELi4EZNS0_15gpu_kernel_implIZZZNS0_23logical_not_kernel_cudaERNS_18TensorIteratorBaseEENKUlvE0_clEvENKUlvE5_clEvEUlfE_EEvS4_RKT_EUliE_EEviT1_)
        /*251c*/ 	.word	0x00000000


	//----- nvinfo : EIATTR_MIN_STACK_SIZE
	.align		4
.L_1635:
        /*2520*/ 	.byte	0x04, 0x12
        /*2522*/ 	.short	(.L_1637 - .L_1636)
	.align		4
.L_1636:
        /*2524*/ 	.word	index@(_ZN2at6native27unrolled_elementwise_kernelIZZZNS0_23logical_not_kernel_cudaERNS_18TensorIteratorBaseEENKUlvE0_clEvENKUlvE5_clEvEUlfE_St5arrayIPcLm2EELi4E23TrivialOffsetCalculatorILi1EjESB_NS0_6memory12LoadWithCastILi1EEENSC_13StoreWithCastILi1EEEEEviT_T0_T2_T3_T4_T5_)
        /*2528*/ 	.word	0x00000000


	//----- nvinfo : EIATTR_MIN_STACK_SIZE
	.align		4
.L_1637:
        /*252c*/ 	.byte	0x04, 0x12
        /*252e*/ 	.short	(.L_1639 - .L_1638)
	.align		4
.L_1638:
        /*2530*/ 	.word	index@(_ZN2at6native18elementwise_kernelILi128ELi4EZNS0_22gpu_kernel_impl_nocastIZZZNS0_23logical_not_kernel_cudaERNS_18TensorIteratorBaseEENKUlvE0_clEvENKUlvE5_clEvEUlfE_EEvS4_RKT_EUliE_EEviT1_)
        /*2534*/ 	.word	0x00000000


	//----- nvinfo : EIATTR_MIN_STACK_SIZE
	.align		4
.L_1639:
        /*2538*/ 	.byte	0x04, 0x12
        /*253a*/ 	.short	(.L_1641 - .L_1640)
	.align		4
.L_1640:
        /*253c*/ 	.word	index@(_ZN2at6native27unrolled_elementwise_kernelIZZZNS0_23logical_not_kernel_cudaERNS_18TensorIteratorBaseEENKUlvE0_clEvENKUlvE5_clEvEUlfE_St5arrayIPcLm2EELi4E23TrivialOffsetCalculatorILi1EjESB_NS0_6memory15LoadWithoutCastENSC_16StoreWithoutCastEEEviT_T0_T2_T3_T4_T5_)
        /*2540*/ 	.word	0x00000000


	//----- nvinfo : EIATTR_MIN_STACK_SIZE
	.align		4
.L_1641:
        /*2544*/ 	.byte	0x04, 0x12
        /*2546*/ 	.short	(.L_1643 - .L_1642)
	.align		4
.L_1642:
        /*2548*/ 	.word	index@(_ZN2at6native29vectorized_elementwise_kernelILi2EZZZNS0_23logical_not_kernel_cudaERNS_18TensorIteratorBaseEENKUlvE0_clEvENKUlvE5_clEvEUlfE_St5arrayIPcLm2EEEEviT0_T1_)
        /*254c*/ 	.word	0x00000000


	//----- nvinfo : EIATTR_MIN_STACK_SIZE
	.align		4
.L_1643:
        /*2550*/ 	.byte	0x04, 0x12
        /*2552*/ 	.short	(.L_1645 - .L_1644)
	.align		4
.L_1644:
        /*2554*/ 	.word	index@(_ZN2at6native29vectorized_elementwise_kernelILi4EZZZNS0_23logical_not_kernel_cudaERNS_18TensorIteratorBaseEENKUlvE0_clEvENKUlvE5_clEvEUlfE_St5arrayIPcLm2EEEEviT0_T1_)
        /*2558*/ 	.word	0x00000000


	//----- nvinfo : EIATTR_MIN_STACK_SIZE
	.align		4
.L_1645:
        /*255c*/ 	.byte	0x04, 0x12
        /*255e*/ 	.short	(.L_1647 - .L_1646)
	.align		4
.L_1646:
        /*2560*/ 	.word	index@(_ZN2at6native29vectorized_elementwise_kernelILi8EZZZNS0_23logical_not_kernel_cudaERNS_18TensorIteratorBaseEENKUlvE0_clEvENKUlvE5_clEvEUlfE_St5arrayIPcLm2EEEEviT0_T1_)
        /*2564*/ 	.word	0x00000000


	//----- nvinfo : EIATTR_MIN_STACK_SIZE
	.align		4
.L_1647:
        /*2568*/ 	.byte	0x04, 0x12
        /*256a*/ 	.short	(.L_1649 - .L_1648)
	.align		4
.L_1648:
        /*256c*/ 	.word	index@(_ZN2at6native18elementwise_kernelILi128ELi4EZNS0_15gpu_kernel_implIZZZNS0_23logical_not_kernel_cudaERNS_18TensorIteratorBaseEENKUlvE0_clEvENKUlvE4_clEvEUldE_EEvS4_RKT_EUliE_EEviT1_)
        /*2570*/ 	.word	0x00000000


	//----- nvinfo : EIATTR_MIN_STACK_SIZE
	.align		4
.L_1649:
        /*2574*/ 	.byte	0x04, 0x12
        /*2576*/ 	.short	(.L_1651 - .L_1650)
	.align		4
.L_1650:
        /*2578*/ 	.word	index@(_ZN2at6native27unrolled_elementwise_kernelIZZZNS0_23logical_not_kernel_cudaERNS_18TensorIteratorBaseEENKUlvE0_clEvENKUlvE4_clEvEUldE_St5arrayIPcLm2EELi4E23TrivialOffsetCalculatorILi1EjESB_NS0_6memory12LoadWithCastILi1EEENSC_13StoreWithCastILi1EEEEEviT_T0_T2_T3_T4_T5_)
        /*257c*/ 	.word	0x00000000


	//----- nvinfo : EIATTR_MIN_STACK_SIZE
	.align		4
.L_1651:
        /*2580*/ 	.byte	0x04, 0x12
        /*2582*/ 	.short	(.L_1653 - .L_1652)
	.align		4
.L_1652:
        /*2584*/ 	.word	index@(_ZN2at6native18elementwise_kernelILi128ELi4EZNS0_22gpu_kernel_impl_nocastIZZZNS0_23logical_not_kernel_cudaERNS_18TensorIteratorBaseEENKUlvE0_clEvENKUlvE4_clEvEUldE_EEvS4_RKT_EUliE_EEviT1_)
        /*2588*/ 	.word	0x00000000


	//----- nvinfo : EIATTR_MIN_STACK_SIZE
	.align		4
.L_1653:
        /*258c*/ 	.byte	0x04, 0x12
        /*258e*/ 	.short	(.L_1655 - .L_1654)
	.align		4
.L_1654:
        /*2590*/ 	.word	index@(_ZN2at6native27unrolled_elementwise_kernelIZZZNS0_23logical_not_kernel_cudaERNS_18TensorIteratorBaseEENKUlvE0_clEvENKUlvE4_clEvEUldE_St5arrayIPcLm2EELi4E23TrivialOffsetCalculatorILi1EjESB_NS0_6memory15LoadWithoutCastENSC_16StoreWithoutCastEEEviT_T0_T2_T3_T4_T5_)
        /*2594*/ 	.word	0x00000000


	//----- nvinfo : EIATTR_MIN_STACK_SIZE
	.align		4
.L_1655:
        /*2598*/ 	.byte	0x04, 0x12
        /*259a*/ 	.short	(.L_1657 - .L_1656)
	.align		4
.L_1656:
        /*259c*/ 	.word	index@(_ZN2at6native29vectorized_elementwise_kernelILi2EZZZNS0_23logical_not_kernel_cudaERNS_18TensorIteratorBaseEENKUlvE0_clEvENKUlvE4_clEvEUldE_St5arrayIPcLm2EEEEviT0_T1_)
        /*25a0*/ 	.word	0x00000000


	//----- nvinfo : EIATTR_MIN_STACK_SIZE
	.align		4
.L_1657:
        /*25a4*/ 	.byte	0x04, 0x12
        /*25a6*/ 	.short	(.L_1659 - .L_1658)
	.align		4
.L_1658:
        /*25a8*/ 	.word	index@(_ZN2at6native29vectorized_elementwise_kernelILi4EZZZNS0_23logical_not_kernel_cudaERNS_18TensorIteratorBaseEENKUlvE0_clEvENKUlvE4_clEvEUldE_St5arrayIPcLm2EEEEviT0_T1_)
        /*25ac*/ 	.word	0x00000000


	//----- nvinfo : EIATTR_MIN_STACK_SIZE
	.align		4
.L_1659:
        /*25b0*/ 	.byte	0x04, 0x12
        /*25b2*/ 	.short	(.L_1661 - .L_1660)
	.align		4
.L_1660:
        /*25b4*/ 	.word	index@(_ZN2at6native29vectorized_elementwise_kernelILi8EZZZNS0_23logical_not_kernel_cudaERNS_18TensorIteratorBaseEENKUlvE0_clEvENKUlvE4_clEvEUldE_St5arrayIPcLm2EEEEviT0_T1_)
        /*25b8*/ 	.word	0x00000000


	//----- nvinfo : EIATTR_MIN_STACK_SIZE
	.align		4
.L_1661:
        /*25bc*/ 	.byte	0x04, 0x12
        /*25be*/ 	.short	(.L_1663 - .L_1662)
	.align		4
.L_1662:
        /*25c0*/ 	.word	index@(_ZN2at6native18elementwise_kernelILi128ELi4EZNS0_15gpu_kernel_implIZZZNS0_23logical_not_kernel_cudaERNS_18TensorIteratorBaseEENKUlvE0_clEvENKUlvE3_clEvEUlsE_EEvS4_RKT_EUliE_EEviT1_)
        /*25c4*/ 	.word	0x00000000


	//----- nvinfo : EIATTR_MIN_STACK_SIZE
	.align		4
.L_1663:
        /*25c8*/ 	.byte	0x04, 0x12
        /*25ca*/ 	.short	(.L_1665 - .L_1664)
	.align		4
.L_1664:
        /*25cc*/ 	.word	index@(_ZN2at6native27unrolled_elementwise_kernelIZZZNS0_23logical_not_kernel_cudaERNS_18TensorIteratorBaseEENKUlvE0_clEvENKUlvE3_clEvEUlsE_St5arrayIPcLm2EELi4E23TrivialOffsetCalculatorILi1EjESB_NS0_6memory12LoadWithCastILi1EEENSC_13StoreWithCastILi1EEEEEviT_T0_T2_T3_T4_T5_)
        /*25d0*/ 	.word	0x00000000


	//----- nvinfo : EIATTR_MIN_STACK_SIZE
	.align		4
.L_1665:
        /*25d4*/ 	.byte	0x04, 0x12
        /*25d6*/ 	.short	(.L_1667 - .L_1666)
	.align		4
.L_1666:
        /*25d8*/ 	.word	index@(_ZN2at6native18elementwise_kernelILi128ELi4EZNS0_22gpu_kernel_impl_nocastIZZZNS0_23logical_not_kernel_cudaERNS_18TensorIteratorBaseEENKUlvE0_clEvENKUlvE3_clEvEUlsE_EEvS4_RKT_EUliE_EEviT1_)
        /*25dc*/ 	.word	0x00000000


	//----- nvinfo : EIATTR_MIN_STACK_SIZE
	.align		4
.L_1667:
        /*25e0*/ 	.byte	0x04, 0x12
        /*25e2*/ 	.short	(.L_1669 - .L_1668)
	.align		4
.L_1668:
        /*25e4*/ 	.word	index@(_ZN2at6native27unrolled_elementwise_kernelIZZZNS0_23logical_not_kernel_cudaERNS_18TensorIteratorBaseEENKUlvE0_clEvENKUlvE3_clEvEUlsE_St5arrayIPcLm2EELi4E23TrivialOffsetCalculatorILi1EjESB_NS0_6memory15LoadWithoutCastENSC_16StoreWithoutCastEEEviT_T0_T2_T3_T4_T5_)
        /*25e8*/ 	.word	0x00000000


	//----- nvinfo : EIATTR_MIN_STACK_SIZE
	.align		4
.L_1669:
        /*25ec*/ 	.byte	0x04, 0x12
        /*25ee*/ 	.short	(.L_1671 - .L_1670)
	.align		4
.L_1670:
        /*25f0*/ 	.word	index@(_ZN2at6native29vectorized_elementwise_kernelILi2EZZZNS0_23logical_not_kernel_cudaERNS_18TensorIteratorBaseEENKUlvE0_clEvENKUlvE3_clEvEUlsE_St5arrayIPcLm2EEEEviT0_T1_)
        /*25f4*/ 	.word	0x00000000


	//----- nvinfo : EIATTR_MIN_STACK_SIZE
	.align		4
.L_1671:
        /*25f8*/ 	.byte	0x04, 0x12
        /*25fa*/ 	.short	(.L_1673 - .L_1672)
	.align		4
.L_1672:
        /*25fc*/ 	.word	index@(_ZN2at6native29vectorized_elementwise_kernelILi4EZZZNS0_23logical_not_kernel_cudaERNS_18TensorIteratorBaseEENKUlvE0_clEvENKUlvE3_clEvEUlsE_St5arrayIPcLm2EEEEviT0_T1_)
        /*2600*/ 	.word	0x00000000


	//----- nvinfo : EIATTR_MIN_STACK_SIZE
	.align		4
.L_1673:
        /*2604*/ 	.byte	0x04, 0x12
        /*2606*/ 	.short	(.L_1675 - .L_1674)
	.align		4
.L_1674:
        /*2608*/ 	.word	index@(_ZN2at6native29vectorized_elementwise_kernelILi8EZZZNS0_23logical_not_kernel_cudaERNS_18TensorIteratorBaseEENKUlvE0_clEvENKUlvE3_clEvEUlsE_St5arrayIPcLm2EEEEviT0_T1_)
        /*260c*/ 	.word	0x00000000


	//----- nvinfo : EIATTR_MIN_STACK_SIZE
	.align		4
.L_1675:
        /*2610*/ 	.byte	0x04, 0x12
        /*2612*/ 	.short	(.L_1677 - .L_1676)
	.align		4
.L_1676:
        /*2614*/ 	.word	index@(_ZN2at6native18elementwise_kernelILi128ELi4EZNS0_15gpu_kernel_implIZZZNS0_23logical_not_kernel_cudaERNS_18TensorIteratorBaseEENKUlvE0_clEvENKUlvE2_clEvEUllE_EEvS4_RKT_EUliE_EEviT1_)
        /*2618*/ 	.word	0x00000000


	//----- nvinfo : EIATTR_MIN_STACK_SIZE
	.align		4
.L_1677:
        /*261c*/ 	.byte	0x04, 0x12
        /*261e*/ 	.short	(.L_1679 - .L_1678)
	.align		4
.L_1678:
        /*2620*/ 	.word	index@(_ZN2at6native27unrolled_elementwise_kernelIZZZNS0_23logical_not_kernel_cudaERNS_18TensorIteratorBaseEENKUlvE0_clEvENKUlvE2_clEvEUllE_St5arrayIPcLm2EELi4E23TrivialOffsetCalculatorILi1EjESB_NS0_6memory12LoadWithCastILi1EEENSC_13StoreWithCastILi1EEEEEviT_T0_T2_T3_T4_T5_)
        /*2624*/ 	.word	0x00000000


	//----- nvinfo : EIATTR_MIN_STACK_SIZE
	.align		4
.L_1679:
        /*2628*/ 	.byte	0x04, 0x12
        /*262a*/ 	.short	(.L_1681 - .L_1680)
	.align		4
.L_1680:
        /*262c*/ 	.word	index@(_ZN2at6native18elementwise_kernelILi128ELi4EZNS0_22gpu_kernel_impl_nocastIZZZNS0_23logical_not_kernel_cudaERNS_18TensorIteratorBaseEENKUlvE0_clEvENKUlvE2_clEvEUllE_EEvS4_RKT_EUliE_EEviT1_)
        /*2630*/ 	.word	0x00000000


	//----- nvinfo : EIATTR_MIN_STACK_SIZE
	.align		4
.L_1681:
        /*2634*/ 	.byte	0x04, 0x12
        /*2636*/ 	.short	(.L_1683 - .L_1682)
	.align		4
.L_1682:
        /*2638*/ 	.word	index@(_ZN2at6native27unrolled_elementwise_kernelIZZZNS0_23logical_not_kernel_cudaERNS_18TensorIteratorBaseEENKUlvE0_clEvENKUlvE2_clEvEUllE_St5arrayIPcLm2EELi4E23TrivialOffsetCalculatorILi1EjESB_NS0_6memory15LoadWithoutCastENSC_16StoreWithoutCastEEEviT_T0_T2_T3_T4_T5_)
        /*263c*/ 	.word	0x00000000


	//----- nvinfo : EIATTR_MIN_STACK_SIZE
	.align		4
.L_1683:
        /*2640*/ 	.byte	0x04, 0x12
        /*2642*/ 	.short	(.L_1685 - .L_1684)
	.align		4
.L_1684:
        /*2644*/ 	.word	index@(_ZN2at6native29vectorized_elementwise_kernelILi2EZZZNS0_23logical_not_kernel_cudaERNS_18TensorIteratorBaseEENKUlvE0_clEvENKUlvE2_clEvEUllE_St5arrayIPcLm2EEEEviT0_T1_)
        /*2648*/ 	.word	0x00000000


	//----- nvinfo : EIATTR_MIN_STACK_SIZE
	.align		4
.L_1685:
        /*264c*/ 	.byte	0x04, 0x12
        /*264e*/ 	.short	(.L_1687 - .L_1686)
	.align		4
.L_1686:
        /*2650*/ 	.word	index@(_ZN2at6native29vectorized_elementwise_kernelILi4EZZZNS0_23logical_not_kernel_cudaERNS_18TensorIteratorBaseEENKUlvE0_clEvENKUlvE2_clEvEUllE_St5arrayIPcLm2EEEEviT0_T1_)
        /*2654*/ 	.word	0x00000000


	//----- nvinfo : EIATTR_MIN_STACK_SIZE
	.align		4
.L_1687:
        /*2658*/ 	.byte	0x04, 0x12
        /*265a*/ 	.short	(.L_1689 - .L_1688)
	.align		4
.L_1688:
        /*265c*/ 	.word	index@(_ZN2at6native29vectorized_elementwise_kernelILi8EZZZNS0_23logical_not_kernel_cudaERNS_18TensorIteratorBaseEENKUlvE0_clEvENKUlvE2_clEvEUllE_St5arrayIPcLm2EEEEviT0_T1_)
        /*2660*/ 	.word	0x00000000


	//----- nvinfo : EIATTR_MIN_STACK_SIZE
	.align		4
.L_1689:
        /*2664*/ 	.byte	0x04, 0x12
        /*2666*/ 	.short	(.L_1691 - .L_1690)
	.align		4
.L_1690:
        /*2668*/ 	.word	index@(_ZN2at6native18elementwise_kernelILi128ELi4EZNS0_15gpu_kernel_implIZZZNS0_23logical_not_kernel_cudaERNS_18TensorIteratorBaseEENKUlvE0_clEvENKUlvE1_clEvEUliE_EEvS4_RKT_EUliE_EEviT1_)
        /*266c*/ 	.word	0x00000000


	//----- nvinfo : EIATTR_MIN_STACK_SIZE
	.align		4
.L_1691:
        /*2670*/ 	.byte	0x04, 0x12
        /*2672*/ 	.short	(.L_1693 - .L_1692)
	.align		4
.L_1692:
        /*2674*/ 	.word	index@(_ZN2at6native27unrolled_elementwise_kernelIZZZNS0_23logical_not_kernel_cudaERNS_18TensorIteratorBaseEENKUlvE0_clEvENKUlvE1_clEvEUliE_St5arrayIPcLm2EELi4E23TrivialOffsetCalculatorILi1EjESB_NS0_6memory12LoadWithCastILi1EEENSC_13StoreWithCastILi1EEEEEviT_T0_T2_T3_T4_T5_)
        /*2678*/ 	.word	0x00000000


	//----- nvinfo : EIATTR_MIN_STACK_SIZE
	.align		4
.L_1693:
        /*267c*/ 	.byte	0x04, 0x12
        /*267e*/ 	.short	(.L_1695 - .L_1694)
	.align		4
.L_1694:
        /*2680*/ 	.word	index@(_ZN2at6native18elementwise_kernelILi128ELi4EZNS0_22gpu_kernel_impl_nocastIZZZNS0_23logical_not_kernel_cudaERNS_18TensorIteratorBaseEENKUlvE0_clEvENKUlvE1_clEvEUliE_EEvS4_RKT_EUliE_EEviT1_)
        /*2684*/ 	.word	0x00000000


	//----- nvinfo : EIATTR_MIN_STACK_SIZE
	.align		4
.L_1695:
        /*2688*/ 	.byte	0x04, 0x12
        /*268a*/ 	.short	(.L_1697 - .L_1696)
	.align		4
.L_1696:
        /*268c*/ 	.word	index@(_ZN2at6native27unrolled_elementwise_kernelIZZZNS0_23logical_not_kernel_cudaERNS_18TensorIteratorBaseEENKUlvE0_clEvENKUlvE1_clEvEUliE_St5arrayIPcLm2EELi4E23TrivialOffsetCalculatorILi1EjESB_NS0_6memory15LoadWithoutCastENSC_16StoreWithoutCastEEEviT_T0_T2_T3_T4_T5_)
        /*2690*/ 	.word	0x00000000


	//----- nvinfo : EIATTR_MIN_STACK_SIZE
	.align		4
.L_1697:
        /*2694*/ 	.byte	0x04, 0x12
        /*2696*/ 	.short	(.L_1699 - .L_1698)
	.align		4
.L_1698:
        /*2698*/ 	.word	index@(_ZN2at6native29vectorized_elementwise_kernelILi2EZZZNS0_23logical_not_kernel_cudaERNS_18TensorIteratorBaseEENKUlvE0_clEvENKUlvE1_clEvEUliE_St5arrayIPcLm2EEEEviT0_T1_)
        /*269c*/ 	.word	0x00000000


	//----- nvinfo : EIATTR_MIN_STACK_SIZE
	.align		4
.L_1699:
        /*26a0*/ 	.byte	0x04, 0x12
        /*26a2*/ 	.short	(.L_1701 - .L_1700)
	.align		4
.L_1700:
        /*26a4*/ 	.word	index@(_ZN2at6native29vectorized_elementwise_kernelILi4EZZZNS0_23logical_not_kernel_cudaERNS_18TensorIteratorBaseEENKUlvE0_clEvENKUlvE1_clEvEUliE_St5arrayIPcLm2EEEEviT0_T1_)
        /*26a8*/ 	.word	0x00000000


	//----- nvinfo : EIATTR_MIN_STACK_SIZE
	.align		4
.L_1701:
        /*26ac*/ 	.byte	0x04, 0x12
        /*26ae*/ 	.short	(.L_1703 - .L_1702)
	.align		4
.L_1702:
        /*26b0*/ 	.word	index@(_ZN2at6native29vectorized_elementwise_kernelILi8EZZZNS0_23logical_not_kernel_cudaERNS_18TensorIteratorBaseEENKUlvE0_clEvENKUlvE1_clEvEUliE_St5arrayIPcLm2EEEEviT0_T1_)
        /*26b4*/ 	.word	0x00000000


	//----- nvinfo : EIATTR_MIN_STACK_SIZE
	.align		4
.L_1703:
        /*26b8*/ 	.byte	0x04, 0x12
        /*26ba*/ 	.short	(.L_1705 - .L_1704)
	.align		4
.L_1704:
        /*26bc*/ 	.word	index@(_ZN2at6native18elementwise_kernelILi128ELi4EZNS0_15gpu_kernel_implIZZZNS0_23logical_not_kernel_cudaERNS_18TensorIteratorBaseEENKUlvE0_clEvENKUlvE0_clEvEUlaE_EEvS4_RKT_EUliE_EEviT1_)
        /*26c0*/ 	.word	0x00000000


	//----- nvinfo : EIATTR_MIN_STACK_SIZE
	.align		4
.L_1705:
        /*26c4*/ 	.byte	0x04, 0x12
        /*26c6*/ 	.short	(.L_1707 - .L_1706)
	.align		4
.L_1706:
        /*26c8*/ 	.word	index@(_ZN2at6native27unrolled_elementwise_kernelIZZZNS0_23logical_not_kernel_cudaERNS_18TensorIteratorBaseEENKUlvE0_clEvENKUlvE0_clEvEUlaE_St5arrayIPcLm2EELi4E23TrivialOffsetCalculatorILi1EjESB_NS0_6memory12LoadWithCastILi1EEENSC_13StoreWithCastILi1EEEEEviT_T0_T2_T3_T4_T5_)
        /*26cc*/ 	.word	0x00000000


	//----- nvinfo : EIATTR_MIN_STACK_SIZE
	.align		4
.L_1707:
        /*26d0*/ 	.byte	0x04, 0x12
        /*26d2*/ 	.short	(.L_1709 - .L_1708)
	.align		4
.L_1708:
        /*26d4*/ 	.word	index@(_ZN2at6native18elementwise_kernelILi128ELi4EZNS0_22gpu_kernel_impl_nocastIZZZNS0_23logical_not_kernel_cudaERNS_18TensorIteratorBaseEENKUlvE0_clEvENKUlvE0_clEvEUlaE_EEvS4_RKT_EUliE_EEviT1_)
        /*26d8*/ 	.word	0x00000000


	//----- nvinfo : EIATTR_MIN_STACK_SIZE
	.align		4
.L_1709:
        /*26dc*/ 	.byte	0x04, 0x12
        /*26de*/ 	.short	(.L_1711 - .L_1710)
	.align		4
.L_1710:
        /*26e0*/ 	.word	index@(_ZN2at6native27unrolled_elementwise_kernelIZZZNS0_23logical_not_kernel_cudaERNS_18TensorIteratorBaseEENKUlvE0_clEvENKUlvE0_clEvEUlaE_St5arrayIPcLm2EELi4E23TrivialOffsetCalculatorILi1EjESB_NS0_6memory15LoadWithoutCastENSC_16StoreWithoutCastEEEviT_T0_T2_T3_T4_T5_)
        /*26e4*/ 	.word	0x00000000


	//----- nvinfo : EIATTR_MIN_STACK_SIZE
	.align		4
.L_1711:
        /*26e8*/ 	.byte	0x04, 0x12
        /*26ea*/ 	.short	(.L_1713 - .L_1712)
	.align		4
.L_1712:
        /*26ec*/ 	.word	index@(_ZN2at6native29vectorized_elementwise_kernelILi2EZZZNS0_23logical_not_kernel_cudaERNS_18TensorIteratorBaseEENKUlvE0_clEvENKUlvE0_clEvEUlaE_St5arrayIPcLm2EEEEviT0_T1_)
        /*26f0*/ 	.word	0x00000000


	//----- nvinfo : EIATTR_MIN_STACK_SIZE
	.align		4
.L_1713:
        /*26f4*/ 	.byte	0x04, 0x12
        /*26f6*/ 	.short	(.L_1715 - .L_1714)
	.align		4
.L_1714:
        /*26f8*/ 	.word	index@(_ZN2at6native29vectorized_elementwise_kernelILi4EZZZNS0_23logical_not_kernel_cudaERNS_18TensorIteratorBaseEENKUlvE0_clEvENKUlvE0_clEvEUlaE_St5arrayIPcLm2EEEEviT0_T1_)
        /*26fc*/ 	.word	0x00000000


	//----- nvinfo : EIATTR_MIN_STACK_SIZE
	.align		4
.L_1715:
        /*2700*/ 	.byte	0x04, 0x12
        /*2702*/ 	.short	(.L_1717 - .L_1716)
	.align		4
.L_1716:
        /*2704*/ 	.word	index@(_ZN2at6native29vectorized_elementwise_kernelILi8EZZZNS0_23logical_not_kernel_cudaERNS_18TensorIteratorBaseEENKUlvE0_clEvENKUlvE0_clEvEUlaE_St5arrayIPcLm2EEEEviT0_T1_)
        /*2708*/ 	.word	0x00000000


	//----- nvinfo : EIATTR_MIN_STACK_SIZE
	.align		4
.L_1717:
        /*270c*/ 	.byte	0x04, 0x12
        /*270e*/ 	.short	(.L_1719 - .L_1718)
	.align		4
.L_1718:
        /*2710*/ 	.word	index@(_ZN2at6native18elementwise_kernelILi128ELi4EZNS0_15gpu_kernel_implIZZZNS0_23logical_not_kernel_cudaERNS_18TensorIteratorBaseEENKUlvE0_clEvENKUlvE_clEvEUlhE_EEvS4_RKT_EUliE_EEviT1_)
        /*2714*/ 	.word	0x00000000


	//----- nvinfo : EIATTR_MIN_STACK_SIZE
	.align		4
.L_1719:
        /*2718*/ 	.byte	0x04, 0x12
        /*271a*/ 	.short	(.L_1721 - .L_1720)
	.align		4
.L_1720:
        /*271c*/ 	.word	index@(_ZN2at6native27unrolled_elementwise_kernelIZZZNS0_23logical_not_kernel_cudaERNS_18TensorIteratorBaseEENKUlvE0_clEvENKUlvE_clEvEUlhE_St5arrayIPcLm2EELi4E23TrivialOffsetCalculatorILi1EjESB_NS0_6memory12LoadWithCastILi1EEENSC_13StoreWithCastILi1EEEEEviT_T0_T2_T3_T4_T5_)
        /*2720*/ 	.word	0x00000000


	//----- nvinfo : EIATTR_MIN_STACK_SIZE
	.align		4
.L_1721:
        /*2724*/ 	.byte	0x04, 0x12
        /*2726*/ 	.short	(.L_1723 - .L_1722)
	.align		4
.L_1722:
        /*2728*/ 	.word	index@(_ZN2at6native18elementwise_kernelILi128ELi4EZNS0_22gpu_kernel_impl_nocastIZZZNS0_23logical_not_kernel_cudaERNS_18TensorIteratorBaseEENKUlvE0_clEvENKUlvE_clEvEUlhE_EEvS4_RKT_EUliE_EEviT1_)
        /*272c*/ 	.word	0x00000000


	//----- nvinfo : EIATTR_MIN_STACK_SIZE
	.align		4
.L_1723:
        /*2730*/ 	.byte	0x04, 0x12
        /*2732*/ 	.short	(.L_1725 - .L_1724)
	.align		4
.L_1724:
        /*2734*/ 	.word	index@(_ZN2at6native27unrolled_elementwise_kernelIZZZNS0_23logical_not_kernel_cudaERNS_18TensorIteratorBaseEENKUlvE0_clEvENKUlvE_clEvEUlhE_St5arrayIPcLm2EELi4E23TrivialOffsetCalculatorILi1EjESB_NS0_6memory15LoadWithoutCastENSC_16StoreWithoutCastEEEviT_T0_T2_T3_T4_T5_)
        /*2738*/ 	.word	0x00000000


	//----- nvinfo : EIATTR_MIN_STACK_SIZE
	.align		4
.L_1725:
        /*273c*/ 	.byte	0x04, 0x12
        /*273e*/ 	.short	(.L_1727 - .L_1726)
	.align		4
.L_1726:
        /*2740*/ 	.word	index@(_ZN2at6native29vectorized_elementwise_kernelILi2EZZZNS0_23logical_not_kernel_cudaERNS_18TensorIteratorBaseEENKUlvE0_clEvENKUlvE_clEvEUlhE_St5arrayIPcLm2EEEEviT0_T1_)
        /*2744*/ 	.word	0x00000000


	//----- nvinfo : EIATTR_MIN_STACK_SIZE
	.align		4
.L_1727:
        /*2748*/ 	.byte	0x04, 0x12
        /*274a*/ 	.short	(.L_1729 - .L_1728)
	.align		4
.L_1728:
        /*274c*/ 	.word	index@(_ZN2at6native29vectorized_elementwise_kernelILi4EZZZNS0_23logical_not_kernel_cudaERNS_18TensorIteratorBaseEENKUlvE0_clEvENKUlvE_clEvEUlhE_St5arrayIPcLm2EEEEviT0_T1_)
        /*2750*/ 	.word	0x00000000


	//----- nvinfo : EIATTR_MIN_STACK_SIZE
	.align		4
.L_1729:
        /*2754*/ 	.byte	0x04, 0x12
        /*2756*/ 	.short	(.L_1731 - .L_1730)
	.align		4
.L_1730:
        /*2758*/ 	.word	index@(_ZN2at6native29vectorized_elementwise_kernelILi8EZZZNS0_23logical_not_kernel_cudaERNS_18TensorIteratorBaseEENKUlvE0_clEvENKUlvE_clEvEUlhE_St5arrayIPcLm2EEEEviT0_T1_)
        /*275c*/ 	.word	0x00000000
.L_1731:


//--------------------- .nv.compat                --------------------------
	.section	.nv.compat,"",@"SHT_CUDA_COMPAT_INFO"
	.align	4
        /*0000*/ 	.byte	0x02, 0x09, 0x01, 0x00, 0x02, 0x02, 0x01, 0x00, 0x02, 0x05, 0x05, 0x00, 0x03, 0x07, 0x01, 0x01
        /*0010*/ 	.byte	0x02, 0x03, 0x00, 0x00, 0x02, 0x06, 0x01, 0x00, 0x04, 0x0b, 0x08, 0x00, 0x00, 0x00, 0x00, 0x00
        /*0020*/ 	.byte	0x00, 0x00, 0x00, 0x00


//--------------------- .nv.info._ZN2at6native18elementwise_kernelILi128ELi4EZNS0_15gpu_kernel_implIZZZNS0_19signbit_kernel_cudaERNS_18TensorIteratorBaseEENKUlvE0_clEvENKUlvE2_clEvEUlN3c104HalfEE_EEvS4_RKT_EUliE_EEviT1_ --------------------------
	.section	.nv.info._ZN2at6native18elementwise_kernelILi128ELi4EZNS0_15gpu_kernel_implIZZZNS0_19signbit_kernel_cudaERNS_18TensorIteratorBaseEENKUlvE0_clEvENKUlvE2_clEvEUlN3c104HalfEE_EEvS4_RKT_EUliE_EEviT1_,"",@"SHT_CUDA_INFO"
	.sectionflags	@""
	.align	4


	//----- nvinfo : EIATTR_CUDA_API_VERSION
	.align		4
        /*0000*/ 	.byte	0x04, 0x37
        /*0002*/ 	.short	(.L_1733 - .L_1732)
.L_1732:
        /*0004*/ 	.word	0x00000082


	//----- nvinfo : EIATTR_KPARAM_INFO
	.align		4
.L_1733:
        /*0008*/ 	.byte	0x04, 0x17
        /*000a*/ 	.short	(.L_1735 - .L_1734)
.L_1734:
        /*000c*/ 	.word	0x00000000
        /*0010*/ 	.short	0x0001
        /*0012*/ 	.short	0x0008
        /*0014*/ 	.byte	0x00, 0xf0, 0x61, 0x08


	//----- nvinfo : EIATTR_KPARAM_INFO
	.align		4
.L_1735:
        /*0018*/ 	.byte	0x04, 0x17
        /*001a*/ 	.short	(.L_1737 - .L_1736)
.L_1736:
        /*001c*/ 	.word	0x00000000
        /*0020*/ 	.short	0x0000
        /*0022*/ 	.short	0x0000
        /*0024*/ 	.byte	0x00, 0xf0, 0x11, 0x00


	//----- nvinfo : EIATTR_SPARSE_MMA_MASK
	.align		4
.L_1737:
        /*0028*/ 	.byte	0x03, 0x50
        /*002a*/ 	.short	0x0000


	//----- nvinfo : EIATTR_MAXREG_COUNT
	.align		4
        /*002c*/ 	.byte	0x03, 0x1b
        /*002e*/ 	.short	0x0080


	//----- nvinfo : EIATTR_EXTERNS
	.align		4
        /*0030*/ 	.byte	0x04, 0x0f
        /*0032*/ 	.short	(.L_1739 - .L_1738)


	//   ....[0]....
	.align		4
.L_1738:
        /*0034*/ 	.word	index@(__assertfail)


	//----- nvinfo : EIATTR_MERCURY_ISA_VERSION
	.align		4
.L_1739:
        /*0038*/ 	.byte	0x03, 0x5f
        /*003a*/ 	.short	0x0101


	//----- nvinfo : EIATTR_VRC_CTA_INIT_COUNT
	.align		4
        /*003c*/ 	.byte	0x02, 0x4a
	.zero		1
	.zero		1


	//----- nvinfo : EIATTR_SYSCALL_OFFSETS
	.align		4
        /*0040*/ 	.byte	0x04, 0x46
        /*0042*/ 	.short	(.L_1741 - .L_1740)


	//   ....[0]....
.L_1740:
        /*0044*/ 	.word	0x00002270


	//   ....[1]....
        /*0048*/ 	.word	0x00002fe0


	//   ....[2]....
        /*004c*/ 	.word	0x000053c0


	//   ....[3]....
        /*0050*/ 	.word	0x00005f70


	//   ....[4]....
        /*0054*/ 	.word	0x00008450


	//   ....[5]....
        /*0058*/ 	.word	0x00009000


	//   ....[6]....
        /*005c*/ 	.word	0x0000b4f0


	//   ....[7]....
        /*0060*/ 	.word	0x0000c060


	//----- nvinfo : EIATTR_EXIT_INSTR_OFFSETS
	.align		4
.L_1741:
        /*0064*/ 	.byte	0x04, 0x1c
        /*0066*/ 	.short	(.L_1743 - .L_1742)


	//   ....[0]....
.L_1742:
        /*0068*/ 	.word	0x000092a0


	//   ....[1]....
        /*006c*/ 	.word	0x0000b670


	//   ....[2]....
        /*0070*/ 	.word	0x0000b690


	//   ....[3]....
        /*0074*/ 	.word	0x0000b720


	//   ....[4]....
        /*0078*/ 	.word	0x0000b740


	//   ....[5]....
        /*007c*/ 	.word	0x0000b760


	//   ....[6]....
        /*0080*/ 	.word	0x0000b7f0


	//   ....[7]....
        /*0084*/ 	.word	0x0000b830


	//   ....[8]....
        /*0088*/ 	.word	0x0000b8d0


	//   ....[9]....
        /*008c*/ 	.word	0x0000b920


	//   ....[10]....
        /*0090*/ 	.word	0x0000b950


	//   ....[11]....
        /*0094*/ 	.word	0x0000ba10


	//   ....[12]....
        /*0098*/ 	.word	0x0000bb50


	//   ....[13]....
        /*009c*/ 	.word	0x0000bca0


	//   ....[14]....
        /*00a0*/ 	.word	0x0000bdf0


	//   ....[15]....
        /*00a4*/ 	.word	0x0000be20


	//   ....[16]....
        /*00a8*/ 	.word	0x0000be40


	//   ....[17]....
        /*00ac*/ 	.word	0x0000bec0


	//   ....[18]....
        /*00b0*/ 	.word	0x0000bf00


	//   ....[19]....
        /*00b4*/ 	.word	0x0000c070


	//   ....[20]....
        /*00b8*/ 	.word	0x0000c150


	//   ....[21]....
        /*00bc*/ 	.word	0x0000c1f0


	//   ....[22]....
        /*00c0*/ 	.word	0x0000c230


	//   ....[23]....
        /*00c4*/ 	.word	0x0000c280


	//   ....[24]....
        /*00c8*/ 	.word	0x0000c2c0


	//----- nvinfo : EIATTR_MAX_THREADS
	.align		4
.L_1743:
        /*00cc*/ 	.byte	0x04, 0x05
        /*00ce*/ 	.short	(.L_1745 - .L_1744)
.L_1744:
        /*00d0*/ 	.word	0x00000080
        /*00d4*/ 	.word	0x00000001
        /*00d8*/ 	.word	0x00000001


	//----- nvinfo : EIATTR_CRS_STACK_SIZE
	.align		4
.L_1745:
        /*00dc*/ 	.byte	0x04, 0x1e
        /*00de*/ 	.short	(.L_1747 - .L_1746)
.L_1746:
        /*00e0*/ 	.word	0x00000000


	//----- nvinfo : EIATTR_CBANK_PARAM_SIZE
	.align		4
.L_1747:
        /*00e4*/ 	.byte	0x03, 0x19
        /*00e6*/ 	.short	0x0220


	//----- nvinfo : EIATTR_PARAM_CBANK
	.align		4
        /*00e8*/ 	.byte	0x04, 0x0a
        /*00ea*/ 	.short	(.L_1749 - .L_1748)
	.align		4
.L_1748:
        /*00ec*/ 	.word	index@(.nv.constant0._ZN2at6native18elementwise_kernelILi128ELi4EZNS0_15gpu_kernel_implIZZZNS0_19signbit_kernel_cudaERNS_18TensorIteratorBaseEENKUlvE0_clEvENKUlvE2_clEvEUlN3c104HalfEE_EEvS4_RKT_EUliE_EEviT1_)
        /*00f0*/ 	.short	0x0380
        /*00f2*/ 	.short	0x0220


	//----- nvinfo : EIATTR_SW_WAR
	.align		4
.L_1749:
        /*00f4*/ 	.byte	0x04, 0x36
        /*00f6*/ 	.short	(.L_1751 - .L_1750)
.L_1750:
        /*00f8*/ 	.word	0x00000008
.L_1751:


//--------------------- .nv.info._ZN2at6native27unrolled_elementwise_kernelIZZZNS0_19signbit_kernel_cudaERNS_18TensorIteratorBaseEENKUlvE0_clEvENKUlvE2_clEvEUlN3c104HalfEE_St5arrayIPcLm2EELi4E23TrivialOffsetCalculatorILi1EjESD_NS0_6memory12LoadWithCastILi1EEENSE_13StoreWithCastILi1EEEEEviT_T0_T2_T3_T4_T5_ --------------------------
	.section	.nv.info._ZN2at6native27unrolled_elementwise_kernelIZZZNS0_19signbit_kernel_cudaERNS_18TensorIteratorBaseEENKUlvE0_clEvENKUlvE2_clEvEUlN3c104HalfEE_St5arrayIPcLm2EELi4E23TrivialOffsetCalculatorILi1EjESD_NS0_6memory12LoadWithCastILi1EEENSE_13StoreWithCastILi1EEEEEviT_T0_T2_T3_T4_T5_,"",@"SHT_CUDA_INFO"
	.sectionflags	@""
	.align	4


	//----- nvinfo : EIATTR_CUDA_API_VERSION
	.align		4
        /*0000*/ 	.byte	0x04, 0x37
        /*0002*/ 	.short	(.L_1753 - .L_1752)
.L_1752:
        /*0004*/ 	.word	0x00000082


	//----- nvinfo : EIATTR_KPARAM_INFO
	.align		4
.L_1753:
        /*0008*/ 	.byte	0x04, 0x17
        /*000a*/ 	.short	(.L_1755 - .L_1754)
.L_1754:
        /*000c*/ 	.word	0x00000000
        /*0010*/ 	.short	0x0006
        /*0012*/ 	.short	0x0024
        /*0014*/ 	.byte	0x00, 0xf0, 0x21, 0x00


	//----- nvinfo : EIATTR_KPARAM_INFO
	.align		4
.L_1755:
        /*0018*/ 	.byte	0x04, 0x17
        /*001a*/ 	.short	(.L_1757 - .L_1756)
.L_1756:
        /*001c*/ 	.word	0x00000000
        /*0020*/ 	.short	0x0005
        /*0022*/ 	.short	0x001c
        /*0024*/ 	.byte	0x00, 0xf0, 0x21, 0x00


	//----- nvinfo : EIATTR_KPARAM_INFO
	.align		4
.L_1757:
        /*0028*/ 	.byte	0x04, 0x17
        /*002a*/ 	.short	(.L_1759 - .L_1758)
.L_1758:
        /*002c*/ 	.word	0x00000000
        /*0030*/ 	.short	0x0004
        /*0032*/ 	.short	0x0019
        /*0034*/ 	.byte	0x00, 0xf0, 0x05, 0x00


	//----- nvinfo : EIATTR_KPARAM_INFO
	.align		4
.L_1759:
        /*0038*/ 	.byte	0x04, 0x17
        /*003a*/ 	.short	(.L_1761 - .L_1760)
.L_1760:
        /*003c*/ 	.word	0x00000000
        /*0040*/ 	.short	0x0003
        /*0042*/ 	.short	0x0018
        /*0044*/ 	.byte	0x00, 0xf0, 0x05, 0x00


	//----- nvinfo : EIATTR_KPARAM_INFO
	.align		4
.L_1761:
        /*0048*/ 	.byte	0x04, 0x17
        /*004a*/ 	.short	(.L_1763 - .L_1762)
.L_1762:
        /*004c*/ 	.word	0x00000000
        /*0050*/ 	.short	0x0002
        /*0052*/ 	.short	0x0008
        /*0054*/ 	.byte	0x00, 0xf0, 0x41, 0x00


	//----- nvinfo : EIATTR_KPARAM_INFO
	.align		4
.L_1763:
        /*0058*/ 	.byte	0x04, 0x17
        /*005a*/ 	.short	(.L_1765 - .L_1764)
.L_1764:
        /*005c*/ 	.word	0x00000000
        /*0060*/ 	.short	0x0001
        /*0062*/ 	.short	0x0004
        /*0064*/ 	.byte	0x00, 0xf0, 0x05, 0x00


	//----- nvinfo : EIATTR_KPARAM_INFO
	.align		4
.L_1765:
        /*0068*/ 	.byte	0x04, 0x17
        /*006a*/ 	.short	(.L_1767 - .L_1766)
.L_1766:
        /*006c*/ 	.word	0x00000000
        /*0070*/ 	.short	0x0000
        /*0072*/ 	.short	0x0000
        /*0074*/ 	.byte	0x00, 0xf0, 0x11, 0x00


	//----- nvinfo : EIATTR_SPARSE_MMA_MASK
	.align		4
.L_1767:
        /*0078*/ 	.byte	0x03, 0x50
        /*007a*/ 	.short	0x0000


	//----- nvinfo : EIATTR_MAXREG_COUNT
	.align		4
        /*007c*/ 	.byte	0x03, 0x1b
        /*007e*/ 	.short	0x00ff


	//----- nvinfo : EIATTR_EXTERNS
	.align		4
        /*0080*/ 	.byte	0x04, 0x0f
        /*0082*/ 	.short	(.L_1769 - .L_1768)


	//   ....[0]....
	.align		4
.L_1768:
        /*0084*/ 	.word	index@(__assertfail)


	//----- nvinfo : EIATTR_MERCURY_ISA_VERSION
	.align		4
.L_1769:
        /*0088*/ 	.byte	0x03, 0x5f
        /*008a*/ 	.short	0x0101


	//----- nvinfo : EIATTR_VRC_CTA_INIT_COUNT
	.align		4
        /*008c*/ 	.byte	0x02, 0x4a
	.zero		1
	.zero		1


	//----- nvinfo : EIATTR_SYSCALL_OFFSETS
	.align		4
        /*0090*/ 	.byte	0x04, 0x46
        /*0092*/ 	.short	(.L_1771 - .L_1770)


	//   ....[0]....
.L_1770:
        /*0094*/ 	.word	0x00001050


	//   ....[1]....
        /*0098*/ 	.word	0x00002280


	//   ....[2]....
        /*009c*/ 	.word	0x000033f0


	//   ....[3]....
        /*00a0*/ 	.word	0x00004480


	//   ....[4]....
        /*00a4*/ 	.word	0x00005510


	//   ....[5]....
        /*00a8*/ 	.word	0x00006380


	//   ....[6]....
        /*00ac*/ 	.word	0x000072b0


	//   ....[7]....
        /*00b0*/ 	.word	0x000081e0


	//----- nvinfo : EIATTR_EXIT_INSTR_OFFSETS
	.align		4
.L_1771:
        /*00b4*/ 	.byte	0x04, 0x1c
        /*00b6*/ 	.short	(.L_1773 - .L_1772)


	//   ....[0]....
.L_1772:
        /*00b8*/ 	.word	0x00007580


	//   ....[1]....
        /*00bc*/ 	.word	0x000076b0


	//   ....[2]....
        /*00c0*/ 	.word	0x000076d0


	//   ....[3]....
        /*00c4*/ 	.word	0x00007770


	//   ....[4]....
        /*00c8*/ 	.word	0x000077a0


	//   ....[5]....
        /*00cc*/ 	.word	0x000077e0


	//   ....[6]....
        /*00d0*/ 	.word	0x00007870


	//   ....[7]....
        /*00d4*/ 	.word	0x000078b0


	//   ....[8]....
        /*00d8*/ 	.word	0x00007950


	//   ....[9]....
        /*00dc*/ 	.word	0x000079a0


	//   ....[10]....
        /*00e0*/ 	.word	0x000079f0


	//   ....[11]....
        /*00e4*/ 	.word	0x00007ad0


	//   ....[12]....
        /*00e8*/ 	.word	0x00007c40


	//   ....[13]....
        /*00ec*/ 	.word	0x00007db0


	//   ....[14]....
        /*00f0*/ 	.word	0x00007f10


	//   ....[15]....
        /*00f4*/ 	.word	0x00007f50


	//   ....[16]....
        /*00f8*/ 	.word	0x00007f80


	//   ....[17]....
        /*00fc*/ 	.word	0x00008020


	//   ....[18]....
        /*0100*/ 	.word	0x00008080


	//   ....[19]....
        /*0104*/ 	.word	0x000081f0


	//   ....[20]....
        /*0108*/ 	.word	0x00008300


	//   ....[21]....
        /*010c*/ 	.word	0x00008440


	//   ....[22]....
        /*0110*/ 	.word	0x00008480


	//----- nvinfo : EIATTR_MAX_THREADS
	.align		4
.L_1773:
        /*0114*/ 	.byte	0x04, 0x05
        /*0116*/ 	.short	(.L_1775 - .L_1774)
.L_1774:
        /*0118*/ 	.word	0x00000080
        /*011c*/ 	.word	0x00000001
        /*0120*/ 	.word	0x00000001


	//----- nvinfo : EIATTR_CRS_STACK_SIZE
	.align		4
.L_1775:
        /*0124*/ 	.byte	0x04, 0x1e
        /*0126*/ 	.short	(.L_1777 - .L_1776)
.L_1776:
        /*0128*/ 	.word	0x00000000


	//----- nvinfo : EIATTR_CBANK_PARAM_SIZE
	.align		4
.L_1777:
        /*012c*/ 	.byte	0x03, 0x19
        /*012e*/ 	.short	0x002c


	//----- nvinfo : EIATTR_PARAM_CBANK
	.align		4
        /*0130*/ 	.byte	0x04, 0x0a
        /*0132*/ 	.short	(.L_1779 - .L_1778)
	.align		4
.L_1778:
        /*0134*/ 	.word	index@(.nv.constant0._ZN2at6native27unrolled_elementwise_kernelIZZZNS0_19signbit_kernel_cudaERNS_18TensorIteratorBaseEENKUlvE0_clEvENKUlvE2_clEvEUlN3c104HalfEE_St5arrayIPcLm2EELi4E23TrivialOffsetCalculatorILi1EjESD_NS0_6memory12LoadWithCastILi1EEENSE_13StoreWithCastILi1EEEEEviT_T0_T2_T3_T4_T5_)
        /*0138*/ 	.short	0x0380
        /*013a*/ 	.short	0x002c


	//----- nvinfo : EIATTR_SW_WAR
	.align		4
.L_1779:
        /*013c*/ 	.byte	0x04, 0x36
        /*013e*/ 	.short	(.L_1781 - .L_1780)
.L_1780:
        /*0140*/ 	.word	0x00000008
.L_1781:


//--------------------- .nv.info._ZN2at6native18elementwise_kernelILi128ELi4EZNS0_22gpu_kernel_impl_nocastIZZZNS0_19signbit_kernel_cudaERNS_18TensorIteratorBaseEENKUlvE0_clEvENKUlvE2_clEvEUlN3c104HalfEE_EEvS4_RKT_EUliE_EEviT1_ --------------------------
	.section	.nv.info._ZN2at6native18elementwise_kernelILi128ELi4EZNS0_22gpu_kernel_impl_nocastIZZZNS0_19signbit_kernel_cudaERNS_18TensorIteratorBaseEENKUlvE0_clEvENKUlvE2_clEvEUlN3c104HalfEE_EEvS4_RKT_EUliE_EEviT1_,"",@"SHT_CUDA_INFO"
	.sectionflags	@""
	.align	4


	//----- nvinfo : EIATTR_CUDA_API_VERSION
	.align		4
        /*0000*/ 	.byte	0x04, 0x37
        /*0002*/ 	.short	(.L_1783 - .L_1782)
.L_1782:
        /*0004*/ 	.word	0x00000082


	//----- nvinfo : EIATTR_KPARAM_INFO
	.align		4
.L_1783:
        /*0008*/ 	.byte	0x04, 0x17
        /*000a*/ 	.short	(.L_1785 - .L_1784)
.L_1784:
        /*000c*/ 	.word	0x00000000
        /*0010*/ 	.short	0x0001
        /*0012*/ 	.short	0x0008
        /*0014*/ 	.byte	0x00, 0xf0, 0x61, 0x08


	//----- nvinfo : EIATTR_KPARAM_INFO
	.align		4
.L_1785:
        /*0018*/ 	.byte	0x04, 0x17
        /*001a*/ 	.short	(.L_1787 - .L_1786)
.L_1786:
        /*001c*/ 	.word	0x00000000
        /*0020*/ 	.short	0x0000
        /*0022*/ 	.short	0x0000
        /*0024*/ 	.byte	0x00, 0xf0, 0x11, 0x00


	//----- nvinfo : EIATTR_SPARSE_MMA_MASK
	.align		4
.L_1787:
        /*0028*/ 	.byte	0x03, 0x50
        /*002a*/ 	.short	0x0000


	//----- nvinfo : EIATTR_MAXREG_COUNT
	.align		4
        /*002c*/ 	.byte	0x03, 0x1b
        /*002e*/ 	.short	0x0080


	//----- nvinfo : EIATTR_MERCURY_ISA_VERSION
	.align		4
        /*0030*/ 	.byte	0x03, 0x5f
        /*0032*/ 	.short	0x0101


	//----- nvinfo : EIATTR_VRC_CTA_INIT_COUNT
	.align		4
        /*0034*/ 	.byte	0x02, 0x4a
	.zero		1
	.zero		1


	//----- nvinfo : EIATTR_EXIT_INSTR_OFFSETS
	.align		4
        /*0038*/ 	.byte	0x04, 0x1c
        /*003a*/ 	.short	(.L_1789 - .L_1788)


	//   ....[0]....
.L_1788:
        /*003c*/ 	.word	0x000002d0


	//   ....[1]....
        /*0040*/ 	.word	0x00000340


	//   ....[2]....
        /*0044*/ 	.word	0x00003e30


	//   ....[3]....
        /*0048*/ 	.word	0x00005170


	//----- nvinfo : EIATTR_MAX_THREADS
	.align		4
.L_1789:
        /*004c*/ 	.byte	0x04, 0x05
        /*004e*/ 	.short	(.L_1791 - .L_1790)
.L_1790:
        /*0050*/ 	.word	0x00000080
        /*0054*/ 	.word	0x00000001
        /*0058*/ 	.word	0x00000001


	//----- nvinfo : EIATTR_CRS_STACK_SIZE
	.align		4
.L_1791:
        /*005c*/ 	.byte	0x04, 0x1e
        /*005e*/ 	.short	(.L_1793 - .L_1792)
.L_1792:
        /*0060*/ 	.word	0x00000000


	//----- nvinfo : EIATTR_CBANK_PARAM_SIZE
	.align		4
.L_1793:
        /*0064*/ 	.byte	0x03, 0x19
        /*0066*/ 	.short	0x0220


	//----- nvinfo : EIATTR_PARAM_CBANK
	.align		4
        /*0068*/ 	.byte	0x04, 0x0a
        /*006a*/ 	.short	(.L_1795 - .L_1794)
	.align		4
.L_1794:
        /*006c*/ 	.word	index@(.nv.constant0._ZN2at6native18elementwise_kernelILi128ELi4EZNS0_22gpu_kernel_impl_nocastIZZZNS0_19signbit_kernel_cudaERNS_18TensorIteratorBaseEENKUlvE0_clEvENKUlvE2_clEvEUlN3c104HalfEE_EEvS4_RKT_EUliE_EEviT1_)
        /*0070*/ 	.short	0x0380
        /*0072*/ 	.short	0x0220


	//----- nvinfo : EIATTR_SW_WAR
	.align		4
.L_1795:
        /*0074*/ 	.byte	0x04, 0x36
        /*0076*/ 	.short	(.L_1797 - .L_1796)
.L_1796:
        /*0078*/ 	.word	0x00000008
.L_1797:


//--------------------- .nv.info._ZN2at6native27unrolled_elementwise_kernelIZZZNS0_19signbit_kernel_cudaERNS_18TensorIteratorBaseEENKUlvE0_clEvENKUlvE2_clEvEUlN3c104HalfEE_St5arrayIPcLm2EELi4E23TrivialOffsetCalculatorILi1EjESD_NS0_6memory15LoadWithoutCastENSE_16StoreWithoutCastEEEviT_T0_T2_T3_T4_T5_ --------------------------
	.section	.nv.info._ZN2at6native27unrolled_elementwise_kernelIZZZNS0_19signbit_kernel_cudaERNS_18TensorIteratorBaseEENKUlvE0_clEvENKUlvE2_clEvEUlN3c104HalfEE_St5arrayIPcLm2EELi4E23TrivialOffsetCalculatorILi1EjESD_NS0_6memory15LoadWithoutCastENSE_16StoreWithoutCastEEEviT_T0_T2_T3_T4_T5_,"",@"SHT_CUDA_INFO"
	.sectionflags	@""
	.align	4


	//----- nvinfo : EIATTR_CUDA_API_VERSION
	.align		4
        /*0000*/ 	.byte	0x04, 0x37
        /*0002*/ 	.short	(.L_1799 - .L_1798)
.L_1798:
        /*0004*/ 	.word	0x00000082


	//----- nvinfo : EIATTR_KPARAM_INFO
	.align		4
.L_1799:
        /*0008*/ 	.byte	0x04, 0x17
        /*000a*/ 	.short	(.L_1801 - .L_1800)
.L_1800:
        /*000c*/ 	.word	0x00000000
        /*0010*/ 	.short	0x0006
        /*0012*/ 	.short	0x001b
        /*0014*/ 	.byte	0x00, 0xf0, 0x05, 0x00


	//----- nvinfo : EIATTR_KPARAM_INFO
	.align		4
.L_1801:
        /*0018*/ 	.byte	0x04, 0x17
        /*001a*/ 	.short	(.L_1803 - .L_1802)
.L_1802:
        /*001c*/ 	.word	0x00000000
        /*0020*/ 	.short	0x0005
        /*0022*/ 	.short	0x001a
        /*0024*/ 	.byte	0x00, 0xf0, 0x05, 0x00


	//----- nvinfo : EIATTR_KPARAM_INFO
	.align		4
.L_1803:
        /*0028*/ 	.byte	0x04, 0x17
        /*002a*/ 	.short	(.L_1805 - .L_1804)
.L_1804:
        /*002c*/ 	.word	0x00000000
        /*0030*/ 	.short	0x0004
        /*0032*/ 	.short	0x0019
        /*0034*/ 	.byte	0x00, 0xf0, 0x05, 0x00


	//----- nvinfo : EIATTR_KPARAM_INFO
	.align		4
.L_1805:
        /*0038*/ 	.byte	0x04, 0x17
        /*003a*/ 	.short	(.L_1807 - .L_1806)
.L_1806:
        /*003c*/ 	.word	0x00000000
        /*0040*/ 	.short	0x0003
        /*0042*/ 	.short	0x0018
        /*0044*/ 	.byte	0x00, 0xf0, 0x05, 0x00


	//----- nvinfo : EIATTR_KPARAM_INFO
	.align		4
.L_1807:
        /*0048*/ 	.byte	0x04, 0x17
        /*004a*/ 	.short	(.L_1809 - .L_1808)
.L_1808:
        /*004c*/ 	.word	0x00000000
        /*0050*/ 	.short	0x0002
        /*0052*/ 	.short	0x0008
        /*0054*/ 	.byte	0x00, 0xf0, 0x41, 0x00


	//----- nvinfo : EIATTR_KPARAM_INFO
	.align		4
.L_1809:
        /*0058*/ 	.byte	0x04, 0x17
        /*005a*/ 	.short	(.L_1811 - .L_1810)
.L_1810:
        /*005c*/ 	.word	0x00000000
        /*0060*/ 	.short	0x0001
        /*0062*/ 	.short	0x0004
        /*0064*/ 	.byte	0x00, 0xf0, 0x05, 0x00


	//----- nvinfo : EIATTR_KPARAM_INFO
	.align		4
.L_1811:
        /*0068*/ 	.byte	0x04, 0x17
        /*006a*/ 	.short	(.L_1813 - .L_1812)
.L_1812:
        /*006c*/ 	.word	0x00000000
        /*0070*/ 	.short	0x0000
        /*0072*/ 	.short	0x0000
        /*0074*/ 	.byte	0x00, 0xf0, 0x11, 0x00


	//----- nvinfo : EIATTR_SPARSE_MMA_MASK
	.align		4
.L_1813:
        /*0078*/ 	.byte	0x03, 0x50
        /*007a*/ 	.short	0x0000


	//----- nvinfo : EIATTR_MAXREG_COUNT
	.align		4
        /*007c*/ 	.byte	0x03, 0x1b
        /*007e*/ 	.short	0x00ff


	//----- nvinfo : EIATTR_MERCURY_ISA_VERSION
	.align		4
        /*0080*/ 	.byte	0x03, 0x5f
        /*0082*/ 	.short	0x0101


	//----- nvinfo : EIATTR_VRC_CTA_INIT_COUNT
	.align		4
        /*0084*/ 	.byte	0x02, 0x4a
	.zero		1
	.zero		1


	//----- nvinfo : EIATTR_EXIT_INSTR_OFFSETS
	.align		4
        /*0088*/ 	.byte	0x04, 0x1c
        /*008a*/ 	.short	(.L_1815 - .L_1814)


	//   ....[0]....
.L_1814:
        /*008c*/ 	.word	0x00000450


	//   ....[1]....
        /*0090*/ 	.word	0x000004e0


	//----- nvinfo : EIATTR_MAX_THREADS
	.align		4
.L_1815:
        /*0094*/ 	.byte	0x04, 0x05
        /*0096*/ 	.short	(.L_1817 - .L_1816)
.L_1816:
        /*0098*/ 	.word	0x00000080
        /*009c*/ 	.word	0x00000001
        /*00a0*/ 	.word	0x00000001


	//----- nvinfo : EIATTR_CRS_STACK_SIZE
	.align		4
.L_1817:
        /*00a4*/ 	.byte	0x04, 0x1e
        /*00a6*/ 	.short	(.L_1819 - .L_1818)
.L_1818:
        /*00a8*/ 	.word	0x00000000


	//----- nvinfo : EIATTR_CBANK_PARAM_SIZE
	.align		4
.L_1819:
        /*00ac*/ 	.byte	0x03, 0x19
        /*00ae*/ 	.short	0x001c


	//----- nvinfo : EIATTR_PARAM_CBANK
	.align		4
        /*00b0*/ 	.byte	0x04, 0x0a
        /*00b2*/ 	.short	(.L_1821 - .L_1820)
	.align		4
.L_1820:
        /*00b4*/ 	.word	index@(.nv.constant0._ZN2at6native27unrolled_elementwise_kernelIZZZNS0_19signbit_kernel_cudaERNS_18TensorIteratorBaseEENKUlvE0_clEvENKUlvE2_clEvEUlN3c104HalfEE_St5arrayIPcLm2EELi4E23TrivialOffsetCalculatorILi1EjESD_NS0_6memory15LoadWithoutCastENSE_16StoreWithoutCastEEEviT_T0_T2_T3_T4_T5_)
        /*00b8*/ 	.short	0x0380
        /*00ba*/ 	.short	0x001c


	//----- nvinfo : EIATTR_SW_WAR
	.align		4
.L_1821:
        /*00bc*/ 	.byte	0x04, 0x36
        /*00be*/ 	.short	(.L_1823 - .L_1822)
.L_1822:
        /*00c0*/ 	.word	0x00000008
.L_1823:


//--------------------- .nv.info._ZN2at6native29vectorized_elementwise_kernelILi2EZZZNS0_19signbit_kernel_cudaERNS_18TensorIteratorBaseEENKUlvE0_clEvENKUlvE2_clEvEUlN3c104HalfEE_St5arrayIPcLm2EEEEviT0_T1_ --------------------------
	.section	.nv.info._ZN2at6native29vectorized_elementwise_kernelILi2EZZZNS0_19signbit_kernel_cudaERNS_18TensorIteratorBaseEENKUlvE0_clEvENKUlvE2_clEvEUlN3c104HalfEE_St5arrayIPcLm2EEEEviT0_T1_,"",@"SHT_CUDA_INFO"
	.sectionflags	@""
	.align	4


	//----- nvinfo : EIATTR_CUDA_API_VERSION
	.align		4
        /*0000*/ 	.byte	0x04, 0x37
        /*0002*/ 	.short	(.L_1825 - .L_1824)
.L_1824:
        /*0004*/ 	.word	0x00000082


	//----- nvinfo : EIATTR_KPARAM_INFO
	.align		4
.L_1825:
        /*0008*/ 	.byte	0x04, 0x17
        /*000a*/ 	.short	(.L_1827 - .L_1826)
.L_1826:
        /*000c*/ 	.word	0x00000000
        /*0010*/ 	.short	0x0002
        /*0012*/ 	.short	0x0008
        /*0014*/ 	.byte	0x00, 0xf0, 0x41, 0x00


	//----- nvinfo : EIATTR_KPARAM_INFO
	.align		4
.L_1827:
        /*0018*/ 	.byte	0x04, 0x17
        /*001a*/ 	.short	(.L_1829 - .L_1828)
.L_1828:
        /*001c*/ 	.word	0x00000000
        /*0020*/ 	.short	0x0001
        /*0022*/ 	.short	0x0004
        /*0024*/ 	.byte	0x00, 0xf0, 0x05, 0x00


	//----- nvinfo : EIATTR_KPARAM_INFO
	.align		4
.L_1829:
        /*0028*/ 	.byte	0x04, 0x17
        /*002a*/ 	.short	(.L_1831 - .L_1830)
.L_1830:
        /*002c*/ 	.word	0x00000000
        /*0030*/ 	.short	0x0000
        /*0032*/ 	.short	0x0000
        /*0034*/ 	.byte	0x00, 0xf0, 0x11, 0x00


	//----- nvinfo : EIATTR_SPARSE_MMA_MASK
	.align		4
.L_1831:
        /*0038*/ 	.byte	0x03, 0x50
        /*003a*/ 	.short	0x0000


	//----- nvinfo : EIATTR_MAXREG_COUNT
	.align		4
        /*003c*/ 	.byte	0x03, 0x1b
        /*003e*/ 	.short	0x00ff


	//----- nvinfo : EIATTR_MERCURY_ISA_VERSION
	.align		4
        /*0040*/ 	.byte	0x03, 0x5f
        /*0042*/ 	.short	0x0101


	//----- nvinfo : EIATTR_VRC_CTA_INIT_COUNT
	.align		4
        /*0044*/ 	.byte	0x02, 0x4a
	.zero		1
	.zero		1


	//----- nvinfo : EIATTR_EXIT_INSTR_OFFSETS
	.align		4
        /*0048*/ 	.byte	0x04, 0x1c
        /*004a*/ 	.short	(.L_1833 - .L_1832)


	//   ....[0]....
.L_1832:
        /*004c*/ 	.word	0x000009c0


	//   ....[1]....
        /*0050*/ 	.word	0x00000a20


	//   ....[2]....
        /*0054*/ 	.word	0x00000c70


	//----- nvinfo : EIATTR_MAX_THREADS
	.align		4
.L_1833:
        /*0058*/ 	.byte	0x04, 0x05
        /*005a*/ 	.short	(.L_1835 - .L_1834)
.L_1834:
        /*005c*/ 	.word	0x00000080
        /*0060*/ 	.word	0x00000001
        /*0064*/ 	.word	0x00000001


	//----- nvinfo : EIATTR_CRS_STACK_SIZE
	.align		4
.L_1835:
        /*0068*/ 	.byte	0x04, 0x1e
        /*006a*/ 	.short	(.L_1837 - .L_1836)
.L_1836:
        /*006c*/ 	.word	0x00000000


	//----- nvinfo : EIATTR_CBANK_PARAM_SIZE
	.align		4
.L_1837:
        /*0070*/ 	.byte	0x03, 0x19
        /*0072*/ 	.short	0x0018


	//----- nvinfo : EIATTR_PARAM_CBANK
	.align		4
        /*0074*/ 	.byte	0x04, 0x0a
        /*0076*/ 	.short	(.L_1839 - .L_1838)
	.align		4
.L_1838:
        /*0078*/ 	.word	index@(.nv.constant0._ZN2at6native29vectorized_elementwise_kernelILi2EZZZNS0_19signbit_kernel_cudaERNS_18TensorIteratorBaseEENKUlvE0_clEvENKUlvE2_clEvEUlN3c104HalfEE_St5arrayIPcLm2EEEEviT0_T1_)
        /*007c*/ 	.short	0x0380
        /*007e*/ 	.short	0x0018


	//----- nvinfo : EIATTR_SW_WAR
	.align		4
.L_1839:
        /*0080*/ 	.byte	0x04, 0x36
        /*0082*/ 	.short	(.L_1841 - .L_1840)
.L_1840:
        /*0084*/ 	.word	0x00000008
.L_1841:


//--------------------- .nv.info._ZN2at6native29vectorized_elementwise_kernelILi4EZZZNS0_19signbit_kernel_cudaERNS_18TensorIteratorBaseEENKUlvE0_clEvENKUlvE2_clEvEUlN3c104HalfEE_St5arrayIPcLm2EEEEviT0_T1_ --------------------------
	.section	.nv.info._ZN2at6native29vectorized_elementwise_kernelILi4EZZZNS0_19signbit_kernel_cudaERNS_18TensorIteratorBaseEENKUlvE0_clEvENKUlvE2_clEvEUlN3c104HalfEE_St5arrayIPcLm2EEEEviT0_T1_,"",@"SHT_CUDA_INFO"
	.sectionflags	@""
	.align	4


	//----- nvinfo : EIATTR_CUDA_API_VERSION
	.align		4
        /*0000*/ 	.byte	0x04, 0x37
        /*0002*/ 	.short	(.L_1843 - .L_1842)
.L_1842:
        /*0004*/ 	.word	0x00000082


	//----- nvinfo : EIATTR_KPARAM_INFO
	.align		4
.L_1843:
        /*0008*/ 	.byte	0x04, 0x17
        /*000a*/ 	.short	(.L_1845 - .L_1844)
.L_1844:
        /*000c*/ 	.word	0x00000000
        /*0010*/ 	.short	0x0002
        /*0012*/ 	.short	0x0008
        /*0014*/ 	.byte	0x00, 0xf0, 0x41, 0x00


	//----- nvinfo : EIATTR_KPARAM_INFO
	.align		4
.L_1845:
        /*0018*/ 	.byte	0x04, 0x17
        /*001a*/ 	.short	(.L_1847 - .L_1846)
.L_1846:
        /*001c*/ 	.word	0x00000000
        /*0020*/ 	.short	0x0001
        /*0022*/ 	.short	0x0004
        /*0024*/ 	.byte	0x00, 0xf0, 0x05, 0x00


	//----- nvinfo : EIATTR_KPARAM_INFO
	.align		4
.L_1847:
        /*0028*/ 	.byte	0x04, 0x17
        /*002a*/ 	.short	(.L_1849 - .L_1848)
.L_1848:
        /*002c*/ 	.word	0x00000000
        /*0030*/ 	.short	0x0000
        /*0032*/ 	.short	0x0000
        /*0034*/ 	.byte	0x00, 0xf0, 0x11, 0x00


	//----- nvinfo : EIATTR_SPARSE_MMA_MASK
	.align		4
.L_1849:
        /*0038*/ 	.byte	0x03, 0x50
        /*003a*/ 	.short	0x0000


	//----- nvinfo : EIATTR_MAXREG_COUNT
	.align		4
        /*003c*/ 	.byte	0x03, 0x1b
        /*003e*/ 	.short	0x00ff


	//----- nvinfo : EIATTR_MERCURY_ISA_VERSION
	.align		4
        /*0040*/ 	.byte	0x03, 0x5f
        /*0042*/ 	.short	0x0101


	//----- nvinfo : EIATTR_VRC_CTA_INIT_COUNT
	.align		4
        /*0044*/ 	.byte	0x02, 0x4a
	.zero		1
	.zero		1


	//----- nvinfo : EIATTR_EXIT_INSTR_OFFSETS
	.align		4
        /*0048*/ 	.byte	0x04, 0x1c
        /*004a*/ 	.short	(.L_1851 - .L_1850)


	//   ....[0]....
.L_1850:
        /*004c*/ 	.word	0x000009c0


	//   ....[1]....
        /*0050*/ 	.word	0x00000a20


	//   ....[2]....
        /*0054*/ 	.word	0x00000c50


	//----- nvinfo : EIATTR_MAX_THREADS
	.align		4
.L_1851:
        /*0058*/ 	.byte	0x04, 0x05
        /*005a*/ 	.short	(.L_1853 - .L_1852)
.L_1852:
        /*005c*/ 	.word	0x00000080
        /*0060*/ 	.word	0x00000001
        /*0064*/ 	.word	0x00000001


	//----- nvinfo : EIATTR_CRS_STACK_SIZE
	.align		4
.L_1853:
        /*0068*/ 	.byte	0x04, 0x1e
        /*006a*/ 	.short	(.L_1855 - .L_1854)
.L_1854:
        /*006c*/ 	.word	0x00000000


	//----- nvinfo : EIATTR_CBANK_PARAM_SIZE
	.align		4
.L_1855:
        /*0070*/ 	.byte	0x03, 0x19
        /*0072*/ 	.short	0x0018


	//----- nvinfo : EIATTR_PARAM_CBANK
	.align		4
        /*0074*/ 	.byte	0x04, 0x0a
        /*0076*/ 	.short	(.L_1857 - .L_1856)
	.align		4
.L_1856:
        /*0078*/ 	.word	index@(.nv.constant0._ZN2at6native29vectorized_elementwise_kernelILi4EZZZNS0_19signbit_kernel_cudaERNS_18TensorIteratorBaseEENKUlvE0_clEvENKUlvE2_clEvEUlN3c104HalfEE_St5arrayIPcLm2EEEEviT0_T1_)
        /*007c*/ 	.short	0x0380
        /*007e*/ 	.short	0x0018


	//----- nvinfo : EIATTR_SW_WAR
	.align		4
.L_1857:
        /*0080*/ 	.byte	0x04, 0x36
        /*0082*/ 	.short	(.L_1859 - .L_1858)
.L_1858:
        /*0084*/ 	.word	0x00000008
.L_1859:


//--------------------- .nv.info._ZN2at6native29vectorized_elementwise_kernelILi8EZZZNS0_19signbit_kernel_cudaERNS_18TensorIteratorBaseEENKUlvE0_clEvENKUlvE2_clEvEUlN3c104HalfEE_St5arrayIPcLm2EEEEviT0_T1_ --------------------------
	.section	.nv.info._ZN2at6native29vectorized_elementwise_kernelILi8EZZZNS0_19signbit_kernel_cudaERNS_18TensorIteratorBaseEENKUlvE0_clEvENKUlvE2_clEvEUlN3c104HalfEE_St5arrayIPcLm2EEEEviT0_T1_,"",@"SHT_CUDA_INFO"
	.sectionflags	@""
	.align	4


	//----- nvinfo : EIATTR_CUDA_API_VERSION
	.align		4
        /*0000*/ 	.byte	0x04, 0x37
        /*0002*/ 	.short	(.L_1861 - .L_1860)
.L_1860:
        /*0004*/ 	.word	0x00000082


	//----- nvinfo : EIATTR_KPARAM_INFO
	.align		4
.L_1861:
        /*0008*/ 	.byte	0x04, 0x17
        /*000a*/ 	.short	(.L_1863 - .L_1862)
.L_1862:
        /*000c*/ 	.word	0x00000000
        /*0010*/ 	.short	0x0002
        /*0012*/ 	.short	0x0008
        /*0014*/ 	.byte	0x00, 0xf0, 0x41, 0x00


	//----- nvinfo : EIATTR_KPARAM_INFO
	.align		4
.L_1863:
        /*0018*/ 	.byte	0x04, 0x17
        /*001a*/ 	.short	(.L_1865 - .L_1864)
.L_1864:
        /*001c*/ 	.word	0x00000000
        /*0020*/ 	.short	0x0001
        /*0022*/ 	.short	0x0004
        /*0024*/ 	.byte	0x00, 0xf0, 0x05, 0x00


	//----- nvinfo : EIATTR_KPARAM_INFO
	.align		4
.L_1865:
        /*0028*/ 	.byte	0x04, 0x17
        /*002a*/ 	.short	(.L_1867 - .L_1866)
.L_1866:
        /*002c*/ 	.word	0x00000000
        /*0030*/ 	.short	0x0000
        /*0032*/ 	.short	0x0000
        /*0034*/ 	.byte	0x00, 0xf0, 0x11, 0x00


	//----- nvinfo : EIATTR_SPARSE_MMA_MASK
	.align		4
.L_1867:
        /*0038*/ 	.byte	0x03, 0x50
        /*003a*/ 	.short	0x0000


	//----- nvinfo : EIATTR_MAXREG_COUNT
	.align		4
        /*003c*/ 	.byte	0x03, 0x1b
        /*003e*/ 	.short	0x00ff


	//----- nvinfo : EIATTR_MERCURY_ISA_VERSION
	.align		4
        /*0040*/ 	.byte	0x03, 0x5f
        /*0042*/ 	.short	0x0101


	//----- nvinfo : EIATTR_VRC_CTA_INIT_COUNT
	.align		4
        /*0044*/ 	.byte	0x02, 0x4a
	.zero		1
	.zero		1


	//----- nvinfo : EIATTR_EXIT_INSTR_OFFSETS
	.align		4
        /*0048*/ 	.byte	0x04, 0x1c
        /*004a*/ 	.short	(.L_1869 - .L_1868)


	//   ....[0]....
.L_1868:
        /*004c*/ 	.word	0x00000010


	//----- nvinfo : EIATTR_MAX_THREADS
	.align		4
.L_1869:
        /*0050*/ 	.byte	0x04, 0x05
        /*0052*/ 	.short	(.L_1871 - .L_1870)
.L_1870:
        /*0054*/ 	.word	0x00000080
        /*0058*/ 	.word	0x00000001
        /*005c*/ 	.word	0x00000001


	//----- nvinfo : EIATTR_CBANK_PARAM_SIZE
	.align		4
.L_1871:
        /*0060*/ 	.byte	0x03, 0x19
        /*0062*/ 	.short	0x0018


	//----- nvinfo : EIATTR_PARAM_CBANK
	.align		4
        /*0064*/ 	.byte	0x04, 0x0a
        /*0066*/ 	.short	(.L_1873 - .L_1872)
	.align		4
.L_1872:
        /*0068*/ 	.word	index@(.nv.constant0._ZN2at6native29vectorized_elementwise_kernelILi8EZZZNS0_19signbit_kernel_cudaERNS_18TensorIteratorBaseEENKUlvE0_clEvENKUlvE2_clEvEUlN3c104HalfEE_St5arrayIPcLm2EEEEviT0_T1_)
        /*006c*/ 	.short	0x0380
        /*006e*/ 	.short	0x0018


	//----- nvinfo : EIATTR_SW_WAR
	.align		4
.L_1873:
        /*0070*/ 	.byte	0x04, 0x36
        /*0072*/ 	.short	(.L_1875 - .L_1874)
.L_1874:
        /*0074*/ 	.word	0x00000008
.L_1875:


//--------------------- .nv.info._ZN2at6native18elementwise_kernelILi128ELi4EZNS0_15gpu_kernel_implIZZZNS0_19signbit_kernel_cudaERNS_18TensorIteratorBaseEENKUlvE0_clEvENKUlvE1_clEvEUlN3c108BFloat16EE_EEvS4_RKT_EUliE_EEviT1_ --------------------------
	.section	.nv.info._ZN2at6native18elementwise_kernelILi128ELi4EZNS0_15gpu_kernel_implIZZZNS0_19signbit_kernel_cudaERNS_18TensorIteratorBaseEENKUlvE0_clEvENKUlvE1_clEvEUlN3c108BFloat16EE_EEvS4_RKT_EUliE_EEviT1_,"",@"SHT_CUDA_INFO"
	.sectionflags	@""
	.align	4


	//----- nvinfo : EIATTR_CUDA_API_VERSION
	.align		4
        /*0000*/ 	.byte	0x04, 0x37
        /*0002*/ 	.short	(.L_1877 - .L_1876)
.L_1876:
        /*0004*/ 	.word	0x00000082


	//----- nvinfo : EIATTR_KPARAM_INFO
	.align		4
.L_1877:
        /*0008*/ 	.byte	0x04, 0x17
        /*000a*/ 	.short	(.L_1879 - .L_1878)
.L_1878:
        /*000c*/ 	.word	0x00000000
        /*0010*/ 	.short	0x0001
        /*0012*/ 	.short	0x0008
        /*0014*/ 	.byte	0x00, 0xf0, 0x61, 0x08


	//----- nvinfo : EIATTR_KPARAM_INFO
	.align		4
.L_1879:
        /*0018*/ 	.byte	0x04, 0x17
        /*001a*/ 	.short	(.L_1881 - .L_1880)
.L_1880:
        /*001c*/ 	.word	0x00000000
        /*0020*/ 	.short	0x0000
        /*0022*/ 	.short	0x0000
        /*0024*/ 	.byte	0x00, 0xf0, 0x11, 0x00


	//----- nvinfo : EIATTR_SPARSE_MMA_MASK
	.align		4
.L_1881:
        /*0028*/ 	.byte	0x03, 0x50
        /*002a*/ 	.short	0x0000


	//----- nvinfo : EIATTR_MAXREG_COUNT
	.align		4
        /*002c*/ 	.byte	0x03, 0x1b
        /*002e*/ 	.short	0x0080


	//----- nvinfo : EIATTR_EXTERNS
	.align		4
        /*0030*/ 	.byte	0x04, 0x0f
        /*0032*/ 	.short	(.L_1883 - .L_1882)


	//   ....[0]....
	.align		4
.L_1882:
        /*0034*/ 	.word	index@(__assertfail)


	//----- nvinfo : EIATTR_MERCURY_ISA_VERSION
	.align		4
.L_1883:
        /*0038*/ 	.byte	0x03, 0x5f
        /*003a*/ 	.short	0x0101


	//----- nvinfo : EIATTR_VRC_CTA_INIT_COUNT
	.align		4
        /*003c*/ 	.byte	0x02, 0x4a
	.zero		1
	.zero		1


	//----- nvinfo : EIATTR_SYSCALL_OFFSETS
	.align		4
        /*0040*/ 	.byte	0x04, 0x46
        /*0042*/ 	.short	(.L_1885 - .L_1884)


	//   ....[0]....
.L_1884:
        /*0044*/ 	.word	0x00002290


	//   ....[1]....
        /*0048*/ 	.word	0x00003000


	//   ....[2]....
        /*004c*/ 	.word	0x00005400


	//   ....[3]....
        /*0050*/ 	.word	0x00005fb0


	//   ....[4]....
        /*0054*/ 	.word	0x000084b0


	//   ....[5]....
        /*0058*/ 	.word	0x00009060


	//   ....[6]....
        /*005c*/ 	.word	0x0000b570


	//   ....[7]....
        /*0060*/ 	.word	0x0000c0e0


	//----- nvinfo : EIATTR_EXIT_INSTR_OFFSETS
	.align		4
.L_1885:
        /*0064*/ 	.byte	0x04, 0x1c
        /*0066*/ 	.short	(.L_1887 - .L_1886)


	//   ....[0]....
.L_1886:
        /*0068*/ 	.word	0x00009300


	//   ....[1]....
        /*006c*/ 	.word	0x0000b6f0


	//   ....[2]....
        /*0070*/ 	.word	0x0000b710


	//   ....[3]....
        /*0074*/ 	.word	0x0000b7a0


	//   ....[4]....
        /*0078*/ 	.word	0x0000b7c0


	//   ....[5]....
        /*007c*/ 	.word	0x0000b7e0


	//   ....[6]....
        /*0080*/ 	.word	0x0000b870


	//   ....[7]....
        /*0084*/ 	.word	0x0000b8b0


	//   ....[8]....
        /*0088*/ 	.word	0x0000b950


	//   ....[9]....
        /*008c*/ 	.word	0x0000b9a0


	//   ....[10]....
        /*0090*/ 	.word	0x0000b9d0


	//   ....[11]....
        /*0094*/ 	.word	0x0000ba90


	//   ....[12]....
        /*0098*/ 	.word	0x0000bbd0


	//   ....[13]....
        /*009c*/ 	.word	0x0000bd20


	//   ....[14]....
        /*00a0*/ 	.word	0x0000be70


	//   ....[15]....
        /*00a4*/ 	.word	0x0000bea0


	//   ....[16]....
        /*00a8*/ 	.word	0x0000bec0


	//   ....[17]....
        /*00ac*/ 	.word	0x0000bf40


	//   ....[18]....
        /*00b0*/ 	.word	0x0000bf80


	//   ....[19]....
        /*00b4*/ 	.word	0x0000c0f0


	//   ....[20]....
        /*00b8*/ 	.word	0x0000c1d0


	//   ....[21]....
        /*00bc*/ 	.word	0x0000c270


	//   ....[22]....
        /*00c0*/ 	.word	0x0000c2b0


	//   ....[23]....
        /*00c4*/ 	.word	0x0000c300


	//   ....[24]....
        /*00c8*/ 	.word	0x0000c340


	//----- nvinfo : EIATTR_MAX_THREADS
	.align		4
.L_1887:
        /*00cc*/ 	.byte	0x04, 0x05
        /*00ce*/ 	.short	(.L_1889 - .L_1888)
.L_1888:
        /*00d0*/ 	.word	0x00000080
        /*00d4*/ 	.word	0x00000001
        /*00d8*/ 	.word	0x00000001


	//----- nvinfo : EIATTR_CRS_STACK_SIZE
	.align		4
.L_1889:
        /*00dc*/ 	.byte	0x04, 0x1e
        /*00de*/ 	.short	(.L_1891 - .L_1890)
.L_1890:
        /*00e0*/ 	.word	0x00000000


	//----- nvinfo : EIATTR_CBANK_PARAM_SIZE
	.align		4
.L_1891:
        /*00e4*/ 	.byte	0x03, 0x19
        /*00e6*/ 	.short	0x0220


	//----- nvinfo : EIATTR_PARAM_CBANK
	.align		4
        /*00e8*/ 	.byte	0x04, 0x0a
        /*00ea*/ 	.short	(.L_1893 - .L_1892)
	.align		4
.L_1892:
        /*00ec*/ 	.word	index@(.nv.constant0._ZN2at6native18elementwise_kernelILi128ELi4EZNS0_15gpu_kernel_implIZZZNS0_19signbit_kernel_cudaERNS_18TensorIteratorBaseEENKUlvE0_clEvENKUlvE1_clEvEUlN3c108BFloat16EE_EEvS4_RKT_EUliE_EEviT1_)
        /*00f0*/ 	.short	0x0380
        /*00f2*/ 	.short	0x0220


	//----- nvinfo : EIATTR_SW_WAR
	.align		4
.L_1893:
        /*00f4*/ 	.byte	0x04, 0x36
        /*00f6*/ 	.short	(.L_1895 - .L_1894)
.L_1894:
        /*00f8*/ 	.word	0x00000008
.L_1895:


//--------------------- .nv.info._ZN2at6native27unrolled_elementwise_kernelIZZZNS0_19signbit_kernel_cudaERNS_18TensorIteratorBaseEENKUlvE0_clEvENKUlvE1_clEvEUlN3c108BFloat16EE_St5arrayIPcLm2EELi4E23TrivialOffsetCalculatorILi1EjESD_NS0_6memory12LoadWithCastILi1EEENSE_13StoreWithCastILi1EEEEEviT_T0_T2_T3_T4_T5_ --------------------------
	.section	.nv.info._ZN2at6native27unrolled_elementwise_kernelIZZZNS0_19signbit_kernel_cudaERNS_18TensorIteratorBaseEENKUlvE0_clEvENKUlvE1_clEvEUlN3c108BFloat16EE_St5arrayIPcLm2EELi4E23TrivialOffsetCalculatorILi1EjESD_NS0_6memory12LoadWithCastILi1EEENSE_13StoreWithCastILi1EEEEEviT_T0_T2_T3_T4_T5_,"",@"SHT_CUDA_INFO"
	.sectionflags	@""
	.align	4


	//----- nvinfo : EIATTR_CUDA_API_VERSION
	.align		4
        /*0000*/ 	.byte	0x04, 0x37
        /*0002*/ 	.short	(.L_1897 - .L_1896)
.L_1896:
        /*0004*/ 	.word	0x00000082


	//----- nvinfo : EIATTR_KPARAM_INFO
	.align		4
.L_1897:
        /*0008*/ 	.byte	0x04, 0x17
        /*000a*/ 	.short	(.L_1899 - .L_1898)
.L_1898:
        /*000c*/ 	.word	0x00000000
        /*0010*/ 	.short	0x0006
        /*0012*/ 	.short	0x0024
        /*0014*/ 	.byte	0x00, 0xf0, 0x21, 0x00


	//----- nvinfo : EIATTR_KPARAM_INFO
	.align		4
.L_1899:
        /*0018*/ 	.byte	0x04, 0x17
        /*001a*/ 	.short	(.L_1901 - .L_1900)
.L_1900:
        /*001c*/ 	.word	0x00000000
        /*0020*/ 	.short	0x0005
        /*0022*/ 	.short	0x001c
        /*0024*/ 	.byte	0x00, 0xf0, 0x21, 0x00


	//----- nvinfo : EIATTR_KPARAM_INFO
	.align		4
.L_1901:
        /*0028*/ 	.byte	0x04, 0x17
        /*002a*/ 	.short	(.L_1903 - .L_1902)
.L_1902:
        /*002c*/ 	.word	0x00000000
        /*0030*/ 	.short	0x0004
        /*0032*/ 	.short	0x0019
        /*0034*/ 	.byte	0x00, 0xf0, 0x05, 0x00


	//----- nvinfo : EIATTR_KPARAM_INFO
	.align		4
.L_1903:
        /*0038*/ 	.byte	0x04, 0x17
        /*003a*/ 	.short	(.L_1905 - .L_1904)
.L_1904:
        /*003c*/ 	.word	0x00000000
        /*0040*/ 	.short	0x0003
        /*0042*/ 	.short	0x0018
        /*0044*/ 	.byte	0x00, 0xf0, 0x05, 0x00


	//----- nvinfo : EIATTR_KPARAM_INFO
	.align		4
.L_1905:
        /*0048*/ 	.byte	0x04, 0x17
        /*004a*/ 	.short	(.L_1907 - .L_1906)
.L_1906:
        /*004c*/ 	.word	0x00000000
        /*0050*/ 	.short	0x0002
        /*0052*/ 	.short	0x0008
        /*0054*/ 	.byte	0x00, 0xf0, 0x41, 0x00


	//----- nvinfo : EIATTR_KPARAM_INFO
	.align		4
.L_1907:
        /*0058*/ 	.byte	0x04, 0x17
        /*005a*/ 	.short	(.L_1909 - .L_1908)
.L_1908:
        /*005c*/ 	.word	0x00000000
        /*0060*/ 	.short	0x0001
        /*0062*/ 	.short	0x0004
        /*0064*/ 	.byte	0x00, 0xf0, 0x05, 0x00


	//----- nvinfo : EIATTR_KPARAM_INFO
	.align		4
.L_1909:
        /*0068*/ 	.byte	0x04, 0x17
        /*006a*/ 	.short	(.L_1911 - .L_1910)
.L_1910:
        /*006c*/ 	.word	0x00000000
        /*0070*/ 	.short	0x0000
        /*0072*/ 	.short	0x0000
        /*0074*/ 	.byte	0x00, 0xf0, 0x11, 0x00


	//----- nvinfo : EIATTR_SPARSE_MMA_MASK
	.align		4
.L_1911:
        /*0078*/ 	.byte	0x03, 0x50
        /*007a*/ 	.short	0x0000


	//----- nvinfo : EIATTR_MAXREG_COUNT
	.align		4
        /*007c*/ 	.byte	0x03, 0x1b
        /*007e*/ 	.short	0x00ff


	//----- nvinfo : EIATTR_EXTERNS
	.align		4
        /*0080*/ 	.byte	0x04, 0x0f
        /*0082*/ 	.short	(.L_1913 - .L_1912)


	//   ....[0]....
	.align		4
.L_1912:
        /*0084*/ 	.word	index@(__assertfail)


	//----- nvinfo : EIATTR_MERCURY_ISA_VERSION
	.align		4
.L_1913:
        /*0088*/ 	.byte	0x03, 0x5f
        /*008a*/ 	.short	0x0101


	//----- nvinfo : EIATTR_VRC_CTA_INIT_COUNT
	.align		4
        /*008c*/ 	.byte	0x02, 0x4a
	.zero		1
	.zero		1


	//----- nvinfo : EIATTR_SYSCALL_OFFSETS
	.align		4
        /*0090*/ 	.byte	0x04, 0x46
        /*0092*/ 	.short	(.L_1915 - .L_1914)


	//   ....[0]....
.L_1914:
        /*0094*/ 	.word	0x00001080


	//   ....[1]....
        /*0098*/ 	.word	0x000022e0


	//   ....[2]....
        /*009c*/ 	.word	0x00003480


	//   ....[3]....
        /*00a0*/ 	.word	0x00004530


	//   ....[4]....
        /*00a4*/ 	.word	0x000055c0


	//   ....[5]....
        /*00a8*/ 	.word	0x00006430


	//   ....[6]....
        /*00ac*/ 	.word	0x00007360


	//   ....[7]....
        /*00b0*/ 	.word	0x00008290


	//----- nvinfo : EIATTR_EXIT_INSTR_OFFSETS
	.align		4
.L_1915:
        /*00b4*/ 	.byte	0x04, 0x1c
        /*00b6*/ 	.short	(.L_1917 - .L_1916)


	//   ....[0]....
.L_1916:
        /*00b8*/ 	.word	0x00007630


	//   ....[1]....
        /*00bc*/ 	.word	0x00007760


	//   ....[2]....
        /*00c0*/ 	.word	0x00007780


	//   ....[3]....
        /*00c4*/ 	.word	0x00007820


	//   ....[4]....
        /*00c8*/ 	.word	0x00007850


	//   ....[5]....
        /*00cc*/ 	.word	0x00007890


	//   ....[6]....
        /*00d0*/ 	.word	0x00007920


	//   ....[7]....
        /*00d4*/ 	.word	0x00007960


	//   ....[8]....
        /*00d8*/ 	.word	0x00007a00


	//   ....[9]....
        /*00dc*/ 	.word	0x00007a50


	//   ....[10]....
        /*00e0*/ 	.word	0x00007aa0


	//   ....[11]....
        /*00e4*/ 	.word	0x00007b80


	//   ....[12]....
        /*00e8*/ 	.word	0x00007cf0


	//   ....[13]....
        /*00ec*/ 	.word	0x00007e60


	//   ....[14]....
        /*00f0*/ 	.word	0x00007fc0


	//   ....[15]....
        /*00f4*/ 	.word	0x00008000


	//   ....[16]....
        /*00f8*/ 	.word	0x00008030


	//   ....[17]....
        /*00fc*/ 	.word	0x000080d0


	//   ....[18]....
        /*0100*/ 	.word	0x00008130


	//   ....[19]....
        /*0104*/ 	.word	0x000082a0


	//   ....[20]....
        /*0108*/ 	.word	0x000083b0


	//   ....[21]....
        /*010c*/ 	.word	0x000084f0


	//   ....[22]....
        /*0110*/ 	.word	0x00008530


	//----- nvinfo : EIATTR_MAX_THREADS
	.align		4
.L_1917:
        /*0114*/ 	.byte	0x04, 0x05
        /*0116*/ 	.short	(.L_1919 - .L_1918)
.L_1918:
        /*0118*/ 	.word	0x00000080
        /*011c*/ 	.word	0x00000001
        /*0120*/ 	.word	0x00000001


	//----- nvinfo : EIATTR_CRS_STACK_SIZE
	.align		4
.L_1919:
        /*0124*/ 	.byte	0x04, 0x1e
        /*0126*/ 	.short	(.L_1921 - .L_1920)
.L_1920:
        /*0128*/ 	.word	0x00000000


	//----- nvinfo : EIATTR_CBANK_PARAM_SIZE
	.align		4
.L_1921:
        /*012c*/ 	.byte	0x03, 0x19
        /*012e*/ 	.short	0x002c


	//----- nvinfo : EIATTR_PARAM_CBANK
	.align		4
        /*0130*/ 	.byte	0x04, 0x0a
        /*0132*/ 	.short	(.L_1923 - .L_1922)
	.align		4
.L_1922:
        /*0134*/ 	.word	index@(.nv.constant0._ZN2at6native27unrolled_elementwise_kernelIZZZNS0_19signbit_kernel_cudaERNS_18TensorIteratorBaseEENKUlvE0_clEvENKUlvE1_clEvEUlN3c108BFloat16EE_St5arrayIPcLm2EELi4E23TrivialOffsetCalculatorILi1EjESD_NS0_6memory12LoadWithCastILi1EEENSE_13StoreWithCastILi1EEEEEviT_T0_T2_T3_T4_T5_)
        /*0138*/ 	.short	0x0380
        /*013a*/ 	.short	0x002c


	//----- nvinfo : EIATTR_SW_WAR
	.align		4
.L_1923:
        /*013c*/ 	.byte	0x04, 0x36
        /*013e*/ 	.short	(.L_1925 - .L_1924)
.L_1924:
        /*0140*/ 	.word	0x00000008
.L_1925:


//--------------------- .nv.info._ZN2at6native18elementwise_kernelILi128ELi4EZNS0_22gpu_kernel_impl_nocastIZZZNS0_19signbit_kernel_cudaERNS_18TensorIteratorBaseEENKUlvE0_clEvENKUlvE1_clEvEUlN3c108BFloat16EE_EEvS4_RKT_EUliE_EEviT1_ --------------------------
	.section	.nv.info._ZN2at6native18elementwise_kernelILi128ELi4EZNS0_22gpu_kernel_impl_nocastIZZZNS0_19signbit_kernel_cudaERNS_18TensorIteratorBaseEENKUlvE0_clEvENKUlvE1_clEvEUlN3c108BFloat16EE_EEvS4_RKT_EUliE_EEviT1_,"",@"SHT_CUDA_INFO"
	.sectionflags	@""
	.align	4


	//----- nvinfo : EIATTR_CUDA_API_VERSION
	.align		4
        /*0000*/ 	.byte	0x04, 0x37
        /*0002*/ 	.short	(.L_1927 - .L_1926)
.L_1926:
        /*0004*/ 	.word	0x00000082


	//----- nvinfo : EIATTR_KPARAM_INFO
	.align		4
.L_1927:
        /*0008*/ 	.byte	0x04, 0x17
        /*000a*/ 	.short	(.L_1929 - .L_1928)
.L_1928:
        /*000c*/ 	.word	0x00000000
        /*0010*/ 	.short	0x0001
        /*0012*/ 	.short	0x0008
        /*0014*/ 	.byte	0x00, 0xf0, 0x61, 0x08


	//----- nvinfo : EIATTR_KPARAM_INFO
	.align		4
.L_1929:
        /*0018*/ 	.byte	0x04, 0x17
        /*001a*/ 	.short	(.L_1931 - .L_1930)
.L_1930:
        /*001c*/ 	.word	0x00000000
        /*0020*/ 	.short	0x0000
        /*0022*/ 	.short	0x0000
        /*0024*/ 	.byte	0x00, 0xf0, 0x11, 0x00


	//----- nvinfo : EIATTR_SPARSE_MMA_MASK
	.align		4
.L_1931:
        /*0028*/ 	.byte	0x03, 0x50
        /*002a*/ 	.short	0x0000


	//----- nvinfo : EIATTR_MAXREG_COUNT
	.align		4
        /*002c*/ 	.byte	0x03, 0x1b
        /*002e*/ 	.short	0x0080


	//----- nvinfo : EIATTR_MERCURY_ISA_VERSION
	.align		4
        /*0030*/ 	.byte	0x03, 0x5f
        /*0032*/ 	.short	0x0101


	//----- nvinfo : EIATTR_VRC_CTA_INIT_COUNT
	.align		4
        /*0034*/ 	.byte	0x02, 0x4a
	.zero		1
	.zero		1


	//----- nvinfo : EIATTR_EXIT_INSTR_OFFSETS
	.align		4
        /*0038*/ 	.byte	0x04, 0x1c
        /*003a*/ 	.short	(.L_1933 - .L_1932)


	//   ....[0]....
.L_1932:
        /*003c*/ 	.word	0x000002d0


	//   ....[1]....
        /*0040*/ 	.word	0x00000340


	//   ....[2]....
        /*0044*/ 	.word	0x00003e30


	//   ....[3]....
        /*0048*/ 	.word	0x00005170


	//----- nvinfo : EIATTR_MAX_THREADS
	.align		4
.L_1933:
        /*004c*/ 	.byte	0x04, 0x05
        /*004e*/ 	.short	(.L_1935 - .L_1934)
.L_1934:
        /*0050*/ 	.word	0x00000080
        /*0054*/ 	.word	0x00000001
        /*0058*/ 	.word	0x00000001


	//----- nvinfo : EIATTR_CRS_STACK_SIZE
	.align		4
.L_1935:
        /*005c*/ 	.byte	0x04, 0x1e
        /*005e*/ 	.short	(.L_1937 - .L_1936)
.L_1936:
        /*0060*/ 	.word	0x00000000


	//----- nvinfo : EIATTR_CBANK_PARAM_SIZE
	.align		4
.L_1937:
        /*0064*/ 	.byte	0x03, 0x19
        /*0066*/ 	.short	0x0220


	//----- nvinfo : EIATTR_PARAM_CBANK
	.align		4
        /*0068*/ 	.byte	0x04, 0x0a
        /*006a*/ 	.short	(.L_1939 - .L_1938)
	.align		4
.L_1938:
        /*006c*/ 	.word	index@(.nv.constant0._ZN2at6native18elementwise_kernelILi128ELi4EZNS0_22gpu_kernel_impl_nocastIZZZNS0_19signbit_kernel_cudaERNS_18TensorIteratorBaseEENKUlvE0_clEvENKUlvE1_clEvEUlN3c108BFloat16EE_EEvS4_RKT_EUliE_EEviT1_)
        /*0070*/ 	.short	0x0380
        /*0072*/ 	.short	0x0220


	//----- nvinfo : EIATTR_SW_WAR
	.align		4
.L_1939:
        /*0074*/ 	.byte	0x04, 0x36
        /*0076*/ 	.short	(.L_1941 - .L_1940)
.L_1940:
        /*0078*/ 	.word	0x00000008
.L_1941:


//--------------------- .nv.info._ZN2at6native27unrolled_elementwise_kernelIZZZNS0_19signbit_kernel_cudaERNS_18TensorIteratorBaseEENKUlvE0_clEvENKUlvE1_clEvEUlN3c108BFloat16EE_St5arrayIPcLm2EELi4E23TrivialOffsetCalculatorILi1EjESD_NS0_6memory15LoadWithoutCastENSE_16StoreWithoutCastEEEviT_T0_T2_T3_T4_T5_ --------------------------
	.section	.nv.info._ZN2at6native27unrolled_elementwise_kernelIZZZNS0_19signbit_kernel_cudaERNS_18TensorIteratorBaseEENKUlvE0_clEvENKUlvE1_clEvEUlN3c108BFloat16EE_St5arrayIPcLm2EELi4E23TrivialOffsetCalculatorILi1EjESD_NS0_6memory15LoadWithoutCastENSE_16StoreWithoutCastEEEviT_T0_T2_T3_T4_T5_,"",@"SHT_CUDA_INFO"
	.sectionflags	@""
	.align	4


	//----- nvinfo : EIATTR_CUDA_API_VERSION
	.align		4
        /*0000*/ 	.byte	0x04, 0x37
        /*0002*/ 	.short	(.L_1943 - .L_1942)
.L_1942:
        /*0004*/ 	.word	0x00000082


	//----- nvinfo : EIATTR_KPARAM_INFO
	.align		4
.L_1943:
        /*0008*/ 	.byte	0x04, 0x17
        /*000a*/ 	.short	(.L_1945 - .L_1944)
.L_1944:
        /*000c*/ 	.word	0x00000000
        /*0010*/ 	.short	0x0006
        /*0012*/ 	.short	0x001b
        /*0014*/ 	.byte	0x00, 0xf0, 0x05, 0x00


	//----- nvinfo : EIATTR_KPARAM_INFO
	.align		4
.L_1945:
        /*0018*/ 	.byte	0x04, 0x17
        /*001a*/ 	.short	(.L_1947 - .L_1946)
.L_1946:
        /*001c*/ 	.word	0x00000000
        /*0020*/ 	.short	0x0005
        /*0022*/ 	.short	0x001a
        /*0024*/ 	.byte	0x00, 0xf0, 0x05, 0x00


	//----- nvinfo : EIATTR_KPARAM_INFO
	.align		4
.L_1947:
        /*0028*/ 	.byte	0x04, 0x17
        /*002a*/ 	.short	(.L_1949 - .L_1948)
.L_1948:
        /*002c*/ 	.word	0x00000000
        /*0030*/ 	.short	0x0004
        /*0032*/ 	.short	0x0019
        /*0034*/ 	.byte	0x00, 0xf0, 0x05, 0x00


	//----- nvinfo : EIATTR_KPARAM_INFO
	.align		4
.L_1949:
        /*0038*/ 	.byte	0x04, 0x17
        /*003a*/ 	.short	(.L_1951 - .L_1950)
.L_1950:
        /*003c*/ 	.word	0x00000000
        /*0040*/ 	.short	0x0003
        /*0042*/ 	.short	0x0018
        /*0044*/ 	.byte	0x00, 0xf0, 0x05, 0x00


	//----- nvinfo : EIATTR_KPARAM_INFO
	.align		4
.L_1951:
        /*0048*/ 	.byte	0x04, 0x17
        /*004a*/ 	.short	(.L_1953 - .L_1952)
.L_1952:
        /*004c*/ 	.word	0x00000000
        /*0050*/ 	.short	0x0002
        /*0052*/ 	.short	0x0008
        /*0054*/ 	.byte	0x00, 0xf0, 0x41, 0x00


	//----- nvinfo : EIATTR_KPARAM_INFO
	.align		4
.L_1953:
        /*0058*/ 	.byte	0x04, 0x17
        /*005a*/ 	.short	(.L_1955 - .L_1954)
.L_1954:
        /*005c*/ 	.word	0x00000000
        /*0060*/ 	.short	0x0001
        /*0062*/ 	.short	0x0004
        /*0064*/ 	.byte	0x00, 0xf0, 0x05, 0x00


	//----- nvinfo : EIATTR_KPARAM_INFO
	.align		4
.L_1955:
        /*0068*/ 	.byte	0x04, 0x17
        /*006a*/ 	.short	(.L_1957 - .L_1956)
.L_1956:
        /*006c*/ 	.word	0x00000000
        /*0070*/ 	.short	0x0000
        /*0072*/ 	.short	0x0000
        /*0074*/ 	.byte	0x00, 0xf0, 0x11, 0x00


	//----- nvinfo : EIATTR_SPARSE_MMA_MASK
	.align		4
.L_1957:
        /*0078*/ 	.byte	0x03, 0x50
        /*007a*/ 	.short	0x0000


	//----- nvinfo : EIATTR_MAXREG_COUNT
	.align		4
        /*007c*/ 	.byte	0x03, 0x1b
        /*007e*/ 	.short	0x00ff


	//----- nvinfo : EIATTR_MERCURY_ISA_VERSION
	.align		4
        /*0080*/ 	.byte	0x03, 0x5f
        /*0082*/ 	.short	0x0101


	//----- nvinfo : EIATTR_VRC_CTA_INIT_COUNT
	.align		4
        /*0084*/ 	.byte	0x02, 0x4a
	.zero		1
	.zero		1


	//----- nvinfo : EIATTR_EXIT_INSTR_OFFSETS
	.align		4
        /*0088*/ 	.byte	0x04, 0x1c
        /*008a*/ 	.short	(.L_1959 - .L_1958)


	//   ....[0]....
.L_1958:
        /*008c*/ 	.word	0x00000450


	//   ....[1]....
        /*0090*/ 	.word	0x000004e0


	//----- nvinfo : EIATTR_MAX_THREADS
	.align		4
.L_1959:
        /*0094*/ 	.byte	0x04, 0x05
        /*0096*/ 	.short	(.L_1961 - .L_1960)
.L_1960:
        /*0098*/ 	.word	0x00000080
        /*009c*/ 	.word	0x00000001
        /*00a0*/ 	.word	0x00000001


	//----- nvinfo : EIATTR_CRS_STACK_SIZE
	.align		4
.L_1961:
        /*00a4*/ 	.byte	0x04, 0x1e
        /*00a6*/ 	.short	(.L_1963 - .L_1962)
.L_1962:
        /*00a8*/ 	.word	0x00000000


	//----- nvinfo : EIATTR_CBANK_PARAM_SIZE
	.align		4
.L_1963:
        /*00ac*/ 	.byte	0x03, 0x19
        /*00ae*/ 	.short	0x001c


	//----- nvinfo : EIATTR_PARAM_CBANK
	.align		4
        /*00b0*/ 	.byte	0x04, 0x0a
        /*00b2*/ 	.short	(.L_1965 - .L_1964)
	.align		4
.L_1964:
        /*00b4*/ 	.word	index@(.nv.constant0._ZN2at6native27unrolled_elementwise_kernelIZZZNS0_19signbit_kernel_cudaERNS_18TensorIteratorBaseEENKUlvE0_clEvENKUlvE1_clEvEUlN3c108BFloat16EE_St5arrayIPcLm2EELi4E23TrivialOffsetCalculatorILi1EjESD_NS0_6memory15LoadWithoutCastENSE_16StoreWithoutCastEEEviT_T0_T2_T3_T4_T5_)
        /*00b8*/ 	.short	0x0380
        /*00ba*/ 	.short	0x001c


	//----- nvinfo : EIATTR_SW_WAR
	.align		4
.L_1965:
        /*00bc*/ 	.byte	0x04, 0x36
        /*00be*/ 	.short	(.L_1967 - .L_1966)
.L_1966:
        /*00c0*/ 	.word	0x00000008
.L_1967:


//--------------------- .nv.info._ZN2at6native29vectorized_elementwise_kernelILi2EZZZNS0_19signbit_kernel_cudaERNS_18TensorIteratorBaseEENKUlvE0_clEvENKUlvE1_clEvEUlN3c108BFloat16EE_St5arrayIPcLm2EEEEviT0_T1_ --------------------------
	.section	.nv.info._ZN2at6native29vectorized_elementwise_kernelILi2EZZZNS0_19signbit_kernel_cudaERNS_18TensorIteratorBaseEENKUlvE0_clEvENKUlvE1_clEvEUlN3c108BFloat16EE_St5arrayIPcLm2EEEEviT0_T1_,"",@"SHT_CUDA_INFO"
	.sectionflags	@""
	.align	4


	//----- nvinfo : EIATTR_CUDA_API_VERSION
	.align		4
        /*0000*/ 	.byte	0x04, 0x37
        /*0002*/ 	.short	(.L_1969 - .L_1968)
.L_1968:
        /*0004*/ 	.word	0x00000082


	//----- nvinfo : EIATTR_KPARAM_INFO
	.align		4
.L_1969:
        /*0008*/ 	.byte	0x04, 0x17
        /*000a*/ 	.short	(.L_1971 - .L_1970)
.L_1970:
        /*000c*/ 	.word	0x00000000
        /*0010*/ 	.short	0x0002
        /*0012*/ 	.short	0x0008
        /*0014*/ 	.byte	0x00, 0xf0, 0x41, 0x00


	//----- nvinfo : EIATTR_KPARAM_INFO
	.align		4
.L_1971:
        /*0018*/ 	.byte	0x04, 0x17
        /*001a*/ 	.short	(.L_1973 - .L_1972)
.L_1972:
        /*001c*/ 	.word	0x00000000
        /*0020*/ 	.short	0x0001
        /*0022*/ 	.short	0x0004
        /*0024*/ 	.byte	0x00, 0xf0, 0x05, 0x00


	//----- nvinfo : EIATTR_KPARAM_INFO
	.align		4
.L_1973:
        /*0028*/ 	.byte	0x04, 0x17
        /*002a*/ 	.short	(.L_1975 - .L_1974)
.L_1974:
        /*002c*/ 	.word	0x00000000
        /*0030*/ 	.short	0x0000
        /*0032*/ 	.short	0x0000
        /*0034*/ 	.byte	0x00, 0xf0, 0x11, 0x00


	//----- nvinfo : EIATTR_SPARSE_MMA_MASK
	.align		4
.L_1975:
        /*0038*/ 	.byte	0x03, 0x50
        /*003a*/ 	.short	0x0000


	//----- nvinfo : EIATTR_MAXREG_COUNT
	.align		4
        /*003c*/ 	.byte	0x03, 0x1b
        /*003e*/ 	.short	0x00ff


	//----- nvinfo : EIATTR_MERCURY_ISA_VERSION
	.align		4
        /*0040*/ 	.byte	0x03, 0x5f
        /*0042*/ 	.short	0x0101


	//----- nvinfo : EIATTR_VRC_CTA_INIT_COUNT
	.align		4
        /*0044*/ 	.byte	0x02, 0x4a
	.zero		1
	.zero		1


	//----- nvinfo : EIATTR_EXIT_INSTR_OFFSETS
	.align		4
        /*0048*/ 	.byte	0x04, 0x1c
        /*004a*/ 	.short	(.L_1977 - .L_1976)


	//   ....[0]....
.L_1976:
        /*004c*/ 	.word	0x000009c0


	//   ....[1]....
        /*0050*/ 	.word	0x00000a20


	//   ....[2]....
        /*0054*/ 	.word	0x00000cb0


	//----- nvinfo : EIATTR_MAX_THREADS
	.align		4
.L_1977:
        /*0058*/ 	.byte	0x04, 0x05
        /*005a*/ 	.short	(.L_1979 - .L_1978)
.L_1978:
        /*005c*/ 	.word	0x00000080
        /*0060*/ 	.word	0x00000001
        /*0064*/ 	.word	0x00000001


	//----- nvinfo : EIATTR_CRS_STACK_SIZE
	.align		4
.L_1979:
        /*0068*/ 	.byte	0x04, 0x1e
        /*006a*/ 	.short	(.L_1981 - .L_1980)
.L_1980:
        /*006c*/ 	.word	0x00000000


	//----- nvinfo : EIATTR_CBANK_PARAM_SIZE
	.align		4
.L_1981:
        /*0070*/ 	.byte	0x03, 0x19
        /*0072*/ 	.short	0x0018


	//----- nvinfo : EIATTR_PARAM_CBANK
	.align		4
        /*0074*/ 	.byte	0x04, 0x0a
        /*0076*/ 	.short	(.L_1983 - .L_1982)
	.align		4
.L_1982:
        /*0078*/ 	.word	index@(.nv.constant0._ZN2at6native29vectorized_elementwise_kernelILi2EZZZNS0_19signbit_kernel_cudaERNS_18TensorIteratorBaseEENKUlvE0_clEvENKUlvE1_clEvEUlN3c108BFloat16EE_St5arrayIPcLm2EEEEviT0_T1_)
        /*007c*/ 	.short	0x0380
        /*007e*/ 	.short	0x0018


	//----- nvinfo : EIATTR_SW_WAR
	.align		4
.L_1983:
        /*0080*/ 	.byte	0x04, 0x36
        /*0082*/ 	.short	(.L_1985 - .L_1984)
.L_1984:
        /*0084*/ 	.word	0x00000008
.L_1985:


//--------------------- .nv.info._ZN2at6native29vectorized_elementwise_kernelILi4EZZZNS0_19signbit_kernel_cudaERNS_18TensorIteratorBaseEENKUlvE0_clEvENKUlvE1_clEvEUlN3c108BFloat16EE_St5arrayIPcLm2EEEEviT0_T1_ --------------------------
	.section	.nv.info._ZN2at6native29vectorized_elementwise_kernelILi4EZZZNS0_19signbit_kernel_cudaERNS_18TensorIteratorBaseEENKUlvE0_clEvENKUlvE1_clEvEUlN3c108BFloat16EE_St5arrayIPcLm2EEEEviT0_T1_,"",@"SHT_CUDA_INFO"
	.sectionflags	@""
	.align	4


	//----- nvinfo : EIATTR_CUDA_API_VERSION
	.align		4
        /*0000*/ 	.byte	0x04, 0x37
        /*0002*/ 	.short	(.L_1987 - .L_1986)
.L_1986:
        /*0004*/ 	.word	0x00000082


	//----- nvinfo : EIATTR_KPARAM_INFO
	.align		4
.L_1987:
        /*0008*/ 	.byte	0x04, 0x17
        /*000a*/ 	.short	(.L_1989 - .L_1988)
.L_1988:
        /*000c*/ 	.word	0x00000000
        /*0010*/ 	.short	0x0002
        /*0012*/ 	.short	0x0008
        /*0014*/ 	.byte	0x00, 0xf0, 0x41, 0x00


	//----- nvinfo : EIATTR_KPARAM_INFO
	.align		4
.L_1989:
        /*0018*/ 	.byte	0x04, 0x17
        /*001a*/ 	.short	(.L_1991 - .L_1990)
.L_1990:
        /*001c*/ 	.word	0x00000000
        /*0020*/ 	.short	0x0001
        /*0022*/ 	.short	0x0004
        /*0024*/ 	.byte	0x00, 0xf0, 0x05, 0x00


	//----- nvinfo : EIATTR_KPARAM_INFO
	.align		4
.L_1991:
        /*0028*/ 	.byte	0x04, 0x17
        /*002a*/ 	.short	(.L_1993 - .L_1992)
.L_1992:
        /*002c*/ 	.word	0x00000000
        /*0030*/ 	.short	0x0000
        /*0032*/ 	.short	0x0000
        /*0034*/ 	.byte	0x00, 0xf0, 0x11, 0x00


	//----- nvinfo : EIATTR_SPARSE_MMA_MASK
	.align		4
.L_1993:
        /*0038*/ 	.byte	0x03, 0x50
        /*003a*/ 	.short	0x0000


	//----- nvinfo : EIATTR_MAXREG_COUNT
	.align		4
        /*003c*/ 	.byte	0x03, 0x1b
        /*003e*/ 	.short	0x00ff


	//----- nvinfo : EIATTR_MERCURY_ISA_VERSION
	.align		4
        /*0040*/ 	.byte	0x03, 0x5f
        /*0042*/ 	.short	0x0101


	//----- nvinfo : EIATTR_VRC_CTA_INIT_COUNT
	.align		4
        /*0044*/ 	.byte	0x02, 0x4a
	.zero		1
	.zero		1


	//----- nvinfo : EIATTR_EXIT_INSTR_OFFSETS
	.align		4
        /*0048*/ 	.byte	0x04, 0x1c
        /*004a*/ 	.short	(.L_1995 - .L_1994)


	//   ....[0]....
.L_1994:
        /*004c*/ 	.word	0x000009c0


	//   ....[1]....
        /*0050*/ 	.word	0x00000a20


	//   ....[2]....
        /*0054*/ 	.word	0x00000c90


	//----- nvinfo : EIATTR_MAX_THREADS
	.align		4
.L_1995:
        /*0058*/ 	.byte	0x04, 0x05
        /*005a*/ 	.short	(.L_1997 - .L_1996)
.L_1996:
        /*005c*/ 	.word	0x00000080
        /*0060*/ 	.word	0x00000001
        /*0064*/ 	.word	0x00000001


	//----- nvinfo : EIATTR_CRS_STACK_SIZE
	.align		4
.L_1997:
        /*0068*/ 	.byte	0x04, 0x1e
        /*006a*/ 	.short	(.L_1999 - .L_1998)
.L_1998:
        /*006c*/ 	.word	0x00000000


	//----- nvinfo : EIATTR_CBANK_PARAM_SIZE
	.align		4
.L_1999:
        /*0070*/ 	.byte	0x03, 0x19
        /*0072*/ 	.short	0x0018


	//----- nvinfo : EIATTR_PARAM_CBANK
	.align		4
        /*0074*/ 	.byte	0x04, 0x0a
        /*0076*/ 	.short	(.L_2001 - .L_2000)
	.align		4
.L_2000:
        /*0078*/ 	.word	index@(.nv.constant0._ZN2at6native29vectorized_elementwise_kernelILi4EZZZNS0_19signbit_kernel_cudaERNS_18TensorIteratorBaseEENKUlvE0_clEvENKUlvE1_clEvEUlN3c108BFloat16EE_St5arrayIPcLm2EEEEviT0_T1_)
        /*007c*/ 	.short	0x0380
        /*007e*/ 	.short	0x0018


	//----- nvinfo : EIATTR_SW_WAR
	.align		4
.L_2001:
        /*0080*/ 	.byte	0x04, 0x36
        /*0082*/ 	.short	(.L_2003 - .L_2002)
.L_2002:
        /*0084*/ 	.word	0x00000008
.L_2003:


//--------------------- .nv.info._ZN2at6native29vectorized_elementwise_kernelILi8EZZZNS0_19signbit_kernel_cudaERNS_18TensorIteratorBaseEENKUlvE0_clEvENKUlvE1_clEvEUlN3c108BFloat16EE_St5arrayIPcLm2EEEEviT0_T1_ --------------------------
	.section	.nv.info._ZN2at6native29vectorized_elementwise_kernelILi8EZZZNS0_19signbit_kernel_cudaERNS_18TensorIteratorBaseEENKUlvE0_clEvENKUlvE1_clEvEUlN3c108BFloat16EE_St5arrayIPcLm2EEEEviT0_T1_,"",@"SHT_CUDA_INFO"
	.sectionflags	@""
	.align	4


	//----- nvinfo : EIATTR_CUDA_API_VERSION
	.align		4
        /*0000*/ 	.byte	0x04, 0x37
        /*0002*/ 	.short	(.L_2005 - .L_2004)
.L_2004:
        /*0004*/ 	.word	0x00000082


	//----- nvinfo : EIATTR_KPARAM_INFO
	.align		4
.L_2005:
        /*0008*/ 	.byte	0x04, 0x17
        /*000a*/ 	.short	(.L_2007 - .L_2006)
.L_2006:
        /*000c*/ 	.word	0x00000000
        /*0010*/ 	.short	0x0002
        /*0012*/ 	.short	0x0008
        /*0014*/ 	.byte	0x00, 0xf0, 0x41, 0x00


	//----- nvinfo : EIATTR_KPARAM_INFO
	.align		4
.L_2007:
        /*0018*/ 	.byte	0x04, 0x17
        /*001a*/ 	.short	(.L_2009 - .L_2008)
.L_2008:
        /*001c*/ 	.word	0x00000000
        /*0020*/ 	.short	0x0001
        /*0022*/ 	.short	0x0004
        /*0024*/ 	.byte	0x00, 0xf0, 0x05, 0x00


	//----- nvinfo : EIATTR_KPARAM_INFO
	.align		4
.L_2009:
        /*0028*/ 	.byte	0x04, 0x17
        /*002a*/ 	.short	(.L_2011 - .L_2010)
.L_2010:
        /*002c*/ 	.word	0x00000000
        /*0030*/ 	.short	0x0000
        /*0032*/ 	.short	0x0000
        /*0034*/ 	.byte	0x00, 0xf0, 0x11, 0x00


	//----- nvinfo : EIATTR_SPARSE_MMA_MASK
	.align		4
.L_2011:
        /*0038*/ 	.byte	0x03, 0x50
        /*003a*/ 	.short	0x0000


	//----- nvinfo : EIATTR_MAXREG_COUNT
	.align		4
        /*003c*/ 	.byte	0x03, 0x1b
        /*003e*/ 	.short	0x00ff


	//----- nvinfo : EIATTR_MERCURY_ISA_VERSION
	.align		4
        /*0040*/ 	.byte	0x03, 0x5f
        /*0042*/ 	.short	0x0101


	//----- nvinfo : EIATTR_VRC_CTA_INIT_COUNT
	.align		4
        /*0044*/ 	.byte	0x02, 0x4a
	.zero		1
	.zero		1


	//----- nvinfo : EIATTR_EXIT_INSTR_OFFSETS
	.align		4
        /*0048*/ 	.byte	0x04, 0x1c
        /*004a*/ 	.short	(.L_2013 - .L_2012)


	//   ....[0]....
.L_2012:
        /*004c*/ 	.word	0x00000010


	//----- nvinfo : EIATTR_MAX_THREADS
	.align		4
.L_2013:
        /*0050*/ 	.byte	0x04, 0x05
        /*0052*/ 	.short	(.L_2015 - .L_2014)
.L_2014:
        /*0054*/ 	.word	0x00000080
        /*0058*/ 	.word	0x00000001
        /*005c*/ 	.word	0x00000001


	//----- nvinfo : EIATTR_CBANK_PARAM_SIZE
	.align		4
.L_2015:
        /*0060*/ 	.byte	0x03, 0x19
        /*0062*/ 	.short	0x0018


	//----- nvinfo : EIATTR_PARAM_CBANK
	.align		4
        /*0064*/ 	.byte	0x04, 0x0a
        /*0066*/ 	.short	(.L_2017 - .L_2016)
	.align		4
.L_2016:
        /*0068*/ 	.word	index@(.nv.constant0._ZN2at6native29vectorized_elementwise_kernelILi8EZZZNS0_19signbit_kernel_cudaERNS_18TensorIteratorBaseEENKUlvE0_clEvENKUlvE1_clEvEUlN3c108BFloat16EE_St5arrayIPcLm2EEEEviT0_T1_)
        /*006c*/ 	.short	0x0380
        /*006e*/ 	.short	0x0018


	//----- nvinfo : EIATTR_SW_WAR
	.align		4
.L_2017:
        /*0070*/ 	.byte	0x04, 0x36
        /*0072*/ 	.short	(.L_2019 - .L_2018)
.L_2018:
        /*0074*/ 	.word	0x00000008
.L_2019:


//--------------------- .nv.info._ZN2at6native18elementwise_kernelILi128ELi4EZNS0_15gpu_kernel_implIZZZNS0_19signbit_kernel_cudaERNS_18TensorIteratorBaseEENKUlvE0_clEvENKUlvE0_clEvEUlfE_EEvS4_RKT_EUliE_EEviT1_ --------------------------
	.section	.nv.info._ZN2at6native18elementwise_kernelILi128ELi4EZNS0_15gpu_kernel_implIZZZNS0_19signbit_kernel_cudaERNS_18TensorIteratorBaseEENKUlvE0_clEvENKUlvE0_clEvEUlfE_EEvS4_RKT_EUliE_EEviT1_,"",@"SHT_CUDA_INFO"
	.sectionflags	@""
	.align	4


	//----- nvinfo : EIATTR_CUDA_API_VERSION
	.align		4
        /*0000*/ 	.byte	0x04, 0x37
        /*0002*/ 	.short	(.L_2021 - .L_2020)
.L_2020:
        /*0004*/ 	.word	0x00000082


	//----- nvinfo : EIATTR_KPARAM_INFO
	.align		4
.L_2021:
        /*0008*/ 	.byte	0x04, 0x17
        /*000a*/ 	.short	(.L_2023 - .L_2022)
.L_2022:
        /*000c*/ 	.word	0x00000000
        /*0010*/ 	.short	0x0001
        /*0012*/ 	.short	0x0008
        /*0014*/ 	.byte	0x00, 0xf0, 0x61, 0x08


	//----- nvinfo : EIATTR_KPARAM_INFO
	.align		4
.L_2023:
        /*0018*/ 	.byte	0x04, 0x17
        /*001a*/ 	.short	(.L_2025 - .L_2024)
.L_2024:
        /*001c*/ 	.word	0x00000000
        /*0020*/ 	.short	0x0000
        /*0022*/ 	.short	0x0000
        /*0024*/ 	.byte	0x00, 0xf0, 0x11, 0x00


	//----- nvinfo : EIATTR_SPARSE_MMA_MASK
	.align		4
.L_2025:
        /*0028*/ 	.byte	0x03, 0x50
        /*002a*/ 	.short	0x0000


	//----- nvinfo : EIATTR_MAXREG_COUNT
	.align		4
        /*002c*/ 	.byte	0x03, 0x1b
        /*002e*/ 	.short	0x0080


	//----- nvinfo : EIATTR_EXTERNS
	.align		4
        /*0030*/ 	.byte	0x04, 0x0f
        /*0032*/ 	.short	(.L_2027 - .L_2026)


	//   ....[0]....
	.align		4
.L_2026:
        /*0034*/ 	.word	index@(__assertfail)


	//----- nvinfo : EIATTR_MERCURY_ISA_VERSION
	.align		4
.L_2027:
        /*0038*/ 	.byte	0x03, 0x5f
        /*003a*/ 	.short	0x0101


	//----- nvinfo : EIATTR_VRC_CTA_INIT_COUNT
	.align		4
        /*003c*/ 	.byte	0x02, 0x4a
	.zero		1
	.zero		1


	//----- nvinfo : EIATTR_SYSCALL_OFFSETS
	.align		4
        /*0040*/ 	.byte	0x04, 0x46
        /*0042*/ 	.short	(.L_2029 - .L_2028)


	//   ....[0]....
.L_2028:
        /*0044*/ 	.word	0x00002150


	//   ....[1]....
        /*0048*/ 	.word	0x00002e70


	//   ....[2]....
        /*004c*/ 	.word	0x00005100


	//   ....[3]....
        /*0050*/ 	.word	0x00005c90


	//   ....[4]....
        /*0054*/ 	.word	0x00008020


	//   ....[5]....
        /*0058*/ 	.word	0x00008bb0


	//   ....[6]....
        /*005c*/ 	.word	0x0000af50


	//   ....[7]....
        /*0060*/ 	.word	0x0000baa0


	//----- nvinfo : EIATTR_EXIT_INSTR_OFFSETS
	.align		4
.L_2029:
        /*0064*/ 	.byte	0x04, 0x1c
        /*0066*/ 	.short	(.L_2031 - .L_2030)


	//   ....[0]....
.L_2030:
        /*0068*/ 	.word	0x00008e50


	//   ....[1]....
        /*006c*/ 	.word	0x0000b0b0


	//   ....[2]....
        /*0070*/ 	.word	0x0000b0d0


	//   ....[3]....
        /*0074*/ 	.word	0x0000b160


	//   ....[4]....
        /*0078*/ 	.word	0x0000b180


	//   ....[5]....
        /*007c*/ 	.word	0x0000b1a0


	//   ....[6]....
        /*0080*/ 	.word	0x0000b230


	//   ....[7]....
        /*0084*/ 	.word	0x0000b270


	//   ....[8]....
        /*0088*/ 	.word	0x0000b310


	//   ....[9]....
        /*008c*/ 	.word	0x0000b360


	//   ....[10]....
        /*0090*/ 	.word	0x0000b390


	//   ....[11]....
        /*0094*/ 	.word	0x0000b450


	//   ....[12]....
        /*0098*/ 	.word	0x0000b590


	//   ....[13]....
        /*009c*/ 	.word	0x0000b6e0


	//   ....[14]....
        /*00a0*/ 	.word	0x0000b830


	//   ....[15]....
        /*00a4*/ 	.word	0x0000b860


	//   ....[16]....
        /*00a8*/ 	.word	0x0000b880


	//   ....[17]....
        /*00ac*/ 	.word	0x0000b900


	//   ....[18]....
        /*00b0*/ 	.word	0x0000b940


	//   ....[19]....
        /*00b4*/ 	.word	0x0000bab0


	//   ....[20]....
        /*00b8*/ 	.word	0x0000bb90


	//   ....[21]....
        /*00bc*/ 	.word	0x0000bc30


	//   ....[22]....
        /*00c0*/ 	.word	0x0000bc70


	//   ....[23]....
        /*00c4*/ 	.word	0x0000bcc0


	//   ....[24]....
        /*00c8*/ 	.word	0x0000bd00


	//----- nvinfo : EIATTR_MAX_THREADS
	.align		4
.L_2031:
        /*00cc*/ 	.byte	0x04, 0x05
        /*00ce*/ 	.short	(.L_2033 - .L_2032)
.L_2032:
        /*00d0*/ 	.word	0x00000080
        /*00d4*/ 	.word	0x00000001
        /*00d8*/ 	.word	0x00000001


	//----- nvinfo : EIATTR_CRS_STACK_SIZE
	.align		4
.L_2033:
        /*00dc*/ 	.byte	0x04, 0x1e
        /*00de*/ 	.short	(.L_2035 - .L_2034)
.L_2034:
        /*00e0*/ 	.word	0x00000000


	//----- nvinfo : EIATTR_CBANK_PARAM_SIZE
	.align		4
.L_2035:
        /*00e4*/ 	.byte	0x03, 0x19
        /*00e6*/ 	.short	0x0220


	//----- nvinfo : EIATTR_PARAM_CBANK
	.align		4
        /*00e8*/ 	.byte	0x04, 0x0a
        /*00ea*/ 	.short	(.L_2037 - .L_2036)
	.align		4
.L_2036:
        /*00ec*/ 	.word	index@(.nv.constant0._ZN2at6native18elementwise_kernelILi128ELi4EZNS0_15gpu_kernel_implIZZZNS0_19signbit_kernel_cudaERNS_18TensorIteratorBaseEENKUlvE0_clEvENKUlvE0_clEvEUlfE_EEvS4_RKT_EUliE_EEviT1_)
        /*00f0*/ 	.short	0x0380
        /*00f2*/ 	.short	0x0220


	//----- nvinfo : EIATTR_SW_WAR
	.align		4
.L_2037:
        /*00f4*/ 	.byte	0x04, 0x36
        /*00f6*/ 	.short	(.L_2039 - .L_2038)
.L_2038:
        /*00f8*/ 	.word	0x00000008
.L_2039:


//--------------------- .nv.info._ZN2at6native27unrolled_elementwise_kernelIZZZNS0_19signbit_kernel_cudaERNS_18TensorIteratorBaseEENKUlvE0_clEvENKUlvE0_clEvEUlfE_St5arrayIPcLm2EELi4E23TrivialOffsetCalculatorILi1EjESB_NS0_6memory12LoadWithCastILi1EEENSC_13StoreWithCastILi1EEEEEviT_T0_T2_T3_T4_T5_ --------------------------
	.section	.nv.info._ZN2at6native27unrolled_elementwise_kernelIZZZNS0_19signbit_kernel_cudaERNS_18TensorIteratorBaseEENKUlvE0_clEvENKUlvE0_clEvEUlfE_St5arrayIPcLm2EELi4E23TrivialOffsetCalculatorILi1EjESB_NS0_6memory12LoadWithCastILi1EEENSC_13StoreWithCastILi1EEEEEviT_T0_T2_T3_T4_T5_,"",@"SHT_CUDA_INFO"
	.sectionflags	@""
	.align	4


	//----- nvinfo : EIATTR_CUDA_API_VERSION
	.align		4
        /*0000*/ 	.byte	0x04, 0x37
        /*0002*/ 	.short	(.L_2041 - .L_2040)
.L_2040:
        /*0004*/ 	.word	0x00000082


	//----- nvinfo : EIATTR_KPARAM_INFO
	.align		4
.L_2041:
        /*0008*/ 	.byte	0x04, 0x17
        /*000a*/ 	.short	(.L_2043 - .L_2042)
.L_2042:
        /*000c*/ 	.word	0x00000000
        /*0010*/ 	.short	0x0006
        /*0012*/ 	.short	0x0024
        /*0014*/ 	.byte	0x00, 0xf0, 0x21, 0x00


	//----- nvinfo : EIATTR_KPARAM_INFO
	.align		4
.L_2043:
        /*0018*/ 	.byte	0x04, 0x17
        /*001a*/ 	.short	(.L_2045 - .L_2044)
.L_2044:
        /*001c*/ 	.word	0x00000000
        /*0020*/ 	.short	0x0005
        /*0022*/ 	.short	0x001c
        /*0024*/ 	.byte	0x00, 0xf0, 0x21, 0x00


	//----- nvinfo : EIATTR_KPARAM_INFO
	.align		4
.L_2045:
        /*0028*/ 	.byte	0x04, 0x17
        /*002a*/ 	.short	(.L_2047 - .L_2046)
.L_2046:
        /*002c*/ 	.word	0x00000000
        /*0030*/ 	.short	0x0004
        /*0032*/ 	.short	0x0019
        /*0034*/ 	.byte	0x00, 0xf0, 0x05, 0x00


	//----- nvinfo : EIATTR_KPARAM_INFO
	.align		4
.L_2047:
        /*0038*/ 	.byte	0x04, 0x17
        /*003a*/ 	.short	(.L_2049 - .L_2048)
.L_2048:
        /*003c*/ 	.word	0x00000000
        /*0040*/ 	.short	0x0003
        /*0042*/ 	.short	0x0018
        /*0044*/ 	.byte	0x00, 0xf0, 0x05, 0x00


	//----- nvinfo : EIATTR_KPARAM_INFO
	.align		4
.L_2049:
        /*0048*/ 	.byte	0x04, 0x17
        /*004a*/ 	.short	(.L_2051 - .L_2050)
.L_2050:
        /*004c*/ 	.word	0x00000000
        /*0050*/ 	.short	0x0002
        /*0052*/ 	.short	0x0008
        /*0054*/ 	.byte	0x00, 0xf0, 0x41, 0x00


	//----- nvinfo : EIATTR_KPARAM_INFO
	.align		4
.L_2051:
        /*0058*/ 	.byte	0x04, 0x17
        /*005a*/ 	.short	(.L_2053 - .L_2052)
.L_2052:
        /*005c*/ 	.word	0x00000000
        /*0060*/ 	.short	0x0001
        /*0062*/ 	.short	0x0004
        /*0064*/ 	.byte	0x00, 0xf0, 0x05, 0x00


	//----- nvinfo : EIATTR_KPARAM_INFO
	.align		4
.L_2053:
        /*0068*/ 	.byte	0x04, 0x17
        /*006a*/ 	.short	(.L_2055 - .L_2054)
.L_2054:
        /*006c*/ 	.word	0x00000000
        /*0070*/ 	.short	0x0000
        /*0072*/ 	.short	0x0000
        /*0074*/ 	.byte	0x00, 0xf0, 0x11, 0x00


	//----- nvinfo : EIATTR_SPARSE_MMA_MASK
	.align		4
.L_2055:
        /*0078*/ 	.byte	0x03, 0x50
        /*007a*/ 	.short	0x0000


	//----- nvinfo : EIATTR_MAXREG_COUNT
	.align		4
        /*007c*/ 	.byte	0x03, 0x1b
        /*007e*/ 	.short	0x00ff


	//----- nvinfo : EIATTR_EXTERNS
	.align		4
        /*0080*/ 	.byte	0x04, 0x0f
        /*0082*/ 	.short	(.L_2057 - .L_2056)


	//   ....[0]....
	.align		4
.L_2056:
        /*0084*/ 	.word	index@(__assertfail)


	//----- nvinfo : EIATTR_MERCURY_ISA_VERSION
	.align		4
.L_2057:
        /*0088*/ 	.byte	0x03, 0x5f
        /*008a*/ 	.short	0x0101


	//----- nvinfo : EIATTR_VRC_CTA_INIT_COUNT
	.align		4
        /*008c*/ 	.byte	0x02, 0x4a
	.zero		1
	.zero		1


	//----- nvinfo : EIATTR_SYSCALL_OFFSETS
	.align		4
        /*0090*/ 	.byte	0x04, 0x46
        /*0092*/ 	.short	(.L_2059 - .L_2058)


	//   ....[0]....
.L_2058:
        /*0094*/ 	.word	0x00000e50


	//   ....[1]....
        /*0098*/ 	.word	0x00001df0


	//   ....[2]....
        /*009c*/ 	.word	0x00002d20


	//   ....[3]....
        /*00a0*/ 	.word	0x00003c50


	//   ....[4]....
        /*00a4*/ 	.word	0x00004af0


	//   ....[5]....
        /*00a8*/ 	.word	0x00005810


	//   ....[6]....
        /*00ac*/ 	.word	0x000065f0


	//   ....[7]....
        /*00b0*/ 	.word	0x000073c0


	//----- nvinfo : EIATTR_EXIT_INSTR_OFFSETS
	.align		4
.L_2059:
        /*00b4*/ 	.byte	0x04, 0x1c
        /*00b6*/ 	.short	(.L_2061 - .L_2060)


	//   ....[0]....
.L_2060:
        /*00b8*/ 	.word	0x00006870


	//   ....[1]....
        /*00bc*/ 	.word	0x000069a0


	//   ....[2]....
        /*00c0*/ 	.word	0x000069c0


	//   ....[3]....
        /*00c4*/ 	.word	0x00006a60


	//   ....[4]....
        /*00c8*/ 	.word	0x00006a90


	//   ....[5]....
        /*00cc*/ 	.word	0x00006ab0


	//   ....[6]....
        /*00d0*/ 	.word	0x00006b40


	//   ....[7]....
        /*00d4*/ 	.word	0x00006b80


	//   ....[8]....
        /*00d8*/ 	.word	0x00006c20


	//   ....[9]....
        /*00dc*/ 	.word	0x00006c70


	//   ....[10]....
        /*00e0*/ 	.word	0x00006ca0


	//   ....[11]....
        /*00e4*/ 	.word	0x00006d60


	//   ....[12]....
        /*00e8*/ 	.word	0x00006ea0


	//   ....[13]....
        /*00ec*/ 	.word	0x00006fe0


	//   ....[14]....
        /*00f0*/ 	.word	0x00007130


	//   ....[15]....
        /*00f4*/ 	.word	0x00007170


	//   ....[16]....
        /*00f8*/ 	.word	0x000071a0


	//   ....[17]....
        /*00fc*/ 	.word	0x00007220


	//   ....[18]....
        /*0100*/ 	.word	0x00007260


	//   ....[19]....
        /*0104*/ 	.word	0x000073d0


	//   ....[20]....
        /*0108*/ 	.word	0x000074b0


	//   ....[21]....
        /*010c*/ 	.word	0x00007550


	//   ....[22]....
        /*0110*/ 	.word	0x00007580


	//   ....[23]....
        /*0114*/ 	.word	0x000075d0


	//   ....[24]....
        /*0118*/ 	.word	0x00007610


	//----- nvinfo : EIATTR_MAX_THREADS
	.align		4
.L_2061:
        /*011c*/ 	.byte	0x04, 0x05
        /*011e*/ 	.short	(.L_2063 - .L_2062)
.L_2062:
        /*0120*/ 	.word	0x00000080
        /*0124*/ 	.word	0x00000001
        /*0128*/ 	.word	0x00000001


	//----- nvinfo : EIATTR_CRS_STACK_SIZE
	.align		4
.L_2063:
        /*012c*/ 	.byte	0x04, 0x1e
        /*012e*/ 	.short	(.L_2065 - .L_2064)
.L_2064:
        /*0130*/ 	.word	0x00000000


	//----- nvinfo : EIATTR_CBANK_PARAM_SIZE
	.align		4
.L_2065:
        /*0134*/ 	.byte	0x03, 0x19
        /*0136*/ 	.short	0x002c


	//----- nvinfo : EIATTR_PARAM_CBANK
	.align		4
        /*0138*/ 	.byte	0x04, 0x0a
        /*013a*/ 	.short	(.L_2067 - .L_2066)
	.align		4
.L_2066:
        /*013c*/ 	.word	index@(.nv.constant0._ZN2at6native27unrolled_elementwise_kernelIZZZNS0_19signbit_kernel_cudaERNS_18TensorIteratorBaseEENKUlvE0_clEvENKUlvE0_clEvEUlfE_St5arrayIPcLm2EELi4E23TrivialOffsetCalculatorILi1EjESB_NS0_6memory12LoadWithCastILi1EEENSC_13StoreWithCastILi1EEEEEviT_T0_T2_T3_T4_T5_)
        /*0140*/ 	.short	0x0380
        /*0142*/ 	.short	0x002c


	//----- nvinfo : EIATTR_SW_WAR
	.align		4
.L_2067:
        /*0144*/ 	.byte	0x04, 0x36
        /*0146*/ 	.short	(.L_2069 - .L_2068)
.L_2068:
        /*0148*/ 	.word	0x00000008
.L_2069:


//--------------------- .nv.info._ZN2at6native18elementwise_kernelILi128ELi4EZNS0_22gpu_kernel_impl_nocastIZZZNS0_19signbit_kernel_cudaERNS_18TensorIteratorBaseEENKUlvE0_clEvENKUlvE0_clEvEUlfE_EEvS4_RKT_EUliE_EEviT1_ --------------------------
	.section	.nv.info._ZN2at6native18elementwise_kernelILi128ELi4EZNS0_22gpu_kernel_impl_nocastIZZZNS0_19signbit_kernel_cudaERNS_18TensorIteratorBaseEENKUlvE0_clEvENKUlvE0_clEvEUlfE_EEvS4_RKT_EUliE_EEviT1_,"",@"SHT_CUDA_INFO"
	.sectionflags	@""
	.align	4


	//----- nvinfo : EIATTR_CUDA_API_VERSION
	.align		4
        /*0000*/ 	.byte	0x04, 0x37
        /*0002*/ 	.short	(.L_2071 - .L_2070)
.L_2070:
        /*0004*/ 	.word	0x00000082


	//----- nvinfo : EIATTR_KPARAM_INFO
	.align		4
.L_2071:
        /*0008*/ 	.byte	0x04, 0x17
        /*000a*/ 	.short	(.L_2073 - .L_2072)
.L_2072:
        /*000c*/ 	.word	0x00000000
        /*0010*/ 	.short	0x0001
        /*0012*/ 	.short	0x0008
        /*0014*/ 	.byte	0x00, 0xf0, 0x61, 0x08


	//----- nvinfo : EIATTR_KPARAM_INFO
	.align		4
.L_2073:
        /*0018*/ 	.byte	0x04, 0x17
        /*001a*/ 	.short	(.L_2075 - .L_2074)
.L_2074:
        /*001c*/ 	.word	0x00000000
        /*0020*/ 	.short	0x0000
        /*0022*/ 	.short	0x0000
        /*0024*/ 	.byte	0x00, 0xf0, 0x11, 0x00


	//----- nvinfo : EIATTR_SPARSE_MMA_MASK
	.align		4
.L_2075:
        /*0028*/ 	.byte	0x03, 0x50
        /*002a*/ 	.short	0x0000


	//----- nvinfo : EIATTR_MAXREG_COUNT
	.align		4
        /*002c*/ 	.byte	0x03, 0x1b
        /*002e*/ 	.short	0x0080


	//----- nvinfo : EIATTR_MERCURY_ISA_VERSION
	.align		4
        /*0030*/ 	.byte	0x03, 0x5f
        /*0032*/ 	.short	0x0101


	//----- nvinfo : EIATTR_VRC_CTA_INIT_COUNT
	.align		4
        /*0034*/ 	.byte	0x02, 0x4a
	.zero		1
	.zero		1


	//----- nvinfo : EIATTR_EXIT_INSTR_OFFSETS
	.align		4
        /*0038*/ 	.byte	0x04, 0x1c
        /*003a*/ 	.short	(.L_2077 - .L_2076)


	//   ....[0]....
.L_2076:
        /*003c*/ 	.word	0x000002a0


	//   ....[1]....
        /*0040*/ 	.word	0x00000300


	//   ....[2]....
        /*0044*/ 	.word	0x00003dc0


	//   ....[3]....
        /*0048*/ 	.word	0x000050f0


	//----- nvinfo : EIATTR_MAX_THREADS
	.align		4
.L_2077:
        /*004c*/ 	.byte	0x04, 0x05
        /*004e*/ 	.short	(.L_2079 - .L_2078)
.L_2078:
        /*0050*/ 	.word	0x00000080
        /*0054*/ 	.word	0x00000001
        /*0058*/ 	.word	0x00000001


	//----- nvinfo : EIATTR_CRS_STACK_SIZE
	.align		4
.L_2079:
        /*005c*/ 	.byte	0x04, 0x1e
        /*005e*/ 	.short	(.L_2081 - .L_2080)
.L_2080:
        /*0060*/ 	.word	0x00000000


	//----- nvinfo : EIATTR_CBANK_PARAM_SIZE
	.align		4
.L_2081:
        /*0064*/ 	.byte	0x03, 0x19
        /*0066*/ 	.short	0x0220


	//----- nvinfo : EIATTR_PARAM_CBANK
	.align		4
        /*0068*/ 	.byte	0x04, 0x0a
        /*006a*/ 	.short	(.L_2083 - .L_2082)
	.align		4
.L_2082:
        /*006c*/ 	.word	index@(.nv.constant0._ZN2at6native18elementwise_kernelILi128ELi4EZNS0_22gpu_kernel_impl_nocastIZZZNS0_19signbit_kernel_cudaERNS_18TensorIteratorBaseEENKUlvE0_clEvENKUlvE0_clEvEUlfE_EEvS4_RKT_EUliE_EEviT1_)
        /*0070*/ 	.short	0x0380
        /*0072*/ 	.short	0x0220


	//----- nvinfo : EIATTR_SW_WAR
	.align		4
.L_2083:
        /*0074*/ 	.byte	0x04, 0x36
        /*0076*/ 	.short	(.L_2085 - .L_2084)
.L_2084:
        /*0078*/ 	.word	0x00000008
.L_2085:


//--------------------- .nv.info._ZN2at6native27unrolled_elementwise_kernelIZZZNS0_19signbit_kernel_cudaERNS_18TensorIteratorBaseEENKUlvE0_clEvENKUlvE0_clEvEUlfE_St5arrayIPcLm2EELi4E23TrivialOffsetCalculatorILi1EjESB_NS0_6memory15LoadWithoutCastENSC_16StoreWithoutCastEEEviT_T0_T2_T3_T4_T5_ --------------------------
	.section	.nv.info._ZN2at6native27unrolled_elementwise_kernelIZZZNS0_19signbit_kernel_cudaERNS_18TensorIteratorBaseEENKUlvE0_clEvENKUlvE0_clEvEUlfE_St5arrayIPcLm2EELi4E23TrivialOffsetCalculatorILi1EjESB_NS0_6memory15LoadWithoutCastENSC_16StoreWithoutCastEEEviT_T0_T2_T3_T4_T5_,"",@"SHT_CUDA_INFO"
	.sectionflags	@""
	.align	4


	//----- nvinfo : EIATTR_CUDA_API_VERSION
	.align		4
        /*0000*/ 	.byte	0x04, 0x37
        /*0002*/ 	.short	(.L_2087 - .L_2086)
.L_2086:
        /*0004*/ 	.word	0x00000082


	//----- nvinfo : EIATTR_KPARAM_INFO
	.align		4
.L_2087:
        /*0008*/ 	.byte	0x04, 0x17
        /*000a*/ 	.short	(.L_2089 - .L_2088)
.L_2088:
        /*000c*/ 	.word	0x00000000
        /*0010*/ 	.short	0x0006
        /*0012*/ 	.short	0x001b
        /*0014*/ 	.byte	0x00, 0xf0, 0x05, 0x00


	//----- nvinfo : EIATTR_KPARAM_INFO
	.align		4
.L_2089:
        /*0018*/ 	.byte	0x04, 0x17
        /*001a*/ 	.short	(.L_2091 - .L_2090)
.L_2090:
        /*001c*/ 	.word	0x00000000
        /*0020*/ 	.short	0x0005
        /*0022*/ 	.short	0x001a
        /*0024*/ 	.byte	0x00, 0xf0, 0x05, 0x00


	//----- nvinfo : EIATTR_KPARAM_INFO
	.align		4
.L_2091:
        /*0028*/ 	.byte	0x04, 0x17
        /*002a*/ 	.short	(.L_2093 - .L_2092)
.L_2092:
        /*002c*/ 	.word	0x00000000
        /*0030*/ 	.short	0x0004
        /*0032*/ 	.short	0x0019
        /*0034*/ 	.byte	0x00, 0xf0, 0x05, 0x00


	//----- nvinfo : EIATTR_KPARAM_INFO
	.align		4
.L_2093:
        /*0038*/ 	.byte	0x04, 0x17
        /*003a*/ 	.short	(.L_2095 - .L_2094)
.L_2094:
        /*003c*/ 	.word	0x00000000
        /*0040*/ 	.short	0x0003
        /*0042*/ 	.short	0x0018
        /*0044*/ 	.byte	0x00, 0xf0, 0x05, 0x00


	//----- nvinfo : EIATTR_KPARAM_INFO
	.align		4
.L_2095:
        /*0048*/ 	.byte	0x04, 0x17
        /*004a*/ 	.short	(.L_2097 - .L_2096)
.L_2096:
        /*004c*/ 	.word	0x00000000
        /*0050*/ 	.short	0x0002
        /*0052*/ 	.short	0x0008
        /*0054*/ 	.byte	0x00, 0xf0, 0x41, 0x00


	//----- nvinfo : EIATTR_KPARAM_INFO
	.align		4
.L_2097:
        /*0058*/ 	.byte	0x04, 0x17
        /*005a*/ 	.short	(.L_2099 - .L_2098)
.L_2098:
        /*005c*/ 	.word	0x00000000
        /*0060*/ 	.short	0x0001
        /*0062*/ 	.short	0x0004
        /*0064*/ 	.byte	0x00, 0xf0, 0x05, 0x00


	//----- nvinfo : EIATTR_KPARAM_INFO
	.align		4
.L_2099:
        /*0068*/ 	.byte	0x04, 0x17
        /*006a*/ 	.short	(.L_2101 - .L_2100)
.L_2100:
        /*006c*/ 	.word	0x00000000
        /*0070*/ 	.short	0x0000
        /*0072*/ 	.short	0x0000
        /*0074*/ 	.byte	0x00, 0xf0, 0x11, 0x00


	//----- nvinfo : EIATTR_SPARSE_MMA_MASK
	.align		4
.L_2101:
        /*0078*/ 	.byte	0x03, 0x50
        /*007a*/ 	.short	0x0000


	//----- nvinfo : EIATTR_MAXREG_COUNT
	.align		4
        /*007c*/ 	.byte	0x03, 0x1b
        /*007e*/ 	.short	0x00ff


	//----- nvinfo : EIATTR_MERCURY_ISA_VERSION
	.align		4
        /*0080*/ 	.byte	0x03, 0x5f
        /*0082*/ 	.short	0x0101


	//----- nvinfo : EIATTR_VRC_CTA_INIT_COUNT
	.align		4
        /*0084*/ 	.byte	0x02, 0x4a
	.zero		1
	.zero		1


	//----- nvinfo : EIATTR_EXIT_INSTR_OFFSETS
	.align		4
        /*0088*/ 	.byte	0x04, 0x1c
        /*008a*/ 	.short	(.L_2103 - .L_2102)


	//   ....[0]....
.L_2102:
        /*008c*/ 	.word	0x00000460


	//   ....[1]....
        /*0090*/ 	.word	0x000004c0


	//----- nvinfo : EIATTR_MAX_THREADS
	.align		4
.L_2103:
        /*0094*/ 	.byte	0x04, 0x05
        /*0096*/ 	.short	(.L_2105 - .L_2104)
.L_2104:
        /*0098*/ 	.word	0x00000080
        /*009c*/ 	.word	0x00000001
        /*00a0*/ 	.word	0x00000001


	//----- nvinfo : EIATTR_CRS_STACK_SIZE
	.align		4
.L_2105:
        /*00a4*/ 	.byte	0x04, 0x1e
        /*00a6*/ 	.short	(.L_2107 - .L_2106)
.L_2106:
        /*00a8*/ 	.word	0x00000000


	//----- nvinfo : EIATTR_CBANK_PARAM_SIZE
	.align		4
.L_2107:
        /*00ac*/ 	.byte	0x03, 0x19
        /*00ae*/ 	.short	0x001c


	//----- nvinfo : EIATTR_PARAM_CBANK
	.align		4
        /*00b0*/ 	.byte	0x04, 0x0a
        /*00b2*/ 	.short	(.L_2109 - .L_2108)
	.align		4
.L_2108:
        /*00b4*/ 	.word	index@(.nv.constant0._ZN2at6native27unrolled_elementwise_kernelIZZZNS0_19signbit_kernel_cudaERNS_18TensorIteratorBaseEENKUlvE0_clEvENKUlvE0_clEvEUlfE_St5arrayIPcLm2EELi4E23TrivialOffsetCalculatorILi1EjESB_NS0_6memory15LoadWithoutCastENSC_16StoreWithoutCastEEEviT_T0_T2_T3_T4_T5_)
        /*00b8*/ 	.short	0x0380
        /*00ba*/ 	.short	0x001c


	//----- nvinfo : EIATTR_SW_WAR
	.align		4
.L_2109:
        /*00bc*/ 	.byte	0x04, 0x36
        /*00be*/ 	.short	(.L_2111 - .L_2110)
.L_2110:
        /*00c0*/ 	.word	0x00000008
.L_2111:


//--------------------- .nv.info._ZN2at6native29vectorized_elementwise_kernelILi2EZZZNS0_19signbit_kernel_cudaERNS_18TensorIteratorBaseEENKUlvE0_clEvENKUlvE0_clEvEUlfE_St5arrayIPcLm2EEEEviT0_T1_ --------------------------
	.section	.nv.info._ZN2at6native29vectorized_elementwise_kernelILi2EZZZNS0_19signbit_kernel_cudaERNS_18TensorIteratorBaseEENKUlvE0_clEvENKUlvE0_clEvEUlfE_St5arrayIPcLm2EEEEviT0_T1_,"",@"SHT_CUDA_INFO"
	.sectionflags	@""
	.align	4


	//----- nvinfo : EIATTR_CUDA_API_VERSION
	.align		4
        /*0000*/ 	.byte	0x04, 0x37
        /*0002*/ 	.short	(.L_2113 - .L_2112)
.L_2112:
        /*0004*/ 	.word	0x00000082


	//----- nvinfo : EIATTR_KPARAM_INFO
	.align		4
.L_2113:
        /*0008*/ 	.byte	0x04, 0x17
        /*000a*/ 	.short	(.L_2115 - .L_2114)
.L_2114:
        /*000c*/ 	.word	0x00000000
        /*0010*/ 	.short	0x0002
        /*0012*/ 	.short	0x0008
        /*0014*/ 	.byte	0x00, 0xf0, 0x41, 0x00


	//----- nvinfo : EIATTR_KPARAM_INFO
	.align		4
.L_2115:
        /*0018*/ 	.byte	0x04, 0x17
        /*001a*/ 	.short	(.L_2117 - .L_2116)
.L_2116:
        /*001c*/ 	.word	0x00000000
        /*0020*/ 	.short	0x0001
        /*0022*/ 	.short	0x0004
        /*0024*/ 	.byte	0x00, 0xf0, 0x05, 0x00


	//----- nvinfo : EIATTR_KPARAM_INFO
	.align		4
.L_2117:
        /*0028*/ 	.byte	0x04, 0x17
        /*002a*/ 	.short	(.L_2119 - .L_2118)
.L_2118:
        /*002c*/ 	.word	0x00000000
        /*0030*/ 	.short	0x0000
        /*0032*/ 	.short	0x0000
        /*0034*/ 	.byte	0x00, 0xf0, 0x11, 0x00


	//----- nvinfo : EIATTR_SPARSE_MMA_MASK
	.align		4
.L_2119:
        /*0038*/ 	.byte	0x03, 0x50
        /*003a*/ 	.short	0x0000


	//----- nvinfo : EIATTR_MAXREG_COUNT
	.align		4
        /*003c*/ 	.byte	0x03, 0x1b
        /*003e*/ 	.short	0x00ff


	//----- nvinfo : EIATTR_MERCURY_ISA_VERSION
	.align		4
        /*0040*/ 	.byte	0x03, 0x5f
        /*0042*/ 	.short	0x0101


	//----- nvinfo : EIATTR_VRC_CTA_INIT_COUNT
	.align		4
        /*0044*/ 	.byte	0x02, 0x4a
	.zero		1
	.zero		1


	//----- nvinfo : EIATTR_EXIT_INSTR_OFFSETS
	.align		4
        /*0048*/ 	.byte	0x04, 0x1c
        /*004a*/ 	.short	(.L_2121 - .L_2120)


	//   ....[0]....
.L_2120:
        /*004c*/ 	.word	0x000008d0


	//   ....[1]....
        /*0050*/ 	.word	0x00000930


	//   ....[2]....
        /*0054*/ 	.word	0x00000b00


	//----- nvinfo : EIATTR_MAX_THREADS
	.align		4
.L_2121:
        /*0058*/ 	.byte	0x04, 0x05
        /*005a*/ 	.short	(.L_2123 - .L_2122)
.L_2122:
        /*005c*/ 	.word	0x00000080
        /*0060*/ 	.word	0x00000001
        /*0064*/ 	.word	0x00000001


	//----- nvinfo : EIATTR_CRS_STACK_SIZE
	.align		4
.L_2123:
        /*0068*/ 	.byte	0x04, 0x1e
        /*006a*/ 	.short	(.L_2125 - .L_2124)
.L_2124:
        /*006c*/ 	.word	0x00000000


	//----- nvinfo : EIATTR_CBANK_PARAM_SIZE
	.align		4
.L_2125:
        /*0070*/ 	.byte	0x03, 0x19
        /*0072*/ 	.short	0x0018


	//----- nvinfo : EIATTR_PARAM_CBANK
	.align		4
        /*0074*/ 	.byte	0x04, 0x0a
        /*0076*/ 	.short	(.L_2127 - .L_2126)
	.align		4
.L_2126:
        /*0078*/ 	.word	index@(.nv.constant0._ZN2at6native29vectorized_elementwise_kernelILi2EZZZNS0_19signbit_kernel_cudaERNS_18TensorIteratorBaseEENKUlvE0_clEvENKUlvE0_clEvEUlfE_St5arrayIPcLm2EEEEviT0_T1_)
        /*007c*/ 	.short	0x0380
        /*007e*/ 	.short	0x0018


	//----- nvinfo : EIATTR_SW_WAR
	.align		4
.L_2127:
        /*0080*/ 	.byte	0x04, 0x36
        /*0082*/ 	.short	(.L_2129 - .L_2128)
.L_2128:
        /*0084*/ 	.word	0x00000008
.L_2129:


//--------------------- .nv.info._ZN2at6native29vectorized_elementwise_kernelILi4EZZZNS0_19signbit_kernel_cudaERNS_18TensorIteratorBaseEENKUlvE0_clEvENKUlvE0_clEvEUlfE_St5arrayIPcLm2EEEEviT0_T1_ --------------------------
	.section	.nv.info._ZN2at6native29vectorized_elementwise_kernelILi4EZZZNS0_19signbit_kernel_cudaERNS_18TensorIteratorBaseEENKUlvE0_clEvENKUlvE0_clEvEUlfE_St5arrayIPcLm2EEEEviT0_T1_,"",@"SHT_CUDA_INFO"
	.sectionflags	@""
	.align	4


	//----- nvinfo : EIATTR_CUDA_API_VERSION
	.align		4
        /*0000*/ 	.byte	0x04, 0x37
        /*0002*/ 	.short	(.L_2131 - .L_2130)
.L_2130:
        /*0004*/ 	.word	0x00000082


	//----- nvinfo : EIATTR_KPARAM_INFO
	.align		4
.L_2131:
        /*0008*/ 	.byte	0x04, 0x17
        /*000a*/ 	.short	(.L_2133 - .L_2132)
.L_2132:
        /*000c*/ 	.word	0x00000000
        /*0010*/ 	.short	0x0002
        /*0012*/ 	.short	0x0008
        /*0014*/ 	.byte	0x00, 0xf0, 0x41, 0x00


	//----- nvinfo : EIATTR_KPARAM_INFO
	.align		4
.L_2133:
        /*0018*/ 	.byte	0x04, 0x17
        /*001a*/ 	.short	(.L_2135 - .L_2134)
.L_2134:
        /*001c*/ 	.word	0x00000000
        /*0020*/ 	.short	0x0001
        /*0022*/ 	.short	0x0004
        /*0024*/ 	.byte	0x00, 0xf0, 0x05, 0x00


	//----- nvinfo : EIATTR_KPARAM_INFO
	.align		4
.L_2135:
        /*0028*/ 	.byte	0x04, 0x17
        /*002a*/ 	.short	(.L_2137 - .L_2136)
.L_2136:
        /*002c*/ 	.word	0x00000000
        /*0030*/ 	.short	0x0000
        /*0032*/ 	.short	0x0000
        /*0034*/ 	.byte	0x00, 0xf0, 0x11, 0x00


	//----- nvinfo : EIATTR_SPARSE_MMA_MASK
	.align		4
.L_2137:
        /*0038*/ 	.byte	0x03, 0x50
        /*003a*/ 	.short	0x0000


	//----- nvinfo : EIATTR_MAXREG_COUNT
	.align		4
        /*003c*/ 	.byte	0x03, 0x1b
        /*003e*/ 	.short	0x00ff


	//----- nvinfo : EIATTR_MERCURY_ISA_VERSION
	.align		4
        /*0040*/ 	.byte	0x03, 0x5f
        /*0042*/ 	.short	0x0101


	//----- nvinfo : EIATTR_VRC_CTA_INIT_COUNT
	.align		4
        /*0044*/ 	.byte	0x02, 0x4a
	.zero		1
	.zero		1


	//----- nvinfo : EIATTR_EXIT_INSTR_OFFSETS
	.align		4
        /*0048*/ 	.byte	0x04, 0x1c
        /*004a*/ 	.short	(.L_2139 - .L_2138)


	//   ....[0]....
.L_2138:
        /*004c*/ 	.word	0x000008d0


	//   ....[1]....
        /*0050*/ 	.word	0x00000930


	//   ....[2]....
        /*0054*/ 	.word	0x00000ae0


	//----- nvinfo : EIATTR_MAX_THREADS
	.align		4
.L_2139:
        /*0058*/ 	.byte	0x04, 0x05
        /*005a*/ 	.short	(.L_2141 - .L_2140)
.L_2140:
        /*005c*/ 	.word	0x00000080
        /*0060*/ 	.word	0x00000001
        /*0064*/ 	.word	0x00000001


	//----- nvinfo : EIATTR_CRS_STACK_SIZE
	.align		4
.L_2141:
        /*0068*/ 	.byte	0x04, 0x1e
        /*006a*/ 	.short	(.L_2143 - .L_2142)
.L_2142:
        /*006c*/ 	.word	0x00000000


	//----- nvinfo : EIATTR_CBANK_PARAM_SIZE
	.align		4
.L_2143:
        /*0070*/ 	.byte	0x03, 0x19
        /*0072*/ 	.short	0x0018


	//----- nvinfo : EIATTR_PARAM_CBANK
	.align		4
        /*0074*/ 	.byte	0x04, 0x0a
        /*0076*/ 	.short	(.L_2145 - .L_2144)
	.align		4
.L_2144:
        /*0078*/ 	.word	index@(.nv.constant0._ZN2at6native29vectorized_elementwise_kernelILi4EZZZNS0_19signbit_kernel_cudaERNS_18TensorIteratorBaseEENKUlvE0_clEvENKUlvE0_clEvEUlfE_St5arrayIPcLm2EEEEviT0_T1_)
        /*007c*/ 	.short	0x0380
        /*007e*/ 	.short	0x0018


	//----- nvinfo : EIATTR_SW_WAR
	.align		4
.L_2145:
        /*0080*/ 	.byte	0x04, 0x36
        /*0082*/ 	.short	(.L_2147 - .L_2146)
.L_2146:
        /*0084*/ 	.word	0x00000008
.L_2147:


//--------------------- .nv.info._ZN2at6native29vectorized_elementwise_kernelILi8EZZZNS0_19signbit_kernel_cudaERNS_18TensorIteratorBaseEENKUlvE0_clEvENKUlvE0_clEvEUlfE_St5arrayIPcLm2EEEEviT0_T1_ --------------------------
	.section	.nv.info._ZN2at6native29vectorized_elementwise_kernelILi8EZZZNS0_19signbit_kernel_cudaERNS_18TensorIteratorBaseEENKUlvE0_clEvENKUlvE0_clEvEUlfE_St5arrayIPcLm2EEEEviT0_T1_,"",@"SHT_CUDA_INFO"
	.sectionflags	@""
	.align	4


	//----- nvinfo : EIATTR_CUDA_API_VERSION
	.align		4
        /*0000*/ 	.byte	0x04, 0x37
        /*0002*/ 	.short	(.L_2149 - .L_2148)
.L_2148:
        /*0004*/ 	.word	0x00000082


	//----- nvinfo : EIATTR_KPARAM_INFO
	.align		4
.L_2149:
        /*0008*/ 	.byte	0x04, 0x17
        /*000a*/ 	.short	(.L_2151 - .L_2150)
.L_2150:
        /*000c*/ 	.word	0x00000000
        /*0010*/ 	.short	0x0002
        /*0012*/ 	.short	0x0008
        /*0014*/ 	.byte	0x00, 0xf0, 0x41, 0x00


	//----- nvinfo : EIATTR_KPARAM_INFO
	.align		4
.L_2151:
        /*0018*/ 	.byte	0x04, 0x17
        /*001a*/ 	.short	(.L_2153 - .L_2152)
.L_2152:
        /*001c*/ 	.word	0x00000000
        /*0020*/ 	.short	0x0001
        /*0022*/ 	.short	0x0004
        /*0024*/ 	.byte	0x00, 0xf0, 0x05, 0x00


	//----- nvinfo : EIATTR_KPARAM_INFO
	.align		4
.L_2153:
        /*0028*/ 	.byte	0x04, 0x17
        /*002a*/ 	.short	(.L_2155 - .L_2154)
.L_2154:
        /*002c*/ 	.word	0x00000000
        /*0030*/ 	.short	0x0000
        /*0032*/ 	.short	0x0000
        /*0034*/ 	.byte	0x00, 0xf0, 0x11, 0x00


	//----- nvinfo : EIATTR_SPARSE_MMA_MASK
	.align		4
.L_2155:
        /*0038*/ 	.byte	0x03, 0x50
        /*003a*/ 	.short	0x0000


	//----- nvinfo : EIATTR_MAXREG_COUNT
	.align		4
        /*003c*/ 	.byte	0x03, 0x1b
        /*003e*/ 	.short	0x00ff


	//----- nvinfo : EIATTR_MERCURY_ISA_VERSION
	.align		4
        /*0040*/ 	.byte	0x03, 0x5f
        /*0042*/ 	.short	0x0101


	//----- nvinfo : EIATTR_VRC_CTA_INIT_COUNT
	.align		4
        /*0044*/ 	.byte	0x02, 0x4a
	.zero		1
	.zero		1


	//----- nvinfo : EIATTR_EXIT_INSTR_OFFSETS
	.align		4
        /*0048*/ 	.byte	0x04, 0x1c
        /*004a*/ 	.short	(.L_2157 - .L_2156)


	//   ....[0]....
.L_2156:
        /*004c*/ 	.word	0x00000010


	//----- nvinfo : EIATTR_MAX_THREADS
	.align		4
.L_2157:
        /*0050*/ 	.byte	0x04, 0x05
        /*0052*/ 	.short	(.L_2159 - .L_2158)
.L_2158:
        /*0054*/ 	.word	0x00000080
        /*0058*/ 	.word	0x00000001
        /*005c*/ 	.word	0x00000001


	//----- nvinfo : EIATTR_CBANK_PARAM_SIZE
	.align		4
.L_2159:
        /*0060*/ 	.byte	0x03, 0x19
        /*0062*/ 	.short	0x0018


	//----- nvinfo : EIATTR_PARAM_CBANK
	.align		4
        /*0064*/ 	.byte	0x04, 0x0a
        /*0066*/ 	.short	(.L_2161 - .L_2160)
	.align		4
.L_2160:
        /*0068*/ 	.word	index@(.nv.constant0._ZN2at6native29vectorized_elementwise_kernelILi8EZZZNS0_19signbit_kernel_cudaERNS_18TensorIteratorBaseEENKUlvE0_clEvENKUlvE0_clEvEUlfE_St5arrayIPcLm2EEEEviT0_T1_)
        /*006c*/ 	.short	0x0380
        /*006e*/ 	.short	0x0018


	//----- nvinfo : EIATTR_SW_WAR
	.align		4
.L_2161:
        /*0070*/ 	.byte	0x04, 0x36
        /*0072*/ 	.short	(.L_2163 - .L_2162)
.L_2162:
        /*0074*/ 	.word	0x00000008
.L_2163:


//--------------------- .nv.info._ZN2at6native18elementwise_kernelILi128ELi4EZNS0_15gpu_kernel_implIZZZNS0_19signbit_kernel_cudaERNS_18TensorIteratorBaseEENKUlvE0_clEvENKUlvE_clEvEUldE_EEvS4_RKT_EUliE_EEviT1_ --------------------------
	.section	.nv.info._ZN2at6native18elementwise_kernelILi128ELi4EZNS0_15gpu_kernel_implIZZZNS0_19signbit_kernel_cudaERNS_18TensorIteratorBaseEENKUlvE0_clEvENKUlvE_clEvEUldE_EEvS4_RKT_EUliE_EEviT1_,"",@"SHT_CUDA_INFO"
	.sectionflags	@""
	.align	4


	//----- nvinfo : EIATTR_CUDA_API_VERSION
	.align		4
        /*0000*/ 	.byte	0x04, 0x37
        /*0002*/ 	.short	(.L_2165 - .L_2164)
.L_2164:
        /*0004*/ 	.word	0x00000082


	//----- nvinfo : EIATTR_KPARAM_INFO
	.align		4
.L_2165:
        /*0008*/ 	.byte	0x04, 0x17
        /*000a*/ 	.short	(.L_2167 - .L_2166)
.L_2166:
        /*000c*/ 	.word	0x00000000
        /*0010*/ 	.short	0x0001
        /*0012*/ 	.short	0x0008
        /*0014*/ 	.byte	0x00, 0xf0, 0x61, 0x08


	//----- nvinfo : EIATTR_KPARAM_INFO
	.align		4
.L_2167:
        /*0018*/ 	.byte	0x04, 0x17
        /*001a*/ 	.short	(.L_2169 - .L_2168)
.L_2168:
        /*001c*/ 	.word	0x00000000
        /*0020*/ 	.short	0x0000
        /*0022*/ 	.short	0x0000
        /*0024*/ 	.byte	0x00, 0xf0, 0x11, 0x00


	//----- nvinfo : EIATTR_SPARSE_MMA_MASK
	.align		4
.L_2169:
        /*0028*/ 	.byte	0x03, 0x50
        /*002a*/ 	.short	0x0000


	//----- nvinfo : EIATTR_MAXREG_COUNT
	.align		4
        /*002c*/ 	.byte	0x03, 0x1b
        /*002e*/ 	.short	0x0080


	//----- nvinfo : EIATTR_EXTERNS
	.align		4
        /*0030*/ 	.byte	0x04, 0x0f
        /*0032*/ 	.short	(.L_2171 - .L_2170)


	//   ....[0]....
	.align		4
.L_2170:
        /*0034*/ 	.word	index@(__assertfail)


	//----- nvinfo : EIATTR_MERCURY_ISA_VERSION
	.align		4
.L_2171:
        /*0038*/ 	.byte	0x03, 0x5f
        /*003a*/ 	.short	0x0101


	//----- nvinfo : EIATTR_VRC_CTA_INIT_COUNT
	.align		4
        /*003c*/ 	.byte	0x02, 0x4a
	.zero		1
	.zero		1


	//----- nvinfo : EIATTR_SYSCALL_OFFSETS
	.align		4
        /*0040*/ 	.byte	0x04, 0x46
        /*0042*/ 	.short	(.L_2173 - .L_2172)


	//   ....[0]....
.L_2172:
        /*0044*/ 	.word	0x00002240


	//   ....[1]....
        /*0048*/ 	.word	0x00002fb0


	//   ....[2]....
        /*004c*/ 	.word	0x00005360


	//   ....[3]....
        /*0050*/ 	.word	0x00005f10


	//   ....[4]....
        /*0054*/ 	.word	0x000083c0


	//   ....[5]....
        /*0058*/ 	.word	0x00008f70


	//   ....[6]....
        /*005c*/ 	.word	0x0000b430


	//   ....[7]....
        /*0060*/ 	.word	0x0000bfa0


	//----- nvinfo : EIATTR_EXIT_INSTR_OFFSETS
	.align		4
.L_2173:
        /*0064*/ 	.byte	0x04, 0x1c
        /*0066*/ 	.short	(.L_2175 - .L_2174)


	//   ....[0]....
.L_2174:
        /*0068*/ 	.word	0x00009210


	//   ....[1]....
        /*006c*/ 	.word	0x0000b5b0


	//   ....[2]....
        /*0070*/ 	.word	0x0000b5d0


	//   ....[3]....
        /*0074*/ 	.word	0x0000b660


	//   ....[4]....
        /*0078*/ 	.word	0x0000b680


	//   ....[5]....
        /*007c*/ 	.word	0x0000b6a0


	//   ....[6]....
        /*0080*/ 	.word	0x0000b730


	//   ....[7]....
        /*0084*/ 	.word	0x0000b770


	//   ....[8]....
        /*0088*/ 	.word	0x0000b810


	//   ....[9]....
        /*008c*/ 	.word	0x0000b860


	//   ....[10]....
        /*0090*/ 	.word	0x0000b890


	//   ....[11]....
        /*0094*/ 	.word	0x0000b950


	//   ....[12]....
        /*0098*/ 	.word	0x0000ba90


	//   ....[13]....
        /*009c*/ 	.word	0x0000bbe0


	//   ....[14]....
        /*00a0*/ 	.word	0x0000bd30


	//   ....[15]....
        /*00a4*/ 	.word	0x0000bd60


	//   ....[16]....
        /*00a8*/ 	.word	0x0000bd80


	//   ....[17]....
        /*00ac*/ 	.word	0x0000be00


	//   ....[18]....
        /*00b0*/ 	.word	0x0000be40


	//   ....[19]....
        /*00b4*/ 	.word	0x0000bfb0


	//   ....[20]....
        /*00b8*/ 	.word	0x0000c090


	//   ....[21]....
        /*00bc*/ 	.word	0x0000c130


	//   ....[22]....
        /*00c0*/ 	.word	0x0000c170


	//   ....[23]....
        /*00c4*/ 	.word	0x0000c1c0


	//   ....[24]....
        /*00c8*/ 	.word	0x0000c200


	//----- nvinfo : EIATTR_MAX_THREADS
	.align		4
.L_2175:
        /*00cc*/ 	.byte	0x04, 0x05
        /*00ce*/ 	.short	(.L_2177 - .L_2176)
.L_2176:
        /*00d0*/ 	.word	0x00000080
        /*00d4*/ 	.word	0x00000001
        /*00d8*/ 	.word	0x00000001


	//----- nvinfo : EIATTR_CRS_STACK_SIZE
	.align		4
.L_2177:
        /*00dc*/ 	.byte	0x04, 0x1e
        /*00de*/ 	.short	(.L_2179 - .L_2178)
.L_2178:
        /*00e0*/ 	.word	0x00000000


	//----- nvinfo : EIATTR_CBANK_PARAM_SIZE
	.align		4
.L_2179:
        /*00e4*/ 	.byte	0x03, 0x19
        /*00e6*/ 	.short	0x0220


	//----- nvinfo : EIATTR_PARAM_CBANK
	.align		4
        /*00e8*/ 	.byte	0x04, 0x0a
        /*00ea*/ 	.short	(.L_2181 - .L_2180)
	.align		4
.L_2180:
        /*00ec*/ 	.word	index@(.nv.constant0._ZN2at6native18elementwise_kernelILi128ELi4EZNS0_15gpu_kernel_implIZZZNS0_19signbit_kernel_cudaERNS_18TensorIteratorBaseEENKUlvE0_clEvENKUlvE_clEvEUldE_EEvS4_RKT_EUliE_EEviT1_)
        /*00f0*/ 	.short	0x0380
        /*00f2*/ 	.short	0x0220


	//----- nvinfo : EIATTR_SW_WAR
	.align		4
.L_2181:
        /*00f4*/ 	.byte	0x04, 0x36
        /*00f6*/ 	.short	(.L_2183 - .L_2182)
.L_2182:
        /*00f8*/ 	.word	0x00000008
.L_2183:


//--------------------- .nv.info._ZN2at6native27unrolled_elementwise_kernelIZZZNS0_19signbit_kernel_cudaERNS_18TensorIteratorBaseEENKUlvE0_clEvENKUlvE_clEvEUldE_St5arrayIPcLm2EELi4E23TrivialOffsetCalculatorILi1EjESB_NS0_6memory12LoadWithCastILi1EEENSC_13StoreWithCastILi1EEEEEviT_T0_T2_T3_T4_T5_ --------------------------
	.section	.nv.info._ZN2at6native27unrolled_elementwise_kernelIZZZNS0_19signbit_kernel_cudaERNS_18TensorIteratorBaseEENKUlvE0_clEvENKUlvE_clEvEUldE_St5arrayIPcLm2EELi4E23TrivialOffsetCalculatorILi1EjESB_NS0_6memory12LoadWithCastILi1EEENSC_13StoreWithCastILi1EEEEEviT_T0_T2_T3_T4_T5_,"",@"SHT_CUDA_INFO"
	.sectionflags	@""
	.align	4


	//----- nvinfo : EIATTR_CUDA_API_VERSION
	.align		4
        /*0000*/ 	.byte	0x04, 0x37
        /*0002*/ 	.short	(.L_2185 - .L_2184)
.L_2184:
        /*0004*/ 	.word	0x00000082


	//----- nvinfo : EIATTR_KPARAM_INFO
	.align		4
.L_2185:
        /*0008*/ 	.byte	0x04, 0x17
        /*000a*/ 	.short	(.L_2187 - .L_2186)
.L_2186:
        /*000c*/ 	.word	0x00000000
        /*0010*/ 	.short	0x0006
        /*0012*/ 	.short	0x0024
        /*0014*/ 	.byte	0x00, 0xf0, 0x21, 0x00


	//----- nvinfo : EIATTR_KPARAM_INFO
	.align		4
.L_2187:
        /*0018*/ 	.byte	0x04, 0x17
        /*001a*/ 	.short	(.L_2189 - .L_2188)
.L_2188:
        /*001c*/ 	.word	0x00000000
        /*0020*/ 	.short	0x0005
        /*0022*/ 	.short	0x001c
        /*0024*/ 	.byte	0x00, 0xf0, 0x21, 0x00


	//----- nvinfo : EIATTR_KPARAM_INFO
	.align		4
.L_2189:
        /*0028*/ 	.byte	0x04, 0x17
        /*002a*/ 	.short	(.L_2191 - .L_2190)
.L_2190:
        /*002c*/ 	.word	0x00000000
        /*0030*/ 	.short	0x0004
        /*0032*/ 	.short	0x0019
        /*0034*/ 	.byte	0x00, 0xf0, 0x05, 0x00


	//----- nvinfo : EIATTR_KPARAM_INFO
	.align		4
.L_2191:
        /*0038*/ 	.byte	0x04, 0x17
        /*003a*/ 	.short	(.L_2193 - .L_2192)
.L_2192:
        /*003c*/ 	.word	0x00000000
        /*0040*/ 	.short	0x0003
        /*0042*/ 	.short	0x0018
        /*0044*/ 	.byte	0x00, 0xf0, 0x05, 0x00


	//----- nvinfo : EIATTR_KPARAM_INFO
	.align		4
.L_2193:
        /*0048*/ 	.byte	0x04, 0x17
        /*004a*/ 	.short	(.L_2195 - .L_2194)
.L_2194:
        /*004c*/ 	.word	0x00000000
        /*0050*/ 	.short	0x0002
        /*0052*/ 	.short	0x0008
        /*0054*/ 	.byte	0x00, 0xf0, 0x41, 0x00


	//----- nvinfo : EIATTR_KPARAM_INFO
	.align		4
.L_2195:
        /*0058*/ 	.byte	0x04, 0x17
        /*005a*/ 	.short	(.L_2197 - .L_2196)
.L_2196:
        /*005c*/ 	.word	0x00000000
        /*0060*/ 	.short	0x0001
        /*0062*/ 	.short	0x0004
        /*0064*/ 	.byte	0x00, 0xf0, 0x05, 0x00


	//----- nvinfo : EIATTR_KPARAM_INFO
	.align		4
.L_2197:
        /*0068*/ 	.byte	0x04, 0x17
        /*006a*/ 	.short	(.L_2199 - .L_2198)
.L_2198:
        /*006c*/ 	.word	0x00000000
        /*0070*/ 	.short	0x0000
        /*0072*/ 	.short	0x0000
        /*0074*/ 	.byte	0x00, 0xf0, 0x11, 0x00


	//----- nvinfo : EIATTR_SPARSE_MMA_MASK
	.align		4
.L_2199:
        /*0078*/ 	.byte	0x03, 0x50
        /*007a*/ 	.short	0x0000


	//----- nvinfo : EIATTR_MAXREG_COUNT
	.align		4
        /*007c*/ 	.byte	0x03, 0x1b
        /*007e*/ 	.short	0x00ff


	//----- nvinfo : EIATTR_EXTERNS
	.align		4
        /*0080*/ 	.byte	0x04, 0x0f
        /*0082*/ 	.short	(.L_2201 - .L_2200)


	//   ....[0]....
	.align		4
.L_2200:
        /*0084*/ 	.word	index@(__assertfail)


	//----- nvinfo : EIATTR_MERCURY_ISA_VERSION
	.align		4
.L_2201:
        /*0088*/ 	.byte	0x03, 0x5f
        /*008a*/ 	.short	0x0101


	//----- nvinfo : EIATTR_VRC_CTA_INIT_COUNT
	.align		4
        /*008c*/ 	.byte	0x02, 0x4a
	.zero		1
	.zero		1


	//----- nvinfo : EIATTR_SYSCALL_OFFSETS
	.align		4
        /*0090*/ 	.byte	0x04, 0x46
        /*0092*/ 	.short	(.L_2203 - .L_2202)


	//   ....[0]....
.L_2202:
        /*0094*/ 	.word	0x00000e60


	//   ....[1]....
        /*0098*/ 	.word	0x00001e50


	//   ....[2]....
        /*009c*/ 	.word	0x00002d90


	//   ....[3]....
        /*00a0*/ 	.word	0x00003ca0


	//   ....[4]....
        /*00a4*/ 	.word	0x000049f0


	//   ....[5]....
        /*00a8*/ 	.word	0x000056b0


	//   ....[6]....
        /*00ac*/ 	.word	0x00006470


	//   ....[7]....
        /*00b0*/ 	.word	0x00007200


	//----- nvinfo : EIATTR_EXIT_INSTR_OFFSETS
	.align		4
.L_2203:
        /*00b4*/ 	.byte	0x04, 0x1c
        /*00b6*/ 	.short	(.L_2205 - .L_2204)


	//   ....[0]....
.L_2204:
        /*00b8*/ 	.word	0x000066f0


	//   ....[1]....
        /*00bc*/ 	.word	0x00006820


	//   ....[2]....
        /*00c0*/ 	.word	0x00006840


	//   ....[3]....
        /*00c4*/ 	.word	0x000068d0


	//   ....[4]....
        /*00c8*/ 	.word	0x000068f0


	//   ....[5]....
        /*00cc*/ 	.word	0x00006910


	//   ....[6]....
        /*00d0*/ 	.word	0x000069a0


	//   ....[7]....
        /*00d4*/ 	.word	0x000069e0


	//   ....[8]....
        /*00d8*/ 	.word	0x00006a80


	//   ....[9]....
        /*00dc*/ 	.word	0x00006ad0


	//   ....[10]....
        /*00e0*/ 	.word	0x00006b00


	//   ....[11]....
        /*00e4*/ 	.word	0x00006bc0


	//   ....[12]....
        /*00e8*/ 	.word	0x00006d00


	//   ....[13]....
        /*00ec*/ 	.word	0x00006e40


	//   ....[14]....
        /*00f0*/ 	.word	0x00006f90


	//   ....[15]....
        /*00f4*/ 	.word	0x00006fc0


	//   ....[16]....
        /*00f8*/ 	.word	0x00006fe0


	//   ....[17]....
        /*00fc*/ 	.word	0x00007060


	//   ....[18]....
        /*0100*/ 	.word	0x000070a0


	//   ....[19]....
        /*0104*/ 	.word	0x00007210


	//   ....[20]....
        /*0108*/ 	.word	0x000072f0


	//   ....[21]....
        /*010c*/ 	.word	0x00007390


	//   ....[22]....
        /*0110*/ 	.word	0x000073c0


	//   ....[23]....
        /*0114*/ 	.word	0x00007410


	//   ....[24]....
        /*0118*/ 	.word	0x00007450


	//----- nvinfo : EIATTR_MAX_THREADS
	.align		4
.L_2205:
        /*011c*/ 	.byte	0x04, 0x05
        /*011e*/ 	.short	(.L_2207 - .L_2206)
.L_2206:
        /*0120*/ 	.word	0x00000080
        /*0124*/ 	.word	0x00000001
        /*0128*/ 	.word	0x00000001


	//----- nvinfo : EIATTR_CRS_STACK_SIZE
	.align		4
.L_2207:
        /*012c*/ 	.byte	0x04, 0x1e
        /*012e*/ 	.short	(.L_2209 - .L_2208)
.L_2208:
        /*0130*/ 	.word	0x00000000


	//----- nvinfo : EIATTR_CBANK_PARAM_SIZE
	.align		4
.L_2209:
        /*0134*/ 	.byte	0x03, 0x19
        /*0136*/ 	.short	0x002c


	//----- nvinfo : EIATTR_PARAM_CBANK
	.align		4
        /*0138*/ 	.byte	0x04, 0x0a
        /*013a*/ 	.short	(.L_2211 - .L_2210)
	.align		4
.L_2210:
        /*013c*/ 	.word	index@(.nv.constant0._ZN2at6native27unrolled_elementwise_kernelIZZZNS0_19signbit_kernel_cudaERNS_18TensorIteratorBaseEENKUlvE0_clEvENKUlvE_clEvEUldE_St5arrayIPcLm2EELi4E23TrivialOffsetCalculatorILi1EjESB_NS0_6memory12LoadWithCastILi1EEENSC_13StoreWithCastILi1EEEEEviT_T0_T2_T3_T4_T5_)
        /*0140*/ 	.short	0x0380
        /*0142*/ 	.short	0x002c


	//----- nvinfo : EIATTR_SW_WAR
	.align		4
.L_2211:
        /*0144*/ 	.byte	0x04, 0x36
        /*0146*/ 	.short	(.L_2213 - .L_2212)
.L_2212:
        /*0148*/ 	.word	0x00000008
.L_2213:


//--------------------- .nv.info._ZN2at6native18elementwise_kernelILi128ELi4EZNS0_22gpu_kernel_impl_nocastIZZZNS0_19signbit_kernel_cudaERNS_18TensorIteratorBaseEENKUlvE0_clEvENKUlvE_clEvEUldE_EEvS4_RKT_EUliE_EEviT1_ --------------------------
	.section	.nv.info._ZN2at6native18elementwise_kernelILi128ELi4EZNS0_22gpu_kernel_impl_nocastIZZZNS0_19signbit_kernel_cudaERNS_18TensorIteratorBaseEENKUlvE0_clEvENKUlvE_clEvEUldE_EEvS4_RKT_EUliE_EEviT1_,"",@"SHT_CUDA_INFO"
	.sectionflags	@""
	.align	4


	//----- nvinfo : EIATTR_CUDA_API_VERSION
	.align		4
        /*0000*/ 	.byte	0x04, 0x37
        /*0002*/ 	.short	(.L_2215 - .L_2214)
.L_2214:
        /*0004*/ 	.word	0x00000082


	//----- nvinfo : EIATTR_KPARAM_INFO
	.align		4
.L_2215:
        /*0008*/ 	.byte	0x04, 0x17
        /*000a*/ 	.short	(.L_2217 - .L_2216)
.L_2216:
        /*000c*/ 	.word	0x00000000
        /*0010*/ 	.short	0x0001
        /*0012*/ 	.short	0x0008
        /*0014*/ 	.byte	0x00, 0xf0, 0x61, 0x08


	//----- nvinfo : EIATTR_KPARAM_INFO
	.align		4
.L_2217:
        /*0018*/ 	.byte	0x04, 0x17
        /*001a*/ 	.short	(.L_2219 - .L_2218)
.L_2218:
        /*001c*/ 	.word	0x00000000
        /*0020*/ 	.short	0x0000
        /*0022*/ 	.short	0x0000
        /*0024*/ 	.byte	0x00, 0xf0, 0x11, 0x00


	//----- nvinfo : EIATTR_SPARSE_MMA_MASK
	.align		4
.L_2219:
        /*0028*/ 	.byte	0x03, 0x50
        /*002a*/ 	.short	0x0000


	//----- nvinfo : EIATTR_MAXREG_COUNT
	.align		4
        /*002c*/ 	.byte	0x03, 0x1b
        /*002e*/ 	.short	0x0080


	//----- nvinfo : EIATTR_MERCURY_ISA_VERSION
	.align		4
        /*0030*/ 	.byte	0x03, 0x5f
        /*0032*/ 	.short	0x0101


	//----- nvinfo : EIATTR_VRC_CTA_INIT_COUNT
	.align		4
        /*0034*/ 	.byte	0x02, 0x4a
	.zero		1
	.zero		1


	//----- nvinfo : EIATTR_EXIT_INSTR_OFFSETS
	.align		4
        /*0038*/ 	.byte	0x04, 0x1c
        /*003a*/ 	.short	(.L_2221 - .L_2220)


	//   ....[0]....
.L_2220:
        /*003c*/ 	.word	0x000002a0


	//   ....[1]....
        /*0040*/ 	.word	0x00000300


	//   ....[2]....
        /*0044*/ 	.word	0x00003dc0


	//   ....[3]....
        /*0048*/ 	.word	0x000050f0


	//----- nvinfo : EIATTR_MAX_THREADS
	.align		4
.L_2221:
        /*004c*/ 	.byte	0x04, 0x05
        /*004e*/ 	.short	(.L_2223 - .L_2222)
.L_2222:
        /*0050*/ 	.word	0x00000080
        /*0054*/ 	.word	0x00000001
        /*0058*/ 	.word	0x00000001


	//----- nvinfo : EIATTR_CRS_STACK_SIZE
	.align		4
.L_2223:
        /*005c*/ 	.byte	0x04, 0x1e
        /*005e*/ 	.short	(.L_2225 - .L_2224)
.L_2224:
        /*0060*/ 	.word	0x00000000


	//----- nvinfo : EIATTR_CBANK_PARAM_SIZE
	.align		4
.L_2225:
        /*0064*/ 	.byte	0x03, 0x19
        /*0066*/ 	.short	0x0220


	//----- nvinfo : EIATTR_PARAM_CBANK
	.align		4
        /*0068*/ 	.byte	0x04, 0x0a
        /*006a*/ 	.short	(.L_2227 - .L_2226)
	.align		4
.L_2226:
        /*006c*/ 	.word	index@(.nv.constant0._ZN2at6native18elementwise_kernelILi128ELi4EZNS0_22gpu_kernel_impl_nocastIZZZNS0_19signbit_kernel_cudaERNS_18TensorIteratorBaseEENKUlvE0_clEvENKUlvE_clEvEUldE_EEvS4_RKT_EUliE_EEviT1_)
        /*0070*/ 	.short	0x0380
        /*0072*/ 	.short	0x0220


	//----- nvinfo : EIATTR_SW_WAR
	.align		4
.L_2227:
        /*0074*/ 	.byte	0x04, 0x36
        /*0076*/ 	.short	(.L_2229 - .L_2228)
.L_2228:
        /*0078*/ 	.word	0x00000008
.L_2229:


//--------------------- .nv.info._ZN2at6native27unrolled_elementwise_kernelIZZZNS0_19signbit_kernel_cudaERNS_18TensorIteratorBaseEENKUlvE0_clEvENKUlvE_clEvEUldE_St5arrayIPcLm2EELi4E23TrivialOffsetCalculatorILi1EjESB_NS0_6memory15LoadWithoutCastENSC_16StoreWithoutCastEEEviT_T0_T2_T3_T4_T5_ --------------------------
	.section	.nv.info._ZN2at6native27unrolled_elementwise_kernelIZZZNS0_19signbit_kernel_cudaERNS_18TensorIteratorBaseEENKUlvE0_clEvENKUlvE_clEvEUldE_St5arrayIPcLm2EELi4E23TrivialOffsetCalculatorILi1EjESB_NS0_6memory15LoadWithoutCastENSC_16StoreWithoutCastEEEviT_T0_T2_T3_T4_T5_,"",@"SHT_CUDA_INFO"
	.sectionflags	@""
	.align	4


	//----- nvinfo : EIATTR_CUDA_API_VERSION
	.align		4
        /*0000*/ 	.byte	0x04, 0x37
        /*0002*/ 	.short	(.L_2231 - .L_2230)
.L_2230:
        /*0004*/ 	.word	0x00000082


	//----- nvinfo : EIATTR_KPARAM_INFO
	.align		4
.L_2231:
        /*0008*/ 	.byte	0x04, 0x17
        /*000a*/ 	.short	(.L_2233 - .L_2232)
.L_2232:
        /*000c*/ 	.word	0x00000000
        /*0010*/ 	.short	0x0006
        /*0012*/ 	.short	0x001b
        /*0014*/ 	.byte	0x00, 0xf0, 0x05, 0x00


	//----- nvinfo : EIATTR_KPARAM_INFO
	.align		4
.L_2233:
        /*0018*/ 	.byte	0x04, 0x17
        /*001a*/ 	.short	(.L_2235 - .L_2234)
.L_2234:
        /*001c*/ 	.word	0x00000000
        /*0020*/ 	.short	0x0005
        /*0022*/ 	.short	0x001a
        /*0024*/ 	.byte	0x00, 0xf0, 0x05, 0x00


	//----- nvinfo : EIATTR_KPARAM_INFO
	.align		4
.L_2235:
        /*0028*/ 	.byte	0x04, 0x17
        /*002a*/ 	.short	(.L_2237 - .L_2236)
.L_2236:
        /*002c*/ 	.word	0x00000000
        /*0030*/ 	.short	0x0004
        /*0032*/ 	.short	0x0019
        /*0034*/ 	.byte	0x00, 0xf0, 0x05, 0x00


	//----- nvinfo : EIATTR_KPARAM_INFO
	.align		4
.L_2237:
        /*0038*/ 	.byte	0x04, 0x17
        /*003a*/ 	.short	(.L_2239 - .L_2238)
.L_2238:
        /*003c*/ 	.word	0x00000000
        /*0040*/ 	.short	0x0003
        /*0042*/ 	.short	0x0018
        /*0044*/ 	.byte	0x00, 0xf0, 0x05, 0x00


	//----- nvinfo : EIATTR_KPARAM_INFO
	.align		4
.L_2239:
        /*0048*/ 	.byte	0x04, 0x17
        /*004a*/ 	.short	(.L_2241 - .L_2240)
.L_2240:
        /*004c*/ 	.word	0x00000000
        /*0050*/ 	.short	0x0002
        /*0052*/ 	.short	0x0008
        /*0054*/ 	.byte	0x00, 0xf0, 0x41, 0x00


	//----- nvinfo : EIATTR_KPARAM_INFO
	.align		4
.L_2241:
        /*0058*/ 	.byte	0x04, 0x17
        /*005a*/ 	.short	(.L_2243 - .L_2242)
.L_2242:
        /*005c*/ 	.word	0x00000000
        /*0060*/ 	.short	0x0001
        /*0062*/ 	.short	0x0004
        /*0064*/ 	.byte	0x00, 0xf0, 0x05, 0x00


	//----- nvinfo : EIATTR_KPARAM_INFO
	.align		4
.L_2243:
        /*0068*/ 	.byte	0x04, 0x17
        /*006a*/ 	.short	(.L_2245 - .L_2244)
.L_2244:
        /*006c*/ 	.word	0x00000000
        /*0070*/ 	.short	0x0000
        /*0072*/ 	.short	0x0000
        /*0074*/ 	.byte	0x00, 0xf0, 0x11, 0x00


	//----- nvinfo : EIATTR_SPARSE_MMA_MASK
	.align		4
.L_2245:
        /*0078*/ 	.byte	0x03, 0x50
        /*007a*/ 	.short	0x0000


	//----- nvinfo : EIATTR_MAXREG_COUNT
	.align		4
        /*007c*/ 	.byte	0x03, 0x1b
        /*007e*/ 	.short	0x00ff


	//----- nvinfo : EIATTR_MERCURY_ISA_VERSION
	.align		4
        /*0080*/ 	.byte	0x03, 0x5f
        /*0082*/ 	.short	0x0101


	//----- nvinfo : EIATTR_VRC_CTA_INIT_COUNT
	.align		4
        /*0084*/ 	.byte	0x02, 0x4a
	.zero		1
	.zero		1


	//----- nvinfo : EIATTR_EXIT_INSTR_OFFSETS
	.align		4
        /*0088*/ 	.byte	0x04, 0x1c
        /*008a*/ 	.short	(.L_2247 - .L_2246)


	//   ....[0]....
.L_2246:
        /*008c*/ 	.word	0x00000430


	//   ....[1]....
        /*0090*/ 	.word	0x00000490


	//----- nvinfo : EIATTR_MAX_THREADS
	.align		4
.L_2247:
        /*0094*/ 	.byte	0x04, 0x05
        /*0096*/ 	.short	(.L_2249 - .L_2248)
.L_2248:
        /*0098*/ 	.word	0x00000080
        /*009c*/ 	.word	0x00000001
        /*00a0*/ 	.word	0x00000001


	//----- nvinfo : EIATTR_CRS_STACK_SIZE
	.align		4
.L_2249:
        /*00a4*/ 	.byte	0x04, 0x1e
        /*00a6*/ 	.short	(.L_2251 - .L_2250)
.L_2250:
        /*00a8*/ 	.word	0x00000000


	//----- nvinfo : EIATTR_CBANK_PARAM_SIZE
	.align		4
.L_2251:
        /*00ac*/ 	.byte	0x03, 0x19
        /*00ae*/ 	.short	0x001c


	//----- nvinfo : EIATTR_PARAM_CBANK
	.align		4
        /*00b0*/ 	.byte	0x04, 0x0a
        /*00b2*/ 	.short	(.L_2253 - .L_2252)
	.align		4
.L_2252:
        /*00b4*/ 	.word	index@(.nv.constant0._ZN2at6native27unrolled_elementwise_kernelIZZZNS0_19signbit_kernel_cudaERNS_18TensorIteratorBaseEENKUlvE0_clEvENKUlvE_clEvEUldE_St5arrayIPcLm2EELi4E23TrivialOffsetCalculatorILi1EjESB_NS0_6memory15LoadWithoutCastENSC_16StoreWithoutCastEEEviT_T0_T2_T3_T4_T5_)
        /*00b8*/ 	.short	0x0380
        /*00ba*/ 	.short	0x001c


	//----- nvinfo : EIATTR_SW_WAR
	.align		4
.L_2253:
        /*00bc*/ 	.byte	0x04, 0x36
        /*00be*/ 	.short	(.L_2255 - .L_2254)
.L_2254:
        /*00c0*/ 	.word	0x00000008
.L_2255:


//--------------------- .nv.info._ZN2at6native29vectorized_elementwise_kernelILi2EZZZNS0_19signbit_kernel_cudaERNS_18TensorIteratorBaseEENKUlvE0_clEvENKUlvE_clEvEUldE_St5arrayIPcLm2EEEEviT0_T1_ --------------------------
	.section	.nv.info._ZN2at6native29vectorized_elementwise_kernelILi2EZZZNS0_19signbit_kernel_cudaERNS_18TensorIteratorBaseEENKUlvE0_clEvENKUlvE_clEvEUldE_St5arrayIPcLm2EEEEviT0_T1_,"",@"SHT_CUDA_INFO"
	.sectionflags	@""
	.align	4


	//----- nvinfo : EIATTR_CUDA_API_VERSION
	.align		4
        /*0000*/ 	.byte	0x04, 0x37
        /*0002*/ 	.short	(.L_2257 - .L_2256)
.L_2256:
        /*0004*/ 	.word	0x00000082


	//----- nvinfo : EIATTR_KPARAM_INFO
	.align		4
.L_2257:
        /*0008*/ 	.byte	0x04, 0x17
        /*000a*/ 	.short	(.L_2259 - .L_2258)
.L_2258:
        /*000c*/ 	.word	0x00000000
        /*0010*/ 	.short	0x0002
        /*0012*/ 	.short	0x0008
        /*0014*/ 	.byte	0x00, 0xf0, 0x41, 0x00


	//----- nvinfo : EIATTR_KPARAM_INFO
	.align		4
.L_2259:
        /*0018*/ 	.byte	0x04, 0x17
        /*001a*/ 	.short	(.L_2261 - .L_2260)
.L_2260:
        /*001c*/ 	.word	0x00000000
        /*0020*/ 	.short	0x0001
        /*0022*/ 	.short	0x0004
        /*0024*/ 	.byte	0x00, 0xf0, 0x05, 0x00


	//----- nvinfo : EIATTR_KPARAM_INFO
	.align		4
.L_2261:
        /*0028*/ 	.byte	0x04, 0x17
        /*002a*/ 	.short	(.L_2263 - .L_2262)
.L_2262:
        /*002c*/ 	.word	0x00000000
        /*0030*/ 	.short	0x0000
        /*0032*/ 	.short	0x0000
        /*0034*/ 	.byte	0x00, 0xf0, 0x11, 0x00


	//----- nvinfo : EIATTR_SPARSE_MMA_MASK
	.align		4
.L_2263:
        /*0038*/ 	.byte	0x03, 0x50
        /*003a*/ 	.short	0x0000


	//----- nvinfo : EIATTR_MAXREG_COUNT
	.align		4
        /*003c*/ 	.byte	0x03, 0x1b
        /*003e*/ 	.short	0x00ff


	//----- nvinfo : EIATTR_MERCURY_ISA_VERSION
	.align		4
        /*0040*/ 	.byte	0x03, 0x5f
        /*0042*/ 	.short	0x0101


	//----- nvinfo : EIATTR_VRC_CTA_INIT_COUNT
	.align		4
        /*0044*/ 	.byte	0x02, 0x4a
	.zero		1
	.zero		1


	//----- nvinfo : EIATTR_EXIT_INSTR_OFFSETS
	.align		4
        /*0048*/ 	.byte	0x04, 0x1c
        /*004a*/ 	.short	(.L_2265 - .L_2264)


	//   ....[0]....
.L_2264:
        /*004c*/ 	.word	0x00000840


	//   ....[1]....
        /*0050*/ 	.word	0x000008a0


	//   ....[2]....
        /*0054*/ 	.word	0x00000a70


	//----- nvinfo : EIATTR_MAX_THREADS
	.align		4
.L_2265:
        /*0058*/ 	.byte	0x04, 0x05
        /*005a*/ 	.short	(.L_2267 - .L_2266)
.L_2266:
        /*005c*/ 	.word	0x00000080
        /*0060*/ 	.word	0x00000001
        /*0064*/ 	.word	0x00000001


	//----- nvinfo : EIATTR_CRS_STACK_SIZE
	.align		4
.L_2267:
        /*0068*/ 	.byte	0x04, 0x1e
        /*006a*/ 	.short	(.L_2269 - .L_2268)
.L_2268:
        /*006c*/ 	.word	0x00000000


	//----- nvinfo : EIATTR_CBANK_PARAM_SIZE
	.align		4
.L_2269:
        /*0070*/ 	.byte	0x03, 0x19
        /*0072*/ 	.short	0x0018


	//----- nvinfo : EIATTR_PARAM_CBANK
	.align		4
        /*0074*/ 	.byte	0x04, 0x0a
        /*0076*/ 	.short	(.L_2271 - .L_2270)
	.align		4
.L_2270:
        /*0078*/ 	.word	index@(.nv.constant0._ZN2at6native29vectorized_elementwise_kernelILi2EZZZNS0_19signbit_kernel_cudaERNS_18TensorIteratorBaseEENKUlvE0_clEvENKUlvE_clEvEUldE_St5arrayIPcLm2EEEEviT0_T1_)
        /*007c*/ 	.short	0x0380
        /*007e*/ 	.short	0x0018


	//----- nvinfo : EIATTR_SW_WAR
	.align		4
.L_2271:
        /*0080*/ 	.byte	0x04, 0x36
        /*0082*/ 	.short	(.L_2273 - .L_2272)
.L_2272:
        /*0084*/ 	.word	0x00000008
.L_2273:


//--------------------- .nv.info._ZN2at6native29vectorized_elementwise_kernelILi4EZZZNS0_19signbit_kernel_cudaERNS_18TensorIteratorBaseEENKUlvE0_clEvENKUlvE_clEvEUldE_St5arrayIPcLm2EEEEviT0_T1_ --------------------------
	.section	.nv.info._ZN2at6native29vectorized_elementwise_kernelILi4EZZZNS0_19signbit_kernel_cudaERNS_18TensorIteratorBaseEENKUlvE0_clEvENKUlvE_clEvEUldE_St5arrayIPcLm2EEEEviT0_T1_,"",@"SHT_CUDA_INFO"
	.sectionflags	@""
	.align	4


	//----- nvinfo : EIATTR_CUDA_API_VERSION
	.align		4
        /*0000*/ 	.byte	0x04, 0x37
        /*0002*/ 	.short	(.L_2275 - .L_2274)
.L_2274:
        /*0004*/ 	.word	0x00000082


	//----- nvinfo : EIATTR_KPARAM_INFO
	.align		4
.L_2275:
        /*0008*/ 	.byte	0x04, 0x17
        /*000a*/ 	.short	(.L_2277 - .L_2276)
.L_2276:
        /*000c*/ 	.word	0x00000000
        /*0010*/ 	.short	0x0002
        /*0012*/ 	.short	0x0008
        /*0014*/ 	.byte	0x00, 0xf0, 0x41, 0x00


	//----- nvinfo : EIATTR_KPARAM_INFO
	.align		4
.L_2277:
        /*0018*/ 	.byte	0x04, 0x17
        /*001a*/ 	.short	(.L_2279 - .L_2278)
.L_2278:
        /*001c*/ 	.word	0x00000000
        /*0020*/ 	.short	0x0001
        /*0022*/ 	.short	0x0004
        /*0024*/ 	.byte	0x00, 0xf0, 0x05, 0x00


	//----- nvinfo : EIATTR_KPARAM_INFO
	.align		4
.L_2279:
        /*0028*/ 	.byte	0x04, 0x17
        /*002a*/ 	.short	(.L_2281 - .L_2280)
.L_2280:
        /*002c*/ 	.word	0x00000000
        /*0030*/ 	.short	0x0000
        /*0032*/ 	.short	0x0000
        /*0034*/ 	.byte	0x00, 0xf0, 0x11, 0x00


	//----- nvinfo : EIATTR_SPARSE_MMA_MASK
	.align		4
.L_2281:
        /*0038*/ 	.byte	0x03, 0x50
        /*003a*/ 	.short	0x0000


	//----- nvinfo : EIATTR_MAXREG_COUNT
	.align		4
        /*003c*/ 	.byte	0x03, 0x1b
        /*003e*/ 	.short	0x00ff


	//----- nvinfo : EIATTR_MERCURY_ISA_VERSION
	.align		4
        /*0040*/ 	.byte	0x03, 0x5f
        /*0042*/ 	.short	0x0101


	//----- nvinfo : EIATTR_VRC_CTA_INIT_COUNT
	.align		4
        /*0044*/ 	.byte	0x02, 0x4a
	.zero		1
	.zero		1


	//----- nvinfo : EIATTR_EXIT_INSTR_OFFSETS
	.align		4
        /*0048*/ 	.byte	0x04, 0x1c
        /*004a*/ 	.short	(.L_2283 - .L_2282)


	//   ....[0]....
.L_2282:
        /*004c*/ 	.word	0x00000840


	//   ....[1]....
        /*0050*/ 	.word	0x000008a0


	//   ....[2]....
        /*0054*/ 	.word	0x00000a50


	//----- nvinfo : EIATTR_MAX_THREADS
	.align		4
.L_2283:
        /*0058*/ 	.byte	0x04, 0x05
        /*005a*/ 	.short	(.L_2285 - .L_2284)
.L_2284:
        /*005c*/ 	.word	0x00000080
        /*0060*/ 	.word	0x00000001
        /*0064*/ 	.word	0x00000001


	//----- nvinfo : EIATTR_CRS_STACK_SIZE
	.align		4
.L_2285:
        /*0068*/ 	.byte	0x04, 0x1e
        /*006a*/ 	.short	(.L_2287 - .L_2286)
.L_2286:
        /*006c*/ 	.word	0x00000000


	//----- nvinfo : EIATTR_CBANK_PARAM_SIZE
	.align		4
.L_2287:
        /*0070*/ 	.byte	0x03, 0x19
        /*0072*/ 	.short	0x0018


	//----- nvinfo : EIATTR_PARAM_CBANK
	.align		4
        /*0074*/ 	.byte	0x04, 0x0a
        /*0076*/ 	.short	(.L_2289 - .L_2288)
	.align		4
.L_2288:
        /*0078*/ 	.word	index@(.nv.constant0._ZN2at6native29vectorized_elementwise_kernelILi4EZZZNS0_19signbit_kernel_cudaERNS_18TensorIteratorBaseEENKUlvE0_clEvENKUlvE_clEvEUldE_St5arrayIPcLm2EEEEviT0_T1_)
        /*007c*/ 	.short	0x0380
        /*007e*/ 	.short	0x0018


	//----- nvinfo : EIATTR_SW_WAR
	.align		4
.L_2289:
        /*0080*/ 	.byte	0x04, 0x36
        /*0082*/ 	.short	(.L_2291 - .L_2290)
.L_2290:
        /*0084*/ 	.word	0x00000008
.L_2291:


//--------------------- .nv.info._ZN2at6native29vectorized_elementwise_kernelILi8EZZZNS0_19signbit_kernel_cudaERNS_18TensorIteratorBaseEENKUlvE0_clEvENKUlvE_clEvEUldE_St5arrayIPcLm2EEEEviT0_T1_ --------------------------
	.section	.nv.info._ZN2at6native29vectorized_elementwise_kernelILi8EZZZNS0_19signbit_kernel_cudaERNS_18TensorIteratorBaseEENKUlvE0_clEvENKUlvE_clEvEUldE_St5arrayIPcLm2EEEEviT0_T1_,"",@"SHT_CUDA_INFO"
	.sectionflags	@""
	.align	4


	//----- nvinfo : EIATTR_CUDA_API_VERSION
	.align		4
        /*0000*/ 	.byte	0x04, 0x37
        /*0002*/ 	.short	(.L_2293 - .L_2292)
.L_2292:
        /*0004*/ 	.word	0x00000082


	//----- nvinfo : EIATTR_KPARAM_INFO
	.align		4
.L_2293:
        /*0008*/ 	.byte	0x04, 0x17
        /*000a*/ 	.short	(.L_2295 - .L_2294)
.L_2294:
        /*000c*/ 	.word	0x00000000
        /*0010*/ 	.short	0x0002
        /*0012*/ 	.short	0x0008
        /*0014*/ 	.byte	0x00, 0xf0, 0x41, 0x00


	//----- nvinfo : EIATTR_KPARAM_INFO
	.align		4
.L_2295:
        /*0018*/ 	.byte	0x04, 0x17
        /*001a*/ 	.short	(.L_2297 - .L_2296)
.L_2296:
        /*001c*/ 	.word	0x00000000
        /*0020*/ 	.short	0x0001
        /*0022*/ 	.short	0x0004
        /*0024*/ 	.byte	0x00, 0xf0, 0x05, 0x00


	//----- nvinfo : EIATTR_KPARAM_INFO
	.align		4
.L_2297:
        /*0028*/ 	.byte	0x04, 0x17
        /*002a*/ 	.short	(.L_2299 - .L_2298)
.L_2298:
        /*002c*/ 	.word	0x00000000
        /*0030*/ 	.short	0x0000
        /*0032*/ 	.short	0x0000
        /*0034*/ 	.byte	0x00, 0xf0, 0x11, 0x00


	//----- nvinfo : EIATTR_SPARSE_MMA_MASK
	.align		4
.L_2299:
        /*0038*/ 	.byte	0x03, 0x50
        /*003a*/ 	.short	0x0000


	//----- nvinfo : EIATTR_MAXREG_COUNT
	.align		4
        /*003c*/ 	.byte	0x03, 0x1b
        /*003e*/ 	.short	0x00ff


	//----- nvinfo : EIATTR_MERCURY_ISA_VERSION
	.align		4
        /*0040*/ 	.byte	0x03, 0x5f
        /*0042*/ 	.short	0x0101


	//----- nvinfo : EIATTR_VRC_CTA_INIT_COUNT
	.align		4
        /*0044*/ 	.byte	0x02, 0x4a
	.zero		1
	.zero		1


	//----- nvinfo : EIATTR_EXIT_INSTR_OFFSETS
	.align		4
        /*0048*/ 	.byte	0x04, 0x1c
        /*004a*/ 	.short	(.L_2301 - .L_2300)


	//   ....[0]....
.L_2300:
        /*004c*/ 	.word	0x00000010


	//----- nvinfo : EIATTR_MAX_THREADS
	.align		4
.L_2301:
        /*0050*/ 	.byte	0x04, 0x05
        /*0052*/ 	.short	(.L_2303 - .L_2302)
.L_2302:
        /*0054*/ 	.word	0x00000080
        /*0058*/ 	.word	0x00000001
        /*005c*/ 	.word	0x00000001


	//----- nvinfo : EIATTR_CBANK_PARAM_SIZE
	.align		4
.L_2303:
        /*0060*/ 	.byte	0x03, 0x19
        /*0062*/ 	.short	0x0018


	//----- nvinfo : EIATTR_PARAM_CBANK
	.align		4
        /*0064*/ 	.byte	0x04, 0x0a
        /*0066*/ 	.short	(.L_2305 - .L_2304)
	.align		4
.L_2304:
        /*0068*/ 	.word	index@(.nv.constant0._ZN2at6native29vectorized_elementwise_kernelILi8EZZZNS0_19signbit_kernel_cudaERNS_18TensorIteratorBaseEENKUlvE0_clEvENKUlvE_clEvEUldE_St5arrayIPcLm2EEEEviT0_T1_)
        /*006c*/ 	.short	0x0380
        /*006e*/ 	.short	0x0018


	//----- nvinfo : EIATTR_SW_WAR
	.align		4
.L_2305:
        /*0070*/ 	.byte	0x04, 0x36
        /*0072*/ 	.short	(.L_2307 - .L_2306)
.L_2306:
        /*0074*/ 	.word	0x00000008
.L_2307:


//--------------------- .nv.info._ZN2at6native18elementwise_kernelILi128ELi4EZNS0_15gpu_kernel_implIZZZNS0_19signbit_kernel_cudaERNS_18TensorIteratorBaseEENKUlvE_clEvENKUlvE3_clEvEUlsE_EEvS4_RKT_EUliE_EEviT1_ --------------------------
	.section	.nv.info._ZN2at6native18elementwise_kernelILi128ELi4EZNS0_15gpu_kernel_implIZZZNS0_19signbit_kernel_cudaERNS_18TensorIteratorBaseEENKUlvE_clEvENKUlvE3_clEvEUlsE_EEvS4_RKT_EUliE_EEviT1_,"",@"SHT_CUDA_INFO"
	.sectionflags	@""
	.align	4


	//----- nvinfo : EIATTR_CUDA_API_VERSION
	.align		4
        /*0000*/ 	.byte	0x04, 0x37
        /*0002*/ 	.short	(.L_2309 - .L_2308)
.L_2308:
        /*0004*/ 	.word	0x00000082


	//----- nvinfo : EIATTR_KPARAM_INFO
	.align		4
.L_2309:
        /*0008*/ 	.byte	0x04, 0x17
        /*000a*/ 	.short	(.L_2311 - .L_2310)
.L_2310:
        /*000c*/ 	.word	0x00000000
        /*0010*/ 	.short	0x0001
        /*0012*/ 	.short	0x0008
        /*0014*/ 	.byte	0x00, 0xf0, 0x61, 0x08


	//----- nvinfo : EIATTR_KPARAM_INFO
	.align		4
.L_2311:
        /*0018*/ 	.byte	0x04, 0x17
        /*001a*/ 	.short	(.L_2313 - .L_2312)
.L_2312:
        /*001c*/ 	.word	0x00000000
        /*0020*/ 	.short	0x0000
        /*0022*/ 	.short	0x0000
        /*0024*/ 	.byte	0x00, 0xf0, 0x11, 0x00


	//----- nvinfo : EIATTR_SPARSE_MMA_MASK
	.align		4
.L_2313:
        /*0028*/ 	.byte	0x03, 0x50
        /*002a*/ 	.short	0x0000


	//----- nvinfo : EIATTR_MAXREG_COUNT
	.align		4
        /*002c*/ 	.byte	0x03, 0x1b
        /*002e*/ 	.short	0x0080


	//----- nvinfo : EIATTR_EXTERNS
	.align		4
        /*0030*/ 	.byte	0x04, 0x0f
        /*0032*/ 	.short	(.L_2315 - .L_2314)


	//   ....[0]....
	.align		4
.L_2314:
        /*0034*/ 	.word	index@(__assertfail)


	//----- nvinfo : EIATTR_MERCURY_ISA_VERSION
	.align		4
.L_2315:
        /*0038*/ 	.byte	0x03, 0x5f
        /*003a*/ 	.short	0x0101


	//----- nvinfo : EIATTR_VRC_CTA_INIT_COUNT
	.align		4
        /*003c*/ 	.byte	0x02, 0x4a
	.zero		1
	.zero		1


	//----- nvinfo : EIATTR_SYSCALL_OFFSETS
	.align		4
        /*0040*/ 	.byte	0x04, 0x46
        /*0042*/ 	.short	(.L_2317 - .L_2316)


	//   ....[0]....
.L_2316:
        /*0044*/ 	.word	0x00002120


	//   ....[1]....
        /*0048*/ 	.word	0x00002e80


	//   ....[2]....
        /*004c*/ 	.word	0x00005140


	//   ....[3]....
        /*0050*/ 	.word	0x00005cf0


	//   ....[4]....
        /*0054*/ 	.word	0x00008090


	//   ....[5]....
        /*0058*/ 	.word	0x00008c40


	//   ....[6]....
        /*005c*/ 	.word	0x0000aff0


	//   ....[7]....
        /*0060*/ 	.word	0x0000bb60


	//----- nvinfo : EIATTR_EXIT_INSTR_OFFSETS
	.align		4
.L_2317:
        /*0064*/ 	.byte	0x04, 0x1c
        /*0066*/ 	.short	(.L_2319 - .L_2318)


	//   ....[0]....
.L_2318:
        /*0068*/ 	.word	0x00008ee0


	//   ....[1]....
        /*006c*/ 	.word	0x0000b130


	//   ....[2]....
        /*0070*/ 	.word	0x0000b150


	//   ....[3]....
        /*0074*/ 	.word	0x0000b1f0


	//   ....[4]....
        /*0078*/ 	.word	0x0000b220


	//   ....[5]....
        /*007c*/ 	.word	0x0000b240


	//   ....[6]....
        /*0080*/ 	.word	0x0000b2d0


	//   ....[7]....
        /*0084*/ 	.word	0x0000b310


	//   ....[8]....
        /*0088*/ 	.word	0x0000b3b0


	//   ....[9]....
        /*008c*/ 	.word	0x0000b400


	//   ....[10]....
        /*0090*/ 	.word	0x0000b430


	//   ....[11]....
        /*0094*/ 	.word	0x0000b4f0


	//   ....[12]....
        /*0098*/ 	.word	0x0000b630


	//   ....[13]....
        /*009c*/ 	.word	0x0000b780


	//   ....[14]....
        /*00a0*/ 	.word	0x0000b8d0


	//   ....[15]....
        /*00a4*/ 	.word	0x0000b910


	//   ....[16]....
        /*00a8*/ 	.word	0x0000b940


	//   ....[17]....
        /*00ac*/ 	.word	0x0000b9c0


	//   ....[18]....
        /*00b0*/ 	.word	0x0000ba00


	//   ....[19]....
        /*00b4*/ 	.word	0x0000bb70


	//   ....[20]....
        /*00b8*/ 	.word	0x0000bc50


	//   ....[21]....
        /*00bc*/ 	.word	0x0000bcf0


	//   ....[22]....
        /*00c0*/ 	.word	0x0000bd30


	//   ....[23]....
        /*00c4*/ 	.word	0x0000bd80


	//   ....[24]....
        /*00c8*/ 	.word	0x0000bdc0


	//----- nvinfo : EIATTR_MAX_THREADS
	.align		4
.L_2319:
        /*00cc*/ 	.byte	0x04, 0x05
        /*00ce*/ 	.short	(.L_2321 - .L_2320)
.L_2320:
        /*00d0*/ 	.word	0x00000080
        /*00d4*/ 	.word	0x00000001
        /*00d8*/ 	.word	0x00000001


	//----- nvinfo : EIATTR_CRS_STACK_SIZE
	.align		4
.L_2321:
        /*00dc*/ 	.byte	0x04, 0x1e
        /*00de*/ 	.short	(.L_2323 - .L_2322)
.L_2322:
        /*00e0*/ 	.word	0x00000000


	//----- nvinfo : EIATTR_CBANK_PARAM_SIZE
	.align		4
.L_2323:
        /*00e4*/ 	.byte	0x03, 0x19
        /*00e6*/ 	.short	0x0220


	//----- nvinfo : EIATTR_PARAM_CBANK
	.align		4
        /*00e8*/ 	.byte	0x04, 0x0a
        /*00ea*/ 	.short	(.L_2325 - .L_2324)
	.align		4
.L_2324:
        /*00ec*/ 	.word	index@(.nv.constant0._ZN2at6native18elementwise_kernelILi128ELi4EZNS0_15gpu_kernel_implIZZZNS0_19signbit_kernel_cudaERNS_18TensorIteratorBaseEENKUlvE_clEvENKUlvE3_clEvEUlsE_EEvS4_RKT_EUliE_EEviT1_)
        /*00f0*/ 	.short	0x0380
        /*00f2*/ 	.short	0x0220


	//----- nvinfo : EIATTR_SW_WAR
	.align		4
.L_2325:
        /*00f4*/ 	.byte	0x04, 0x36
        /*00f6*/ 	.short	(.L_2327 - .L_2326)
.L_2326:
        /*00f8*/ 	.word	0x00000008
.L_2327:


//--------------------- .nv.info._ZN2at6native27unrolled_elementwise_kernelIZZZNS0_19signbit_kernel_cudaERNS_18TensorIteratorBaseEENKUlvE_clEvENKUlvE3_clEvEUlsE_St5arrayIPcLm2EELi4E23TrivialOffsetCalculatorILi1EjESB_NS0_6memory12LoadWithCastILi1EEENSC_13StoreWithCastILi1EEEEEviT_T0_T2_T3_T4_T5_ --------------------------
	.section	.nv.info._ZN2at6native27unrolled_elementwise_kernelIZZZNS0_19signbit_kernel_cudaERNS_18TensorIteratorBaseEENKUlvE_clEvENKUlvE3_clEvEUlsE_St5arrayIPcLm2EELi4E23TrivialOffsetCalculatorILi1EjESB_NS0_6memory12LoadWithCastILi1EEENSC_13StoreWithCastILi1EEEEEviT_T0_T2_T3_T4_T5_,"",@"SHT_CUDA_INFO"
	.sectionflags	@""
	.align	4


	//----- nvinfo : EIATTR_CUDA_API_VERSION
	.align		4
        /*0000*/ 	.byte	0x04, 0x37
        /*0002*/ 	.short	(.L_2329 - .L_2328)
.L_2328:
        /*0004*/ 	.word	0x00000082


	//----- nvinfo : EIATTR_KPARAM_INFO
	.align		4
.L_2329:
        /*0008*/ 	.byte	0x04, 0x17
        /*000a*/ 	.short	(.L_2331 - .L_2330)
.L_2330:
        /*000c*/ 	.word	0x00000000
        /*0010*/ 	.short	0x0006
        /*0012*/ 	.short	0x0024
        /*0014*/ 	.byte	0x00, 0xf0, 0x21, 0x00


	//----- nvinfo : EIATTR_KPARAM_INFO
	.align		4
.L_2331:
        /*0018*/ 	.byte	0x04, 0x17
        /*001a*/ 	.short	(.L_2333 - .L_2332)
.L_2332:
        /*001c*/ 	.word	0x00000000
        /*0020*/ 	.short	0x0005
        /*0022*/ 	.short	0x001c
        /*0024*/ 	.byte	0x00, 0xf0, 0x21, 0x00


	//----- nvinfo : EIATTR_KPARAM_INFO
	.align		4
.L_2333:
        /*0028*/ 	.byte	0x04, 0x17
        /*002a*/ 	.short	(.L_2335 - .L_2334)
.L_2334:
        /*002c*/ 	.word	0x00000000
        /*0030*/ 	.short	0x0004
        /*0032*/ 	.short	0x0019
        /*0034*/ 	.byte	0x00, 0xf0, 0x05, 0x00


	//----- nvinfo : EIATTR_KPARAM_INFO
	.align		4
.L_2335:
        /*0038*/ 	.byte	0x04, 0x17
        /*003a*/ 	.short	(.L_2337 - .L_2336)
.L_2336:
        /*003c*/ 	.word	0x00000000
        /*0040*/ 	.short	0x0003
        /*0042*/ 	.short	0x0018
        /*0044*/ 	.byte	0x00, 0xf0, 0x05, 0x00


	//----- nvinfo : EIATTR_KPARAM_INFO
	.align		4
.L_2337:
        /*0048*/ 	.byte	0x04, 0x17
        /*004a*/ 	.short	(.L_2339 - .L_2338)
.L_2338:
        /*004c*/ 	.word	0x00000000
        /*0050*/ 	.short	0x0002
        /*0052*/ 	.short	0x0008
        /*0054*/ 	.byte	0x00, 0xf0, 0x41, 0x00


	//----- nvinfo : EIATTR_KPARAM_INFO
	.align		4
.L_2339:
        /*0058*/ 	.byte	0x04, 0x17
        /*005a*/ 	.short	(.L_2341 - .L_2340)
.L_2340:
        /*005c*/ 	.word	0x00000000
        /*0060*/ 	.short	0x0001
        /*0062*/ 	.short	0x0004
        /*0064*/ 	.byte	0x00, 0xf0, 0x05, 0x00


	//----- nvinfo : EIATTR_KPARAM_INFO
	.align		4
.L_2341:
        /*0068*/ 	.byte	0x04, 0x17
        /*006a*/ 	.short	(.L_2343 - .L_2342)
.L_2342:
        /*006c*/ 	.word	0x00000000
        /*0070*/ 	.short	0x0000
        /*0072*/ 	.short	0x0000
        /*0074*/ 	.byte	0x00, 0xf0, 0x11, 0x00


	//----- nvinfo : EIATTR_SPARSE_MMA_MASK
	.align		4
.L_2343:
        /*0078*/ 	.byte	0x03, 0x50
        /*007a*/ 	.short	0x0000


	//----- nvinfo : EIATTR_MAXREG_COUNT
	.align		4
        /*007c*/ 	.byte	0x03, 0x1b
        /*007e*/ 	.short	0x00ff


	//----- nvinfo : EIATTR_EXTERNS
	.align		4
        /*0080*/ 	.byte	0x04, 0x0f
        /*0082*/ 	.short	(.L_2345 - .L_2344)


	//   ....[0]....
	.align		4
.L_2344:
        /*0084*/ 	.word	index@(__assertfail)


	//----- nvinfo : EIATTR_MERCURY_ISA_VERSION
	.align		4
.L_2345:
        /*0088*/ 	.byte	0x03, 0x5f
        /*008a*/ 	.short	0x0101


	//----- nvinfo : EIATTR_VRC_CTA_INIT_COUNT
	.align		4
        /*008c*/ 	.byte	0x02, 0x4a
	.zero		1
	.zero		1


	//----- nvinfo : EIATTR_SYSCALL_OFFSETS
	.align		4
        /*0090*/ 	.byte	0x04, 0x46
        /*0092*/ 	.short	(.L_2347 - .L_2346)


	//   ....[0]....
.L_2346:
        /*0094*/ 	.word	0x00000e20


	//   ....[1]....
        /*0098*/ 	.word	0x00001df0


	//   ....[2]....
        /*009c*/ 	.word	0x00002d00


	//   ....[3]....
        /*00a0*/ 	.word	0x00003c10


	//   ....[4]....
        /*00a4*/ 	.word	0x00004ab0


	//   ....[5]....
        /*00a8*/ 	.word	0x00005800


	//   ....[6]....
        /*00ac*/ 	.word	0x000065e0


	//   ....[7]....
        /*00b0*/ 	.word	0x000073b0


	//----- nvinfo : EIATTR_EXIT_INSTR_OFFSETS
	.align		4
.L_2347:
        /*00b4*/ 	.byte	0x04, 0x1c
        /*00b6*/ 	.short	(.L_2349 - .L_2348)


	//   ....[0]....
.L_2348:
        /*00b8*/ 	.word	0x00006860


	//   ....[1]....
        /*00bc*/ 	.word	0x00006990


	//   ....[2]....
        /*00c0*/ 	.word	0x000069b0


	//   ....[3]....
        /*00c4*/ 	.word	0x00006a50


	//   ....[4]....
        /*00c8*/ 	.word	0x00006a80


	//   ....[5]....
        /*00cc*/ 	.word	0x00006aa0


	//   ....[6]....
        /*00d0*/ 	.word	0x00006b30


	//   ....[7]....
        /*00d4*/ 	.word	0x00006b70


	//   ....[8]....
        /*00d8*/ 	.word	0x00006c10


	//   ....[9]....
        /*00dc*/ 	.word	0x00006c60


	//   ....[10]....
        /*00e0*/ 	.word	0x00006c90


	//   ....[11]....
        /*00e4*/ 	.word	0x00006d50


	//   ....[12]....
        /*00e8*/ 	.word	0x00006e90


	//   ....[13]....
        /*00ec*/ 	.word	0x00006fd0


	//   ....[14]....
        /*00f0*/ 	.word	0x00007120


	//   ....[15]....
        /*00f4*/ 	.word	0x00007160


	//   ....[16]....
        /*00f8*/ 	.word	0x00007190


	//   ....[17]....
        /*00fc*/ 	.word	0x00007210


	//   ....[18]....
        /*0100*/ 	.word	0x00007250


	//   ....[19]....
        /*0104*/ 	.word	0x000073c0


	//   ....[20]....
        /*0108*/ 	.word	0x000074a0


	//   ....[21]....
        /*010c*/ 	.word	0x00007540


	//   ....[22]....
        /*0110*/ 	.word	0x00007570


	//   ....[23]....
        /*0114*/ 	.word	0x000075c0


	//   ....[24]....
        /*0118*/ 	.word	0x00007600


	//----- nvinfo : EIATTR_MAX_THREADS
	.align		4
.L_2349:
        /*011c*/ 	.byte	0x04, 0x05
        /*011e*/ 	.short	(.L_2351 - .L_2350)
.L_2350:
        /*0120*/ 	.word	0x00000080
        /*0124*/ 	.word	0x00000001
        /*0128*/ 	.word	0x00000001


	//----- nvinfo : EIATTR_CRS_STACK_SIZE
	.align		4
.L_2351:
        /*012c*/ 	.byte	0x04, 0x1e
        /*012e*/ 	.short	(.L_2353 - .L_2352)
.L_2352:
        /*0130*/ 	.word	0x00000000


	//----- nvinfo : EIATTR_CBANK_PARAM_SIZE
	.align		4
.L_2353:
        /*0134*/ 	.byte	0x03, 0x19
        /*0136*/ 	.short	0x002c


	//----- nvinfo : EIATTR_PARAM_CBANK
	.align		4
        /*0138*/ 	.byte	0x04, 0x0a
        /*013a*/ 	.short	(.L_2355 - .L_2354)
	.align		4
.L_2354:
        /*013c*/ 	.word	index@(.nv.constant0._ZN2at6native27unrolled_elementwise_kernelIZZZNS0_19signbit_kernel_cudaERNS_18TensorIteratorBaseEENKUlvE_clEvENKUlvE3_clEvEUlsE_St5arrayIPcLm2EELi4E23TrivialOffsetCalculatorILi1EjESB_NS0_6memory12LoadWithCastILi1EEENSC_13StoreWithCastILi1EEEEEviT_T0_T2_T3_T4_T5_)
        /*0140*/ 	.short	0x0380
        /*0142*/ 	.short	0x002c


	//----- nvinfo : EIATTR_SW_WAR
	.align		4
.L_2355:
        /*0144*/ 	.byte	0x04, 0x36
        /*0146*/ 	.short	(.L_2357 - .L_2356)
.L_2356:
        /*0148*/ 	.word	0x00000008
.L_2357:


//--------------------- .nv.info._ZN2at6native18elementwise_kernelILi128ELi4EZNS0_22gpu_kernel_impl_nocastIZZZNS0_19signbit_kernel_cudaERNS_18TensorIteratorBaseEENKUlvE_clEvENKUlvE3_clEvEUlsE_EEvS4_RKT_EUliE_EEviT1_ --------------------------
	.section	.nv.info._ZN2at6native18elementwise_kernelILi128ELi4EZNS0_22gpu_kernel_impl_nocastIZZZNS0_19signbit_kernel_cudaERNS_18TensorIteratorBaseEENKUlvE_clEvENKUlvE3_clEvEUlsE_EEvS4_RKT_EUliE_EEviT1_,"",@"SHT_CUDA_INFO"
	.sectionflags	@""
	.align	4


	//----- nvinfo : EIATTR_CUDA_API_VERSION
	.align		4
        /*0000*/ 	.byte	0x04, 0x37
        /*0002*/ 	.short	(.L_2359 - .L_2358)
.L_2358:
        /*0004*/ 	.word	0x00000082


	//----- nvinfo : EIATTR_KPARAM_INFO
	.align		4
.L_2359:
        /*0008*/ 	.byte	0x04, 0x17
        /*000a*/ 	.short	(.L_2361 - .L_2360)
.L_2360:
        /*000c*/ 	.word	0x00000000
        /*0010*/ 	.short	0x0001
        /*0012*/ 	.short	0x0008
        /*0014*/ 	.byte	0x00, 0xf0, 0x61, 0x08


	//----- nvinfo : EIATTR_KPARAM_INFO
	.align		4
.L_2361:
        /*0018*/ 	.byte	0x04, 0x17
        /*001a*/ 	.short	(.L_2363 - .L_2362)
.L_2362:
        /*001c*/ 	.word	0x00000000
        /*0020*/ 	.short	0x0000
        /*0022*/ 	.short	0x0000
        /*0024*/ 	.byte	0x00, 0xf0, 0x11, 0x00


	//----- nvinfo : EIATTR_SPARSE_MMA_MASK
	.align		4
.L_2363:
        /*0028*/ 	.byte	0x03, 0x50
        /*002a*/ 	.short	0x0000


	//----- nvinfo : EIATTR_MAXREG_COUNT
	.align		4
        /*002c*/ 	.byte	0x03, 0x1b
        /*002e*/ 	.short	0x0080


	//----- nvinfo : EIATTR_MERCURY_ISA_VERSION
	.align		4
        /*0030*/ 	.byte	0x03, 0x5f
        /*0032*/ 	.short	0x0101


	//----- nvinfo : EIATTR_VRC_CTA_INIT_COUNT
	.align		4
        /*0034*/ 	.byte	0x02, 0x4a
	.zero		1
	.zero		1


	//----- nvinfo : EIATTR_EXIT_INSTR_OFFSETS
	.align		4
        /*0038*/ 	.byte	0x04, 0x1c
        /*003a*/ 	.short	(.L_2365 - .L_2364)


	//   ....[0]....
.L_2364:
        /*003c*/ 	.word	0x000002a0


	//   ....[1]....
        /*0040*/ 	.word	0x00000300


	//   ....[2]....
        /*0044*/ 	.word	0x00003dc0


	//   ....[3]....
        /*0048*/ 	.word	0x000050f0


	//----- nvinfo : EIATTR_MAX_THREADS
	.align		4
.L_2365:
        /*004c*/ 	.byte	0x04, 0x05
        /*004e*/ 	.short	(.L_2367 - .L_2366)
.L_2366:
        /*0050*/ 	.word	0x00000080
        /*0054*/ 	.word	0x00000001
        /*0058*/ 	.word	0x00000001


	//----- nvinfo : EIATTR_CRS_STACK_SIZE
	.align		4
.L_2367:
        /*005c*/ 	.byte	0x04, 0x1e
        /*005e*/ 	.short	(.L_2369 - .L_2368)
.L_2368:
        /*0060*/ 	.word	0x00000000


	//----- nvinfo : EIATTR_CBANK_PARAM_SIZE
	.align		4
.L_2369:
        /*0064*/ 	.byte	0x03, 0x19
        /*0066*/ 	.short	0x0220


	//----- nvinfo : EIATTR_PARAM_CBANK
	.align		4
        /*0068*/ 	.byte	0x04, 0x0a
        /*006a*/ 	.short	(.L_2371 - .L_2370)
	.align		4
.L_2370:
        /*006c*/ 	.word	index@(.nv.constant0._ZN2at6native18elementwise_kernelILi128ELi4EZNS0_22gpu_kernel_impl_nocastIZZZNS0_19signbit_kernel_cudaERNS_18TensorIteratorBaseEENKUlvE_clEvENKUlvE3_clEvEUlsE_EEvS4_RKT_EUliE_EEviT1_)
        /*0070*/ 	.short	0x0380
        /*0072*/ 	.short	0x0220


	//----- nvinfo : EIATTR_SW_WAR
	.align		4
.L_2371:
        /*0074*/ 	.byte	0x04, 0x36
        /*0076*/ 	.short	(.L_2373 - .L_2372)
.L_2372:
        /*0078*/ 	.word	0x00000008
.L_2373:


//--------------------- .nv.info._ZN2at6native27unrolled_elementwise_kernelIZZZNS0_19signbit_kernel_cudaERNS_18TensorIteratorBaseEENKUlvE_clEvENKUlvE3_clEvEUlsE_St5arrayIPcLm2EELi4E23TrivialOffsetCalculatorILi1EjESB_NS0_6memory15LoadWithoutCastENSC_16StoreWithoutCastEEEviT_T0_T2_T3_T4_T5_ --------------------------
	.section	.nv.info._ZN2at6native27unrolled_elementwise_kernelIZZZNS0_19signbit_kernel_cudaERNS_18TensorIteratorBaseEENKUlvE_clEvENKUlvE3_clEvEUlsE_St5arrayIPcLm2EELi4E23TrivialOffsetCalculatorILi1EjESB_NS0_6memory15LoadWithoutCastENSC_16StoreWithoutCastEEEviT_T0_T2_T3_T4_T5_,"",@"SHT_CUDA_INFO"
	.sectionflags	@""
	.align	4


	//----- nvinfo : EIATTR_CUDA_API_VERSION
	.align		4
        /*0000*/ 	.byte	0x04, 0x37
        /*0002*/ 	.short	(.L_2375 - .L_2374)
.L_2374:
        /*0004*/ 	.word	0x00000082


	//----- nvinfo : EIATTR_KPARAM_INFO
	.align		4
.L_2375:
        /*0008*/ 	.byte	0x04, 0x17
        /*000a*/ 	.short	(.L_2377 - .L_2376)
.L_2376:
        /*000c*/ 	.word	0x00000000
        /*0010*/ 	.short	0x0006
        /*0012*/ 	.short	0x001b
        /*0014*/ 	.byte	0x00, 0xf0, 0x05, 0x00


	//----- nvinfo : EIATTR_KPARAM_INFO
	.align		4
.L_2377:
        /*0018*/ 	.byte	0x04, 0x17
        /*001a*/ 	.short	(.L_2379 - .L_2378)
.L_2378:
        /*001c*/ 	.word	0x00000000
        /*0020*/ 	.short	0x0005
        /*0022*/ 	.short	0x001a
        /*0024*/ 	.byte	0x00, 0xf0, 0x05, 0x00


	//----- nvinfo : EIATTR_KPARAM_INFO
	.align		4
.L_2379:
        /*0028*/ 	.byte	0x04, 0x17
        /*002a*/ 	.short	(.L_2381 - .L_2380)
.L_2380:
        /*002c*/ 	.word	0x00000000
        /*0030*/ 	.short	0x0004
        /*0032*/ 	.short	0x0019
        /*0034*/ 	.byte	0x00, 0xf0, 0x05, 0x00


	//----- nvinfo : EIATTR_KPARAM_INFO
	.align		4
.L_2381:
        /*0038*/ 	.byte	0x04, 0x17
        /*003a*/ 	.short	(.L_2383 - .L_2382)
.L_2382:
        /*003c*/ 	.word	0x00000000
        /*0040*/ 	.short	0x0003
        /*0042*/ 	.short	0x0018
        /*0044*/ 	.byte	0x00, 0xf0, 0x05, 0x00


	//----- nvinfo : EIATTR_KPARAM_INFO
	.align		4
.L_2383:
        /*0048*/ 	.byte	0x04, 0x17
        /*004a*/ 	.short	(.L_2385 - .L_2384)
.L_2384:
        /*004c*/ 	.word	0x00000000
        /*0050*/ 	.short	0x0002
        /*0052*/ 	.short	0x0008
        /*0054*/ 	.byte	0x00, 0xf0, 0x41, 0x00


	//----- nvinfo : EIATTR_KPARAM_INFO
	.align		4
.L_2385:
        /*0058*/ 	.byte	0x04, 0x17
        /*005a*/ 	.short	(.L_2387 - .L_2386)
.L_2386:
        /*005c*/ 	.word	0x00000000
        /*0060*/ 	.short	0x0001
        /*0062*/ 	.short	0x0004
        /*0064*/ 	.byte	0x00, 0xf0, 0x05, 0x00


	//----- nvinfo : EIATTR_KPARAM_INFO
	.align		4
.L_2387:
        /*0068*/ 	.byte	0x04, 0x17
        /*006a*/ 	.short	(.L_2389 - .L_2388)
.L_2388:
        /*006c*/ 	.word	0x00000000
        /*0070*/ 	.short	0x0000
        /*0072*/ 	.short	0x0000
        /*0074*/ 	.byte	0x00, 0xf0, 0x11, 0x00


	//----- nvinfo : EIATTR_SPARSE_MMA_MASK
	.align		4
.L_2389:
        /*0078*/ 	.byte	0x03, 0x50
        /*007a*/ 	.short	0x0000


	//----- nvinfo : EIATTR_MAXREG_COUNT
	.align		4
        /*007c*/ 	.byte	0x03, 0x1b
        /*007e*/ 	.short	0x00ff


	//----- nvinfo : EIATTR_MERCURY_ISA_VERSION
	.align		4
        /*0080*/ 	.byte	0x03, 0x5f
        /*0082*/ 	.short	0x0101


	//----- nvinfo : EIATTR_VRC_CTA_INIT_COUNT
	.align		4
        /*0084*/ 	.byte	0x02, 0x4a
	.zero		1
	.zero		1


	//----- nvinfo : EIATTR_EXIT_INSTR_OFFSETS
	.align		4
        /*0088*/ 	.byte	0x04, 0x1c
        /*008a*/ 	.short	(.L_2391 - .L_2390)


	//   ....[0]....
.L_2390:
        /*008c*/ 	.word	0x00000460


	//   ....[1]....
        /*0090*/ 	.word	0x000004c0


	//----- nvinfo : EIATTR_MAX_THREADS
	.align		4
.L_2391:
        /*0094*/ 	.byte	0x04, 0x05
        /*0096*/ 	.short	(.L_2393 - .L_2392)
.L_2392:
        /*0098*/ 	.word	0x00000080
        /*009c*/ 	.word	0x00000001
        /*00a0*/ 	.word	0x00000001


	//----- nvinfo : EIATTR_CRS_STACK_SIZE
	.align		4
.L_2393:
        /*00a4*/ 	.byte	0x04, 0x1e
        /*00a6*/ 	.short	(.L_2395 - .L_2394)
.L_2394:
        /*00a8*/ 	.word	0x00000000


	//----- nvinfo : EIATTR_CBANK_PARAM_SIZE
	.align		4
.L_2395:
        /*00ac*/ 	.byte	0x03, 0x19
        /*00ae*/ 	.short	0x001c


	//----- nvinfo : EIATTR_PARAM_CBANK
	.align		4
        /*00b0*/ 	.byte	0x04, 0x0a
        /*00b2*/ 	.short	(.L_2397 - .L_2396)
	.align		4
.L_2396:
        /*00b4*/ 	.word	index@(.nv.constant0._ZN2at6native27unrolled_elementwise_kernelIZZZNS0_19signbit_kernel_cudaERNS_18TensorIteratorBaseEENKUlvE_clEvENKUlvE3_clEvEUlsE_St5arrayIPcLm2EELi4E23TrivialOffsetCalculatorILi1EjESB_NS0_6memory15LoadWithoutCastENSC_16StoreWithoutCastEEEviT_T0_T2_T3_T4_T5_)
        /*00b8*/ 	.short	0x0380
        /*00ba*/ 	.short	0x001c


	//----- nvinfo : EIATTR_SW_WAR
	.align		4
.L_2397:
        /*00bc*/ 	.byte	0x04, 0x36
        /*00be*/ 	.short	(.L_2399 - .L_2398)
.L_2398:
        /*00c0*/ 	.word	0x00000008
.L_2399:


//--------------------- .nv.info._ZN2at6native29vectorized_elementwise_kernelILi2EZZZNS0_19signbit_kernel_cudaERNS_18TensorIteratorBaseEENKUlvE_clEvENKUlvE3_clEvEUlsE_St5arrayIPcLm2EEEEviT0_T1_ --------------------------
	.section	.nv.info._ZN2at6native29vectorized_elementwise_kernelILi2EZZZNS0_19signbit_kernel_cudaERNS_18TensorIteratorBaseEENKUlvE_clEvENKUlvE3_clEvEUlsE_St5arrayIPcLm2EEEEviT0_T1_,"",@"SHT_CUDA_INFO"
	.sectionflags	@""
	.align	4


	//----- nvinfo : EIATTR_CUDA_API_VERSION
	.align		4
        /*0000*/ 	.byte	0x04, 0x37
        /*0002*/ 	.short	(.L_2401 - .L_2400)
.L_2400:
        /*0004*/ 	.word	0x00000082


	//----- nvinfo : EIATTR_KPARAM_INFO
	.align		4
.L_2401:
        /*0008*/ 	.byte	0x04, 0x17
        /*000a*/ 	.short	(.L_2403 - .L_2402)
.L_2402:
        /*000c*/ 	.word	0x00000000
        /*0010*/ 	.short	0x0002
        /*0012*/ 	.short	0x0008
        /*0014*/ 	.byte	0x00, 0xf0, 0x41, 0x00


	//----- nvinfo : EIATTR_KPARAM_INFO
	.align		4
.L_2403:
        /*0018*/ 	.byte	0x04, 0x17
        /*001a*/ 	.short	(.L_2405 - .L_2404)
.L_2404:
        /*001c*/ 	.word	0x00000000
        /*0020*/ 	.short	0x0001
        /*0022*/ 	.short	0x0004
        /*0024*/ 	.byte	0x00, 0xf0, 0x05, 0x00


	//----- nvinfo : EIATTR_KPARAM_INFO
	.align		4
.L_2405:
        /*0028*/ 	.byte	0x04, 0x17
        /*002a*/ 	.short	(.L_2407 - .L_2406)
.L_2406:
        /*002c*/ 	.word	0x00000000
        /*0030*/ 	.short	0x0000
        /*0032*/ 	.short	0x0000
        /*0034*/ 	.byte	0x00, 0xf0, 0x11, 0x00


	//----- nvinfo : EIATTR_SPARSE_MMA_MASK
	.align		4
.L_2407:
        /*0038*/ 	.byte	0x03, 0x50
        /*003a*/ 	.short	0x0000


	//----- nvinfo : EIATTR_MAXREG_COUNT
	.align		4
        /*003c*/ 	.byte	0x03, 0x1b
        /*003e*/ 	.short	0x00ff


	//----- nvinfo : EIATTR_MERCURY_ISA_VERSION
	.align		4
        /*0040*/ 	.byte	0x03, 0x5f
        /*0042*/ 	.short	0x0101


	//----- nvinfo : EIATTR_VRC_CTA_INIT_COUNT
	.align		4
        /*0044*/ 	.byte	0x02, 0x4a
	.zero		1
	.zero		1


	//----- nvinfo : EIATTR_EXIT_INSTR_OFFSETS
	.align		4
        /*0048*/ 	.byte	0x04, 0x1c
        /*004a*/ 	.short	(.L_2409 - .L_2408)


	//   ....[0]....
.L_2408:
        /*004c*/ 	.word	0x000008d0


	//   ....[1]....
        /*0050*/ 	.word	0x00000930


	//   ....[2]....
        /*0054*/ 	.word	0x00000bb0


	//----- nvinfo : EIATTR_MAX_THREADS
	.align		4
.L_2409:
        /*0058*/ 	.byte	0x04, 0x05
        /*005a*/ 	.short	(.L_2411 - .L_2410)
.L_2410:
        /*005c*/ 	.word	0x00000080
        /*0060*/ 	.word	0x00000001
        /*0064*/ 	.word	0x00000001


	//----- nvinfo : EIATTR_CRS_STACK_SIZE
	.align		4
.L_2411:
        /*0068*/ 	.byte	0x04, 0x1e
        /*006a*/ 	.short	(.L_2413 - .L_2412)
.L_2412:
        /*006c*/ 	.word	0x00000000


	//----- nvinfo : EIATTR_CBANK_PARAM_SIZE
	.align		4
.L_2413:
        /*0070*/ 	.byte	0x03, 0x19
        /*0072*/ 	.short	0x0018


	//----- nvinfo : EIATTR_PARAM_CBANK
	.align		4
        /*0074*/ 	.byte	0x04, 0x0a
        /*0076*/ 	.short	(.L_2415 - .L_2414)
	.align		4
.L_2414:
        /*0078*/ 	.word	index@(.nv.constant0._ZN2at6native29vectorized_elementwise_kernelILi2EZZZNS0_19signbit_kernel_cudaERNS_18TensorIteratorBaseEENKUlvE_clEvENKUlvE3_clEvEUlsE_St5arrayIPcLm2EEEEviT0_T1_)
        /*007c*/ 	.short	0x0380
        /*007e*/ 	.short	0x0018


	//----- nvinfo : EIATTR_SW_WAR
	.align		4
.L_2415:
        /*0080*/ 	.byte	0x04, 0x36
        /*0082*/ 	.short	(.L_2417 - .L_2416)
.L_2416:
        /*0084*/ 	.word	0x00000008
.L_2417:


//--------------------- .nv.info._ZN2at6native29vectorized_elementwise_kernelILi4EZZZNS0_19signbit_kernel_cudaERNS_18TensorIteratorBaseEENKUlvE_clEvENKUlvE3_clEvEUlsE_St5arrayIPcLm2EEEEviT0_T1_ --------------------------
	.section	.nv.info._ZN2at6native29vectorized_elementwise_kernelILi4EZZZNS0_19signbit_kernel_cudaERNS_18TensorIteratorBaseEENKUlvE_clEvENKUlvE3_clEvEUlsE_St5arrayIPcLm2EEEEviT0_T1_,"",@"SHT_CUDA_INFO"
	.sectionflags	@""
	.align	4


	//----- nvinfo : EIATTR_CUDA_API_VERSION
	.align		4
        /*0000*/ 	.byte	0x04, 0x37
        /*0002*/ 	.short	(.L_2419 - .L_2418)
.L_2418:
        /*0004*/ 	.word	0x00000082


	//----- nvinfo : EIATTR_KPARAM_INFO
	.align		4
.L_2419:
        /*0008*/ 	.byte	0x04, 0x17
        /*000a*/ 	.short	(.L_2421 - .L_2420)
.L_2420:
        /*000c*/ 	.word	0x00000000
        /*0010*/ 	.short	0x0002
        /*0012*/ 	.short	0x0008
        /*0014*/ 	.byte	0x00, 0xf0, 0x41, 0x00


	//----- nvinfo : EIATTR_KPARAM_INFO
	.align		4
.L_2421:
        /*0018*/ 	.byte	0x04, 0x17
        /*001a*/ 	.short	(.L_2423 - .L_2422)
.L_2422:
        /*001c*/ 	.word	0x00000000
        /*0020*/ 	.short	0x0001
        /*0022*/ 	.short	0x0004
        /*0024*/ 	.byte	0x00, 0xf0, 0x05, 0x00


	//----- nvinfo : EIATTR_KPARAM_INFO
	.align		4
.L_2423:
        /*0028*/ 	.byte	0x04, 0x17
        /*002a*/ 	.short	(.L_2425 - .L_2424)
.L_2424:
        /*002c*/ 	.word	0x00000000
        /*0030*/ 	.short	0x0000
        /*0032*/ 	.short	0x0000
        /*0034*/ 	.byte	0x00, 0xf0, 0x11, 0x00


	//----- nvinfo : EIATTR_SPARSE_MMA_MASK
	.align		4
.L_2425:
        /*0038*/ 	.byte	0x03, 0x50
        /*003a*/ 	.short	0x0000


	//----- nvinfo : EIATTR_MAXREG_COUNT
	.align		4
        /*003c*/ 	.byte	0x03, 0x1b
        /*003e*/ 	.short	0x00ff


	//----- nvinfo : EIATTR_MERCURY_ISA_VERSION
	.align		4
        /*0040*/ 	.byte	0x03, 0x5f
        /*0042*/ 	.short	0x0101


	//----- nvinfo : EIATTR_VRC_CTA_INIT_COUNT
	.align		4
        /*0044*/ 	.byte	0x02, 0x4a
	.zero		1
	.zero		1


	//----- nvinfo : EIATTR_EXIT_INSTR_OFFSETS
	.align		4
        /*0048*/ 	.byte	0x04, 0x1c
        /*004a*/ 	.short	(.L_2427 - .L_2426)


	//   ....[0]....
.L_2426:
        /*004c*/ 	.word	0x000008d0


	//   ....[1]....
        /*0050*/ 	.word	0x00000930


	//   ....[2]....
        /*0054*/ 	.word	0x00000c00


	//----- nvinfo : EIATTR_MAX_THREADS
	.align		4
.L_2427:
        /*0058*/ 	.byte	0x04, 0x05
        /*005a*/ 	.short	(.L_2429 - .L_2428)
.L_2428:
        /*005c*/ 	.word	0x00000080
        /*0060*/ 	.word	0x00000001
        /*0064*/ 	.word	0x00000001


	//----- nvinfo : EIATTR_CRS_STACK_SIZE
	.align		4
.L_2429:
        /*0068*/ 	.byte	0x04, 0x1e
        /*006a*/ 	.short	(.L_2431 - .L_2430)
.L_2430:
        /*006c*/ 	.word	0x00000000


	//----- nvinfo : EIATTR_CBANK_PARAM_SIZE
	.align		4
.L_2431:
        /*0070*/ 	.byte	0x03, 0x19
        /*0072*/ 	.short	0x0018


	//----- nvinfo : EIATTR_PARAM_CBANK
	.align		4
        /*0074*/ 	.byte	0x04, 0x0a
        /*0076*/ 	.short	(.L_2433 - .L_2432)
	.align		4
.L_2432:
        /*0078*/ 	.word	index@(.nv.constant0._ZN2at6native29vectorized_elementwise_kernelILi4EZZZNS0_19signbit_kernel_cudaERNS_18TensorIteratorBaseEENKUlvE_clEvENKUlvE3_clEvEUlsE_St5arrayIPcLm2EEEEviT0_T1_)
        /*007c*/ 	.short	0x0380
        /*007e*/ 	.short	0x0018


	//----- nvinfo : EIATTR_SW_WAR
	.align		4
.L_2433:
        /*0080*/ 	.byte	0x04, 0x36
        /*0082*/ 	.short	(.L_2435 - .L_2434)
.L_2434:
        /*0084*/ 	.word	0x00000008
.L_2435:


//--------------------- .nv.info._ZN2at6native29vectorized_elementwise_kernelILi8EZZZNS0_19signbit_kernel_cudaERNS_18TensorIteratorBaseEENKUlvE_clEvENKUlvE3_clEvEUlsE_St5arrayIPcLm2EEEEviT0_T1_ --------------------------
	.section	.nv.info._ZN2at6native29vectorized_elementwise_kernelILi8EZZZNS0_19signbit_kernel_cudaERNS_18TensorIteratorBaseEENKUlvE_clEvENKUlvE3_clEvEUlsE_St5arrayIPcLm2EEEEviT0_T1_,"",@"SHT_CUDA_INFO"
	.sectionflags	@""
	.align	4


	//----- nvinfo : EIATTR_CUDA_API_VERSION
	.align		4
        /*0000*/ 	.byte	0x04, 0x37
        /*0002*/ 	.short	(.L_2437 - .L_2436)
.L_2436:
        /*0004*/ 	.word	0x00000082


	//----- nvinfo : EIATTR_KPARAM_INFO
	.align		4
.L_2437:
        /*0008*/ 	.byte	0x04, 0x17
        /*000a*/ 	.short	(.L_2439 - .L_2438)
.L_2438:
        /*000c*/ 	.word	0x00000000
        /*0010*/ 	.short	0x0002
        /*0012*/ 	.short	0x0008
        /*0014*/ 	.byte	0x00, 0xf0, 0x41, 0x00


	//----- nvinfo : EIATTR_KPARAM_INFO
	.align		4
.L_2439:
        /*0018*/ 	.byte	0x04, 0x17
        /*001a*/ 	.short	(.L_2441 - .L_2440)
.L_2440:
        /*001c*/ 	.word	0x00000000
        /*0020*/ 	.short	0x0001
        /*0022*/ 	.short	0x0004
        /*0024*/ 	.byte	0x00, 0xf0, 0x05, 0x00


	//----- nvinfo : EIATTR_KPARAM_INFO
	.align		4
.L_2441:
        /*0028*/ 	.byte	0x04, 0x17
        /*002a*/ 	.short	(.L_2443 - .L_2442)
.L_2442:
        /*002c*/ 	.word	0x00000000
        /*0030*/ 	.short	0x0000
        /*0032*/ 	.short	0x0000
        /*0034*/ 	.byte	0x00, 0xf0, 0x11, 0x00


	//----- nvinfo : EIATTR_SPARSE_MMA_MASK
	.align		4
.L_2443:
        /*0038*/ 	.byte	0x03, 0x50
        /*003a*/ 	.short	0x0000


	//----- nvinfo : EIATTR_MAXREG_COUNT
	.align		4
        /*003c*/ 	.byte	0x03, 0x1b
        /*003e*/ 	.short	0x00ff


	//----- nvinfo : EIATTR_MERCURY_ISA_VERSION
	.align		4
        /*0040*/ 	.byte	0x03, 0x5f
        /*0042*/ 	.short	0x0101


	//----- nvinfo : EIATTR_VRC_CTA_INIT_COUNT
	.align		4
        /*0044*/ 	.byte	0x02, 0x4a
	.zero		1
	.zero		1


	//----- nvinfo : EIATTR_EXIT_INSTR_OFFSETS
	.align		4
        /*0048*/ 	.byte	0x04, 0x1c
        /*004a*/ 	.short	(.L_2445 - .L_2444)


	//   ....[0]....
.L_2444:
        /*004c*/ 	.word	0x00000010


	//----- nvinfo : EIATTR_MAX_THREADS
	.align		4
.L_2445:
        /*0050*/ 	.byte	0x04, 0x05
        /*0052*/ 	.short	(.L_2447 - .L_2446)
.L_2446:
        /*0054*/ 	.word	0x00000080
        /*0058*/ 	.word	0x00000001
        /*005c*/ 	.word	0x00000001


	//----- nvinfo : EIATTR_CBANK_PARAM_SIZE
	.align		4
.L_2447:
        /*0060*/ 	.byte	0x03, 0x19
        /*0062*/ 	.short	0x0018


	//----- nvinfo : EIATTR_PARAM_CBANK
	.align		4
        /*0064*/ 	.byte	0x04, 0x0a
        /*0066*/ 	.short	(.L_2449 - .L_2448)
	.align		4
.L_2448:
        /*0068*/ 	.word	index@(.nv.constant0._ZN2at6native29vectorized_elementwise_kernelILi8EZZZNS0_19signbit_kernel_cudaERNS_18TensorIteratorBaseEENKUlvE_clEvENKUlvE3_clEvEUlsE_St5arrayIPcLm2EEEEviT0_T1_)
        /*006c*/ 	.short	0x0380
        /*006e*/ 	.short	0x0018


	//----- nvinfo : EIATTR_SW_WAR
	.align		4
.L_2449:
        /*0070*/ 	.byte	0x04, 0x36
        /*0072*/ 	.short	(.L_2451 - .L_2450)
.L_2450:
        /*0074*/ 	.word	0x00000008
.L_2451:


//--------------------- .nv.info._ZN2at6native18elementwise_kernelILi128ELi4EZNS0_15gpu_kernel_implIZZZNS0_19signbit_kernel_cudaERNS_18TensorIteratorBaseEENKUlvE_clEvENKUlvE2_clEvEUllE_EEvS4_RKT_EUliE_EEviT1_ --------------------------
	.section	.nv.info._ZN2at6native18elementwise_kernelILi128ELi4EZNS0_15gpu_kernel_implIZZZNS0_19signbit_kernel_cudaERNS_18TensorIteratorBaseEENKUlvE_clEvENKUlvE2_clEvEUllE_EEvS4_RKT_EUliE_EEviT1_,"",@"SHT_CUDA_INFO"
	.sectionflags	@""
	.align	4


	//----- nvinfo : EIATTR_CUDA_API_VERSION
	.align		4
        /*0000*/ 	.byte	0x04, 0x37
        /*0002*/ 	.short	(.L_2453 - .L_2452)
.L_2452:
        /*0004*/ 	.word	0x00000082


	//----- nvinfo : EIATTR_KPARAM_INFO
	.align		4
.L_2453:
        /*0008*/ 	.byte	0x04, 0x17
        /*000a*/ 	.short	(.L_2455 - .L_2454)
.L_2454:
        /*000c*/ 	.word	0x00000000
        /*0010*/ 	.short	0x0001
        /*0012*/ 	.short	0x0008
        /*0014*/ 	.byte	0x00, 0xf0, 0x61, 0x08


	//----- nvinfo : EIATTR_KPARAM_INFO
	.align		4
.L_2455:
        /*0018*/ 	.byte	0x04, 0x17
        /*001a*/ 	.short	(.L_2457 - .L_2456)
.L_2456:
        /*001c*/ 	.word	0x00000000
        /*0020*/ 	.short	0x0000
        /*0022*/ 	.short	0x0000
        /*0024*/ 	.byte	0x00, 0xf0, 0x11, 0x00


	//----- nvinfo : EIATTR_SPARSE_MMA_MASK
	.align		4
.L_2457:
        /*0028*/ 	.byte	0x03, 0x50
        /*002a*/ 	.short	0x0000


	//----- nvinfo : EIATTR_MAXREG_COUNT
	.align		4
        /*002c*/ 	.byte	0x03, 0x1b
        /*002e*/ 	.short	0x0080


	//----- nvinfo : EIATTR_EXTERNS
	.align		4
        /*0030*/ 	.byte	0x04, 0x0f
        /*0032*/ 	.short	(.L_2459 - .L_2458)


	//   ....[0]....
	.align		4
.L_2458:
        /*0034*/ 	.word	index@(__assertfail)


	//----- nvinfo : EIATTR_MERCURY_ISA_VERSION
	.align		4
.L_2459:
        /*0038*/ 	.byte	0x03, 0x5f
        /*003a*/ 	.short	0x0101


	//----- nvinfo : EIATTR_VRC_CTA_INIT_COUNT
	.align		4
        /*003c*/ 	.byte	0x02, 0x4a
	.zero		1
	.zero		1


	//----- nvinfo : EIATTR_SYSCALL_OFFSETS
	.align		4
        /*0040*/ 	.byte	0x04, 0x46
        /*0042*/ 	.short	(.L_2461 - .L_2460)


	//   ....[0]....
.L_2460:
        /*0044*/ 	.word	0x000020f0


	//   ....[1]....
        /*0048*/ 	.word	0x00002e30


	//   ....[2]....
        /*004c*/ 	.word	0x00005080


	//   ....[3]....
        /*0050*/ 	.word	0x00005bf0


	//   ....[4]....
        /*0054*/ 	.word	0x00007f50


	//   ....[5]....
        /*0058*/ 	.word	0x00008ac0


	//   ....[6]....
        /*005c*/ 	.word	0x0000ae30


	//   ....[7]....
        /*0060*/ 	.word	0x0000b960


	//----- nvinfo : EIATTR_EXIT_INSTR_OFFSETS
	.align		4
.L_2461:
        /*0064*/ 	.byte	0x04, 0x1c
        /*0066*/ 	.short	(.L_2463 - .L_2462)


	//   ....[0]....
.L_2462:
        /*0068*/ 	.word	0x00008d60


	//   ....[1]....
        /*006c*/ 	.word	0x0000af90


	//   ....[2]....
        /*0070*/ 	.word	0x0000afb0


	//   ....[3]....
        /*0074*/ 	.word	0x0000b030


	//   ....[4]....
        /*0078*/ 	.word	0x0000b050


	//   ....[5]....
        /*007c*/ 	.word	0x0000b070


	//   ....[6]....
        /*0080*/ 	.word	0x0000b100


	//   ....[7]....
        /*0084*/ 	.word	0x0000b140


	//   ....[8]....
        /*0088*/ 	.word	0x0000b1e0


	//   ....[9]....
        /*008c*/ 	.word	0x0000b230


	//   ....[10]....
        /*0090*/ 	.word	0x0000b260


	//   ....[11]....
        /*0094*/ 	.word	0x0000b320


	//   ....[12]....
        /*0098*/ 	.word	0x0000b460


	//   ....[13]....
        /*009c*/ 	.word	0x0000b5b0


	//   ....[14]....
        /*00a0*/ 	.word	0x0000b700


	//   ....[15]....
        /*00a4*/ 	.word	0x0000b720


	//   ....[16]....
        /*00a8*/ 	.word	0x0000b740


	//   ....[17]....
        /*00ac*/ 	.word	0x0000b7c0


	//   ....[18]....
        /*00b0*/ 	.word	0x0000b800


	//   ....[19]....
        /*00b4*/ 	.word	0x0000b970


	//   ....[20]....
        /*00b8*/ 	.word	0x0000ba50


	//   ....[21]....
        /*00bc*/ 	.word	0x0000baf0


	//   ....[22]....
        /*00c0*/ 	.word	0x0000bb30


	//   ....[23]....
        /*00c4*/ 	.word	0x0000bb80


	//   ....[24]....
        /*00c8*/ 	.word	0x0000bbc0


	//----- nvinfo : EIATTR_MAX_THREADS
	.align		4
.L_2463:
        /*00cc*/ 	.byte	0x04, 0x05
        /*00ce*/ 	.short	(.L_2465 - .L_2464)
.L_2464:
        /*00d0*/ 	.word	0x00000080
        /*00d4*/ 	.word	0x00000001
        /*00d8*/ 	.word	0x00000001


	//----- nvinfo : EIATTR_CRS_STACK_SIZE
	.align		4
.L_2465:
        /*00dc*/ 	.byte	0x04, 0x1e
        /*00de*/ 	.short	(.L_2467 - .L_2466)
.L_2466:
        /*00e0*/ 	.word	0x00000000


	//----- nvinfo : EIATTR_CBANK_PARAM_SIZE
	.align		4
.L_2467:
        /*00e4*/ 	.byte	0x03, 0x19
        /*00e6*/ 	.short	0x0220


	//----- nvinfo : EIATTR_PARAM_CBANK
	.align		4
        /*00e8*/ 	.byte	0x04, 0x0a
        /*00ea*/ 	.short	(.L_2469 - .L_2468)
	.align		4
.L_2468:
        /*00ec*/ 	.word	index@(.nv.constant0._ZN2at6native18elementwise_kernelILi128ELi4EZNS0_15gpu_kernel_implIZZZNS0_19signbit_kernel_cudaERNS_18TensorIteratorBaseEENKUlvE_clEvENKUlvE2_clEvEUllE_EEvS4_RKT_EUliE_EEviT1_)
        /*00f0*/ 	.short	0x0380
        /*00f2*/ 	.short	0x0220


	//----- nvinfo : EIATTR_SW_WAR
	.align		4
.L_2469:
        /*00f4*/ 	.byte	0x04, 0x36
        /*00f6*/ 	.short	(.L_2471 - .L_2470)
.L_2470:
        /*00f8*/ 	.word	0x00000008
.L_2471:


//--------------------- .nv.info._ZN2at6native27unrolled_elementwise_kernelIZZZNS0_19signbit_kernel_cudaERNS_18TensorIteratorBaseEENKUlvE_clEvENKUlvE2_clEvEUllE_St5arrayIPcLm2EELi4E23TrivialOffsetCalculatorILi1EjESB_NS0_6memory12LoadWithCastILi1EEENSC_13StoreWithCastILi1EEEEEviT_T0_T2_T3_T4_T5_ --------------------------
	.section	.nv.info._ZN2at6native27unrolled_elementwise_kernelIZZZNS0_19signbit_kernel_cudaERNS_18TensorIteratorBaseEENKUlvE_clEvENKUlvE2_clEvEUllE_St5arrayIPcLm2EELi4E23TrivialOffsetCalculatorILi1EjESB_NS0_6memory12LoadWithCastILi1EEENSC_13StoreWithCastILi1EEEEEviT_T0_T2_T3_T4_T5_,"",@"SHT_CUDA_INFO"
	.sectionflags	@""
	.align	4


	//----- nvinfo : EIATTR_CUDA_API_VERSION
	.align		4
        /*0000*/ 	.byte	0x04, 0x37
        /*0002*/ 	.short	(.L_2473 - .L_2472)
.L_2472:
        /*0004*/ 	.word	0x00000082


	//----- nvinfo : EIATTR_KPARAM_INFO
	.align		4
.L_2473:
        /*0008*/ 	.byte	0x04, 0x17
        /*000a*/ 	.short	(.L_2475 - .L_2474)
.L_2474:
        /*000c*/ 	.word	0x00000000
        /*0010*/ 	.short	0x0006
        /*0012*/ 	.short	0x0024
        /*0014*/ 	.byte	0x00, 0xf0, 0x21, 0x00


	//----- nvinfo : EIATTR_KPARAM_INFO
	.align		4
.L_2475:
        /*0018*/ 	.byte	0x04, 0x17
        /*001a*/ 	.short	(.L_2477 - .L_2476)
.L_2476:
        /*001c*/ 	.word	0x00000000
        /*0020*/ 	.short	0x0005
        /*0022*/ 	.short	0x001c
        /*0024*/ 	.byte	0x00, 0xf0, 0x21, 0x00


	//----- nvinfo : EIATTR_KPARAM_INFO
	.align		4
.L_2477:
        /*0028*/ 	.byte	0x04, 0x17
        /*002a*/ 	.short	(.L_2479 - .L_2478)
.L_2478:
        /*002c*/ 	.word	0x00000000
        /*0030*/ 	.short	0x0004
        /*0032*/ 	.short	0x0019
        /*0034*/ 	.byte	0x00, 0xf0, 0x05, 0x00


	//----- nvinfo : EIATTR_KPARAM_INFO
	.align		4
.L_2479:
        /*0038*/ 	.byte	0x04, 0x17
        /*003a*/ 	.short	(.L_2481 - .L_2480)
.L_2480:
        /*003c*/ 	.word	0x00000000
        /*0040*/ 	.short	0x0003
        /*0042*/ 	.short	0x0018
        /*0044*/ 	.byte	0x00, 0xf0, 0x05, 0x00


	//----- nvinfo : EIATTR_KPARAM_INFO
	.align		4
.L_2481:
        /*0048*/ 	.byte	0x04, 0x17
        /*004a*/ 	.short	(.L_2483 - .L_2482)
.L_2482:
        /*004c*/ 	.word	0x00000000
        /*0050*/ 	.short	0x0002
        /*0052*/ 	.short	0x0008
        /*0054*/ 	.byte	0x00, 0xf0, 0x41, 0x00


	//----- nvinfo : EIATTR_KPARAM_INFO
	.align		4
.L_2483:
        /*0058*/ 	.byte	0x04, 0x17
        /*005a*/ 	.short	(.L_2485 - .L_2484)
.L_2484:
        /*005c*/ 	.word	0x00000000
        /*0060*/ 	.short	0x0001
        /*0062*/ 	.short	0x0004
        /*0064*/ 	.byte	0x00, 0xf0, 0x05, 0x00


	//----- nvinfo : EIATTR_KPARAM_INFO
	.align		4
.L_2485:
        /*0068*/ 	.byte	0x04, 0x17
        /*006a*/ 	.short	(.L_2487 - .L_2486)
.L_2486:
        /*006c*/ 	.word	0x00000000
        /*0070*/ 	.short	0x0000
        /*0072*/ 	.short	0x0000
        /*0074*/ 	.byte	0x00, 0xf0, 0x11, 0x00


	//----- nvinfo : EIATTR_SPARSE_MMA_MASK
	.align		4
.L_2487:
        /*0078*/ 	.byte	0x03, 0x50
        /*007a*/ 	.short	0x0000


	//----- nvinfo : EIATTR_MAXREG_COUNT
	.align		4
        /*007c*/ 	.byte	0x03, 0x1b
        /*007e*/ 	.short	0x00ff


	//----- nvinfo : EIATTR_EXTERNS
	.align		4
        /*0080*/ 	.byte	0x04, 0x0f
        /*0082*/ 	.short	(.L_2489 - .L_2488)


	//   ....[0]....
	.align		4
.L_2488:
        /*0084*/ 	.word	index@(__assertfail)


	//----- nvinfo : EIATTR_MERCURY_ISA_VERSION
	.align		4
.L_2489:
        /*0088*/ 	.byte	0x03, 0x5f
        /*008a*/ 	.short	0x0101


	//----- nvinfo : EIATTR_VRC_CTA_INIT_COUNT
	.align		4
        /*008c*/ 	.byte	0x02, 0x4a
	.zero		1
	.zero		1


	//----- nvinfo : EIATTR_SYSCALL_OFFSETS
	.align		4
        /*0090*/ 	.byte	0x04, 0x46
        /*0092*/ 	.short	(.L_2491 - .L_2490)


	//   ....[0]....
.L_2490:
        /*0094*/ 	.word	0x00000e30


	//   ....[1]....
        /*0098*/ 	.word	0x00001dc0


	//   ....[2]....
        /*009c*/ 	.word	0x00002ca0


	//   ....[3]....
        /*00a0*/ 	.word	0x00003b80


	//   ....[4]....
        /*00a4*/ 	.word	0x00004a00


	//   ....[5]....
        /*00a8*/ 	.word	0x00005720


	//   ....[6]....
        /*00ac*/ 	.word	0x00006500


	//   ....[7]....
        /*00b0*/ 	.word	0x000072d0


	//----- nvinfo : EIATTR_EXIT_INSTR_OFFSETS
	.align		4
.L_2491:
        /*00b4*/ 	.byte	0x04, 0x1c
        /*00b6*/ 	.short	(.L_2493 - .L_2492)


	//   ....[0]....
.L_2492:
        /*00b8*/ 	.word	0x00006780


	//   ....[1]....
        /*00bc*/ 	.word	0x000068b0


	//   ....[2]....
        /*00c0*/ 	.word	0x000068d0


	//   ....[3]....
        /*00c4*/ 	.word	0x00006970


	//   ....[4]....
        /*00c8*/ 	.word	0x000069a0


	//   ....[5]....
        /*00cc*/ 	.word	0x000069c0


	//   ....[6]....
        /*00d0*/ 	.word	0x00006a50


	//   ....[7]....
        /*00d4*/ 	.word	0x00006a90


	//   ....[8]....
        /*00d8*/ 	.word	0x00006b30


	//   ....[9]....
        /*00dc*/ 	.word	0x00006b80


	//   ....[10]....
        /*00e0*/ 	.word	0x00006bb0


	//   ....[11]....
        /*00e4*/ 	.word	0x00006c70


	//   ....[12]....
        /*00e8*/ 	.word	0x00006db0


	//   ....[13]....
        /*00ec*/ 	.word	0x00006ef0


	//   ....[14]....
        /*00f0*/ 	.word	0x00007040


	//   ....[15]....
        /*00f4*/ 	.word	0x00007080


	//   ....[16]....
        /*00f8*/ 	.word	0x000070b0


	//   ....[17]....
        /*00fc*/ 	.word	0x00007130


	//   ....[18]....
        /*0100*/ 	.word	0x00007170


	//   ....[19]....
        /*0104*/ 	.word	0x000072e0


	//   ....[20]....
        /*0108*/ 	.word	0x000073c0


	//   ....[21]....
        /*010c*/ 	.word	0x00007460


	//   ....[22]....
        /*0110*/ 	.word	0x00007490


	//   ....[23]....
        /*0114*/ 	.word	0x000074e0


	//   ....[24]....
        /*0118*/ 	.word	0x00007520


	//----- nvinfo : EIATTR_MAX_THREADS
	.align		4
.L_2493:
        /*011c*/ 	.byte	0x04, 0x05
        /*011e*/ 	.short	(.L_2495 - .L_2494)
.L_2494:
        /*0120*/ 	.word	0x00000080
        /*0124*/ 	.word	0x00000001
        /*0128*/ 	.word	0x00000001


	//----- nvinfo : EIATTR_CRS_STACK_SIZE
	.align		4
.L_2495:
        /*012c*/ 	.byte	0x04, 0x1e
        /*012e*/ 	.short	(.L_2497 - .L_2496)
.L_2496:
        /*0130*/ 	.word	0x00000000


	//----- nvinfo : EIATTR_CBANK_PARAM_SIZE
	.align		4
.L_2497:
        /*0134*/ 	.byte	0x03, 0x19
        /*0136*/ 	.short	0x002c


	//----- nvinfo : EIATTR_PARAM_CBANK
	.align		4
        /*0138*/ 	.byte	0x04, 0x0a
        /*013a*/ 	.short	(.L_2499 - .L_2498)
	.align		4
.L_2498:
        /*013c*/ 	.word	index@(.nv.constant0._ZN2at6native27unrolled_elementwise_kernelIZZZNS0_19signbit_kernel_cudaERNS_18TensorIteratorBaseEENKUlvE_clEvENKUlvE2_clEvEUllE_St5arrayIPcLm2EELi4E23TrivialOffsetCalculatorILi1EjESB_NS0_6memory12LoadWithCastILi1EEENSC_13StoreWithCastILi1EEEEEviT_T0_T2_T3_T4_T5_)
        /*0140*/ 	.short	0x0380
        /*0142*/ 	.short	0x002c


	//----- nvinfo : EIATTR_SW_WAR
	.align		4
.L_2499:
        /*0144*/ 	.byte	0x04, 0x36
        /*0146*/ 	.short	(.L_2501 - .L_2500)
.L_2500:
        /*0148*/ 	.word	0x00000008
.L_2501:


//--------------------- .nv.info._ZN2at6native18elementwise_kernelILi128ELi4EZNS0_22gpu_kernel_impl_nocastIZZZNS0_19signbit_kernel_cudaERNS_18TensorIteratorBaseEENKUlvE_clEvENKUlvE2_clEvEUllE_EEvS4_RKT_EUliE_EEviT1_ --------------------------
	.section	.nv.info._ZN2at6native18elementwise_kernelILi128ELi4EZNS0_22gpu_kernel_impl_nocastIZZZNS0_19signbit_kernel_cudaERNS_18TensorIteratorBaseEENKUlvE_clEvENKUlvE2_clEvEUllE_EEvS4_RKT_EUliE_EEviT1_,"",@"SHT_CUDA_INFO"
	.sectionflags	@""
	.align	4


	//----- nvinfo : EIATTR_CUDA_API_VERSION
	.align		4
        /*0000*/ 	.byte	0x04, 0x37
        /*0002*/ 	.short	(.L_2503 - .L_2502)
.L_2502:
        /*0004*/ 	.word	0x00000082


	//----- nvinfo : EIATTR_KPARAM_INFO
	.align		4
.L_2503:
        /*0008*/ 	.byte	0x04, 0x17
        /*000a*/ 	.short	(.L_2505 - .L_2504)
.L_2504:
        /*000c*/ 	.word	0x00000000
        /*0010*/ 	.short	0x0001
        /*0012*/ 	.short	0x0008
        /*0014*/ 	.byte	0x00, 0xf0, 0x61, 0x08


	//----- nvinfo : EIATTR_KPARAM_INFO
	.align		4
.L_2505:
        /*0018*/ 	.byte	0x04, 0x17
        /*001a*/ 	.short	(.L_2507 - .L_2506)
.L_2506:
        /*001c*/ 	.word	0x00000000
        /*0020*/ 	.short	0x0000
        /*0022*/ 	.short	0x0000
        /*0024*/ 	.byte	0x00, 0xf0, 0x11, 0x00


	//----- nvinfo : EIATTR_SPARSE_MMA_MASK
	.align		4
.L_2507:
        /*0028*/ 	.byte	0x03, 0x50
        /*002a*/ 	.short	0x0000


	//----- nvinfo : EIATTR_MAXREG_COUNT
	.align		4
        /*002c*/ 	.byte	0x03, 0x1b
        /*002e*/ 	.short	0x0080


	//----- nvinfo : EIATTR_MERCURY_ISA_VERSION
	.align		4
        /*0030*/ 	.byte	0x03, 0x5f
        /*0032*/ 	.short	0x0101


	//----- nvinfo : EIATTR_VRC_CTA_INIT_COUNT
	.align		4
        /*0034*/ 	.byte	0x02, 0x4a
	.zero		1
	.zero		1


	//----- nvinfo : EIATTR_EXIT_INSTR_OFFSETS
	.align		4
        /*0038*/ 	.byte	0x04, 0x1c
        /*003a*/ 	.short	(.L_2509 - .L_2508)


	//   ....[0]....
.L_2508:
        /*003c*/ 	.word	0x000002a0


	//   ....[1]....
        /*0040*/ 	.word	0x00000300


	//   ....[2]....
        /*0044*/ 	.word	0x00003dc0


	//   ....[3]....
        /*0048*/ 	.word	0x000050f0


	//----- nvinfo : EIATTR_MAX_THREADS
	.align		4
.L_2509:
        /*004c*/ 	.byte	0x04, 0x05
        /*004e*/ 	.short	(.L_2511 - .L_2510)
.L_2510:
        /*0050*/ 	.word	0x00000080
        /*0054*/ 	.word	0x00000001
        /*0058*/ 	.word	0x00000001


	//----- nvinfo : EIATTR_CRS_STACK_SIZE
	.align		4
.L_2511:
        /*005c*/ 	.byte	0x04, 0x1e
        /*005e*/ 	.short	(.L_2513 - .L_2512)
.L_2512:
        /*0060*/ 	.word	0x00000000


	//----- nvinfo : EIATTR_CBANK_PARAM_SIZE
	.align		4
.L_2513:
        /*0064*/ 	.byte	0x03, 0x19
        /*0066*/ 	.short	0x0220


	//----- nvinfo : EIATTR_PARAM_CBANK
	.align		4
        /*0068*/ 	.byte	0x04, 0x0a
        /*006a*/ 	.short	(.L_2515 - .L_2514)
	.align		4
.L_2514:
        /*006c*/ 	.word	index@(.nv.constant0._ZN2at6native18elementwise_kernelILi128ELi4EZNS0_22gpu_kernel_impl_nocastIZZZNS0_19signbit_kernel_cudaERNS_18TensorIteratorBaseEENKUlvE_clEvENKUlvE2_clEvEUllE_EEvS4_RKT_EUliE_EEviT1_)
        /*0070*/ 	.short	0x0380
        /*0072*/ 	.short	0x0220


	//----- nvinfo : EIATTR_SW_WAR
	.align		4
.L_2515:
        /*0074*/ 	.byte	0x04, 0x36
        /*0076*/ 	.short	(.L_2517 - .L_2516)
.L_2516:
        /*0078*/ 	.word	0x00000008
.L_2517:


//--------------------- .nv.info._ZN2at6native27unrolled_elementwise_kernelIZZZNS0_19signbit_kernel_cudaERNS_18TensorIteratorBaseEENKUlvE_clEvENKUlvE2_clEvEUllE_St5arrayIPcLm2EELi4E23TrivialOffsetCalculatorILi1EjESB_NS0_6memory15LoadWithoutCastENSC_16StoreWithoutCastEEEviT_T0_T2_T3_T4_T5_ --------------------------
	.section	.nv.info._ZN2at6native27unrolled_elementwise_kernelIZZZNS0_19signbit_kernel_cudaERNS_18TensorIteratorBaseEENKUlvE_clEvENKUlvE2_clEvEUllE_St5arrayIPcLm2EELi4E23TrivialOffsetCalculatorILi1EjESB_NS0_6memory15LoadWithoutCastENSC_16StoreWithoutCastEEEviT_T0_T2_T3_T4_T5_,"",@"SHT_CUDA_INFO"
	.sectionflags	@""
	.align	4


	//----- nvinfo : EIATTR_CUDA_API_VERSION
	.align		4
        /*0000*/ 	.byte	0x04, 0x37
        /*0002*/ 	.short	(.L_2519 - .L_2518)
.L_2518:
        /*0004*/ 	.word	0x00000082


	//----- nvinfo : EIATTR_KPARAM_INFO
	.align		4
.L_2519:
        /*0008*/ 	.byte	0x04, 0x17
        /*000a*/ 	.short	(.L_2521 - .L_2520)
.L_2520:
        /*000c*/ 	.word	0x00000000
        /*0010*/ 	.short	0x0006
        /*0012*/ 	.short	0x001b
        /*0014*/ 	.byte	0x00, 0xf0, 0x05, 0x00


	//----- nvinfo : EIATTR_KPARAM_INFO
	.align		4
.L_2521:
        /*0018*/ 	.byte	0x04, 0x17
        /*001a*/ 	.short	(.L_2523 - .L_2522)
.L_2522:
        /*001c*/ 	.word	0x00000000
        /*0020*/ 	.short	0x0005
        /*0022*/ 	.short	0x001a
        /*0024*/ 	.byte	0x00, 0xf0, 0x05, 0x00


	//----- nvinfo : EIATTR_KPARAM_INFO
	.align		4
.L_2523:
        /*0028*/ 	.byte	0x04, 0x17
        /*002a*/ 	.short	(.L_2525 - .L_2524)
.L_2524:
        /*002c*/ 	.word	0x00000000
        /*0030*/ 	.short	0x0004
        /*0032*/ 	.short	0x0019
        /*0034*/ 	.byte	0x00, 0xf0, 0x05, 0x00


	//----- nvinfo : EIATTR_KPARAM_INFO
	.align		4
.L_2525:
        /*0038*/ 	.byte	0x04, 0x17
        /*003a*/ 	.short	(.L_2527 - .L_2526)
.L_2526:
        /*003c*/ 	.word	0x00000000
        /*0040*/ 	.short	0x0003
        /*0042*/ 	.short	0x0018
        /*0044*/ 	.byte	0x00, 0xf0, 0x05, 0x00


	//----- nvinfo : EIATTR_KPARAM_INFO
	.align		4
.L_2527:
        /*0048*/ 	.byte	0x04, 0x17
        /*004a*/ 	.short	(.L_2529 - .L_2528)
.L_2528:
        /*004c*/ 	.word	0x00000000
        /*0050*/ 	.short	0x0002
        /*0052*/ 	.short	0x0008
        /*0054*/ 	.byte	0x00, 0xf0, 0x41, 0x00


	//----- nvinfo : EIATTR_KPARAM_INFO
	.align		4
.L_2529:
        /*0058*/ 	.byte	0x04, 0x17
        /*005a*/ 	.short	(.L_2531 - .L_2530)
.L_2530:
        /*005c*/ 	.word	0x00000000
        /*0060*/ 	.short	0x0001
        /*0062*/ 	.short	0x0004
        /*0064*/ 	.byte	0x00, 0xf0, 0x05, 0x00


	//----- nvinfo : EIATTR_KPARAM_INFO
	.align		4
.L_2531:
        /*0068*/ 	.byte	0x04, 0x17
        /*006a*/ 	.short	(.L_2533 - .L_2532)
.L_2532:
        /*006c*/ 	.word	0x00000000
        /*0070*/ 	.short	0x0000
        /*0072*/ 	.short	0x0000
        /*0074*/ 	.byte	0x00, 0xf0, 0x11, 0x00


	//----- nvinfo : EIATTR_SPARSE_MMA_MASK
	.align		4
.L_2533:
        /*0078*/ 	.byte	0x03, 0x50
        /*007a*/ 	.short	0x0000


	//----- nvinfo : EIATTR_MAXREG_COUNT
	.align		4
        /*007c*/ 	.byte	0x03, 0x1b
        /*007e*/ 	.short	0x00ff


	//----- nvinfo : EIATTR_MERCURY_ISA_VERSION
	.align		4
        /*0080*/ 	.byte	0x03, 0x5f
        /*0082*/ 	.short	0x0101


	//----- nvinfo : EIATTR_VRC_CTA_INIT_COUNT
	.align		4
        /*0084*/ 	.byte	0x02, 0x4a
	.zero		1
	.zero		1


	//----- nvinfo : EIATTR_EXIT_INSTR_OFFSETS
	.align		4
        /*0088*/ 	.byte	0x04, 0x1c
        /*008a*/ 	.short	(.L_2535 - .L_2534)


	//   ....[0]....
.L_2534:
        /*008c*/ 	.word	0x00000470


	//   ....[1]....
        /*0090*/ 	.word	0x000004d0


	//----- nvinfo : EIATTR_MAX_THREADS
	.align		4
.L_2535:
        /*0094*/ 	.byte	0x04, 0x05
        /*0096*/ 	.short	(.L_2537 - .L_2536)
.L_2536:
        /*0098*/ 	.word	0x00000080
        /*009c*/ 	.word	0x00000001
        /*00a0*/ 	.word	0x00000001


	//----- nvinfo : EIATTR_CRS_STACK_SIZE
	.align		4
.L_2537:
        /*00a4*/ 	.byte	0x04, 0x1e
        /*00a6*/ 	.short	(.L_2539 - .L_2538)
.L_2538:
        /*00a8*/ 	.word	0x00000000


	//----- nvinfo : EIATTR_CBANK_PARAM_SIZE
	.align		4
.L_2539:
        /*00ac*/ 	.byte	0x03, 0x19
        /*00ae*/ 	.short	0x001c


	//----- nvinfo : EIATTR_PARAM_CBANK
	.align		4
        /*00b0*/ 	.byte	0x04, 0x0a
        /*00b2*/ 	.short	(.L_2541 - .L_2540)
	.align		4
.L_2540:
        /*00b4*/ 	.word	index@(.nv.constant0._ZN2at6native27unrolled_elementwise_kernelIZZZNS0_19signbit_kernel_cudaERNS_18TensorIteratorBaseEENKUlvE_clEvENKUlvE2_clEvEUllE_St5arrayIPcLm2EELi4E23TrivialOffsetCalculatorILi1EjESB_NS0_6memory15LoadWithoutCastENSC_16StoreWithoutCastEEEviT_T0_T2_T3_T4_T5_)
        /*00b8*/ 	.short	0x0380
        /*00ba*/ 	.short	0x001c


	//----- nvinfo : EIATTR_SW_WAR
	.align		4
.L_2541:
        /*00bc*/ 	.byte	0x04, 0x36
        /*00be*/ 	.short	(.L_2543 - .L_2542)
.L_2542:
        /*00c0*/ 	.word	0x00000008
.L_2543:


//--------------------- .nv.info._ZN2at6native29vectorized_elementwise_kernelILi2EZZZNS0_19signbit_kernel_cudaERNS_18TensorIteratorBaseEENKUlvE_clEvENKUlvE2_clEvEUllE_St5arrayIPcLm2EEEEviT0_T1_ --------------------------
	.section	.nv.info._ZN2at6native29vectorized_elementwise_kernelILi2EZZZNS0_19signbit_kernel_cudaERNS_18TensorIteratorBaseEENKUlvE_clEvENKUlvE2_clEvEUllE_St5arrayIPcLm2EEEEviT0_T1_,"",@"SHT_CUDA_INFO"
	.sectionflags	@""
	.align	4


	//----- nvinfo : EIATTR_CUDA_API_VERSION
	.align		4
        /*0000*/ 	.byte	0x04, 0x37
        /*0002*/ 	.short	(.L_2545 - .L_2544)
.L_2544:
        /*0004*/ 	.word	0x00000082


	//----- nvinfo : EIATTR_KPARAM_INFO
	.align		4
.L_2545:
        /*0008*/ 	.byte	0x04, 0x17
        /*000a*/ 	.short	(.L_2547 - .L_2546)
.L_2546:
        /*000c*/ 	.word	0x00000000
        /*0010*/ 	.short	0x0002
        /*0012*/ 	.short	0x0008
        /*0014*/ 	.byte	0x00, 0xf0, 0x41, 0x00


	//----- nvinfo : EIATTR_KPARAM_INFO
	.align		4
.L_2547:
        /*0018*/ 	.byte	0x04, 0x17
        /*001a*/ 	.short	(.L_2549 - .L_2548)
.L_2548:
        /*001c*/ 	.word	0x00000000
        /*0020*/ 	.short	0x0001
        /*0022*/ 	.short	0x0004
        /*0024*/ 	.byte	0x00, 0xf0, 0x05, 0x00


	//----- nvinfo : EIATTR_KPARAM_INFO
	.align		4
.L_2549:
        /*0028*/ 	.byte	0x04, 0x17
        /*002a*/ 	.short	(.L_2551 - .L_2550)
.L_2550:
        /*002c*/ 	.word	0x00000000
        /*0030*/ 	.short	0x0000
        /*0032*/ 	.short	0x0000
        /*0034*/ 	.byte	0x00, 0xf0, 0x11, 0x00


	//----- nvinfo : EIATTR_SPARSE_MMA_MASK
	.align		4
.L_2551:
        /*0038*/ 	.byte	0x03, 0x50
        /*003a*/ 	.short	0x0000


	//----- nvinfo : EIATTR_MAXREG_COUNT
	.align		4
        /*003c*/ 	.byte	0x03, 0x1b
        /*003e*/ 	.short	0x00ff


	//----- nvinfo : EIATTR_MERCURY_ISA_VERSION
	.align		4
        /*0040*/ 	.byte	0x03, 0x5f
        /*0042*/ 	.short	0x0101


	//----- nvinfo : EIATTR_VRC_CTA_INIT_COUNT
	.align		4
        /*0044*/ 	.byte	0x02, 0x4a
	.zero		1
	.zero		1


	//----- nvinfo : EIATTR_EXIT_INSTR_OFFSETS
	.align		4
        /*0048*/ 	.byte	0x04, 0x1c
        /*004a*/ 	.short	(.L_2553 - .L_2552)


	//   ....[0]....
.L_2552:
        /*004c*/ 	.word	0x000008e0


	//   ....[1]....
        /*0050*/ 	.word	0x00000940


	//   ....[2]....
        /*0054*/ 	.word	0x00000b10


	//----- nvinfo : EIATTR_MAX_THREADS
	.align		4
.L_2553:
        /*0058*/ 	.byte	0x04, 0x05
        /*005a*/ 	.short	(.L_2555 - .L_2554)
.L_2554:
        /*005c*/ 	.word	0x00000080
        /*0060*/ 	.word	0x00000001
        /*0064*/ 	.word	0x00000001


	//----- nvinfo : EIATTR_CRS_STACK_SIZE
	.align		4
.L_2555:
        /*0068*/ 	.byte	0x04, 0x1e
        /*006a*/ 	.short	(.L_2557 - .L_2556)
.L_2556:
        /*006c*/ 	.word	0x00000000


	//----- nvinfo : EIATTR_CBANK_PARAM_SIZE
	.align		4
.L_2557:
        /*0070*/ 	.byte	0x03, 0x19
        /*0072*/ 	.short	0x0018


	//----- nvinfo : EIATTR_PARAM_CBANK
	.align		4
        /*0074*/ 	.byte	0x04, 0x0a
        /*0076*/ 	.short	(.L_2559 - .L_2558)
	.align		4
.L_2558:
        /*0078*/ 	.word	index@(.nv.constant0._ZN2at6native29vectorized_elementwise_kernelILi2EZZZNS0_19signbit_kernel_cudaERNS_18TensorIteratorBaseEENKUlvE_clEvENKUlvE2_clEvEUllE_St5arrayIPcLm2EEEEviT0_T1_)
        /*007c*/ 	.short	0x0380
        /*007e*/ 	.short	0x0018


	//----- nvinfo : EIATTR_SW_WAR
	.align		4
.L_2559:
        /*0080*/ 	.byte	0x04, 0x36
        /*0082*/ 	.short	(.L_2561 - .L_2560)
.L_2560:
        /*0084*/ 	.word	0x00000008
.L_2561:


//--------------------- .nv.info._ZN2at6native29vectorized_elementwise_kernelILi4EZZZNS0_19signbit_kernel_cudaERNS_18TensorIteratorBaseEENKUlvE_clEvENKUlvE2_clEvEUllE_St5arrayIPcLm2EEEEviT0_T1_ --------------------------
	.section	.nv.info._ZN2at6native29vectorized_elementwise_kernelILi4EZZZNS0_19signbit_kernel_cudaERNS_18TensorIteratorBaseEENKUlvE_clEvENKUlvE2_clEvEUllE_St5arrayIPcLm2EEEEviT0_T1_,"",@"SHT_CUDA_INFO"
	.sectionflags	@""
	.align	4


	//----- nvinfo : EIATTR_CUDA_API_VERSION
	.align		4
        /*0000*/ 	.byte	0x04, 0x37
        /*0002*/ 	.short	(.L_2563 - .L_2562)
.L_2562:
        /*0004*/ 	.word	0x00000082


	//----- nvinfo : EIATTR_KPARAM_INFO
	.align		4
.L_2563:
        /*0008*/ 	.byte	0x04, 0x17
        /*000a*/ 	.short	(.L_2565 - .L_2564)
.L_2564:
        /*000c*/ 	.word	0x00000000
        /*0010*/ 	.short	0x0002
        /*0012*/ 	.short	0x0008
        /*0014*/ 	.byte	0x00, 0xf0, 0x41, 0x00


	//----- nvinfo : EIATTR_KPARAM_INFO
	.align		4
.L_2565:
        /*0018*/ 	.byte	0x04, 0x17
        /*001a*/ 	.short	(.L_2567 - .L_2566)
.L_2566:
        /*001c*/ 	.word	0x00000000
        /*0020*/ 	.short	0x0001
        /*0022*/ 	.short	0x0004
        /*0024*/ 	.byte	0x00, 0xf0, 0x05, 0x00


	//----- nvinfo : EIATTR_KPARAM_INFO
	.align		4
.L_2567:
        /*0028*/ 	.byte	0x04, 0x17
        /*002a*/ 	.short	(.L_2569 - .L_2568)
.L_2568:
        /*002c*/ 	.word	0x00000000
        /*0030*/ 	.short	0x0000
        /*0032*/ 	.short	0x0000
        /*0034*/ 	.byte	0x00, 0xf0, 0x11, 0x00


	//----- nvinfo : EIATTR_SPARSE_MMA_MASK
	.align		4
.L_2569:
        /*0038*/ 	.byte	0x03, 0x50
        /*003a*/ 	.short	0x0000


	//----- nvinfo : EIATTR_MAXREG_COUNT
	.align		4
        /*003c*/ 	.byte	0x03, 0x1b
        /*003e*/ 	.short	0x00ff


	//----- nvinfo : EIATTR_MERCURY_ISA_VERSION
	.align		4
        /*0040*/ 	.byte	0x03, 0x5f
        /*0042*/ 	.short	0x0101


	//----- nvinfo : EIATTR_VRC_CTA_INIT_COUNT
	.align		4
        /*0044*/ 	.byte	0x02, 0x4a
	.zero		1
	.zero		1


	//----- nvinfo : EIATTR_EXIT_INSTR_OFFSETS
	.align		4
        /*0048*/ 	.byte	0x04, 0x1c
        /*004a*/ 	.short	(.L_2571 - .L_2570)


	//   ....[0]....
.L_2570:
        /*004c*/ 	.word	0x000008e0


	//   ....[1]....
        /*0050*/ 	.word	0x00000940


	//   ....[2]....
        /*0054*/ 	.word	0x00000af0


	//----- nvinfo : EIATTR_MAX_THREADS
	.align		4
.L_2571:
        /*0058*/ 	.byte	0x04, 0x05
        /*005a*/ 	.short	(.L_2573 - .L_2572)
.L_2572:
        /*005c*/ 	.word	0x00000080
        /*0060*/ 	.word	0x00000001
        /*0064*/ 	.word	0x00000001


	//----- nvinfo : EIATTR_CRS_STACK_SIZE
	.align		4
.L_2573:
        /*0068*/ 	.byte	0x04, 0x1e
        /*006a*/ 	.short	(.L_2575 - .L_2574)
.L_2574:
        /*006c*/ 	.word	0x00000000


	//----- nvinfo : EIATTR_CBANK_PARAM_SIZE
	.align		4
.L_2575:
        /*0070*/ 	.byte	0x03, 0x19
        /*0072*/ 	.short	0x0018


	//----- nvinfo : EIATTR_PARAM_CBANK
	.align		4
        /*0074*/ 	.byte	0x04, 0x0a
        /*0076*/ 	.short	(.L_2577 - .L_2576)
	.align		4
.L_2576:
        /*0078*/ 	.word	index@(.nv.constant0._ZN2at6native29vectorized_elementwise_kernelILi4EZZZNS0_19signbit_kernel_cudaERNS_18TensorIteratorBaseEENKUlvE_clEvENKUlvE2_clEvEUllE_St5arrayIPcLm2EEEEviT0_T1_)
        /*007c*/ 	.short	0x0380
        /*007e*/ 	.short	0x0018


	//----- nvinfo : EIATTR_SW_WAR
	.align		4
.L_2577:
        /*0080*/ 	.byte	0x04, 0x36
        /*0082*/ 	.short	(.L_2579 - .L_2578)
.L_2578:
        /*0084*/ 	.word	0x00000008
.L_2579:


//--------------------- .nv.info._ZN2at6native29vectorized_elementwise_kernelILi8EZZZNS0_19signbit_kernel_cudaERNS_18TensorIteratorBaseEENKUlvE_clEvENKUlvE2_clEvEUllE_St5arrayIPcLm2EEEEviT0_T1_ --------------------------
	.section	.nv.info._ZN2at6native29vectorized_elementwise_kernelILi8EZZZNS0_19signbit_kernel_cudaERNS_18TensorIteratorBaseEENKUlvE_clEvENKUlvE2_clEvEUllE_St5arrayIPcLm2EEEEviT0_T1_,"",@"SHT_CUDA_INFO"
	.sectionflags	@""
	.align	4


	//----- nvinfo : EIATTR_CUDA_API_VERSION
	.align		4
        /*0000*/ 	.byte	0x04, 0x37
        /*0002*/ 	.short	(.L_2581 - .L_2580)
.L_2580:
        /*0004*/ 	.word	0x00000082


	//----- nvinfo : EIATTR_KPARAM_INFO
	.align		4
.L_2581:
        /*0008*/ 	.byte	0x04, 0x17
        /*000a*/ 	.short	(.L_2583 - .L_2582)
.L_2582:
        /*000c*/ 	.word	0x00000000
        /*0010*/ 	.short	0x0002
        /*0012*/ 	.short	0x0008
        /*0014*/ 	.byte	0x00, 0xf0, 0x41, 0x00


	//----- nvinfo : EIATTR_KPARAM_INFO
	.align		4
.L_2583:
        /*0018*/ 	.byte	0x04, 0x17
        /*001a*/ 	.short	(.L_2585 - .L_2584)
.L_2584:
        /*001c*/ 	.word	0x00000000
        /*0020*/ 	.short	0x0001
        /*0022*/ 	.short	0x0004
        /*0024*/ 	.byte	0x00, 0xf0, 0x05, 0x00


	//----- nvinfo : EIATTR_KPARAM_INFO
	.align		4
.L_2585:
        /*0028*/ 	.byte	0x04, 0x17
        /*002a*/ 	.short	(.L_2587 - .L_2586)
.L_2586:
        /*002c*/ 	.word	0x00000000
        /*0030*/ 	.short	0x0000
        /*0032*/ 	.short	0x0000
        /*0034*/ 	.byte	0x00, 0xf0, 0x11, 0x00


	//----- nvinfo : EIATTR_SPARSE_MMA_MASK
	.align		4
.L_2587:
        /*0038*/ 	.byte	0x03, 0x50
        /*003a*/ 	.short	0x0000


	//----- nvinfo : EIATTR_MAXREG_COUNT
	.align		4
        /*003c*/ 	.byte	0x03, 0x1b
        /*003e*/ 	.short	0x00ff


	//----- nvinfo : EIATTR_MERCURY_ISA_VERSION
	.align		4
        /*0040*/ 	.byte	0x03, 0x5f
        /*0042*/ 	.short	0x0101


	//----- nvinfo : EIATTR_VRC_CTA_INIT_COUNT
	.align		4
        /*0044*/ 	.byte	0x02, 0x4a
	.zero		1
	.zero		1


	//----- nvinfo : EIATTR_EXIT_INSTR_OFFSETS
	.align		4
        /*0048*/ 	.byte	0x04, 0x1c
        /*004a*/ 	.short	(.L_2589 - .L_2588)


	//   ....[0]....
.L_2588:
        /*004c*/ 	.word	0x00000010


	//----- nvinfo : EIATTR_MAX_THREADS
	.align		4
.L_2589:
        /*0050*/ 	.byte	0x04, 0x05
        /*0052*/ 	.short	(.L_2591 - .L_2590)
.L_2590:
        /*0054*/ 	.word	0x00000080
        /*0058*/ 	.word	0x00000001
        /*005c*/ 	.word	0x00000001


	//----- nvinfo : EIATTR_CBANK_PARAM_SIZE
	.align		4
.L_2591:
        /*0060*/ 	.byte	0x03, 0x19
        /*0062*/ 	.short	0x0018


	//----- nvinfo : EIATTR_PARAM_CBANK
	.align		4
        /*0064*/ 	.byte	0x04, 0x0a
        /*0066*/ 	.short	(.L_2593 - .L_2592)
	.align		4
.L_2592:
        /*0068*/ 	.word	index@(.nv.constant0._ZN2at6native29vectorized_elementwise_kernelILi8EZZZNS0_19signbit_kernel_cudaERNS_18TensorIteratorBaseEENKUlvE_clEvENKUlvE2_clEvEUllE_St5arrayIPcLm2EEEEviT0_T1_)
        /*006c*/ 	.short	0x0380
        /*006e*/ 	.short	0x0018


	//----- nvinfo : EIATTR_SW_WAR
	.align		4
.L_2593:
        /*0070*/ 	.byte	0x04, 0x36
        /*0072*/ 	.short	(.L_2595 - .L_2594)
.L_2594:
        /*0074*/ 	.word	0x00000008
.L_2595:


//--------------------- .nv.info._ZN2at6native18elementwise_kernelILi128ELi4EZNS0_15gpu_kernel_implIZZZNS0_19signbit_kernel_cudaERNS_18TensorIteratorBaseEENKUlvE_clEvENKUlvE1_clEvEUliE_EEvS4_RKT_EUliE_EEviT1_ --------------------------
	.section	.nv.info._ZN2at6native18elementwise_kernelILi128ELi4EZNS0_15gpu_kernel_implIZZZNS0_19signbit_kernel_cudaERNS_18TensorIteratorBaseEENKUlvE_clEvENKUlvE1_clEvEUliE_EEvS4_RKT_EUliE_EEviT1_,"",@"SHT_CUDA_INFO"
	.sectionflags	@""
	.align	4


	//----- nvinfo : EIATTR_CUDA_API_VERSION
	.align		4
        /*0000*/ 	.byte	0x04, 0x37
        /*0002*/ 	.short	(.L_2597 - .L_2596)
.L_2596:
        /*0004*/ 	.word	0x00000082


	//----- nvinfo : EIATTR_KPARAM_INFO
	.align		4
.L_2597:
        /*0008*/ 	.byte	0x04, 0x17
        /*000a*/ 	.short	(.L_2599 - .L_2598)
.L_2598:
        /*000c*/ 	.word	0x00000000
        /*0010*/ 	.short	0x0001
        /*0012*/ 	.short	0x0008
        /*0014*/ 	.byte	0x00, 0xf0, 0x61, 0x08


	//----- nvinfo : EIATTR_KPARAM_INFO
	.align		4
.L_2599:
        /*0018*/ 	.byte	0x04, 0x17
        /*001a*/ 	.short	(.L_2601 - .L_2600)
.L_2600:
        /*001c*/ 	.word	0x00000000
        /*0020*/ 	.short	0x0000
        /*0022*/ 	.short	0x0000
        /*0024*/ 	.byte	0x00, 0xf0, 0x11, 0x00


	//----- nvinfo : EIATTR_SPARSE_MMA_MASK
	.align		4
.L_2601:
        /*0028*/ 	.byte	0x03, 0x50
        /*002a*/ 	.short	0x0000


	//----- nvinfo : EIATTR_MAXREG_COUNT
	.align		4
        /*002c*/ 	.byte	0x03, 0x1b
        /*002e*/ 	.short	0x0080


	//----- nvinfo : EIATTR_EXTERNS
	.align		4
        /*0030*/ 	.byte	0x04, 0x0f
        /*0032*/ 	.short	(.L_2603 - .L_2602)


	//   ....[0]....
	.align		4
.L_2602:
        /*0034*/ 	.word	index@(__assertfail)


	//----- nvinfo : EIATTR_MERCURY_ISA_VERSION
	.align		4
.L_2603:
        /*0038*/ 	.byte	0x03, 0x5f
        /*003a*/ 	.short	0x0101


	//----- nvinfo : EIATTR_VRC_CTA_INIT_COUNT
	.align		4
        /*003c*/ 	.byte	0x02, 0x4a
	.zero		1
	.zero		1


	//----- nvinfo : EIATTR_SYSCALL_OFFSETS
	.align		4
        /*0040*/ 	.byte	0x04, 0x46
        /*0042*/ 	.short	(.L_2605 - .L_2604)


	//   ....[0]....
.L_2604:
        /*0044*/ 	.word	0x000020b0


	//   ....[1]....
        /*0048*/ 	.word	0x00002dd0


	//   ....[2]....
        /*004c*/ 	.word	0x00004ff0


	//   ....[3]....
        /*0050*/ 	.word	0x00005b50


	//   ....[4]....
        /*0054*/ 	.word	0x00007e70


	//   ....[5]....
        /*0058*/ 	.word	0x000089d0


	//   ....[6]....
        /*005c*/ 	.word	0x0000ad00


	//   ....[7]....
        /*0060*/ 	.word	0x0000b820


	//----- nvinfo : EIATTR_EXIT_INSTR_OFFSETS
	.align		4
.L_2605:
        /*0064*/ 	.byte	0x04, 0x1c
        /*0066*/ 	.short	(.L_2607 - .L_2606)


	//   ....[0]....
.L_2606:
        /*0068*/ 	.word	0x00008c70


	//   ....[1]....
        /*006c*/ 	.word	0x0000ae30


	//   ....[2]....
        /*0070*/ 	.word	0x0000ae50


	//   ....[3]....
        /*0074*/ 	.word	0x0000aee0


	//   ....[4]....
        /*0078*/ 	.word	0x0000af00


	//   ....[5]....
        /*007c*/ 	.word	0x0000af20


	//   ....[6]....
        /*0080*/ 	.word	0x0000afb0


	//   ....[7]....
        /*0084*/ 	.word	0x0000aff0


	//   ....[8]....
        /*0088*/ 	.word	0x0000b090


	//   ....[9]....
        /*008c*/ 	.word	0x0000b0e0


	//   ....[10]....
        /*0090*/ 	.word	0x0000b110


	//   ....[11]....
        /*0094*/ 	.word	0x0000b1d0


	//   ....[12]....
        /*0098*/ 	.word	0x0000b310


	//   ....[13]....
        /*009c*/ 	.word	0x0000b460


	//   ....[14]....
        /*00a0*/ 	.word	0x0000b5b0


	//   ....[15]....
        /*00a4*/ 	.word	0x0000b5e0


	//   ....[16]....
        /*00a8*/ 	.word	0x0000b600


	//   ....[17]....
        /*00ac*/ 	.word	0x0000b680


	//   ....[18]....
        /*00b0*/ 	.word	0x0000b6c0


	//   ....[19]....
        /*00b4*/ 	.word	0x0000b830


	//   ....[20]....
        /*00b8*/ 	.word	0x0000b910


	//   ....[21]....
        /*00bc*/ 	.word	0x0000b9b0


	//   ....[22]....
        /*00c0*/ 	.word	0x0000b9f0


	//   ....[23]....
        /*00c4*/ 	.word	0x0000ba40


	//   ....[24]....
        /*00c8*/ 	.word	0x0000ba80


	//----- nvinfo : EIATTR_MAX_THREADS
	.align		4
.L_2607:
        /*00cc*/ 	.byte	0x04, 0x05
        /*00ce*/ 	.short	(.L_2609 - .L_2608)
.L_2608:
        /*00d0*/ 	.word	0x00000080
        /*00d4*/ 	.word	0x00000001
        /*00d8*/ 	.word	0x00000001


	//----- nvinfo : EIATTR_CRS_STACK_SIZE
	.align		4
.L_2609:
        /*00dc*/ 	.byte	0x04, 0x1e
        /*00de*/ 	.short	(.L_2611 - .L_2610)
.L_2610:
        /*00e0*/ 	.word	0x00000000


	//----- nvinfo : EIATTR_CBANK_PARAM_SIZE
	.align		4
.L_2611:
        /*00e4*/ 	.byte	0x03, 0x19
        /*00e6*/ 	.short	0x0220


	//----- nvinfo : EIATTR_PARAM_CBANK
	.align		4
        /*00e8*/ 	.byte	0x04, 0x0a
        /*00ea*/ 	.short	(.L_2613 - .L_2612)
	.align		4
.L_2612:
        /*00ec*/ 	.word	index@(.nv.constant0._ZN2at6native18elementwise_kernelILi128ELi4EZNS0_15gpu_kernel_implIZZZNS0_19signbit_kernel_cudaERNS_18TensorIteratorBaseEENKUlvE_clEvENKUlvE1_clEvEUliE_EEvS4_RKT_EUliE_EEviT1_)
        /*00f0*/ 	.short	0x0380
        /*00f2*/ 	.short	0x0220


	//----- nvinfo : EIATTR_SW_WAR
	.align		4
.L_2613:
        /*00f4*/ 	.byte	0x04, 0x36
        /*00f6*/ 	.short	(.L_2615 - .L_2614)
.L_2614:
        /*00f8*/ 	.word	0x00000008
.L_2615:


//--------------------- .nv.info._ZN2at6native27unrolled_elementwise_kernelIZZZNS0_19signbit_kernel_cudaERNS_18TensorIteratorBaseEENKUlvE_clEvENKUlvE1_clEvEUliE_St5arrayIPcLm2EELi4E23TrivialOffsetCalculatorILi1EjESB_NS0_6memory12LoadWithCastILi1EEENSC_13StoreWithCastILi1EEEEEviT_T0_T2_T3_T4_T5_ --------------------------
	.section	.nv.info._ZN2at6native27unrolled_elementwise_kernelIZZZNS0_19signbit_kernel_cudaERNS_18TensorIteratorBaseEENKUlvE_clEvENKUlvE1_clEvEUliE_St5arrayIPcLm2EELi4E23TrivialOffsetCalculatorILi1EjESB_NS0_6memory12LoadWithCastILi1EEENSC_13StoreWithCastILi1EEEEEviT_T0_T2_T3_T4_T5_,"",@"SHT_CUDA_INFO"
	.sectionflags	@""
	.align	4


	//----- nvinfo : EIATTR_CUDA_API_VERSION
	.align		4
        /*0000*/ 	.byte	0x04, 0x37
        /*0002*/ 	.short	(.L_2617 - .L_2616)
.L_2616:
        /*0004*/ 	.word	0x00000082


	//----- nvinfo : EIATTR_KPARAM_INFO
	.align		4
.L_2617:
        /*0008*/ 	.byte	0x04, 0x17
        /*000a*/ 	.short	(.L_2619 - .L_2618)
.L_2618:
        /*000c*/ 	.word	0x00000000
        /*0010*/ 	.short	0x0006
        /*0012*/ 	.short	0x0024
        /*0014*/ 	.byte	0x00, 0xf0, 0x21, 0x00


	//----- nvinfo : EIATTR_KPARAM_INFO
	.align		4
.L_2619:
        /*0018*/ 	.byte	0x04, 0x17
        /*001a*/ 	.short	(.L_2621 - .L_2620)
.L_2620:
        /*001c*/ 	.word	0x00000000
        /*0020*/ 	.short	0x0005
        /*0022*/ 	.short	0x001c
        /*0024*/ 	.byte	0x00, 0xf0, 0x21, 0x00


	//----- nvinfo : EIATTR_KPARAM_INFO
	.align		4
.L_2621:
        /*0028*/ 	.byte	0x04, 0x17
        /*002a*/ 	.short	(.L_2623 - .L_2622)
.L_2622:
        /*002c*/ 	.word	0x00000000
        /*0030*/ 	.short	0x0004
        /*0032*/ 	.short	0x0019
        /*0034*/ 	.byte	0x00, 0xf0, 0x05, 0x00


	//----- nvinfo : EIATTR_KPARAM_INFO
	.align		4
.L_2623:
        /*0038*/ 	.byte	0x04, 0x17
        /*003a*/ 	.short	(.L_2625 - .L_2624)
.L_2624:
        /*003c*/ 	.word	0x00000000
        /*0040*/ 	.short	0x0003
        /*0042*/ 	.short	0x0018
        /*0044*/ 	.byte	0x00, 0xf0, 0x05, 0x00


	//----- nvinfo : EIATTR_KPARAM_INFO
	.align		4
.L_2625:
        /*0048*/ 	.byte	0x04, 0x17
        /*004a*/ 	.short	(.L_2627 - .L_2626)
.L_2626:
        /*004c*/ 	.word	0x00000000
        /*0050*/ 	.short	0x0002
        /*0052*/ 	.short	0x0008
        /*0054*/ 	.byte	0x00, 0xf0, 0x41, 0x00


	//----- nvinfo : EIATTR_KPARAM_INFO
	.align		4
.L_2627:
        /*0058*/ 	.byte	0x04, 0x17
        /*005a*/ 	.short	(.L_2629 - .L_2628)
.L_2628:
        /*005c*/ 	.word	0x00000000
        /*0060*/ 	.short	0x0001
        /*0062*/ 	.short	0x0004
        /*0064*/ 	.byte	0x00, 0xf0, 0x05, 0x00


	//----- nvinfo : EIATTR_KPARAM_INFO
	.align		4
.L_2629:
        /*0068*/ 	.byte	0x04, 0x17
        /*006a*/ 	.short	(.L_2631 - .L_2630)
.L_2630:
        /*006c*/ 	.word	0x00000000
        /*0070*/ 	.short	0x0000
        /*0072*/ 	.short	0x0000
        /*0074*/ 	.byte	0x00, 0xf0, 0x11, 0x00


	//----- nvinfo : EIATTR_SPARSE_MMA_MASK
	.align		4
.L_2631:
        /*0078*/ 	.byte	0x03, 0x50
        /*007a*/ 	.short	0x0000


	//----- nvinfo : EIATTR_MAXREG_COUNT
	.align		4
        /*007c*/ 	.byte	0x03, 0x1b
        /*007e*/ 	.short	0x00ff


	//----- nvinfo : EIATTR_EXTERNS
	.align		4
        /*0080*/ 	.byte	0x04, 0x0f
        /*0082*/ 	.short	(.L_2633 - .L_2632)


	//   ....[0]....
	.align		4
.L_2632:
        /*0084*/ 	.word	index@(__assertfail)


	//----- nvinfo : EIATTR_MERCURY_ISA_VERSION
	.align		4
.L_2633:
        /*0088*/ 	.byte	0x03, 0x5f
        /*008a*/ 	.short	0x0101


	//----- nvinfo : EIATTR_VRC_CTA_INIT_COUNT
	.align		4
        /*008c*/ 	.byte	0x02, 0x4a
	.zero		1
	.zero		1


	//----- nvinfo : EIATTR_SYSCALL_OFFSETS
	.align		4
        /*0090*/ 	.byte	0x04, 0x46
        /*0092*/ 	.short	(.L_2635 - .L_2634)


	//   ....[0]....
.L_2634:
        /*0094*/ 	.word	0x00000db0


	//   ....[1]....
        /*0098*/ 	.word	0x00001ce0


	//   ....[2]....
        /*009c*/ 	.word	0x00002b70


	//   ....[3]....
        /*00a0*/ 	.word	0x00003a00


	//   ....[4]....
        /*00a4*/ 	.word	0x00004870


	//   ....[5]....
        /*00a8*/ 	.word	0x00005590


	//   ....[6]....
        /*00ac*/ 	.word	0x00006370


	//   ....[7]....
        /*00b0*/ 	.word	0x00007140


	//----- nvinfo : EIATTR_EXIT_INSTR_OFFSETS
	.align		4
.L_2635:
        /*00b4*/ 	.byte	0x04, 0x1c
        /*00b6*/ 	.short	(.L_2637 - .L_2636)


	//   ....[0]....
.L_2636:
        /*00b8*/ 	.word	0x000065f0


	//   ....[1]....
        /*00bc*/ 	.word	0x00006720


	//   ....[2]....
        /*00c0*/ 	.word	0x00006740


	//   ....[3]....
        /*00c4*/ 	.word	0x000067e0


	//   ....[4]....
        /*00c8*/ 	.word	0x00006810


	//   ....[5]....
        /*00cc*/ 	.word	0x00006830


	//   ....[6]....
        /*00d0*/ 	.word	0x000068c0


	//   ....[7]....
        /*00d4*/ 	.word	0x00006900


	//   ....[8]....
        /*00d8*/ 	.word	0x000069a0


	//   ....[9]....
        /*00dc*/ 	.word	0x000069f0


	//   ....[10]....
        /*00e0*/ 	.word	0x00006a20


	//   ....[11]....
        /*00e4*/ 	.word	0x00006ae0


	//   ....[12]....
        /*00e8*/ 	.word	0x00006c20


	//   ....[13]....
        /*00ec*/ 	.word	0x00006d60


	//   ....[14]....
        /*00f0*/ 	.word	0x00006eb0


	//   ....[15]....
        /*00f4*/ 	.word	0x00006ef0


	//   ....[16]....
        /*00f8*/ 	.word	0x00006f20


	//   ....[17]....
        /*00fc*/ 	.word	0x00006fa0


	//   ....[18]....
        /*0100*/ 	.word	0x00006fe0


	//   ....[19]....
        /*0104*/ 	.word	0x00007150


	//   ....[20]....
        /*0108*/ 	.word	0x00007230


	//   ....[21]....
        /*010c*/ 	.word	0x000072d0


	//   ....[22]....
        /*0110*/ 	.word	0x00007300


	//   ....[23]....
        /*0114*/ 	.word	0x00007350


	//   ....[24]....
        /*0118*/ 	.word	0x00007390


	//----- nvinfo : EIATTR_MAX_THREADS
	.align		4
.L_2637:
        /*011c*/ 	.byte	0x04, 0x05
        /*011e*/ 	.short	(.L_2639 - .L_2638)
.L_2638:
        /*0120*/ 	.word	0x00000080
        /*0124*/ 	.word	0x00000001
        /*0128*/ 	.word	0x00000001


	//----- nvinfo : EIATTR_CRS_STACK_SIZE
	.align		4
.L_2639:
        /*012c*/ 	.byte	0x04, 0x1e
        /*012e*/ 	.short	(.L_2641 - .L_2640)
.L_2640:
        /*0130*/ 	.word	0x00000000


	//----- nvinfo : EIATTR_CBANK_PARAM_SIZE
	.align		4
.L_2641:
        /*0134*/ 	.byte	0x03, 0x19
        /*0136*/ 	.short	0x002c


	//----- nvinfo : EIATTR_PARAM_CBANK
	.align		4
        /*0138*/ 	.byte	0x04, 0x0a
        /*013a*/ 	.short	(.L_2643 - .L_2642)
	.align		4
.L_2642:
        /*013c*/ 	.word	index@(.nv.constant0._ZN2at6native27unrolled_elementwise_kernelIZZZNS0_19signbit_kernel_cudaERNS_18TensorIteratorBaseEENKUlvE_clEvENKUlvE1_clEvEUliE_St5arrayIPcLm2EELi4E23TrivialOffsetCalculatorILi1EjESB_NS0_6memory12LoadWithCastILi1EEENSC_13StoreWithCastILi1EEEEEviT_T0_T2_T3_T4_T5_)
        /*0140*/ 	.short	0x0380
        /*0142*/ 	.short	0x002c


	//----- nvinfo : EIATTR_SW_WAR
	.align		4
.L_2643:
        /*0144*/ 	.byte	0x04, 0x36
        /*0146*/ 	.short	(.L_2645 - .L_2644)
.L_2644:
        /*0148*/ 	.word	0x00000008
.L_2645:


//--------------------- .nv.info._ZN2at6native18elementwise_kernelILi128ELi4EZNS0_22gpu_kernel_impl_nocastIZZZNS0_19signbit_kernel_cudaERNS_18TensorIteratorBaseEENKUlvE_clEvENKUlvE1_clEvEUliE_EEvS4_RKT_EUliE_EEviT1_ --------------------------
	.section	.nv.info._ZN2at6native18elementwise_kernelILi128ELi4EZNS0_22gpu_kernel_impl_nocastIZZZNS0_19signbit_kernel_cudaERNS_18TensorIteratorBaseEENKUlvE_clEvENKUlvE1_clEvEUliE_EEvS4_RKT_EUliE_EEviT1_,"",@"SHT_CUDA_INFO"
	.sectionflags	@""
	.align	4


	//----- nvinfo : EIATTR_CUDA_API_VERSION
	.align		4
        /*0000*/ 	.byte	0x04, 0x37
        /*0002*/ 	.short	(.L_2647 - .L_2646)
.L_2646:
        /*0004*/ 	.word	0x00000082


	//----- nvinfo : EIATTR_KPARAM_INFO
	.align		4
.L_2647:
        /*0008*/ 	.byte	0x04, 0x17
        /*000a*/ 	.short	(.L_2649 - .L_2648)
.L_2648:
        /*000c*/ 	.word	0x00000000
        /*0010*/ 	.short	0x0001
        /*0012*/ 	.short	0x0008
        /*0014*/ 	.byte	0x00, 0xf0, 0x61, 0x08


	//----- nvinfo : EIATTR_KPARAM_INFO
	.align		4
.L_2649:
        /*0018*/ 	.byte	0x04, 0x17
        /*001a*/ 	.short	(.L_2651 - .L_2650)
.L_2650:
        /*001c*/ 	.word	0x00000000
        /*0020*/ 	.short	0x0000
        /*0022*/ 	.short	0x0000
        /*0024*/ 	.byte	0x00, 0xf0, 0x11, 0x00


	//----- nvinfo : EIATTR_SPARSE_MMA_MASK
	.align		4
.L_2651:
        /*0028*/ 	.byte	0x03, 0x50
        /*002a*/ 	.short	0x0000


	//----- nvinfo : EIATTR_MAXREG_COUNT
	.align		4
        /*002c*/ 	.byte	0x03, 0x1b
        /*002e*/ 	.short	0x0080


	//----- nvinfo : EIATTR_MERCURY_ISA_VERSION
	.align		4
        /*0030*/ 	.byte	0x03, 0x5f
        /*0032*/ 	.short	0x0101


	//----- nvinfo : EIATTR_VRC_CTA_INIT_COUNT
	.align		4
        /*0034*/ 	.byte	0x02, 0x4a
	.zero		1
	.zero		1


	//----- nvinfo : EIATTR_EXIT_INSTR_OFFSETS
	.align		4
        /*0038*/ 	.byte	0x04, 0x1c
        /*003a*/ 	.short	(.L_2653 - .L_2652)


	//   ....[0]....
.L_2652:
        /*003c*/ 	.word	0x000002a0


	//   ....[1]....
        /*0040*/ 	.word	0x00000300


	//   ....[2]....
        /*0044*/ 	.word	0x00003dc0


	//   ....[3]....
        /*0048*/ 	.word	0x000050f0


	//----- nvinfo : EIATTR_MAX_THREADS
	.align		4
.L_2653:
        /*004c*/ 	.byte	0x04, 0x05
        /*004e*/ 	.short	(.L_2655 - .L_2654)
.L_2654:
        /*0050*/ 	.word	0x00000080
        /*0054*/ 	.word	0x00000001
        /*0058*/ 	.word	0x00000001


	//----- nvinfo : EIATTR_CRS_STACK_SIZE
	.align		4
.L_2655:
        /*005c*/ 	.byte	0x04, 0x1e
        /*005e*/ 	.short	(.L_2657 - .L_2656)
.L_2656:
        /*0060*/ 	.word	0x00000000


	//----- nvinfo : EIATTR_CBANK_PARAM_SIZE
	.align		4
.L_2657:
        /*0064*/ 	.byte	0x03, 0x19
        /*0066*/ 	.short	0x0220


	//----- nvinfo : EIATTR_PARAM_CBANK
	.align		4
        /*0068*/ 	.byte	0x04, 0x0a
        /*006a*/ 	.short	(.L_2659 - .L_2658)
	.align		4
.L_2658:
        /*006c*/ 	.word	index@(.nv.constant0._ZN2at6native18elementwise_kernelILi128ELi4EZNS0_22gpu_kernel_impl_nocastIZZZNS0_19signbit_kernel_cudaERNS_18TensorIteratorBaseEENKUlvE_clEvENKUlvE1_clEvEUliE_EEvS4_RKT_EUliE_EEviT1_)
        /*0070*/ 	.short	0x0380
        /*0072*/ 	.short	0x0220


	//----- nvinfo : EIATTR_SW_WAR
	.align		4
.L_2659:
        /*0074*/ 	.byte	0x04, 0x36
        /*0076*/ 	.short	(.L_2661 - .L_2660)
.L_2660:
        /*0078*/ 	.word	0x00000008
.L_2661:


//--------------------- .nv.info._ZN2at6native27unrolled_elementwise_kernelIZZZNS0_19signbit_kernel_cudaERNS_18TensorIteratorBaseEENKUlvE_clEvENKUlvE1_clEvEUliE_St5arrayIPcLm2EELi4E23TrivialOffsetCalculatorILi1EjESB_NS0_6memory15LoadWithoutCastENSC_16StoreWithoutCastEEEviT_T0_T2_T3_T4_T5_ --------------------------
	.section	.nv.info._ZN2at6native27unrolled_elementwise_kernelIZZZNS0_19signbit_kernel_cudaERNS_18TensorIteratorBaseEENKUlvE_clEvENKUlvE1_clEvEUliE_St5arrayIPcLm2EELi4E23TrivialOffsetCalculatorILi1EjESB_NS0_6memory15LoadWithoutCastENSC_16StoreWithoutCastEEEviT_T0_T2_T3_T4_T5_,"",@"SHT_CUDA_INFO"
	.sectionflags	@""
	.align	4


	//----- nvinfo : EIATTR_CUDA_API_VERSION
	.align		4
        /*0000*/ 	.byte	0x04, 0x37
        /*0002*/ 	.short	(.L_2663 - .L_2662)
.L_2662:
        /*0004*/ 	.word	0x00000082


	//----- nvinfo : EIATTR_KPARAM_INFO
	.align		4
.L_2663:
        /*0008*/ 	.byte	0x04, 0x17
        /*000a*/ 	.short	(.L_2665 - .L_2664)
.L_2664:
        /*000c*/ 	.word	0x00000000
        /*0010*/ 	.short	0x0006
        /*0012*/ 	.short	0x001b
        /*0014*/ 	.byte	0x00, 0xf0, 0x05, 0x00


	//----- nvinfo : EIATTR_KPARAM_INFO
	.align		4
.L_2665:
        /*0018*/ 	.byte	0x04, 0x17
        /*001a*/ 	.short	(.L_2667 - .L_2666)
.L_2666:
        /*001c*/ 	.word	0x00000000
        /*0020*/ 	.short	0x0005
        /*0022*/ 	.short	0x001a
        /*0024*/ 	.byte	0x00, 0xf0, 0x05, 0x00


	//----- nvinfo : EIATTR_KPARAM_INFO
	.align		4
.L_2667:
        /*0028*/ 	.byte	0x04, 0x17
        /*002a*/ 	.short	(.L_2669 - .L_2668)
.L_2668:
        /*002c*/ 	.word	0x00000000
        /*0030*/ 	.short	0x0004
        /*0032*/ 	.short	0x0019
        /*0034*/ 	.byte	0x00, 0xf0, 0x05, 0x00


	//----- nvinfo : EIATTR_KPARAM_INFO
	.align		4
.L_2669:
        /*0038*/ 	.byte	0x04, 0x17
        /*003a*/ 	.short	(.L_2671 - .L_2670)
.L_2670:
        /*003c*/ 	.word	0x00000000
        /*0040*/ 	.short	0x0003
        /*0042*/ 	.short	0x0018
        /*0044*/ 	.byte	0x00, 0xf0, 0x05, 0x00


	//----- nvinfo : EIATTR_KPARAM_INFO
	.align		4
.L_2671:
        /*0048*/ 	.byte	0x04, 0x17
        /*004a*/ 	.short	(.L_2673 - .L_2672)
.L_2672:
        /*004c*/ 	.word	0x00000000
        /*0050*/ 	.short	0x0002
        /*0052*/ 	.short	0x0008
        /*0054*/ 	.byte	0x00, 0xf0, 0x41, 0x00


	//----- nvinfo : EIATTR_KPARAM_INFO
	.align		4
.L_2673:
        /*0058*/ 	.byte	0x04, 0x17
        /*005a*/ 	.short	(.L_2675 - .L_2674)
.L_2674:
        /*005c*/ 	.word	0x00000000
        /*0060*/ 	.short	0x0001
        /*0062*/ 	.short	0x0004
        /*0064*/ 	.byte	0x00, 0xf0, 0x05, 0x00


	//----- nvinfo : EIATTR_KPARAM_INFO
	.align		4
.L_2675:
        /*0068*/ 	.byte	0x04, 0x17
        /*006a*/ 	.short	(.L_2677 - .L_2676)
.L_2676:
        /*006c*/ 	.word	0x00000000
        /*0070*/ 	.short	0x0000
        /*0072*/ 	.short	0x0000
        /*0074*/ 	.byte	0x00, 0xf0, 0x11, 0x00


	//----- nvinfo : EIATTR_SPARSE_MMA_MASK
	.align		4
.L_2677:
        /*0078*/ 	.byte	0x03, 0x50
        /*007a*/ 	.short	0x0000


	//----- nvinfo : EIATTR_MAXREG_COUNT
	.align		4
        /*007c*/ 	.byte	0x03, 0x1b
        /*007e*/ 	.short	0x00ff


	//----- nvinfo : EIATTR_MERCURY_ISA_VERSION
	.align		4
        /*0080*/ 	.byte	0x03, 0x5f
        /*0082*/ 	.short	0x0101


	//----- nvinfo : EIATTR_VRC_CTA_INIT_COUNT
	.align		4
        /*0084*/ 	.byte	0x02, 0x4a
	.zero		1
	.zero		1


	//----- nvinfo : EIATTR_EXIT_INSTR_OFFSETS
	.align		4
        /*0088*/ 	.byte	0x04, 0x1c
        /*008a*/ 	.short	(.L_2679 - .L_2678)


	//   ....[0]....
.L_2678:
        /*008c*/ 	.word	0x00000460


	//   ....[1]....
        /*0090*/ 	.word	0x000004c0


	//----- nvinfo : EIATTR_MAX_THREADS
	.align		4
.L_2679:
        /*0094*/ 	.byte	0x04, 0x05
        /*0096*/ 	.short	(.L_2681 - .L_2680)
.L_2680:
        /*0098*/ 	.word	0x00000080
        /*009c*/ 	.word	0x00000001
        /*00a0*/ 	.word	0x00000001


	//----- nvinfo : EIATTR_CRS_STACK_SIZE
	.align		4
.L_2681:
        /*00a4*/ 	.byte	0x04, 0x1e
        /*00a6*/ 	.short	(.L_2683 - .L_2682)
.L_2682:
        /*00a8*/ 	.word	0x00000000


	//----- nvinfo : EIATTR_CBANK_PARAM_SIZE
	.align		4
.L_2683:
        /*00ac*/ 	.byte	0x03, 0x19
        /*00ae*/ 	.short	0x001c


	//----- nvinfo : EIATTR_PARAM_CBANK
	.align		4
        /*00b0*/ 	.byte	0x04, 0x0a
        /*00b2*/ 	.short	(.L_2685 - .L_2684)
	.align		4
.L_2684:
        /*00b4*/ 	.word	index@(.nv.constant0._ZN2at6native27unrolled_elementwise_kernelIZZZNS0_19signbit_kernel_cudaERNS_18TensorIteratorBaseEENKUlvE_clEvENKUlvE1_clEvEUliE_St5arrayIPcLm2EELi4E23TrivialOffsetCalculatorILi1EjESB_NS0_6memory15LoadWithoutCastENSC_16StoreWithoutCastEEEviT_T0_T2_T3_T4_T5_)
        /*00b8*/ 	.short	0x0380
        /*00ba*/ 	.short	0x001c


	//----- nvinfo : EIATTR_SW_WAR
	.align		4
.L_2685:
        /*00bc*/ 	.byte	0x04, 0x36
        /*00be*/ 	.short	(.L_2687 - .L_2686)
.L_2686:
        /*00c0*/ 	.word	0x00000008
.L_2687:


//--------------------- .nv.info._ZN2at6native29vectorized_elementwise_kernelILi2EZZZNS0_19signbit_kernel_cudaERNS_18TensorIteratorBaseEENKUlvE_clEvENKUlvE1_clEvEUliE_St5arrayIPcLm2EEEEviT0_T1_ --------------------------
	.section	.nv.info._ZN2at6native29vectorized_elementwise_kernelILi2EZZZNS0_19signbit_kernel_cudaERNS_18TensorIteratorBaseEENKUlvE_clEvENKUlvE1_clEvEUliE_St5arrayIPcLm2EEEEviT0_T1_,"",@"SHT_CUDA_INFO"
	.sectionflags	@""
	.align	4


	//----- nvinfo : EIATTR_CUDA_API_VERSION
	.align		4
        /*0000*/ 	.byte	0x04, 0x37
        /*0002*/ 	.short	(.L_2689 - .L_2688)
.L_2688:
        /*0004*/ 	.word	0x00000082


	//----- nvinfo : EIATTR_KPARAM_INFO
	.align		4
.L_2689:
        /*0008*/ 	.byte	0x04, 0x17
        /*000a*/ 	.short	(.L_2691 - .L_2690)
.L_2690:
        /*000c*/ 	.word	0x00000000
        /*0010*/ 	.short	0x0002
        /*0012*/ 	.short	0x0008
        /*0014*/ 	.byte	0x00, 0xf0, 0x41, 0x00


	//----- nvinfo : EIATTR_KPARAM_INFO
	.align		4
.L_2691:
        /*0018*/ 	.byte	0x04, 0x17
        /*001a*/ 	.short	(.L_2693 - .L_2692)
.L_2692:
        /*001c*/ 	.word	0x00000000
        /*0020*/ 	.short	0x0001
        /*0022*/ 	.short	0x0004
        /*0024*/ 	.byte	0x00, 0xf0, 0x05, 0x00


	//----- nvinfo : EIATTR_KPARAM_INFO
	.align		4
.L_2693:
        /*0028*/ 	.byte	0x04, 0x17
        /*002a*/ 	.short	(.L_2695 - .L_2694)
.L_2694:
        /*002c*/ 	.word	0x00000000
        /*0030*/ 	.short	0x0000
        /*0032*/ 	.short	0x0000
        /*0034*/ 	.byte	0x00, 0xf0, 0x11, 0x00


	//----- nvinfo : EIATTR_SPARSE_MMA_MASK
	.align		4
.L_2695:
        /*0038*/ 	.byte	0x03, 0x50
        /*003a*/ 	.short	0x0000


	//----- nvinfo : EIATTR_MAXREG_COUNT
	.align		4
        /*003c*/ 	.byte	0x03, 0x1b
        /*003e*/ 	.short	0x00ff


	//----- nvinfo : EIATTR_MERCURY_ISA_VERSION
	.align		4
        /*0040*/ 	.byte	0x03, 0x5f
        /*0042*/ 	.short	0x0101


	//----- nvinfo : EIATTR_VRC_CTA_INIT_COUNT
	.align		4
        /*0044*/ 	.byte	0x02, 0x4a
	.zero		1
	.zero		1


	//----- nvinfo : EIATTR_EXIT_INSTR_OFFSETS
	.align		4
        /*0048*/ 	.byte	0x04, 0x1c
        /*004a*/ 	.short	(.L_2697 - .L_2696)


	//   ....[0]....
.L_2696:
        /*004c*/ 	.word	0x000008d0


	//   ....[1]....
        /*0050*/ 	.word	0x00000930


	//   ....[2]....
        /*0054*/ 	.word	0x00000b00


	//----- nvinfo : EIATTR_MAX_THREADS
	.align		4
.L_2697:
        /*0058*/ 	.byte	0x04, 0x05
        /*005a*/ 	.short	(.L_2699 - .L_2698)
.L_2698:
        /*005c*/ 	.word	0x00000080
        /*0060*/ 	.word	0x00000001
        /*0064*/ 	.word	0x00000001


	//----- nvinfo : EIATTR_CRS_STACK_SIZE
	.align		4
.L_2699:
        /*0068*/ 	.byte	0x04, 0x1e
        /*006a*/ 	.short	(.L_2701 - .L_2700)
.L_2700:
        /*006c*/ 	.word	0x00000000


	//----- nvinfo : EIATTR_CBANK_PARAM_SIZE
	.align		4
.L_2701:
        /*0070*/ 	.byte	0x03, 0x19
        /*0072*/ 	.short	0x0018


	//----- nvinfo : EIATTR_PARAM_CBANK
	.align		4
        /*0074*/ 	.byte	0x04, 0x0a
        /*0076*/ 	.short	(.L_2703 - .L_2702)
	.align		4
.L_2702:
        /*0078*/ 	.word	index@(.nv.constant0._ZN2at6native29vectorized_elementwise_kernelILi2EZZZNS0_19signbit_kernel_cudaERNS_18TensorIteratorBaseEENKUlvE_clEvENKUlvE1_clEvEUliE_St5arrayIPcLm2EEEEviT0_T1_)
        /*007c*/ 	.short	0x0380
        /*007e*/ 	.short	0x0018


	//----- nvinfo : EIATTR_SW_WAR
	.align		4
.L_2703:
        /*0080*/ 	.byte	0x04, 0x36
        /*0082*/ 	.short	(.L_2705 - .L_2704)
.L_2704:
        /*0084*/ 	.word	0x00000008
.L_2705:


//--------------------- .nv.info._ZN2at6native29vectorized_elementwise_kernelILi4EZZZNS0_19signbit_kernel_cudaERNS_18TensorIteratorBaseEENKUlvE_clEvENKUlvE1_clEvEUliE_St5arrayIPcLm2EEEEviT0_T1_ --------------------------
	.section	.nv.info._ZN2at6native29vectorized_elementwise_kernelILi4EZZZNS0_19signbit_kernel_cudaERNS_18TensorIteratorBaseEENKUlvE_clEvENKUlvE1_clEvEUliE_St5arrayIPcLm2EEEEviT0_T1_,"",@"SHT_CUDA_INFO"
	.sectionflags	@""
	.align	4


	//----- nvinfo : EIATTR_CUDA_API_VERSION
	.align		4
        /*0000*/ 	.byte	0x04, 0x37
        /*0002*/ 	.short	(.L_2707 - .L_2706)
.L_2706:
        /*0004*/ 	.word	0x00000082


	//----- nvinfo : EIATTR_KPARAM_INFO
	.align		4
.L_2707:
        /*0008*/ 	.byte	0x04, 0x17
        /*000a*/ 	.short	(.L_2709 - .L_2708)
.L_2708:
        /*000c*/ 	.word	0x00000000
        /*0010*/ 	.short	0x0002
        /*0012*/ 	.short	0x0008
        /*0014*/ 	.byte	0x00, 0xf0, 0x41, 0x00


	//----- nvinfo : EIATTR_KPARAM_INFO
	.align		4
.L_2709:
        /*0018*/ 	.byte	0x04, 0x17
        /*001a*/ 	.short	(.L_2711 - .L_2710)
.L_2710:
        /*001c*/ 	.word	0x00000000
        /*0020*/ 	.short	0x0001
        /*0022*/ 	.short	0x0004
        /*0024*/ 	.byte	0x00, 0xf0, 0x05, 0x00


	//----- nvinfo : EIATTR_KPARAM_INFO
	.align		4
.L_2711:
        /*0028*/ 	.byte	0x04, 0x17
        /*002a*/ 	.short	(.L_2713 - .L_2712)
.L_2712:
        /*002c*/ 	.word	0x00000000
        /*0030*/ 	.short	0x0000
        /*0032*/ 	.short	0x0000
        /*0034*/ 	.byte	0x00, 0xf0, 0x11, 0x00


	//----- nvinfo : EIATTR_SPARSE_MMA_MASK
	.align		4
.L_2713:
        /*0038*/ 	.byte	0x03, 0x50
        /*003a*/ 	.short	0x0000


	//----- nvinfo : EIATTR_MAXREG_COUNT
	.align		4
        /*003c*/ 	.byte	0x03, 0x1b
        /*003e*/ 	.short	0x00ff


	//----- nvinfo : EIATTR_MERCURY_ISA_VERSION
	.align		4
        /*0040*/ 	.byte	0x03, 0x5f
        /*0042*/ 	.short	0x0101


	//----- nvinfo : EIATTR_VRC_CTA_INIT_COUNT
	.align		4
        /*0044*/ 	.byte	0x02, 0x4a
	.zero		1
	.zero		1


	//----- nvinfo : EIATTR_EXIT_INSTR_OFFSETS
	.align		4
        /*0048*/ 	.byte	0x04, 0x1c
        /*004a*/ 	.short	(.L_2715 - .L_2714)


	//   ....[0]....
.L_2714:
        /*004c*/ 	.word	0x000008d0


	//   ....[1]....
        /*0050*/ 	.word	0x00000930


	//   ....[2]....
        /*0054*/ 	.word	0x00000ae0


	//----- nvinfo : EIATTR_MAX_THREADS
	.align		4
.L_2715:
        /*0058*/ 	.byte	0x04, 0x05
        /*005a*/ 	.short	(.L_2717 - .L_2716)
.L_2716:
        /*005c*/ 	.word	0x00000080
        /*0060*/ 	.word	0x00000001
        /*0064*/ 	.word	0x00000001


	//----- nvinfo : EIATTR_CRS_STACK_SIZE
	.align		4
.L_2717:
        /*0068*/ 	.byte	0x04, 0x1e
        /*006a*/ 	.short	(.L_2719 - .L_2718)
.L_2718:
        /*006c*/ 	.word	0x00000000


	//----- nvinfo : EIATTR_CBANK_PARAM_SIZE
	.align		4
.L_2719:
        /*0070*/ 	.byte	0x03, 0x19
        /*0072*/ 	.short	0x0018


	//----- nvinfo : EIATTR_PARAM_CBANK
	.align		4
        /*0074*/ 	.byte	0x04, 0x0a
        /*0076*/ 	.short	(.L_2721 - .L_2720)
	.align		4
.L_2720:
        /*0078*/ 	.word	index@(.nv.constant0._ZN2at6native29vectorized_elementwise_kernelILi4EZZZNS0_19signbit_kernel_cudaERNS_18TensorIteratorBaseEENKUlvE_clEvENKUlvE1_clEvEUliE_St5arrayIPcLm2EEEEviT0_T1_)
        /*007c*/ 	.short	0x0380
        /*007e*/ 	.short	0x0018


	//----- nvinfo : EIATTR_SW_WAR
	.align		4
.L_2721:
        /*0080*/ 	.byte	0x04, 0x36
        /*0082*/ 	.short	(.L_2723 - .L_2722)
.L_2722:
        /*0084*/ 	.word	0x00000008
.L_2723:


//--------------------- .nv.info._ZN2at6native29vectorized_elementwise_kernelILi8EZZZNS0_19signbit_kernel_cudaERNS_18TensorIteratorBaseEENKUlvE_clEvENKUlvE1_clEvEUliE_St5arrayIPcLm2EEEEviT0_T1_ --------------------------
	.section	.nv.info._ZN2at6native29vectorized_elementwise_kernelILi8EZZZNS0_19signbit_kernel_cudaERNS_18TensorIteratorBaseEENKUlvE_clEvENKUlvE1_clEvEUliE_St5arrayIPcLm2EEEEviT0_T1_,"",@"SHT_CUDA_INFO"
	.sectionflags	@""
	.align	4


	//----- nvinfo : EIATTR_CUDA_API_VERSION
	.align		4
        /*0000*/ 	.byte	0x04, 0x37
        /*0002*/ 	.short	(.L_2725 - .L_2724)
.L_2724:
        /*0004*/ 	.word	0x00000082


	//----- nvinfo : EIATTR_KPARAM_INFO
	.align		4
.L_2725:
        /*0008*/ 	.byte	0x04, 0x17
        /*000a*/ 	.short	(.L_2727 - .L_2726)
.L_2726:
        /*000c*/ 	.word	0x00000000
        /*0010*/ 	.short	0x0002
        /*0012*/ 	.short	0x0008
        /*0014*/ 	.byte	0x00, 0xf0, 0x41, 0x00


	//----- nvinfo : EIATTR_KPARAM_INFO
	.align		4
.L_2727:
        /*0018*/ 	.byte	0x04, 0x17
        /*001a*/ 	.short	(.L_2729 - .L_2728)
.L_2728:
        /*001c*/ 	.word	0x00000000
        /*0020*/ 	.short	0x0001
        /*0022*/ 	.short	0x0004
        /*0024*/ 	.byte	0x00, 0xf0, 0x05, 0x00


	//----- nvinfo : EIATTR_KPARAM_INFO
	.align		4
.L_2729:
        /*0028*/ 	.byte	0x04, 0x17
        /*002a*/ 	.short	(.L_2731 - .L_2730)
.L_2730:
        /*002c*/ 	.word	0x00000000
        /*0030*/ 	.short	0x0000
        /*0032*/ 	.short	0x0000
        /*0034*/ 	.byte	0x00, 0xf0, 0x11, 0x00


	//----- nvinfo : EIATTR_SPARSE_MMA_MASK
	.align		4
.L_2731:
        /*0038*/ 	.byte	0x03, 0x50
        /*003a*/ 	.short	0x0000


	//----- nvinfo : EIATTR_MAXREG_COUNT
	.align		4
        /*003c*/ 	.byte	0x03, 0x1b
        /*003e*/ 	.short	0x00ff


	//----- nvinfo : EIATTR_MERCURY_ISA_VERSION
	.align		4
        /*0040*/ 	.byte	0x03, 0x5f
        /*0042*/ 	.short	0x0101


	//----- nvinfo : EIATTR_VRC_CTA_INIT_COUNT
	.align		4
        /*0044*/ 	.byte	0x02, 0x4a
	.zero		1
	.zero		1


	//----- nvinfo : EIATTR_EXIT_INSTR_OFFSETS
	.align		4
        /*0048*/ 	.byte	0x04, 0x1c
        /*004a*/ 	.short	(.L_2733 - .L_2732)


	//   ....[0]....
.L_2732:
        /*004c*/ 	.word	0x00000010


	//----- nvinfo : EIATTR_MAX_THREADS
	.align		4
.L_2733:
        /*0050*/ 	.byte	0x04, 0x05
        /*0052*/ 	.short	(.L_2735 - .L_2734)
.L_2734:
        /*0054*/ 	.word	0x00000080
        /*0058*/ 	.word	0x00000001
        /*005c*/ 	.word	0x00000001


	//----- nvinfo : EIATTR_CBANK_PARAM_SIZE
	.align		4
.L_2735:
        /*0060*/ 	.byte	0x03, 0x19
        /*0062*/ 	.short	0x0018


	//----- nvinfo : EIATTR_PARAM_CBANK
	.align		4
        /*0064*/ 	.byte	0x04, 0x0a
        /*0066*/ 	.short	(.L_2737 - .L_2736)
	.align		4
.L_2736:
        /*0068*/ 	.word	index@(.nv.constant0._ZN2at6native29vectorized_elementwise_kernelILi8EZZZNS0_19signbit_kernel_cudaERNS_18TensorIteratorBaseEENKUlvE_clEvENKUlvE1_clEvEUliE_St5arrayIPcLm2EEEEviT0_T1_)
        /*006c*/ 	.short	0x0380
        /*006e*/ 	.short	0x0018


	//----- nvinfo : EIATTR_SW_WAR
	.align		4
.L_2737:
        /*0070*/ 	.byte	0x04, 0x36
        /*0072*/ 	.short	(.L_2739 - .L_2738)
.L_2738:
        /*0074*/ 	.word	0x00000008
.L_2739:


//--------------------- .nv.info._ZN2at6native18elementwise_kernelILi128ELi4EZNS0_15gpu_kernel_implIZZZNS0_19signbit_kernel_cudaERNS_18TensorIteratorBaseEENKUlvE_clEvENKUlvE0_clEvEUlaE_EEvS4_RKT_EUliE_EEviT1_ --------------------------
	.section	.nv.info._ZN2at6native18elementwise_kernelILi128ELi4EZNS0_15gpu_kernel_implIZZZNS0_19signbit_kernel_cudaERNS_18TensorIteratorBaseEENKUlvE_clEvENKUlvE0_clEvEUlaE_EEvS4_RKT_EUliE_EEviT1_,"",@"SHT_CUDA_INFO"
	.sectionflags	@""
	.align	4


	//----- nvinfo : EIATTR_CUDA_API_VERSION
	.align		4
        /*0000*/ 	.byte	0x04, 0x37
        /*0002*/ 	.short	(.L_2741 - .L_2740)
.L_2740:
        /*0004*/ 	.word	0x00000082


	//----- nvinfo : EIATTR_KPARAM_INFO
	.align		4
.L_2741:
        /*0008*/ 	.byte	0x04, 0x17
        /*000a*/ 	.short	(.L_2743 - .L_2742)
.L_2742:
        /*000c*/ 	.word	0x00000000
        /*0010*/ 	.short	0x0001
        /*0012*/ 	.short	0x0008
        /*0014*/ 	.byte	0x00, 0xf0, 0x61, 0x08


	//----- nvinfo : EIATTR_KPARAM_INFO
	.align		4
.L_2743:
        /*0018*/ 	.byte	0x04, 0x17
        /*001a*/ 	.short	(.L_2745 - .L_2744)
.L_2744:
        /*001c*/ 	.word	0x00000000
        /*0020*/ 	.short	0x0000
        /*0022*/ 	.short	0x0000
        /*0024*/ 	.byte	0x00, 0xf0, 0x11, 0x00


	//----- nvinfo : EIATTR_SPARSE_MMA_MASK
	.align		4
.L_2745:
        /*0028*/ 	.byte	0x03, 0x50
        /*002a*/ 	.short	0x0000


	//----- nvinfo : EIATTR_MAXREG_COUNT
	.align		4
        /*002c*/ 	.byte	0x03, 0x1b
        /*002e*/ 	.short	0x0080


	//----- nvinfo : EIATTR_EXTERNS
	.align		4
        /*0030*/ 	.byte	0x04, 0x0f
        /*0032*/ 	.short	(.L_2747 - .L_2746)


	//   ....[0]....
	.align		4
.L_2746:
        /*0034*/ 	.word	index@(__assertfail)


	//----- nvinfo : EIATTR_MERCURY_ISA_VERSION
	.align		4
.L_2747:
        /*0038*/ 	.byte	0x03, 0x5f
        /*003a*/ 	.short	0x0101


	//----- nvinfo : EIATTR_VRC_CTA_INIT_COUNT
	.align		4
        /*003c*/ 	.byte	0x02, 0x4a
	.zero		1
	.zero		1


	//----- nvinfo : EIATTR_SYSCALL_OFFSETS
	.align		4
        /*0040*/ 	.byte	0x04, 0x46
        /*0042*/ 	.short	(.L_2749 - .L_2748)


	//   ....[0]....
.L_2748:
        /*0044*/ 	.word	0x00002120


	//   ....[1]....
        /*0048*/ 	.word	0x00002e70


	//   ....[2]....
        /*004c*/ 	.word	0x00005120


	//   ....[3]....
        /*0050*/ 	.word	0x00005cb0


	//   ....[4]....
        /*0054*/ 	.word	0x00008050


	//   ....[5]....
        /*0058*/ 	.word	0x00008be0


	//   ....[6]....
        /*005c*/ 	.word	0x0000af90


	//   ....[7]....
        /*0060*/ 	.word	0x0000bae0


	//----- nvinfo : EIATTR_EXIT_INSTR_OFFSETS
	.align		4
.L_2749:
        /*0064*/ 	.byte	0x04, 0x1c
        /*0066*/ 	.short	(.L_2751 - .L_2750)


	//   ....[0]....
.L_2750:
        /*0068*/ 	.word	0x00008e80


	//   ....[1]....
        /*006c*/ 	.word	0x0000b0d0


	//   ....[2]....
        /*0070*/ 	.word	0x0000b0f0


	//   ....[3]....
        /*0074*/ 	.word	0x0000b190


	//   ....[4]....
        /*0078*/ 	.word	0x0000b1b0


	//   ....[5]....
        /*007c*/ 	.word	0x0000b1d0


	//   ....[6]....
        /*0080*/ 	.word	0x0000b260


	//   ....[7]....
        /*0084*/ 	.word	0x0000b2a0


	//   ....[8]....
        /*0088*/ 	.word	0x0000b340


	//   ....[9]....
        /*008c*/ 	.word	0x0000b390


	//   ....[10]....
        /*0090*/ 	.word	0x0000b3c0


	//   ....[11]....
        /*0094*/ 	.word	0x0000b480


	//   ....[12]....
        /*0098*/ 	.word	0x0000b5c0


	//   ....[13]....
        /*009c*/ 	.word	0x0000b710


	//   ....[14]....
        /*00a0*/ 	.word	0x0000b860


	//   ....[15]....
        /*00a4*/ 	.word	0x0000b8a0


	//   ....[16]....
        /*00a8*/ 	.word	0x0000b8c0


	//   ....[17]....
        /*00ac*/ 	.word	0x0000b940


	//   ....[18]....
        /*00b0*/ 	.word	0x0000b980


	//   ....[19]....
        /*00b4*/ 	.word	0x0000baf0


	//   ....[20]....
        /*00b8*/ 	.word	0x0000bbd0


	//   ....[21]....
        /*00bc*/ 	.word	0x0000bc70


	//   ....[22]....
        /*00c0*/ 	.word	0x0000bcb0


	//   ....[23]....
        /*00c4*/ 	.word	0x0000bd00


	//   ....[24]....
        /*00c8*/ 	.word	0x0000bd40


	//----- nvinfo : EIATTR_MAX_THREADS
	.align		4
.L_2751:
        /*00cc*/ 	.byte	0x04, 0x05
        /*00ce*/ 	.short	(.L_2753 - .L_2752)
.L_2752:
        /*00d0*/ 	.word	0x00000080
        /*00d4*/ 	.word	0x00000001
        /*00d8*/ 	.word	0x00000001


	//----- nvinfo : EIATTR_CRS_STACK_SIZE
	.align		4
.L_2753:
        /*00dc*/ 	.byte	0x04, 0x1e
        /*00de*/ 	.short	(.L_2755 - .L_2754)
.L_2754:
        /*00e0*/ 	.word	0x00000000


	//----- nvinfo : EIATTR_CBANK_PARAM_SIZE
	.align		4
.L_2755:
        /*00e4*/ 	.byte	0x03, 0x19
        /*00e6*/ 	.short	0x0220


	//----- nvinfo : EIATTR_PARAM_CBANK
	.align		4
        /*00e8*/ 	.byte	0x04, 0x0a
        /*00ea*/ 	.short	(.L_2757 - .L_2756)
	.align		4
.L_2756:
        /*00ec*/ 	.word	index@(.nv.constant0._ZN2at6native18elementwise_kernelILi128ELi4EZNS0_15gpu_kernel_implIZZZNS0_19signbit_kernel_cudaERNS_18TensorIteratorBaseEENKUlvE_clEvENKUlvE0_clEvEUlaE_EEvS4_RKT_EUliE_EEviT1_)
        /*00f0*/ 	.short	0x0380
        /*00f2*/ 	.short	0x0220


	//----- nvinfo : EIATTR_SW_WAR
	.align		4
.L_2757:
        /*00f4*/ 	.byte	0x04, 0x36
        /*00f6*/ 	.short	(.L_2759 - .L_2758)
.L_2758:
        /*00f8*/ 	.word	0x00000008
.L_2759:


//--------------------- .nv.info._ZN2at6native27unrolled_elementwise_kernelIZZZNS0_19signbit_kernel_cudaERNS_18TensorIteratorBaseEENKUlvE_clEvENKUlvE0_clEvEUlaE_St5arrayIPcLm2EELi4E23TrivialOffsetCalculatorILi1EjESB_NS0_6memory12LoadWithCastILi1EEENSC_13StoreWithCastILi1EEEEEviT_T0_T2_T3_T4_T5_ --------------------------
	.section	.nv.info._ZN2at6native27unrolled_elementwise_kernelIZZZNS0_19signbit_kernel_cudaERNS_18TensorIteratorBaseEENKUlvE_clEvENKUlvE0_clEvEUlaE_St5arrayIPcLm2EELi4E23TrivialOffsetCalculatorILi1EjESB_NS0_6memory12LoadWithCastILi1EEENSC_13StoreWithCastILi1EEEEEviT_T0_T2_T3_T4_T5_,"",@"SHT_CUDA_INFO"
	.sectionflags	@""
	.align	4


	//----- nvinfo : EIATTR_CUDA_API_VERSION
	.align		4
        /*0000*/ 	.byte	0x04, 0x37
        /*0002*/ 	.short	(.L_2761 - .L_2760)
.L_2760:
        /*0004*/ 	.word	0x00000082


	//----- nvinfo : EIATTR_KPARAM_INFO
	.align		4
.L_2761:
        /*0008*/ 	.byte	0x04, 0x17
        /*000a*/ 	.short	(.L_2763 - .L_2762)
.L_2762:
        /*000c*/ 	.word	0x00000000
        /*0010*/ 	.short	0x0006
        /*0012*/ 	.short	0x0024
        /*0014*/ 	.byte	0x00, 0xf0, 0x21, 0x00


	//----- nvinfo : EIATTR_KPARAM_INFO
	.align		4
.L_2763:
        /*0018*/ 	.byte	0x04, 0x17
        /*001a*/ 	.short	(.L_2765 - .L_2764)
.L_2764:
        /*001c*/ 	.word	0x00000000
        /*0020*/ 	.short	0x0005
        /*0022*/ 	.short	0x001c
        /*0024*/ 	.byte	0x00, 0xf0, 0x21, 0x00


	//----- nvinfo : EIATTR_KPARAM_INFO
	.align		4
.L_2765:
        /*0028*/ 	.byte	0x04, 0x17
        /*002a*/ 	.short	(.L_2767 - .L_2766)
.L_2766:
        /*002c*/ 	.word	0x00000000
        /*0030*/ 	.short	0x0004
        /*0032*/ 	.short	0x0019
        /*0034*/ 	.byte	0x00, 0xf0, 0x05, 0x00


	//----- nvinfo : EIATTR_KPARAM_INFO
	.align		4
.L_2767:
        /*0038*/ 	.byte	0x04, 0x17
        /*003a*/ 	.short	(.L_2769 - .L_2768)
.L_2768:
        /*003c*/ 	.word	0x00000000
        /*0040*/ 	.short	0x0003
        /*0042*/ 	.short	0x0018
        /*0044*/ 	.byte	0x00, 0xf0, 0x05, 0x00


	//----- nvinfo : EIATTR_KPARAM_INFO
	.align		4
.L_2769:
        /*0048*/ 	.byte	0x04, 0x17
        /*004a*/ 	.short	(.L_2771 - .L_2770)
.L_2770:
        /*004c*/ 	.word	0x00000000
        /*0050*/ 	.short	0x0002
        /*0052*/ 	.short	0x0008
        /*0054*/ 	.byte	0x00, 0xf0, 0x41, 0x00


	//----- nvinfo : EIATTR_KPARAM_INFO
	.align		4
.L_2771:
        /*0058*/ 	.byte	0x04, 0x17
        /*005a*/ 	.short	(.L_2773 - .L_2772)
.L_2772:
        /*005c*/ 	.word	0x00000000
        /*0060*/ 	.short	0x0001
        /*0062*/ 	.short	0x0004
        /*0064*/ 	.byte	0x00, 0xf0, 0x05, 0x00


	//----- nvinfo : EIATTR_KPARAM_INFO
	.align		4
.L_2773:
        /*0068*/ 	.byte	0x04, 0x17
        /*006a*/ 	.short	(.L_2775 - .L_2774)
.L_2774:
        /*006c*/ 	.word	0x00000000
        /*0070*/ 	.short	0x0000
        /*0072*/ 	.short	0x0000
        /*0074*/ 	.byte	0x00, 0xf0, 0x11, 0x00


	//----- nvinfo : EIATTR_SPARSE_MMA_MASK
	.align		4
.L_2775:
        /*0078*/ 	.byte	0x03, 0x50
        /*007a*/ 	.short	0x0000


	//----- nvinfo : EIATTR_MAXREG_COUNT
	.align		4
        /*007c*/ 	.byte	0x03, 0x1b
        /*007e*/ 	.short	0x00ff


	//----- nvinfo : EIATTR_EXTERNS
	.align		4
        /*0080*/ 	.byte	0x04, 0x0f
        /*0082*/ 	.short	(.L_2777 - .L_2776)


	//   ....[0]....
	.align		4
.L_2776:
        /*0084*/ 	.word	index@(__assertfail)


	//----- nvinfo : EIATTR_MERCURY_ISA_VERSION
	.align		4
.L_2777:
        /*0088*/ 	.byte	0x03, 0x5f
        /*008a*/ 	.short	0x0101


	//----- nvinfo : EIATTR_VRC_CTA_INIT_COUNT
	.align		4
        /*008c*/ 	.byte	0x02, 0x4a
	.zero		1
	.zero		1


	//----- nvinfo : EIATTR_SYSCALL_OFFSETS
	.align		4
        /*0090*/ 	.byte	0x04, 0x46
        /*0092*/ 	.short	(.L_2779 - .L_2778)


	//   ....[0]....
.L_2778:
        /*0094*/ 	.word	0x00000e20


	//   ....[1]....
        /*0098*/ 	.word	0x00001df0


	//   ....[2]....
        /*009c*/ 	.word	0x00002d10


	//   ....[3]....
        /*00a0*/ 	.word	0x00003c30


	//   ....[4]....
        /*00a4*/ 	.word	0x00004ad0


	//   ....[5]....
        /*00a8*/ 	.word	0x00005820


	//   ....[6]....
        /*00ac*/ 	.word	0x00006620


	//   ....[7]....
        /*00b0*/ 	.word	0x00007410


	//----- nvinfo : EIATTR_EXIT_INSTR_OFFSETS
	.align		4
.L_2779:
        /*00b4*/ 	.byte	0x04, 0x1c
        /*00b6*/ 	.short	(.L_2781 - .L_2780)


	//   ....[0]....
.L_2780:
        /*00b8*/ 	.word	0x000068b0


	//   ....[1]....
        /*00bc*/ 	.word	0x000069e0


	//   ....[2]....
        /*00c0*/ 	.word	0x00006a00


	//   ....[3]....
        /*00c4*/ 	.word	0x00006aa0


	//   ....[4]....
        /*00c8*/ 	.word	0x00006ad0


	//   ....[5]....
        /*00cc*/ 	.word	0x00006af0


	//   ....[6]....
        /*00d0*/ 	.word	0x00006b80


	//   ....[7]....
        /*00d4*/ 	.word	0x00006bc0


	//   ....[8]....
        /*00d8*/ 	.word	0x00006c60


	//   ....[9]....
        /*00dc*/ 	.word	0x00006cb0


	//   ....[10]....
        /*00e0*/ 	.word	0x00006ce0


	//   ....[11]....
        /*00e4*/ 	.word	0x00006da0


	//   ....[12]....
        /*00e8*/ 	.word	0x00006ee0


	//   ....[13]....
        /*00ec*/ 	.word	0x00007030


	//   ....[14]....
        /*00f0*/ 	.word	0x00007180


	//   ....[15]....
        /*00f4*/ 	.word	0x000071c0


	//   ....[16]....
        /*00f8*/ 	.word	0x000071f0


	//   ....[17]....
        /*00fc*/ 	.word	0x00007270


	//   ....[18]....
        /*0100*/ 	.word	0x000072b0


	//   ....[19]....
        /*0104*/ 	.word	0x00007420


	//   ....[20]....
        /*0108*/ 	.word	0x00007500


	//   ....[21]....
        /*010c*/ 	.word	0x000075a0


	//   ....[22]....
        /*0110*/ 	.word	0x000075e0


	//   ....[23]....
        /*0114*/ 	.word	0x00007630


	//   ....[24]....
        /*0118*/ 	.word	0x00007670


	//----- nvinfo : EIATTR_MAX_THREADS
	.align		4
.L_2781:
        /*011c*/ 	.byte	0x04, 0x05
        /*011e*/ 	.short	(.L_2783 - .L_2782)
.L_2782:
        /*0120*/ 	.word	0x00000080
        /*0124*/ 	.word	0x00000001
        /*0128*/ 	.word	0x00000001


	//----- nvinfo : EIATTR_CRS_STACK_SIZE
	.align		4
.L_2783:
        /*012c*/ 	.byte	0x04, 0x1e
        /*012e*/ 	.short	(.L_2785 - .L_2784)
.L_2784:
        /*0130*/ 	.word	0x00000000


	//----- nvinfo : EIATTR_CBANK_PARAM_SIZE
	.align		4
.L_2785:
        /*0134*/ 	.byte	0x03, 0x19
        /*0136*/ 	.short	0x002c


	//----- nvinfo : EIATTR_PARAM_CBANK
	.align		4
        /*0138*/ 	.byte	0x04, 0x0a
        /*013a*/ 	.short	(.L_2787 - .L_2786)
	.align		4
.L_2786:
        /*013c*/ 	.word	index@(.nv.constant0._ZN2at6native27unrolled_elementwise_kernelIZZZNS0_19signbit_kernel_cudaERNS_18TensorIteratorBaseEENKUlvE_clEvENKUlvE0_clEvEUlaE_St5arrayIPcLm2EELi4E23TrivialOffsetCalculatorILi1EjESB_NS0_6memory12LoadWithCastILi1EEENSC_13StoreWithCastILi1EEEEEviT_T0_T2_T3_T4_T5_)
        /*0140*/ 	.short	0x0380
        /*0142*/ 	.short	0x002c


	//----- nvinfo : EIATTR_SW_WAR
	.align		4
.L_2787:
        /*0144*/ 	.byte	0x04, 0x36
        /*0146*/ 	.short	(.L_2789 - .L_2788)
.L_2788:
        /*0148*/ 	.word	0x00000008
.L_2789:


//--------------------- .nv.info._ZN2at6native18elementwise_kernelILi128ELi4EZNS0_22gpu_kernel_impl_nocastIZZZNS0_19signbit_kernel_cudaERNS_18TensorIteratorBaseEENKUlvE_clEvENKUlvE0_clEvEUlaE_EEvS4_RKT_EUliE_EEviT1_ --------------------------
	.section	.nv.info._ZN2at6native18elementwise_kernelILi128ELi4EZNS0_22gpu_kernel_impl_nocastIZZZNS0_19signbit_kernel_cudaERNS_18TensorIteratorBaseEENKUlvE_clEvENKUlvE0_clEvEUlaE_EEvS4_RKT_EUliE_EEviT1_,"",@"SHT_CUDA_INFO"
	.sectionflags	@""
	.align	4


	//----- nvinfo : EIATTR_CUDA_API_VERSION
	.align		4
        /*0000*/ 	.byte	0x04, 0x37
        /*0002*/ 	.short	(.L_2791 - .L_2790)
.L_2790:
        /*0004*/ 	.word	0x00000082


	//----- nvinfo : EIATTR_KPARAM_INFO
	.align		4
.L_2791:
        /*0008*/ 	.byte	0x04, 0x17
        /*000a*/ 	.short	(.L_2793 - .L_2792)
.L_2792:
        /*000c*/ 	.word	0x00000000
        /*0010*/ 	.short	0x0001
        /*0012*/ 	.short	0x0008
        /*0014*/ 	.byte	0x00, 0xf0, 0x61, 0x08


	//----- nvinfo : EIATTR_KPARAM_INFO
	.align		4
.L_2793:
        /*0018*/ 	.byte	0x04, 0x17
        /*001a*/ 	.short	(.L_2795 - .L_2794)
.L_2794:
        /*001c*/ 	.word	0x00000000
        /*0020*/ 	.short	0x0000
        /*0022*/ 	.short	0x0000
        /*0024*/ 	.byte	0x00, 0xf0, 0x11, 0x00


	//----- nvinfo : EIATTR_SPARSE_MMA_MASK
	.align		4
.L_2795:
        /*0028*/ 	.byte	0x03, 0x50
        /*002a*/ 	.short	0x0000


	//----- nvinfo : EIATTR_MAXREG_COUNT
	.align		4
        /*002c*/ 	.byte	0x03, 0x1b
        /*002e*/ 	.short	0x0080


	//----- nvinfo : EIATTR_MERCURY_ISA_VERSION
	.align		4
        /*0030*/ 	.byte	0x03, 0x5f
        /*0032*/ 	.short	0x0101


	//----- nvinfo : EIATTR_VRC_CTA_INIT_COUNT
	.align		4
        /*0034*/ 	.byte	0x02, 0x4a
	.zero		1
	.zero		1


	//----- nvinfo : EIATTR_EXIT_INSTR_OFFSETS
	.align		4
        /*0038*/ 	.byte	0x04, 0x1c
        /*003a*/ 	.short	(.L_2797 - .L_2796)


	//   ....[0]....
.L_2796:
        /*003c*/ 	.word	0x000002a0


	//   ....[1]....
        /*0040*/ 	.word	0x00000300


	//   ....[2]....
        /*0044*/ 	.word	0x00003dc0


	//   ....[3]....
        /*0048*/ 	.word	0x000050f0


	//----- nvinfo : EIATTR_MAX_THREADS
	.align		4
.L_2797:
        /*004c*/ 	.byte	0x04, 0x05
        /*004e*/ 	.short	(.L_2799 - .L_2798)
.L_2798:
        /*0050*/ 	.word	0x00000080
        /*0054*/ 	.word	0x00000001
        /*0058*/ 	.word	0x00000001


	//----- nvinfo : EIATTR_CRS_STACK_SIZE
	.align		4
.L_2799:
        /*005c*/ 	.byte	0x04, 0x1e
        /*005e*/ 	.short	(.L_2801 - .L_2800)
.L_2800:
        /*0060*/ 	.word	0x00000000


	//----- nvinfo : EIATTR_CBANK_PARAM_SIZE
	.align		4
.L_2801:
        /*0064*/ 	.byte	0x03, 0x19
        /*0066*/ 	.short	0x0220


	//----- nvinfo : EIATTR_PARAM_CBANK
	.align		4
        /*0068*/ 	.byte	0x04, 0x0a
        /*006a*/ 	.short	(.L_2803 - .L_2802)
	.align		4
.L_2802:
        /*006c*/ 	.word	index@(.nv.constant0._ZN2at6native18elementwise_kernelILi128ELi4EZNS0_22gpu_kernel_impl_nocastIZZZNS0_19signbit_kernel_cudaERNS_18TensorIteratorBaseEENKUlvE_clEvENKUlvE0_clEvEUlaE_EEvS4_RKT_EUliE_EEviT1_)
        /*0070*/ 	.short	0x0380
        /*0072*/ 	.short	0x0220


	//----- nvinfo : EIATTR_SW_WAR
	.align		4
.L_2803:
        /*0074*/ 	.byte	0x04, 0x36
        /*0076*/ 	.short	(.L_2805 - .L_2804)
.L_2804:
        /*0078*/ 	.word	0x00000008
.L_2805:


//--------------------- .nv.info._ZN2at6native27unrolled_elementwise_kernelIZZZNS0_19signbit_kernel_cudaERNS_18TensorIteratorBaseEENKUlvE_clEvENKUlvE0_clEvEUlaE_St5arrayIPcLm2EELi4E23TrivialOffsetCalculatorILi1EjESB_NS0_6memory15LoadWithoutCastENSC_16StoreWithoutCastEEEviT_T0_T2_T3_T4_T5_ --------------------------
	.section	.nv.info._ZN2at6native27unrolled_elementwise_kernelIZZZNS0_19signbit_kernel_cudaERNS_18TensorIteratorBaseEENKUlvE_clEvENKUlvE0_clEvEUlaE_St5arrayIPcLm2EELi4E23TrivialOffsetCalculatorILi1EjESB_NS0_6memory15LoadWithoutCastENSC_16StoreWithoutCastEEEviT_T0_T2_T3_T4_T5_,"",@"SHT_CUDA_INFO"
	.sectionflags	@""
	.align	4


	//----- nvinfo : EIATTR_CUDA_API_VERSION
	.align		4
        /*0000*/ 	.byte	0x04, 0x37
        /*0002*/ 	.short	(.L_2807 - .L_2806)
.L_2806:
        /*0004*/ 	.word	0x00000082


	//----- nvinfo : EIATTR_KPARAM_INFO
	.align		4
.L_2807:
        /*0008*/ 	.byte	0x04, 0x17
        /*000a*/ 	.short	(.L_2809 - .L_2808)
.L_2808:
        /*000c*/ 	.word	0x00000000
        /*0010*/ 	.short	0x0006
        /*0012*/ 	.short	0x001b
        /*0014*/ 	.byte	0x00, 0xf0, 0x05, 0x00


	//----- nvinfo : EIATTR_KPARAM_INFO
	.align		4
.L_2809:
        /*0018*/ 	.byte	0x04, 0x17
        /*001a*/ 	.short	(.L_2811 - .L_2810)
.L_2810:
        /*001c*/ 	.word	0x00000000
        /*0020*/ 	.short	0x0005
        /*0022*/ 	.short	0x001a
        /*0024*/ 	.byte	0x00, 0xf0, 0x05, 0x00


	//----- nvinfo : EIATTR_KPARAM_INFO
	.align		4
.L_2811:
        /*0028*/ 	.byte	0x04, 0x17
        /*002a*/ 	.short	(.L_2813 - .L_2812)
.L_2812:
        /*002c*/ 	.word	0x00000000
        /*0030*/ 	.short	0x0004
        /*0032*/ 	.short	0x0019
        /*0034*/ 	.byte	0x00, 0xf0, 0x05, 0x00


	//----- nvinfo : EIATTR_KPARAM_INFO
	.align		4
.L_2813:
        /*0038*/ 	.byte	0x04, 0x17
        /*003a*/ 	.short	(.L_2815 - .L_2814)
.L_2814:
        /*003c*/ 	.word	0x00000000
        /*0040*/ 	.short	0x0003
        /*0042*/ 	.short	0x0018
        /*0044*/ 	.byte	0x00, 0xf0, 0x05, 0x00


	//----- nvinfo : EIATTR_KPARAM_INFO
	.align		4
.L_2815:
        /*0048*/ 	.byte	0x04, 0x17
        /*004a*/ 	.short	(.L_2817 - .L_2816)
.L_2816:
        /*004c*/ 	.word	0x00000000
        /*0050*/ 	.short	0x0002
        /*0052*/ 	.short	0x0008
        /*0054*/ 	.byte	0x00, 0xf0, 0x41, 0x00


	//----- nvinfo : EIATTR_KPARAM_INFO
	.align		4
.L_2817:
        /*0058*/ 	.byte	0x04, 0x17
        /*005a*/ 	.short	(.L_2819 - .L_2818)
.L_2818:
        /*005c*/ 	.word	0x00000000
        /*0060*/ 	.short	0x0001
        /*0062*/ 	.short	0x0004
        /*0064*/ 	.byte	0x00, 0xf0, 0x05, 0x00


	//----- nvinfo : EIATTR_KPARAM_INFO
	.align		4
.L_2819:
        /*0068*/ 	.byte	0x04, 0x17
        /*006a*/ 	.short	(.L_2821 - .L_2820)
.L_2820:
        /*006c*/ 	.word	0x00000000
        /*0070*/ 	.short	0x0000
        /*0072*/ 	.short	0x0000
        /*0074*/ 	.byte	0x00, 0xf0, 0x11, 0x00


	//----- nvinfo : EIATTR_SPARSE_MMA_MASK
	.align		4
.L_2821:
        /*0078*/ 	.byte	0x03, 0x50
        /*007a*/ 	.short	0x0000


	//----- nvinfo : EIATTR_MAXREG_COUNT
	.align		4
        /*007c*/ 	.byte	0x03, 0x1b
        /*007e*/ 	.short	0x00ff


	//----- nvinfo : EIATTR_MERCURY_ISA_VERSION
	.align		4
        /*0080*/ 	.byte	0x03, 0x5f
        /*0082*/ 	.short	0x0101


	//----- nvinfo : EIATTR_VRC_CTA_INIT_COUNT
	.align		4
        /*0084*/ 	.byte	0x02, 0x4a
	.zero		1
	.zero		1


	//----- nvinfo : EIATTR_EXIT_INSTR_OFFSETS
	.align		4
        /*0088*/ 	.byte	0x04, 0x1c
        /*008a*/ 	.short	(.L_2823 - .L_2822)


	//   ....[0]....
.L_2822:
        /*008c*/ 	.word	0x000004a0


	//   ....[1]....
        /*0090*/ 	.word	0x00000500


	//----- nvinfo : EIATTR_MAX_THREADS
	.align		4
.L_2823:
        /*0094*/ 	.byte	0x04, 0x05
        /*0096*/ 	.short	(.L_2825 - .L_2824)
.L_2824:
        /*0098*/ 	.word	0x00000080
        /*009c*/ 	.word	0x00000001
        /*00a0*/ 	.word	0x00000001


	//----- nvinfo : EIATTR_CRS_STACK_SIZE
	.align		4
.L_2825:
        /*00a4*/ 	.byte	0x04, 0x1e
        /*00a6*/ 	.short	(.L_2827 - .L_2826)
.L_2826:
        /*00a8*/ 	.word	0x00000000


	//----- nvinfo : EIATTR_CBANK_PARAM_SIZE
	.align		4
.L_2827:
        /*00ac*/ 	.byte	0x03, 0x19
        /*00ae*/ 	.short	0x001c


	//----- nvinfo : EIATTR_PARAM_CBANK
	.align		4
        /*00b0*/ 	.byte	0x04, 0x0a
        /*00b2*/ 	.short	(.L_2829 - .L_2828)
	.align		4
.L_2828:
        /*00b4*/ 	.word	index@(.nv.constant0._ZN2at6native27unrolled_elementwise_kernelIZZZNS0_19signbit_kernel_cudaERNS_18TensorIteratorBaseEENKUlvE_clEvENKUlvE0_clEvEUlaE_St5arrayIPcLm2EELi4E23TrivialOffsetCalculatorILi1EjESB_NS0_6memory15LoadWithoutCastENSC_16StoreWithoutCastEEEviT_T0_T2_T3_T4_T5_)
        /*00b8*/ 	.short	0x0380
        /*00ba*/ 	.short	0x001c


	//----- nvinfo : EIATTR_SW_WAR
	.align		4
.L_2829:
        /*00bc*/ 	.byte	0x04, 0x36
        /*00be*/ 	.short	(.L_2831 - .L_2830)
.L_2830:
        /*00c0*/ 	.word	0x00000008
.L_2831:


//--------------------- .nv.info._ZN2at6native29vectorized_elementwise_kernelILi2EZZZNS0_19signbit_kernel_cudaERNS_18TensorIteratorBaseEENKUlvE_clEvENKUlvE0_clEvEUlaE_St5arrayIPcLm2EEEEviT0_T1_ --------------------------
	.section	.nv.info._ZN2at6native29vectorized_elementwise_kernelILi2EZZZNS0_19signbit_kernel_cudaERNS_18TensorIteratorBaseEENKUlvE_clEvENKUlvE0_clEvEUlaE_St5arrayIPcLm2EEEEviT0_T1_,"",@"SHT_CUDA_INFO"
	.sectionflags	@""
	.align	4


	//----- nvinfo : EIATTR_CUDA_API_VERSION
	.align		4
        /*0000*/ 	.byte	0x04, 0x37
        /*0002*/ 	.short	(.L_2833 - .L_2832)
.L_2832:
        /*0004*/ 	.word	0x00000082


	//----- nvinfo : EIATTR_KPARAM_INFO
	.align		4
.L_2833:
        /*0008*/ 	.byte	0x04, 0x17
        /*000a*/ 	.short	(.L_2835 - .L_2834)
.L_2834:
        /*000c*/ 	.word	0x00000000
        /*0010*/ 	.short	0x0002
        /*0012*/ 	.short	0x0008
        /*0014*/ 	.byte	0x00, 0xf0, 0x41, 0x00


	//----- nvinfo : EIATTR_KPARAM_INFO
	.align		4
.L_2835:
        /*0018*/ 	.byte	0x04, 0x17
        /*001a*/ 	.short	(.L_2837 - .L_2836)
.L_2836:
        /*001c*/ 	.word	0x00000000
        /*0020*/ 	.short	0x0001
        /*0022*/ 	.short	0x0004
        /*0024*/ 	.byte	0x00, 0xf0, 0x05, 0x00


	//----- nvinfo : EIATTR_KPARAM_INFO
	.align		4
.L_2837:
        /*0028*/ 	.byte	0x04, 0x17
        /*002a*/ 	.short	(.L_2839 - .L_2838)
.L_2838:
        /*002c*/ 	.word	0x00000000
        /*0030*/ 	.short	0x0000
        /*0032*/ 	.short	0x0000
        /*0034*/ 	.byte	0x00, 0xf0, 0x11, 0x00


	//----- nvinfo : EIATTR_SPARSE_MMA_MASK
	.align		4
.L_2839:
        /*0038*/ 	.byte	0x03, 0x50
        /*003a*/ 	.short	0x0000


	//----- nvinfo : EIATTR_MAXREG_COUNT
	.align		4
        /*003c*/ 	.byte	0x03, 0x1b
        /*003e*/ 	.short	0x00ff


	//----- nvinfo : EIATTR_MERCURY_ISA_VERSION
	.align		4
        /*0040*/ 	.byte	0x03, 0x5f
        /*0042*/ 	.short	0x0101


	//----- nvinfo : EIATTR_VRC_CTA_INIT_COUNT
	.align		4
        /*0044*/ 	.byte	0x02, 0x4a
	.zero		1
	.zero		1


	//----- nvinfo : EIATTR_EXIT_INSTR_OFFSETS
	.align		4
        /*0048*/ 	.byte	0x04, 0x1c
        /*004a*/ 	.short	(.L_2841 - .L_2840)


	//   ....[0]....
.L_2840:
        /*004c*/ 	.word	0x00000970


	//   ....[1]....
        /*0050*/ 	.word	0x000009d0


	//   ....[2]....
        /*0054*/ 	.word	0x00000cf0


	//----- nvinfo : EIATTR_MAX_THREADS
	.align		4
.L_2841:
        /*0058*/ 	.byte	0x04, 0x05
        /*005a*/ 	.short	(.L_2843 - .L_2842)
.L_2842:
        /*005c*/ 	.word	0x00000080
        /*0060*/ 	.word	0x00000001
        /*0064*/ 	.word	0x00000001


	//----- nvinfo : EIATTR_CRS_STACK_SIZE
	.align		4
.L_2843:
        /*0068*/ 	.byte	0x04, 0x1e
        /*006a*/ 	.short	(.L_2845 - .L_2844)
.L_2844:
        /*006c*/ 	.word	0x00000000


	//----- nvinfo : EIATTR_CBANK_PARAM_SIZE
	.align		4
.L_2845:
        /*0070*/ 	.byte	0x03, 0x19
        /*0072*/ 	.short	0x0018


	//----- nvinfo : EIATTR_PARAM_CBANK
	.align		4
        /*0074*/ 	.byte	0x04, 0x0a
        /*0076*/ 	.short	(.L_2847 - .L_2846)
	.align		4
.L_2846:
        /*0078*/ 	.word	index@(.nv.constant0._ZN2at6native29vectorized_elementwise_kernelILi2EZZZNS0_19signbit_kernel_cudaERNS_18TensorIteratorBaseEENKUlvE_clEvENKUlvE0_clEvEUlaE_St5arrayIPcLm2EEEEviT0_T1_)
        /*007c*/ 	.short	0x0380
        /*007e*/ 	.short	0x0018


	//----- nvinfo : EIATTR_SW_WAR
	.align		4
.L_2847:
        /*0080*/ 	.byte	0x04, 0x36
        /*0082*/ 	.short	(.L_2849 - .L_2848)
.L_2848:
        /*0084*/ 	.word	0x00000008
.L_2849:


//--------------------- .nv.info._ZN2at6native29vectorized_elementwise_kernelILi4EZZZNS0_19signbit_kernel_cudaERNS_18TensorIteratorBaseEENKUlvE_clEvENKUlvE0_clEvEUlaE_St5arrayIPcLm2EEEEviT0_T1_ --------------------------
	.section	.nv.info._ZN2at6native29vectorized_elementwise_kernelILi4EZZZNS0_19signbit_kernel_cudaERNS_18TensorIteratorBaseEENKUlvE_clEvENKUlvE0_clEvEUlaE_St5arrayIPcLm2EEEEviT0_T1_,"",@"SHT_CUDA_INFO"
	.sectionflags	@""
	.align	4


	//----- nvinfo : EIATTR_CUDA_API_VERSION
	.align		4
        /*0000*/ 	.byte	0x04, 0x37
        /*0002*/ 	.short	(.L_2851 - .L_2850)
.L_2850:
        /*0004*/ 	.word	0x00000082


	//----- nvinfo : EIATTR_KPARAM_INFO
	.align		4
.L_2851:
        /*0008*/ 	.byte	0x04, 0x17
        /*000a*/ 	.short	(.L_2853 - .L_2852)
.L_2852:
        /*000c*/ 	.word	0x00000000
        /*0010*/ 	.short	0x0002
        /*0012*/ 	.short	0x0008
        /*0014*/ 	.byte	0x00, 0xf0, 0x41, 0x00


	//----- nvinfo : EIATTR_KPARAM_INFO
	.align		4
.L_2853:
        /*0018*/ 	.byte	0x04, 0x17
        /*001a*/ 	.short	(.L_2855 - .L_2854)
.L_2854:
        /*001c*/ 	.word	0x00000000
        /*0020*/ 	.short	0x0001
        /*0022*/ 	.short	0x0004
        /*0024*/ 	.byte	0x00, 0xf0, 0x05, 0x00


	//----- nvinfo : EIATTR_KPARAM_INFO
	.align		4
.L_2855:
        /*0028*/ 	.byte	0x04, 0x17
        /*002a*/ 	.short	(.L_2857 - .L_2856)
.L_2856:
        /*002c*/ 	.word	0x00000000
        /*0030*/ 	.short	0x0000
        /*0032*/ 	.short	0x0000
        /*0034*/ 	.byte	0x00, 0xf0, 0x11, 0x00


	//----- nvinfo : EIATTR_SPARSE_MMA_MASK
	.align		4
.L_2857:
        /*0038*/ 	.byte	0x03, 0x50
        /*003a*/ 	.short	0x0000


	//----- nvinfo : EIATTR_MAXREG_COUNT
	.align		4
        /*003c*/ 	.byte	0x03, 0x1b
        /*003e*/ 	.short	0x00ff


	//----- nvinfo : EIATTR_MERCURY_ISA_VERSION
	.align		4
        /*0040*/ 	.byte	0x03, 0x5f
        /*0042*/ 	.short	0x0101


	//----- nvinfo : EIATTR_VRC_CTA_INIT_COUNT
	.align		4
        /*0044*/ 	.byte	0x02, 0x4a
	.zero		1
	.zero		1


	//----- nvinfo : EIATTR_EXIT_INSTR_OFFSETS
	.align		4
        /*0048*/ 	.byte	0x04, 0x1c
        /*004a*/ 	.short	(.L_2859 - .L_2858)


	//   ....[0]....
.L_2858:
        /*004c*/ 	.word	0x00000970


	//   ....[1]....
        /*0050*/ 	.word	0x000009d0


	//   ....[2]....
        /*0054*/ 	.word	0x00000cd0


	//----- nvinfo : EIATTR_MAX_THREADS
	.align		4
.L_2859:
        /*0058*/ 	.byte	0x04, 0x05
        /*005a*/ 	.short	(.L_2861 - .L_2860)
.L_2860:
        /*005c*/ 	.word	0x00000080
        /*0060*/ 	.word	0x00000001
        /*0064*/ 	.word	0x00000001


	//----- nvinfo : EIATTR_CRS_STACK_SIZE
	.align		4
.L_2861:
        /*0068*/ 	.byte	0x04, 0x1e
        /*006a*/ 	.short	(.L_2863 - .L_2862)
.L_2862:
        /*006c*/ 	.word	0x00000000


	//----- nvinfo : EIATTR_CBANK_PARAM_SIZE
	.align		4
.L_2863:
        /*0070*/ 	.byte	0x03, 0x19
        /*0072*/ 	.short	0x0018


	//----- nvinfo : EIATTR_PARAM_CBANK
	.align		4
        /*0074*/ 	.byte	0x04, 0x0a
        /*0076*/ 	.short	(.L_2865 - .L_2864)
	.align		4
.L_2864:
        /*0078*/ 	.word	index@(.nv.constant0._ZN2at6native29vectorized_elementwise_kernelILi4EZZZNS0_19signbit_kernel_cudaERNS_18TensorIteratorBaseEENKUlvE_clEvENKUlvE0_clEvEUlaE_St5arrayIPcLm2EEEEviT0_T1_)
        /*007c*/ 	.short	0x0380
        /*007e*/ 	.short	0x0018


	//----- nvinfo : EIATTR_SW_WAR
	.align		4
.L_2865:
        /*0080*/ 	.byte	0x04, 0x36
        /*0082*/ 	.short	(.L_2867 - .L_2866)
.L_2866:
        /*0084*/ 	.word	0x00000008
.L_2867:


//--------------------- .nv.info._ZN2at6native29vectorized_elementwise_kernelILi8EZZZNS0_19signbit_kernel_cudaERNS_18TensorIteratorBaseEENKUlvE_clEvENKUlvE0_clEvEUlaE_St5arrayIPcLm2EEEEviT0_T1_ --------------------------
	.section	.nv.info._ZN2at6native29vectorized_elementwise_kernelILi8EZZZNS0_19signbit_kernel_cudaERNS_18TensorIteratorBaseEENKUlvE_clEvENKUlvE0_clEvEUlaE_St5arrayIPcLm2EEEEviT0_T1_,"",@"SHT_CUDA_INFO"
	.sectionflags	@""
	.align	4


	//----- nvinfo : EIATTR_CUDA_API_VERSION
	.align		4
        /*0000*/ 	.byte	0x04, 0x37
        /*0002*/ 	.short	(.L_2869 - .L_2868)
.L_2868:
        /*0004*/ 	.word	0x00000082


	//----- nvinfo : EIATTR_KPARAM_INFO
	.align		4
.L_2869:
        /*0008*/ 	.byte	0x04, 0x17
        /*000a*/ 	.short	(.L_2871 - .L_2870)
.L_2870:
        /*000c*/ 	.word	0x00000000
        /*0010*/ 	.short	0x0002
        /*0012*/ 	.short	0x0008
        /*0014*/ 	.byte	0x00, 0xf0, 0x41, 0x00


	//----- nvinfo : EIATTR_KPARAM_INFO
	.align		4
.L_2871:
        /*0018*/ 	.byte	0x04, 0x17
        /*001a*/ 	.short	(.L_2873 - .L_2872)
.L_2872:
        /*001c*/ 	.word	0x00000000
        /*0020*/ 	.short	0x0001
        /*0022*/ 	.short	0x0004
        /*0024*/ 	.byte	0x00, 0xf0, 0x05, 0x00


	//----- nvinfo : EIATTR_KPARAM_INFO
	.align		4
.L_2873:
        /*0028*/ 	.byte	0x04, 0x17
        /*002a*/ 	.short	(.L_2875 - .L_2874)
.L_2874:
        /*002c*/ 	.word	0x00000000
        /*0030*/ 	.short	0x0000
        /*0032*/ 	.short	0x0000
        /*0034*/ 	.byte	0x00, 0xf0, 0x11, 0x00


	//----- nvinfo : EIATTR_SPARSE_MMA_MASK
	.align		4
.L_2875:
        /*0038*/ 	.byte	0x03, 0x50
        /*003a*/ 	.short	0x0000


	//----- nvinfo : EIATTR_MAXREG_COUNT
	.align		4
        /*003c*/ 	.byte	0x03, 0x1b
        /*003e*/ 	.short	0x00ff


	//----- nvinfo : EIATTR_MERCURY_ISA_VERSION
	.align		4
        /*0040*/ 	.byte	0x03, 0x5f
        /*0042*/ 	.short	0x0101


	//----- nvinfo : EIATTR_VRC_CTA_INIT_COUNT
	.align		4
        /*0044*/ 	.byte	0x02, 0x4a
	.zero		1
	.zero		1


	//----- nvinfo : EIATTR_EXIT_INSTR_OFFSETS
	.align		4
        /*0048*/ 	.byte	0x04, 0x1c
        /*004a*/ 	.short	(.L_2877 - .L_2876)


	//   ....[0]....
.L_2876:
        /*004c*/ 	.word	0x00000010


	//----- nvinfo : EIATTR_MAX_THREADS
	.align		4
.L_2877:
        /*0050*/ 	.byte	0x04, 0x05
        /*0052*/ 	.short	(.L_2879 - .L_2878)
.L_2878:
        /*0054*/ 	.word	0x00000080
        /*0058*/ 	.word	0x00000001
        /*005c*/ 	.word	0x00000001


	//----- nvinfo : EIATTR_CBANK_PARAM_SIZE
	.align		4
.L_2879:
        /*0060*/ 	.byte	0x03, 0x19
        /*0062*/ 	.short	0x0018


	//----- nvinfo : EIATTR_PARAM_CBANK
	.align		4
        /*0064*/ 	.byte	0x04, 0x0a
        /*0066*/ 	.short	(.L_2881 - .L_2880)
	.align		4
.L_2880:
        /*0068*/ 	.word	index@(.nv.constant0._ZN2at6native29vectorized_elementwise_kernelILi8EZZZNS0_19signbit_kernel_cudaERNS_18TensorIteratorBaseEENKUlvE_clEvENKUlvE0_clEvEUlaE_St5arrayIPcLm2EEEEviT0_T1_)
        /*006c*/ 	.short	0x0380
        /*006e*/ 	.short	0x0018


	//----- nvinfo : EIATTR_SW_WAR
	.align		4
.L_2881:
        /*0070*/ 	.byte	0x04, 0x36
        /*0072*/ 	.short	(.L_2883 - .L_2882)
.L_2882:
        /*0074*/ 	.word	0x00000008
.L_2883:


//--------------------- .nv.info._ZN2at6native18elementwise_kernelILi128ELi4EZNS0_15gpu_kernel_implIZZZNS0_19signbit_kernel_cudaERNS_18TensorIteratorBaseEENKUlvE_clEvENKUlvE_clEvEUlhE_EEvS4_RKT_EUliE_EEviT1_ --------------------------
	.section	.nv.info._ZN2at6native18elementwise_kernelILi128ELi4EZNS0_15gpu_kernel_implIZZZNS0_19signbit_kernel_cudaERNS_18TensorIteratorBaseEENKUlvE_clEvENKUlvE_clEvEUlhE_EEvS4_RKT_EUliE_EEviT1_,"",@"SHT_CUDA_INFO"
	.sectionflags	@""
	.align	4


	//----- nvinfo : EIATTR_CUDA_API_VERSION
	.align		4
        /*0000*/ 	.byte	0x04, 0x37
        /*0002*/ 	.short	(.L_2885 - .L_2884)
.L_2884:
        /*0004*/ 	.word	0x00000082


	//----- nvinfo : EIATTR_KPARAM_INFO
	.align		4
.L_2885:
        /*0008*/ 	.byte	0x04, 0x17
        /*000a*/ 	.short	(.L_2887 - .L_2886)
.L_2886:
        /*000c*/ 	.word	0x00000000
        /*0010*/ 	.short	0x0001
        /*0012*/ 	.short	0x0008
        /*0014*/ 	.byte	0x00, 0xf0, 0x61, 0x08


	//----- nvinfo : EIATTR_KPARAM_INFO
	.align		4
.L_2887:
        /*0018*/ 	.byte	0x04, 0x17
        /*001a*/ 	.short	(.L_2889 - .L_2888)
.L_2888:
        /*001c*/ 	.word	0x00000000
        /*0020*/ 	.short	0x0000
        /*0022*/ 	.short	0x0000
        /*0024*/ 	.byte	0x00, 0xf0, 0x11, 0x00


	//----- nvinfo : EIATTR_SPARSE_MMA_MASK
	.align		4
.L_2889:
        /*0028*/ 	.byte	0x03, 0x50
        /*002a*/ 	.short	0x0000


	//----- nvinfo : EIATTR_MAXREG_COUNT
	.align		4
        /*002c*/ 	.byte	0x03, 0x1b
        /*002e*/ 	.short	0x0080


	//----- nvinfo : EIATTR_EXTERNS
	.align		4
        /*0030*/ 	.byte	0x04, 0x0f
        /*0032*/ 	.short	(.L_2891 - .L_2890)


	//   ....[0]....
	.align		4
.L_2890:
        /*0034*/ 	.word	index@(__assertfail)


	//----- nvinfo : EIATTR_MERCURY_ISA_VERSION
	.align		4
.L_2891:
        /*0038*/ 	.byte	0x03, 0x5f
        /*003a*/ 	.short	0x0101


	//----- nvinfo : EIATTR_VRC_CTA_INIT_COUNT
	.align		4
        /*003c*/ 	.byte	0x02, 0x4a
	.zero		1
	.zero		1


	//----- nvinfo : EIATTR_SYSCALL_OFFSETS
	.align		4
        /*0040*/ 	.byte	0x04, 0x46
        /*0042*/ 	.short	(.L_2893 - .L_2892)


	//   ....[0]....
.L_2892:
        /*0044*/ 	.word	0x00000260


	//   ....[1]....
        /*0048*/ 	.word	0x00000a70


	//   ....[2]....
        /*004c*/ 	.word	0x00000cb0


	//   ....[3]....
        /*0050*/ 	.word	0x000014c0


	//   ....[4]....
        /*0054*/ 	.word	0x00001700


	//   ....[5]....
        /*0058*/ 	.word	0x00001f10


	//   ....[6]....
        /*005c*/ 	.word	0x00002140


	//   ....[7]....
        /*0060*/ 	.word	0x00002950


	//   ....[8]....
        /*0064*/ 	.word	0x00003ce0


	//   ....[9]....
        /*0068*/ 	.word	0x000043e0


	//   ....[10]....
        /*006c*/ 	.word	0x00005740


	//   ....[11]....
        /*0070*/ 	.word	0x00005e50


	//   ....[12]....
        /*0074*/ 	.word	0x00007190


	//   ....[13]....
        /*0078*/ 	.word	0x000078a0


	//   ....[14]....
        /*007c*/ 	.word	0x00008c00


	//   ....[15]....
        /*0080*/ 	.word	0x000092e0


	//----- nvinfo : EIATTR_EXIT_INSTR_OFFSETS
	.align		4
.L_2893:
        /*0084*/ 	.byte	0x04, 0x1c
        /*0086*/ 	.short	(.L_2895 - .L_2894)


	//   ....[0]....
.L_2894:
        /*0088*/ 	.word	0x00001fc0


	//   ....[1]....
        /*008c*/ 	.word	0x00002220


	//   ....[2]....
        /*0090*/ 	.word	0x00002250


	//   ....[3]....
        /*0094*/ 	.word	0x000022e0


	//   ....[4]....
        /*0098*/ 	.word	0x00002310


	//   ....[5]....
        /*009c*/ 	.word	0x00002340


	//   ....[6]....
        /*00a0*/ 	.word	0x000023d0


	//   ....[7]....
        /*00a4*/ 	.word	0x00002400


	//   ....[8]....
        /*00a8*/ 	.word	0x00002490


	//   ....[9]....
        /*00ac*/ 	.word	0x000024c0


	//   ....[10]....
        /*00b0*/ 	.word	0x000024f0


	//   ....[11]....
        /*00b4*/ 	.word	0x000025a0


	//   ....[12]....
        /*00b8*/ 	.word	0x000025d0


	//   ....[13]....
        /*00bc*/ 	.word	0x00002660


	//   ....[14]....
        /*00c0*/ 	.word	0x00002690


	//   ....[15]....
        /*00c4*/ 	.word	0x000026c0


	//   ....[16]....
        /*00c8*/ 	.word	0x00002770


	//   ....[17]....
        /*00cc*/ 	.word	0x000027a0


	//   ....[18]....
        /*00d0*/ 	.word	0x000027d0


	//   ....[19]....
        /*00d4*/ 	.word	0x00002850


	//   ....[20]....
        /*00d8*/ 	.word	0x00002960


	//   ....[21]....
        /*00dc*/ 	.word	0x00002990


	//   ....[22]....
        /*00e0*/ 	.word	0x000029c0


	//   ....[23]....
        /*00e4*/ 	.word	0x00007930


	//   ....[24]....
        /*00e8*/ 	.word	0x00008cd0


	//   ....[25]....
        /*00ec*/ 	.word	0x00008cf0


	//   ....[26]....
        /*00f0*/ 	.word	0x00008d70


	//   ....[27]....
        /*00f4*/ 	.word	0x00008d90


	//   ....[28]....
        /*00f8*/ 	.word	0x00008db0


	//   ....[29]....
        /*00fc*/ 	.word	0x00008e30


	//   ....[30]....
        /*0100*/ 	.word	0x00008e50


	//   ....[31]....
        /*0104*/ 	.word	0x00008ed0


	//   ....[32]....
        /*0108*/ 	.word	0x00008ef0


	//   ....[33]....
        /*010c*/ 	.word	0x00008f10


	//   ....[34]....
        /*0110*/ 	.word	0x00008fb0


	//   ....[35]....
        /*0114*/ 	.word	0x00008fd0


	//   ....[36]....
        /*0118*/ 	.word	0x00009050


	//   ....[37]....
        /*011c*/ 	.word	0x00009070


	//   ....[38]....
        /*0120*/ 	.word	0x00009090


	//   ....[39]....
        /*0124*/ 	.word	0x00009130


	//   ....[40]....
        /*0128*/ 	.word	0x00009150


	//   ....[41]....
        /*012c*/ 	.word	0x00009170


	//   ....[42]....
        /*0130*/ 	.word	0x000091e0


	//   ....[43]....
        /*0134*/ 	.word	0x000092f0


	//   ....[44]....
        /*0138*/ 	.word	0x00009310


	//   ....[45]....
        /*013c*/ 	.word	0x00009330


	//----- nvinfo : EIATTR_MAX_THREADS
	.align		4
.L_2895:
        /*0140*/ 	.byte	0x04, 0x05
        /*0142*/ 	.short	(.L_2897 - .L_2896)
.L_2896:
        /*0144*/ 	.word	0x00000080
        /*0148*/ 	.word	0x00000001
        /*014c*/ 	.word	0x00000001


	//----- nvinfo : EIATTR_CRS_STACK_SIZE
	.align		4
.L_2897:
        /*0150*/ 	.byte	0x04, 0x1e
        /*0152*/ 	.short	(.L_2899 - .L_2898)
.L_2898:
        /*0154*/ 	.word	0x00000000


	//----- nvinfo : EIATTR_CBANK_PARAM_SIZE
	.align		4
.L_2899:
        /*0158*/ 	.byte	0x03, 0x19
        /*015a*/ 	.short	0x0220


	//----- nvinfo : EIATTR_PARAM_CBANK
	.align		4
        /*015c*/ 	.byte	0x04, 0x0a
        /*015e*/ 	.short	(.L_2901 - .L_2900)
	.align		4
.L_2900:
        /*0160*/ 	.word	index@(.nv.constant0._ZN2at6native18elementwise_kernelILi128ELi4EZNS0_15gpu_kernel_implIZZZNS0_19signbit_kernel_cudaERNS_18TensorIteratorBaseEENKUlvE_clEvENKUlvE_clEvEUlhE_EEvS4_RKT_EUliE_EEviT1_)
        /*0164*/ 	.short	0x0380
        /*0166*/ 	.short	0x0220


	//----- nvinfo : EIATTR_SW_WAR
	.align		4
.L_2901:
        /*0168*/ 	.byte	0x04, 0x36
        /*016a*/ 	.short	(.L_2903 - .L_2902)
.L_2902:
        /*016c*/ 	.word	0x00000008
.L_2903:


//--------------------- .nv.info._ZN2at6native27unrolled_elementwise_kernelIZZZNS0_19signbit_kernel_cudaERNS_18TensorIteratorBaseEENKUlvE_clEvENKUlvE_clEvEUlhE_St5arrayIPcLm2EELi4E23TrivialOffsetCalculatorILi1EjESB_NS0_6memory12LoadWithCastILi1EEENSC_13StoreWithCastILi1EEEEEviT_T0_T2_T3_T4_T5_ --------------------------
	.section	.nv.info._ZN2at6native27unrolled_elementwise_kernelIZZZNS0_19signbit_kernel_cudaERNS_18TensorIteratorBaseEENKUlvE_clEvENKUlvE_clEvEUlhE_St5arrayIPcLm2EELi4E23TrivialOffsetCalculatorILi1EjESB_NS0_6memory12LoadWithCastILi1EEENSC_13StoreWithCastILi1EEEEEviT_T0_T2_T3_T4_T5_,"",@"SHT_CUDA_INFO"
	.sectionflags	@""
	.align	4


	//----- nvinfo : EIATTR_CUDA_API_VERSION
	.align		4
        /*0000*/ 	.byte	0x04, 0x37
        /*0002*/ 	.short	(.L_2905 - .L_2904)
.L_2904:
        /*0004*/ 	.word	0x00000082


	//----- nvinfo : EIATTR_KPARAM_INFO
	.align		4
.L_2905:
        /*0008*/ 	.byte	0x04, 0x17
        /*000a*/ 	.short	(.L_2907 - .L_2906)
.L_2906:
        /*000c*/ 	.word	0x00000000
        /*0010*/ 	.short	0x0006
        /*0012*/ 	.short	0x0024
        /*0014*/ 	.byte	0x00, 0xf0, 0x21, 0x00


	//----- nvinfo : EIATTR_KPARAM_INFO
	.align		4
.L_2907:
        /*0018*/ 	.byte	0x04, 0x17
        /*001a*/ 	.short	(.L_2909 - .L_2908)
.L_2908:
        /*001c*/ 	.word	0x00000000
        /*0020*/ 	.short	0x0005
        /*0022*/ 	.short	0x001c
        /*0024*/ 	.byte	0x00, 0xf0, 0x21, 0x00


	//----- nvinfo : EIATTR_KPARAM_INFO
	.align		4
.L_2909:
        /*0028*/ 	.byte	0x04, 0x17
        /*002a*/ 	.short	(.L_2911 - .L_2910)
.L_2910:
        /*002c*/ 	.word	0x00000000
        /*0030*/ 	.short	0x0004
        /*0032*/ 	.short	0x0019
        /*0034*/ 	.byte	0x00, 0xf0, 0x05, 0x00


	//----- nvinfo : EIATTR_KPARAM_INFO
	.align		4
.L_2911:
        /*0038*/ 	.byte	0x04, 0x17
        /*003a*/ 	.short	(.L_2913 - .L_2912)
.L_2912:
        /*003c*/ 	.word	0x00000000
        /*0040*/ 	.short	0x0003
        /*0042*/ 	.short	0x0018
        /*0044*/ 	.byte	0x00, 0xf0, 0x05, 0x00


	//----- nvinfo : EIATTR_KPARAM_INFO
	.align		4
.L_2913:
        /*0048*/ 	.byte	0x04, 0x17
        /*004a*/ 	.short	(.L_2915 - .L_2914)
.L_2914:
        /*004c*/ 	.word	0x00000000
        /*0050*/ 	.short	0x0002
        /*0052*/ 	.short	0x0008
        /*0054*/ 	.byte	0x00, 0xf0, 0x41, 0x00


	//----- nvinfo : EIATTR_KPARAM_INFO
	.align		4
.L_2915:
        /*0058*/ 	.byte	0x04, 0x17
        /*005a*/ 	.short	(.L_2917 - .L_2916)
.L_2916:
        /*005c*/ 	.word	0x00000000
        /*0060*/ 	.short	0x0001
        /*0062*/ 	.short	0x0004
        /*0064*/ 	.byte	0x00, 0xf0, 0x05, 0x00


	//----- nvinfo : EIATTR_KPARAM_INFO
	.align		4
.L_2917:
        /*0068*/ 	.byte	0x04, 0x17
        /*006a*/ 	.short	(.L_2919 - .L_2918)
.L_2918:
        /*006c*/ 	.word	0x00000000
        /*0070*/ 	.short	0x0000
        /*0072*/ 	.short	0x0000
        /*0074*/ 	.byte	0x00, 0xf0, 0x11, 0x00


	//----- nvinfo : EIATTR_SPARSE_MMA_MASK
	.align		4
.L_2919:
        /*0078*/ 	.byte	0x03, 0x50
        /*007a*/ 	.short	0x0000


	//----- nvinfo : EIATTR_MAXREG_COUNT
	.align		4
        /*007c*/ 	.byte	0x03, 0x1b
        /*007e*/ 	.short	0x00ff


	//----- nvinfo : EIATTR_EXTERNS
	.align		4
        /*0080*/ 	.byte	0x04, 0x0f
        /*0082*/ 	.short	(.L_2921 - .L_2920)


	//   ....[0]....
	.align		4
.L_2920:
        /*0084*/ 	.word	index@(__assertfail)


	//----- nvinfo : EIATTR_MERCURY_ISA_VERSION
	.align		4
.L_2921:
        /*0088*/ 	.byte	0x03, 0x5f
        /*008a*/ 	.short	0x0101


	//----- nvinfo : EIATTR_VRC_CTA_INIT_COUNT
	.align		4
        /*008c*/ 	.byte	0x02, 0x4a
	.zero		1
	.zero		1


	//----- nvinfo : EIATTR_SYSCALL_OFFSETS
	.align		4
        /*0090*/ 	.byte	0x04, 0x46
        /*0092*/ 	.short	(.L_2923 - .L_2922)


	//   ....[0]....
.L_2922:
        /*0094*/ 	.word	0x00000200


	//   ....[1]....
        /*0098*/ 	.word	0x00000350


	//   ....[2]....
        /*009c*/ 	.word	0x00000480


	//   ....[3]....
        /*00a0*/ 	.word	0x000005d0


	//   ....[4]....
        /*00a4*/ 	.word	0x00000fc0


	//   ....[5]....
        /*00a8*/ 	.word	0x00001a70


	//   ....[6]....
        /*00ac*/ 	.word	0x000024d0


	//   ....[7]....
        /*00b0*/ 	.word	0x00002f30


	//----- nvinfo : EIATTR_EXIT_INSTR_OFFSETS
	.align		4
.L_2923:
        /*00b4*/ 	.byte	0x04, 0x1c
        /*00b6*/ 	.short	(.L_2925 - .L_2924)


	//   ....[0]....
.L_2924:
        /*00b8*/ 	.word	0x00002590


	//   ....[1]....
        /*00bc*/ 	.word	0x000026e0


	//   ....[2]....
        /*00c0*/ 	.word	0x00002720


	//   ....[3]....
        /*00c4*/ 	.word	0x000027c0


	//   ....[4]....
        /*00c8*/ 	.word	0x00002800


	//   ....[5]....
        /*00cc*/ 	.word	0x00002840


	//   ....[6]....
        /*00d0*/ 	.word	0x000028e0


	//   ....[7]....
        /*00d4*/ 	.word	0x00002920


	//   ....[8]....
        /*00d8*/ 	.word	0x000029c0


	//   ....[9]....
        /*00dc*/ 	.word	0x00002a00


	//   ....[10]....
        /*00e0*/ 	.word	0x00002a40


	//   ....[11]....
        /*00e4*/ 	.word	0x00002b00


	//   ....[12]....
        /*00e8*/ 	.word	0x00002b40


	//   ....[13]....
        /*00ec*/ 	.word	0x00002be0


	//   ....[14]....
        /*00f0*/ 	.word	0x00002c20


	//   ....[15]....
        /*00f4*/ 	.word	0x00002c60


	//   ....[16]....
        /*00f8*/ 	.word	0x00002d20


	//   ....[17]....
        /*00fc*/ 	.word	0x00002d60


	//   ....[18]....
        /*0100*/ 	.word	0x00002da0


	//   ....[19]....
        /*0104*/ 	.word	0x00002e30


	//   ....[20]....
        /*0108*/ 	.word	0x00002f40


	//   ....[21]....
        /*010c*/ 	.word	0x00002f80


	//   ....[22]....
        /*0110*/ 	.word	0x00002fc0


	//----- nvinfo : EIATTR_MAX_THREADS
	.align		4
.L_2925:
        /*0114*/ 	.byte	0x04, 0x05
        /*0116*/ 	.short	(.L_2927 - .L_2926)
.L_2926:
        /*0118*/ 	.word	0x00000080
        /*011c*/ 	.word	0x00000001
        /*0120*/ 	.word	0x00000001


	//----- nvinfo : EIATTR_CRS_STACK_SIZE
	.align		4
.L_2927:
        /*0124*/ 	.byte	0x04, 0x1e
        /*0126*/ 	.short	(.L_2929 - .L_2928)
.L_2928:
        /*0128*/ 	.word	0x00000000


	//----- nvinfo : EIATTR_CBANK_PARAM_SIZE
	.align		4
.L_2929:
        /*012c*/ 	.byte	0x03, 0x19
        /*012e*/ 	.short	0x002c


	//----- nvinfo : EIATTR_PARAM_CBANK
	.align		4
        /*0130*/ 	.byte	0x04, 0x0a
        /*0132*/ 	.short	(.L_2931 - .L_2930)
	.align		4
.L_2930:
        /*0134*/ 	.word	index@(.nv.constant0._ZN2at6native27unrolled_elementwise_kernelIZZZNS0_19signbit_kernel_cudaERNS_18TensorIteratorBaseEENKUlvE_clEvENKUlvE_clEvEUlhE_St5arrayIPcLm2EELi4E23TrivialOffsetCalculatorILi1EjESB_NS0_6memory12LoadWithCastILi1EEENSC_13StoreWithCastILi1EEEEEviT_T0_T2_T3_T4_T5_)
        /*0138*/ 	.short	0x0380
        /*013a*/ 	.short	0x002c


	//----- nvinfo : EIATTR_SW_WAR
	.align		4
.L_2931:
        /*013c*/ 	.byte	0x04, 0x36
        /*013e*/ 	.short	(.L_2933 - .L_2932)
.L_2932:
        /*0140*/ 	.word	0x00000008
.L_2933:


//--------------------- .nv.info._ZN2at6native18elementwise_kernelILi128ELi4EZNS0_22gpu_kernel_impl_nocastIZZZNS0_19signbit_kernel_cudaERNS_18TensorIteratorBaseEENKUlvE_clEvENKUlvE_clEvEUlhE_EEvS4_RKT_EUliE_EEviT1_ --------------------------
	.section	.nv.info._ZN2at6native18elementwise_kernelILi128ELi4EZNS0_22gpu_kernel_impl_nocastIZZZNS0_19signbit_kernel_cudaERNS_18TensorIteratorBaseEENKUlvE_clEvENKUlvE_clEvEUlhE_EEvS4_RKT_EUliE_EEviT1_,"",@"SHT_CUDA_INFO"
	.sectionflags	@""
	.align	4


	//----- nvinfo : EIATTR_CUDA_API_VERSION
	.align		4
        /*0000*/ 	.byte	0x04, 0x37
        /*0002*/ 	.short	(.L_2935 - .L_2934)
.L_2934:
        /*0004*/ 	.word	0x00000082


	//----- nvinfo : EIATTR_KPARAM_INFO
	.align		4
.L_2935:
        /*0008*/ 	.byte	0x04, 0x17
        /*000a*/ 	.short	(.L_2937 - .L_2936)
.L_2936:
        /*000c*/ 	.word	0x00000000
        /*0010*/ 	.short	0x0001
        /*0012*/ 	.short	0x0008
        /*0014*/ 	.byte	0x00, 0xf0, 0x61, 0x08


	//----- nvinfo : EIATTR_KPARAM_INFO
	.align		4
.L_2937:
        /*0018*/ 	.byte	0x04, 0x17
        /*001a*/ 	.short	(.L_2939 - .L_2938)
.L_2938:
        /*001c*/ 	.word	0x00000000
        /*0020*/ 	.short	0x0000
        /*0022*/ 	.short	0x0000
        /*0024*/ 	.byte	0x00, 0xf0, 0x11, 0x00


	//----- nvinfo : EIATTR_SPARSE_MMA_MASK
	.align		4
.L_2939:
        /*0028*/ 	.byte	0x03, 0x50
        /*002a*/ 	.short	0x0000


	//----- nvinfo : EIATTR_MAXREG_COUNT
	.align		4
        /*002c*/ 	.byte	0x03, 0x1b
        /*002e*/ 	.short	0x0080


	//----- nvinfo : EIATTR_MERCURY_ISA_VERSION
	.align		4
        /*0030*/ 	.byte	0x03, 0x5f
        /*0032*/ 	.short	0x0101


	//----- nvinfo : EIATTR_VRC_CTA_INIT_COUNT
	.align		4
        /*0034*/ 	.byte	0x02, 0x4a
	.zero		1
	.zero		1


	//----- nvinfo : EIATTR_EXIT_INSTR_OFFSETS
	.align		4
        /*0038*/ 	.byte	0x04, 0x1c
        /*003a*/ 	.short	(.L_2941 - .L_2940)


	//   ....[0]....
.L_2940:
        /*003c*/ 	.word	0x000000b0


	//   ....[1]....
        /*0040*/ 	.word	0x000000e0


	//   ....[2]....
        /*0044*/ 	.word	0x00003640


	//   ....[3]....
        /*0048*/ 	.word	0x000047a0


	//----- nvinfo : EIATTR_MAX_THREADS
	.align		4
.L_2941:
        /*004c*/ 	.byte	0x04, 0x05
        /*004e*/ 	.short	(.L_2943 - .L_2942)
.L_2942:
        /*0050*/ 	.word	0x00000080
        /*0054*/ 	.word	0x00000001
        /*0058*/ 	.word	0x00000001


	//----- nvinfo : EIATTR_CRS_STACK_SIZE
	.align		4
.L_2943:
        /*005c*/ 	.byte	0x04, 0x1e
        /*005e*/ 	.short	(.L_2945 - .L_2944)
.L_2944:
        /*0060*/ 	.word	0x00000000


	//----- nvinfo : EIATTR_CBANK_PARAM_SIZE
	.align		4
.L_2945:
        /*0064*/ 	.byte	0x03, 0x19
        /*0066*/ 	.short	0x0220


	//----- nvinfo : EIATTR_PARAM_CBANK
	.align		4
        /*0068*/ 	.byte	0x04, 0x0a
        /*006a*/ 	.short	(.L_2947 - .L_2946)
	.align		4
.L_2946:
        /*006c*/ 	.word	index@(.nv.constant0._ZN2at6native18elementwise_kernelILi128ELi4EZNS0_22gpu_kernel_impl_nocastIZZZNS0_19signbit_kernel_cudaERNS_18TensorIteratorBaseEENKUlvE_clEvENKUlvE_clEvEUlhE_EEvS4_RKT_EUliE_EEviT1_)
        /*0070*/ 	.short	0x0380
        /*0072*/ 	.short	0x0220


	//----- nvinfo : EIATTR_SW_WAR
	.align		4
.L_2947:
        /*0074*/ 	.byte	0x04, 0x36
        /*0076*/ 	.short	(.L_2949 - .L_2948)
.L_2948:
        /*0078*/ 	.word	0x00000008
.L_2949:


//--------------------- .nv.info._ZN2at6native27unrolled_elementwise_kernelIZZZNS0_19signbit_kernel_cudaERNS_18TensorIteratorBaseEENKUlvE_clEvENKUlvE_clEvEUlhE_St5arrayIPcLm2EELi4E23TrivialOffsetCalculatorILi1EjESB_NS0_6memory15LoadWithoutCastENSC_16StoreWithoutCastEEEviT_T0_T2_T3_T4_T5_ --------------------------
	.section	.nv.info._ZN2at6native27unrolled_elementwise_kernelIZZZNS0_19signbit_kernel_cudaERNS_18TensorIteratorBaseEENKUlvE_clEvENKUlvE_clEvEUlhE_St5arrayIPcLm2EELi4E23TrivialOffsetCalculatorILi1EjESB_NS0_6memory15LoadWithoutCastENSC_16StoreWithoutCastEEEviT_T0_T2_T3_T4_T5_,"",@"SHT_CUDA_INFO"
	.sectionflags	@""
	.align	4


	//----- nvinfo : EIATTR_CUDA_API_VERSION
	.align		4
        /*0000*/ 	.byte	0x04, 0x37
        /*0002*/ 	.short	(.L_2951 - .L_2950)
.L_2950:
        /*0004*/ 	.word	0x00000082


	//----- nvinfo : EIATTR_KPARAM_INFO
	.align		4
.L_2951:
        /*0008*/ 	.byte	0x04, 0x17
        /*000a*/ 	.short	(.L_2953 - .L_2952)
.L_2952:
        /*000c*/ 	.word	0x00000000
        /*0010*/ 	.short	0x0006
        /*0012*/ 	.short	0x001b
        /*0014*/ 	.byte	0x00, 0xf0, 0x05, 0x00


	//----- nvinfo : EIATTR_KPARAM_INFO
	.align		4
.L_2953:
        /*0018*/ 	.byte	0x04, 0x17
        /*001a*/ 	.short	(.L_2955 - .L_2954)
.L_2954:
        /*001c*/ 	.word	0x00000000
        /*0020*/ 	.short	0x0005
        /*0022*/ 	.short	0x001a
        /*0024*/ 	.byte	0x00, 0xf0, 0x05, 0x00


	//----- nvinfo : EIATTR_KPARAM_INFO
	.align		4
.L_2955:
        /*0028*/ 	.byte	0x04, 0x17
        /*002a*/ 	.short	(.L_2957 - .L_2956)
.L_2956:
        /*002c*/ 	.word	0x00000000
        /*0030*/ 	.short	0x0004
        /*0032*/ 	.short	0x0019
        /*0034*/ 	.byte	0x00, 0xf0, 0x05, 0x00


	//----- nvinfo : EIATTR_KPARAM_INFO
	.align		4
.L_2957:
        /*0038*/ 	.byte	0x04, 0x17
        /*003a*/ 	.short	(.L_2959 - .L_2958)
.L_2958:
        /*003c*/ 	.word	0x00000000
        /*0040*/ 	.short	0x0003
        /*0042*/ 	.short	0x0018
        /*0044*/ 	.byte	0x00, 0xf0, 0x05, 0x00


	//----- nvinfo : EIATTR_KPARAM_INFO
	.align		4
.L_2959:
        /*0048*/ 	.byte	0x04, 0x17
        /*004a*/ 	.short	(.L_2961 - .L_2960)
.L_2960:
        /*004c*/ 	.word	0x00000000
        /*0050*/ 	.short	0x0002
        /*0052*/ 	.short	0x0008
        /*0054*/ 	.byte	0x00, 0xf0, 0x41, 0x00


	//----- nvinfo : EIATTR_KPARAM_INFO
	.align		4
.L_2961:
        /*0058*/ 	.byte	0x04, 0x17
        /*005a*/ 	.short	(.L_2963 - .L_2962)
.L_2962:
        /*005c*/ 	.word	0x00000000
        /*0060*/ 	.short	0x0001
        /*0062*/ 	.short	0x0004
        /*0064*/ 	.byte	0x00, 0xf0, 0x05, 0x00


	//----- nvinfo : EIATTR_KPARAM_INFO
	.align		4
.L_2963:
        /*0068*/ 	.byte	0x04, 0x17
        /*006a*/ 	.short	(.L_2965 - .L_2964)
.L_2964:
        /*006c*/ 	.word	0x00000000
        /*0070*/ 	.short	0x0000
        /*0072*/ 	.short	0x0000
        /*0074*/ 	.byte	0x00, 0xf0, 0x11, 0x00


	//----- nvinfo : EIATTR_SPARSE_MMA_MASK
	.align		4
.L_2965:
        /*0078*/ 	.byte	0x03, 0x50
        /*007a*/ 	.short	0x0000


	//----- nvinfo : EIATTR_MAXREG_COUNT
	.align		4
        /*007c*/ 	.byte	0x03, 0x1b
        /*007e*/ 	.short	0x00ff


	//----- nvinfo : EIATTR_MERCURY_ISA_VERSION
	.align		4
        /*0080*/ 	.byte	0x03, 0x5f
        /*0082*/ 	.short	0x0101


	//----- nvinfo : EIATTR_VRC_CTA_INIT_COUNT
	.align		4
        /*0084*/ 	.byte	0x02, 0x4a
	.zero		1
	.zero		1


	//----- nvinfo : EIATTR_EXIT_INSTR_OFFSETS
	.align		4
        /*0088*/ 	.byte	0x04, 0x1c
        /*008a*/ 	.short	(.L_2967 - .L_2966)


	//   ....[0]....
.L_2966:
        /*008c*/ 	.word	0x000001f0


	//   ....[1]....
        /*0090*/ 	.word	0x00000250


	//----- nvinfo : EIATTR_MAX_THREADS
	.align		4
.L_2967:
        /*0094*/ 	.byte	0x04, 0x05
        /*0096*/ 	.short	(.L_2969 - .L_2968)
.L_2968:
        /*0098*/ 	.word	0x00000080
        /*009c*/ 	.word	0x00000001
        /*00a0*/ 	.word	0x00000001


	//----- nvinfo : EIATTR_CRS_STACK_SIZE
	.align		4
.L_2969:
        /*00a4*/ 	.byte	0x04, 0x1e
        /*00a6*/ 	.short	(.L_2971 - .L_2970)
.L_2970:
        /*00a8*/ 	.word	0x00000000


	//----- nvinfo : EIATTR_CBANK_PARAM_SIZE
	.align		4
.L_2971:
        /*00ac*/ 	.byte	0x03, 0x19
        /*00ae*/ 	.short	0x001c


	//----- nvinfo : EIATTR_PARAM_CBANK
	.align		4
        /*00b0*/ 	.byte	0x04, 0x0a
        /*00b2*/ 	.short	(.L_2973 - .L_2972)
	.align		4
.L_2972:
        /*00b4*/ 	.word	index@(.nv.constant0._ZN2at6native27unrolled_elementwise_kernelIZZZNS0_19signbit_kernel_cudaERNS_18TensorIteratorBaseEENKUlvE_clEvENKUlvE_clEvEUlhE_St5arrayIPcLm2EELi4E23TrivialOffsetCalculatorILi1EjESB_NS0_6memory15LoadWithoutCastENSC_16StoreWithoutCastEEEviT_T0_T2_T3_T4_T5_)
        /*00b8*/ 	.short	0x0380
        /*00ba*/ 	.short	0x001c


	//----- nvinfo : EIATTR_SW_WAR
	.align		4
.L_2973:
        /*00bc*/ 	.byte	0x04, 0x36
        /*00be*/ 	.short	(.L_2975 - .L_2974)
.L_2974:
        /*00c0*/ 	.word	0x00000008
.L_2975:


//--------------------- .nv.info._ZN2at6native29vectorized_elementwise_kernelILi2EZZZNS0_19signbit_kernel_cudaERNS_18TensorIteratorBaseEENKUlvE_clEvENKUlvE_clEvEUlhE_St5arrayIPcLm2EEEEviT0_T1_ --------------------------
	.section	.nv.info._ZN2at6native29vectorized_elementwise_kernelILi2EZZZNS0_19signbit_kernel_cudaERNS_18TensorIteratorBaseEENKUlvE_clEvENKUlvE_clEvEUlhE_St5arrayIPcLm2EEEEviT0_T1_,"",@"SHT_CUDA_INFO"
	.sectionflags	@""
	.align	4


	//----- nvinfo : EIATTR_CUDA_API_VERSION
	.align		4
        /*0000*/ 	.byte	0x04, 0x37
        /*0002*/ 	.short	(.L_2977 - .L_2976)
.L_2976:
        /*0004*/ 	.word	0x00000082


	//----- nvinfo : EIATTR_KPARAM_INFO
	.align		4
.L_2977:
        /*0008*/ 	.byte	0x04, 0x17
        /*000a*/ 	.short	(.L_2979 - .L_2978)
.L_2978:
        /*000c*/ 	.word	0x00000000
        /*0010*/ 	.short	0x0002
        /*0012*/ 	.short	0x0008
        /*0014*/ 	.byte	0x00, 0xf0, 0x41, 0x00


	//----- nvinfo : EIATTR_KPARAM_INFO
	.align		4
.L_2979:
        /*0018*/ 	.byte	0x04, 0x17
        /*001a*/ 	.short	(.L_2981 - .L_2980)
.L_2980:
        /*001c*/ 	.word	0x00000000
        /*0020*/ 	.short	0x0001
        /*0022*/ 	.short	0x0004
        /*0024*/ 	.byte	0x00, 0xf0, 0x05, 0x00


	//----- nvinfo : EIATTR_KPARAM_INFO
	.align		4
.L_2981:
        /*0028*/ 	.byte	0x04, 0x17
        /*002a*/ 	.short	(.L_2983 - .L_2982)
.L_2982:
        /*002c*/ 	.word	0x00000000
        /*0030*/ 	.short	0x0000
        /*0032*/ 	.short	0x0000
        /*0034*/ 	.byte	0x00, 0xf0, 0x11, 0x00


	//----- nvinfo : EIATTR_SPARSE_MMA_MASK
	.align		4
.L_2983:
        /*0038*/ 	.byte	0x03, 0x50
        /*003a*/ 	.short	0x0000


	//----- nvinfo : EIATTR_MAXREG_COUNT
	.align		4
        /*003c*/ 	.byte	0x03, 0x1b
        /*003e*/ 	.short	0x00ff


	//----- nvinfo : EIATTR_MERCURY_ISA_VERSION
	.align		4
        /*0040*/ 	.byte	0x03, 0x5f
        /*0042*/ 	.short	0x0101


	//----- nvinfo : EIATTR_VRC_CTA_INIT_COUNT
	.align		4
        /*0044*/ 	.byte	0x02, 0x4a
	.zero		1
	.zero		1


	//----- nvinfo : EIATTR_EXIT_INSTR_OFFSETS
	.align		4
        /*0048*/ 	.byte	0x04, 0x1c
        /*004a*/ 	.short	(.L_2985 - .L_2984)


	//   ....[0]....
.L_2984:
        /*004c*/ 	.word	0x00000470


	//   ....[1]....
        /*0050*/ 	.word	0x000004d0


	//   ....[2]....
        /*0054*/ 	.word	0x00000590


	//----- nvinfo : EIATTR_MAX_THREADS
	.align		4
.L_2985:
        /*0058*/ 	.byte	0x04, 0x05
        /*005a*/ 	.short	(.L_2987 - .L_2986)
.L_2986:
        /*005c*/ 	.word	0x00000080
        /*0060*/ 	.word	0x00000001
        /*0064*/ 	.word	0x00000001


	//----- nvinfo : EIATTR_CRS_STACK_SIZE
	.align		4
.L_2987:
        /*0068*/ 	.byte	0x04, 0x1e
        /*006a*/ 	.short	(.L_2989 - .L_2988)
.L_2988:
        /*006c*/ 	.word	0x00000000


	//----- nvinfo : EIATTR_CBANK_PARAM_SIZE
	.align		4
.L_2989:
        /*0070*/ 	.byte	0x03, 0x19
        /*0072*/ 	.short	0x0018


	//----- nvinfo : EIATTR_PARAM_CBANK
	.align		4
        /*0074*/ 	.byte	0x04, 0x0a
        /*0076*/ 	.short	(.L_2991 - .L_2990)
	.align		4
.L_2990:
        /*0078*/ 	.word	index@(.nv.constant0._ZN2at6native29vectorized_elementwise_kernelILi2EZZZNS0_19signbit_kernel_cudaERNS_18TensorIteratorBaseEENKUlvE_clEvENKUlvE_clEvEUlhE_St5arrayIPcLm2EEEEviT0_T1_)
        /*007c*/ 	.short	0x0380
        /*007e*/ 	.short	0x0018


	//----- nvinfo : EIATTR_SW_WAR
	.align		4
.L_2991:
        /*0080*/ 	.byte	0x04, 0x36
        /*0082*/ 	.short	(.L_2993 - .L_2992)
.L_2992:
        /*0084*/ 	.word	0x00000008
.L_2993:


//--------------------- .nv.info._ZN2at6native29vectorized_elementwise_kernelILi4EZZZNS0_19signbit_kernel_cudaERNS_18TensorIteratorBaseEENKUlvE_clEvENKUlvE_clEvEUlhE_St5arrayIPcLm2EEEEviT0_T1_ --------------------------
	.section	.nv.info._ZN2at6native29vectorized_elementwise_kernelILi4EZZZNS0_19signbit_kernel_cudaERNS_18TensorIteratorBaseEENKUlvE_clEvENKUlvE_clEvEUlhE_St5arrayIPcLm2EEEEviT0_T1_,"",@"SHT_CUDA_INFO"
	.sectionflags	@""
	.align	4


	//----- nvinfo : EIATTR_CUDA_API_VERSION
	.align		4
        /*0000*/ 	.byte	0x04, 0x37
        /*0002*/ 	.short	(.L_2995 - .L_2994)
.L_2994:
        /*0004*/ 	.word	0x00000082


	//----- nvinfo : EIATTR_KPARAM_INFO
	.align		4
.L_2995:
        /*0008*/ 	.byte	0x04, 0x17
        /*000a*/ 	.short	(.L_2997 - .L_2996)
.L_2996:
        /*000c*/ 	.word	0x00000000
        /*0010*/ 	.short	0x0002
        /*0012*/ 	.short	0x0008
        /*0014*/ 	.byte	0x00, 0xf0, 0x41, 0x00


	//----- nvinfo : EIATTR_KPARAM_INFO
	.align		4
.L_2997:
        /*0018*/ 	.byte	0x04, 0x17
        /*001a*/ 	.short	(.L_2999 - .L_2998)
.L_2998:
        /*001c*/ 	.word	0x00000000
        /*0020*/ 	.short	0x0001
        /*0022*/ 	.short	0x0004
        /*0024*/ 	.byte	0x00, 0xf0, 0x05, 0x00


	//----- nvinfo : EIATTR_KPARAM_INFO
	.align		4
.L_2999:
        /*0028*/ 	.byte	0x04, 0x17
        /*002a*/ 	.short	(.L_3001 - .L_3000)
.L_3000:
        /*002c*/ 	.word	0x00000000
        /*0030*/ 	.short	0x0000
        /*0032*/ 	.short	0x0000
        /*0034*/ 	.byte	0x00, 0xf0, 0x11, 0x00


	//----- nvinfo : EIATTR_SPARSE_MMA_MASK
	.align		4
.L_3001:
        /*0038*/ 	.byte	0x03, 0x50
        /*003a*/ 	.short	0x0000


	//----- nvinfo : EIATTR_MAXREG_COUNT
	.align		4
        /*003c*/ 	.byte	0x03, 0x1b
        /*003e*/ 	.short	0x00ff


	//----- nvinfo : EIATTR_MERCURY_ISA_VERSION
	.align		4
        /*0040*/ 	.byte	0x03, 0x5f
        /*0042*/ 	.short	0x0101


	//----- nvinfo : EIATTR_VRC_CTA_INIT_COUNT
	.align		4
        /*0044*/ 	.byte	0x02, 0x4a
	.zero		1
	.zero		1


	//----- nvinfo : EIATTR_EXIT_INSTR_OFFSETS
	.align		4
        /*0048*/ 	.byte	0x04, 0x1c
        /*004a*/ 	.short	(.L_3003 - .L_3002)


	//   ....[0]....
.L_3002:
        /*004c*/ 	.word	0x00000470


	//   ....[1]....
        /*0050*/ 	.word	0x000004d0


	//   ....[2]....
        /*0054*/ 	.word	0x00000570


	//----- nvinfo : EIATTR_MAX_THREADS
	.align		4
.L_3003:
        /*0058*/ 	.byte	0x04, 0x05
        /*005a*/ 	.short	(.L_3005 - .L_3004)
.L_3004:
        /*005c*/ 	.word	0x00000080
        /*0060*/ 	.word	0x00000001
        /*0064*/ 	.word	0x00000001


	//----- nvinfo : EIATTR_CRS_STACK_SIZE
	.align		4
.L_3005:
        /*0068*/ 	.byte	0x04, 0x1e
        /*006a*/ 	.short	(.L_3007 - .L_3006)
.L_3006:
        /*006c*/ 	.word	0x00000000


	//----- nvinfo : EIATTR_CBANK_PARAM_SIZE
	.align		4
.L_3007:
        /*0070*/ 	.byte	0x03, 0x19
        /*0072*/ 	.short	0x0018


	//----- nvinfo : EIATTR_PARAM_CBANK
	.align		4
        /*0074*/ 	.byte	0x04, 0x0a
        /*0076*/ 	.short	(.L_3009 - .L_3008)
	.align		4
.L_3008:
        /*0078*/ 	.word	index@(.nv.constant0._ZN2at6native29vectorized_elementwise_kernelILi4EZZZNS0_19signbit_kernel_cudaERNS_18TensorIteratorBaseEENKUlvE_clEvENKUlvE_clEvEUlhE_St5arrayIPcLm2EEEEviT0_T1_)
        /*007c*/ 	.short	0x0380
        /*007e*/ 	.short	0x0018


	//----- nvinfo : EIATTR_SW_WAR
	.align		4
.L_3009:
        /*0080*/ 	.byte	0x04, 0x36
        /*0082*/ 	.short	(.L_3011 - .L_3010)
.L_3010:
        /*0084*/ 	.word	0x00000008
.L_3011:


//--------------------- .nv.info._ZN2at6native29vectorized_elementwise_kernelILi8EZZZNS0_19signbit_kernel_cudaERNS_18TensorIteratorBaseEENKUlvE_clEvENKUlvE_clEvEUlhE_St5arrayIPcLm2EEEEviT0_T1_ --------------------------
	.section	.nv.info._ZN2at6native29vectorized_elementwise_kernelILi8EZZZNS0_19signbit_kernel_cudaERNS_18TensorIteratorBaseEENKUlvE_clEvENKUlvE_clEvEUlhE_St5arrayIPcLm2EEEEviT0_T1_,"",@"SHT_CUDA_INFO"
	.sectionflags	@""
	.align	4


	//----- nvinfo : EIATTR_CUDA_API_VERSION
	.align		4
        /*0000*/ 	.byte	0x04, 0x37
        /*0002*/ 	.short	(.L_3013 - .L_3012)
.L_3012:
        /*0004*/ 	.word	0x00000082


	//----- nvinfo : EIATTR_KPARAM_INFO
	.align		4
.L_3013:
        /*0008*/ 	.byte	0x04, 0x17
        /*000a*/ 	.short	(.L_3015 - .L_3014)
.L_3014:
        /*000c*/ 	.word	0x00000000
        /*0010*/ 	.short	0x0002
        /*0012*/ 	.short	0x0008
        /*0014*/ 	.byte	0x00, 0xf0, 0x41, 0x00


	//----- nvinfo : EIATTR_KPARAM_INFO
	.align		4
.L_3015:
        /*0018*/ 	.byte	0x04, 0x17
        /*001a*/ 	.short	(.L_3017 - .L_3016)
.L_3016:
        /*001c*/ 	.word	0x00000000
        /*0020*/ 	.short	0x0001
        /*0022*/ 	.short	0x0004
        /*0024*/ 	.byte	0x00, 0xf0, 0x05, 0x00


	//----- nvinfo : EIATTR_KPARAM_INFO
	.align		4
.L_3017:
        /*0028*/ 	.byte	0x04, 0x17
        /*002a*/ 	.short	(.L_3019 - .L_3018)
.L_3018:
        /*002c*/ 	.word	0x00000000
        /*0030*/ 	.short	0x0000
        /*0032*/ 	.short	0x0000
        /*0034*/ 	.byte	0x00, 0xf0, 0x11, 0x00


	//----- nvinfo : EIATTR_SPARSE_MMA_MASK
	.align		4
.L_3019:
        /*0038*/ 	.byte	0x03, 0x50
        /*003a*/ 	.short	0x0000


	//----- nvinfo : EIATTR_MAXREG_COUNT
	.align		4
        /*003c*/ 	.byte	0x03, 0x1b
        /*003e*/ 	.short	0x00ff


	//----- nvinfo : EIATTR_MERCURY_ISA_VERSION
	.align		4
        /*0040*/ 	.byte	0x03, 0x5f
        /*0042*/ 	.short	0x0101


	//----- nvinfo : EIATTR_VRC_CTA_INIT_COUNT
	.align		4
        /*0044*/ 	.byte	0x02, 0x4a
	.zero		1
	.zero		1


	//----- nvinfo : EIATTR_EXIT_INSTR_OFFSETS
	.align		4
        /*0048*/ 	.byte	0x04, 0x1c
        /*004a*/ 	.short	(.L_3021 - .L_3020)


	//   ....[0]....
.L_3020:
        /*004c*/ 	.word	0x00000010


	//----- nvinfo : EIATTR_MAX_THREADS
	.align		4
.L_3021:
        /*0050*/ 	.byte	0x04, 0x05
        /*0052*/ 	.short	(.L_3023 - .L_3022)
.L_3022:
        /*0054*/ 	.word	0x00000080
        /*0058*/ 	.word	0x00000001
        /*005c*/ 	.word	0x00000001


	//----- nvinfo : EIATTR_CBANK_PARAM_SIZE
	.align		4
.L_3023:
        /*0060*/ 	.byte	0x03, 0x19
        /*0062*/ 	.short	0x0018


	//----- nvinfo : EIATTR_PARAM_CBANK
	.align		4
        /*0064*/ 	.byte	0x04, 0x0a
        /*0066*/ 	.short	(.L_3025 - .L_3024)
	.align		4
.L_3024:
        /*0068*/ 	.word	index@(.nv.constant0._ZN2at6native29vectorized_elementwise_kernelILi8EZZZNS0_19signbit_kernel_cudaERNS_18TensorIteratorBaseEENKUlvE_clEvENKUlvE_clEvEUlhE_St5arrayIPcLm2EEEEviT0_T1_)
        /*006c*/ 	.short	0x0380
        /*006e*/ 	.short	0x0018


	//----- nvinfo : EIATTR_SW_WAR
	.align		4
.L_3025:
        /*0070*/ 	.byte	0x04, 0x36
        /*0072*/ 	.short	(.L_3027 - .L_3026)
.L_3026:
        /*0074*/ 	.word	0x00000008
.L_3027:


//--------------------- .nv.info._ZN2at6native18elementwise_kernelILi128ELi4EZNS0_15gpu_kernel_implIZZZNS0_16sign_kernel_cudaERNS_18TensorIteratorBaseEENKUlvE_clEvENKUlvE7_clEvEUlN3c108BFloat16EE_EEvS4_RKT_EUliE_EEviT1_ --------------------------
	.section	.nv.info._ZN2at6native18elementwise_kernelILi128ELi4EZNS0_15gpu_kernel_implIZZZNS0_16sign_kernel_cudaERNS_18TensorIteratorBaseEENKUlvE_clEvENKUlvE7_clEvEUlN3c108BFloat16EE_EEvS4_RKT_EUliE_EEviT1_,"",@"SHT_CUDA_INFO"
	.sectionflags	@""
	.align	4


	//----- nvinfo : EIATTR_CUDA_API_VERSION
	.align		4
        /*0000*/ 	.byte	0x04, 0x37
        /*0002*/ 	.short	(.L_3029 - .L_3028)
.L_3028:
        /*0004*/ 	.word	0x00000082


	//----- nvinfo : EIATTR_KPARAM_INFO
	.align		4
.L_3029:
        /*0008*/ 	.byte	0x04, 0x17
        /*000a*/ 	.short	(.L_3031 - .L_3030)
.L_3030:
        /*000c*/ 	.word	0x00000000
        /*0010*/ 	.short	0x0001
        /*0012*/ 	.short	0x0008
        /*0014*/ 	.byte	0x00, 0xf0, 0x61, 0x08


	//----- nvinfo : EIATTR_KPARAM_INFO
	.align		4
.L_3031:
        /*0018*/ 	.byte	0x04, 0x17
        /*001a*/ 	.short	(.L_3033 - .L_3032)
.L_3032:
        /*001c*/ 	.word	0x00000000
        /*0020*/ 	.short	0x0000
        /*0022*/ 	.short	0x0000
        /*0024*/ 	.byte	0x00, 0xf0, 0x11, 0x00


	//----- nvinfo : EIATTR_SPARSE_MMA_MASK
	.align		4
.L_3033:
        /*0028*/ 	.byte	0x03, 0x50
        /*002a*/ 	.short	0x0000


	//----- nvinfo : EIATTR_MAXREG_COUNT
	.align		4
        /*002c*/ 	.byte	0x03, 0x1b
        /*002e*/ 	.short	0x0080


	//----- nvinfo : EIATTR_EXTERNS
	.align		4
        /*0030*/ 	.byte	0x04, 0x0f
        /*0032*/ 	.short	(.L_3035 - .L_3034)


	//   ....[0]....
	.align		4
.L_3034:
        /*0034*/ 	.word	index@(__assertfail)


	//----- nvinfo : EIATTR_MERCURY_ISA_VERSION
	.align		4
.L_3035:
        /*0038*/ 	.byte	0x03, 0x5f
        /*003a*/ 	.short	0x0101


	//----- nvinfo : EIATTR_VRC_CTA_INIT_COUNT
	.align		4
        /*003c*/ 	.byte	0x02, 0x4a
	.zero		1
	.zero		1


	//----- nvinfo : EIATTR_SYSCALL_OFFSETS
	.align		4
        /*0040*/ 	.byte	0x04, 0x46
        /*0042*/ 	.short	(.L_3037 - .L_3036)


	//   ....[0]....
.L_3036:
        /*0044*/ 	.word	0x00002290


	//   ....[1]....
        /*0048*/ 	.word	0x00003200


	//   ....[2]....
        /*004c*/ 	.word	0x00005630


	//   ....[3]....
        /*0050*/ 	.word	0x000063f0


	//   ....[4]....
        /*0054*/ 	.word	0x00008910


	//   ....[5]....
        /*0058*/ 	.word	0x000096d0


	//   ....[6]....
        /*005c*/ 	.word	0x0000bc00


	//   ....[7]....
        /*0060*/ 	.word	0x0000c990


	//----- nvinfo : EIATTR_EXIT_INSTR_OFFSETS
	.align		4
.L_3037:
        /*0064*/ 	.byte	0x04, 0x1c
        /*0066*/ 	.short	(.L_3039 - .L_3038)


	//   ....[0]....
.L_3038:
        /*0068*/ 	.word	0x00009990


	//   ....[1]....
        /*006c*/ 	.word	0x0000be10


	//   ....[2]....
        /*0070*/ 	.word	0x0000be50


	//   ....[3]....
        /*0074*/ 	.word	0x0000bef0


	//   ....[4]....
        /*0078*/ 	.word	0x0000bf30


	//   ....[5]....
        /*007c*/ 	.word	0x0000bf70


	//   ....[6]....
        /*0080*/ 	.word	0x0000c000


	//   ....[7]....
        /*0084*/ 	.word	0x0000c040


	//   ....[8]....
        /*0088*/ 	.word	0x0000c0e0


	//   ....[9]....
        /*008c*/ 	.word	0x0000c130


	//   ....[10]....
        /*0090*/ 	.word	0x0000c180


	//   ....[11]....
        /*0094*/ 	.word	0x0000c260


	//   ....[12]....
        /*0098*/ 	.word	0x0000c3d0


	//   ....[13]....
        /*009c*/ 	.word	0x0000c540


	//   ....[14]....
        /*00a0*/ 	.word	0x0000c6a0


	//   ....[15]....
        /*00a4*/ 	.word	0x0000c6e0


	//   ....[16]....
        /*00a8*/ 	.word	0x0000c720


	//   ....[17]....
        /*00ac*/ 	.word	0x0000c7d0


	//   ....[18]....
        /*00b0*/ 	.word	0x0000c830


	//   ....[19]....
        /*00b4*/ 	.word	0x0000c9a0


	//   ....[20]....
        /*00b8*/ 	.word	0x0000cab0


	//   ....[21]....
        /*00bc*/ 	.word	0x0000cbf0


	//   ....[22]....
        /*00c0*/ 	.word	0x0000cc10


	//----- nvinfo : EIATTR_MAX_THREADS
	.align		4
.L_3039:
        /*00c4*/ 	.byte	0x04, 0x05
        /*00c6*/ 	.short	(.L_3041 - .L_3040)
.L_3040:
        /*00c8*/ 	.word	0x00000080
        /*00cc*/ 	.word	0x00000001
        /*00d0*/ 	.word	0x00000001


	//----- nvinfo : EIATTR_CRS_STACK_SIZE
	.align		4
.L_3041:
        /*00d4*/ 	.byte	0x04, 0x1e
        /*00d6*/ 	.short	(.L_3043 - .L_3042)
.L_3042:
        /*00d8*/ 	.word	0x00000000


	//----- nvinfo : EIATTR_CBANK_PARAM_SIZE
	.align		4
.L_3043:
        /*00dc*/ 	.byte	0x03, 0x19
        /*00de*/ 	.short	0x0220


	//----- nvinfo : EIATTR_PARAM_CBANK
	.align		4
        /*00e0*/ 	.byte	0x04, 0x0a
        /*00e2*/ 	.short	(.L_3045 - .L_3044)
	.align		4
.L_3044:
        /*00e4*/ 	.word	index@(.nv.constant0._ZN2at6native18elementwise_kernelILi128ELi4EZNS0_15gpu_kernel_implIZZZNS0_16sign_kernel_cudaERNS_18TensorIteratorBaseEENKUlvE_clEvENKUlvE7_clEvEUlN3c108BFloat16EE_EEvS4_RKT_EUliE_EEviT1_)
        /*00e8*/ 	.short	0x0380
        /*00ea*/ 	.short	0x0220


	//----- nvinfo : EIATTR_SW_WAR
	.align		4
.L_3045:
        /*00ec*/ 	.byte	0x04, 0x36
        /*00ee*/ 	.short	(.L_3047 - .L_3046)
.L_3046:
        /*00f0*/ 	.word	0x00000008
.L_3047:


//--------------------- .nv.info._ZN2at6native27unrolled_elementwise_kernelIZZZNS0_16sign_kernel_cudaERNS_18TensorIteratorBaseEENKUlvE_clEvENKUlvE7_clEvEUlN3c108BFloat16EE_St5arrayIPcLm2EELi4E23TrivialOffsetCalculatorILi1EjESD_NS0_6memory12LoadWithCastILi1EEENSE_13StoreWithCastILi1EEEEEviT_T0_T2_T3_T4_T5_ --------------------------
	.section	.nv.info._ZN2at6native27unrolled_elementwise_kernelIZZZNS0_16sign_kernel_cudaERNS_18TensorIteratorBaseEENKUlvE_clEvENKUlvE7_clEvEUlN3c108BFloat16EE_St5arrayIPcLm2EELi4E23TrivialOffsetCalculatorILi1EjESD_NS0_6memory12LoadWithCastILi1EEENSE_13StoreWithCastILi1EEEEEviT_T0_T2_T3_T4_T5_,"",@"SHT_CUDA_INFO"
	.sectionflags	@""
	.align	4


	//----- nvinfo : EIATTR_CUDA_API_VERSION
	.align		4
        /*0000*/ 	.byte	0x04, 0x37
        /*0002*/ 	.short	(.L_3049 - .L_3048)
.L_3048:
        /*0004*/ 	.word	0x00000082


	//----- nvinfo : EIATTR_KPARAM_INFO
	.align		4
.L_3049:
        /*0008*/ 	.byte	0x04, 0x17
        /*000a*/ 	.short	(.L_3051 - .L_3050)
.L_3050:
        /*000c*/ 	.word	0x00000000
        /*0010*/ 	.short	0x0006
        /*0012*/ 	.short	0x0024
        /*0014*/ 	.byte	0x00, 0xf0, 0x21, 0x00


	//----- nvinfo : EIATTR_KPARAM_INFO
	.align		4
.L_3051:
        /*0018*/ 	.byte	0x04, 0x17
        /*001a*/ 	.short	(.L_3053 - .L_3052)
.L_3052:
        /*001c*/ 	.word	0x00000000
        /*0020*/ 	.short	0x0005
        /*0022*/ 	.short	0x001c
        /*0024*/ 	.byte	0x00, 0xf0, 0x21, 0x00


	//----- nvinfo : EIATTR_KPARAM_INFO
	.align		4
.L_3053:
        /*0028*/ 	.byte	0x04, 0x17
        /*002a*/ 	.short	(.L_3055 - .L_3054)
.L_3054:
        /*002c*/ 	.word	0x00000000
        /*0030*/ 	.short	0x0004
        /*0032*/ 	.short	0x0019
        /*0034*/ 	.byte	0x00, 0xf0, 0x05, 0x00


	//----- nvinfo : EIATTR_KPARAM_INFO
	.align		4
.L_3055:
        /*0038*/ 	.byte	0x04, 0x17
        /*003a*/ 	.short	(.L_3057 - .L_3056)
.L_3056:
        /*003c*/ 	.word	0x00000000
        /*0040*/ 	.short	0x0003
        /*0042*/ 	.short	0x0018
        /*0044*/ 	.byte	0x00, 0xf0, 0x05, 0x00


	//----- nvinfo : EIATTR_KPARAM_INFO
	.align		4
.L_3057:
        /*0048*/ 	.byte	0x04, 0x17
        /*004a*/ 	.short	(.L_3059 - .L_3058)
.L_3058:
        /*004c*/ 	.word	0x00000000
        /*0050*/ 	.short	0x0002
        /*0052*/ 	.short	0x0008
        /*0054*/ 	.byte	0x00, 0xf0, 0x41, 0x00


	//----- nvinfo : EIATTR_KPARAM_INFO
	.align		4
.L_3059:
        /*0058*/ 	.byte	0x04, 0x17
        /*005a*/ 	.short	(.L_3061 - .L_3060)
.L_3060:
        /*005c*/ 	.word	0x00000000
        /*0060*/ 	.short	0x0001
        /*0062*/ 	.short	0x0004
        /*0064*/ 	.byte	0x00, 0xf0, 0x05, 0x00


	//----- nvinfo : EIATTR_KPARAM_INFO
	.align		4
.L_3061:
        /*0068*/ 	.byte	0x04, 0x17
        /*006a*/ 	.short	(.L_3063 - .L_3062)
.L_3062:
        /*006c*/ 	.word	0x00000000
        /*0070*/ 	.short	0x0000
        /*0072*/ 	.short	0x0000
        /*0074*/ 	.byte	0x00, 0xf0, 0x11, 0x00


	//----- nvinfo : EIATTR_SPARSE_MMA_MASK
	.align		4
.L_3063:
        /*0078*/ 	.byte	0x03, 0x50
        /*007a*/ 	.short	0x0000


	//----- nvinfo : EIATTR_MAXREG_COUNT
	.align		4
        /*007c*/ 	.byte	0x03, 0x1b
        /*007e*/ 	.short	0x00ff


	//----- nvinfo : EIATTR_EXTERNS
	.align		4
        /*0080*/ 	.byte	0x04, 0x0f
        /*0082*/ 	.short	(.L_3065 - .L_3064)


	//   ....[0]....
	.align		4
.L_3064:
        /*0084*/ 	.word	index@(__assertfail)


	//----- nvinfo : EIATTR_MERCURY_ISA_VERSION
	.align		4
.L_3065:
        /*0088*/ 	.byte	0x03, 0x5f
        /*008a*/ 	.short	0x0101


	//----- nvinfo : EIATTR_VRC_CTA_INIT_COUNT
	.align		4
        /*008c*/ 	.byte	0x02, 0x4a
	.zero		1
	.zero		1


	//----- nvinfo : EIATTR_SYSCALL_OFFSETS
	.align		4
        /*0090*/ 	.byte	0x04, 0x46
        /*0092*/ 	.short	(.L_3067 - .L_3066)


	//   ....[0]....
.L_3066:
        /*0094*/ 	.word	0x00001080


	//   ....[1]....
        /*0098*/ 	.word	0x000022e0


	//   ....[2]....
        /*009c*/ 	.word	0x00003480


	//   ....[3]....
        /*00a0*/ 	.word	0x00004530


	//   ....[4]....
        /*00a4*/ 	.word	0x00005870


	//   ....[5]....
        /*00a8*/ 	.word	0x00006750


	//   ....[6]....
        /*00ac*/ 	.word	0x000076d0


	//   ....[7]....
        /*00b0*/ 	.word	0x00008650


	//----- nvinfo : EIATTR_EXIT_INSTR_OFFSETS
	.align		4
.L_3067:
        /*00b4*/ 	.byte	0x04, 0x1c
        /*00b6*/ 	.short	(.L_3069 - .L_3068)


	//   ....[0]....
.L_3068:
        /*00b8*/ 	.word	0x00007980


	//   ....[1]....
        /*00bc*/ 	.word	0x00007ad0


	//   ....[2]....
        /*00c0*/ 	.word	0x00007b10


	//   ....[3]....
        /*00c4*/ 	.word	0x00007bb0


	//   ....[4]....
        /*00c8*/ 	.word	0x00007bf0


	//   ....[5]....
        /*00cc*/ 	.word	0x00007c30


	//   ....[6]....
        /*00d0*/ 	.word	0x00007cc0


	//   ....[7]....
        /*00d4*/ 	.word	0x00007d00


	//   ....[8]....
        /*00d8*/ 	.word	0x00007da0


	//   ....[9]....
        /*00dc*/ 	.word	0x00007df0


	//   ....[10]....
        /*00e0*/ 	.word	0x00007e40


	//   ....[11]....
        /*00e4*/ 	.word	0x00007f20


	//   ....[12]....
        /*00e8*/ 	.word	0x00008090


	//   ....[13]....
        /*00ec*/ 	.word	0x00008200


	//   ....[14]....
        /*00f0*/ 	.word	0x00008360


	//   ....[15]....
        /*00f4*/ 	.word	0x000083a0


	//   ....[16]....
        /*00f8*/ 	.word	0x000083e0


	//   ....[17]....
        /*00fc*/ 	.word	0x00008490


	//   ....[18]....
        /*0100*/ 	.word	0x000084f0


	//   ....[19]....
        /*0104*/ 	.word	0x00008660


	//   ....[20]....
        /*0108*/ 	.word	0x00008770


	//   ....[21]....
        /*010c*/ 	.word	0x000088b0


	//   ....[22]....
        /*0110*/ 	.word	0x000088d0


	//----- nvinfo : EIATTR_MAX_THREADS
	.align		4
.L_3069:
        /*0114*/ 	.byte	0x04, 0x05
        /*0116*/ 	.short	(.L_3071 - .L_3070)
.L_3070:
        /*0118*/ 	.word	0x00000080
        /*011c*/ 	.word	0x00000001
        /*0120*/ 	.word	0x00000001


	//----- nvinfo : EIATTR_CRS_STACK_SIZE
	.align		4
.L_3071:
        /*0124*/ 	.byte	0x04, 0x1e
        /*0126*/ 	.short	(.L_3073 - .L_3072)
.L_3072:
        /*0128*/ 	.word	0x00000000


	//----- nvinfo : EIATTR_CBANK_PARAM_SIZE
	.align		4
.L_3073:
        /*012c*/ 	.byte	0x03, 0x19
        /*012e*/ 	.short	0x002c


	//----- nvinfo : EIATTR_PARAM_CBANK
	.align		4
        /*0130*/ 	.byte	0x04, 0x0a
        /*0132*/ 	.short	(.L_3075 - .L_3074)
	.align		4
.L_3074:
        /*0134*/ 	.word	index@(.nv.constant0._ZN2at6native27unrolled_elementwise_kernelIZZZNS0_16sign_kernel_cudaERNS_18TensorIteratorBaseEENKUlvE_clEvENKUlvE7_clEvEUlN3c108BFloat16EE_St5arrayIPcLm2EELi4E23TrivialOffsetCalculatorILi1EjESD_NS0_6memory12LoadWithCastILi1EEENSE_13StoreWithCastILi1EEEEEviT_T0_T2_T3_T4_T5_)
        /*0138*/ 	.short	0x0380
        /*013a*/ 	.short	0x002c


	//----- nvinfo : EIATTR_SW_WAR
	.align		4
.L_3075:
        /*013c*/ 	.byte	0x04, 0x36
        /*013e*/ 	.short	(.L_3077 - .L_3076)
.L_3076:
        /*0140*/ 	.word	0x00000008
.L_3077:


//--------------------- .nv.info._ZN2at6native18elementwise_kernelILi128ELi4EZNS0_22gpu_kernel_impl_nocastIZZZNS0_16sign_kernel_cudaERNS_18TensorIteratorBaseEENKUlvE_clEvENKUlvE7_clEvEUlN3c108BFloat16EE_EEvS4_RKT_EUliE_EEviT1_ --------------------------
	.section	.nv.info._ZN2at6native18elementwise_kernelILi128ELi4EZNS0_22gpu_kernel_impl_nocastIZZZNS0_16sign_kernel_cudaERNS_18TensorIteratorBaseEENKUlvE_clEvENKUlvE7_clEvEUlN3c108BFloat16EE_EEvS4_RKT_EUliE_EEviT1_,"",@"SHT_CUDA_INFO"
	.sectionflags	@""
	.align	4


	//----- nvinfo : EIATTR_CUDA_API_VERSION
	.align		4
        /*0000*/ 	.byte	0x04, 0x37
        /*0002*/ 	.short	(.L_3079 - .L_3078)
.L_3078:
        /*0004*/ 	.word	0x00000082


	//----- nvinfo : EIATTR_KPARAM_INFO
	.align		4
.L_3079:
        /*0008*/ 	.byte	0x04, 0x17
        /*000a*/ 	.short	(.L_3081 - .L_3080)
.L_3080:
        /*000c*/ 	.word	0x00000000
        /*0010*/ 	.short	0x0001
        /*0012*/ 	.short	0x0008
        /*0014*/ 	.byte	0x00, 0xf0, 0x61, 0x08


	//----- nvinfo : EIATTR_KPARAM_INFO
	.align		4
.L_3081:
        /*0018*/ 	.byte	0x04, 0x17
        /*001a*/ 	.short	(.L_3083 - .L_3082)
.L_3082:
        /*001c*/ 	.word	0x00000000
        /*0020*/ 	.short	0x0000
        /*0022*/ 	.short	0x0000
        /*0024*/ 	.byte	0x00, 0xf0, 0x11, 0x00


	//----- nvinfo : EIATTR_SPARSE_MMA_MASK
	.align		4
.L_3083:
        /*0028*/ 	.byte	0x03, 0x50
        /*002a*/ 	.short	0x0000


	//----- nvinfo : EIATTR_MAXREG_COUNT
	.align		4
        /*002c*/ 	.byte	0x03, 0x1b
        /*002e*/ 	.short	0x0080


	//----- nvinfo : EIATTR_MERCURY_ISA_VERSION
	.align		4
        /*0030*/ 	.byte	0x03, 0x5f
        /*0032*/ 	.short	0x0101


	//----- nvinfo : EIATTR_VRC_CTA_INIT_COUNT
	.align		4
        /*0034*/ 	.byte	0x02, 0x4a
	.zero		1
	.zero		1


	//----- nvinfo : EIATTR_EXIT_INSTR_OFFSETS
	.align		4
        /*0038*/ 	.byte	0x04, 0x1c
        /*003a*/ 	.short	(.L_3085 - .L_3084)


	//   ....[0]....
.L_3084:
        /*003c*/ 	.word	0x00000420


	//   ....[1]....
        /*0040*/ 	.word	0x00000500


	//   ....[2]....
        /*0044*/ 	.word	0x00004140


	//   ....[3]....
        /*0048*/ 	.word	0x000054f0


	//----- nvinfo : EIATTR_MAX_THREADS
	.align		4
.L_3085:
        /*004c*/ 	.byte	0x04, 0x05
        /*004e*/ 	.short	(.L_3087 - .L_3086)
.L_3086:
        /*0050*/ 	.word	0x00000080
        /*0054*/ 	.word	0x00000001
        /*0058*/ 	.word	0x00000001


	//----- nvinfo : EIATTR_CRS_STACK_SIZE
	.align		4
.L_3087:
        /*005c*/ 	.byte	0x04, 0x1e
        /*005e*/ 	.short	(.L_3089 - .L_3088)
.L_3088:
        /*0060*/ 	.word	0x00000000


	//----- nvinfo : EIATTR_CBANK_PARAM_SIZE
	.align		4
.L_3089:
        /*0064*/ 	.byte	0x03, 0x19
        /*0066*/ 	.short	0x0220


	//----- nvinfo : EIATTR_PARAM_CBANK
	.align		4
        /*0068*/ 	.byte	0x04, 0x0a
        /*006a*/ 	.short	(.L_3091 - .L_3090)
	.align		4
.L_3090:
        /*006c*/ 	.word	index@(.nv.constant0._ZN2at6native18elementwise_kernelILi128ELi4EZNS0_22gpu_kernel_impl_nocastIZZZNS0_16sign_kernel_cudaERNS_18TensorIteratorBaseEENKUlvE_clEvENKUlvE7_clEvEUlN3c108BFloat16EE_EEvS4_RKT_EUliE_EEviT1_)
        /*0070*/ 	.short	0x0380
        /*0072*/ 	.short	0x0220


	//----- nvinfo : EIATTR_SW_WAR
	.align		4
.L_3091:
        /*0074*/ 	.byte	0x04, 0x36
        /*0076*/ 	.short	(.L_3093 - .L_3092)
.L_3092:
        /*0078*/ 	.word	0x00000008
.L_3093:


//--------------------- .nv.info._ZN2at6native27unrolled_elementwise_kernelIZZZNS0_16sign_kernel_cudaERNS_18TensorIteratorBaseEENKUlvE_clEvENKUlvE7_clEvEUlN3c108BFloat16EE_St5arrayIPcLm2EELi4E23TrivialOffsetCalculatorILi1EjESD_NS0_6memory15LoadWithoutCastENSE_16StoreWithoutCastEEEviT_T0_T2_T3_T4_T5_ --------------------------
	.section	.nv.info._ZN2at6native27unrolled_elementwise_kernelIZZZNS0_16sign_kernel_cudaERNS_18TensorIteratorBaseEENKUlvE_clEvENKUlvE7_clEvEUlN3c108BFloat16EE_St5arrayIPcLm2EELi4E23TrivialOffsetCalculatorILi1EjESD_NS0_6memory15LoadWithoutCastENSE_16StoreWithoutCastEEEviT_T0_T2_T3_T4_T5_,"",@"SHT_CUDA_INFO"
	.sectionflags	@""
	.align	4


	//----- nvinfo : EIATTR_CUDA_API_VERSION
	.align		4
        /*0000*/ 	.byte	0x04, 0x37
        /*0002*/ 	.short	(.L_3095 - .L_3094)
.L_3094:
        /*0004*/ 	.word	0x00000082


	//----- nvinfo : EIATTR_KPARAM_INFO
	.align		4
.L_3095:
        /*0008*/ 	.byte	0x04, 0x17
        /*000a*/ 	.short	(.L_3097 - .L_3096)
.L_3096:
        /*000c*/ 	.word	0x00000000
        /*0010*/ 	.short	0x0006
        /*0012*/ 	.short	0x001b
        /*0014*/ 	.byte	0x00, 0xf0, 0x05, 0x00


	//----- nvinfo : EIATTR_KPARAM_INFO
	.align		4
.L_3097:
        /*0018*/ 	.byte	0x04, 0x17
        /*001a*/ 	.short	(.L_3099 - .L_3098)
.L_3098:
        /*001c*/ 	.word	0x00000000
        /*0020*/ 	.short	0x0005
        /*0022*/ 	.short	0x001a
        /*0024*/ 	.byte	0x00, 0xf0, 0x05, 0x00


	//----- nvinfo : EIATTR_KPARAM_INFO
	.align		4
.L_3099:
        /*0028*/ 	.byte	0x04, 0x17
        /*002a*/ 	.short	(.L_3101 - .L_3100)
.L_3100:
        /*002c*/ 	.word	0x00000000
        /*0030*/ 	.short	0x0004
        /*0032*/ 	.short	0x0019
        /*0034*/ 	.byte	0x00, 0xf0, 0x05, 0x00


	//----- nvinfo : EIATTR_KPARAM_INFO
	.align		4
.L_3101:
        /*0038*/ 	.byte	0x04, 0x17
        /*003a*/ 	.short	(.L_3103 - .L_3102)
.L_3102:
        /*003c*/ 	.word	0x00000000
        /*0040*/ 	.short	0x0003
        /*0042*/ 	.short	0x0018
        /*0044*/ 	.byte	0x00, 0xf0, 0x05, 0x00


	//----- nvinfo : EIATTR_KPARAM_INFO
	.align		4
.L_3103:
        /*0048*/ 	.byte	0x04, 0x17
        /*004a*/ 	.short	(.L_3105 - .L_3104)
.L_3104:
        /*004c*/ 	.word	0x00000000
        /*0050*/ 	.short	0x0002
        /*0052*/ 	.short	0x0008
        /*0054*/ 	.byte	0x00, 0xf0, 0x41, 0x00


	//----- nvinfo : EIATTR_KPARAM_INFO
	.align		4
.L_3105:
        /*0058*/ 	.byte	0x04, 0x17
        /*005a*/ 	.short	(.L_3107 - .L_3106)
.L_3106:
        /*005c*/ 	.word	0x00000000
        /*0060*/ 	.short	0x0001
        /*0062*/ 	.short	0x0004
        /*0064*/ 	.byte	0x00, 0xf0, 0x05, 0x00


	//----- nvinfo : EIATTR_KPARAM_INFO
	.align		4
.L_3107:
        /*0068*/ 	.byte	0x04, 0x17
        /*006a*/ 	.short	(.L_3109 - .L_3108)
.L_3108:
        /*006c*/ 	.word	0x00000000
        /*0070*/ 	.short	0x0000
        /*0072*/ 	.short	0x0000
        /*0074*/ 	.byte	0x00, 0xf0, 0x11, 0x00


	//----- nvinfo : EIATTR_SPARSE_MMA_MASK
	.align		4
.L_3109:
        /*0078*/ 	.byte	0x03, 0x50
        /*007a*/ 	.short	0x0000


	//----- nvinfo : EIATTR_MAXREG_COUNT
	.align		4
        /*007c*/ 	.byte	0x03, 0x1b
        /*007e*/ 	.short	0x00ff


	//----- nvinfo : EIATTR_MERCURY_ISA_VERSION
	.align		4
        /*0080*/ 	.byte	0x03, 0x5f
        /*0082*/ 	.short	0x0101


	//----- nvinfo : EIATTR_VRC_CTA_INIT_COUNT
	.align		4
        /*0084*/ 	.byte	0x02, 0x4a
	.zero		1
	.zero		1


	//----- nvinfo : EIATTR_EXIT_INSTR_OFFSETS
	.align		4
        /*0088*/ 	.byte	0x04, 0x1c
        /*008a*/ 	.short	(.L_3111 - .L_3110)


	//   ....[0]....
.L_3110:
        /*008c*/ 	.word	0x000006d0


	//   ....[1]....
        /*0090*/ 	.word	0x00000720


	//----- nvinfo : EIATTR_MAX_THREADS
	.align		4
.L_3111:
        /*0094*/ 	.byte	0x04, 0x05
        /*0096*/ 	.short	(.L_3113 - .L_3112)
.L_3112:
        /*0098*/ 	.word	0x00000080
        /*009c*/ 	.word	0x00000001
        /*00a0*/ 	.word	0x00000001


	//----- nvinfo : EIATTR_CRS_STACK_SIZE
	.align		4
.L_3113:
        /*00a4*/ 	.byte	0x04, 0x1e
        /*00a6*/ 	.short	(.L_3115 - .L_3114)
.L_3114:
        /*00a8*/ 	.word	0x00000000


	//----- nvinfo : EIATTR_CBANK_PARAM_SIZE
	.align		4
.L_3115:
        /*00ac*/ 	.byte	0x03, 0x19
        /*00ae*/ 	.short	0x001c


	//----- nvinfo : EIATTR_PARAM_CBANK
	.align		4
        /*00b0*/ 	.byte	0x04, 0x0a
        /*00b2*/ 	.short	(.L_3117 - .L_3116)
	.align		4
.L_3116:
        /*00b4*/ 	.word	index@(.nv.constant0._ZN2at6native27unrolled_elementwise_kernelIZZZNS0_16sign_kernel_cudaERNS_18TensorIteratorBaseEENKUlvE_clEvENKUlvE7_clEvEUlN3c108BFloat16EE_St5arrayIPcLm2EELi4E23TrivialOffsetCalculatorILi1EjESD_NS0_6memory15LoadWithoutCastENSE_16StoreWithoutCastEEEviT_T0_T2_T3_T4_T5_)
        /*00b8*/ 	.short	0x0380
        /*00ba*/ 	.short	0x001c


	//----- nvinfo : EIATTR_SW_WAR
	.align		4
.L_3117:
        /*00bc*/ 	.byte	0x04, 0x36
        /*00be*/ 	.short	(.L_3119 - .L_3118)
.L_3118:
        /*00c0*/ 	.word	0x00000008
.L_3119:


//--------------------- .nv.info._ZN2at6native29vectorized_elementwise_kernelILi2EZZZNS0_16sign_kernel_cudaERNS_18TensorIteratorBaseEENKUlvE_clEvENKUlvE7_clEvEUlN3c108BFloat16EE_St5arrayIPcLm2EEEEviT0_T1_ --------------------------
	.section	.nv.info._ZN2at6native29vectorized_elementwise_kernelILi2EZZZNS0_16sign_kernel_cudaERNS_18TensorIteratorBaseEENKUlvE_clEvENKUlvE7_clEvEUlN3c108BFloat16EE_St5arrayIPcLm2EEEEviT0_T1_,"",@"SHT_CUDA_INFO"
	.sectionflags	@""
	.align	4


	//----- nvinfo : EIATTR_CUDA_API_VERSION
	.align		4
        /*0000*/ 	.byte	0x04, 0x37
        /*0002*/ 	.short	(.L_3121 - .L_3120)
.L_3120:
        /*0004*/ 	.word	0x00000082


	//----- nvinfo : EIATTR_KPARAM_INFO
	.align		4
.L_3121:
        /*0008*/ 	.byte	0x04, 0x17
        /*000a*/ 	.short	(.L_3123 - .L_3122)
.L_3122:
        /*000c*/ 	.word	0x00000000
        /*0010*/ 	.short	0x0002
        /*0012*/ 	.short	0x0008
        /*0014*/ 	.byte	0x00, 0xf0, 0x41, 0x00


	//----- nvinfo : EIATTR_KPARAM_INFO
	.align		4
.L_3123:
        /*0018*/ 	.byte	0x04, 0x17
        /*001a*/ 	.short	(.L_3125 - .L_3124)
.L_3124:
        /*001c*/ 	.word	0x00000000
        /*0020*/ 	.short	0x0001
        /*0022*/ 	.short	0x0004
        /*0024*/ 	.byte	0x00, 0xf0, 0x05, 0x00


	//----- nvinfo : EIATTR_KPARAM_INFO
	.align		4
.L_3125:
        /*0028*/ 	.byte	0x04, 0x17
        /*002a*/ 	.short	(.L_3127 - .L_3126)
.L_3126:
        /*002c*/ 	.word	0x00000000
        /*0030*/ 	.short	0x0000
        /*0032*/ 	.short	0x0000
        /*0034*/ 	.byte	0x00, 0xf0, 0x11, 0x00


	//----- nvinfo : EIATTR_SPARSE_MMA_MASK
	.align		4
.L_3127:
        /*0038*/ 	.byte	0x03, 0x50
        /*003a*/ 	.short	0x0000


	//----- nvinfo : EIATTR_MAXREG_COUNT
	.align		4
        /*003c*/ 	.byte	0x03, 0x1b
        /*003e*/ 	.short	0x00ff


	//----- nvinfo : EIATTR_MERCURY_ISA_VERSION
	.align		4
        /*0040*/ 	.byte	0x03, 0x5f
        /*0042*/ 	.short	0x0101


	//----- nvinfo : EIATTR_VRC_CTA_INIT_COUNT
	.align		4
        /*0044*/ 	.byte	0x02, 0x4a
	.zero		1
	.zero		1


	//----- nvinfo : EIATTR_EXIT_INSTR_OFFSETS
	.align		4
        /*0048*/ 	.byte	0x04, 0x1c
        /*004a*/ 	.short	(.L_3129 - .L_3128)


	//   ....[0]....
.L_3128:
        /*004c*/ 	.word	0x00000e50


	//   ....[1]....
        /*0050*/ 	.word	0x00000ea0


	//   ....[2]....
        /*0054*/ 	.word	0x00001410


	//----- nvinfo : EIATTR_MAX_THREADS
	.align		4
.L_3129:
        /*0058*/ 	.byte	0x04, 0x05
        /*005a*/ 	.short	(.L_3131 - .L_3130)
.L_3130:
        /*005c*/ 	.word	0x00000080
        /*0060*/ 	.word	0x00000001
        /*0064*/ 	.word	0x00000001


	//----- nvinfo : EIATTR_CRS_STACK_SIZE
	.align		4
.L_3131:
        /*0068*/ 	.byte	0x04, 0x1e
        /*006a*/ 	.short	(.L_3133 - .L_3132)
.L_3132:
        /*006c*/ 	.word	0x00000000


	//----- nvinfo : EIATTR_CBANK_PARAM_SIZE
	.align		4
.L_3133:
        /*0070*/ 	.byte	0x03, 0x19
        /*0072*/ 	.short	0x0018


	//----- nvinfo : EIATTR_PARAM_CBANK
	.align		4
        /*0074*/ 	.byte	0x04, 0x0a
        /*0076*/ 	.short	(.L_3135 - .L_3134)
	.align		4
.L_3134:
        /*0078*/ 	.word	index@(.nv.constant0._ZN2at6native29vectorized_elementwise_kernelILi2EZZZNS0_16sign_kernel_cudaERNS_18TensorIteratorBaseEENKUlvE_clEvENKUlvE7_clEvEUlN3c108BFloat16EE_St5arrayIPcLm2EEEEviT0_T1_)
        /*007c*/ 	.short	0x0380
        /*007e*/ 	.short	0x0018


	//----- nvinfo : EIATTR_SW_WAR
	.align		4
.L_3135:
        /*0080*/ 	.byte	0x04, 0x36
        /*0082*/ 	.short	(.L_3137 - .L_3136)
.L_3136:
        /*0084*/ 	.word	0x00000008
.L_3137:


//--------------------- .nv.info._ZN2at6native29vectorized_elementwise_kernelILi4EZZZNS0_16sign_kernel_cudaERNS_18TensorIteratorBaseEENKUlvE_clEvENKUlvE7_clEvEUlN3c108BFloat16EE_St5arrayIPcLm2EEEEviT0_T1_ --------------------------
	.section	.nv.info._ZN2at6native29vectorized_elementwise_kernelILi4EZZZNS0_16sign_kernel_cudaERNS_18TensorIteratorBaseEENKUlvE_clEvENKUlvE7_clEvEUlN3c108BFloat16EE_St5arrayIPcLm2EEEEviT0_T1_,"",@"SHT_CUDA_INFO"
	.sectionflags	@""
	.align	4


	//----- nvinfo : EIATTR_CUDA_API_VERSION
	.align		4
        /*0000*/ 	.byte	0x04, 0x37
        /*0002*/ 	.short	(.L_3139 - .L_3138)
.L_3138:
        /*0004*/ 	.word	0x00000082


	//----- nvinfo : EIATTR_KPARAM_INFO
	.align		4
.L_3139:
        /*0008*/ 	.byte	0x04, 0x17
        /*000a*/ 	.short	(.L_3141 - .L_3140)
.L_3140:
        /*000c*/ 	.word	0x00000000
        /*0010*/ 	.short	0x0002
        /*0012*/ 	.short	0x0008
        /*0014*/ 	.byte	0x00, 0xf0, 0x41, 0x00


	//----- nvinfo : EIATTR_KPARAM_INFO
	.align		4
.L_3141:
        /*0018*/ 	.byte	0x04, 0x17
        /*001a*/ 	.short	(.L_3143 - .L_3142)
.L_3142:
        /*001c*/ 	.word	0x00000000
        /*0020*/ 	.short	0x0001
        /*0022*/ 	.short	0x0004
        /*0024*/ 	.byte	0x00, 0xf0, 0x05, 0x00


	//----- nvinfo : EIATTR_KPARAM_INFO
	.align		4
.L_3143:
        /*0028*/ 	.byte	0x04, 0x17
        /*002a*/ 	.short	(.L_3145 - .L_3144)
.L_3144:
        /*002c*/ 	.word	0x00000000
        /*0030*/ 	.short	0x0000
        /*0032*/ 	.short	0x0000
        /*0034*/ 	.byte	0x00, 0xf0, 0x11, 0x00


	//----- nvinfo : EIATTR_SPARSE_MMA_MASK
	.align		4
.L_3145:
        /*0038*/ 	.byte	0x03, 0x50
        /*003a*/ 	.short	0x0000


	//----- nvinfo : EIATTR_MAXREG_COUNT
	.align		4
        /*003c*/ 	.byte	0x03, 0x1b
        /*003e*/ 	.short	0x00ff


	//----- nvinfo : EIATTR_MERCURY_ISA_VERSION
	.align		4
        /*0040*/ 	.byte	0x03, 0x5f
        /*0042*/ 	.short	0x0101


	//----- nvinfo : EIATTR_VRC_CTA_INIT_COUNT
	.align		4
        /*0044*/ 	.byte	0x02, 0x4a
	.zero		1
	.zero		1


	//----- nvinfo : EIATTR_EXIT_INSTR_OFFSETS
	.align		4
        /*0048*/ 	.byte	0x04, 0x1c
        /*004a*/ 	.short	(.L_3147 - .L_3146)


	//   ....[0]....
.L_3146:
        /*004c*/ 	.word	0x00000e50


	//   ....[1]....
        /*0050*/ 	.word	0x00000ea0


	//   ....[2]....
        /*0054*/ 	.word	0x000013d0


	//----- nvinfo : EIATTR_MAX_THREADS
	.align		4
.L_3147:
        /*0058*/ 	.byte	0x04, 0x05
        /*005a*/ 	.short	(.L_3149 - .L_3148)
.L_3148:
        /*005c*/ 	.word	0x00000080
        /*0060*/ 	.word	0x00000001
        /*0064*/ 	.word	0x00000001


	//----- nvinfo : EIATTR_CRS_STACK_SIZE
	.align		4
.L_3149:
        /*0068*/ 	.byte	0x04, 0x1e
        /*006a*/ 	.short	(.L_3151 - .L_3150)
.L_3150:
        /*006c*/ 	.word	0x00000000


	//----- nvinfo : EIATTR_CBANK_PARAM_SIZE
	.align		4
.L_3151:
        /*0070*/ 	.byte	0x03, 0x19
        /*0072*/ 	.short	0x0018


	//----- nvinfo : EIATTR_PARAM_CBANK
	.align		4
        /*0074*/ 	.byte	0x04, 0x0a
        /*0076*/ 	.short	(.L_3153 - .L_3152)
	.align		4
.L_3152:
        /*0078*/ 	.word	index@(.nv.constant0._ZN2at6native29vectorized_elementwise_kernelILi4EZZZNS0_16sign_kernel_cudaERNS_18TensorIteratorBaseEENKUlvE_clEvENKUlvE7_clEvEUlN3c108BFloat16EE_St5arrayIPcLm2EEEEviT0_T1_)
        /*007c*/ 	.short	0x0380
        /*007e*/ 	.short	0x0018


	//----- nvinfo : EIATTR_SW_WAR
	.align		4
.L_3153:
        /*0080*/ 	.byte	0x04, 0x36
        /*0082*/ 	.short	(.L_3155 - .L_3154)
.L_3154:
        /*0084*/ 	.word	0x00000008
.L_3155:


//--------------------- .nv.info._ZN2at6native29vectorized_elementwise_kernelILi8EZZZNS0_16sign_kernel_cudaERNS_18TensorIteratorBaseEENKUlvE_clEvENKUlvE7_clEvEUlN3c108BFloat16EE_St5arrayIPcLm2EEEEviT0_T1_ --------------------------
	.section	.nv.info._ZN2at6native29vectorized_elementwise_kernelILi8EZZZNS0_16sign_kernel_cudaERNS_18TensorIteratorBaseEENKUlvE_clEvENKUlvE7_clEvEUlN3c108BFloat16EE_St5arrayIPcLm2EEEEviT0_T1_,"",@"SHT_CUDA_INFO"
	.sectionflags	@""
	.align	4


	//----- nvinfo : EIATTR_CUDA_API_VERSION
	.align		4
        /*0000*/ 	.byte	0x04, 0x37
        /*0002*/ 	.short	(.L_3157 - .L_3156)
.L_3156:
        /*0004*/ 	.word	0x00000082


	//----- nvinfo : EIATTR_KPARAM_INFO
	.align		4
.L_3157:
        /*0008*/ 	.byte	0x04, 0x17
        /*000a*/ 	.short	(.L_3159 - .L_3158)
.L_3158:
        /*000c*/ 	.word	0x00000000
        /*0010*/ 	.short	0x0002
        /*0012*/ 	.short	0x0008
        /*0014*/ 	.byte	0x00, 0xf0, 0x41, 0x00


	//----- nvinfo : EIATTR_KPARAM_INFO
	.align		4
.L_3159:
        /*0018*/ 	.byte	0x04, 0x17
        /*001a*/ 	.short	(.L_3161 - .L_3160)
.L_3160:
        /*001c*/ 	.word	0x00000000
        /*0020*/ 	.short	0x0001
        /*0022*/ 	.short	0x0004
        /*0024*/ 	.byte	0x00, 0xf0, 0x05, 0x00


	//----- nvinfo : EIATTR_KPARAM_INFO
	.align		4
.L_3161:
        /*0028*/ 	.byte	0x04, 0x17
        /*002a*/ 	.short	(.L_3163 - .L_3162)
.L_3162:
        /*002c*/ 	.word	0x00000000
        /*0030*/ 	.short	0x0000
        /*0032*/ 	.short	0x0000
        /*0034*/ 	.byte	0x00, 0xf0, 0x11, 0x00


	//----- nvinfo : EIATTR_SPARSE_MMA_MASK
	.align		4
.L_3163:
        /*0038*/ 	.byte	0x03, 0x50
        /*003a*/ 	.short	0x0000


	//----- nvinfo : EIATTR_MAXREG_COUNT
	.align		4
        /*003c*/ 	.byte	0x03, 0x1b
        /*003e*/ 	.short	0x00ff


	//----- nvinfo : EIATTR_MERCURY_ISA_VERSION
	.align		4
        /*0040*/ 	.byte	0x03, 0x5f
        /*0042*/ 	.short	0x0101


	//----- nvinfo : EIATTR_VRC_CTA_INIT_COUNT
	.align		4
        /*0044*/ 	.byte	0x02, 0x4a
	.zero		1
	.zero		1


	//----- nvinfo : EIATTR_EXIT_INSTR_OFFSETS
	.align		4
        /*0048*/ 	.byte	0x04, 0x1c
        /*004a*/ 	.short	(.L_3165 - .L_3164)


	//   ....[0]....
.L_3164:
        /*004c*/ 	.word	0x00000010


	//----- nvinfo : EIATTR_MAX_THREADS
	.align		4
.L_3165:
        /*0050*/ 	.byte	0x04, 0x05
        /*0052*/ 	.short	(.L_3167 - .L_3166)
.L_3166:
        /*0054*/ 	.word	0x00000080
        /*0058*/ 	.word	0x00000001
        /*005c*/ 	.word	0x00000001


	//----- nvinfo : EIATTR_CBANK_PARAM_SIZE
	.align		4
.L_3167:
        /*0060*/ 	.byte	0x03, 0x19
        /*0062*/ 	.short	0x0018


	//----- nvinfo : EIATTR_PARAM_CBANK
	.align		4
        /*0064*/ 	.byte	0x04, 0x0a
        /*0066*/ 	.short	(.L_3169 - .L_3168)
	.align		4
.L_3168:
        /*0068*/ 	.word	index@(.nv.constant0._ZN2at6native29vectorized_elementwise_kernelILi8EZZZNS0_16sign_kernel_cudaERNS_18TensorIteratorBaseEENKUlvE_clEvENKUlvE7_clEvEUlN3c108BFloat16EE_St5arrayIPcLm2EEEEviT0_T1_)
        /*006c*/ 	.short	0x0380
        /*006e*/ 	.short	0x0018


	//----- nvinfo : EIATTR_SW_WAR
	.align		4
.L_3169:
        /*0070*/ 	.byte	0x04, 0x36
        /*0072*/ 	.short	(.L_3171 - .L_3170)
.L_3170:
        /*0074*/ 	.word	0x00000008
.L_3171:


//--------------------- .nv.info._ZN2at6native18elementwise_kernelILi128ELi4EZNS0_15gpu_kernel_implIZZZNS0_16sign_kernel_cudaERNS_18TensorIteratorBaseEENKUlvE_clEvENKUlvE6_clEvEUlN3c104HalfEE_EEvS4_RKT_EUliE_EEviT1_ --------------------------
	.section	.nv.info._ZN2at6native18elementwise_kernelILi128ELi4EZNS0_15gpu_kernel_implIZZZNS0_16sign_kernel_cudaERNS_18TensorIteratorBaseEENKUlvE_clEvENKUlvE6_clEvEUlN3c104HalfEE_EEvS4_RKT_EUliE_EEviT1_,"",@"SHT_CUDA_INFO"
	.sectionflags	@""
	.align	4


	//----- nvinfo : EIATTR_CUDA_API_VERSION
	.align		4
        /*0000*/ 	.byte	0x04, 0x37
        /*0002*/ 	.short	(.L_3173 - .L_3172)
.L_3172:
        /*0004*/ 	.word	0x00000082


	//----- nvinfo : EIATTR_KPARAM_INFO
	.align		4
.L_3173:
        /*0008*/ 	.byte	0x04, 0x17
        /*000a*/ 	.short	(.L_3175 - .L_3174)
.L_3174:
        /*000c*/ 	.word	0x00000000
        /*0010*/ 	.short	0x0001
        /*0012*/ 	.short	0x0008
        /*0014*/ 	.byte	0x00, 0xf0, 0x61, 0x08


	//----- nvinfo : EIATTR_KPARAM_INFO
	.align		4
.L_3175:
        /*0018*/ 	.byte	0x04, 0x17
        /*001a*/ 	.short	(.L_3177 - .L_3176)
.L_3176:
        /*001c*/ 	.word	0x00000000
        /*0020*/ 	.short	0x0000
        /*0022*/ 	.short	0x0000
        /*0024*/ 	.byte	0x00, 0xf0, 0x11, 0x00


	//----- nvinfo : EIATTR_SPARSE_MMA_MASK
	.align		4
.L_3177:
        /*0028*/ 	.byte	0x03, 0x50
        /*002a*/ 	.short	0x0000


	//----- nvinfo : EIATTR_MAXREG_COUNT
	.align		4
        /*002c*/ 	.byte	0x03, 0x1b
        /*002e*/ 	.short	0x0080


	//----- nvinfo : EIATTR_EXTERNS
	.align		4
        /*0030*/ 	.byte	0x04, 0x0f
        /*0032*/ 	.short	(.L_3179 - .L_3178)


	//   ....[0]....
	.align		4
.L_3178:
        /*0034*/ 	.word	index@(__assertfail)


	//----- nvinfo : EIATTR_MERCURY_ISA_VERSION
	.align		4
.L_3179:
        /*0038*/ 	.byte	0x03, 0x5f
        /*003a*/ 	.short	0x0101


	//----- nvinfo : EIATTR_VRC_CTA_INIT_COUNT
	.align		4
        /*003c*/ 	.byte	0x02, 0x4a
	.zero		1
	.zero		1


	//----- nvinfo : EIATTR_SYSCALL_OFFSETS
	.align		4
        /*0040*/ 	.byte	0x04, 0x46
        /*0042*/ 	.short	(.L_3181 - .L_3180)


	//   ....[0]....
.L_3180:
        /*0044*/ 	.word	0x00002270


	//   ....[1]....
        /*0048*/ 	.word	0x000031e0


	//   ....[2]....
        /*004c*/ 	.word	0x000055f0


	//   ....[3]....
        /*0050*/ 	.word	0x00006390


	//   ....[4]....
        /*0054*/ 	.word	0x000088b0


	//   ....[5]....
        /*0058*/ 	.word	0x00009650


	//   ....[6]....
        /*005c*/ 	.word	0x0000bb80


	//   ....[7]....
        /*0060*/ 	.word	0x0000c8f0


	//----- nvinfo : EIATTR_EXIT_INSTR_OFFSETS
	.align		4
.L_3181:
        /*0064*/ 	.byte	0x04, 0x1c
        /*0066*/ 	.short	(.L_3183 - .L_3182)


	//   ....[0]....
.L_3182:
        /*0068*/ 	.word	0x00009930


	//   ....[1]....
        /*006c*/ 	.word	0x0000bd90


	//   ....[2]....
        /*0070*/ 	.word	0x0000bdd0


	//   ....[3]....
        /*0074*/ 	.word	0x0000be70


	//   ....[4]....
        /*0078*/ 	.word	0x0000beb0


	//   ....[5]....
        /*007c*/ 	.word	0x0000bef0


	//   ....[6]....
        /*0080*/ 	.word	0x0000bf80


	//   ....[7]....
        /*0084*/ 	.word	0x0000bfa0


	//   ....[8]....
        /*0088*/ 	.word	0x0000c040


	//   ....[9]....
        /*008c*/ 	.word	0x0000c090


	//   ....[10]....
        /*0090*/ 	.word	0x0000c0e0


	//   ....[11]....
        /*0094*/ 	.word	0x0000c1c0


	//   ....[12]....
        /*0098*/ 	.word	0x0000c330


	//   ....[13]....
        /*009c*/ 	.word	0x0000c4a0


	//   ....[14]....
        /*00a0*/ 	.word	0x0000c600


	//   ....[15]....
        /*00a4*/ 	.word	0x0000c640


	//   ....[16]....
        /*00a8*/ 	.word	0x0000c680


	//   ....[17]....
        /*00ac*/ 	.word	0x0000c730


	//   ....[18]....
        /*00b0*/ 	.word	0x0000c790


	//   ....[19]....
        /*00b4*/ 	.word	0x0000c900


	//   ....[20]....
        /*00b8*/ 	.word	0x0000ca10


	//   ....[21]....
        /*00bc*/ 	.word	0x0000cb50


	//   ....[22]....
        /*00c0*/ 	.word	0x0000cb90


	//----- nvinfo : EIATTR_MAX_THREADS
	.align		4
.L_3183:
        /*00c4*/ 	.byte	0x04, 0x05
        /*00c6*/ 	.short	(.L_3185 - .L_3184)
.L_3184:
        /*00c8*/ 	.word	0x00000080
        /*00cc*/ 	.word	0x00000001
        /*00d0*/ 	.word	0x00000001


	//----- nvinfo : EIATTR_CRS_STACK_SIZE
	.align		4
.L_3185:
        /*00d4*/ 	.byte	0x04, 0x1e
        /*00d6*/ 	.short	(.L_3187 - .L_3186)
.L_3186:
        /*00d8*/ 	.word	0x00000000


	//----- nvinfo : EIATTR_CBANK_PARAM_SIZE
	.align		4
.L_3187:
        /*00dc*/ 	.byte	0x03, 0x19
        /*00de*/ 	.short	0x0220


	//----- nvinfo : EIATTR_PARAM_CBANK
	.align		4
        /*00e0*/ 	.byte	0x04, 0x0a
        /*00e2*/ 	.short	(.L_3189 - .L_3188)
	.align		4
.L_3188:
        /*00e4*/ 	.word	index@(.nv.constant0._ZN2at6native18elementwise_kernelILi128ELi4EZNS0_15gpu_kernel_implIZZZNS0_16sign_kernel_cudaERNS_18TensorIteratorBaseEENKUlvE_clEvENKUlvE6_clEvEUlN3c104HalfEE_EEvS4_RKT_EUliE_EEviT1_)
        /*00e8*/ 	.short	0x0380
        /*00ea*/ 	.short	0x0220


	//----- nvinfo : EIATTR_SW_WAR
	.align		4
.L_3189:
        /*00ec*/ 	.byte	0x04, 0x36
        /*00ee*/ 	.short	(.L_3191 - .L_3190)
.L_3190:
        /*00f0*/ 	.word	0x00000008
.L_3191:


//--------------------- .nv.info._ZN2at6native27unrolled_elementwise_kernelIZZZNS0_16sign_kernel_cudaERNS_18TensorIteratorBaseEENKUlvE_clEvENKUlvE6_clEvEUlN3c104HalfEE_St5arrayIPcLm2EELi4E23TrivialOffsetCalculatorILi1EjESD_NS0_6memory12LoadWithCastILi1EEENSE_13StoreWithCastILi1EEEEEviT_T0_T2_T3_T4_T5_ --------------------------
	.section	.nv.info._ZN2at6native27unrolled_elementwise_kernelIZZZNS0_16sign_kernel_cudaERNS_18TensorIteratorBaseEENKUlvE_clEvENKUlvE6_clEvEUlN3c104HalfEE_St5arrayIPcLm2EELi4E23TrivialOffsetCalculatorILi1EjESD_NS0_6memory12LoadWithCastILi1EEENSE_13StoreWithCastILi1EEEEEviT_T0_T2_T3_T4_T5_,"",@"SHT_CUDA_INFO"
	.sectionflags	@""
	.align	4


	//----- nvinfo : EIATTR_CUDA_API_VERSION
	.align		4
        /*0000*/ 	.byte	0x04, 0x37
        /*0002*/ 	.short	(.L_3193 - .L_3192)
.L_3192:
        /*0004*/ 	.word	0x00000082


	//----- nvinfo : EIATTR_KPARAM_INFO
	.align		4
.L_3193:
        /*0008*/ 	.byte	0x04, 0x17
        /*000a*/ 	.short	(.L_3195 - .L_3194)
.L_3194:
        /*000c*/ 	.word	0x00000000
        /*0010*/ 	.short	0x0006
        /*0012*/ 	.short	0x0024
        /*0014*/ 	.byte	0x00, 0xf0, 0x21, 0x00


	//----- nvinfo : EIATTR_KPARAM_INFO
	.align		4
.L_3195:
        /*0018*/ 	.byte	0x04, 0x17
        /*001a*/ 	.short	(.L_3197 - .L_3196)
.L_3196:
        /*001c*/ 	.word	0x00000000
        /*0020*/ 	.short	0x0005
        /*0022*/ 	.short	0x001c
        /*0024*/ 	.byte	0x00, 0xf0, 0x21, 0x00


	//----- nvinfo : EIATTR_KPARAM_INFO
	.align		4
.L_3197:
        /*0028*/ 	.byte	0x04, 0x17
        /*002a*/ 	.short	(.L_3199 - .L_3198)
.L_3198:
        /*002c*/ 	.word	0x00000000
        /*0030*/ 	.short	0x0004
        /*0032*/ 	.short	0x0019
        /*0034*/ 	.byte	0x00, 0xf0, 0x05, 0x00


	//----- nvinfo : EIATTR_KPARAM_INFO
	.align		4
.L_3199:
        /*0038*/ 	.byte	0x04, 0x17
        /*003a*/ 	.short	(.L_3201 - .L_3200)
.L_3200:
        /*003c*/ 	.word	0x00000000
        /*0040*/ 	.short	0x0003
        /*0042*/ 	.short	0x0018
        /*0044*/ 	.byte	0x00, 0xf0, 0x05, 0x00


	//----- nvinfo : EIATTR_KPARAM_INFO
	.align		4
.L_3201:
        /*0048*/ 	.byte	0x04, 0x17
        /*004a*/ 	.short	(.L_3203 - .L_3202)
.L_3202:
        /*004c*/ 	.word	0x00000000
        /*0050*/ 	.short	0x0002
        /*0052*/ 	.short	0x0008
        /*0054*/ 	.byte	0x00, 0xf0, 0x41, 0x00


	//----- nvinfo : EIATTR_KPARAM_INFO
	.align		4
.L_3203:
        /*0058*/ 	.byte	0x04, 0x17
        /*005a*/ 	.short	(.L_3205 - .L_3204)
.L_3204:
        /*005c*/ 	.word	0x00000000
        /*0060*/ 	.short	0x0001
        /*0062*/ 	.short	0x0004
        /*0064*/ 	.byte	0x00, 0xf0, 0x05, 0x00


	//----- nvinfo : EIATTR_KPARAM_INFO
	.align		4
.L_3205:
        /*0068*/ 	.byte	0x04, 0x17
        /*006a*/ 	.short	(.L_3207 - .L_3206)
.L_3206:
        /*006c*/ 	.word	0x00000000
        /*0070*/ 	.short	0x0000
        /*0072*/ 	.short	0x0000
        /*0074*/ 	.byte	0x00, 0xf0, 0x11, 0x00


	//----- nvinfo : EIATTR_SPARSE_MMA_MASK
	.align		4
.L_3207:
        /*0078*/ 	.byte	0x03, 0x50
        /*007a*/ 	.short	0x0000


	//----- nvinfo : EIATTR_MAXREG_COUNT
	.align		4
        /*007c*/ 	.byte	0x03, 0x1b
        /*007e*/ 	.short	0x00ff


	//----- nvinfo : EIATTR_EXTERNS
	.align		4
        /*0080*/ 	.byte	0x04, 0x0f
        /*0082*/ 	.short	(.L_3209 - .L_3208)


	//   ....[0]....
	.align		4
.L_3208:
        /*0084*/ 	.word	index@(__assertfail)


	//----- nvinfo : EIATTR_MERCURY_ISA_VERSION
	.align		4
.L_3209:
        /*0088*/ 	.byte	0x03, 0x5f
        /*008a*/ 	.short	0x0101


	//----- nvinfo : EIATTR_VRC_CTA_INIT_COUNT
	.align		4
        /*008c*/ 	.byte	0x02, 0x4a
	.zero		1
	.zero		1


	//----- nvinfo : EIATTR_SYSCALL_OFFSETS
	.align		4
        /*0090*/ 	.byte	0x04, 0x46
        /*0092*/ 	.short	(.L_3211 - .L_3210)


	//   ....[0]....
.L_3210:
        /*0094*/ 	.word	0x00001040


	//   ....[1]....
        /*0098*/ 	.word	0x00002260


	//   ....[2]....
        /*009c*/ 	.word	0x000033c0


	//   ....[3]....
        /*00a0*/ 	.word	0x00004520


	//   ....[4]....
        /*00a4*/ 	.word	0x00005880


	//   ....[5]....
        /*00a8*/ 	.word	0x00006740


	//   ....[6]....
        /*00ac*/ 	.word	0x000076c0


	//   ....[7]....
        /*00b0*/ 	.word	0x00008640


	//----- nvinfo : EIATTR_EXIT_INSTR_OFFSETS
	.align		4
.L_3211:
        /*00b4*/ 	.byte	0x04, 0x1c
        /*00b6*/ 	.short	(.L_3213 - .L_3212)


	//   ....[0]....
.L_3212:
        /*00b8*/ 	.word	0x00007990


	//   ....[1]....
        /*00bc*/ 	.word	0x00007ae0


	//   ....[2]....
        /*00c0*/ 	.word	0x00007b20


	//   ....[3]....
        /*00c4*/ 	.word	0x00007bc0


	//   ....[4]....
        /*00c8*/ 	.word	0x00007c00


	//   ....[5]....
        /*00cc*/ 	.word	0x00007c40


	//   ....[6]....
        /*00d0*/ 	.word	0x00007cd0


	//   ....[7]....
        /*00d4*/ 	.word	0x00007cf0


	//   ....[8]....
        /*00d8*/ 	.word	0x00007d90


	//   ....[9]....
        /*00dc*/ 	.word	0x00007de0


	//   ....[10]....
        /*00e0*/ 	.word	0x00007e30


	//   ....[11]....
        /*00e4*/ 	.word	0x00007f10


	//   ....[12]....
        /*00e8*/ 	.word	0x00008080


	//   ....[13]....
        /*00ec*/ 	.word	0x000081f0


	//   ....[14]....
        /*00f0*/ 	.word	0x00008350


	//   ....[15]....
        /*00f4*/ 	.word	0x00008390


	//   ....[16]....
        /*00f8*/ 	.word	0x000083d0


	//   ....[17]....
        /*00fc*/ 	.word	0x00008480


	//   ....[18]....
        /*0100*/ 	.word	0x000084e0


	//   ....[19]....
        /*0104*/ 	.word	0x00008650


	//   ....[20]....
        /*0108*/ 	.word	0x00008760


	//   ....[21]....
        /*010c*/ 	.word	0x000088a0


	//   ....[22]....
        /*0110*/ 	.word	0x000088e0


	//----- nvinfo : EIATTR_MAX_THREADS
	.align		4
.L_3213:
        /*0114*/ 	.byte	0x04, 0x05
        /*0116*/ 	.short	(.L_3215 - .L_3214)
.L_3214:
        /*0118*/ 	.word	0x00000080
        /*011c*/ 	.word	0x00000001
        /*0120*/ 	.word	0x00000001


	//----- nvinfo : EIATTR_CRS_STACK_SIZE
	.align		4
.L_3215:
        /*0124*/ 	.byte	0x04, 0x1e
        /*0126*/ 	.short	(.L_3217 - .L_3216)
.L_3216:
        /*0128*/ 	.word	0x00000000


	//----- nvinfo : EIATTR_CBANK_PARAM_SIZE
	.align		4
.L_3217:
        /*012c*/ 	.byte	0x03, 0x19
        /*012e*/ 	.short	0x002c


	//----- nvinfo : EIATTR_PARAM_CBANK
	.align		4
        /*0130*/ 	.byte	0x04, 0x0a
        /*0132*/ 	.short	(.L_3219 - .L_3218)
	.align		4
.L_3218:
        /*0134*/ 	.word	index@(.nv.constant0._ZN2at6native27unrolled_elementwise_kernelIZZZNS0_16sign_kernel_cudaERNS_18TensorIteratorBaseEENKUlvE_clEvENKUlvE6_clEvEUlN3c104HalfEE_St5arrayIPcLm2EELi4E23TrivialOffsetCalculatorILi1EjESD_NS0_6memory12LoadWithCastILi1EEENSE_13StoreWithCastILi1EEEEEviT_T0_T2_T3_T4_T5_)
        /*0138*/ 	.short	0x0380
        /*013a*/ 	.short	0x002c


	//----- nvinfo : EIATTR_SW_WAR
	.align		4
.L_3219:
        /*013c*/ 	.byte	0x04, 0x36
        /*013e*/ 	.short	(.L_3221 - .L_3220)
.L_3220:
        /*0140*/ 	.word	0x00000008
.L_3221:


//--------------------- .nv.info._ZN2at6native18elementwise_kernelILi128ELi4EZNS0_22gpu_kernel_impl_nocastIZZZNS0_16sign_kernel_cudaERNS_18TensorIteratorBaseEENKUlvE_clEvENKUlvE6_clEvEUlN3c104HalfEE_EEvS4_RKT_EUliE_EEviT1_ --------------------------
	.section	.nv.info._ZN2at6native18elementwise_kernelILi128ELi4EZNS0_22gpu_kernel_impl_nocastIZZZNS0_16sign_kernel_cudaERNS_18TensorIteratorBaseEENKUlvE_clEvENKUlvE6_clEvEUlN3c104HalfEE_EEvS4_RKT_EUliE_EEviT1_,"",@"SHT_CUDA_INFO"
	.sectionflags	@""
	.align	4


	//----- nvinfo : EIATTR_CUDA_API_VERSION
	.align		4
        /*0000*/ 	.byte	0x04, 0x37
        /*0002*/ 	.short	(.L_3223 - .L_3222)
.L_3222:
        /*0004*/ 	.word	0x00000082


	//----- nvinfo : EIATTR_KPARAM_INFO
	.align		4
.L_3223:
        /*0008*/ 	.byte	0x04, 0x17
        /*000a*/ 	.short	(.L_3225 - .L_3224)
.L_3224:
        /*000c*/ 	.word	0x00000000
        /*0010*/ 	.short	0x0001
        /*0012*/ 	.short	0x0008
        /*0014*/ 	.byte	0x00, 0xf0, 0x61, 0x08


	//----- nvinfo : EIATTR_KPARAM_INFO
	.align		4
.L_3225:
        /*0018*/ 	.byte	0x04, 0x17
        /*001a*/ 	.short	(.L_3227 - .L_3226)
.L_3226:
        /*001c*/ 	.word	0x00000000
        /*0020*/ 	.short	0x0000
        /*0022*/ 	.short	0x0000
        /*0024*/ 	.byte	0x00, 0xf0, 0x11, 0x00


	//----- nvinfo : EIATTR_SPARSE_MMA_MASK
	.align		4
.L_3227:
        /*0028*/ 	.byte	0x03, 0x50
        /*002a*/ 	.short	0x0000


	//----- nvinfo : EIATTR_MAXREG_COUNT
	.align		4
        /*002c*/ 	.byte	0x03, 0x1b
        /*002e*/ 	.short	0x0080


	//----- nvinfo : EIATTR_MERCURY_ISA_VERSION
	.align		4
        /*0030*/ 	.byte	0x03, 0x5f
        /*0032*/ 	.short	0x0101


	//----- nvinfo : EIATTR_VRC_CTA_INIT_COUNT
	.align		4
        /*0034*/ 	.byte	0x02, 0x4a
	.zero		1
	.zero		1


	//----- nvinfo : EIATTR_EXIT_INSTR_OFFSETS
	.align		4
        /*0038*/ 	.byte	0x04, 0x1c
        /*003a*/ 	.short	(.L_3229 - .L_3228)


	//   ....[0]....
.L_3228:
        /*003c*/ 	.word	0x00000420


	//   ....[1]....
        /*0040*/ 	.word	0x00000500


	//   ....[2]....
        /*0044*/ 	.word	0x00004140


	//   ....[3]....
        /*0048*/ 	.word	0x000054f0


	//----- nvinfo : EIATTR_MAX_THREADS
	.align		4
.L_3229:
        /*004c*/ 	.byte	0x04, 0x05
        /*004e*/ 	.short	(.L_3231 - .L_3230)
.L_3230:
        /*0050*/ 	.word	0x00000080
        /*0054*/ 	.word	0x00000001
        /*0058*/ 	.word	0x00000001


	//----- nvinfo : EIATTR_CRS_STACK_SIZE
	.align		4
.L_3231:
        /*005c*/ 	.byte	0x04, 0x1e
        /*005e*/ 	.short	(.L_3233 - .L_3232)
.L_3232:
        /*0060*/ 	.word	0x00000000


	//----- nvinfo : EIATTR_CBANK_PARAM_SIZE
	.align		4
.L_3233:
        /*0064*/ 	.byte	0x03, 0x19
        /*0066*/ 	.short	0x0220


	//----- nvinfo : EIATTR_PARAM_CBANK
	.align		4
        /*0068*/ 	.byte	0x04, 0x0a
        /*006a*/ 	.short	(.L_3235 - .L_3234)
	.align		4
.L_3234:
        /*006c*/ 	.word	index@(.nv.constant0._ZN2at6native18elementwise_kernelILi128ELi4EZNS0_22gpu_kernel_impl_nocastIZZZNS0_16sign_kernel_cudaERNS_18TensorIteratorBaseEENKUlvE_clEvENKUlvE6_clEvEUlN3c104HalfEE_EEvS4_RKT_EUliE_EEviT1_)
        /*0070*/ 	.short	0x0380
        /*0072*/ 	.short	0x0220


	//----- nvinfo : EIATTR_SW_WAR
	.align		4
.L_3235:
        /*0074*/ 	.byte	0x04, 0x36
        /*0076*/ 	.short	(.L_3237 - .L_3236)
.L_3236:
        /*0078*/ 	.word	0x00000008
.L_3237:


//--------------------- .nv.info._ZN2at6native27unrolled_elementwise_kernelIZZZNS0_16sign_kernel_cudaERNS_18TensorIteratorBaseEENKUlvE_clEvENKUlvE6_clEvEUlN3c104HalfEE_St5arrayIPcLm2EELi4E23TrivialOffsetCalculatorILi1EjESD_NS0_6memory15LoadWithoutCastENSE_16StoreWithoutCastEEEviT_T0_T2_T3_T4_T5_ --------------------------
	.section	.nv.info._ZN2at6native27unrolled_elementwise_kernelIZZZNS0_16sign_kernel_cudaERNS_18TensorIteratorBaseEENKUlvE_clEvENKUlvE6_clEvEUlN3c104HalfEE_St5arrayIPcLm2EELi4E23TrivialOffsetCalculatorILi1EjESD_NS0_6memory15LoadWithoutCastENSE_16StoreWithoutCastEEEviT_T0_T2_T3_T4_T5_,"",@"SHT_CUDA_INFO"
	.sectionflags	@""
	.align	4


	//----- nvinfo : EIATTR_CUDA_API_VERSION
	.align		4
        /*0000*/ 	.byte	0x04, 0x37
        /*0002*/ 	.short	(.L_3239 - .L_3238)
.L_3238:
        /*0004*/ 	.word	0x00000082


	//----- nvinfo : EIATTR_KPARAM_INFO
	.align		4
.L_3239:
        /*0008*/ 	.byte	0x04, 0x17
        /*000a*/ 	.short	(.L_3241 - .L_3240)
.L_3240:
        /*000c*/ 	.word	0x00000000
        /*0010*/ 	.short	0x0006
        /*0012*/ 	.short	0x001b
        /*0014*/ 	.byte	0x00, 0xf0, 0x05, 0x00


	//----- nvinfo : EIATTR_KPARAM_INFO
	.align		4
.L_3241:
        /*0018*/ 	.byte	0x04, 0x17
        /*001a*/ 	.short	(.L_3243 - .L_3242)
.L_3242:
        /*001c*/ 	.word	0x00000000
        /*0020*/ 	.short	0x0005
        /*0022*/ 	.short	0x001a
        /*0024*/ 	.byte	0x00, 0xf0, 0x05, 0x00


	//----- nvinfo : EIATTR_KPARAM_INFO
	.align		4
.L_3243:
        /*0028*/ 	.byte	0x04, 0x17
        /*002a*/ 	.short	(.L_3245 - .L_3244)
.L_3244:
        /*002c*/ 	.word	0x00000000
        /*0030*/ 	.short	0x0004
        /*0032*/ 	.short	0x0019
        /*0034*/ 	.byte	0x00, 0xf0, 0x05, 0x00


	//----- nvinfo : EIATTR_KPARAM_INFO
	.align		4
.L_3245:
        /*0038*/ 	.byte	0x04, 0x17
        /*003a*/ 	.short	(.L_3247 - .L_3246)
.L_3246:
        /*003c*/ 	.word	0x00000000
        /*0040*/ 	.short	0x0003
        /*0042*/ 	.short	0x0018
        /*0044*/ 	.byte	0x00, 0xf0, 0x05, 0x00


	//----- nvinfo : EIATTR_KPARAM_INFO
	.align		4
.L_3247:
        /*0048*/ 	.byte	0x04, 0x17
        /*004a*/ 	.short	(.L_3249 - .L_3248)
.L_3248:
        /*004c*/ 	.word	0x00000000
        /*0050*/ 	.short	0x0002
        /*0052*/ 	.short	0x0008
        /*0054*/ 	.byte	0x00, 0xf0, 0x41, 0x00


	//----- nvinfo : EIATTR_KPARAM_INFO
	.align		4
.L_3249:
        /*0058*/ 	.byte	0x04, 0x17
        /*005a*/ 	.short	(.L_3251 - .L_3250)
.L_3250:
        /*005c*/ 	.word	0x00000000
        /*0060*/ 	.short	0x0001
        /*0062*/ 	.short	0x0004
        /*0064*/ 	.byte	0x00, 0xf0, 0x05, 0x00


	//----- nvinfo : EIATTR_KPARAM_INFO
	.align		4
.L_3251:
        /*0068*/ 	.byte	0x04, 0x17
        /*006a*/ 	.short	(.L_3253 - .L_3252)
.L_3252:
        /*006c*/ 	.word	0x00000000
        /*0070*/ 	.short	0x0000
        /*0072*/ 	.short	0x0000
        /*0074*/ 	.byte	0x00, 0xf0, 0x11, 0x00


	//----- nvinfo : EIATTR_SPARSE_MMA_MASK
	.align		4
.L_3253:
        /*0078*/ 	.byte	0x03, 0x50
        /*007a*/ 	.short	0x0000


	//----- nvinfo : EIATTR_MAXREG_COUNT
	.align		4
        /*007c*/ 	.byte	0x03, 0x1b
        /*007e*/ 	.short	0x00ff


	//----- nvinfo : EIATTR_MERCURY_ISA_VERSION
	.align		4
        /*0080*/ 	.byte	0x03, 0x5f
        /*0082*/ 	.short	0x0101


	//----- nvinfo : EIATTR_VRC_CTA_INIT_COUNT
	.align		4
        /*0084*/ 	.byte	0x02, 0x4a
	.zero		1
	.zero		1


	//----- nvinfo : EIATTR_EXIT_INSTR_OFFSETS
	.align		4
        /*0088*/ 	.byte	0x04, 0x1c
        /*008a*/ 	.short	(.L_3255 - .L_3254)


	//   ....[0]....
.L_3254:
        /*008c*/ 	.word	0x000006d0


	//   ....[1]....
        /*0090*/ 	.word	0x00000720


	//----- nvinfo : EIATTR_MAX_THREADS
	.align		4
.L_3255:
        /*0094*/ 	.byte	0x04, 0x05
        /*0096*/ 	.short	(.L_3257 - .L_3256)
.L_3256:
        /*0098*/ 	.word	0x00000080
        /*009c*/ 	.word	0x00000001
        /*00a0*/ 	.word	0x00000001


	//----- nvinfo : EIATTR_CRS_STACK_SIZE
	.align		4
.L_3257:
        /*00a4*/ 	.byte	0x04, 0x1e
        /*00a6*/ 	.short	(.L_3259 - .L_3258)
.L_3258:
        /*00a8*/ 	.word	0x00000000


	//----- nvinfo : EIATTR_CBANK_PARAM_SIZE
	.align		4
.L_3259:
        /*00ac*/ 	.byte	0x03, 0x19
        /*00ae*/ 	.short	0x001c


	//----- nvinfo : EIATTR_PARAM_CBANK
	.align		4
        /*00b0*/ 	.byte	0x04, 0x0a
        /*00b2*/ 	.short	(.L_3261 - .L_3260)
	.align		4
.L_3260:
        /*00b4*/ 	.word	index@(.nv.constant0._ZN2at6native27unrolled_elementwise_kernelIZZZNS0_16sign_kernel_cudaERNS_18TensorIteratorBaseEENKUlvE_clEvENKUlvE6_clEvEUlN3c104HalfEE_St5arrayIPcLm2EELi4E23TrivialOffsetCalculatorILi1EjESD_NS0_6memory15LoadWithoutCastENSE_16StoreWithoutCastEEEviT_T0_T2_T3_T4_T5_)
        /*00b8*/ 	.short	0x0380
        /*00ba*/ 	.short	0x001c


	//----- nvinfo : EIATTR_SW_WAR
	.align		4
.L_3261:
        /*00bc*/ 	.byte	0x04, 0x36
        /*00be*/ 	.short	(.L_3263 - .L_3262)
.L_3262:
        /*00c0*/ 	.word	0x00000008
.L_3263:


//--------------------- .nv.info._ZN2at6native29vectorized_elementwise_kernelILi2EZZZNS0_16sign_kernel_cudaERNS_18TensorIteratorBaseEENKUlvE_clEvENKUlvE6_clEvEUlN3c104HalfEE_St5arrayIPcLm2EEEEviT0_T1_ --------------------------
	.section	.nv.info._ZN2at6native29vectorized_elementwise_kernelILi2EZZZNS0_16sign_kernel_cudaERNS_18TensorIteratorBaseEENKUlvE_clEvENKUlvE6_clEvEUlN3c104HalfEE_St5arrayIPcLm2EEEEviT0_T1_,"",@"SHT_CUDA_INFO"
	.sectionflags	@""
	.align	4


	//----- nvinfo : EIATTR_CUDA_API_VERSION
	.align		4
        /*0000*/ 	.byte	0x04, 0x37
        /*0002*/ 	.short	(.L_3265 - .L_3264)
.L_3264:
        /*0004*/ 	.word	0x00000082


	//----- nvinfo : EIATTR_KPARAM_INFO
	.align		4
.L_3265:
        /*0008*/ 	.byte	0x04, 0x17
        /*000a*/ 	.short	(.L_3267 - .L_3266)
.L_3266:
        /*000c*/ 	.word	0x00000000
        /*0010*/ 	.short	0x0002
        /*0012*/ 	.short	0x0008
        /*0014*/ 	.byte	0x00, 0xf0, 0x41, 0x00


	//----- nvinfo : EIATTR_KPARAM_INFO
	.align		4
.L_3267:
        /*0018*/ 	.byte	0x04, 0x17
        /*001a*/ 	.short	(.L_3269 - .L_3268)
.L_3268:
        /*001c*/ 	.word	0x00000000
        /*0020*/ 	.short	0x0001
        /*0022*/ 	.short	0x0004
        /*0024*/ 	.byte	0x00, 0xf0, 0x05, 0x00


	//----- nvinfo : EIATTR_KPARAM_INFO
	.align		4
.L_3269:
        /*0028*/ 	.byte	0x04, 0x17
        /*002a*/ 	.short	(.L_3271 - .L_3270)
.L_3270:
        /*002c*/ 	.word	0x00000000
        /*0030*/ 	.short	0x0000
        /*0032*/ 	.short	0x0000
        /*0034*/ 	.byte	0x00, 0xf0, 0x11, 0x00


	//----- nvinfo : EIATTR_SPARSE_MMA_MASK
	.align		4
.L_3271:
        /*0038*/ 	.byte	0x03, 0x50
        /*003a*/ 	.short	0x0000


	//----- nvinfo : EIATTR_MAXREG_COUNT
	.align		4
        /*003c*/ 	.byte	0x03, 0x1b
        /*003e*/ 	.short	0x00ff


	//----- nvinfo : EIATTR_MERCURY_ISA_VERSION
	.align		4
        /*0040*/ 	.byte	0x03, 0x5f
        /*0042*/ 	.short	0x0101


	//----- nvinfo : EIATTR_VRC_CTA_INIT_COUNT
	.align		4
        /*0044*/ 	.byte	0x02, 0x4a
	.zero		1
	.zero		1


	//----- nvinfo : EIATTR_EXIT_INSTR_OFFSETS
	.align		4
        /*0048*/ 	.byte	0x04, 0x1c
        /*004a*/ 	.short	(.L_3273 - .L_3272)


	//   ....[0]....
.L_3272:
        /*004c*/ 	.word	0x00000e50


	//   ....[1]....
        /*0050*/ 	.word	0x00000ea0


	//   ....[2]....
        /*0054*/ 	.word	0x000013d0


	//----- nvinfo : EIATTR_MAX_THREADS
	.align		4
.L_3273:
        /*0058*/ 	.byte	0x04, 0x05
        /*005a*/ 	.short	(.L_3275 - .L_3274)
.L_3274:
        /*005c*/ 	.word	0x00000080
        /*0060*/ 	.word	0x00000001
        /*0064*/ 	.word	0x00000001


	//----- nvinfo : EIATTR_CRS_STACK_SIZE
	.align		4
.L_3275:
        /*0068*/ 	.byte	0x04, 0x1e
        /*006a*/ 	.short	(.L_3277 - .L_3276)
.L_3276:
        /*006c*/ 	.word	0x00000000


	//----- nvinfo : EIATTR_CBANK_PARAM_SIZE
	.align		4
.L_3277:
        /*0070*/ 	.byte	0x03, 0x19
        /*0072*/ 	.short	0x0018


	//----- nvinfo : EIATTR_PARAM_CBANK
	.align		4
        /*0074*/ 	.byte	0x04, 0x0a
        /*0076*/ 	.short	(.L_3279 - .L_3278)
	.align		4
.L_3278:
        /*0078*/ 	.word	index@(.nv.constant0._ZN2at6native29vectorized_elementwise_kernelILi2EZZZNS0_16sign_kernel_cudaERNS_18TensorIteratorBaseEENKUlvE_clEvENKUlvE6_clEvEUlN3c104HalfEE_St5arrayIPcLm2EEEEviT0_T1_)
        /*007c*/ 	.short	0x0380
        /*007e*/ 	.short	0x0018


	//----- nvinfo : EIATTR_SW_WAR
	.align		4
.L_3279:
        /*0080*/ 	.byte	0x04, 0x36
        /*0082*/ 	.short	(.L_3281 - .L_3280)
.L_3280:
        /*0084*/ 	.word	0x00000008
.L_3281:


//--------------------- .nv.info._ZN2at6native29vectorized_elementwise_kernelILi4EZZZNS0_16sign_kernel_cudaERNS_18TensorIteratorBaseEENKUlvE_clEvENKUlvE6_clEvEUlN3c104HalfEE_St5arrayIPcLm2EEEEviT0_T1_ --------------------------
	.section	.nv.info._ZN2at6native29vectorized_elementwise_kernelILi4EZZZNS0_16sign_kernel_cudaERNS_18TensorIteratorBaseEENKUlvE_clEvENKUlvE6_clEvEUlN3c104HalfEE_St5arrayIPcLm2EEEEviT0_T1_,"",@"SHT_CUDA_INFO"
	.sectionflags	@""
	.align	4


	//----- nvinfo : EIATTR_CUDA_API_VERSION
	.align		4
        /*0000*/ 	.byte	0x04, 0x37
        /*0002*/ 	.short	(.L_3283 - .L_3282)
.L_3282:
        /*0004*/ 	.word	0x00000082


	//----- nvinfo : EIATTR_KPARAM_INFO
	.align		4
.L_3283:
        /*0008*/ 	.byte	0x04, 0x17
        /*000a*/ 	.short	(.L_3285 - .L_3284)
.L_3284:
        /*000c*/ 	.word	0x00000000
        /*0010*/ 	.short	0x0002
        /*0012*/ 	.short	0x0008
        /*0014*/ 	.byte	0x00, 0xf0, 0x41, 0x00


	//----- nvinfo : EIATTR_KPARAM_INFO
	.align		4
.L_3285:
        /*0018*/ 	.byte	0x04, 0x17
        /*001a*/ 	.short	(.L_3287 - .L_3286)
.L_3286:
        /*001c*/ 	.word	0x00000000
        /*0020*/ 	.short	0x0001
        /*0022*/ 	.short	0x0004
        /*0024*/ 	.byte	0x00, 0xf0, 0x05, 0x00


	//----- nvinfo : EIATTR_KPARAM_INFO
	.align		4
.L_3287:
        /*0028*/ 	.byte	0x04, 0x17
        /*002a*/ 	.short	(.L_3289 - .L_3288)
.L_3288:
        /*002c*/ 	.word	0x00000000
        /*0030*/ 	.short	0x0000
        /*0032*/ 	.short	0x0000
        /*0034*/ 	.byte	0x00, 0xf0, 0x11, 0x00


	//----- nvinfo : EIATTR_SPARSE_MMA_MASK
	.align		4
.L_3289:
        /*0038*/ 	.byte	0x03, 0x50
        /*003a*/ 	.short	0x0000


	//----- nvinfo : EIATTR_MAXREG_COUNT
	.align		4
        /*003c*/ 	.byte	0x03, 0x1b
        /*003e*/ 	.short	0x00ff


	//----- nvinfo : EIATTR_MERCURY_ISA_VERSION
	.align		4
        /*0040*/ 	.byte	0x03, 0x5f
        /*0042*/ 	.short	0x0101


	//----- nvinfo : EIATTR_VRC_CTA_INIT_COUNT
	.align		4
        /*0044*/ 	.byte	0x02, 0x4a
	.zero		1
	.zero		1


	//----- nvinfo : EIATTR_EXIT_INSTR_OFFSETS
	.align		4
        /*0048*/ 	.byte	0x04, 0x1c
        /*004a*/ 	.short	(.L_3291 - .L_3290)


	//   ....[0]....
.L_3290:
        /*004c*/ 	.word	0x00000e50


	//   ....[1]....
        /*0050*/ 	.word	0x00000ea0


	//   ....[2]....
        /*0054*/ 	.word	0x00001380


	//----- nvinfo : EIATTR_MAX_THREADS
	.align		4
.L_3291:
        /*0058*/ 	.byte	0x04, 0x05
        /*005a*/ 	.short	(.L_3293 - .L_3292)
.L_3292:
        /*005c*/ 	.word	0x00000080
        /*0060*/ 	.word	0x00000001
        /*0064*/ 	.word	0x00000001


	//----- nvinfo : EIATTR_CRS_STACK_SIZE
	.align		4
.L_3293:
        /*0068*/ 	.byte	0x04, 0x1e
        /*006a*/ 	.short	(.L_3295 - .L_3294)
.L_3294:
        /*006c*/ 	.word	0x00000000


	//----- nvinfo : EIATTR_CBANK_PARAM_SIZE
	.align		4
.L_3295:
        /*0070*/ 	.byte	0x03, 0x19
        /*0072*/ 	.short	0x0018


	//----- nvinfo : EIATTR_PARAM_CBANK
	.align		4
        /*0074*/ 	.byte	0x04, 0x0a
        /*0076*/ 	.short	(.L_3297 - .L_3296)
	.align		4
.L_3296:
        /*0078*/ 	.word	index@(.nv.constant0._ZN2at6native29vectorized_elementwise_kernelILi4EZZZNS0_16sign_kernel_cudaERNS_18TensorIteratorBaseEENKUlvE_clEvENKUlvE6_clEvEUlN3c104HalfEE_St5arrayIPcLm2EEEEviT0_T1_)
        /*007c*/ 	.short	0x0380
        /*007e*/ 	.short	0x0018


	//----- nvinfo : EIATTR_SW_WAR
	.align		4
.L_3297:
        /*0080*/ 	.byte	0x04, 0x36
        /*0082*/ 	.short	(.L_3299 - .L_3298)
.L_3298:
        /*0084*/ 	.word	0x00000008
.L_3299:


//--------------------- .nv.info._ZN2at6native29vectorized_elementwise_kernelILi8EZZZNS0_16sign_kernel_cudaERNS_18TensorIteratorBaseEENKUlvE_clEvENKUlvE6_clEvEUlN3c104HalfEE_St5arrayIPcLm2EEEEviT0_T1_ --------------------------
	.section	.nv.info._ZN2at6native29vectorized_elementwise_kernelILi8EZZZNS0_16sign_kernel_cudaERNS_18TensorIteratorBaseEENKUlvE_clEvENKUlvE6_clEvEUlN3c104HalfEE_St5arrayIPcLm2EEEEviT0_T1_,"",@"SHT_CUDA_INFO"
	.sectionflags	@""
	.align	4


	//----- nvinfo : EIATTR_CUDA_API_VERSION
	.align		4
        /*0000*/ 	.byte	0x04, 0x37
        /*0002*/ 	.short	(.L_3301 - .L_3300)
.L_3300:
        /*0004*/ 	.word	0x00000082


	//----- nvinfo : EIATTR_KPARAM_INFO
	.align		4
.L_3301:
        /*0008*/ 	.byte	0x04, 0x17
        /*000a*/ 	.short	(.L_3303 - .L_3302)
.L_3302:
        /*000c*/ 	.word	0x00000000
        /*0010*/ 	.short	0x0002
        /*0012*/ 	.short	0x0008
        /*0014*/ 	.byte	0x00, 0xf0, 0x41, 0x00


	//----- nvinfo : EIATTR_KPARAM_INFO
	.align		4
.L_3303:
        /*0018*/ 	.byte	0x04, 0x17
        /*001a*/ 	.short	(.L_3305 - .L_3304)
.L_3304:
        /*001c*/ 	.word	0x00000000
        /*0020*/ 	.short	0x0001
        /*0022*/ 	.short	0x0004
        /*0024*/ 	.byte	0x00, 0xf0, 0x05, 0x00


	//----- nvinfo : EIATTR_KPARAM_INFO
	.align		4
.L_3305:
        /*0028*/ 	.byte	0x04, 0x17
        /*002a*/ 	.short	(.L_3307 - .L_3306)
.L_3306:
        /*002c*/ 	.word	0x00000000
        /*0030*/ 	.short	0x0000
        /*0032*/ 	.short	0x0000
        /*0034*/ 	.byte	0x00, 0xf0, 0x11, 0x00


	//----- nvinfo : EIATTR_SPARSE_MMA_MASK
	.align		4
.L_3307:
        /*0038*/ 	.byte	0x03, 0x50
        /*003a*/ 	.short	0x0000


	//----- nvinfo : EIATTR_MAXREG_COUNT
	.align		4
        /*003c*/ 	.byte	0x03, 0x1b
        /*003e*/ 	.short	0x00ff


	//----- nvinfo : EIATTR_MERCURY_ISA_VERSION
	.align		4
        /*0040*/ 	.byte	0x03, 0x5f
        /*0042*/ 	.short	0x0101


	//----- nvinfo : EIATTR_VRC_CTA_INIT_COUNT
	.align		4
        /*0044*/ 	.byte	0x02, 0x4a
	.zero		1
	.zero		1


	//----- nvinfo : EIATTR_EXIT_INSTR_OFFSETS
	.align		4
        /*0048*/ 	.byte	0x04, 0x1c
        /*004a*/ 	.short	(.L_3309 - .L_3308)


	//   ....[0]....
.L_3308:
        /*004c*/ 	.word	0x00000010


	//----- nvinfo : EIATTR_MAX_THREADS
	.align		4
.L_3309:
        /*0050*/ 	.byte	0x04, 0x05
        /*0052*/ 	.short	(.L_3311 - .L_3310)
.L_3310:
        /*0054*/ 	.word	0x00000080
        /*0058*/ 	.word	0x00000001
        /*005c*/ 	.word	0x00000001


	//----- nvinfo : EIATTR_CBANK_PARAM_SIZE
	.align		4
.L_3311:
        /*0060*/ 	.byte	0x03, 0x19
        /*0062*/ 	.short	0x0018


	//----- nvinfo : EIATTR_PARAM_CBANK
	.align		4
        /*0064*/ 	.byte	0x04, 0x0a
        /*0066*/ 	.short	(.L_3313 - .L_3312)
	.align		4
.L_3312:
        /*0068*/ 	.word	index@(.nv.constant0._ZN2at6native29vectorized_elementwise_kernelILi8EZZZNS0_16sign_kernel_cudaERNS_18TensorIteratorBaseEENKUlvE_clEvENKUlvE6_clEvEUlN3c104HalfEE_St5arrayIPcLm2EEEEviT0_T1_)
        /*006c*/ 	.short	0x0380
        /*006e*/ 	.short	0x0018


	//----- nvinfo : EIATTR_SW_WAR
	.align		4
.L_3313:
        /*0070*/ 	.byte	0x04, 0x36
        /*0072*/ 	.short	(.L_3315 - .L_3314)
.L_3314:
        /*0074*/ 	.word	0x00000008
.L_3315:


//--------------------- .nv.info._ZN2at6native18elementwise_kernelILi128ELi4EZNS0_15gpu_kernel_implIZZZNS0_16sign_kernel_cudaERNS_18TensorIteratorBaseEENKUlvE_clEvENKUlvE5_clEvEUlfE_EEvS4_RKT_EUliE_EEviT1_ --------------------------
	.section	.nv.info._ZN2at6native18elementwise_kernelILi128ELi4EZNS0_15gpu_kernel_implIZZZNS0_16sign_kernel_cudaERNS_18TensorIteratorBaseEENKUlvE_clEvENKUlvE5_clEvEUlfE_EEvS4_RKT_EUliE_EEviT1_,"",@"SHT_CUDA_INFO"
	.sectionflags	@""
	.align	4


	//----- nvinfo : EIATTR_CUDA_API_VERSION
	.align		4
        /*0000*/ 	.byte	0x04, 0x37
        /*0002*/ 	.short	(.L_3317 - .L_3316)
.L_3316:
        /*0004*/ 	.word	0x00000082


	//----- nvinfo : EIATTR_KPARAM_INFO
	.align		4
.L_3317:
        /*0008*/ 	.byte	0x04, 0x17
        /*000a*/ 	.short	(.L_3319 - .L_3318)
.L_3318:
        /*000c*/ 	.word	0x00000000
        /*0010*/ 	.short	0x0001
        /*0012*/ 	.short	0x0008
        /*0014*/ 	.byte	0x00, 0xf0, 0x61, 0x08


	//----- nvinfo : EIATTR_KPARAM_INFO
	.align		4
.L_3319:
        /*0018*/ 	.byte	0x04, 0x17
        /*001a*/ 	.short	(.L_3321 - .L_3320)
.L_3320:
        /*001c*/ 	.word	0x00000000
        /*0020*/ 	.short	0x0000
        /*0022*/ 	.short	0x0000
        /*0024*/ 	.byte	0x00, 0xf0, 0x11, 0x00


	//----- nvinfo : EIATTR_SPARSE_MMA_MASK
	.align		4
.L_3321:
        /*0028*/ 	.byte	0x03, 0x50
        /*002a*/ 	.short	0x0000


	//----- nvinfo : EIATTR_MAXREG_COUNT
	.align		4
        /*002c*/ 	.byte	0x03, 0x1b
        /*002e*/ 	.short	0x0080


	//----- nvinfo : EIATTR_EXTERNS
	.align		4
        /*0030*/ 	.byte	0x04, 0x0f
        /*0032*/ 	.short	(.L_3323 - .L_3322)


	//   ....[0]....
	.align		4
.L_3322:
        /*0034*/ 	.word	index@(__assertfail)


	//----- nvinfo : EIATTR_MERCURY_ISA_VERSION
	.align		4
.L_3323:
        /*0038*/ 	.byte	0x03, 0x5f
        /*003a*/ 	.short	0x0101


	//----- nvinfo : EIATTR_VRC_CTA_INIT_COUNT
	.align		4
        /*003c*/ 	.byte	0x02, 0x4a
	.zero		1
	.zero		1


	//----- nvinfo : EIATTR_SYSCALL_OFFSETS
	.align		4
        /*0040*/ 	.byte	0x04, 0x46
        /*0042*/ 	.short	(.L_3325 - .L_3324)


	//   ....[0]....
.L_3324:
        /*0044*/ 	.word	0x00002150


	//   ....[1]....
        /*0048*/ 	.word	0x00002f70


	//   ....[2]....
        /*004c*/ 	.word	0x00005200


	//   ....[3]....
        /*0050*/ 	.word	0x00005e80


	//   ....[4]....
        /*0054*/ 	.word	0x00008220


	//   ....[5]....
        /*0058*/ 	.word	0x00008ea0


	//   ....[6]....
        /*005c*/ 	.word	0x0000b250


	//   ....[7]....
        /*0060*/ 	.word	0x0000bea0


	//----- nvinfo : EIATTR_EXIT_INSTR_OFFSETS
	.align		4
.L_3325:
        /*0064*/ 	.byte	0x04, 0x1c
        /*0066*/ 	.short	(.L_3327 - .L_3326)


	//   ....[0]....
.L_3326:
        /*0068*/ 	.word	0x00009150


	//   ....[1]....
        /*006c*/ 	.word	0x0000b420


	//   ....[2]....
        /*0070*/ 	.word	0x0000b460


	//   ....[3]....
        /*0074*/ 	.word	0x0000b4f0


	//   ....[4]....
        /*0078*/ 	.word	0x0000b520


	//   ....[5]....
        /*007c*/ 	.word	0x0000b550


	//   ....[6]....
        /*0080*/ 	.word	0x0000b5d0


	//   ....[7]....
        /*0084*/ 	.word	0x0000b600


	//   ....[8]....
        /*0088*/ 	.word	0x0000b690


	//   ....[9]....
        /*008c*/ 	.word	0x0000b6d0


	//   ....[10]....
        /*0090*/ 	.word	0x0000b710


	//   ....[11]....
        /*0094*/ 	.word	0x0000b7e0


	//   ....[12]....
        /*0098*/ 	.word	0x0000b940


	//   ....[13]....
        /*009c*/ 	.word	0x0000baa0


	//   ....[14]....
        /*00a0*/ 	.word	0x0000bbf0


	//   ....[15]....
        /*00a4*/ 	.word	0x0000bc20


	//   ....[16]....
        /*00a8*/ 	.word	0x0000bc50


	//   ....[17]....
        /*00ac*/ 	.word	0x0000bcf0


	//   ....[18]....
        /*00b0*/ 	.word	0x0000bd40


	//   ....[19]....
        /*00b4*/ 	.word	0x0000beb0


	//   ....[20]....
        /*00b8*/ 	.word	0x0000bfb0


	//   ....[21]....
        /*00bc*/ 	.word	0x0000c0e0


	//   ....[22]....
        /*00c0*/ 	.word	0x0000c110


	//----- nvinfo : EIATTR_MAX_THREADS
	.align		4
.L_3327:
        /*00c4*/ 	.byte	0x04, 0x05
        /*00c6*/ 	.short	(.L_3329 - .L_3328)
.L_3328:
        /*00c8*/ 	.word	0x00000080
        /*00cc*/ 	.word	0x00000001
        /*00d0*/ 	.word	0x00000001


	//----- nvinfo : EIATTR_CRS_STACK_SIZE
	.align		4
.L_3329:
        /*00d4*/ 	.byte	0x04, 0x1e
        /*00d6*/ 	.short	(.L_3331 - .L_3330)
.L_3330:
        /*00d8*/ 	.word	0x00000000


	//----- nvinfo : EIATTR_CBANK_PARAM_SIZE
	.align		4
.L_3331:
        /*00dc*/ 	.byte	0x03, 0x19
        /*00de*/ 	.short	0x0220


	//----- nvinfo : EIATTR_PARAM_CBANK
	.align		4
        /*00e0*/ 	.byte	0x04, 0x0a
        /*00e2*/ 	.short	(.L_3333 - .L_3332)
	.align		4
.L_3332:
        /*00e4*/ 	.word	index@(.nv.constant0._ZN2at6native18elementwise_kernelILi128ELi4EZNS0_15gpu_kernel_implIZZZNS0_16sign_kernel_cudaERNS_18TensorIteratorBaseEENKUlvE_clEvENKUlvE5_clEvEUlfE_EEvS4_RKT_EUliE_EEviT1_)
        /*00e8*/ 	.short	0x0380
        /*00ea*/ 	.short	0x0220


	//----- nvinfo : EIATTR_SW_WAR
	.align		4
.L_3333:
        /*00ec*/ 	.byte	0x04, 0x36
        /*00ee*/ 	.short	(.L_3335 - .L_3334)
.L_3334:
        /*00f0*/ 	.word	0x00000008
.L_3335:


//--------------------- .nv.info._ZN2at6native27unrolled_elementwise_kernelIZZZNS0_16sign_kernel_cudaERNS_18TensorIteratorBaseEENKUlvE_clEvENKUlvE5_clEvEUlfE_St5arrayIPcLm2EELi4E23TrivialOffsetCalculatorILi1EjESB_NS0_6memory12LoadWithCastILi1EEENSC_13StoreWithCastILi1EEEEEviT_T0_T2_T3_T4_T5_ --------------------------
	.section	.nv.info._ZN2at6native27unrolled_elementwise_kernelIZZZNS0_16sign_kernel_cudaERNS_18TensorIteratorBaseEENKUlvE_clEvENKUlvE5_clEvEUlfE_St5arrayIPcLm2EELi4E23TrivialOffsetCalculatorILi1EjESB_NS0_6memory12LoadWithCastILi1EEENSC_13StoreWithCastILi1EEEEEviT_T0_T2_T3_T4_T5_,"",@"SHT_CUDA_INFO"
	.sectionflags	@""
	.align	4


	//----- nvinfo : EIATTR_CUDA_API_VERSION
	.align		4
        /*0000*/ 	.byte	0x04, 0x37
        /*0002*/ 	.short	(.L_3337 - .L_3336)
.L_3336:
        /*0004*/ 	.word	0x00000082


	//----- nvinfo : EIATTR_KPARAM_INFO
	.align		4
.L_3337:
        /*0008*/ 	.byte	0x04, 0x17
        /*000a*/ 	.short	(.L_3339 - .L_3338)
.L_3338:
        /*000c*/ 	.word	0x00000000
        /*0010*/ 	.short	0x0006
        /*0012*/ 	.short	0x0024
        /*0014*/ 	.byte	0x00, 0xf0, 0x21, 0x00


	//----- nvinfo : EIATTR_KPARAM_INFO
	.align		4
.L_3339:
        /*0018*/ 	.byte	0x04, 0x17
        /*001a*/ 	.short	(.L_3341 - .L_3340)
.L_3340:
        /*001c*/ 	.word	0x00000000
        /*0020*/ 	.short	0x0005
        /*0022*/ 	.short	0x001c
        /*0024*/ 	.byte	0x00, 0xf0, 0x21, 0x00


	//----- nvinfo : EIATTR_KPARAM_INFO
	.align		4
.L_3341:
        /*0028*/ 	.byte	0x04, 0x17
        /*002a*/ 	.short	(.L_3343 - .L_3342)
.L_3342:
        /*002c*/ 	.word	0x00000000
        /*0030*/ 	.short	0x0004
        /*0032*/ 	.short	0x0019
        /*0034*/ 	.byte	0x00, 0xf0, 0x05, 0x00


	//----- nvinfo : EIATTR_KPARAM_INFO
	.align		4
.L_3343:
        /*0038*/ 	.byte	0x04, 0x17
        /*003a*/ 	.short	(.L_3345 - .L_3344)
.L_3344:
        /*003c*/ 	.word	0x00000000
        /*0040*/ 	.short	0x0003
        /*0042*/ 	.short	0x0018
        /*0044*/ 	.byte	0x00, 0xf0, 0x05, 0x00


	//----- nvinfo : EIATTR_KPARAM_INFO
	.align		4
.L_3345:
        /*0048*/ 	.byte	0x04, 0x17
        /*004a*/ 	.short	(.L_3347 - .L_3346)
.L_3346:
        /*004c*/ 	.word	0x00000000
        /*0050*/ 	.short	0x0002
        /*0052*/ 	.short	0x0008
        /*0054*/ 	.byte	0x00, 0xf0, 0x41, 0x00


	//----- nvinfo : EIATTR_KPARAM_INFO
	.align		4
.L_3347:
        /*0058*/ 	.byte	0x04, 0x17
        /*005a*/ 	.short	(.L_3349 - .L_3348)
.L_3348:
        /*005c*/ 	.word	0x00000000
        /*0060*/ 	.short	0x0001
        /*0062*/ 	.short	0x0004
        /*0064*/ 	.byte	0x00, 0xf0, 0x05, 0x00


	//----- nvinfo : EIATTR_KPARAM_INFO
	.align		4
.L_3349:
        /*0068*/ 	.byte	0x04, 0x17
        /*006a*/ 	.short	(.L_3351 - .L_3350)
.L_3350:
        /*006c*/ 	.word	0x00000000
        /*0070*/ 	.short	0x0000
        /*0072*/ 	.short	0x0000
        /*0074*/ 	.byte	0x00, 0xf0, 0x11, 0x00


	//----- nvinfo : EIATTR_SPARSE_MMA_MASK
	.align		4
.L_3351:
        /*0078*/ 	.byte	0x03, 0x50
        /*007a*/ 	.short	0x0000


	//----- nvinfo : EIATTR_MAXREG_COUNT
	.align		4
        /*007c*/ 	.byte	0x03, 0x1b
        /*007e*/ 	.short	0x00ff


	//----- nvinfo : EIATTR_EXTERNS
	.align		4
        /*0080*/ 	.byte	0x04, 0x0f
        /*0082*/ 	.short	(.L_3353 - .L_3352)


	//   ....[0]....
	.align		4
.L_3352:
        /*0084*/ 	.word	index@(__assertfail)


	//----- nvinfo : EIATTR_MERCURY_ISA_VERSION
	.align		4
.L_3353:
        /*0088*/ 	.byte	0x03, 0x5f
        /*008a*/ 	.short	0x0101


	//----- nvinfo : EIATTR_VRC_CTA_INIT_COUNT
	.align		4
        /*008c*/ 	.byte	0x02, 0x4a
	.zero		1
	.zero		1


	//----- nvinfo : EIATTR_SYSCALL_OFFSETS
	.align		4
        /*0090*/ 	.byte	0x04, 0x46
        /*0092*/ 	.short	(.L_3355 - .L_3354)


	//   ....[0]....
.L_3354:
        /*0094*/ 	.word	0x00000e60


	//   ....[1]....
        /*0098*/ 	.word	0x00001df0


	//   ....[2]....
        /*009c*/ 	.word	0x00002cf0


	//   ....[3]....
        /*00a0*/ 	.word	0x00003bd0


	//   ....[4]....
        /*00a4*/ 	.word	0x00004cf0


	//   ....[5]....
        /*00a8*/ 	.word	0x00005a90


	//   ....[6]....
        /*00ac*/ 	.word	0x000068f0


	//   ....[7]....
        /*00b0*/ 	.word	0x00007750


	//----- nvinfo : EIATTR_EXIT_INSTR_OFFSETS
	.align		4
.L_3355:
        /*00b4*/ 	.byte	0x04, 0x1c
        /*00b6*/ 	.short	(.L_3357 - .L_3356)


	//   ....[0]....
.L_3356:
        /*00b8*/ 	.word	0x00006b90


	//   ....[1]....
        /*00bc*/ 	.word	0x00006cd0


	//   ....[2]....
        /*00c0*/ 	.word	0x00006d10


	//   ....[3]....
        /*00c4*/ 	.word	0x00006da0


	//   ....[4]....
        /*00c8*/ 	.word	0x00006dd0


	//   ....[5]....
        /*00cc*/ 	.word	0x00006e00


	//   ....[6]....
        /*00d0*/ 	.word	0x00006e80


	//   ....[7]....
        /*00d4*/ 	.word	0x00006eb0


	//   ....[8]....
        /*00d8*/ 	.word	0x00006f40


	//   ....[9]....
        /*00dc*/ 	.word	0x00006f80


	//   ....[10]....
        /*00e0*/ 	.word	0x00006fc0


	//   ....[11]....
        /*00e4*/ 	.word	0x00007090


	//   ....[12]....
        /*00e8*/ 	.word	0x000071f0


	//   ....[13]....
        /*00ec*/ 	.word	0x00007350


	//   ....[14]....
        /*00f0*/ 	.word	0x000074a0


	//   ....[15]....
        /*00f4*/ 	.word	0x000074d0


	//   ....[16]....
        /*00f8*/ 	.word	0x00007500


	//   ....[17]....
        /*00fc*/ 	.word	0x000075a0


	//   ....[18]....
        /*0100*/ 	.word	0x000075f0


	//   ....[19]....
        /*0104*/ 	.word	0x00007760


	//   ....[20]....
        /*0108*/ 	.word	0x00007860


	//   ....[21]....
        /*010c*/ 	.word	0x00007990


	//   ....[22]....
        /*0110*/ 	.word	0x000079c0


	//----- nvinfo : EIATTR_MAX_THREADS
	.align		4
.L_3357:
        /*0114*/ 	.byte	0x04, 0x05
        /*0116*/ 	.short	(.L_3359 - .L_3358)
.L_3358:
        /*0118*/ 	.word	0x00000080
        /*011c*/ 	.word	0x00000001
        /*0120*/ 	.word	0x00000001


	//----- nvinfo : EIATTR_CRS_STACK_SIZE
	.align		4
.L_3359:
        /*0124*/ 	.byte	0x04, 0x1e
        /*0126*/ 	.short	(.L_3361 - .L_3360)
.L_3360:
        /*0128*/ 	.word	0x00000000


	//----- nvinfo : EIATTR_CBANK_PARAM_SIZE
	.align		4
.L_3361:
        /*012c*/ 	.byte	0x03, 0x19
        /*012e*/ 	.short	0x002c


	//----- nvinfo : EIATTR_PARAM_CBANK
	.align		4
        /*0130*/ 	.byte	0x04, 0x0a
        /*0132*/ 	.short	(.L_3363 - .L_3362)
	.align		4
.L_3362:
        /*0134*/ 	.word	index@(.nv.constant0._ZN2at6native27unrolled_elementwise_kernelIZZZNS0_16sign_kernel_cudaERNS_18TensorIteratorBaseEENKUlvE_clEvENKUlvE5_clEvEUlfE_St5arrayIPcLm2EELi4E23TrivialOffsetCalculatorILi1EjESB_NS0_6memory12LoadWithCastILi1EEENSC_13StoreWithCastILi1EEEEEviT_T0_T2_T3_T4_T5_)
        /*0138*/ 	.short	0x0380
        /*013a*/ 	.short	0x002c


	//----- nvinfo : EIATTR_SW_WAR
	.align		4
.L_3363:
        /*013c*/ 	.byte	0x04, 0x36
        /*013e*/ 	.short	(.L_3365 - .L_3364)
.L_3364:
        /*0140*/ 	.word	0x00000008
.L_3365:


//--------------------- .nv.info._ZN2at6native18elementwise_kernelILi128ELi2EZNS0_22gpu_kernel_impl_nocastIZZZNS0_16sign_kernel_cudaERNS_18TensorIteratorBaseEENKUlvE_clEvENKUlvE5_clEvEUlfE_EEvS4_RKT_EUliE_EEviT1_ --------------------------
	.section	.nv.info._ZN2at6native18elementwise_kernelILi128ELi2EZNS0_22gpu_kernel_impl_nocastIZZZNS0_16sign_kernel_cudaERNS_18TensorIteratorBaseEENKUlvE_clEvENKUlvE5_clEvEUlfE_EEvS4_RKT_EUliE_EEviT1_,"",@"SHT_CUDA_INFO"
	.sectionflags	@""
	.align	4


	//----- nvinfo : EIATTR_CUDA_API_VERSION
	.align		4
        /*0000*/ 	.byte	0x04, 0x37
        /*0002*/ 	.short	(.L_3367 - .L_3366)
.L_3366:
        /*0004*/ 	.word	0x00000082


	//----- nvinfo : EIATTR_KPARAM_INFO
	.align		4
.L_3367:
        /*0008*/ 	.byte	0x04, 0x17
        /*000a*/ 	.short	(.L_3369 - .L_3368)
.L_3368:
        /*000c*/ 	.word	0x00000000
        /*0010*/ 	.short	0x0001
        /*0012*/ 	.short	0x0008
        /*0014*/ 	.byte	0x00, 0xf0, 0x61, 0x08


	//----- nvinfo : EIATTR_KPARAM_INFO
	.align		4
.L_3369:
        /*0018*/ 	.byte	0x04, 0x17
        /*001a*/ 	.short	(.L_3371 - .L_3370)
.L_3370:
        /*001c*/ 	.word	0x00000000
        /*0020*/ 	.short	0x0000
        /*0022*/ 	.short	0x0000
        /*0024*/ 	.byte	0x00, 0xf0, 0x11, 0x00


	//----- nvinfo : EIATTR_SPARSE_MMA_MASK
	.align		4
.L_3371:
        /*0028*/ 	.byte	0x03, 0x50
        /*002a*/ 	.short	0x0000


	//----- nvinfo : EIATTR_MAXREG_COUNT
	.align		4
        /*002c*/ 	.byte	0x03, 0x1b
        /*002e*/ 	.short	0x0080


	//----- nvinfo : EIATTR_MERCURY_ISA_VERSION
	.align		4
        /*0030*/ 	.byte	0x03, 0x5f
        /*0032*/ 	.short	0x0101


	//----- nvinfo : EIATTR_VRC_CTA_INIT_COUNT
	.align		4
        /*0034*/ 	.byte	0x02, 0x4a
	.zero		1
	.zero		1


	//----- nvinfo : EIATTR_EXIT_INSTR_OFFSETS
	.align		4
        /*0038*/ 	.byte	0x04, 0x1c
        /*003a*/ 	.short	(.L_3373 - .L_3372)


	//   ....[0]....
.L_3372:
        /*003c*/ 	.word	0x000001b0


	//   ....[1]....
        /*0040*/ 	.word	0x00000270


	//   ....[2]....
        /*0044*/ 	.word	0x000016a0


	//   ....[3]....
        /*0048*/ 	.word	0x00002a30


	//----- nvinfo : EIATTR_MAX_THREADS
	.align		4
.L_3373:
        /*004c*/ 	.byte	0x04, 0x05
        /*004e*/ 	.short	(.L_3375 - .L_3374)
.L_3374:
        /*0050*/ 	.word	0x00000080
        /*0054*/ 	.word	0x00000001
        /*0058*/ 	.word	0x00000001


	//----- nvinfo : EIATTR_CRS_STACK_SIZE
	.align		4
.L_3375:
        /*005c*/ 	.byte	0x04, 0x1e
        /*005e*/ 	.short	(.L_3377 - .L_3376)
.L_3376:
        /*0060*/ 	.word	0x00000000


	//----- nvinfo : EIATTR_CBANK_PARAM_SIZE
	.align		4
.L_3377:
        /*0064*/ 	.byte	0x03, 0x19
        /*0066*/ 	.short	0x0220


	//----- nvinfo : EIATTR_PARAM_CBANK
	.align		4
        /*0068*/ 	.byte	0x04, 0x0a
        /*006a*/ 	.short	(.L_3379 - .L_3378)
	.align		4
.L_3378:
        /*006c*/ 	.word	index@(.nv.constant0._ZN2at6native18elementwise_kernelILi128ELi2EZNS0_22gpu_kernel_impl_nocastIZZZNS0_16sign_kernel_cudaERNS_18TensorIteratorBaseEENKUlvE_clEvENKUlvE5_clEvEUlfE_EEvS4_RKT_EUliE_EEviT1_)
        /*0070*/ 	.short	0x0380
        /*0072*/ 	.short	0x0220


	//----- nvinfo : EIATTR_SW_WAR
	.align		4
.L_3379:
        /*0074*/ 	.byte	0x04, 0x36
        /*0076*/ 	.short	(.L_3381 - .L_3380)
.L_3380:
        /*0078*/ 	.word	0x00000008
.L_3381:


//--------------------- .nv.info._ZN2at6native27unrolled_elementwise_kernelIZZZNS0_16sign_kernel_cudaERNS_18TensorIteratorBaseEENKUlvE_clEvENKUlvE5_clEvEUlfE_St5arrayIPcLm2EELi4E23TrivialOffsetCalculatorILi1EjESB_NS0_6memory15LoadWithoutCastENSC_16StoreWithoutCastEEEviT_T0_T2_T3_T4_T5_ --------------------------
	.section	.nv.info._ZN2at6native27unrolled_elementwise_kernelIZZZNS0_16sign_kernel_cudaERNS_18TensorIteratorBaseEENKUlvE_clEvENKUlvE5_clEvEUlfE_St5arrayIPcLm2EELi4E23TrivialOffsetCalculatorILi1EjESB_NS0_6memory15LoadWithoutCastENSC_16StoreWithoutCastEEEviT_T0_T2_T3_T4_T5_,"",@"SHT_CUDA_INFO"
	.sectionflags	@""
	.align	4


	//----- nvinfo : EIATTR_CUDA_API_VERSION
	.align		4
        /*0000*/ 	.byte	0x04, 0x37
        /*0002*/ 	.short	(.L_3383 - .L_3382)
.L_3382:
        /*0004*/ 	.word	0x00000082


	//----- nvinfo : EIATTR_KPARAM_INFO
	.align		4
.L_3383:
        /*0008*/ 	.byte	0x04, 0x17
        /*000a*/ 	.short	(.L_3385 - .L_3384)
.L_3384:
        /*000c*/ 	.word	0x00000000
        /*0010*/ 	.short	0x0006
        /*0012*/ 	.short	0x001b
        /*0014*/ 	.byte	0x00, 0xf0, 0x05, 0x00


	//----- nvinfo : EIATTR_KPARAM_INFO
	.align		4
.L_3385:
        /*0018*/ 	.byte	0x04, 0x17
        /*001a*/ 	.short	(.L_3387 - .L_3386)
.L_3386:
        /*001c*/ 	.word	0x00000000
        /*0020*/ 	.short	0x0005
        /*0022*/ 	.short	0x001a
        /*0024*/ 	.byte	0x00, 0xf0, 0x05, 0x00


	//----- nvinfo : EIATTR_KPARAM_INFO
	.align		4
.L_3387:
        /*0028*/ 	.byte	0x04, 0x17
        /*002a*/ 	.short	(.L_3389 - .L_3388)
.L_3388:
        /*002c*/ 	.word	0x00000000
        /*0030*/ 	.short	0x0004
        /*0032*/ 	.short	0x0019
        /*0034*/ 	.byte	0x00, 0xf0, 0x05, 0x00


	//----- nvinfo : EIATTR_KPARAM_INFO
	.align		4
.L_3389:
        /*0038*/ 	.byte	0x04, 0x17
        /*003a*/ 	.short	(.L_3391 - .L_3390)
.L_3390:
        /*003c*/ 	.word	0x00000000
        /*0040*/ 	.short	0x0003
        /*0042*/ 	.short	0x0018
        /*0044*/ 	.byte	0x00, 0xf0, 0x05, 0x00


	//----- nvinfo : EIATTR_KPARAM_INFO
	.align		4
.L_3391:
        /*0048*/ 	.byte	0x04, 0x17
        /*004a*/ 	.short	(.L_3393 - .L_3392)
.L_3392:
        /*004c*/ 	.word	0x00000000
        /*0050*/ 	.short	0x0002
        /*0052*/ 	.short	0x0008
        /*0054*/ 	.byte	0x00, 0xf0, 0x41, 0x00


	//----- nvinfo : EIATTR_KPARAM_INFO
	.align		4
.L_3393:
        /*0058*/ 	.byte	0x04, 0x17
        /*005a*/ 	.short	(.L_3395 - .L_3394)
.L_3394:
        /*005c*/ 	.word	0x00000000
        /*0060*/ 	.short	0x0001
        /*0062*/ 	.short	0x0004
        /*0064*/ 	.byte	0x00, 0xf0, 0x05, 0x00


	//----- nvinfo : EIATTR_KPARAM_INFO
	.align		4
.L_3395:
        /*0068*/ 	.byte	0x04, 0x17
        /*006a*/ 	.short	(.L_3397 - .L_3396)
.L_3396:
        /*006c*/ 	.word	0x00000000
        /*0070*/ 	.short	0x0000
        /*0072*/ 	.short	0x0000
        /*0074*/ 	.byte	0x00, 0xf0, 0x11, 0x00


	//----- nvinfo : EIATTR_SPARSE_MMA_MASK
	.align		4
.L_3397:
        /*0078*/ 	.byte	0x03, 0x50
        /*007a*/ 	.short	0x0000


	//----- nvinfo : EIATTR_MAXREG_COUNT
	.align		4
        /*007c*/ 	.byte	0x03, 0x1b
        /*007e*/ 	.short	0x00ff


	//----- nvinfo : EIATTR_MERCURY_ISA_VERSION
	.align		4
        /*0080*/ 	.byte	0x03, 0x5f
        /*0082*/ 	.short	0x0101


	//----- nvinfo : EIATTR_VRC_CTA_INIT_COUNT
	.align		4
        /*0084*/ 	.byte	0x02, 0x4a
	.zero		1
	.zero		1


	//----- nvinfo : EIATTR_EXIT_INSTR_OFFSETS
	.align		4
        /*0088*/ 	.byte	0x04, 0x1c
        /*008a*/ 	.short	(.L_3399 - .L_3398)


	//   ....[0]....
.L_3398:
        /*008c*/ 	.word	0x00000550


	//   ....[1]....
        /*0090*/ 	.word	0x00000610


	//----- nvinfo : EIATTR_MAX_THREADS
	.align		4
.L_3399:
        /*0094*/ 	.byte	0x04, 0x05
        /*0096*/ 	.short	(.L_3401 - .L_3400)
.L_3400:
        /*0098*/ 	.word	0x00000080
        /*009c*/ 	.word	0x00000001
        /*00a0*/ 	.word	0x00000001


	//----- nvinfo : EIATTR_CRS_STACK_SIZE
	.align		4
.L_3401:
        /*00a4*/ 	.byte	0x04, 0x1e
        /*00a6*/ 	.short	(.L_3403 - .L_3402)
.L_3402:
        /*00a8*/ 	.word	0x00000000


	//----- nvinfo : EIATTR_CBANK_PARAM_SIZE
	.align		4
.L_3403:
        /*00ac*/ 	.byte	0x03, 0x19
        /*00ae*/ 	.short	0x001c


	//----- nvinfo : EIATTR_PARAM_CBANK
	.align		4
        /*00b0*/ 	.byte	0x04, 0x0a
        /*00b2*/ 	.short	(.L_3405 - .L_3404)
	.align		4
.L_3404:
        /*00b4*/ 	.word	index@(.nv.constant0._ZN2at6native27unrolled_elementwise_kernelIZZZNS0_16sign_kernel_cudaERNS_18TensorIteratorBaseEENKUlvE_clEvENKUlvE5_clEvEUlfE_St5arrayIPcLm2EELi4E23TrivialOffsetCalculatorILi1EjESB_NS0_6memory15LoadWithoutCastENSC_16StoreWithoutCastEEEviT_T0_T2_T3_T4_T5_)
        /*00b8*/ 	.short	0x0380
        /*00ba*/ 	.short	0x001c


	//----- nvinfo : EIATTR_SW_WAR
	.align		4
.L_3405:
        /*00bc*/ 	.byte	0x04, 0x36
        /*00be*/ 	.short	(.L_3407 - .L_3406)
.L_3406:
        /*00c0*/ 	.word	0x00000008
.L_3407:


//--------------------- .nv.info._ZN2at6native29vectorized_elementwise_kernelILi2EZZZNS0_16sign_kernel_cudaERNS_18TensorIteratorBaseEENKUlvE_clEvENKUlvE5_clEvEUlfE_St5arrayIPcLm2EEEEviT0_T1_ --------------------------
	.section	.nv.info._ZN2at6native29vectorized_elementwise_kernelILi2EZZZNS0_16sign_kernel_cudaERNS_18TensorIteratorBaseEENKUlvE_clEvENKUlvE5_clEvEUlfE_St5arrayIPcLm2EEEEviT0_T1_,"",@"SHT_CUDA_INFO"
	.sectionflags	@""
	.align	4


	//----- nvinfo : EIATTR_CUDA_API_VERSION
	.align		4
        /*0000*/ 	.byte	0x04, 0x37
        /*0002*/ 	.short	(.L_3409 - .L_3408)
.L_3408:
        /*0004*/ 	.word	0x00000082


	//----- nvinfo : EIATTR_KPARAM_INFO
	.align		4
.L_3409:
        /*0008*/ 	.byte	0x04, 0x17
        /*000a*/ 	.short	(.L_3411 - .L_3410)
.L_3410:
        /*000c*/ 	.word	0x00000000
        /*0010*/ 	.short	0x0002
        /*0012*/ 	.short	0x0008
        /*0014*/ 	.byte	0x00, 0xf0, 0x41, 0x00


	//----- nvinfo : EIATTR_KPARAM_INFO
	.align		4
.L_3411:
        /*0018*/ 	.byte	0x04, 0x17
        /*001a*/ 	.short	(.L_3413 - .L_3412)
.L_3412:
        /*001c*/ 	.word	0x00000000
        /*0020*/ 	.short	0x0001
        /*0022*/ 	.short	0x0004
        /*0024*/ 	.byte	0x00, 0xf0, 0x05, 0x00


	//----- nvinfo : EIATTR_KPARAM_INFO
	.align		4
.L_3413:
        /*0028*/ 	.byte	0x04, 0x17
        /*002a*/ 	.short	(.L_3415 - .L_3414)
.L_3414:
        /*002c*/ 	.word	0x00000000
        /*0030*/ 	.short	0x0000
        /*0032*/ 	.short	0x0000
        /*0034*/ 	.byte	0x00, 0xf0, 0x11, 0x00


	//----- nvinfo : EIATTR_SPARSE_MMA_MASK
	.align		4
.L_3415:
        /*0038*/ 	.byte	0x03, 0x50
        /*003a*/ 	.short	0x0000


	//----- nvinfo : EIATTR_MAXREG_COUNT
	.align		4
        /*003c*/ 	.byte	0x03, 0x1b
        /*003e*/ 	.short	0x00ff


	//----- nvinfo : EIATTR_MERCURY_ISA_VERSION
	.align		4
        /*0040*/ 	.byte	0x03, 0x5f
        /*0042*/ 	.short	0x0101


	//----- nvinfo : EIATTR_VRC_CTA_INIT_COUNT
	.align		4
        /*0044*/ 	.byte	0x02, 0x4a
	.zero		1
	.zero		1


	//----- nvinfo : EIATTR_EXIT_INSTR_OFFSETS
	.align		4
        /*0048*/ 	.byte	0x04, 0x1c
        /*004a*/ 	.short	(.L_3417 - .L_3416)


	//   ....[0]....
.L_3416:
        /*004c*/ 	.word	0x00000c30


	//   ....[1]....
        /*0050*/ 	.word	0x00000c80


	//   ....[2]....
        /*0054*/ 	.word	0x000010e0


	//----- nvinfo : EIATTR_MAX_THREADS
	.align		4
.L_3417:
        /*0058*/ 	.byte	0x04, 0x05
        /*005a*/ 	.short	(.L_3419 - .L_3418)
.L_3418:
        /*005c*/ 	.word	0x00000080
        /*0060*/ 	.word	0x00000001
        /*0064*/ 	.word	0x00000001


	//----- nvinfo : EIATTR_CRS_STACK_SIZE
	.align		4
.L_3419:
        /*0068*/ 	.byte	0x04, 0x1e
        /*006a*/ 	.short	(.L_3421 - .L_3420)
.L_3420:
        /*006c*/ 	.word	0x00000000


	//----- nvinfo : EIATTR_CBANK_PARAM_SIZE
	.align		4
.L_3421:
        /*0070*/ 	.byte	0x03, 0x19
        /*0072*/ 	.short	0x0018


	//----- nvinfo : EIATTR_PARAM_CBANK
	.align		4
        /*0074*/ 	.byte	0x04, 0x0a
        /*0076*/ 	.short	(.L_3423 - .L_3422)
	.align		4
.L_3422:
        /*0078*/ 	.word	index@(.nv.constant0._ZN2at6native29vectorized_elementwise_kernelILi2EZZZNS0_16sign_kernel_cudaERNS_18TensorIteratorBaseEENKUlvE_clEvENKUlvE5_clEvEUlfE_St5arrayIPcLm2EEEEviT0_T1_)
        /*007c*/ 	.short	0x0380
        /*007e*/ 	.short	0x0018


	//----- nvinfo : EIATTR_SW_WAR
	.align		4
.L_3423:
        /*0080*/ 	.byte	0x04, 0x36
        /*0082*/ 	.short	(.L_3425 - .L_3424)
.L_3424:
        /*0084*/ 	.word	0x00000008
.L_3425:


//--------------------- .nv.info._ZN2at6native29vectorized_elementwise_kernelILi4EZZZNS0_16sign_kernel_cudaERNS_18TensorIteratorBaseEENKUlvE_clEvENKUlvE5_clEvEUlfE_St5arrayIPcLm2EEEEviT0_T1_ --------------------------
	.section	.nv.info._ZN2at6native29vectorized_elementwise_kernelILi4EZZZNS0_16sign_kernel_cudaERNS_18TensorIteratorBaseEENKUlvE_clEvENKUlvE5_clEvEUlfE_St5arrayIPcLm2EEEEviT0_T1_,"",@"SHT_CUDA_INFO"
	.sectionflags	@""
	.align	4


	//----- nvinfo : EIATTR_CUDA_API_VERSION
	.align		4
        /*0000*/ 	.byte	0x04, 0x37
        /*0002*/ 	.short	(.L_3427 - .L_3426)
.L_3426:
        /*0004*/ 	.word	0x00000082


	//----- nvinfo : EIATTR_KPARAM_INFO
	.align		4
.L_3427:
        /*0008*/ 	.byte	0x04, 0x17
        /*000a*/ 	.short	(.L_3429 - .L_3428)
.L_3428:
        /*000c*/ 	.word	0x00000000
        /*0010*/ 	.short	0x0002
        /*0012*/ 	.short	0x0008
        /*0014*/ 	.byte	0x00, 0xf0, 0x41, 0x00


	//----- nvinfo : EIATTR_KPARAM_INFO
	.align		4
.L_3429:
        /*0018*/ 	.byte	0x04, 0x17
        /*001a*/ 	.short	(.L_3431 - .L_3430)
.L_3430:
        /*001c*/ 	.word	0x00000000
        /*0020*/ 	.short	0x0001
        /*0022*/ 	.short	0x0004
        /*0024*/ 	.byte	0x00, 0xf0, 0x05, 0x00


	//----- nvinfo : EIATTR_KPARAM_INFO
	.align		4
.L_3431:
        /*0028*/ 	.byte	0x04, 0x17
        /*002a*/ 	.short	(.L_3433 - .L_3432)
.L_3432:
        /*002c*/ 	.word	0x00000000
        /*0030*/ 	.short	0x0000
        /*0032*/ 	.short	0x0000
        /*0034*/ 	.byte	0x00, 0xf0, 0x11, 0x00


	//----- nvinfo : EIATTR_SPARSE_MMA_MASK
	.align		4
.L_3433:
        /*0038*/ 	.byte	0x03, 0x50
        /*003a*/ 	.short	0x0000


	//----- nvinfo : EIATTR_MAXREG_COUNT
	.align		4
        /*003c*/ 	.byte	0x03, 0x1b
        /*003e*/ 	.short	0x00ff


	//----- nvinfo : EIATTR_MERCURY_ISA_VERSION
	.align		4
        /*0040*/ 	.byte	0x03, 0x5f
        /*0042*/ 	.short	0x0101


	//----- nvinfo : EIATTR_VRC_CTA_INIT_COUNT
	.align		4
        /*0044*/ 	.byte	0x02, 0x4a
	.zero		1
	.zero		1


	//----- nvinfo : EIATTR_EXIT_INSTR_OFFSETS
	.align		4
        /*0048*/ 	.byte	0x04, 0x1c
        /*004a*/ 	.short	(.L_3435 - .L_3434)


	//   ....[0]....
.L_3434:
        /*004c*/ 	.word	0x00000c30


	//   ....[1]....
        /*0050*/ 	.word	0x00000c80


	//   ....[2]....
        /*0054*/ 	.word	0x000010a0


	//----- nvinfo : EIATTR_MAX_THREADS
	.align		4
.L_3435:
        /*0058*/ 	.byte	0x04, 0x05
        /*005a*/ 	.short	(.L_3437 - .L_3436)
.L_3436:
        /*005c*/ 	.word	0x00000080
        /*0060*/ 	.word	0x00000001
        /*0064*/ 	.word	0x00000001


	//----- nvinfo : EIATTR_CRS_STACK_SIZE
	.align		4
.L_3437:
        /*0068*/ 	.byte	0x04, 0x1e
        /*006a*/ 	.short	(.L_3439 - .L_3438)
.L_3438:
        /*006c*/ 	.word	0x00000000


	//----- nvinfo : EIATTR_CBANK_PARAM_SIZE
	.align		4
.L_3439:
        /*0070*/ 	.byte	0x03, 0x19
        /*0072*/ 	.short	0x0018


	//----- nvinfo : EIATTR_PARAM_CBANK
	.align		4
        /*0074*/ 	.byte	0x04, 0x0a
        /*0076*/ 	.short	(.L_3441 - .L_3440)
	.align		4
.L_3440:
        /*0078*/ 	.word	index@(.nv.constant0._ZN2at6native29vectorized_elementwise_kernelILi4EZZZNS0_16sign_kernel_cudaERNS_18TensorIteratorBaseEENKUlvE_clEvENKUlvE5_clEvEUlfE_St5arrayIPcLm2EEEEviT0_T1_)
        /*007c*/ 	.short	0x0380
        /*007e*/ 	.short	0x0018


	//----- nvinfo : EIATTR_SW_WAR
	.align		4
.L_3441:
        /*0080*/ 	.byte	0x04, 0x36
        /*0082*/ 	.short	(.L_3443 - .L_3442)
.L_3442:
        /*0084*/ 	.word	0x00000008
.L_3443:


//--------------------- .nv.info._ZN2at6native29vectorized_elementwise_kernelILi8EZZZNS0_16sign_kernel_cudaERNS_18TensorIteratorBaseEENKUlvE_clEvENKUlvE5_clEvEUlfE_St5arrayIPcLm2EEEEviT0_T1_ --------------------------
	.section	.nv.info._ZN2at6native29vectorized_elementwise_kernelILi8EZZZNS0_16sign_kernel_cudaERNS_18TensorIteratorBaseEENKUlvE_clEvENKUlvE5_clEvEUlfE_St5arrayIPcLm2EEEEviT0_T1_,"",@"SHT_CUDA_INFO"
	.sectionflags	@""
	.align	4


	//----- nvinfo : EIATTR_CUDA_API_VERSION
	.align		4
        /*0000*/ 	.byte	0x04, 0x37
        /*0002*/ 	.short	(.L_3445 - .L_3444)
.L_3444:
        /*0004*/ 	.word	0x00000082


	//----- nvinfo : EIATTR_KPARAM_INFO
	.align		4
.L_3445:
        /*0008*/ 	.byte	0x04, 0x17
        /*000a*/ 	.short	(.L_3447 - .L_3446)
.L_3446:
        /*000c*/ 	.word	0x00000000
        /*0010*/ 	.short	0x0002
        /*0012*/ 	.short	0x0008
        /*0014*/ 	.byte	0x00, 0xf0, 0x41, 0x00


	//----- nvinfo : EIATTR_KPARAM_INFO
	.align		4
.L_3447:
        /*0018*/ 	.byte	0x04, 0x17
        /*001a*/ 	.short	(.L_3449 - .L_3448)
.L_3448:
        /*001c*/ 	.word	0x00000000
        /*0020*/ 	.short	0x0001
        /*0022*/ 	.short	0x0004
        /*0024*/ 	.byte	0x00, 0xf0, 0x05, 0x00


	//----- nvinfo : EIATTR_KPARAM_INFO
	.align		4
.L_3449:
        /*0028*/ 	.byte	0x04, 0x17
        /*002a*/ 	.short	(.L_3451 - .L_3450)
.L_3450:
        /*002c*/ 	.word	0x00000000
        /*0030*/ 	.short	0x0000
        /*0032*/ 	.short	0x0000
        /*0034*/ 	.byte	0x00, 0xf0, 0x11, 0x00


	//----- nvinfo : EIATTR_SPARSE_MMA_MASK
	.align		4
.L_3451:
        /*0038*/ 	.byte	0x03, 0x50
        /*003a*/ 	.short	0x0000


	//----- nvinfo : EIATTR_MAXREG_COUNT
	.align		4
        /*003c*/ 	.byte	0x03, 0x1b
        /*003e*/ 	.short	0x00ff


	//----- nvinfo : EIATTR_MERCURY_ISA_VERSION
	.align		4
        /*0040*/ 	.byte	0x03, 0x5f
        /*0042*/ 	.short	0x0101


	//----- nvinfo : EIATTR_VRC_CTA_INIT_COUNT
	.align		4
        /*0044*/ 	.byte	0x02, 0x4a
	.zero		1
	.zero		1


	//----- nvinfo : EIATTR_EXIT_INSTR_OFFSETS
	.align		4
        /*0048*/ 	.byte	0x04, 0x1c
        /*004a*/ 	.short	(.L_3453 - .L_3452)


	//   ....[0]....
.L_3452:
        /*004c*/ 	.word	0x00000010


	//----- nvinfo : EIATTR_MAX_THREADS
	.align		4
.L_3453:
        /*0050*/ 	.byte	0x04, 0x05
        /*0052*/ 	.short	(.L_3455 - .L_3454)
.L_3454:
        /*0054*/ 	.word	0x00000080
        /*0058*/ 	.word	0x00000001
        /*005c*/ 	.word	0x00000001


	//----- nvinfo : EIATTR_CBANK_PARAM_SIZE
	.align		4
.L_3455:
        /*0060*/ 	.byte	0x03, 0x19
        /*0062*/ 	.short	0x0018


	//----- nvinfo : EIATTR_PARAM_CBANK
	.align		4
        /*0064*/ 	.byte	0x04, 0x0a
        /*0066*/ 	.short	(.L_3457 - .L_3456)
	.align		4
.L_3456:
        /*0068*/ 	.word	index@(.nv.constant0._ZN2at6native29vectorized_elementwise_kernelILi8EZZZNS0_16sign_kernel_cudaERNS_18TensorIteratorBaseEENKUlvE_clEvENKUlvE5_clEvEUlfE_St5arrayIPcLm2EEEEviT0_T1_)
        /*006c*/ 	.short	0x0380
        /*006e*/ 	.short	0x0018


	//----- nvinfo : EIATTR_SW_WAR
	.align		4
.L_3457:
        /*0070*/ 	.byte	0x04, 0x36
        /*0072*/ 	.short	(.L_3459 - .L_3458)
.L_3458:
        /*0074*/ 	.word	0x00000008
.L_3459:


//--------------------- .nv.info._ZN2at6native18elementwise_kernelILi128ELi4EZNS0_15gpu_kernel_implIZZZNS0_16sign_kernel_cudaERNS_18TensorIteratorBaseEENKUlvE_clEvENKUlvE4_clEvEUldE_EEvS4_RKT_EUliE_EEviT1_ --------------------------
	.section	.nv.info._ZN2at6native18elementwise_kernelILi128ELi4EZNS0_15gpu_kernel_implIZZZNS0_16sign_kernel_cudaERNS_18TensorIteratorBaseEENKUlvE_clEvENKUlvE4_clEvEUldE_EEvS4_RKT_EUliE_EEviT1_,"",@"SHT_CUDA_INFO"
	.sectionflags	@""
	.align	4


	//----- nvinfo : EIATTR_CUDA_API_VERSION
	.align		4
        /*0000*/ 	.byte	0x04, 0x37
        /*0002*/ 	.short	(.L_3461 - .L_3460)
.L_3460:
        /*0004*/ 	.word	0x00000082


	//----- nvinfo : EIATTR_KPARAM_INFO
	.align		4
.L_3461:
        /*0008*/ 	.byte	0x04, 0x17
        /*000a*/ 	.short	(.L_3463 - .L_3462)
.L_3462:
        /*000c*/ 	.word	0x00000000
        /*0010*/ 	.short	0x0001
        /*0012*/ 	.short	0x0008
        /*0014*/ 	.byte	0x00, 0xf0, 0x61, 0x08


	//----- nvinfo : EIATTR_KPARAM_INFO
	.align		4
.L_3463:
        /*0018*/ 	.byte	0x04, 0x17
        /*001a*/ 	.short	(.L_3465 - .L_3464)
.L_3464:
        /*001c*/ 	.word	0x00000000
        /*0020*/ 	.short	0x0000
        /*0022*/ 	.short	0x0000
        /*0024*/ 	.byte	0x00, 0xf0, 0x11, 0x00


	//----- nvinfo : EIATTR_SPARSE_MMA_MASK
	.align		4
.L_3465:
        /*0028*/ 	.byte	0x03, 0x50
        /*002a*/ 	.short	0x0000


	//----- nvinfo : EIATTR_MAXREG_COUNT
	.align		4
        /*002c*/ 	.byte	0x03, 0x1b
        /*002e*/ 	.short	0x0080


	//----- nvinfo : EIATTR_EXTERNS
	.align		4
        /*0030*/ 	.byte	0x04, 0x0f
        /*0032*/ 	.short	(.L_3467 - .L_3466)


	//   ....[0]....
	.align		4
.L_3466:
        /*0034*/ 	.word	index@(__assertfail)


	//----- nvinfo : EIATTR_MERCURY_ISA_VERSION
	.align		4
.L_3467:
        /*0038*/ 	.byte	0x03, 0x5f
        /*003a*/ 	.short	0x0101


	//----- nvinfo : EIATTR_VRC_CTA_INIT_COUNT
	.align		4
        /*003c*/ 	.byte	0x02, 0x4a
	.zero		1
	.zero		1


	//----- nvinfo : EIATTR_SYSCALL_OFFSETS
	.align		4
        /*0040*/ 	.byte	0x04, 0x46
        /*0042*/ 	.short	(.L_3469 - .L_3468)


	//   ....[0]....
.L_3468:
        /*0044*/ 	.word	0x00002180


	//   ....[1]....
        /*0048*/ 	.word	0x00003090


	//   ....[2]....
        /*004c*/ 	.word	0x000053a0


	//   ....[3]....
        /*0050*/ 	.word	0x000060b0


	//   ....[4]....
        /*0054*/ 	.word	0x000084f0


	//   ....[5]....
        /*0058*/ 	.word	0x00009200


	//   ....[6]....
        /*005c*/ 	.word	0x0000b650


	//   ....[7]....
        /*0060*/ 	.word	0x0000c330


	//----- nvinfo : EIATTR_EXIT_INSTR_OFFSETS
	.align		4
.L_3469:
        /*0064*/ 	.byte	0x04, 0x1c
        /*0066*/ 	.short	(.L_3471 - .L_3470)


	//   ....[0]....
.L_3470:
        /*0068*/ 	.word	0x000094e0


	//   ....[1]....
        /*006c*/ 	.word	0x0000b890


	//   ....[2]....
        /*0070*/ 	.word	0x0000b8c0


	//   ....[3]....
        /*0074*/ 	.word	0x0000b950


	//   ....[4]....
        /*0078*/ 	.word	0x0000b980


	//   ....[5]....
        /*007c*/ 	.word	0x0000b9b0


	//   ....[6]....
        /*0080*/ 	.word	0x0000ba40


	//   ....[7]....
        /*0084*/ 	.word	0x0000ba80


	//   ....[8]....
        /*0088*/ 	.word	0x0000bb20


	//   ....[9]....
        /*008c*/ 	.word	0x0000bb70


	//   ....[10]....
        /*0090*/ 	.word	0x0000bb90


	//   ....[11]....
        /*0094*/ 	.word	0x0000bc60


	//   ....[12]....
        /*0098*/ 	.word	0x0000bdd0


	//   ....[13]....
        /*009c*/ 	.word	0x0000bf40


	//   ....[14]....
        /*00a0*/ 	.word	0x0000c0a0


	//   ....[15]....
        /*00a4*/ 	.word	0x0000c0d0


	//   ....[16]....
        /*00a8*/ 	.word	0x0000c100


	//   ....[17]....
        /*00ac*/ 	.word	0x0000c1a0


	//   ....[18]....
        /*00b0*/ 	.word	0x0000c1d0


	//   ....[19]....
        /*00b4*/ 	.word	0x0000c340


	//   ....[20]....
        /*00b8*/ 	.word	0x0000c450


	//   ....[21]....
        /*00bc*/ 	.word	0x0000c590


	//   ....[22]....
        /*00c0*/ 	.word	0x0000c5d0


	//----- nvinfo : EIATTR_MAX_THREADS
	.align		4
.L_3471:
        /*00c4*/ 	.byte	0x04, 0x05
        /*00c6*/ 	.short	(.L_3473 - .L_3472)
.L_3472:
        /*00c8*/ 	.word	0x00000080
        /*00cc*/ 	.word	0x00000001
        /*00d0*/ 	.word	0x00000001


	//----- nvinfo : EIATTR_CRS_STACK_SIZE
	.align		4
.L_3473:
        /*00d4*/ 	.byte	0x04, 0x1e
        /*00d6*/ 	.short	(.L_3475 - .L_3474)
.L_3474:
        /*00d8*/ 	.word	0x00000000


	//----- nvinfo : EIATTR_CBANK_PARAM_SIZE
	.align		4
.L_3475:
        /*00dc*/ 	.byte	0x03, 0x19
        /*00de*/ 	.short	0x0220


	//----- nvinfo : EIATTR_PARAM_CBANK
	.align		4
        /*00e0*/ 	.byte	0x04, 0x0a
        /*00e2*/ 	.short	(.L_3477 - .L_3476)
	.align		4
.L_3476:
        /*00e4*/ 	.word	index@(.nv.constant0._ZN2at6native18elementwise_kernelILi128ELi4EZNS0_15gpu_kernel_implIZZZNS0_16sign_kernel_cudaERNS_18TensorIteratorBaseEENKUlvE_clEvENKUlvE4_clEvEUldE_EEvS4_RKT_EUliE_EEviT1_)
        /*00e8*/ 	.short	0x0380
        /*00ea*/ 	.short	0x0220


	//----- nvinfo : EIATTR_SW_WAR
	.align		4
.L_3477:
        /*00ec*/ 	.byte	0x04, 0x36
        /*00ee*/ 	.short	(.L_3479 - .L_3478)
.L_3478:
        /*00f0*/ 	.word	0x00000008
.L_3479:


//--------------------- .nv.info._ZN2at6native27unrolled_elementwise_kernelIZZZNS0_16sign_kernel_cudaERNS_18TensorIteratorBaseEENKUlvE_clEvENKUlvE4_clEvEUldE_St5arrayIPcLm2EELi4E23TrivialOffsetCalculatorILi1EjESB_NS0_6memory12LoadWithCastILi1EEENSC_13StoreWithCastILi1EEEEEviT_T0_T2_T3_T4_T5_ --------------------------
	.section	.nv.info._ZN2at6native27unrolled_elementwise_kernelIZZZNS0_16sign_kernel_cudaERNS_18TensorIteratorBaseEENKUlvE_clEvENKUlvE4_clEvEUldE_St5arrayIPcLm2EELi4E23TrivialOffsetCalculatorILi1EjESB_NS0_6memory12LoadWithCastILi1EEENSC_13StoreWithCastILi1EEEEEviT_T0_T2_T3_T4_T5_,"",@"SHT_CUDA_INFO"
	.sectionflags	@""
	.align	4


	//----- nvinfo : EIATTR_CUDA_API_VERSION
	.align		4
        /*0000*/ 	.byte	0x04, 0x37
        /*0002*/ 	.short	(.L_3481 - .L_3480)
.L_3480:
        /*0004*/ 	.word	0x00000082


	//----- nvinfo : EIATTR_KPARAM_INFO
	.align		4
.L_3481:
        /*0008*/ 	.byte	0x04, 0x17
        /*000a*/ 	.short	(.L_3483 - .L_3482)
.L_3482:
        /*000c*/ 	.word	0x00000000
        /*0010*/ 	.short	0x0006
        /*0012*/ 	.short	0x0024
        /*0014*/ 	.byte	0x00, 0xf0, 0x21, 0x00


	//----- nvinfo : EIATTR_KPARAM_INFO
	.align		4
.L_3483:
        /*0018*/ 	.byte	0x04, 0x17
        /*001a*/ 	.short	(.L_3485 - .L_3484)
.L_3484:
        /*001c*/ 	.word	0x00000000
        /*0020*/ 	.short	0x0005
        /*0022*/ 	.short	0x001c
        /*0024*/ 	.byte	0x00, 0xf0, 0x21, 0x00


	//----- nvinfo : EIATTR_KPARAM_INFO
	.align		4
.L_3485:
        /*0028*/ 	.byte	0x04, 0x17
        /*002a*/ 	.short	(.L_3487 - .L_3486)
.L_3486:
        /*002c*/ 	.word	0x00000000
        /*0030*/ 	.short	0x0004
        /*0032*/ 	.short	0x0019
        /*0034*/ 	.byte	0x00, 0xf0, 0x05, 0x00


	//----- nvinfo : EIATTR_KPARAM_INFO
	.align		4
.L_3487:
        /*0038*/ 	.byte	0x04, 0x17
        /*003a*/ 	.short	(.L_3489 - .L_3488)
.L_3488:
        /*003c*/ 	.word	0x00000000
        /*0040*/ 	.short	0x0003
        /*0042*/ 	.short	0x0018
        /*0044*/ 	.byte	0x00, 0xf0, 0x05, 0x00


	//----- nvinfo : EIATTR_KPARAM_INFO
	.align		4
.L_3489:
        /*0048*/ 	.byte	0x04, 0x17
        /*004a*/ 	.short	(.L_3491 - .L_3490)
.L_3490:
        /*004c*/ 	.word	0x00000000
        /*0050*/ 	.short	0x0002
        /*0052*/ 	.short	0x0008
        /*0054*/ 	.byte	0x00, 0xf0, 0x41, 0x00


	//----- nvinfo : EIATTR_KPARAM_INFO
	.align		4
.L_3491:
        /*0058*/ 	.byte	0x04, 0x17
        /*005a*/ 	.short	(.L_3493 - .L_3492)
.L_3492:
        /*005c*/ 	.word	0x00000000
        /*0060*/ 	.short	0x0001
        /*0062*/ 	.short	0x0004
        /*0064*/ 	.byte	0x00, 0xf0, 0x05, 0x00


	//----- nvinfo : EIATTR_KPARAM_INFO
	.align		4
.L_3493:
        /*0068*/ 	.byte	0x04, 0x17
        /*006a*/ 	.short	(.L_3495 - .L_3494)
.L_3494:
        /*006c*/ 	.word	0x00000000
        /*0070*/ 	.short	0x0000
        /*0072*/ 	.short	0x0000
        /*0074*/ 	.byte	0x00, 0xf0, 0x11, 0x00


	//----- nvinfo : EIATTR_SPARSE_MMA_MASK
	.align		4
.L_3495:
        /*0078*/ 	.byte	0x03, 0x50
        /*007a*/ 	.short	0x0000


	//----- nvinfo : EIATTR_MAXREG_COUNT
	.align		4
        /*007c*/ 	.byte	0x03, 0x1b
        /*007e*/ 	.short	0x00ff


	//----- nvinfo : EIATTR_EXTERNS
	.align		4
        /*0080*/ 	.byte	0x04, 0x0f
        /*0082*/ 	.short	(.L_3497 - .L_3496)


	//   ....[0]....
	.align		4
.L_3496:
        /*0084*/ 	.word	index@(__assertfail)


	//----- nvinfo : EIATTR_MERCURY_ISA_VERSION
	.align		4
.L_3497:
        /*0088*/ 	.byte	0x03, 0x5f
        /*008a*/ 	.short	0x0101


	//----- nvinfo : EIATTR_VRC_CTA_INIT_COUNT
	.align		4
        /*008c*/ 	.byte	0x02, 0x4a
	.zero		1
	.zero		1


	//----- nvinfo : EIATTR_SYSCALL_OFFSETS
	.align		4
        /*0090*/ 	.byte	0x04, 0x46
        /*0092*/ 	.short	(.L_3499 - .L_3498)


	//   ....[0]....
.L_3498:
        /*0094*/ 	.word	0x00000e80


	//   ....[1]....
        /*0098*/ 	.word	0x00001ec0


	//   ....[2]....
        /*009c*/ 	.word	0x00002e40


	//   ....[3]....
        /*00a0*/ 	.word	0x00003d80


	//   ....[4]....
        /*00a4*/ 	.word	0x00005650


	//   ....[5]....
        /*00a8*/ 	.word	0x00006830


	//   ....[6]....
        /*00ac*/ 	.word	0x00007bf0


	//   ....[7]....
        /*00b0*/ 	.word	0x00008fb0


	//----- nvinfo : EIATTR_EXIT_INSTR_OFFSETS
	.align		4
.L_3499:
        /*00b4*/ 	.byte	0x04, 0x1c
        /*00b6*/ 	.short	(.L_3501 - .L_3500)


	//   ....[0]....
.L_3500:
        /*00b8*/ 	.word	0x00008040


	//   ....[1]....
        /*00bc*/ 	.word	0x00008180


	//   ....[2]....
        /*00c0*/ 	.word	0x000081c0


	//   ....[3]....
        /*00c4*/ 	.word	0x00008250


	//   ....[4]....
        /*00c8*/ 	.word	0x00008280


	//   ....[5]....
        /*00cc*/ 	.word	0x000082b0


	//   ....[6]....
        /*00d0*/ 	.word	0x000083c0


	//   ....[7]....
        /*00d4*/ 	.word	0x00008480


	//   ....[8]....
        /*00d8*/ 	.word	0x000085a0


	//   ....[9]....
        /*00dc*/ 	.word	0x00008670


	//   ....[10]....
        /*00e0*/ 	.word	0x00008690


	//   ....[11]....
        /*00e4*/ 	.word	0x00008760


	//   ....[12]....
        /*00e8*/ 	.word	0x00008950


	//   ....[13]....
        /*00ec*/ 	.word	0x00008b40


	//   ....[14]....
        /*00f0*/ 	.word	0x00008d20


	//   ....[15]....
        /*00f4*/ 	.word	0x00008d50


	//   ....[16]....
        /*00f8*/ 	.word	0x00008d80


	//   ....[17]....
        /*00fc*/ 	.word	0x00008e20


	//   ....[18]....
        /*0100*/ 	.word	0x00008e50


	//   ....[19]....
        /*0104*/ 	.word	0x00008fc0


	//   ....[20]....
        /*0108*/ 	.word	0x00009150


	//   ....[21]....
        /*010c*/ 	.word	0x00009310


	//   ....[22]....
        /*0110*/ 	.word	0x000093d0


	//----- nvinfo : EIATTR_MAX_THREADS
	.align		4
.L_3501:
        /*0114*/ 	.byte	0x04, 0x05
        /*0116*/ 	.short	(.L_3503 - .L_3502)
.L_3502:
        /*0118*/ 	.word	0x00000080
        /*011c*/ 	.word	0x00000001
        /*0120*/ 	.word	0x00000001


	//----- nvinfo : EIATTR_CRS_STACK_SIZE
	.align		4
.L_3503:
        /*0124*/ 	.byte	0x04, 0x1e
        /*0126*/ 	.short	(.L_3505 - .L_3504)
.L_3504:
        /*0128*/ 	.word	0x00000000


	//----- nvinfo : EIATTR_CBANK_PARAM_SIZE
	.align		4
.L_3505:
        /*012c*/ 	.byte	0x03, 0x19
        /*012e*/ 	.short	0x002c


	//----- nvinfo : EIATTR_PARAM_CBANK
	.align		4
        /*0130*/ 	.byte	0x04, 0x0a
        /*0132*/ 	.short	(.L_3507 - .L_3506)
	.align		4
.L_3506:
        /*0134*/ 	.word	index@(.nv.constant0._ZN2at6native27unrolled_elementwise_kernelIZZZNS0_16sign_kernel_cudaERNS_18TensorIteratorBaseEENKUlvE_clEvENKUlvE4_clEvEUldE_St5arrayIPcLm2EELi4E23TrivialOffsetCalculatorILi1EjESB_NS0_6memory12LoadWithCastILi1EEENSC_13StoreWithCastILi1EEEEEviT_T0_T2_T3_T4_T5_)
        /*0138*/ 	.short	0x0380
        /*013a*/ 	.short	0x002c


	//----- nvinfo : EIATTR_SW_WAR
	.align		4
.L_3507:
        /*013c*/ 	.byte	0x04, 0x36
        /*013e*/ 	.short	(.L_3509 - .L_3508)
.L_3508:
        /*0140*/ 	.word	0x00000008
.L_3509:


//--------------------- .nv.info._ZN2at6native18elementwise_kernelILi128ELi2EZNS0_22gpu_kernel_impl_nocastIZZZNS0_16sign_kernel_cudaERNS_18TensorIteratorBaseEENKUlvE_clEvENKUlvE4_clEvEUldE_EEvS4_RKT_EUliE_EEviT1_ --------------------------
	.section	.nv.info._ZN2at6native18elementwise_kernelILi128ELi2EZNS0_22gpu_kernel_impl_nocastIZZZNS0_16sign_kernel_cudaERNS_18TensorIteratorBaseEENKUlvE_clEvENKUlvE4_clEvEUldE_EEvS4_RKT_EUliE_EEviT1_,"",@"SHT_CUDA_INFO"
	.sectionflags	@""
	.align	4


	//----- nvinfo : EIATTR_CUDA_API_VERSION
	.align		4
        /*0000*/ 	.byte	0x04, 0x37
        /*0002*/ 	.short	(.L_3511 - .L_3510)
.L_3510:
        /*0004*/ 	.word	0x00000082


	//----- nvinfo : EIATTR_KPARAM_INFO
	.align		4
.L_3511:
        /*0008*/ 	.byte	0x04, 0x17
        /*000a*/ 	.short	(.L_3513 - .L_3512)
.L_3512:
        /*000c*/ 	.word	0x00000000
        /*0010*/ 	.short	0x0001
        /*0012*/ 	.short	0x0008
        /*0014*/ 	.byte	0x00, 0xf0, 0x61, 0x08


	//----- nvinfo : EIATTR_KPARAM_INFO
	.align		4
.L_3513:
        /*0018*/ 	.byte	0x04, 0x17
        /*001a*/ 	.short	(.L_3515 - .L_3514)
.L_3514:
        /*001c*/ 	.word	0x00000000
        /*0020*/ 	.short	0x0000
        /*0022*/ 	.short	0x0000
        /*0024*/ 	.byte	0x00, 0xf0, 0x11, 0x00


	//----- nvinfo : EIATTR_SPARSE_MMA_MASK
	.align		4
.L_3515:
        /*0028*/ 	.byte	0x03, 0x50
        /*002a*/ 	.short	0x0000


	//----- nvinfo : EIATTR_MAXREG_COUNT
	.align		4
        /*002c*/ 	.byte	0x03, 0x1b
        /*002e*/ 	.short	0x0080


	//----- nvinfo : EIATTR_MERCURY_ISA_VERSION
	.align		4
        /*0030*/ 	.byte	0x03, 0x5f
        /*0032*/ 	.short	0x0101


	//----- nvinfo : EIATTR_VRC_CTA_INIT_COUNT
	.align		4
        /*0034*/ 	.byte	0x02, 0x4a
	.zero		1
	.zero		1


	//----- nvinfo : EIATTR_EXIT_INSTR_OFFSETS
	.align		4
        /*0038*/ 	.byte	0x04, 0x1c
        /*003a*/ 	.short	(.L_3517 - .L_3516)


	//   ....[0]....
.L_3516:
        /*003c*/ 	.word	0x00000220


	//   ....[1]....
        /*0040*/ 	.word	0x00000350


	//   ....[2]....
        /*0044*/ 	.word	0x000017f0


	//   ....[3]....
        /*0048*/ 	.word	0x00002bf0


	//----- nvinfo : EIATTR_MAX_THREADS
	.align		4
.L_3517:
        /*004c*/ 	.byte	0x04, 0x05
        /*004e*/ 	.short	(.L_3519 - .L_3518)
.L_3518:
        /*0050*/ 	.word	0x00000080
        /*0054*/ 	.word	0x00000001
        /*0058*/ 	.word	0x00000001


	//----- nvinfo : EIATTR_CRS_STACK_SIZE
	.align		4
.L_3519:
        /*005c*/ 	.byte	0x04, 0x1e
        /*005e*/ 	.short	(.L_3521 - .L_3520)
.L_3520:
        /*0060*/ 	.word	0x00000000


	//----- nvinfo : EIATTR_CBANK_PARAM_SIZE
	.align		4
.L_3521:
        /*0064*/ 	.byte	0x03, 0x19
        /*0066*/ 	.short	0x0220


	//----- nvinfo : EIATTR_PARAM_CBANK
	.align		4
        /*0068*/ 	.byte	0x04, 0x0a
        /*006a*/ 	.short	(.L_3523 - .L_3522)
	.align		4
.L_3522:
        /*006c*/ 	.word	index@(.nv.constant0._ZN2at6native18elementwise_kernelILi128ELi2EZNS0_22gpu_kernel_impl_nocastIZZZNS0_16sign_kernel_cudaERNS_18TensorIteratorBaseEENKUlvE_clEvENKUlvE4_clEvEUldE_EEvS4_RKT_EUliE_EEviT1_)
        /*0070*/ 	.short	0x0380
        /*0072*/ 	.short	0x0220


	//----- nvinfo : EIATTR_SW_WAR
	.align		4
.L_3523:
        /*0074*/ 	.byte	0x04, 0x36
        /*0076*/ 	.short	(.L_3525 - .L_3524)
.L_3524:
        /*0078*/ 	.word	0x00000008
.L_3525:


//--------------------- .nv.info._ZN2at6native27unrolled_elementwise_kernelIZZZNS0_16sign_kernel_cudaERNS_18TensorIteratorBaseEENKUlvE_clEvENKUlvE4_clEvEUldE_St5arrayIPcLm2EELi4E23TrivialOffsetCalculatorILi1EjESB_NS0_6memory15LoadWithoutCastENSC_16StoreWithoutCastEEEviT_T0_T2_T3_T4_T5_ --------------------------
	.section	.nv.info._ZN2at6native27unrolled_elementwise_kernelIZZZNS0_16sign_kernel_cudaERNS_18TensorIteratorBaseEENKUlvE_clEvENKUlvE4_clEvEUldE_St5arrayIPcLm2EELi4E23TrivialOffsetCalculatorILi1EjESB_NS0_6memory15LoadWithoutCastENSC_16StoreWithoutCastEEEviT_T0_T2_T3_T4_T5_,"",@"SHT_CUDA_INFO"
	.sectionflags	@""
	.align	4


	//----- nvinfo : EIATTR_CUDA_API_VERSION
	.align		4
        /*0000*/ 	.byte	0x04, 0x37
        /*0002*/ 	.short	(.L_3527 - .L_3526)
.L_3526:
        /*0004*/ 	.word	0x00000082


	//----- nvinfo : EIATTR_KPARAM_INFO
	.align		4
.L_3527:
        /*0008*/ 	.byte	0x04, 0x17
        /*000a*/ 	.short	(.L_3529 - .L_3528)
.L_3528:
        /*000c*/ 	.word	0x00000000
        /*0010*/ 	.short	0x0006
        /*0012*/ 	.short	0x001b
        /*0014*/ 	.byte	0x00, 0xf0, 0x05, 0x00


	//----- nvinfo : EIATTR_KPARAM_INFO
	.align		4
.L_3529:
        /*0018*/ 	.byte	0x04, 0x17
        /*001a*/ 	.short	(.L_3531 - .L_3530)
.L_3530:
        /*001c*/ 	.word	0x00000000
        /*0020*/ 	.short	0x0005
        /*0022*/ 	.short	0x001a
        /*0024*/ 	.byte	0x00, 0xf0, 0x05, 0x00


	//----- nvinfo : EIATTR_KPARAM_INFO
	.align		4
.L_3531:
        /*0028*/ 	.byte	0x04, 0x17
        /*002a*/ 	.short	(.L_3533 - .L_3532)
.L_3532:
        /*002c*/ 	.word	0x00000000
        /*0030*/ 	.short	0x0004
        /*0032*/ 	.short	0x0019
        /*0034*/ 	.byte	0x00, 0xf0, 0x05, 0x00


	//----- nvinfo : EIATTR_KPARAM_INFO
	.align		4
.L_3533:
        /*0038*/ 	.byte	0x04, 0x17
        /*003a*/ 	.short	(.L_3535 - .L_3534)
.L_3534:
        /*003c*/ 	.word	0x00000000
        /*0040*/ 	.short	0x0003
        /*0042*/ 	.short	0x0018
        /*0044*/ 	.byte	0x00, 0xf0, 0x05, 0x00


	//----- nvinfo : EIATTR_KPARAM_INFO
	.align		4
.L_3535:
        /*0048*/ 	.byte	0x04, 0x17
        /*004a*/ 	.short	(.L_3537 - .L_3536)
.L_3536:
        /*004c*/ 	.word	0x00000000
        /*0050*/ 	.short	0x0002
        /*0052*/ 	.short	0x0008
        /*0054*/ 	.byte	0x00, 0xf0, 0x41, 0x00


	//----- nvinfo : EIATTR_KPARAM_INFO
	.align		4
.L_3537:
        /*0058*/ 	.byte	0x04, 0x17
        /*005a*/ 	.short	(.L_3539 - .L_3538)
.L_3538:
        /*005c*/ 	.word	0x00000000
        /*0060*/ 	.short	0x0001
        /*0062*/ 	.short	0x0004
        /*0064*/ 	.byte	0x00, 0xf0, 0x05, 0x00


	//----- nvinfo : EIATTR_KPARAM_INFO
	.align		4
.L_3539:
        /*0068*/ 	.byte	0x04, 0x17
        /*006a*/ 	.short	(.L_3541 - .L_3540)
.L_3540:
        /*006c*/ 	.word	0x00000000
        /*0070*/ 	.short	0x0000
        /*0072*/ 	.short	0x0000
        /*0074*/ 	.byte	0x00, 0xf0, 0x11, 0x00


	//----- nvinfo : EIATTR_SPARSE_MMA_MASK
	.align		4
.L_3541:
        /*0078*/ 	.byte	0x03, 0x50
        /*007a*/ 	.short	0x0000


	//----- nvinfo : EIATTR_MAXREG_COUNT
	.align		4
        /*007c*/ 	.byte	0x03, 0x1b
        /*007e*/ 	.short	0x00ff


	//----- nvinfo : EIATTR_MERCURY_ISA_VERSION
	.align		4
        /*0080*/ 	.byte	0x03, 0x5f
        /*0082*/ 	.short	0x0101


	//----- nvinfo : EIATTR_VRC_CTA_INIT_COUNT
	.align		4
        /*0084*/ 	.byte	0x02, 0x4a
	.zero		1
	.zero		1


	//----- nvinfo : EIATTR_EXIT_INSTR_OFFSETS
	.align		4
        /*0088*/ 	.byte	0x04, 0x1c
        /*008a*/ 	.short	(.L_3543 - .L_3542)


	//   ....[0]....
.L_3542:
        /*008c*/ 	.word	0x000007e0


	//   ....[1]....
        /*0090*/ 	.word	0x000008f0


	//----- nvinfo : EIATTR_MAX_THREADS
	.align		4
.L_3543:
        /*0094*/ 	.byte	0x04, 0x05
        /*0096*/ 	.short	(.L_3545 - .L_3544)
.L_3544:
        /*0098*/ 	.word	0x00000080
        /*009c*/ 	.word	0x00000001
        /*00a0*/ 	.word	0x00000001


	//----- nvinfo : EIATTR_CRS_STACK_SIZE
	.align		4
.L_3545:
        /*00a4*/ 	.byte	0x04, 0x1e
        /*00a6*/ 	.short	(.L_3547 - .L_3546)
.L_3546:
        /*00a8*/ 	.word	0x00000000


	//----- nvinfo : EIATTR_CBANK_PARAM_SIZE
	.align		4
.L_3547:
        /*00ac*/ 	.byte	0x03, 0x19
        /*00ae*/ 	.short	0x001c


	//----- nvinfo : EIATTR_PARAM_CBANK
	.align		4
        /*00b0*/ 	.byte	0x04, 0x0a
        /*00b2*/ 	.short	(.L_3549 - .L_3548)
	.align		4
.L_3548:
        /*00b4*/ 	.word	index@(.nv.constant0._ZN2at6native27unrolled_elementwise_kernelIZZZNS0_16sign_kernel_cudaERNS_18TensorIteratorBaseEENKUlvE_clEvENKUlvE4_clEvEUldE_St5arrayIPcLm2EELi4E23TrivialOffsetCalculatorILi1EjESB_NS0_6memory15LoadWithoutCastENSC_16StoreWithoutCastEEEviT_T0_T2_T3_T4_T5_)
        /*00b8*/ 	.short	0x0380
        /*00ba*/ 	.short	0x001c


	//----- nvinfo : EIATTR_SW_WAR
	.align		4
.L_3549:
        /*00bc*/ 	.byte	0x04, 0x36
        /*00be*/ 	.short	(.L_3551 - .L_3550)
.L_3550:
        /*00c0*/ 	.word	0x00000008
.L_3551:


//--------------------- .nv.info._ZN2at6native29vectorized_elementwise_kernelILi2EZZZNS0_16sign_kernel_cudaERNS_18TensorIteratorBaseEENKUlvE_clEvENKUlvE4_clEvEUldE_St5arrayIPcLm2EEEEviT0_T1_ --------------------------
	.section	.nv.info._ZN2at6native29vectorized_elementwise_kernelILi2EZZZNS0_16sign_kernel_cudaERNS_18TensorIteratorBaseEENKUlvE_clEvENKUlvE4_clEvEUldE_St5arrayIPcLm2EEEEviT0_T1_,"",@"SHT_CUDA_INFO"
	.sectionflags	@""
	.align	4


	//----- nvinfo : EIATTR_CUDA_API_VERSION
	.align		4
        /*0000*/ 	.byte	0x04, 0x37
        /*0002*/ 	.short	(.L_3553 - .L_3552)
.L_3552:
        /*0004*/ 	.word	0x00000082


	//----- nvinfo : EIATTR_KPARAM_INFO
	.align		4
.L_3553:
        /*0008*/ 	.byte	0x04, 0x17
        /*000a*/ 	.short	(.L_3555 - .L_3554)
.L_3554:
        /*000c*/ 	.word	0x00000000
        /*0010*/ 	.short	0x0002
        /*0012*/ 	.short	0x0008
        /*0014*/ 	.byte	0x00, 0xf0, 0x41, 0x00


	//----- nvinfo : EIATTR_KPARAM_INFO
	.align		4
.L_3555:
        /*0018*/ 	.byte	0x04, 0x17
        /*001a*/ 	.short	(.L_3557 - .L_3556)
.L_3556:
        /*001c*/ 	.word	0x00000000
        /*0020*/ 	.short	0x0001
        /*0022*/ 	.short	0x0004
        /*0024*/ 	.byte	0x00, 0xf0, 0x05, 0x00


	//----- nvinfo : EIATTR_KPARAM_INFO
	.align		4
.L_3557:
        /*0028*/ 	.byte	0x04, 0x17
        /*002a*/ 	.short	(.L_3559 - .L_3558)
.L_3558:
        /*002c*/ 	.word	0x00000000
        /*0030*/ 	.short	0x0000
        /*0032*/ 	.short	0x0000
        /*0034*/ 	.byte	0x00, 0xf0, 0x11, 0x00


	//----- nvinfo : EIATTR_SPARSE_MMA_MASK
	.align		4
.L_3559:
        /*0038*/ 	.byte	0x03, 0x50
        /*003a*/ 	.short	0x0000


	//----- nvinfo : EIATTR_MAXREG_COUNT
	.align		4
        /*003c*/ 	.byte	0x03, 0x1b
        /*003e*/ 	.short	0x00ff


	//----- nvinfo : EIATTR_MERCURY_ISA_VERSION
	.align		4
        /*0040*/ 	.byte	0x03, 0x5f
        /*0042*/ 	.short	0x0101


	//----- nvinfo : EIATTR_VRC_CTA_INIT_COUNT
	.align		4
        /*0044*/ 	.byte	0x02, 0x4a
	.zero		1
	.zero		1


	//----- nvinfo : EIATTR_EXIT_INSTR_OFFSETS
	.align		4
        /*0048*/ 	.byte	0x04, 0x1c
        /*004a*/ 	.short	(.L_3561 - .L_3560)


	//   ....[0]....
.L_3560:
        /*004c*/ 	.word	0x00001210


	//   ....[1]....
        /*0050*/ 	.word	0x00001260


	//   ....[2]....
        /*0054*/ 	.word	0x00001c30


	//----- nvinfo : EIATTR_MAX_THREADS
	.align		4
.L_3561:
        /*0058*/ 	.byte	0x04, 0x05
        /*005a*/ 	.short	(.L_3563 - .L_3562)
.L_3562:
        /*005c*/ 	.word	0x00000080
        /*0060*/ 	.word	0x00000001
        /*0064*/ 	.word	0x00000001


	//----- nvinfo : EIATTR_CRS_STACK_SIZE
	.align		4
.L_3563:
        /*0068*/ 	.byte	0x04, 0x1e
        /*006a*/ 	.short	(.L_3565 - .L_3564)
.L_3564:
        /*006c*/ 	.word	0x00000000


	//----- nvinfo : EIATTR_CBANK_PARAM_SIZE
	.align		4
.L_3565:
        /*0070*/ 	.byte	0x03, 0x19
        /*0072*/ 	.short	0x0018


	//----- nvinfo : EIATTR_PARAM_CBANK
	.align		4
        /*0074*/ 	.byte	0x04, 0x0a
        /*0076*/ 	.short	(.L_3567 - .L_3566)
	.align		4
.L_3566:
        /*0078*/ 	.word	index@(.nv.constant0._ZN2at6native29vectorized_elementwise_kernelILi2EZZZNS0_16sign_kernel_cudaERNS_18TensorIteratorBaseEENKUlvE_clEvENKUlvE4_clEvEUldE_St5arrayIPcLm2EEEEviT0_T1_)
        /*007c*/ 	.short	0x0380
        /*007e*/ 	.short	0x0018


	//----- nvinfo : EIATTR_SW_WAR
	.align		4
.L_3567:
        /*0080*/ 	.byte	0x04, 0x36
        /*0082*/ 	.short	(.L_3569 - .L_3568)
.L_3568:
        /*0084*/ 	.word	0x00000008
.L_3569:


//--------------------- .nv.info._ZN2at6native29vectorized_elementwise_kernelILi4EZZZNS0_16sign_kernel_cudaERNS_18TensorIteratorBaseEENKUlvE_clEvENKUlvE4_clEvEUldE_St5arrayIPcLm2EEEEviT0_T1_ --------------------------
	.section	.nv.info._ZN2at6native29vectorized_elementwise_kernelILi4EZZZNS0_16sign_kernel_cudaERNS_18TensorIteratorBaseEENKUlvE_clEvENKUlvE4_clEvEUldE_St5arrayIPcLm2EEEEviT0_T1_,"",@"SHT_CUDA_INFO"
	.sectionflags	@""
	.align	4


	//----- nvinfo : EIATTR_CUDA_API_VERSION
	.align		4
        /*0000*/ 	.byte	0x04, 0x37
        /*0002*/ 	.short	(.L_3571 - .L_3570)
.L_3570:
        /*0004*/ 	.word	0x00000082


	//----- nvinfo : EIATTR_KPARAM_INFO
	.align		4
.L_3571:
        /*0008*/ 	.byte	0x04, 0x17
        /*000a*/ 	.short	(.L_3573 - .L_3572)
.L_3572:
        /*000c*/ 	.word	0x00000000
        /*0010*/ 	.short	0x0002
        /*0012*/ 	.short	0x0008
        /*0014*/ 	.byte	0x00, 0xf0, 0x41, 0x00


	//----- nvinfo : EIATTR_KPARAM_INFO
	.align		4
.L_3573:
        /*0018*/ 	.byte	0x04, 0x17
        /*001a*/ 	.short	(.L_3575 - .L_3574)
.L_3574:
        /*001c*/ 	.word	0x00000000
        /*0020*/ 	.short	0x0001
        /*0022*/ 	.short	0x0004
        /*0024*/ 	.byte	0x00, 0xf0, 0x05, 0x00


	//----- nvinfo : EIATTR_KPARAM_INFO
	.align		4
.L_3575:
        /*0028*/ 	.byte	0x04, 0x17
        /*002a*/ 	.short	(.L_3577 - .L_3576)
.L_3576:
        /*002c*/ 	.word	0x00000000
        /*0030*/ 	.short	0x0000
        /*0032*/ 	.short	0x0000
        /*0034*/ 	.byte	0x00, 0xf0, 0x11, 0x00


	//----- nvinfo : EIATTR_SPARSE_MMA_MASK
	.align		4
.L_3577:
        /*0038*/ 	.byte	0x03, 0x50
        /*003a*/ 	.short	0x0000


	//----- nvinfo : EIATTR_MAXREG_COUNT
	.align		4
        /*003c*/ 	.byte	0x03, 0x1b
        /*003e*/ 	.short	0x00ff


	//----- nvinfo : EIATTR_MERCURY_ISA_VERSION
	.align		4
        /*0040*/ 	.byte	0x03, 0x5f
        /*0042*/ 	.short	0x0101


	//----- nvinfo : EIATTR_VRC_CTA_INIT_COUNT
	.align		4
        /*0044*/ 	.byte	0x02, 0x4a
	.zero		1
	.zero		1


	//----- nvinfo : EIATTR_EXIT_INSTR_OFFSETS
	.align		4
        /*0048*/ 	.byte	0x04, 0x1c
        /*004a*/ 	.short	(.L_3579 - .L_3578)


	//   ....[0]....
.L_3578:
        /*004c*/ 	.word	0x00001210


	//   ....[1]....
        /*0050*/ 	.word	0x00001260


	//   ....[2]....
        /*0054*/ 	.word	0x00001bd0


	//----- nvinfo : EIATTR_MAX_THREADS
	.align		4
.L_3579:
        /*0058*/ 	.byte	0x04, 0x05
        /*005a*/ 	.short	(.L_3581 - .L_3580)
.L_3580:
        /*005c*/ 	.word	0x00000080
        /*0060*/ 	.word	0x00000001
        /*0064*/ 	.word	0x00000001


	//----- nvinfo : EIATTR_CRS_STACK_SIZE
	.align		4
.L_3581:
        /*0068*/ 	.byte	0x04, 0x1e
        /*006a*/ 	.short	(.L_3583 - .L_3582)
.L_3582:
        /*006c*/ 	.word	0x00000000


	//----- nvinfo : EIATTR_CBANK_PARAM_SIZE
	.align		4
.L_3583:
        /*0070*/ 	.byte	0x03, 0x19
        /*0072*/ 	.short	0x0018


	//----- nvinfo : EIATTR_PARAM_CBANK
	.align		4
        /*0074*/ 	.byte	0x04, 0x0a
        /*0076*/ 	.short	(.L_3585 - .L_3584)
	.align		4
.L_3584:
        /*0078*/ 	.word	index@(.nv.constant0._ZN2at6native29vectorized_elementwise_kernelILi4EZZZNS0_16sign_kernel_cudaERNS_18TensorIteratorBaseEENKUlvE_clEvENKUlvE4_clEvEUldE_St5arrayIPcLm2EEEEviT0_T1_)
        /*007c*/ 	.short	0x0380
        /*007e*/ 	.short	0x0018


	//----- nvinfo : EIATTR_SW_WAR
	.align		4
.L_3585:
        /*0080*/ 	.byte	0x04, 0x36
        /*0082*/ 	.short	(.L_3587 - .L_3586)
.L_3586:
        /*0084*/ 	.word	0x00000008
.L_3587:


//--------------------- .nv.info._ZN2at6native29vectorized_elementwise_kernelILi8EZZZNS0_16sign_kernel_cudaERNS_18TensorIteratorBaseEENKUlvE_clEvENKUlvE4_clEvEUldE_St5arrayIPcLm2EEEEviT0_T1_ --------------------------
	.section	.nv.info._ZN2at6native29vectorized_elementwise_kernelILi8EZZZNS0_16sign_kernel_cudaERNS_18TensorIteratorBaseEENKUlvE_clEvENKUlvE4_clEvEUldE_St5arrayIPcLm2EEEEviT0_T1_,"",@"SHT_CUDA_INFO"
	.sectionflags	@""
	.align	4


	//----- nvinfo : EIATTR_CUDA_API_VERSION
	.align		4
        /*0000*/ 	.byte	0x04, 0x37
        /*0002*/ 	.short	(.L_3589 - .L_3588)
.L_3588:
        /*0004*/ 	.word	0x00000082


	//----- nvinfo : EIATTR_KPARAM_INFO
	.align		4
.L_3589:
        /*0008*/ 	.byte	0x04, 0x17
        /*000a*/ 	.short	(.L_3591 - .L_3590)
.L_3590:
        /*000c*/ 	.word	0x00000000
        /*0010*/ 	.short	0x0002
        /*0012*/ 	.short	0x0008
        /*0014*/ 	.byte	0x00, 0xf0, 0x41, 0x00


	//----- nvinfo : EIATTR_KPARAM_INFO
	.align		4
.L_3591:
        /*0018*/ 	.byte	0x04, 0x17
        /*001a*/ 	.short	(.L_3593 - .L_3592)
.L_3592:
        /*001c*/ 	.word	0x00000000
        /*0020*/ 	.short	0x0001
        /*0022*/ 	.short	0x0004
        /*0024*/ 	.byte	0x00, 0xf0, 0x05, 0x00


	//----- nvinfo : EIATTR_KPARAM_INFO
	.align		4
.L_3593:
        /*0028*/ 	.byte	0x04, 0x17
        /*002a*/ 	.short	(.L_3595 - .L_3594)
.L_3594:
        /*002c*/ 	.word	0x00000000
        /*0030*/ 	.short	0x0000
        /*0032*/ 	.short	0x0000
        /*0034*/ 	.byte	0x00, 0xf0, 0x11, 0x00


	//----- nvinfo : EIATTR_SPARSE_MMA_MASK
	.align		4
.L_3595:
        /*0038*/ 	.byte	0x03, 0x50
        /*003a*/ 	.short	0x0000


	//----- nvinfo : EIATTR_MAXREG_COUNT
	.align		4
        /*003c*/ 	.byte	0x03, 0x1b
        /*003e*/ 	.short	0x00ff


	//----- nvinfo : EIATTR_MERCURY_ISA_VERSION
	.align		4
        /*0040*/ 	.byte	0x03, 0x5f
        /*0042*/ 	.short	0x0101


	//----- nvinfo : EIATTR_VRC_CTA_INIT_COUNT
	.align		4
        /*0044*/ 	.byte	0x02, 0x4a
	.zero		1
	.zero		1


	//----- nvinfo : EIATTR_EXIT_INSTR_OFFSETS
	.align		4
        /*0048*/ 	.byte	0x04, 0x1c
        /*004a*/ 	.short	(.L_3597 - .L_3596)


	//   ....[0]....
.L_3596:
        /*004c*/ 	.word	0x00000010


	//----- nvinfo : EIATTR_MAX_THREADS
	.align		4
.L_3597:
        /*0050*/ 	.byte	0x04, 0x05
        /*0052*/ 	.short	(.L_3599 - .L_3598)
.L_3598:
        /*0054*/ 	.word	0x00000080
        /*0058*/ 	.word	0x00000001
        /*005c*/ 	.word	0x00000001


	//----- nvinfo : EIATTR_CBANK_PARAM_SIZE
	.align		4
.L_3599:
        /*0060*/ 	.byte	0x03, 0x19
        /*0062*/ 	.short	0x0018


	//----- nvinfo : EIATTR_PARAM_CBANK
	.align		4
        /*0064*/ 	.byte	0x04, 0x0a
        /*0066*/ 	.short	(.L_3601 - .L_3600)
	.align		4
.L_3600:
        /*0068*/ 	.word	index@(.nv.constant0._ZN2at6native29vectorized_elementwise_kernelILi8EZZZNS0_16sign_kernel_cudaERNS_18TensorIteratorBaseEENKUlvE_clEvENKUlvE4_clEvEUldE_St5arrayIPcLm2EEEEviT0_T1_)
        /*006c*/ 	.short	0x0380
        /*006e*/ 	.short	0x0018


	//----- nvinfo : EIATTR_SW_WAR
	.align		4
.L_3601:
        /*0070*/ 	.byte	0x04, 0x36
        /*0072*/ 	.short	(.L_3603 - .L_3602)
.L_3602:
        /*0074*/ 	.word	0x00000008
.L_3603:


//--------------------- .nv.info._ZN2at6native18elementwise_kernelILi128ELi4EZNS0_15gpu_kernel_implIZZZNS0_16sign_kernel_cudaERNS_18TensorIteratorBaseEENKUlvE_clEvENKUlvE3_clEvEUlsE_EEvS4_RKT_EUliE_EEviT1_ --------------------------
	.section	.nv.info._ZN2at6native18elementwise_kernelILi128ELi4EZNS0_15gpu_kernel_implIZZZNS0_16sign_kernel_cudaERNS_18TensorIteratorBaseEENKUlvE_clEvENKUlvE3_clEvEUlsE_EEvS4_RKT_EUliE_EEviT1_,"",@"SHT_CUDA_INFO"
	.sectionflags	@""
	.align	4


	//----- nvinfo : EIATTR_CUDA_API_VERSION
	.align		4
        /*0000*/ 	.byte	0x04, 0x37
        /*0002*/ 	.short	(.L_3605 - .L_3604)
.L_3604:
        /*0004*/ 	.word	0x00000082


	//----- nvinfo : EIATTR_KPARAM_INFO
	.align		4
.L_3605:
        /*0008*/ 	.byte	0x04, 0x17
        /*000a*/ 	.short	(.L_3607 - .L_3606)
.L_3606:
        /*000c*/ 	.word	0x00000000
        /*0010*/ 	.short	0x0001
        /*0012*/ 	.short	0x0008
        /*0014*/ 	.byte	0x00, 0xf0, 0x61, 0x08


	//----- nvinfo : EIATTR_KPARAM_INFO
	.align		4
.L_3607:
        /*0018*/ 	.byte	0x04, 0x17
        /*001a*/ 	.short	(.L_3609 - .L_3608)
.L_3608:
        /*001c*/ 	.word	0x00000000
        /*0020*/ 	.short	0x0000
        /*0022*/ 	.short	0x0000
        /*0024*/ 	.byte	0x00, 0xf0, 0x11, 0x00


	//----- nvinfo : EIATTR_SPARSE_MMA_MASK
	.align		4
.L_3609:
        /*0028*/ 	.byte	0x03, 0x50
        /*002a*/ 	.short	0x0000


	//----- nvinfo : EIATTR_MAXREG_COUNT
	.align		4
        /*002c*/ 	.byte	0x03, 0x1b
        /*002e*/ 	.short	0x0080


	//----- nvinfo : EIATTR_EXTERNS
	.align		4
        /*0030*/ 	.byte	0x04, 0x0f
        /*0032*/ 	.short	(.L_3611 - .L_3610)


	//   ....[0]....
	.align		4
.L_3610:
        /*0034*/ 	.word	index@(__assertfail)


	//----- nvinfo : EIATTR_MERCURY_ISA_VERSION
	.align		4
.L_3611:
        /*0038*/ 	.byte	0x03, 0x5f
        /*003a*/ 	.short	0x0101


	//----- nvinfo : EIATTR_VRC_CTA_INIT_COUNT
	.align		4
        /*003c*/ 	.byte	0x02, 0x4a
	.zero		1
	.zero		1


	//----- nvinfo : EIATTR_SYSCALL_OFFSETS
	.align		4
        /*0040*/ 	.byte	0x04, 0x46
        /*0042*/ 	.short	(.L_3613 - .L_3612)


	//   ....[0]....
.L_3612:
        /*0044*/ 	.word	0x00002120


	//   ....[1]....
        /*0048*/ 	.word	0x00002f70


	//   ....[2]....
        /*004c*/ 	.word	0x00005230


	//   ....[3]....
        /*0050*/ 	.word	0x00005e90


	//   ....[4]....
        /*0054*/ 	.word	0x00008270


	//   ....[5]....
        /*0058*/ 	.word	0x00008ed0


	//   ....[6]....
        /*005c*/ 	.word	0x0000b2c0


	//   ....[7]....
        /*0060*/ 	.word	0x0000bef0


	//----- nvinfo : EIATTR_EXIT_INSTR_OFFSETS
	.align		4
.L_3613:
        /*0064*/ 	.byte	0x04, 0x1c
        /*0066*/ 	.short	(.L_3615 - .L_3614)


	//   ....[0]....
.L_3614:
        /*0068*/ 	.word	0x000091b0


	//   ....[1]....
        /*006c*/ 	.word	0x0000b430


	//   ....[2]....
        /*0070*/ 	.word	0x0000b450


	//   ....[3]....
        /*0074*/ 	.word	0x0000b4f0


	//   ....[4]....
        /*0078*/ 	.word	0x0000b520


	//   ....[5]....
        /*007c*/ 	.word	0x0000b540


	//   ....[6]....
        /*0080*/ 	.word	0x0000b5d0


	//   ....[7]....
        /*0084*/ 	.word	0x0000b610


	//   ....[8]....
        /*0088*/ 	.word	0x0000b6b0


	//   ....[9]....
        /*008c*/ 	.word	0x0000b700


	//   ....[10]....
        /*0090*/ 	.word	0x0000b730


	//   ....[11]....
        /*0094*/ 	.word	0x0000b7f0


	//   ....[12]....
        /*0098*/ 	.word	0x0000b960


	//   ....[13]....
        /*009c*/ 	.word	0x0000bad0


	//   ....[14]....
        /*00a0*/ 	.word	0x0000bc30


	//   ....[15]....
        /*00a4*/ 	.word	0x0000bc70


	//   ....[16]....
        /*00a8*/ 	.word	0x0000bca0


	//   ....[17]....
        /*00ac*/ 	.word	0x0000bd50


	//   ....[18]....
        /*00b0*/ 	.word	0x0000bd90


	//   ....[19]....
        /*00b4*/ 	.word	0x0000bf00


	//   ....[20]....
        /*00b8*/ 	.word	0x0000c010


	//   ....[21]....
        /*00bc*/ 	.word	0x0000c150


	//   ....[22]....
        /*00c0*/ 	.word	0x0000c190


	//----- nvinfo : EIATTR_MAX_THREADS
	.align		4
.L_3615:
        /*00c4*/ 	.byte	0x04, 0x05
        /*00c6*/ 	.short	(.L_3617 - .L_3616)
.L_3616:
        /*00c8*/ 	.word	0x00000080
        /*00cc*/ 	.word	0x00000001
        /*00d0*/ 	.word	0x00000001


	//----- nvinfo : EIATTR_CRS_STACK_SIZE
	.align		4
.L_3617:
        /*00d4*/ 	.byte	0x04, 0x1e
        /*00d6*/ 	.short	(.L_3619 - .L_3618)
.L_3618:
        /*00d8*/ 	.word	0x00000000


	//----- nvinfo : EIATTR_CBANK_PARAM_SIZE
	.align		4
.L_3619:
        /*00dc*/ 	.byte	0x03, 0x19
        /*00de*/ 	.short	0x0220


	//----- nvinfo : EIATTR_PARAM_CBANK
	.align		4
        /*00e0*/ 	.byte	0x04, 0x0a
        /*00e2*/ 	.short	(.L_3621 - .L_3620)
	.align		4
.L_3620:
        /*00e4*/ 	.word	index@(.nv.constant0._ZN2at6native18elementwise_kernelILi128ELi4EZNS0_15gpu_kernel_implIZZZNS0_16sign_kernel_cudaERNS_18TensorIteratorBaseEENKUlvE_clEvENKUlvE3_clEvEUlsE_EEvS4_RKT_EUliE_EEviT1_)
        /*00e8*/ 	.short	0x0380
        /*00ea*/ 	.short	0x0220


	//----- nvinfo : EIATTR_SW_WAR
	.align		4
.L_3621:
        /*00ec*/ 	.byte	0x04, 0x36
        /*00ee*/ 	.short	(.L_3623 - .L_3622)
.L_3622:
        /*00f0*/ 	.word	0x00000008
.L_3623:


//--------------------- .nv.info._ZN2at6native27unrolled_elementwise_kernelIZZZNS0_16sign_kernel_cudaERNS_18TensorIteratorBaseEENKUlvE_clEvENKUlvE3_clEvEUlsE_St5arrayIPcLm2EELi4E23TrivialOffsetCalculatorILi1EjESB_NS0_6memory12LoadWithCastILi1EEENSC_13StoreWithCastILi1EEEEEviT_T0_T2_T3_T4_T5_ --------------------------
	.section	.nv.info._ZN2at6native27unrolled_elementwise_kernelIZZZNS0_16sign_kernel_cudaERNS_18TensorIteratorBaseEENKUlvE_clEvENKUlvE3_clEvEUlsE_St5arrayIPcLm2EELi4E23TrivialOffsetCalculatorILi1EjESB_NS0_6memory12LoadWithCastILi1EEENSC_13StoreWithCastILi1EEEEEviT_T0_T2_T3_T4_T5_,"",@"SHT_CUDA_INFO"
	.sectionflags	@""
	.align	4


	//----- nvinfo : EIATTR_CUDA_API_VERSION
	.align		4
        /*0000*/ 	.byte	0x04, 0x37
        /*0002*/ 	.short	(.L_3625 - .L_3624)
.L_3624:
        /*0004*/ 	.word	0x00000082


	//----- nvinfo : EIATTR_KPARAM_INFO
	.align		4
.L_3625:
        /*0008*/ 	.byte	0x04, 0x17
        /*000a*/ 	.short	(.L_3627 - .L_3626)
.L_3626:
        /*000c*/ 	.word	0x00000000
        /*0010*/ 	.short	0x0006
        /*0012*/ 	.short	0x0024
        /*0014*/ 	.byte	0x00, 0xf0, 0x21, 0x00


	//----- nvinfo : EIATTR_KPARAM_INFO
	.align		4
.L_3627:
        /*0018*/ 	.byte	0x04, 0x17
        /*001a*/ 	.short	(.L_3629 - .L_3628)
.L_3628:
        /*001c*/ 	.word	0x00000000
        /*0020*/ 	.short	0x0005
        /*0022*/ 	.short	0x001c
        /*0024*/ 	.byte	0x00, 0xf0, 0x21, 0x00


	//----- nvinfo : EIATTR_KPARAM_INFO
	.align		4
.L_3629:
        /*0028*/ 	.byte	0x04, 0x17
        /*002a*/ 	.short	(.L_3631 - .L_3630)
.L_3630:
        /*002c*/ 	.word	0x00000000
        /*0030*/ 	.short	0x0004
        /*0032*/ 	.short	0x0019
        /*0034*/ 	.byte	0x00, 0xf0, 0x05, 0x00


	//----- nvinfo : EIATTR_KPARAM_INFO
	.align		4
.L_3631:
        /*0038*/ 	.byte	0x04, 0x17
        /*003a*/ 	.short	(.L_3633 - .L_3632)
.L_3632:
        /*003c*/ 	.word	0x00000000
        /*0040*/ 	.short	0x0003
        /*0042*/ 	.short	0x0018
        /*0044*/ 	.byte	0x00, 0xf0, 0x05, 0x00


	//----- nvinfo : EIATTR_KPARAM_INFO
	.align		4
.L_3633:
        /*0048*/ 	.byte	0x04, 0x17
        /*004a*/ 	.short	(.L_3635 - .L_3634)
.L_3634:
        /*004c*/ 	.word	0x00000000
        /*0050*/ 	.short	0x0002
        /*0052*/ 	.short	0x0008
        /*0054*/ 	.byte	0x00, 0xf0, 0x41, 0x00


	//----- nvinfo : EIATTR_KPARAM_INFO
	.align		4
.L_3635:
        /*0058*/ 	.byte	0x04, 0x17
        /*005a*/ 	.short	(.L_3637 - .L_3636)
.L_3636:
        /*005c*/ 	.word	0x00000000
        /*0060*/ 	.short	0x0001
        /*0062*/ 	.short	0x0004
        /*0064*/ 	.byte	0x00, 0xf0, 0x05, 0x00


	//----- nvinfo : EIATTR_KPARAM_INFO
	.align		4
.L_3637:
        /*0068*/ 	.byte	0x04, 0x17
        /*006a*/ 	.short	(.L_3639 - .L_3638)
.L_3638:
        /*006c*/ 	.word	0x00000000
        /*0070*/ 	.short	0x0000
        /*0072*/ 	.short	0x0000
        /*0074*/ 	.byte	0x00, 0xf0, 0x11, 0x00


	//----- nvinfo : EIATTR_SPARSE_MMA_MASK
	.align		4
.L_3639:
        /*0078*/ 	.byte	0x03, 0x50
        /*007a*/ 	.short	0x0000


	//----- nvinfo : EIATTR_MAXREG_COUNT
	.align		4
        /*007c*/ 	.byte	0x03, 0x1b
        /*007e*/ 	.short	0x00ff


	//----- nvinfo : EIATTR_EXTERNS
	.align		4
        /*0080*/ 	.byte	0x04, 0x0f
        /*0082*/ 	.short	(.L_3641 - .L_3640)


	//   ....[0]....
	.align		4
.L_3640:
        /*0084*/ 	.word	index@(__assertfail)


	//----- nvinfo : EIATTR_MERCURY_ISA_VERSION
	.align		4
.L_3641:
        /*0088*/ 	.byte	0x03, 0x5f
        /*008a*/ 	.short	0x0101


	//----- nvinfo : EIATTR_VRC_CTA_INIT_COUNT
	.align		4
        /*008c*/ 	.byte	0x02, 0x4a
	.zero		1
	.zero		1


	//----- nvinfo : EIATTR_SYSCALL_OFFSETS
	.align		4
        /*0090*/ 	.byte	0x04, 0x46
        /*0092*/ 	.short	(.L_3643 - .L_3642)


	//   ....[0]....
.L_3642:
        /*0094*/ 	.word	0x00000e30


	//   ....[1]....
        /*0098*/ 	.word	0x00001de0


	//   ....[2]....
        /*009c*/ 	.word	0x00002cd0


	//   ....[3]....
        /*00a0*/ 	.word	0x00003bc0


	//   ....[4]....
        /*00a4*/ 	.word	0x00004b00


	//   ....[5]....
        /*00a8*/ 	.word	0x000058c0


	//   ....[6]....
        /*00ac*/ 	.word	0x000067a0


	//   ....[7]....
        /*00b0*/ 	.word	0x00007660


	//----- nvinfo : EIATTR_EXIT_INSTR_OFFSETS
	.align		4
.L_3643:
        /*00b4*/ 	.byte	0x04, 0x1c
        /*00b6*/ 	.short	(.L_3645 - .L_3644)


	//   ....[0]....
.L_3644:
        /*00b8*/ 	.word	0x00006a70


	//   ....[1]....
        /*00bc*/ 	.word	0x00006ba0


	//   ....[2]....
        /*00c0*/ 	.word	0x00006bc0


	//   ....[3]....
        /*00c4*/ 	.word	0x00006c60


	//   ....[4]....
        /*00c8*/ 	.word	0x00006c90


	//   ....[5]....
        /*00cc*/ 	.word	0x00006cb0


	//   ....[6]....
        /*00d0*/ 	.word	0x00006d40


	//   ....[7]....
        /*00d4*/ 	.word	0x00006d80


	//   ....[8]....
        /*00d8*/ 	.word	0x00006e20


	//   ....[9]....
        /*00dc*/ 	.word	0x00006e70


	//   ....[10]....
        /*00e0*/ 	.word	0x00006ea0


	//   ....[11]....
        /*00e4*/ 	.word	0x00006f60


	//   ....[12]....
        /*00e8*/ 	.word	0x000070d0


	//   ....[13]....
        /*00ec*/ 	.word	0x00007240


	//   ....[14]....
        /*00f0*/ 	.word	0x000073a0


	//   ....[15]....
        /*00f4*/ 	.word	0x000073e0


	//   ....[16]....
        /*00f8*/ 	.word	0x00007410


	//   ....[17]....
        /*00fc*/ 	.word	0x000074c0


	//   ....[18]....
        /*0100*/ 	.word	0x00007500


	//   ....[19]....
        /*0104*/ 	.word	0x00007670


	//   ....[20]....
        /*0108*/ 	.word	0x00007780


	//   ....[21]....
        /*010c*/ 	.word	0x000078c0


	//   ....[22]....
        /*0110*/ 	.word	0x00007900


	//----- nvinfo : EIATTR_MAX_THREADS
	.align		4
.L_3645:
        /*0114*/ 	.byte	0x04, 0x05
        /*0116*/ 	.short	(.L_3647 - .L_3646)
.L_3646:
        /*0118*/ 	.word	0x00000080
        /*011c*/ 	.word	0x00000001
        /*0120*/ 	.word	0x00000001


	//----- nvinfo : EIATTR_CRS_STACK_SIZE
	.align		4
.L_3647:
        /*0124*/ 	.byte	0x04, 0x1e
        /*0126*/ 	.short	(.L_3649 - .L_3648)
.L_3648:
        /*0128*/ 	.word	0x00000000


	//----- nvinfo : EIATTR_CBANK_PARAM_SIZE
	.align		4
.L_3649:
        /*012c*/ 	.byte	0x03, 0x19
        /*012e*/ 	.short	0x002c


	//----- nvinfo : EIATTR_PARAM_CBANK
	.align		4
        /*0130*/ 	.byte	0x04, 0x0a
        /*0132*/ 	.short	(.L_3651 - .L_3650)
	.align		4
.L_3650:
        /*0134*/ 	.word	index@(.nv.constant0._ZN2at6native27unrolled_elementwise_kernelIZZZNS0_16sign_kernel_cudaERNS_18TensorIteratorBaseEENKUlvE_clEvENKUlvE3_clEvEUlsE_St5arrayIPcLm2EELi4E23TrivialOffsetCalculatorILi1EjESB_NS0_6memory12LoadWithCastILi1EEENSC_13StoreWithCastILi1EEEEEviT_T0_T2_T3_T4_T5_)
        /*0138*/ 	.short	0x0380
        /*013a*/ 	.short	0x002c


	//----- nvinfo : EIATTR_SW_WAR
	.align		4
.L_3651:
        /*013c*/ 	.byte	0x04, 0x36
        /*013e*/ 	.short	(.L_3653 - .L_3652)
.L_3652:
        /*0140*/ 	.word	0x00000008
.L_3653:


//--------------------- .nv.info._ZN2at6native18elementwise_kernelILi128ELi4EZNS0_22gpu_kernel_impl_nocastIZZZNS0_16sign_kernel_cudaERNS_18TensorIteratorBaseEENKUlvE_clEvENKUlvE3_clEvEUlsE_EEvS4_RKT_EUliE_EEviT1_ --------------------------
	.section	.nv.info._ZN2at6native18elementwise_kernelILi128ELi4EZNS0_22gpu_kernel_impl_nocastIZZZNS0_16sign_kernel_cudaERNS_18TensorIteratorBaseEENKUlvE_clEvENKUlvE3_clEvEUlsE_EEvS4_RKT_EUliE_EEviT1_,"",@"SHT_CUDA_INFO"
	.sectionflags	@""
	.align	4


	//----- nvinfo : EIATTR_CUDA_API_VERSION
	.align		4
        /*0000*/ 	.byte	0x04, 0x37
        /*0002*/ 	.short	(.L_3655 - .L_3654)
.L_3654:
        /*0004*/ 	.word	0x00000082


	//----- nvinfo : EIATTR_KPARAM_INFO
	.align		4
.L_3655:
        /*0008*/ 	.byte	0x04, 0x17
        /*000a*/ 	.short	(.L_3657 - .L_3656)
.L_3656:
        /*000c*/ 	.word	0x00000000
        /*0010*/ 	.short	0x0001
        /*0012*/ 	.short	0x0008
        /*0014*/ 	.byte	0x00, 0xf0, 0x61, 0x08


	//----- nvinfo : EIATTR_KPARAM_INFO
	.align		4
.L_3657:
        /*0018*/ 	.byte	0x04, 0x17
        /*001a*/ 	.short	(.L_3659 - .L_3658)
.L_3658:
        /*001c*/ 	.word	0x00000000
        /*0020*/ 	.short	0x0000
        /*0022*/ 	.short	0x0000
        /*0024*/ 	.byte	0x00, 0xf0, 0x11, 0x00


	//----- nvinfo : EIATTR_SPARSE_MMA_MASK
	.align		4
.L_3659:
        /*0028*/ 	.byte	0x03, 0x50
        /*002a*/ 	.short	0x0000


	//----- nvinfo : EIATTR_MAXREG_COUNT
	.align		4
        /*002c*/ 	.byte	0x03, 0x1b
        /*002e*/ 	.short	0x0080


	//----- nvinfo : EIATTR_MERCURY_ISA_VERSION
	.align		4
        /*0030*/ 	.byte	0x03, 0x5f
        /*0032*/ 	.short	0x0101


	//----- nvinfo : EIATTR_VRC_CTA_INIT_COUNT
	.align		4
        /*0034*/ 	.byte	0x02, 0x4a
	.zero		1
	.zero		1


	//----- nvinfo : EIATTR_EXIT_INSTR_OFFSETS
	.align		4
        /*0038*/ 	.byte	0x04, 0x1c
        /*003a*/ 	.short	(.L_3661 - .L_3660)


	//   ....[0]....
.L_3660:
        /*003c*/ 	.word	0x00000360


	//   ....[1]....
        /*0040*/ 	.word	0x00000400


	//   ....[2]....
        /*0044*/ 	.word	0x00003f80


	//   ....[3]....
        /*0048*/ 	.word	0x000052f0


	//----- nvinfo : EIATTR_MAX_THREADS
	.align		4
.L_3661:
        /*004c*/ 	.byte	0x04, 0x05
        /*004e*/ 	.short	(.L_3663 - .L_3662)
.L_3662:
        /*0050*/ 	.word	0x00000080
        /*0054*/ 	.word	0x00000001
        /*0058*/ 	.word	0x00000001


	//----- nvinfo : EIATTR_CRS_STACK_SIZE
	.align		4
.L_3663:
        /*005c*/ 	.byte	0x04, 0x1e
        /*005e*/ 	.short	(.L_3665 - .L_3664)
.L_3664:
        /*0060*/ 	.word	0x00000000


	//----- nvinfo : EIATTR_CBANK_PARAM_SIZE
	.align		4
.L_3665:
        /*0064*/ 	.byte	0x03, 0x19
        /*0066*/ 	.short	0x0220


	//----- nvinfo : EIATTR_PARAM_CBANK
	.align		4
        /*0068*/ 	.byte	0x04, 0x0a
        /*006a*/ 	.short	(.L_3667 - .L_3666)
	.align		4
.L_3666:
        /*006c*/ 	.word	index@(.nv.constant0._ZN2at6native18elementwise_kernelILi128ELi4EZNS0_22gpu_kernel_impl_nocastIZZZNS0_16sign_kernel_cudaERNS_18TensorIteratorBaseEENKUlvE_clEvENKUlvE3_clEvEUlsE_EEvS4_RKT_EUliE_EEviT1_)
        /*0070*/ 	.short	0x0380
        /*0072*/ 	.short	0x0220


	//----- nvinfo : EIATTR_SW_WAR
	.align		4
.L_3667:
        /*0074*/ 	.byte	0x04, 0x36
        /*0076*/ 	.short	(.L_3669 - .L_3668)
.L_3668:
        /*0078*/ 	.word	0x00000008
.L_3669:


//--------------------- .nv.info._ZN2at6native27unrolled_elementwise_kernelIZZZNS0_16sign_kernel_cudaERNS_18TensorIteratorBaseEENKUlvE_clEvENKUlvE3_clEvEUlsE_St5arrayIPcLm2EELi4E23TrivialOffsetCalculatorILi1EjESB_NS0_6memory15LoadWithoutCastENSC_16StoreWithoutCastEEEviT_T0_T2_T3_T4_T5_ --------------------------
	.section	.nv.info._ZN2at6native27unrolled_elementwise_kernelIZZZNS0_16sign_kernel_cudaERNS_18TensorIteratorBaseEENKUlvE_clEvENKUlvE3_clEvEUlsE_St5arrayIPcLm2EELi4E23TrivialOffsetCalculatorILi1EjESB_NS0_6memory15LoadWithoutCastENSC_16StoreWithoutCastEEEviT_T0_T2_T3_T4_T5_,"",@"SHT_CUDA_INFO"
	.sectionflags	@""
	.align	4


	//----- nvinfo : EIATTR_CUDA_API_VERSION
	.align		4
        /*0000*/ 	.byte	0x04, 0x37
        /*0002*/ 	.short	(.L_3671 - .L_3670)
.L_3670:
        /*0004*/ 	.word	0x00000082


	//----- nvinfo : EIATTR_KPARAM_INFO
	.align		4
.L_3671:
        /*0008*/ 	.byte	0x04, 0x17
        /*000a*/ 	.short	(.L_3673 - .L_3672)
.L_3672:
        /*000c*/ 	.word	0x00000000
        /*0010*/ 	.short	0x0006
        /*0012*/ 	.short	0x001b
        /*0014*/ 	.byte	0x00, 0xf0, 0x05, 0x00


	//----- nvinfo : EIATTR_KPARAM_INFO
	.align		4
.L_3673:
        /*0018*/ 	.byte	0x04, 0x17
        /*001a*/ 	.short	(.L_3675 - .L_3674)
.L_3674:
        /*001c*/ 	.word	0x00000000
        /*0020*/ 	.short	0x0005
        /*0022*/ 	.short	0x001a
        /*0024*/ 	.byte	0x00, 0xf0, 0x05, 0x00


	//----- nvinfo : EIATTR_KPARAM_INFO
	.align		4
.L_3675:
        /*0028*/ 	.byte	0x04, 0x17
        /*002a*/ 	.short	(.L_3677 - .L_3676)
.L_3676:
        /*002c*/ 	.word	0x00000000
        /*0030*/ 	.short	0x0004
        /*0032*/ 	.short	0x0019
        /*0034*/ 	.byte	0x00, 0xf0, 0x05, 0x00


	//----- nvinfo : EIATTR_KPARAM_INFO
	.align		4
.L_3677:
        /*0038*/ 	.byte	0x04, 0x17
        /*003a*/ 	.short	(.L_3679 - .L_3678)
.L_3678:
        /*003c*/ 	.word	0x00000000
        /*0040*/ 	.short	0x0003
        /*0042*/ 	.short	0x0018
        /*0044*/ 	.byte	0x00, 0xf0, 0x05, 0x00


	//----- nvinfo : EIATTR_KPARAM_INFO
	.align		4
.L_3679:
        /*0048*/ 	.byte	0x04, 0x17
        /*004a*/ 	.short	(.L_3681 - .L_3680)
.L_3680:
        /*004c*/ 	.word	0x00000000
        /*0050*/ 	.short	0x0002
        /*0052*/ 	.short	0x0008
        /*0054*/ 	.byte	0x00, 0xf0, 0x41, 0x00


	//----- nvinfo : EIATTR_KPARAM_INFO
	.align		4
.L_3681:
        /*0058*/ 	.byte	0x04, 0x17
        /*005a*/ 	.short	(.L_3683 - .L_3682)
.L_3682:
        /*005c*/ 	.word	0x00000000
        /*0060*/ 	.short	0x0001
        /*0062*/ 	.short	0x0004
        /*0064*/ 	.byte	0x00, 0xf0, 0x05, 0x00


	//----- nvinfo : EIATTR_KPARAM_INFO
	.align		4
.L_3683:
        /*0068*/ 	.byte	0x04, 0x17
        /*006a*/ 	.short	(.L_3685 - .L_3684)
.L_3684:
        /*006c*/ 	.word	0x00000000
        /*0070*/ 	.short	0x0000
        /*0072*/ 	.short	0x0000
        /*0074*/ 	.byte	0x00, 0xf0, 0x11, 0x00


	//----- nvinfo : EIATTR_SPARSE_MMA_MASK
	.align		4
.L_3685:
        /*0078*/ 	.byte	0x03, 0x50
        /*007a*/ 	.short	0x0000


	//----- nvinfo : EIATTR_MAXREG_COUNT
	.align		4
        /*007c*/ 	.byte	0x03, 0x1b
        /*007e*/ 	.short	0x00ff


	//----- nvinfo : EIATTR_MERCURY_ISA_VERSION
	.align		4
        /*0080*/ 	.byte	0x03, 0x5f
        /*0082*/ 	.short	0x0101


	//----- nvinfo : EIATTR_VRC_CTA_INIT_COUNT
	.align		4
        /*0084*/ 	.byte	0x02, 0x4a
	.zero		1
	.zero		1


	//----- nvinfo : EIATTR_EXIT_INSTR_OFFSETS
	.align		4
        /*0088*/ 	.byte	0x04, 0x1c
        /*008a*/ 	.short	(.L_3687 - .L_3686)


	//   ....[0]....
.L_3686:
        /*008c*/ 	.word	0x000004e0


	//   ....[1]....
        /*0090*/ 	.word	0x00000580


	//----- nvinfo : EIATTR_MAX_THREADS
	.align		4
.L_3687:
        /*0094*/ 	.byte	0x04, 0x05
        /*0096*/ 	.short	(.L_3689 - .L_3688)
.L_3688:
        /*0098*/ 	.word	0x00000080
        /*009c*/ 	.word	0x00000001
        /*00a0*/ 	.word	0x00000001


	//----- nvinfo : EIATTR_CRS_STACK_SIZE
	.align		4
.L_3689:
        /*00a4*/ 	.byte	0x04, 0x1e
        /*00a6*/ 	.short	(.L_3691 - .L_3690)
.L_3690:
        /*00a8*/ 	.word	0x00000000


	//----- nvinfo : EIATTR_CBANK_PARAM_SIZE
	.align		4
.L_3691:
        /*00ac*/ 	.byte	0x03, 0x19
        /*00ae*/ 	.short	0x001c


	//----- nvinfo : EIATTR_PARAM_CBANK
	.align		4
        /*00b0*/ 	.byte	0x04, 0x0a
        /*00b2*/ 	.short	(.L_3693 - .L_3692)
	.align		4
.L_3692:
        /*00b4*/ 	.word	index@(.nv.constant0._ZN2at6native27unrolled_elementwise_kernelIZZZNS0_16sign_kernel_cudaERNS_18TensorIteratorBaseEENKUlvE_clEvENKUlvE3_clEvEUlsE_St5arrayIPcLm2EELi4E23TrivialOffsetCalculatorILi1EjESB_NS0_6memory15LoadWithoutCastENSC_16StoreWithoutCastEEEviT_T0_T2_T3_T4_T5_)
        /*00b8*/ 	.short	0x0380
        /*00ba*/ 	.short	0x001c


	//----- nvinfo : EIATTR_SW_WAR
	.align		4
.L_3693:
        /*00bc*/ 	.byte	0x04, 0x36
        /*00be*/ 	.short	(.L_3695 - .L_3694)
.L_3694:
        /*00c0*/ 	.word	0x00000008
.L_3695:


//--------------------- .nv.info._ZN2at6native29vectorized_elementwise_kernelILi2EZZZNS0_16sign_kernel_cudaERNS_18TensorIteratorBaseEENKUlvE_clEvENKUlvE3_clEvEUlsE_St5arrayIPcLm2EEEEviT0_T1_ --------------------------
	.section	.nv.info._ZN2at6native29vectorized_elementwise_kernelILi2EZZZNS0_16sign_kernel_cudaERNS_18TensorIteratorBaseEENKUlvE_clEvENKUlvE3_clEvEUlsE_St5arrayIPcLm2EEEEviT0_T1_,"",@"SHT_CUDA_INFO"
	.sectionflags	@""
	.align	4


	//----- nvinfo : EIATTR_CUDA_API_VERSION
	.align		4
        /*0000*/ 	.byte	0x04, 0x37
        /*0002*/ 	.short	(.L_3697 - .L_3696)
.L_3696:
        /*0004*/ 	.word	0x00000082


	//----- nvinfo : EIATTR_KPARAM_INFO
	.align		4
.L_3697:
        /*0008*/ 	.byte	0x04, 0x17
        /*000a*/ 	.short	(.L_3699 - .L_3698)
.L_3698:
        /*000c*/ 	.word	0x00000000
        /*0010*/ 	.short	0x0002
        /*0012*/ 	.short	0x0008
        /*0014*/ 	.byte	0x00, 0xf0, 0x41, 0x00


	//----- nvinfo : EIATTR_KPARAM_INFO
	.align		4
.L_3699:
        /*0018*/ 	.byte	0x04, 0x17
        /*001a*/ 	.short	(.L_3701 - .L_3700)
.L_3700:
        /*001c*/ 	.word	0x00000000
        /*0020*/ 	.short	0x0001
        /*0022*/ 	.short	0x0004
        /*0024*/ 	.byte	0x00, 0xf0, 0x05, 0x00


	//----- nvinfo : EIATTR_KPARAM_INFO
	.align		4
.L_3701:
        /*0028*/ 	.byte	0x04, 0x17
        /*002a*/ 	.short	(.L_3703 - .L_3702)
.L_3702:
        /*002c*/ 	.word	0x00000000
        /*0030*/ 	.short	0x0000
        /*0032*/ 	.short	0x0000
        /*0034*/ 	.byte	0x00, 0xf0, 0x11, 0x00


	//----- nvinfo : EIATTR_SPARSE_MMA_MASK
	.align		4
.L_3703:
        /*0038*/ 	.byte	0x03, 0x50
        /*003a*/ 	.short	0x0000


	//----- nvinfo : EIATTR_MAXREG_COUNT
	.align		4
        /*003c*/ 	.byte	0x03, 0x1b
        /*003e*/ 	.short	0x00ff


	//----- nvinfo : EIATTR_MERCURY_ISA_VERSION
	.align		4
        /*0040*/ 	.byte	0x03, 0x5f
        /*0042*/ 	.short	0x0101


	//----- nvinfo : EIATTR_VRC_CTA_INIT_COUNT
	.align		4
        /*0044*/ 	.byte	0x02, 0x4a
	.zero		1
	.zero		1


	//----- nvinfo : EIATTR_EXIT_INSTR_OFFSETS
	.align		4
        /*0048*/ 	.byte	0x04, 0x1c
        /*004a*/ 	.short	(.L_3705 - .L_3704)


	//   ....[0]....
.L_3704:
        /*004c*/ 	.word	0x000009d0


	//   ....[1]....
        /*0050*/ 	.word	0x00000a70


	//   ....[2]....
        /*0054*/ 	.word	0x00000e80


	//----- nvinfo : EIATTR_MAX_THREADS
	.align		4
.L_3705:
        /*0058*/ 	.byte	0x04, 0x05
        /*005a*/ 	.short	(.L_3707 - .L_3706)
.L_3706:
        /*005c*/ 	.word	0x00000080
        /*0060*/ 	.word	0x00000001
        /*0064*/ 	.word	0x00000001


	//----- nvinfo : EIATTR_CRS_STACK_SIZE
	.align		4
.L_3707:
        /*0068*/ 	.byte	0x04, 0x1e
        /*006a*/ 	.short	(.L_3709 - .L_3708)
.L_3708:
        /*006c*/ 	.word	0x00000000


	//----- nvinfo : EIATTR_CBANK_PARAM_SIZE
	.align		4
.L_3709:
        /*0070*/ 	.byte	0x03, 0x19
        /*0072*/ 	.short	0x0018


	//----- nvinfo : EIATTR_PARAM_CBANK
	.align		4
        /*0074*/ 	.byte	0x04, 0x0a
        /*0076*/ 	.short	(.L_3711 - .L_3710)
	.align		4
.L_3710:
        /*0078*/ 	.word	index@(.nv.constant0._ZN2at6native29vectorized_elementwise_kernelILi2EZZZNS0_16sign_kernel_cudaERNS_18TensorIteratorBaseEENKUlvE_clEvENKUlvE3_clEvEUlsE_St5arrayIPcLm2EEEEviT0_T1_)
        /*007c*/ 	.short	0x0380
        /*007e*/ 	.short	0x0018


	//----- nvinfo : EIATTR_SW_WAR
	.align		4
.L_3711:
        /*0080*/ 	.byte	0x04, 0x36
        /*0082*/ 	.short	(.L_3713 - .L_3712)
.L_3712:
        /*0084*/ 	.word	0x00000008
.L_3713:


//--------------------- .nv.info._ZN2at6native29vectorized_elementwise_kernelILi4EZZZNS0_16sign_kernel_cudaERNS_18TensorIteratorBaseEENKUlvE_clEvENKUlvE3_clEvEUlsE_St5arrayIPcLm2EEEEviT0_T1_ --------------------------
	.section	.nv.info._ZN2at6native29vectorized_elementwise_kernelILi4EZZZNS0_16sign_kernel_cudaERNS_18TensorIteratorBaseEENKUlvE_clEvENKUlvE3_clEvEUlsE_St5arrayIPcLm2EEEEviT0_T1_,"",@"SHT_CUDA_INFO"
	.sectionflags	@""
	.align	4


	//----- nvinfo : EIATTR_CUDA_API_VERSION
	.align		4
        /*0000*/ 	.byte	0x04, 0x37
        /*0002*/ 	.short	(.L_3715 - .L_3714)
.L_3714:
        /*0004*/ 	.word	0x00000082


	//----- nvinfo : EIATTR_KPARAM_INFO
	.align		4
.L_3715:
        /*0008*/ 	.byte	0x04, 0x17
        /*000a*/ 	.short	(.L_3717 - .L_3716)
.L_3716:
        /*000c*/ 	.word	0x00000000
        /*0010*/ 	.short	0x0002
        /*0012*/ 	.short	0x0008
        /*0014*/ 	.byte	0x00, 0xf0, 0x41, 0x00


	//----- nvinfo : EIATTR_KPARAM_INFO
	.align		4
.L_3717:
        /*0018*/ 	.byte	0x04, 0x17
        /*001a*/ 	.short	(.L_3719 - .L_3718)
.L_3718:
        /*001c*/ 	.word	0x00000000
        /*0020*/ 	.short	0x0001
        /*0022*/ 	.short	0x0004
        /*0024*/ 	.byte	0x00, 0xf0, 0x05, 0x00


	//----- nvinfo : EIATTR_KPARAM_INFO
	.align		4
.L_3719:
        /*0028*/ 	.byte	0x04, 0x17
        /*002a*/ 	.short	(.L_3721 - .L_3720)
.L_3720:
        /*002c*/ 	.word	0x00000000
        /*0030*/ 	.short	0x0000
        /*0032*/ 	.short	0x0000
        /*0034*/ 	.byte	0x00, 0xf0, 0x11, 0x00


	//----- nvinfo : EIATTR_SPARSE_MMA_MASK
	.align		4
.L_3721:
        /*0038*/ 	.byte	0x03, 0x50
        /*003a*/ 	.short	0x0000


	//----- nvinfo : EIATTR_MAXREG_COUNT
	.align		4
        /*003c*/ 	.byte	0x03, 0x1b
        /*003e*/ 	.short	0x00ff


	//----- nvinfo : EIATTR_MERCURY_ISA_VERSION
	.align		4
        /*0040*/ 	.byte	0x03, 0x5f
        /*0042*/ 	.short	0x0101


	//----- nvinfo : EIATTR_VRC_CTA_INIT_COUNT
	.align		4
        /*0044*/ 	.byte	0x02, 0x4a
	.zero		1
	.zero		1


	//----- nvinfo : EIATTR_EXIT_INSTR_OFFSETS
	.align		4
        /*0048*/ 	.byte	0x04, 0x1c
        /*004a*/ 	.short	(.L_3723 - .L_3722)


	//   ....[0]....
.L_3722:
        /*004c*/ 	.word	0x000009d0


	//   ....[1]....
        /*0050*/ 	.word	0x00000a70


	//   ....[2]....
        /*0054*/ 	.word	0x00000e00


	//----- nvinfo : EIATTR_MAX_THREADS
	.align		4
.L_3723:
        /*0058*/ 	.byte	0x04, 0x05
        /*005a*/ 	.short	(.L_3725 - .L_3724)
.L_3724:
        /*005c*/ 	.word	0x00000080
        /*0060*/ 	.word	0x00000001
        /*0064*/ 	.word	0x00000001


	//----- nvinfo : EIATTR_CRS_STACK_SIZE
	.align		4
.L_3725:
        /*0068*/ 	.byte	0x04, 0x1e
        /*006a*/ 	.short	(.L_3727 - .L_3726)
.L_3726:
        /*006c*/ 	.word	0x00000000


	//----- nvinfo : EIATTR_CBANK_PARAM_SIZE
	.align		4
.L_3727:
        /*0070*/ 	.byte	0x03, 0x19
        /*0072*/ 	.short	0x0018


	//----- nvinfo : EIATTR_PARAM_CBANK
	.align		4
        /*0074*/ 	.byte	0x04, 0x0a
        /*0076*/ 	.short	(.L_3729 - .L_3728)
	.align		4
.L_3728:
        /*0078*/ 	.word	index@(.nv.constant0._ZN2at6native29vectorized_elementwise_kernelILi4EZZZNS0_16sign_kernel_cudaERNS_18TensorIteratorBaseEENKUlvE_clEvENKUlvE3_clEvEUlsE_St5arrayIPcLm2EEEEviT0_T1_)
        /*007c*/ 	.short	0x0380
        /*007e*/ 	.short	0x0018


	//----- nvinfo : EIATTR_SW_WAR
	.align		4
.L_3729:
        /*0080*/ 	.byte	0x04, 0x36
        /*0082*/ 	.short	(.L_3731 - .L_3730)
.L_3730:
        /*0084*/ 	.word	0x00000008
.L_3731:


//--------------------- .nv.info._ZN2at6native29vectorized_elementwise_kernelILi8EZZZNS0_16sign_kernel_cudaERNS_18TensorIteratorBaseEENKUlvE_clEvENKUlvE3_clEvEUlsE_St5arrayIPcLm2EEEEviT0_T1_ --------------------------
	.section	.nv.info._ZN2at6native29vectorized_elementwise_kernelILi8EZZZNS0_16sign_kernel_cudaERNS_18TensorIteratorBaseEENKUlvE_clEvENKUlvE3_clEvEUlsE_St5arrayIPcLm2EEEEviT0_T1_,"",@"SHT_CUDA_INFO"
	.sectionflags	@""
	.align	4


	//----- nvinfo : EIATTR_CUDA_API_VERSION
	.align		4
        /*0000*/ 	.byte	0x04, 0x37
        /*0002*/ 	.short	(.L_3733 - .L_3732)
.L_3732:
        /*0004*/ 	.word	0x00000082


	//----- nvinfo : EIATTR_KPARAM_INFO
	.align		4
.L_3733:
        /*0008*/ 	.byte	0x04, 0x17
        /*000a*/ 	.short	(.L_3735 - .L_3734)
.L_3734:
        /*000c*/ 	.word	0x00000000
        /*0010*/ 	.short	0x0002
        /*0012*/ 	.short	0x0008
        /*0014*/ 	.byte	0x00, 0xf0, 0x41, 0x00


	//----- nvinfo : EIATTR_KPARAM_INFO
	.align		4
.L_3735:
        /*0018*/ 	.byte	0x04, 0x17
        /*001a*/ 	.short	(.L_3737 - .L_3736)
.L_3736:
        /*001c*/ 	.word	0x00000000
        /*0020*/ 	.short	0x0001
        /*0022*/ 	.short	0x0004
        /*0024*/ 	.byte	0x00, 0xf0, 0x05, 0x00


	//----- nvinfo : EIATTR_KPARAM_INFO
	.align		4
.L_3737:
        /*0028*/ 	.byte	0x04, 0x17
        /*002a*/ 	.short	(.L_3739 - .L_3738)
.L_3738:
        /*002c*/ 	.word	0x00000000
        /*0030*/ 	.short	0x0000
        /*0032*/ 	.short	0x0000
        /*0034*/ 	.byte	0x00, 0xf0, 0x11, 0x00


	//----- nvinfo : EIATTR_SPARSE_MMA_MASK
	.align		4
.L_3739:
        /*0038*/ 	.byte	0x03, 0x50
        /*003a*/ 	.short	0x0000


	//----- nvinfo : EIATTR_MAXREG_COUNT
	.align		4
        /*003c*/ 	.byte	0x03, 0x1b
        /*003e*/ 	.short	0x00ff


	//----- nvinfo : EIATTR_MERCURY_ISA_VERSION
	.align		4
        /*0040*/ 	.byte	0x03, 0x5f
        /*0042*/ 	.short	0x0101


	//----- nvinfo : EIATTR_VRC_CTA_INIT_COUNT
	.align		4
        /*0044*/ 	.byte	0x02, 0x4a
	.zero		1
	.zero		1


	//----- nvinfo : EIATTR_EXIT_INSTR_OFFSETS
	.align		4
        /*0048*/ 	.byte	0x04, 0x1c
        /*004a*/ 	.short	(.L_3741 - .L_3740)


	//   ....[0]....
.L_3740:
        /*004c*/ 	.word	0x00000010


	//----- nvinfo : EIATTR_MAX_THREADS
	.align		4
.L_3741:
        /*0050*/ 	.byte	0x04, 0x05
        /*0052*/ 	.short	(.L_3743 - .L_3742)
.L_3742:
        /*0054*/ 	.word	0x00000080
        /*0058*/ 	.word	0x00000001
        /*005c*/ 	.word	0x00000001


	//----- nvinfo : EIATTR_CBANK_PARAM_SIZE
	.align		4
.L_3743:
        /*0060*/ 	.byte	0x03, 0x19
        /*0062*/ 	.short	0x0018


	//----- nvinfo : EIATTR_PARAM_CBANK
	.align		4
        /*0064*/ 	.byte	0x04, 0x0a
        /*0066*/ 	.short	(.L_3745 - .L_3744)
	.align		4
.L_3744:
        /*0068*/ 	.word	index@(.nv.constant0._ZN2at6native29vectorized_elementwise_kernelILi8EZZZNS0_16sign_kernel_cudaERNS_18TensorIteratorBaseEENKUlvE_clEvENKUlvE3_clEvEUlsE_St5arrayIPcLm2EEEEviT0_T1_)
        /*006c*/ 	.short	0x0380
        /*006e*/ 	.short	0x0018


	//----- nvinfo : EIATTR_SW_WAR
	.align		4
.L_3745:
        /*0070*/ 	.byte	0x04, 0x36
        /*0072*/ 	.short	(.L_3747 - .L_3746)
.L_3746:
        /*0074*/ 	.word	0x00000008
.L_3747:


//--------------------- .nv.info._ZN2at6native18elementwise_kernelILi128ELi4EZNS0_15gpu_kernel_implIZZZNS0_16sign_kernel_cudaERNS_18TensorIteratorBaseEENKUlvE_clEvENKUlvE2_clEvEUllE_EEvS4_RKT_EUliE_EEviT1_ --------------------------
	.section	.nv.info._ZN2at6native18elementwise_kernelILi128ELi4EZNS0_15gpu_kernel_implIZZZNS0_16sign_kernel_cudaERNS_18TensorIteratorBaseEENKUlvE_clEvENKUlvE2_clEvEUllE_EEvS4_RKT_EUliE_EEviT1_,"",@"SHT_CUDA_INFO"
	.sectionflags	@""
	.align	4


	//----- nvinfo : EIATTR_CUDA_API_VERSION
	.align		4
        /*0000*/ 	.byte	0x04, 0x37
        /*0002*/ 	.short	(.L_3749 - .L_3748)
.L_3748:
        /*0004*/ 	.word	0x00000082


	//----- nvinfo : EIATTR_KPARAM_INFO
	.align		4
.L_3749:
        /*0008*/ 	.byte	0x04, 0x17
        /*000a*/ 	.short	(.L_3751 - .L_3750)
.L_3750:
        /*000c*/ 	.word	0x00000000
        /*0010*/ 	.short	0x0001
        /*0012*/ 	.short	0x0008
        /*0014*/ 	.byte	0x00, 0xf0, 0x61, 0x08


	//----- nvinfo : EIATTR_KPARAM_INFO
	.align		4
.L_3751:
        /*0018*/ 	.byte	0x04, 0x17
        /*001a*/ 	.short	(.L_3753 - .L_3752)
.L_3752:
        /*001c*/ 	.word	0x00000000
        /*0020*/ 	.short	0x0000
        /*0022*/ 	.short	0x0000
        /*0024*/ 	.byte	0x00, 0xf0, 0x11, 0x00


	//----- nvinfo : EIATTR_SPARSE_MMA_MASK
	.align		4
.L_3753:
        /*0028*/ 	.byte	0x03, 0x50
        /*002a*/ 	.short	0x0000


	//----- nvinfo : EIATTR_MAXREG_COUNT
	.align		4
        /*002c*/ 	.byte	0x03, 0x1b
        /*002e*/ 	.short	0x0080


	//----- nvinfo : EIATTR_EXTERNS
	.align		4
        /*0030*/ 	.byte	0x04, 0x0f
        /*0032*/ 	.short	(.L_3755 - .L_3754)


	//   ....[0]....
	.align		4
.L_3754:
        /*0034*/ 	.word	index@(__assertfail)


	//----- nvinfo : EIATTR_MERCURY_ISA_VERSION
	.align		4
.L_3755:
        /*0038*/ 	.byte	0x03, 0x5f
        /*003a*/ 	.short	0x0101


	//----- nvinfo : EIATTR_VRC_CTA_INIT_COUNT
	.align		4
        /*003c*/ 	.byte	0x02, 0x4a
	.zero		1
	.zero		1


	//----- nvinfo : EIATTR_SYSCALL_OFFSETS
	.align		4
        /*0040*/ 	.byte	0x04, 0x46
        /*0042*/ 	.short	(.L_3757 - .L_3756)


	//   ....[0]....
.L_3756:
        /*0044*/ 	.word	0x00002110


	//   ....[1]....
        /*0048*/ 	.word	0x00002f50


	//   ....[2]....
        /*004c*/ 	.word	0x000051d0


	//   ....[3]....
        /*0050*/ 	.word	0x00005e10


	//   ....[4]....
        /*0054*/ 	.word	0x000081d0


	//   ....[5]....
        /*0058*/ 	.word	0x00008e10


	//   ....[6]....
        /*005c*/ 	.word	0x0000b1e0


	//   ....[7]....
        /*0060*/ 	.word	0x0000bdf0


	//----- nvinfo : EIATTR_EXIT_INSTR_OFFSETS
	.align		4
.L_3757:
        /*0064*/ 	.byte	0x04, 0x1c
        /*0066*/ 	.short	(.L_3759 - .L_3758)


	//   ....[0]....
.L_3758:
        /*0068*/ 	.word	0x000090f0


	//   ....[1]....
        /*006c*/ 	.word	0x0000b380


	//   ....[2]....
        /*0070*/ 	.word	0x0000b3a0


	//   ....[3]....
        /*0074*/ 	.word	0x0000b420


	//   ....[4]....
        /*0078*/ 	.word	0x0000b440


	//   ....[5]....
        /*007c*/ 	.word	0x0000b460


	//   ....[6]....
        /*0080*/ 	.word	0x0000b4f0


	//   ....[7]....
        /*0084*/ 	.word	0x0000b530


	//   ....[8]....
        /*0088*/ 	.word	0x0000b5d0


	//   ....[9]....
        /*008c*/ 	.word	0x0000b620


	//   ....[10]....
        /*0090*/ 	.word	0x0000b650


	//   ....[11]....
        /*0094*/ 	.word	0x0000b710


	//   ....[12]....
        /*0098*/ 	.word	0x0000b880


	//   ....[13]....
        /*009c*/ 	.word	0x0000b9f0


	//   ....[14]....
        /*00a0*/ 	.word	0x0000bb60


	//   ....[15]....
        /*00a4*/ 	.word	0x0000bb80


	//   ....[16]....
        /*00a8*/ 	.word	0x0000bba0


	//   ....[17]....
        /*00ac*/ 	.word	0x0000bc50


	//   ....[18]....
        /*00b0*/ 	.word	0x0000bc90


	//   ....[19]....
        /*00b4*/ 	.word	0x0000be00


	//   ....[20]....
        /*00b8*/ 	.word	0x0000bf10


	//   ....[21]....
        /*00bc*/ 	.word	0x0000c050


	//   ....[22]....
        /*00c0*/ 	.word	0x0000c090


	//----- nvinfo : EIATTR_MAX_THREADS
	.align		4
.L_3759:
        /*00c4*/ 	.byte	0x04, 0x05
        /*00c6*/ 	.short	(.L_3761 - .L_3760)
.L_3760:
        /*00c8*/ 	.word	0x00000080
        /*00cc*/ 	.word	0x00000001
        /*00d0*/ 	.word	0x00000001


	//----- nvinfo : EIATTR_CRS_STACK_SIZE
	.align		4
.L_3761:
        /*00d4*/ 	.byte	0x04, 0x1e
        /*00d6*/ 	.short	(.L_3763 - .L_3762)
.L_3762:
        /*00d8*/ 	.word	0x00000000


	//----- nvinfo : EIATTR_CBANK_PARAM_SIZE
	.align		4
.L_3763:
        /*00dc*/ 	.byte	0x03, 0x19
        /*00de*/ 	.short	0x0220


	//----- nvinfo : EIATTR_PARAM_CBANK
	.align		4
        /*00e0*/ 	.byte	0x04, 0x0a
        /*00e2*/ 	.short	(.L_3765 - .L_3764)
	.align		4
.L_3764:
        /*00e4*/ 	.word	index@(.nv.constant0._ZN2at6native18elementwise_kernelILi128ELi4EZNS0_15gpu_kernel_implIZZZNS0_16sign_kernel_cudaERNS_18TensorIteratorBaseEENKUlvE_clEvENKUlvE2_clEvEUllE_EEvS4_RKT_EUliE_EEviT1_)
        /*00e8*/ 	.short	0x0380
        /*00ea*/ 	.short	0x0220


	//----- nvinfo : EIATTR_SW_WAR
	.align		4
.L_3765:
        /*00ec*/ 	.byte	0x04, 0x36
        /*00ee*/ 	.short	(.L_3767 - .L_3766)
.L_3766:
        /*00f0*/ 	.word	0x00000008
.L_3767:


//--------------------- .nv.info._ZN2at6native27unrolled_elementwise_kernelIZZZNS0_16sign_kernel_cudaERNS_18TensorIteratorBaseEENKUlvE_clEvENKUlvE2_clEvEUllE_St5arrayIPcLm2EELi4E23TrivialOffsetCalculatorILi1EjESB_NS0_6memory12LoadWithCastILi1EEENSC_13StoreWithCastILi1EEEEEviT_T0_T2_T3_T4_T5_ --------------------------
	.section	.nv.info._ZN2at6native27unrolled_elementwise_kernelIZZZNS0_16sign_kernel_cudaERNS_18TensorIteratorBaseEENKUlvE_clEvENKUlvE2_clEvEUllE_St5arrayIPcLm2EELi4E23TrivialOffsetCalculatorILi1EjESB_NS0_6memory12LoadWithCastILi1EEENSC_13StoreWithCastILi1EEEEEviT_T0_T2_T3_T4_T5_,"",@"SHT_CUDA_INFO"
	.sectionflags	@""
	.align	4


	//----- nvinfo : EIATTR_CUDA_API_VERSION
	.align		4
        /*0000*/ 	.byte	0x04, 0x37
        /*0002*/ 	.short	(.L_3769 - .L_3768)
.L_3768:
        /*0004*/ 	.word	0x00000082


	//----- nvinfo : EIATTR_KPARAM_INFO
	.align		4
.L_3769:
        /*0008*/ 	.byte	0x04, 0x17
        /*000a*/ 	.short	(.L_3771 - .L_3770)
.L_3770:
        /*000c*/ 	.word	0x00000000
        /*0010*/ 	.short	0x0006
        /*0012*/ 	.short	0x0024
        /*0014*/ 	.byte	0x00, 0xf0, 0x21, 0x00


	//----- nvinfo : EIATTR_KPARAM_INFO
	.align		4
.L_3771:
        /*0018*/ 	.byte	0x04, 0x17
        /*001a*/ 	.short	(.L_3773 - .L_3772)
.L_3772:
        /*001c*/ 	.word	0x00000000
        /*0020*/ 	.short	0x0005
        /*0022*/ 	.short	0x001c
        /*0024*/ 	.byte	0x00, 0xf0, 0x21, 0x00


	//----- nvinfo : EIATTR_KPARAM_INFO
	.align		4
.L_3773:
        /*0028*/ 	.byte	0x04, 0x17
        /*002a*/ 	.short	(.L_3775 - .L_3774)
.L_3774:
        /*002c*/ 	.word	0x00000000
        /*0030*/ 	.short	0x0004
        /*0032*/ 	.short	0x0019
        /*0034*/ 	.byte	0x00, 0xf0, 0x05, 0x00


	//----- nvinfo : EIATTR_KPARAM_INFO
	.align		4
.L_3775:
        /*0038*/ 	.byte	0x04, 0x17
        /*003a*/ 	.short	(.L_3777 - .L_3776)
.L_3776:
        /*003c*/ 	.word	0x00000000
        /*0040*/ 	.short	0x0003
        /*0042*/ 	.short	0x0018
        /*0044*/ 	.byte	0x00, 0xf0, 0x05, 0x00


	//----- nvinfo : EIATTR_KPARAM_INFO
	.align		4
.L_3777:
        /*0048*/ 	.byte	0x04, 0x17
        /*004a*/ 	.short	(.L_3779 - .L_3778)
.L_3778:
        /*004c*/ 	.word	0x00000000
        /*0050*/ 	.short	0x0002
        /*0052*/ 	.short	0x0008
        /*0054*/ 	.byte	0x00, 0xf0, 0x41, 0x00


	//----- nvinfo : EIATTR_KPARAM_INFO
	.align		4
.L_3779:
        /*0058*/ 	.byte	0x04, 0x17
        /*005a*/ 	.short	(.L_3781 - .L_3780)
.L_3780:
        /*005c*/ 	.word	0x00000000
        /*0060*/ 	.short	0x0001
        /*0062*/ 	.short	0x0004
        /*0064*/ 	.byte	0x00, 0xf0, 0x05, 0x00


	//----- nvinfo : EIATTR_KPARAM_INFO
	.align		4
.L_3781:
        /*0068*/ 	.byte	0x04, 0x17
        /*006a*/ 	.short	(.L_3783 - .L_3782)
.L_3782:
        /*006c*/ 	.word	0x00000000
        /*0070*/ 	.short	0x0000
        /*0072*/ 	.short	0x0000
        /*0074*/ 	.byte	0x00, 0xf0, 0x11, 0x00


	//----- nvinfo : EIATTR_SPARSE_MMA_MASK
	.align		4
.L_3783:
        /*0078*/ 	.byte	0x03, 0x50
        /*007a*/ 	.short	0x0000


	//----- nvinfo : EIATTR_MAXREG_COUNT
	.align		4
        /*007c*/ 	.byte	0x03, 0x1b
        /*007e*/ 	.short	0x00ff


	//----- nvinfo : EIATTR_EXTERNS
	.align		4
        /*0080*/ 	.byte	0x04, 0x0f
        /*0082*/ 	.short	(.L_3785 - .L_3784)


	//   ....[0]....
	.align		4
.L_3784:
        /*0084*/ 	.word	index@(__assertfail)


	//----- nvinfo : EIATTR_MERCURY_ISA_VERSION
	.align		4
.L_3785:
        /*0088*/ 	.byte	0x03, 0x5f
        /*008a*/ 	.short	0x0101


	//----- nvinfo : EIATTR_VRC_CTA_INIT_COUNT
	.align		4
        /*008c*/ 	.byte	0x02, 0x4a
	.zero		1
	.zero		1


	//----- nvinfo : EIATTR_SYSCALL_OFFSETS
	.align		4
        /*0090*/ 	.byte	0x04, 0x46
        /*0092*/ 	.short	(.L_3787 - .L_3786)


	//   ....[0]....
.L_3786:
        /*0094*/ 	.word	0x00000e10


	//   ....[1]....
        /*0098*/ 	.word	0x00001d90


	//   ....[2]....
        /*009c*/ 	.word	0x00002c60


	//   ....[3]....
        /*00a0*/ 	.word	0x00003b30


	//   ....[4]....
        /*00a4*/ 	.word	0x00004bf0


	//   ....[5]....
        /*00a8*/ 	.word	0x00005960


	//   ....[6]....
        /*00ac*/ 	.word	0x000067d0


	//   ....[7]....
        /*00b0*/ 	.word	0x00007640


	//----- nvinfo : EIATTR_EXIT_INSTR_OFFSETS
	.align		4
.L_3787:
        /*00b4*/ 	.byte	0x04, 0x1c
        /*00b6*/ 	.short	(.L_3789 - .L_3788)


	//   ....[0]....
.L_3788:
        /*00b8*/ 	.word	0x00006aa0


	//   ....[1]....
        /*00bc*/ 	.word	0x00006be0


	//   ....[2]....
        /*00c0*/ 	.word	0x00006c00


	//   ....[3]....
        /*00c4*/ 	.word	0x00006c80


	//   ....[4]....
        /*00c8*/ 	.word	0x00006ca0


	//   ....[5]....
        /*00cc*/ 	.word	0x00006cc0


	//   ....[6]....
        /*00d0*/ 	.word	0x00006d50


	//   ....[7]....
        /*00d4*/ 	.word	0x00006d90


	//   ....[8]....
        /*00d8*/ 	.word	0x00006e30


	//   ....[9]....
        /*00dc*/ 	.word	0x00006e80


	//   ....[10]....
        /*00e0*/ 	.word	0x00006eb0


	//   ....[11]....
        /*00e4*/ 	.word	0x00006f70


	//   ....[12]....
        /*00e8*/ 	.word	0x000070e0


	//   ....[13]....
        /*00ec*/ 	.word	0x00007250


	//   ....[14]....
        /*00f0*/ 	.word	0x000073b0


	//   ....[15]....
        /*00f4*/ 	.word	0x000073d0


	//   ....[16]....
        /*00f8*/ 	.word	0x000073f0


	//   ....[17]....
        /*00fc*/ 	.word	0x000074a0


	//   ....[18]....
        /*0100*/ 	.word	0x000074e0


	//   ....[19]....
        /*0104*/ 	.word	0x00007650


	//   ....[20]....
        /*0108*/ 	.word	0x00007760


	//   ....[21]....
        /*010c*/ 	.word	0x000078a0


	//   ....[22]....
        /*0110*/ 	.word	0x000078e0


	//----- nvinfo : EIATTR_MAX_THREADS
	.align		4
.L_3789:
        /*0114*/ 	.byte	0x04, 0x05
        /*0116*/ 	.short	(.L_3791 - .L_3790)
.L_3790:
        /*0118*/ 	.word	0x00000080
        /*011c*/ 	.word	0x00000001
        /*0120*/ 	.word	0x00000001


	//----- nvinfo : EIATTR_CRS_STACK_SIZE
	.align		4
.L_3791:
        /*0124*/ 	.byte	0x04, 0x1e
        /*0126*/ 	.short	(.L_3793 - .L_3792)
.L_3792:
        /*0128*/ 	.word	0x00000000


	//----- nvinfo : EIATTR_CBANK_PARAM_SIZE
	.align		4
.L_3793:
        /*012c*/ 	.byte	0x03, 0x19
        /*012e*/ 	.short	0x002c


	//----- nvinfo : EIATTR_PARAM_CBANK
	.align		4
        /*0130*/ 	.byte	0x04, 0x0a
        /*0132*/ 	.short	(.L_3795 - .L_3794)
	.align		4
.L_3794:
        /*0134*/ 	.word	index@(.nv.constant0._ZN2at6native27unrolled_elementwise_kernelIZZZNS0_16sign_kernel_cudaERNS_18TensorIteratorBaseEENKUlvE_clEvENKUlvE2_clEvEUllE_St5arrayIPcLm2EELi4E23TrivialOffsetCalculatorILi1EjESB_NS0_6memory12LoadWithCastILi1EEENSC_13StoreWithCastILi1EEEEEviT_T0_T2_T3_T4_T5_)
        /*0138*/ 	.short	0x0380
        /*013a*/ 	.short	0x002c


	//----- nvinfo : EIATTR_SW_WAR
	.align		4
.L_3795:
        /*013c*/ 	.byte	0x04, 0x36
        /*013e*/ 	.short	(.L_3797 - .L_3796)
.L_3796:
        /*0140*/ 	.word	0x00000008
.L_3797:


//--------------------- .nv.info._ZN2at6native18elementwise_kernelILi128ELi2EZNS0_22gpu_kernel_impl_nocastIZZZNS0_16sign_kernel_cudaERNS_18TensorIteratorBaseEENKUlvE_clEvENKUlvE2_clEvEUllE_EEvS4_RKT_EUliE_EEviT1_ --------------------------
	.section	.nv.info._ZN2at6native18elementwise_kernelILi128ELi2EZNS0_22gpu_kernel_impl_nocastIZZZNS0_16sign_kernel_cudaERNS_18TensorIteratorBaseEENKUlvE_clEvENKUlvE2_clEvEUllE_EEvS4_RKT_EUliE_EEviT1_,"",@"SHT_CUDA_INFO"
	.sectionflags	@""
	.align	4


	//----- nvinfo : EIATTR_CUDA_API_VERSION
	.align		4
        /*0000*/ 	.byte	0x04, 0x37
        /*0002*/ 	.short	(.L_3799 - .L_3798)
.L_3798:
        /*0004*/ 	.word	0x00000082


	//----- nvinfo : EIATTR_KPARAM_INFO
	.align		4
.L_3799:
        /*0008*/ 	.byte	0x04, 0x17
        /*000a*/ 	.short	(.L_3801 - .L_3800)
.L_3800:
        /*000c*/ 	.word	0x00000000
        /*0010*/ 	.short	0x0001
        /*0012*/ 	.short	0x0008
        /*0014*/ 	.byte	0x00, 0xf0, 0x61, 0x08


	//----- nvinfo : EIATTR_KPARAM_INFO
	.align		4
.L_3801:
        /*0018*/ 	.byte	0x04, 0x17
        /*001a*/ 	.short	(.L_3803 - .L_3802)
.L_3802:
        /*001c*/ 	.word	0x00000000
        /*0020*/ 	.short	0x0000
        /*0022*/ 	.short	0x0000
        /*0024*/ 	.byte	0x00, 0xf0, 0x11, 0x00


	//----- nvinfo : EIATTR_SPARSE_MMA_MASK
	.align		4
.L_3803:
        /*0028*/ 	.byte	0x03, 0x50
        /*002a*/ 	.short	0x0000


	//----- nvinfo : EIATTR_MAXREG_COUNT
	.align		4
        /*002c*/ 	.byte	0x03, 0x1b
        /*002e*/ 	.short	0x0080


	//----- nvinfo : EIATTR_MERCURY_ISA_VERSION
	.align		4
        /*0030*/ 	.byte	0x03, 0x5f
        /*0032*/ 	.short	0x0101


	//----- nvinfo : EIATTR_VRC_CTA_INIT_COUNT
	.align		4
        /*0034*/ 	.byte	0x02, 0x4a
	.zero		1
	.zero		1


	//----- nvinfo : EIATTR_EXIT_INSTR_OFFSETS
	.align		4
        /*0038*/ 	.byte	0x04, 0x1c
        /*003a*/ 	.short	(.L_3805 - .L_3804)


	//   ....[0]....
.L_3804:
        /*003c*/ 	.word	0x000001a0


	//   ....[1]....
        /*0040*/ 	.word	0x00000250


	//   ....[2]....
        /*0044*/ 	.word	0x00001670


	//   ....[3]....
        /*0048*/ 	.word	0x000029f0


	//----- nvinfo : EIATTR_MAX_THREADS
	.align		4
.L_3805:
        /*004c*/ 	.byte	0x04, 0x05
        /*004e*/ 	.short	(.L_3807 - .L_3806)
.L_3806:
        /*0050*/ 	.word	0x00000080
        /*0054*/ 	.word	0x00000001
        /*0058*/ 	.word	0x00000001


	//----- nvinfo : EIATTR_CRS_STACK_SIZE
	.align		4
.L_3807:
        /*005c*/ 	.byte	0x04, 0x1e
        /*005e*/ 	.short	(.L_3809 - .L_3808)
.L_3808:
        /*0060*/ 	.word	0x00000000


	//----- nvinfo : EIATTR_CBANK_PARAM_SIZE
	.align		4
.L_3809:
        /*0064*/ 	.byte	0x03, 0x19
        /*0066*/ 	.short	0x0220


	//----- nvinfo : EIATTR_PARAM_CBANK
	.align		4
        /*0068*/ 	.byte	0x04, 0x0a
        /*006a*/ 	.short	(.L_3811 - .L_3810)
	.align		4
.L_3810:
        /*006c*/ 	.word	index@(.nv.constant0._ZN2at6native18elementwise_kernelILi128ELi2EZNS0_22gpu_kernel_impl_nocastIZZZNS0_16sign_kernel_cudaERNS_18TensorIteratorBaseEENKUlvE_clEvENKUlvE2_clEvEUllE_EEvS4_RKT_EUliE_EEviT1_)
        /*0070*/ 	.short	0x0380
        /*0072*/ 	.short	0x0220


	//----- nvinfo : EIATTR_SW_WAR
	.align		4
.L_3811:
        /*0074*/ 	.byte	0x04, 0x36
        /*0076*/ 	.short	(.L_3813 - .L_3812)
.L_3812:
        /*0078*/ 	.word	0x00000008
.L_3813:


//--------------------- .nv.info._ZN2at6native27unrolled_elementwise_kernelIZZZNS0_16sign_kernel_cudaERNS_18TensorIteratorBaseEENKUlvE_clEvENKUlvE2_clEvEUllE_St5arrayIPcLm2EELi4E23TrivialOffsetCalculatorILi1EjESB_NS0_6memory15LoadWithoutCastENSC_16StoreWithoutCastEEEviT_T0_T2_T3_T4_T5_ --------------------------
	.section	.nv.info._ZN2at6native27unrolled_elementwise_kernelIZZZNS0_16sign_kernel_cudaERNS_18TensorIteratorBaseEENKUlvE_clEvENKUlvE2_clEvEUllE_St5arrayIPcLm2EELi4E23TrivialOffsetCalculatorILi1EjESB_NS0_6memory15LoadWithoutCastENSC_16StoreWithoutCastEEEviT_T0_T2_T3_T4_T5_,"",@"SHT_CUDA_INFO"
	.sectionflags	@""
	.align	4


	//----- nvinfo : EIATTR_CUDA_API_VERSION
	.align		4
        /*0000*/ 	.byte	0x04, 0x37
        /*0002*/ 	.short	(.L_3815 - .L_3814)
.L_3814:
        /*0004*/ 	.word	0x00000082


	//----- nvinfo : EIATTR_KPARAM_INFO
	.align		4
.L_3815:
        /*0008*/ 	.byte	0x04, 0x17
        /*000a*/ 	.short	(.L_3817 - .L_3816)
.L_3816:
        /*000c*/ 	.word	0x00000000
        /*0010*/ 	.short	0x0006
        /*0012*/ 	.short	0x001b
        /*0014*/ 	.byte	0x00, 0xf0, 0x05, 0x00


	//----- nvinfo : EIATTR_KPARAM_INFO
	.align		4
.L_3817:
        /*0018*/ 	.byte	0x04, 0x17
        /*001a*/ 	.short	(.L_3819 - .L_3818)
.L_3818:
        /*001c*/ 	.word	0x00000000
        /*0020*/ 	.short	0x0005
        /*0022*/ 	.short	0x001a
        /*0024*/ 	.byte	0x00, 0xf0, 0x05, 0x00


	//----- nvinfo : EIATTR_KPARAM_INFO
	.align		4
.L_3819:
        /*0028*/ 	.byte	0x04, 0x17
        /*002a*/ 	.short	(.L_3821 - .L_3820)
.L_3820:
        /*002c*/ 	.word	0x00000000
        /*0030*/ 	.short	0x0004
        /*0032*/ 	.short	0x0019
        /*0034*/ 	.byte	0x00, 0xf0, 0x05, 0x00


	//----- nvinfo : EIATTR_KPARAM_INFO
	.align		4
.L_3821:
        /*0038*/ 	.byte	0x04, 0x17
        /*003a*/ 	.short	(.L_3823 - .L_3822)
.L_3822:
        /*003c*/ 	.word	0x00000000
        /*0040*/ 	.short	0x0003
        /*0042*/ 	.short	0x0018
        /*0044*/ 	.byte	0x00, 0xf0, 0x05, 0x00


	//----- nvinfo : EIATTR_KPARAM_INFO
	.align		4
.L_3823:
        /*0048*/ 	.byte	0x04, 0x17
        /*004a*/ 	.short	(.L_3825 - .L_3824)
.L_3824:
        /*004c*/ 	.word	0x00000000
        /*0050*/ 	.short	0x0002
        /*0052*/ 	.short	0x0008
        /*0054*/ 	.byte	0x00, 0xf0, 0x41, 0x00


	//----- nvinfo : EIATTR_KPARAM_INFO
	.align		4
.L_3825:
        /*0058*/ 	.byte	0x04, 0x17
        /*005a*/ 	.short	(.L_3827 - .L_3826)
.L_3826:
        /*005c*/ 	.word	0x00000000
        /*0060*/ 	.short	0x0001
        /*0062*/ 	.short	0x0004
        /*0064*/ 	.byte	0x00, 0xf0, 0x05, 0x00


	//----- nvinfo : EIATTR_KPARAM_INFO
	.align		4
.L_3827:
        /*0068*/ 	.byte	0x04, 0x17
        /*006a*/ 	.short	(.L_3829 - .L_3828)
.L_3828:
        /*006c*/ 	.word	0x00000000
        /*0070*/ 	.short	0x0000
        /*0072*/ 	.short	0x0000
        /*0074*/ 	.byte	0x00, 0xf0, 0x11, 0x00


	//----- nvinfo : EIATTR_SPARSE_MMA_MASK
	.align		4
.L_3829:
        /*0078*/ 	.byte	0x03, 0x50
        /*007a*/ 	.short	0x0000


	//----- nvinfo : EIATTR_MAXREG_COUNT
	.align		4
        /*007c*/ 	.byte	0x03, 0x1b
        /*007e*/ 	.short	0x00ff


	//----- nvinfo : EIATTR_MERCURY_ISA_VERSION
	.align		4
        /*0080*/ 	.byte	0x03, 0x5f
        /*0082*/ 	.short	0x0101


	//----- nvinfo : EIATTR_VRC_CTA_INIT_COUNT
	.align		4
        /*0084*/ 	.byte	0x02, 0x4a
	.zero		1
	.zero		1


	//----- nvinfo : EIATTR_EXIT_INSTR_OFFSETS
	.align		4
        /*0088*/ 	.byte	0x04, 0x1c
        /*008a*/ 	.short	(.L_3831 - .L_3830)


	//   ....[0]....
.L_3830:
        /*008c*/ 	.word	0x000004f0


	//   ....[1]....
        /*0090*/ 	.word	0x000005b0


	//----- nvinfo : EIATTR_MAX_THREADS
	.align		4
.L_3831:
        /*0094*/ 	.byte	0x04, 0x05
        /*0096*/ 	.short	(.L_3833 - .L_3832)
.L_3832:
        /*0098*/ 	.word	0x00000080
        /*009c*/ 	.word	0x00000001
        /*00a0*/ 	.word	0x00000001


	//----- nvinfo : EIATTR_CRS_STACK_SIZE
	.align		4
.L_3833:
        /*00a4*/ 	.byte	0x04, 0x1e
        /*00a6*/ 	.short	(.L_3835 - .L_3834)
.L_3834:
        /*00a8*/ 	.word	0x00000000


	//----- nvinfo : EIATTR_CBANK_PARAM_SIZE
	.align		4
.L_3835:
        /*00ac*/ 	.byte	0x03, 0x19
        /*00ae*/ 	.short	0x001c


	//----- nvinfo : EIATTR_PARAM_CBANK
	.align		4
        /*00b0*/ 	.byte	0x04, 0x0a
        /*00b2*/ 	.short	(.L_3837 - .L_3836)
	.align		4
.L_3836:
        /*00b4*/ 	.word	index@(.nv.constant0._ZN2at6native27unrolled_elementwise_kernelIZZZNS0_16sign_kernel_cudaERNS_18TensorIteratorBaseEENKUlvE_clEvENKUlvE2_clEvEUllE_St5arrayIPcLm2EELi4E23TrivialOffsetCalculatorILi1EjESB_NS0_6memory15LoadWithoutCastENSC_16StoreWithoutCastEEEviT_T0_T2_T3_T4_T5_)
        /*00b8*/ 	.short	0x0380
        /*00ba*/ 	.short	0x001c


	//----- nvinfo : EIATTR_SW_WAR
	.align		4
.L_3837:
        /*00bc*/ 	.byte	0x04, 0x36
        /*00be*/ 	.short	(.L_3839 - .L_3838)
.L_3838:
        /*00c0*/ 	.word	0x00000008
.L_3839:


//--------------------- .nv.info._ZN2at6native29vectorized_elementwise_kernelILi2EZZZNS0_16sign_kernel_cudaERNS_18TensorIteratorBaseEENKUlvE_clEvENKUlvE2_clEvEUllE_St5arrayIPcLm2EEEEviT0_T1_ --------------------------
	.section	.nv.info._ZN2at6native29vectorized_elementwise_kernelILi2EZZZNS0_16sign_kernel_cudaERNS_18TensorIteratorBaseEENKUlvE_clEvENKUlvE2_clEvEUllE_St5arrayIPcLm2EEEEviT0_T1_,"",@"SHT_CUDA_INFO"
	.sectionflags	@""
	.align	4


	//----- nvinfo : EIATTR_CUDA_API_VERSION
	.align		4
        /*0000*/ 	.byte	0x04, 0x37
        /*0002*/ 	.short	(.L_3841 - .L_3840)
.L_3840:
        /*0004*/ 	.word	0x00000082


	//----- nvinfo : EIATTR_KPARAM_INFO
	.align		4
.L_3841:
        /*0008*/ 	.byte	0x04, 0x17
        /*000a*/ 	.short	(.L_3843 - .L_3842)
.L_3842:
        /*000c*/ 	.word	0x00000000
        /*0010*/ 	.short	0x0002
        /*0012*/ 	.short	0x0008
        /*0014*/ 	.byte	0x00, 0xf0, 0x41, 0x00


	//----- nvinfo : EIATTR_KPARAM_INFO
	.align		4
.L_3843:
        /*0018*/ 	.byte	0x04, 0x17
        /*001a*/ 	.short	(.L_3845 - .L_3844)
.L_3844:
        /*001c*/ 	.word	0x00000000
        /*0020*/ 	.short	0x0001
        /*0022*/ 	.short	0x0004
        /*0024*/ 	.byte	0x00, 0xf0, 0x05, 0x00


	//----- nvinfo : EIATTR_KPARAM_INFO
	.align		4
.L_3845:
        /*0028*/ 	.byte	0x04, 0x17
        /*002a*/ 	.short	(.L_3847 - .L_3846)
.L_3846:
        /*002c*/ 	.word	0x00000000
        /*0030*/ 	.short	0x0000
        /*0032*/ 	.short	0x0000
        /*0034*/ 	.byte	0x00, 0xf0, 0x11, 0x00


	//----- nvinfo : EIATTR_SPARSE_MMA_MASK
	.align		4
.L_3847:
        /*0038*/ 	.byte	0x03, 0x50
        /*003a*/ 	.short	0x0000


	//----- nvinfo : EIATTR_MAXREG_COUNT
	.align		4
        /*003c*/ 	.byte	0x03, 0x1b
        /*003e*/ 	.short	0x00ff


	//----- nvinfo : EIATTR_MERCURY_ISA_VERSION
	.align		4
        /*0040*/ 	.byte	0x03, 0x5f
        /*0042*/ 	.short	0x0101


	//----- nvinfo : EIATTR_VRC_CTA_INIT_COUNT
	.align		4
        /*0044*/ 	.byte	0x02, 0x4a
	.zero		1
	.zero		1


	//----- nvinfo : EIATTR_EXIT_INSTR_OFFSETS
	.align		4
        /*0048*/ 	.byte	0x04, 0x1c
        /*004a*/ 	.short	(.L_3849 - .L_3848)


	//   ....[0]....
.L_3848:
        /*004c*/ 	.word	0x00000b50


	//   ....[1]....
        /*0050*/ 	.word	0x00000ba0


	//   ....[2]....
        /*0054*/ 	.word	0x000010a0


	//----- nvinfo : EIATTR_MAX_THREADS
	.align		4
.L_3849:
        /*0058*/ 	.byte	0x04, 0x05
        /*005a*/ 	.short	(.L_3851 - .L_3850)
.L_3850:
        /*005c*/ 	.word	0x00000080
        /*0060*/ 	.word	0x00000001
        /*0064*/ 	.word	0x00000001


	//----- nvinfo : EIATTR_CRS_STACK_SIZE
	.align		4
.L_3851:
        /*0068*/ 	.byte	0x04, 0x1e
        /*006a*/ 	.short	(.L_3853 - .L_3852)
.L_3852:
        /*006c*/ 	.word	0x00000000


	//----- nvinfo : EIATTR_CBANK_PARAM_SIZE
	.align		4
.L_3853:
        /*0070*/ 	.byte	0x03, 0x19
        /*0072*/ 	.short	0x0018


	//----- nvinfo : EIATTR_PARAM_CBANK
	.align		4
        /*0074*/ 	.byte	0x04, 0x0a
        /*0076*/ 	.short	(.L_3855 - .L_3854)
	.align		4
.L_3854:
        /*0078*/ 	.word	index@(.nv.constant0._ZN2at6native29vectorized_elementwise_kernelILi2EZZZNS0_16sign_kernel_cudaERNS_18TensorIteratorBaseEENKUlvE_clEvENKUlvE2_clEvEUllE_St5arrayIPcLm2EEEEviT0_T1_)
        /*007c*/ 	.short	0x0380
        /*007e*/ 	.short	0x0018


	//----- nvinfo : EIATTR_SW_WAR
	.align		4
.L_3855:
        /*0080*/ 	.byte	0x04, 0x36
        /*0082*/ 	.short	(.L_3857 - .L_3856)
.L_3856:
        /*0084*/ 	.word	0x00000008
.L_3857:


//--------------------- .nv.info._ZN2at6native29vectorized_elementwise_kernelILi4EZZZNS0_16sign_kernel_cudaERNS_18TensorIteratorBaseEENKUlvE_clEvENKUlvE2_clEvEUllE_St5arrayIPcLm2EEEEviT0_T1_ --------------------------
	.section	.nv.info._ZN2at6native29vectorized_elementwise_kernelILi4EZZZNS0_16sign_kernel_cudaERNS_18TensorIteratorBaseEENKUlvE_clEvENKUlvE2_clEvEUllE_St5arrayIPcLm2EEEEviT0_T1_,"",@"SHT_CUDA_INFO"
	.sectionflags	@""
	.align	4


	//----- nvinfo : EIATTR_CUDA_API_VERSION
	.align		4
        /*0000*/ 	.byte	0x04, 0x37
        /*0002*/ 	.short	(.L_3859 - .L_3858)
.L_3858:
        /*0004*/ 	.word	0x00000082


	//----- nvinfo : EIATTR_KPARAM_INFO
	.align		4
.L_3859:
        /*0008*/ 	.byte	0x04, 0x17
        /*000a*/ 	.short	(.L_3861 - .L_3860)
.L_3860:
        /*000c*/ 	.word	0x00000000
        /*0010*/ 	.short	0x0002
        /*0012*/ 	.short	0x0008
        /*0014*/ 	.byte	0x00, 0xf0, 0x41, 0x00


	//----- nvinfo : EIATTR_KPARAM_INFO
	.align		4
.L_3861:
        /*0018*/ 	.byte	0x04, 0x17
        /*001a*/ 	.short	(.L_3863 - .L_3862)
.L_3862:
        /*001c*/ 	.word	0x00000000
        /*0020*/ 	.short	0x0001
        /*0022*/ 	.short	0x0004
        /*0024*/ 	.byte	0x00, 0xf0, 0x05, 0x00


	//----- nvinfo : EIATTR_KPARAM_INFO
	.align		4
.L_3863:
        /*0028*/ 	.byte	0x04, 0x17
        /*002a*/ 	.short	(.L_3865 - .L_3864)
.L_3864:
        /*002c*/ 	.word	0x00000000
        /*0030*/ 	.short	0x0000
        /*0032*/ 	.short	0x0000
        /*0034*/ 	.byte	0x00, 0xf0, 0x11, 0x00


	//----- nvinfo : EIATTR_SPARSE_MMA_MASK
	.align		4
.L_3865:
        /*0038*/ 	.byte	0x03, 0x50
        /*003a*/ 	.short	0x0000


	//----- nvinfo : EIATTR_MAXREG_COUNT
	.align		4
        /*003c*/ 	.byte	0x03, 0x1b
        /*003e*/ 	.short	0x00ff


	//----- nvinfo : EIATTR_MERCURY_ISA_VERSION
	.align		4
        /*0040*/ 	.byte	0x03, 0x5f
        /*0042*/ 	.short	0x0101


	//----- nvinfo : EIATTR_VRC_CTA_INIT_COUNT
	.align		4
        /*0044*/ 	.byte	0x02, 0x4a
	.zero		1
	.zero		1


	//----- nvinfo : EIATTR_EXIT_INSTR_OFFSETS
	.align		4
        /*0048*/ 	.byte	0x04, 0x1c
        /*004a*/ 	.short	(.L_3867 - .L_3866)


	//   ....[0]....
.L_3866:
        /*004c*/ 	.word	0x00000b50


	//   ....[1]....
        /*0050*/ 	.word	0x00000ba0


	//   ....[2]....
        /*0054*/ 	.word	0x00001060


	//----- nvinfo : EIATTR_MAX_THREADS
	.align		4
.L_3867:
        /*0058*/ 	.byte	0x04, 0x05
        /*005a*/ 	.short	(.L_3869 - .L_3868)
.L_3868:
        /*005c*/ 	.word	0x00000080
        /*0060*/ 	.word	0x00000001
        /*0064*/ 	.word	0x00000001


	//----- nvinfo : EIATTR_CRS_STACK_SIZE
	.align		4
.L_3869:
        /*0068*/ 	.byte	0x04, 0x1e
        /*006a*/ 	.short	(.L_3871 - .L_3870)
.L_3870:
        /*006c*/ 	.word	0x00000000


	//----- nvinfo : EIATTR_CBANK_PARAM_SIZE
	.align		4
.L_3871:
        /*0070*/ 	.byte	0x03, 0x19
        /*0072*/ 	.short	0x0018


	//----- nvinfo : EIATTR_PARAM_CBANK
	.align		4
        /*0074*/ 	.byte	0x04, 0x0a
        /*0076*/ 	.short	(.L_3873 - .L_3872)
	.align		4
.L_3872:
        /*0078*/ 	.word	index@(.nv.constant0._ZN2at6native29vectorized_elementwise_kernelILi4EZZZNS0_16sign_kernel_cudaERNS_18TensorIteratorBaseEENKUlvE_clEvENKUlvE2_clEvEUllE_St5arrayIPcLm2EEEEviT0_T1_)
        /*007c*/ 	.short	0x0380
        /*007e*/ 	.short	0x0018


	//----- nvinfo : EIATTR_SW_WAR
	.align		4
.L_3873:
        /*0080*/ 	.byte	0x04, 0x36
        /*0082*/ 	.short	(.L_3875 - .L_3874)
.L_3874:
        /*0084*/ 	.word	0x00000008
.L_3875:


//--------------------- .nv.info._ZN2at6native29vectorized_elementwise_kernelILi8EZZZNS0_16sign_kernel_cudaERNS_18TensorIteratorBaseEENKUlvE_clEvENKUlvE2_clEvEUllE_St5arrayIPcLm2EEEEviT0_T1_ --------------------------
	.section	.nv.info._ZN2at6native29vectorized_elementwise_kernelILi8EZZZNS0_16sign_kernel_cudaERNS_18TensorIteratorBaseEENKUlvE_clEvENKUlvE2_clEvEUllE_St5arrayIPcLm2EEEEviT0_T1_,"",@"SHT_CUDA_INFO"
	.sectionflags	@""
	.align	4


	//----- nvinfo : EIATTR_CUDA_API_VERSION
	.align		4
        /*0000*/ 	.byte	0x04, 0x37
        /*0002*/ 	.short	(.L_3877 - .L_3876)
.L_3876:
        /*0004*/ 	.word	0x00000082


	//----- nvinfo : EIATTR_KPARAM_INFO
	.align		4
.L_3877:
        /*0008*/ 	.byte	0x04, 0x17
        /*000a*/ 	.short	(.L_3879 - .L_3878)
.L_3878:
        /*000c*/ 	.word	0x00000000
        /*0010*/ 	.short	0x0002
        /*0012*/ 	.short	0x0008
        /*0014*/ 	.byte	0x00, 0xf0, 0x41, 0x00


	//----- nvinfo : EIATTR_KPARAM_INFO
	.align		4
.L_3879:
        /*0018*/ 	.byte	0x04, 0x17
        /*001a*/ 	.short	(.L_3881 - .L_3880)
.L_3880:
        /*001c*/ 	.word	0x00000000
        /*0020*/ 	.short	0x0001
        /*0022*/ 	.short	0x0004
        /*0024*/ 	.byte	0x00, 0xf0, 0x05, 0x00


	//----- nvinfo : EIATTR_KPARAM_INFO
	.align		4
.L_3881:
        /*0028*/ 	.byte	0x04, 0x17
        /*002a*/ 	.short	(.L_3883 - .L_3882)
.L_3882:
        /*002c*/ 	.word	0x00000000
        /*0030*/ 	.short	0x0000
        /*0032*/ 	.short	0x0000
        /*0034*/ 	.byte	0x00, 0xf0, 0x11, 0x00


	//----- nvinfo : EIATTR_SPARSE_MMA_MASK
	.align		4
.L_3883:
        /*0038*/ 	.byte	0x03, 0x50
        /*003a*/ 	.short	0x0000


	//----- nvinfo : EIATTR_MAXREG_COUNT
	.align		4
        /*003c*/ 	.byte	0x03, 0x1b
        /*003e*/ 	.short	0x00ff


	//----- nvinfo : EIATTR_MERCURY_ISA_VERSION
	.align		4
        /*0040*/ 	.byte	0x03, 0x5f
        /*0042*/ 	.short	0x0101


	//----- nvinfo : EIATTR_VRC_CTA_INIT_COUNT
	.align		4
        /*0044*/ 	.byte	0x02, 0x4a
	.zero		1
	.zero		1


	//----- nvinfo : EIATTR_EXIT_INSTR_OFFSETS
	.align		4
        /*0048*/ 	.byte	0x04, 0x1c
        /*004a*/ 	.short	(.L_3885 - .L_3884)


	//   ....[0]....
.L_3884:
        /*004c*/ 	.word	0x00000010


	//----- nvinfo : EIATTR_MAX_THREADS
	.align		4
.L_3885:
        /*0050*/ 	.byte	0x04, 0x05
        /*0052*/ 	.short	(.L_3887 - .L_3886)
.L_3886:
        /*0054*/ 	.word	0x00000080
        /*0058*/ 	.word	0x00000001
        /*005c*/ 	.word	0x00000001


	//----- nvinfo : EIATTR_CBANK_PARAM_SIZE
	.align		4
.L_3887:
        /*0060*/ 	.byte	0x03, 0x19
        /*0062*/ 	.short	0x0018


	//----- nvinfo : EIATTR_PARAM_CBANK
	.align		4
        /*0064*/ 	.byte	0x04, 0x0a
        /*0066*/ 	.short	(.L_3889 - .L_3888)
	.align		4
.L_3888:
        /*0068*/ 	.word	index@(.nv.constant0._ZN2at6native29vectorized_elementwise_kernelILi8EZZZNS0_16sign_kernel_cudaERNS_18TensorIteratorBaseEENKUlvE_clEvENKUlvE2_clEvEUllE_St5arrayIPcLm2EEEEviT0_T1_)
        /*006c*/ 	.short	0x0380
        /*006e*/ 	.short	0x0018


	//----- nvinfo : EIATTR_SW_WAR
	.align		4
.L_3889:
        /*0070*/ 	.byte	0x04, 0x36
        /*0072*/ 	.short	(.L_3891 - .L_3890)
.L_3890:
        /*0074*/ 	.word	0x00000008
.L_3891:


//--------------------- .nv.info._ZN2at6native18elementwise_kernelILi128ELi4EZNS0_15gpu_kernel_implIZZZNS0_16sign_kernel_cudaERNS_18TensorIteratorBaseEENKUlvE_clEvENKUlvE1_clEvEUliE_EEvS4_RKT_EUliE_EEviT1_ --------------------------
	.section	.nv.info._ZN2at6native18elementwise_kernelILi128ELi4EZNS0_15gpu_kernel_implIZZZNS0_16sign_kernel_cudaERNS_18TensorIteratorBaseEENKUlvE_clEvENKUlvE1_clEvEUliE_EEvS4_RKT_EUliE_EEviT1_,"",@"SHT_CUDA_INFO"
	.sectionflags	@""
	.align	4


	//----- nvinfo : EIATTR_CUDA_API_VERSION
	.align		4
        /*0000*/ 	.byte	0x04, 0x37
        /*0002*/ 	.short	(.L_3893 - .L_3892)
.L_3892:
        /*0004*/ 	.word	0x00000082


	//----- nvinfo : EIATTR_KPARAM_INFO
	.align		4
.L_3893:
        /*0008*/ 	.byte	0x04, 0x17
        /*000a*/ 	.short	(.L_3895 - .L_3894)
.L_3894:
        /*000c*/ 	.word	0x00000000
        /*0010*/ 	.short	0x0001
        /*0012*/ 	.short	0x0008
        /*0014*/ 	.byte	0x00, 0xf0, 0x61, 0x08


	//----- nvinfo : EIATTR_KPARAM_INFO
	.align		4
.L_3895:
        /*0018*/ 	.byte	0x04, 0x17
        /*001a*/ 	.short	(.L_3897 - .L_3896)
.L_3896:
        /*001c*/ 	.word	0x00000000
        /*0020*/ 	.short	0x0000
        /*0022*/ 	.short	0x0000
        /*0024*/ 	.byte	0x00, 0xf0, 0x11, 0x00


	//----- nvinfo : EIATTR_SPARSE_MMA_MASK
	.align		4
.L_3897:
        /*0028*/ 	.byte	0x03, 0x50
        /*002a*/ 	.short	0x0000


	//----- nvinfo : EIATTR_MAXREG_COUNT
	.align		4
        /*002c*/ 	.byte	0x03, 0x1b
        /*002e*/ 	.short	0x0080


	//----- nvinfo : EIATTR_EXTERNS
	.align		4
        /*0030*/ 	.byte	0x04, 0x0f
        /*0032*/ 	.short	(.L_3899 - .L_3898)


	//   ....[0]....
	.align		4
.L_3898:
        /*0034*/ 	.word	index@(__assertfail)


	//----- nvinfo : EIATTR_MERCURY_ISA_VERSION
	.align		4
.L_3899:
        /*0038*/ 	.byte	0x03, 0x5f
        /*003a*/ 	.short	0x0101


	//----- nvinfo : EIATTR_VRC_CTA_INIT_COUNT
	.align		4
        /*003c*/ 	.byte	0x02, 0x4a
	.zero		1
	.zero		1


	//----- nvinfo : EIATTR_SYSCALL_OFFSETS
	.align		4
        /*0040*/ 	.byte	0x04, 0x46
        /*0042*/ 	.short	(.L_3901 - .L_3900)


	//   ....[0]....
.L_3900:
        /*0044*/ 	.word	0x000020b0


	//   ....[1]....
        /*0048*/ 	.word	0x00002eb0


	//   ....[2]....
        /*004c*/ 	.word	0x000050d0


	//   ....[3]....
        /*0050*/ 	.word	0x00005cd0


	//   ....[4]....
        /*0054*/ 	.word	0x00008030


	//   ....[5]....
        /*0058*/ 	.word	0x00008c30


	//   ....[6]....
        /*005c*/ 	.word	0x0000afa0


	//   ....[7]....
        /*0060*/ 	.word	0x0000bb70


	//----- nvinfo : EIATTR_EXIT_INSTR_OFFSETS
	.align		4
.L_3901:
        /*0064*/ 	.byte	0x04, 0x1c
        /*0066*/ 	.short	(.L_3903 - .L_3902)


	//   ....[0]....
.L_3902:
        /*0068*/ 	.word	0x00008f10


	//   ....[1]....
        /*006c*/ 	.word	0x0000b100


	//   ....[2]....
        /*0070*/ 	.word	0x0000b120


	//   ....[3]....
        /*0074*/ 	.word	0x0000b1b0


	//   ....[4]....
        /*0078*/ 	.word	0x0000b1d0


	//   ....[5]....
        /*007c*/ 	.word	0x0000b1f0


	//   ....[6]....
        /*0080*/ 	.word	0x0000b280


	//   ....[7]....
        /*0084*/ 	.word	0x0000b2c0


	//   ....[8]....
        /*0088*/ 	.word	0x0000b360


	//   ....[9]....
        /*008c*/ 	.word	0x0000b3b0


	//   ....[10]....
        /*0090*/ 	.word	0x0000b3e0


	//   ....[11]....
        /*0094*/ 	.word	0x0000b4a0


	//   ....[12]....
        /*0098*/ 	.word	0x0000b610


	//   ....[13]....
        /*009c*/ 	.word	0x0000b780


	//   ....[14]....
        /*00a0*/ 	.word	0x0000b8e0


	//   ....[15]....
        /*00a4*/ 	.word	0x0000b910


	//   ....[16]....
        /*00a8*/ 	.word	0x0000b930


	//   ....[17]....
        /*00ac*/ 	.word	0x0000b9d0


	//   ....[18]....
        /*00b0*/ 	.word	0x0000ba10


	//   ....[19]....
        /*00b4*/ 	.word	0x0000bb80


	//   ....[20]....
        /*00b8*/ 	.word	0x0000bc90


	//   ....[21]....
        /*00bc*/ 	.word	0x0000bdd0


	//   ....[22]....
        /*00c0*/ 	.word	0x0000be10


	//----- nvinfo : EIATTR_MAX_THREADS
	.align		4
.L_3903:
        /*00c4*/ 	.byte	0x04, 0x05
        /*00c6*/ 	.short	(.L_3905 - .L_3904)
.L_3904:
        /*00c8*/ 	.word	0x00000080
        /*00cc*/ 	.word	0x00000001
        /*00d0*/ 	.word	0x00000001


	//----- nvinfo : EIATTR_CRS_STACK_SIZE
	.align		4
.L_3905:
        /*00d4*/ 	.byte	0x04, 0x1e
        /*00d6*/ 	.short	(.L_3907 - .L_3906)
.L_3906:
        /*00d8*/ 	.word	0x00000000


	//----- nvinfo : EIATTR_CBANK_PARAM_SIZE
	.align		4
.L_3907:
        /*00dc*/ 	.byte	0x03, 0x19
        /*00de*/ 	.short	0x0220


	//----- nvinfo : EIATTR_PARAM_CBANK
	.align		4
        /*00e0*/ 	.byte	0x04, 0x0a
        /*00e2*/ 	.short	(.L_3909 - .L_3908)
	.align		4
.L_3908:
        /*00e4*/ 	.word	index@(.nv.constant0._ZN2at6native18elementwise_kernelILi128ELi4EZNS0_15gpu_kernel_implIZZZNS0_16sign_kernel_cudaERNS_18TensorIteratorBaseEENKUlvE_clEvENKUlvE1_clEvEUliE_EEvS4_RKT_EUliE_EEviT1_)
        /*00e8*/ 	.short	0x0380
        /*00ea*/ 	.short	0x0220


	//----- nvinfo : EIATTR_SW_WAR
	.align		4
.L_3909:
        /*00ec*/ 	.byte	0x04, 0x36
        /*00ee*/ 	.short	(.L_3911 - .L_3910)
.L_3910:
        /*00f0*/ 	.word	0x00000008
.L_3911:


//--------------------- .nv.info._ZN2at6native27unrolled_elementwise_kernelIZZZNS0_16sign_kernel_cudaERNS_18TensorIteratorBaseEENKUlvE_clEvENKUlvE1_clEvEUliE_St5arrayIPcLm2EELi4E23TrivialOffsetCalculatorILi1EjESB_NS0_6memory12LoadWithCastILi1EEENSC_13StoreWithCastILi1EEEEEviT_T0_T2_T3_T4_T5_ --------------------------
	.section	.nv.info._ZN2at6native27unrolled_elementwise_kernelIZZZNS0_16sign_kernel_cudaERNS_18TensorIteratorBaseEENKUlvE_clEvENKUlvE1_clEvEUliE_St5arrayIPcLm2EELi4E23TrivialOffsetCalculatorILi1EjESB_NS0_6memory12LoadWithCastILi1EEENSC_13StoreWithCastILi1EEEEEviT_T0_T2_T3_T4_T5_,"",@"SHT_CUDA_INFO"
	.sectionflags	@""
	.align	4


	//----- nvinfo : EIATTR_CUDA_API_VERSION
	.align		4
        /*0000*/ 	.byte	0x04, 0x37
        /*0002*/ 	.short	(.L_3913 - .L_3912)
.L_3912:
        /*0004*/ 	.word	0x00000082


	//----- nvinfo : EIATTR_KPARAM_INFO
	.align		4
.L_3913:
        /*0008*/ 	.byte	0x04, 0x17
        /*000a*/ 	.short	(.L_3915 - .L_3914)
.L_3914:
        /*000c*/ 	.word	0x00000000
        /*0010*/ 	.short	0x0006
        /*0012*/ 	.short	0x0024
        /*0014*/ 	.byte	0x00, 0xf0, 0x21, 0x00


	//----- nvinfo : EIATTR_KPARAM_INFO
	.align		4
.L_3915:
        /*0018*/ 	.byte	0x04, 0x17
        /*001a*/ 	.short	(.L_3917 - .L_3916)
.L_3916:
        /*001c*/ 	.word	0x00000000
        /*0020*/ 	.short	0x0005
        /*0022*/ 	.short	0x001c
        /*0024*/ 	.byte	0x00, 0xf0, 0x21, 0x00


	//----- nvinfo : EIATTR_KPARAM_INFO
	.align		4
.L_3917:
        /*0028*/ 	.byte	0x04, 0x17
        /*002a*/ 	.short	(.L_3919 - .L_3918)
.L_3918:
        /*002c*/ 	.word	0x00000000
        /*0030*/ 	.short	0x0004
        /*0032*/ 	.short	0x0019
        /*0034*/ 	.byte	0x00, 0xf0, 0x05, 0x00


	//----- nvinfo : EIATTR_KPARAM_INFO
	.align		4
.L_3919:
        /*0038*/ 	.byte	0x04, 0x17
        /*003a*/ 	.short	(.L_3921 - .L_3920)
.L_3920:
        /*003c*/ 	.word	0x00000000
        /*0040*/ 	.short	0x0003
        /*0042*/ 	.short	0x0018
        /*0044*/ 	.byte	0x00, 0xf0, 0x05, 0x00


	//----- nvinfo : EIATTR_KPARAM_INFO
	.align		4
.L_3921:
        /*0048*/ 	.byte	0x04, 0x17
        /*004a*/ 	.short	(.L_3923 - .L_3922)
.L_3922:
        /*004c*/ 	.word	0x00000000
        /*0050*/ 	.short	0x0002
        /*0052*/ 	.short	0x0008
        /*0054*/ 	.byte	0x00, 0xf0, 0x41, 0x00


	//----- nvinfo : EIATTR_KPARAM_INFO
	.align		4
.L_3923:
        /*0058*/ 	.byte	0x04, 0x17
        /*005a*/ 	.short	(.L_3925 - .L_3924)
.L_3924:
        /*005c*/ 	.word	0x00000000
        /*0060*/ 	.short	0x0001
        /*0062*/ 	.short	0x0004
        /*0064*/ 	.byte	0x00, 0xf0, 0x05, 0x00


	//----- nvinfo : EIATTR_KPARAM_INFO
	.align		4
.L_3925:
        /*0068*/ 	.byte	0x04, 0x17
        /*006a*/ 	.short	(.L_3927 - .L_3926)
.L_3926:
        /*006c*/ 	.word	0x00000000
        /*0070*/ 	.short	0x0000
        /*0072*/ 	.short	0x0000
        /*0074*/ 	.byte	0x00, 0xf0, 0x11, 0x00


	//----- nvinfo : EIATTR_SPARSE_MMA_MASK
	.align		4
.L_3927:
        /*0078*/ 	.byte	0x03, 0x50
        /*007a*/ 	.short	0x0000


	//----- nvinfo : EIATTR_MAXREG_COUNT
	.align		4
        /*007c*/ 	.byte	0x03, 0x1b
        /*007e*/ 	.short	0x00ff


	//----- nvinfo : EIATTR_EXTERNS
	.align		4
        /*0080*/ 	.byte	0x04, 0x0f
        /*0082*/ 	.short	(.L_3929 - .L_3928)


	//   ....[0]....
	.align		4
.L_3928:
        /*0084*/ 	.word	index@(__assertfail)


	//----- nvinfo : EIATTR_MERCURY_ISA_VERSION
	.align		4
.L_3929:
        /*0088*/ 	.byte	0x03, 0x5f
        /*008a*/ 	.short	0x0101


	//----- nvinfo : EIATTR_VRC_CTA_INIT_COUNT
	.align		4
        /*008c*/ 	.byte	0x02, 0x4a
	.zero		1
	.zero		1


	//----- nvinfo : EIATTR_SYSCALL_OFFSETS
	.align		4
        /*0090*/ 	.byte	0x04, 0x46
        /*0092*/ 	.short	(.L_3931 - .L_3930)


	//   ....[0]....
.L_3930:
        /*0094*/ 	.word	0x00000dc0


	//   ....[1]....
        /*0098*/ 	.word	0x00001ce0


	//   ....[2]....
        /*009c*/ 	.word	0x00002b50


	//   ....[3]....
        /*00a0*/ 	.word	0x000039c0


	//   ....[4]....
        /*00a4*/ 	.word	0x00004870


	//   ....[5]....
        /*00a8*/ 	.word	0x000055a0


	//   ....[6]....
        /*00ac*/ 	.word	0x00006430


	//   ....[7]....
        /*00b0*/ 	.word	0x000072a0


	//----- nvinfo : EIATTR_EXIT_INSTR_OFFSETS
	.align		4
.L_3931:
        /*00b4*/ 	.byte	0x04, 0x1c
        /*00b6*/ 	.short	(.L_3933 - .L_3932)


	//   ....[0]....
.L_3932:
        /*00b8*/ 	.word	0x00006700


	//   ....[1]....
        /*00bc*/ 	.word	0x00006830


	//   ....[2]....
        /*00c0*/ 	.word	0x00006850


	//   ....[3]....
        /*00c4*/ 	.word	0x000068e0


	//   ....[4]....
        /*00c8*/ 	.word	0x00006900


	//   ....[5]....
        /*00cc*/ 	.word	0x00006920


	//   ....[6]....
        /*00d0*/ 	.word	0x000069b0


	//   ....[7]....
        /*00d4*/ 	.word	0x000069f0


	//   ....[8]....
        /*00d8*/ 	.word	0x00006a90


	//   ....[9]....
        /*00dc*/ 	.word	0x00006ae0


	//   ....[10]....
        /*00e0*/ 	.word	0x00006b10


	//   ....[11]....
        /*00e4*/ 	.word	0x00006bd0


	//   ....[12]....
        /*00e8*/ 	.word	0x00006d40


	//   ....[13]....
        /*00ec*/ 	.word	0x00006eb0


	//   ....[14]....
        /*00f0*/ 	.word	0x00007010


	//   ....[15]....
        /*00f4*/ 	.word	0x00007040


	//   ....[16]....
        /*00f8*/ 	.word	0x00007060


	//   ....[17]....
        /*00fc*/ 	.word	0x00007100


	//   ....[18]....
        /*0100*/ 	.word	0x00007140


	//   ....[19]....
        /*0104*/ 	.word	0x000072b0


	//   ....[20]....
        /*0108*/ 	.word	0x000073c0


	//   ....[21]....
        /*010c*/ 	.word	0x00007500


	//   ....[22]....
        /*0110*/ 	.word	0x00007540


	//----- nvinfo : EIATTR_MAX_THREADS
	.align		4
.L_3933:
        /*0114*/ 	.byte	0x04, 0x05
        /*0116*/ 	.short	(.L_3935 - .L_3934)
.L_3934:
        /*0118*/ 	.word	0x00000080
        /*011c*/ 	.word	0x00000001
        /*0120*/ 	.word	0x00000001


	//----- nvinfo : EIATTR_CRS_STACK_SIZE
	.align		4
.L_3935:
        /*0124*/ 	.byte	0x04, 0x1e
        /*0126*/ 	.short	(.L_3937 - .L_3936)
.L_3936:
        /*0128*/ 	.word	0x00000000


	//----- nvinfo : EIATTR_CBANK_PARAM_SIZE
	.align		4
.L_3937:
        /*012c*/ 	.byte	0x03, 0x19
        /*012e*/ 	.short	0x002c


	//----- nvinfo : EIATTR_PARAM_CBANK
	.align		4
        /*0130*/ 	.byte	0x04, 0x0a
        /*0132*/ 	.short	(.L_3939 - .L_3938)
	.align		4
.L_3938:
        /*0134*/ 	.word	index@(.nv.constant0._ZN2at6native27unrolled_elementwise_kernelIZZZNS0_16sign_kernel_cudaERNS_18TensorIteratorBaseEENKUlvE_clEvENKUlvE1_clEvEUliE_St5arrayIPcLm2EELi4E23TrivialOffsetCalculatorILi1EjESB_NS0_6memory12LoadWithCastILi1EEENSC_13StoreWithCastILi1EEEEEviT_T0_T2_T3_T4_T5_)
        /*0138*/ 	.short	0x0380
        /*013a*/ 	.short	0x002c


	//----- nvinfo : EIATTR_SW_WAR
	.align		4
.L_3939:
        /*013c*/ 	.byte	0x04, 0x36
        /*013e*/ 	.short	(.L_3941 - .L_3940)
.L_3940:
        /*0140*/ 	.word	0x00000008
.L_3941:


//--------------------- .nv.info._ZN2at6native18elementwise_kernelILi128ELi2EZNS0_22gpu_kernel_impl_nocastIZZZNS0_16sign_kernel_cudaERNS_18TensorIteratorBaseEENKUlvE_clEvENKUlvE1_clEvEUliE_EEvS4_RKT_EUliE_EEviT1_ --------------------------
	.section	.nv.info._ZN2at6native18elementwise_kernelILi128ELi2EZNS0_22gpu_kernel_impl_nocastIZZZNS0_16sign_kernel_cudaERNS_18TensorIteratorBaseEENKUlvE_clEvENKUlvE1_clEvEUliE_EEvS4_RKT_EUliE_EEviT1_,"",@"SHT_CUDA_INFO"
	.sectionflags	@""
	.align	4


	//----- nvinfo : EIATTR_CUDA_API_VERSION
	.align		4
        /*0000*/ 	.byte	0x04, 0x37
        /*0002*/ 	.short	(.L_3943 - .L_3942)
.L_3942:
        /*0004*/ 	.word	0x00000082


	//----- nvinfo : EIATTR_KPARAM_INFO
	.align		4
.L_3943:
        /*0008*/ 	.byte	0x04, 0x17
        /*000a*/ 	.short	(.L_3945 - .L_3944)
.L_3944:
        /*000c*/ 	.word	0x00000000
        /*0010*/ 	.short	0x0001
        /*0012*/ 	.short	0x0008
        /*0014*/ 	.byte	0x00, 0xf0, 0x61, 0x08


	//----- nvinfo : EIATTR_KPARAM_INFO
	.align		4
.L_3945:
        /*0018*/ 	.byte	0x04, 0x17
        /*001a*/ 	.short	(.L_3947 - .L_3946)
.L_3946:
        /*001c*/ 	.word	0x00000000
        /*0020*/ 	.short	0x0000
        /*0022*/ 	.short	0x0000
        /*0024*/ 	.byte	0x00, 0xf0, 0x11, 0x00


	//----- nvinfo : EIATTR_SPARSE_MMA_MASK
	.align		4
.L_3947:
        /*0028*/ 	.byte	0x03, 0x50
        /*002a*/ 	.short	0x0000


	//----- nvinfo : EIATTR_MAXREG_COUNT
	.align		4
        /*002c*/ 	.byte	0x03, 0x1b
        /*002e*/ 	.short	0x0080


	//----- nvinfo : EIATTR_MERCURY_ISA_VERSION
	.align		4
        /*0030*/ 	.byte	0x03, 0x5f
        /*0032*/ 	.short	0x0101


	//----- nvinfo : EIATTR_VRC_CTA_INIT_COUNT
	.align		4
        /*0034*/ 	.byte	0x02, 0x4a
	.zero		1
	.zero		1


	//----- nvinfo : EIATTR_EXIT_INSTR_OFFSETS
	.align		4
        /*0038*/ 	.byte	0x04, 0x1c
        /*003a*/ 	.short	(.L_3949 - .L_3948)


	//   ....[0]....
.L_3948:
        /*003c*/ 	.word	0x00000180


	//   ....[1]....
        /*0040*/ 	.word	0x00000210


	//   ....[2]....
        /*0044*/ 	.word	0x00001610


	//   ....[3]....
        /*0048*/ 	.word	0x00002970


	//----- nvinfo : EIATTR_MAX_THREADS
	.align		4
.L_3949:
        /*004c*/ 	.byte	0x04, 0x05
        /*004e*/ 	.short	(.L_3951 - .L_3950)
.L_3950:
        /*0050*/ 	.word	0x00000080
        /*0054*/ 	.word	0x00000001
        /*0058*/ 	.word	0x00000001


	//----- nvinfo : EIATTR_CRS_STACK_SIZE
	.align		4
.L_3951:
        /*005c*/ 	.byte	0x04, 0x1e
        /*005e*/ 	.short	(.L_3953 - .L_3952)
.L_3952:
        /*0060*/ 	.word	0x00000000


	//----- nvinfo : EIATTR_CBANK_PARAM_SIZE
	.align		4
.L_3953:
        /*0064*/ 	.byte	0x03, 0x19
        /*0066*/ 	.short	0x0220


	//----- nvinfo : EIATTR_PARAM_CBANK
	.align		4
        /*0068*/ 	.byte	0x04, 0x0a
        /*006a*/ 	.short	(.L_3955 - .L_3954)
	.align		4
.L_3954:
        /*006c*/ 	.word	index@(.nv.constant0._ZN2at6native18elementwise_kernelILi128ELi2EZNS0_22gpu_kernel_impl_nocastIZZZNS0_16sign_kernel_cudaERNS_18TensorIteratorBaseEENKUlvE_clEvENKUlvE1_clEvEUliE_EEvS4_RKT_EUliE_EEviT1_)
        /*0070*/ 	.short	0x0380
        /*0072*/ 	.short	0x0220


	//----- nvinfo : EIATTR_SW_WAR
	.align		4
.L_3955:
        /*0074*/ 	.byte	0x04, 0x36
        /*0076*/ 	.short	(.L_3957 - .L_3956)
.L_3956:
        /*0078*/ 	.word	0x00000008
.L_3957:


//--------------------- .nv.info._ZN2at6native27unrolled_elementwise_kernelIZZZNS0_16sign_kernel_cudaERNS_18TensorIteratorBaseEENKUlvE_clEvENKUlvE1_clEvEUliE_St5arrayIPcLm2EELi4E23TrivialOffsetCalculatorILi1EjESB_NS0_6memory15LoadWithoutCastENSC_16StoreWithoutCastEEEviT_T0_T2_T3_T4_T5_ --------------------------
	.section	.nv.info._ZN2at6native27unrolled_elementwise_kernelIZZZNS0_16sign_kernel_cudaERNS_18TensorIteratorBaseEENKUlvE_clEvENKUlvE1_clEvEUliE_St5arrayIPcLm2EELi4E23TrivialOffsetCalculatorILi1EjESB_NS0_6memory15LoadWithoutCastENSC_16StoreWithoutCastEEEviT_T0_T2_T3_T4_T5_,"",@"SHT_CUDA_INFO"
	.sectionflags	@""
	.align	4


	//----- nvinfo : EIATTR_CUDA_API_VERSION
	.align		4
        /*0000*/ 	.byte	0x04, 0x37
        /*0002*/ 	.short	(.L_3959 - .L_3958)
.L_3958:
        /*0004*/ 	.word	0x00000082


	//----- nvinfo : EIATTR_KPARAM_INFO
	.align		4
.L_3959:
        /*0008*/ 	.byte	0x04, 0x17
        /*000a*/ 	.short	(.L_3961 - .L_3960)
.L_3960:
        /*000c*/ 	.word	0x00000000
        /*0010*/ 	.short	0x0006
        /*0012*/ 	.short	0x001b
        /*0014*/ 	.byte	0x00, 0xf0, 0x05, 0x00


	//----- nvinfo : EIATTR_KPARAM_INFO
	.align		4
.L_3961:
        /*0018*/ 	.byte	0x04, 0x17
        /*001a*/ 	.short	(.L_3963 - .L_3962)
.L_3962:
        /*001c*/ 	.word	0x00000000
        /*0020*/ 	.short	0x0005
        /*0022*/ 	.short	0x001a
        /*0024*/ 	.byte	0x00, 0xf0, 0x05, 0x00


	//----- nvinfo : EIATTR_KPARAM_INFO
	.align		4
.L_3963:
        /*0028*/ 	.byte	0x04, 0x17
        /*002a*/ 	.short	(.L_3965 - .L_3964)
.L_3964:
        /*002c*/ 	.word	0x00000000
        /*0030*/ 	.short	0x0004
        /*0032*/ 	.short	0x0019
        /*0034*/ 	.byte	0x00, 0xf0, 0x05, 0x00


	//----- nvinfo : EIATTR_KPARAM_INFO
	.align		4
.L_3965:
        /*0038*/ 	.byte	0x04, 0x17
        /*003a*/ 	.short	(.L_3967 - .L_3966)
.L_3966:
        /*003c*/ 	.word	0x00000000
        /*0040*/ 	.short	0x0003
        /*0042*/ 	.short	0x0018
        /*0044*/ 	.byte	0x00, 0xf0, 0x05, 0x00


	//----- nvinfo : EIATTR_KPARAM_INFO
	.align		4
.L_3967:
        /*0048*/ 	.byte	0x04, 0x17
        /*004a*/ 	.short	(.L_3969 - .L_3968)
.L_3968:
        /*004c*/ 	.word	0x00000000
        /*0050*/ 	.short	0x0002
        /*0052*/ 	.short	0x0008
        /*0054*/ 	.byte	0x00, 0xf0, 0x41, 0x00


	//----- nvinfo : EIATTR_KPARAM_INFO
	.align		4
.L_3969:
        /*0058*/ 	.byte	0x04, 0x17
        /*005a*/ 	.short	(.L_3971 - .L_3970)
.L_3970:
        /*005c*/ 	.word	0x00000000
        /*0060*/ 	.short	0x0001
        /*0062*/ 	.short	0x0004
        /*0064*/ 	.byte	0x00, 0xf0, 0x05, 0x00


	//----- nvinfo : EIATTR_KPARAM_INFO
	.align		4
.L_3971:
        /*0068*/ 	.byte	0x04, 0x17
        /*006a*/ 	.short	(.L_3973 - .L_3972)
.L_3972:
        /*006c*/ 	.word	0x00000000
        /*0070*/ 	.short	0x0000
        /*0072*/ 	.short	0x0000
        /*0074*/ 	.byte	0x00, 0xf0, 0x11, 0x00


	//----- nvinfo : EIATTR_SPARSE_MMA_MASK
	.align		4
.L_3973:
        /*0078*/ 	.byte	0x03, 0x50
        /*007a*/ 	.short	0x0000


	//----- nvinfo : EIATTR_MAXREG_COUNT
	.align		4
        /*007c*/ 	.byte	0x03, 0x1b
        /*007e*/ 	.short	0x00ff


	//----- nvinfo : EIATTR_MERCURY_ISA_VERSION
	.align		4
        /*0080*/ 	.byte	0x03, 0x5f
        /*0082*/ 	.short	0x0101


	//----- nvinfo : EIATTR_VRC_CTA_INIT_COUNT
	.align		4
        /*0084*/ 	.byte	0x02, 0x4a
	.zero		1
	.zero		1


	//----- nvinfo : EIATTR_EXIT_INSTR_OFFSETS
	.align		4
        /*0088*/ 	.byte	0x04, 0x1c
        /*008a*/ 	.short	(.L_3975 - .L_3974)


	//   ....[0]....
.L_3974:
        /*008c*/ 	.word	0x00000490


	//   ....[1]....
        /*0090*/ 	.word	0x00000520


	//----- nvinfo : EIATTR_MAX_THREADS
	.align		4
.L_3975:
        /*0094*/ 	.byte	0x04, 0x05
        /*0096*/ 	.short	(.L_3977 - .L_3976)
.L_3976:
        /*0098*/ 	.word	0x00000080
        /*009c*/ 	.word	0x00000001
        /*00a0*/ 	.word	0x00000001


	//----- nvinfo : EIATTR_CRS_STACK_SIZE
	.align		4
.L_3977:
        /*00a4*/ 	.byte	0x04, 0x1e
        /*00a6*/ 	.short	(.L_3979 - .L_3978)
.L_3978:
        /*00a8*/ 	.word	0x00000000


	//----- nvinfo : EIATTR_CBANK_PARAM_SIZE
	.align		4
.L_3979:
        /*00ac*/ 	.byte	0x03, 0x19
        /*00ae*/ 	.short	0x001c


	//----- nvinfo : EIATTR_PARAM_CBANK
	.align		4
        /*00b0*/ 	.byte	0x04, 0x0a
        /*00b2*/ 	.short	(.L_3981 - .L_3980)
	.align		4
.L_3980:
        /*00b4*/ 	.word	index@(.nv.constant0._ZN2at6native27unrolled_elementwise_kernelIZZZNS0_16sign_kernel_cudaERNS_18TensorIteratorBaseEENKUlvE_clEvENKUlvE1_clEvEUliE_St5arrayIPcLm2EELi4E23TrivialOffsetCalculatorILi1EjESB_NS0_6memory15LoadWithoutCastENSC_16StoreWithoutCastEEEviT_T0_T2_T3_T4_T5_)
        /*00b8*/ 	.short	0x0380
        /*00ba*/ 	.short	0x001c


	//----- nvinfo : EIATTR_SW_WAR
	.align		4
.L_3981:
        /*00bc*/ 	.byte	0x04, 0x36
        /*00be*/ 	.short	(.L_3983 - .L_3982)
.L_3982:
        /*00c0*/ 	.word	0x00000008
.L_3983:


//--------------------- .nv.info._ZN2at6native29vectorized_elementwise_kernelILi2EZZZNS0_16sign_kernel_cudaERNS_18TensorIteratorBaseEENKUlvE_clEvENKUlvE1_clEvEUliE_St5arrayIPcLm2EEEEviT0_T1_ --------------------------
	.section	.nv.info._ZN2at6native29vectorized_elementwise_kernelILi2EZZZNS0_16sign_kernel_cudaERNS_18TensorIteratorBaseEENKUlvE_clEvENKUlvE1_clEvEUliE_St5arrayIPcLm2EEEEviT0_T1_,"",@"SHT_CUDA_INFO"
	.sectionflags	@""
	.align	4


	//----- nvinfo : EIATTR_CUDA_API_VERSION
	.align		4
        /*0000*/ 	.byte	0x04, 0x37
        /*0002*/ 	.short	(.L_3985 - .L_3984)
.L_3984:
        /*0004*/ 	.word	0x00000082


	//----- nvinfo : EIATTR_KPARAM_INFO
	.align		4
.L_3985:
        /*0008*/ 	.byte	0x04, 0x17
        /*000a*/ 	.short	(.L_3987 - .L_3986)
.L_3986:
        /*000c*/ 	.word	0x00000000
        /*0010*/ 	.short	0x0002
        /*0012*/ 	.short	0x0008
        /*0014*/ 	.byte	0x00, 0xf0, 0x41, 0x00


	//----- nvinfo : EIATTR_KPARAM_INFO
	.align		4
.L_3987:
        /*0018*/ 	.byte	0x04, 0x17
        /*001a*/ 	.short	(.L_3989 - .L_3988)
.L_3988:
        /*001c*/ 	.word	0x00000000
        /*0020*/ 	.short	0x0001
        /*0022*/ 	.short	0x0004
        /*0024*/ 	.byte	0x00, 0xf0, 0x05, 0x00


	//----- nvinfo : EIATTR_KPARAM_INFO
	.align		4
.L_3989:
        /*0028*/ 	.byte	0x04, 0x17
        /*002a*/ 	.short	(.L_3991 - .L_3990)
.L_3990:
        /*002c*/ 	.word	0x00000000
        /*0030*/ 	.short	0x0000
        /*0032*/ 	.short	0x0000
        /*0034*/ 	.byte	0x00, 0xf0, 0x11, 0x00


	//----- nvinfo : EIATTR_SPARSE_MMA_MASK
	.align		4
.L_3991:
        /*0038*/ 	.byte	0x03, 0x50
        /*003a*/ 	.short	0x0000


	//----- nvinfo : EIATTR_MAXREG_COUNT
	.align		4
        /*003c*/ 	.byte	0x03, 0x1b
        /*003e*/ 	.short	0x00ff


	//----- nvinfo : EIATTR_MERCURY_ISA_VERSION
	.align		4
        /*0040*/ 	.byte	0x03, 0x5f
        /*0042*/ 	.short	0x0101


	//----- nvinfo : EIATTR_VRC_CTA_INIT_COUNT
	.align		4
        /*0044*/ 	.byte	0x02, 0x4a
	.zero		1
	.zero		1


	//----- nvinfo : EIATTR_EXIT_INSTR_OFFSETS
	.align		4
        /*0048*/ 	.byte	0x04, 0x1c
        /*004a*/ 	.short	(.L_3993 - .L_3992)


	//   ....[0]....
.L_3992:
        /*004c*/ 	.word	0x00000950


	//   ....[1]....
        /*0050*/ 	.word	0x000009e0


	//   ....[2]....
        /*0054*/ 	.word	0x00000ce0


	//----- nvinfo : EIATTR_MAX_THREADS
	.align		4
.L_3993:
        /*0058*/ 	.byte	0x04, 0x05
        /*005a*/ 	.short	(.L_3995 - .L_3994)
.L_3994:
        /*005c*/ 	.word	0x00000080
        /*0060*/ 	.word	0x00000001
        /*0064*/ 	.word	0x00000001


	//----- nvinfo : EIATTR_CRS_STACK_SIZE
	.align		4
.L_3995:
        /*0068*/ 	.byte	0x04, 0x1e
        /*006a*/ 	.short	(.L_3997 - .L_3996)
.L_3996:
        /*006c*/ 	.word	0x00000000


	//----- nvinfo : EIATTR_CBANK_PARAM_SIZE
	.align		4
.L_3997:
        /*0070*/ 	.byte	0x03, 0x19
        /*0072*/ 	.short	0x0018


	//----- nvinfo : EIATTR_PARAM_CBANK
	.align		4
        /*0074*/ 	.byte	0x04, 0x0a
        /*0076*/ 	.short	(.L_3999 - .L_3998)
	.align		4
.L_3998:
        /*0078*/ 	.word	index@(.nv.constant0._ZN2at6native29vectorized_elementwise_kernelILi2EZZZNS0_16sign_kernel_cudaERNS_18TensorIteratorBaseEENKUlvE_clEvENKUlvE1_clEvEUliE_St5arrayIPcLm2EEEEviT0_T1_)
        /*007c*/ 	.short	0x0380
        /*007e*/ 	.short	0x0018


	//----- nvinfo : EIATTR_SW_WAR
	.align		4
.L_3999:
        /*0080*/ 	.byte	0x04, 0x36
        /*0082*/ 	.short	(.L_4001 - .L_4000)
.L_4000:
        /*0084*/ 	.word	0x00000008
.L_4001:


//--------------------- .nv.info._ZN2at6native29vectorized_elementwise_kernelILi4EZZZNS0_16sign_kernel_cudaERNS_18TensorIteratorBaseEENKUlvE_clEvENKUlvE1_clEvEUliE_St5arrayIPcLm2EEEEviT0_T1_ --------------------------
	.section	.nv.info._ZN2at6native29vectorized_elementwise_kernelILi4EZZZNS0_16sign_kernel_cudaERNS_18TensorIteratorBaseEENKUlvE_clEvENKUlvE1_clEvEUliE_St5arrayIPcLm2EEEEviT0_T1_,"",@"SHT_CUDA_INFO"
	.sectionflags	@""
	.align	4


	//----- nvinfo : EIATTR_CUDA_API_VERSION
	.align		4
        /*0000*/ 	.byte	0x04, 0x37
        /*0002*/ 	.short	(.L_4003 - .L_4002)
.L_4002:
        /*0004*/ 	.word	0x00000082


	//----- nvinfo : EIATTR_KPARAM_INFO
	.align		4
.L_4003:
        /*0008*/ 	.byte	0x04, 0x17
        /*000a*/ 	.short	(.L_4005 - .L_4004)
.L_4004:
        /*000c*/ 	.word	0x00000000
        /*0010*/ 	.short	0x0002
        /*0012*/ 	.short	0x0008
        /*0014*/ 	.byte	0x00, 0xf0, 0x41, 0x00


	//----- nvinfo : EIATTR_KPARAM_INFO
	.align		4
.L_4005:
        /*0018*/ 	.byte	0x04, 0x17
        /*001a*/ 	.short	(.L_4007 - .L_4006)
.L_4006:
        /*001c*/ 	.word	0x00000000
        /*0020*/ 	.short	0x0001
        /*0022*/ 	.short	0x0004
        /*0024*/ 	.byte	0x00, 0xf0, 0x05, 0x00


	//----- nvinfo : EIATTR_KPARAM_INFO
	.align		4
.L_4007:
        /*0028*/ 	.byte	0x04, 0x17
        /*002a*/ 	.short	(.L_4009 - .L_4008)
.L_4008:
        /*002c*/ 	.word	0x00000000
        /*0030*/ 	.short	0x0000
        /*0032*/ 	.short	0x0000
        /*0034*/ 	.byte	0x00, 0xf0, 0x11, 0x00


	//----- nvinfo : EIATTR_SPARSE_MMA_MASK
	.align		4
.L_4009:
        /*0038*/ 	.byte	0x03, 0x50
        /*003a*/ 	.short	0x0000


	//----- nvinfo : EIATTR_MAXREG_COUNT
	.align		4
        /*003c*/ 	.byte	0x03, 0x1b
        /*003e*/ 	.short	0x00ff


	//----- nvinfo : EIATTR_MERCURY_ISA_VERSION
	.align		4
        /*0040*/ 	.byte	0x03, 0x5f
        /*0042*/ 	.short	0x0101


	//----- nvinfo : EIATTR_VRC_CTA_INIT_COUNT
	.align		4
        /*0044*/ 	.byte	0x02, 0x4a
	.zero		1
	.zero		1


	//----- nvinfo : EIATTR_EXIT_INSTR_OFFSETS
	.align		4
        /*0048*/ 	.byte	0x04, 0x1c
        /*004a*/ 	.short	(.L_4011 - .L_4010)


	//   ....[0]....
.L_4010:
        /*004c*/ 	.word	0x00000950


	//   ....[1]....
        /*0050*/ 	.word	0x000009e0


	//   ....[2]....
        /*0054*/ 	.word	0x00000ca0


	//----- nvinfo : EIATTR_MAX_THREADS
	.align		4
.L_4011:
        /*0058*/ 	.byte	0x04, 0x05
        /*005a*/ 	.short	(.L_4013 - .L_4012)
.L_4012:
        /*005c*/ 	.word	0x00000080
        /*0060*/ 	.word	0x00000001
        /*0064*/ 	.word	0x00000001


	//----- nvinfo : EIATTR_CRS_STACK_SIZE
	.align		4
.L_4013:
        /*0068*/ 	.byte	0x04, 0x1e
        /*006a*/ 	.short	(.L_4015 - .L_4014)
.L_4014:
        /*006c*/ 	.word	0x00000000


	//----- nvinfo : EIATTR_CBANK_PARAM_SIZE
	.align		4
.L_4015:
        /*0070*/ 	.byte	0x03, 0x19
        /*0072*/ 	.short	0x0018


	//----- nvinfo : EIATTR_PARAM_CBANK
	.align		4
        /*0074*/ 	.byte	0x04, 0x0a
        /*0076*/ 	.short	(.L_4017 - .L_4016)
	.align		4
.L_4016:
        /*0078*/ 	.word	index@(.nv.constant0._ZN2at6native29vectorized_elementwise_kernelILi4EZZZNS0_16sign_kernel_cudaERNS_18TensorIteratorBaseEENKUlvE_clEvENKUlvE1_clEvEUliE_St5arrayIPcLm2EEEEviT0_T1_)
        /*007c*/ 	.short	0x0380
        /*007e*/ 	.short	0x0018


	//----- nvinfo : EIATTR_SW_WAR
	.align		4
.L_4017:
        /*0080*/ 	.byte	0x04, 0x36
        /*0082*/ 	.short	(.L_4019 - .L_4018)
.L_4018:
        /*0084*/ 	.word	0x00000008
.L_4019:


//--------------------- .nv.info._ZN2at6native29vectorized_elementwise_kernelILi8EZZZNS0_16sign_kernel_cudaERNS_18TensorIteratorBaseEENKUlvE_clEvENKUlvE1_clEvEUliE_St5arrayIPcLm2EEEEviT0_T1_ --------------------------
	.section	.nv.info._ZN2at6native29vectorized_elementwise_kernelILi8EZZZNS0_16sign_kernel_cudaERNS_18TensorIteratorBaseEENKUlvE_clEvENKUlvE1_clEvEUliE_St5arrayIPcLm2EEEEviT0_T1_,"",@"SHT_CUDA_INFO"
	.sectionflags	@""
	.align	4


	//----- nvinfo : EIATTR_CUDA_API_VERSION
	.align		4
        /*0000*/ 	.byte	0x04, 0x37
        /*0002*/ 	.short	(.L_4021 - .L_4020)
.L_4020:
        /*0004*/ 	.word	0x00000082


	//----- nvinfo : EIATTR_KPARAM_INFO
	.align		4
.L_4021:
        /*0008*/ 	.byte	0x04, 0x17
        /*000a*/ 	.short	(.L_4023 - .L_4022)
.L_4022:
        /*000c*/ 	.word	0x00000000
        /*0010*/ 	.short	0x0002
        /*0012*/ 	.short	0x0008
        /*0014*/ 	.byte	0x00, 0xf0, 0x41, 0x00


	//----- nvinfo : EIATTR_KPARAM_INFO
	.align		4
.L_4023:
        /*0018*/ 	.byte	0x04, 0x17
        /*001a*/ 	.short	(.L_4025 - .L_4024)
.L_4024:
        /*001c*/ 	.word	0x00000000
        /*0020*/ 	.short	0x0001
        /*0022*/ 	.short	0x0004
        /*0024*/ 	.byte	0x00, 0xf0, 0x05, 0x00


	//----- nvinfo : EIATTR_KPARAM_INFO
	.align		4
.L_4025:
        /*0028*/ 	.byte	0x04, 0x17
        /*002a*/ 	.short	(.L_4027 - .L_4026)
.L_4026:
        /*002c*/ 	.word	0x00000000
        /*0030*/ 	.short	0x0000
        /*0032*/ 	.short	0x0000
        /*0034*/ 	.byte	0x00, 0xf0, 0x11, 0x00


	//----- nvinfo : EIATTR_SPARSE_MMA_MASK
	.align		4
.L_4027:
        /*0038*/ 	.byte	0x03, 0x50
        /*003a*/ 	.short	0x0000


	//----- nvinfo : EIATTR_MAXREG_COUNT
	.align		4
        /*003c*/ 	.byte	0x03, 0x1b
        /*003e*/ 	.short	0x00ff


	//----- nvinfo : EIATTR_MERCURY_ISA_VERSION
	.align		4
        /*0040*/ 	.byte	0x03, 0x5f
        /*0042*/ 	.short	0x0101


	//----- nvinfo : EIATTR_VRC_CTA_INIT_COUNT
	.align		4
        /*0044*/ 	.byte	0x02, 0x4a
	.zero		1
	.zero		1


	//----- nvinfo : EIATTR_EXIT_INSTR_OFFSETS
	.align		4
        /*0048*/ 	.byte	0x04, 0x1c
        /*004a*/ 	.short	(.L_4029 - .L_4028)


	//   ....[0]....
.L_4028:
        /*004c*/ 	.word	0x00000010


	//----- nvinfo : EIATTR_MAX_THREADS
	.align		4
.L_4029:
        /*0050*/ 	.byte	0x04, 0x05
        /*0052*/ 	.short	(.L_4031 - .L_4030)
.L_4030:
        /*0054*/ 	.word	0x00000080
        /*0058*/ 	.word	0x00000001
        /*005c*/ 	.word	0x00000001


	//----- nvinfo : EIATTR_CBANK_PARAM_SIZE
	.align		4
.L_4031:
        /*0060*/ 	.byte	0x03, 0x19
        /*0062*/ 	.short	0x0018


	//----- nvinfo : EIATTR_PARAM_CBANK
	.align		4
        /*0064*/ 	.byte	0x04, 0x0a
        /*0066*/ 	.short	(.L_4033 - .L_4032)
	.align		4
.L_4032:
        /*0068*/ 	.word	index@(.nv.constant0._ZN2at6native29vectorized_elementwise_kernelILi8EZZZNS0_16sign_kernel_cudaERNS_18TensorIteratorBaseEENKUlvE_clEvENKUlvE1_clEvEUliE_St5arrayIPcLm2EEEEviT0_T1_)
        /*006c*/ 	.short	0x0380
        /*006e*/ 	.short	0x0018


	//----- nvinfo : EIATTR_SW_WAR
	.align		4
.L_4033:
        /*0070*/ 	.byte	0x04, 0x36
        /*0072*/ 	.short	(.L_4035 - .L_4034)
.L_4034:
        /*0074*/ 	.word	0x00000008
.L_4035:


//--------------------- .nv.info._ZN2at6native18elementwise_kernelILi128ELi4EZNS0_15gpu_kernel_implIZZZNS0_16sign_kernel_cudaERNS_18TensorIteratorBaseEENKUlvE_clEvENKUlvE0_clEvEUlaE_EEvS4_RKT_EUliE_EEviT1_ --------------------------
	.section	.nv.info._ZN2at6native18elementwise_kernelILi128ELi4EZNS0_15gpu_kernel_implIZZZNS0_16sign_kernel_cudaERNS_18TensorIteratorBaseEENKUlvE_clEvENKUlvE0_clEvEUlaE_EEvS4_RKT_EUliE_EEviT1_,"",@"SHT_CUDA_INFO"
	.sectionflags	@""
	.align	4


	//----- nvinfo : EIATTR_CUDA_API_VERSION
	.align		4
        /*0000*/ 	.byte	0x04, 0x37
        /*0002*/ 	.short	(.L_4037 - .L_4036)
.L_4036:
        /*0004*/ 	.word	0x00000082


	//----- nvinfo : EIATTR_KPARAM_INFO
	.align		4
.L_4037:
        /*0008*/ 	.byte	0x04, 0x17
        /*000a*/ 	.short	(.L_4039 - .L_4038)
.L_4038:
        /*000c*/ 	.word	0x00000000
        /*0010*/ 	.short	0x0001
        /*0012*/ 	.short	0x0008
        /*0014*/ 	.byte	0x00, 0xf0, 0x61, 0x08


	//----- nvinfo : EIATTR_KPARAM_INFO
	.align		4
.L_4039:
        /*0018*/ 	.byte	0x04, 0x17
        /*001a*/ 	.short	(.L_4041 - .L_4040)
.L_4040:
        /*001c*/ 	.word	0x00000000
        /*0020*/ 	.short	0x0000
        /*0022*/ 	.short	0x0000
        /*0024*/ 	.byte	0x00, 0xf0, 0x11, 0x00


	//----- nvinfo : EIATTR_SPARSE_MMA_MASK
	.align		4
.L_4041:
        /*0028*/ 	.byte	0x03, 0x50
        /*002a*/ 	.short	0x0000


	//----- nvinfo : EIATTR_MAXREG_COUNT
	.align		4
        /*002c*/ 	.byte	0x03, 0x1b
        /*002e*/ 	.short	0x0080


	//----- nvinfo : EIATTR_EXTERNS
	.align		4
        /*0030*/ 	.byte	0x04, 0x0f
        /*0032*/ 	.short	(.L_4043 - .L_4042)


	//   ....[0]....
	.align		4
.L_4042:
        /*0034*/ 	.word	index@(__assertfail)


	//----- nvinfo : EIATTR_MERCURY_ISA_VERSION
	.align		4
.L_4043:
        /*0038*/ 	.byte	0x03, 0x5f
        /*003a*/ 	.short	0x0101


	//----- nvinfo : EIATTR_VRC_CTA_INIT_COUNT
	.align		4
        /*003c*/ 	.byte	0x02, 0x4a
	.zero		1
	.zero		1


	//----- nvinfo : EIATTR_SYSCALL_OFFSETS
	.align		4
        /*0040*/ 	.byte	0x04, 0x46
        /*0042*/ 	.short	(.L_4045 - .L_4044)


	//   ....[0]....
.L_4044:
        /*0044*/ 	.word	0x00002120


	//   ....[1]....
        /*0048*/ 	.word	0x00002f80


	//   ....[2]....
        /*004c*/ 	.word	0x00005240


	//   ....[3]....
        /*0050*/ 	.word	0x00005eb0


	//   ....[4]....
        /*0054*/ 	.word	0x00008290


	//   ....[5]....
        /*0058*/ 	.word	0x00008f00


	//   ....[6]....
        /*005c*/ 	.word	0x0000b2f0


	//   ....[7]....
        /*0060*/ 	.word	0x0000bf30


	//----- nvinfo : EIATTR_EXIT_INSTR_OFFSETS
	.align		4
.L_4045:
        /*0064*/ 	.byte	0x04, 0x1c
        /*0066*/ 	.short	(.L_4047 - .L_4046)


	//   ....[0]....
.L_4046:
        /*0068*/ 	.word	0x000091e0


	//   ....[1]....
        /*006c*/ 	.word	0x0000b470


	//   ....[2]....
        /*0070*/ 	.word	0x0000b490


	//   ....[3]....
        /*0074*/ 	.word	0x0000b530


	//   ....[4]....
        /*0078*/ 	.word	0x0000b560


	//   ....[5]....
        /*007c*/ 	.word	0x0000b580


	//   ....[6]....
        /*0080*/ 	.word	0x0000b610


	//   ....[7]....
        /*0084*/ 	.word	0x0000b650


	//   ....[8]....
        /*0088*/ 	.word	0x0000b6f0


	//   ....[9]....
        /*008c*/ 	.word	0x0000b740


	//   ....[10]....
        /*0090*/ 	.word	0x0000b770


	//   ....[11]....
        /*0094*/ 	.word	0x0000b830


	//   ....[12]....
        /*0098*/ 	.word	0x0000b9a0


	//   ....[13]....
        /*009c*/ 	.word	0x0000bb10


	//   ....[14]....
        /*00a0*/ 	.word	0x0000bc70


	//   ....[15]....
        /*00a4*/ 	.word	0x0000bcb0


	//   ....[16]....
        /*00a8*/ 	.word	0x0000bce0


	//   ....[17]....
        /*00ac*/ 	.word	0x0000bd90


	//   ....[18]....
        /*00b0*/ 	.word	0x0000bdd0


	//   ....[19]....
        /*00b4*/ 	.word	0x0000bf40


	//   ....[20]....
        /*00b8*/ 	.word	0x0000c050


	//   ....[21]....
        /*00bc*/ 	.word	0x0000c190


	//   ....[22]....
        /*00c0*/ 	.word	0x0000c1d0


	//----- nvinfo : EIATTR_MAX_THREADS
	.align		4
.L_4047:
        /*00c4*/ 	.byte	0x04, 0x05
        /*00c6*/ 	.short	(.L_4049 - .L_4048)
.L_4048:
        /*00c8*/ 	.word	0x00000080
        /*00cc*/ 	.word	0x00000001
        /*00d0*/ 	.word	0x00000001


	//----- nvinfo : EIATTR_CRS_STACK_SIZE
	.align		4
.L_4049:
        /*00d4*/ 	.byte	0x04, 0x1e
        /*00d6*/ 	.short	(.L_4051 - .L_4050)
.L_4050:
        /*00d8*/ 	.word	0x00000000


	//----- nvinfo : EIATTR_CBANK_PARAM_SIZE
	.align		4
.L_4051:
        /*00dc*/ 	.byte	0x03, 0x19
        /*00de*/ 	.short	0x0220


	//----- nvinfo : EIATTR_PARAM_CBANK
	.align		4
        /*00e0*/ 	.byte	0x04, 0x0a
        /*00e2*/ 	.short	(.L_4053 - .L_4052)
	.align		4
.L_4052:
        /*00e4*/ 	.word	index@(.nv.constant0._ZN2at6native18elementwise_kernelILi128ELi4EZNS0_15gpu_kernel_implIZZZNS0_16sign_kernel_cudaERNS_18TensorIteratorBaseEENKUlvE_clEvENKUlvE0_clEvEUlaE_EEvS4_RKT_EUliE_EEviT1_)
        /*00e8*/ 	.short	0x0380
        /*00ea*/ 	.short	0x0220


	//----- nvinfo : EIATTR_SW_WAR
	.align		4
.L_4053:
        /*00ec*/ 	.byte	0x04, 0x36
        /*00ee*/ 	.short	(.L_4055 - .L_4054)
.L_4054:
        /*00f0*/ 	.word	0x00000008
.L_4055:


//--------------------- .nv.info._ZN2at6native27unrolled_elementwise_kernelIZZZNS0_16sign_kernel_cudaERNS_18TensorIteratorBaseEENKUlvE_clEvENKUlvE0_clEvEUlaE_St5arrayIPcLm2EELi4E23TrivialOffsetCalculatorILi1EjESB_NS0_6memory12LoadWithCastILi1EEENSC_13StoreWithCastILi1EEEEEviT_T0_T2_T3_T4_T5_ --------------------------
	.section	.nv.info._ZN2at6native27unrolled_elementwise_kernelIZZZNS0_16sign_kernel_cudaERNS_18TensorIteratorBaseEENKUlvE_clEvENKUlvE0_clEvEUlaE_St5arrayIPcLm2EELi4E23TrivialOffsetCalculatorILi1EjESB_NS0_6memory12LoadWithCastILi1EEENSC_13StoreWithCastILi1EEEEEviT_T0_T2_T3_T4_T5_,"",@"SHT_CUDA_INFO"
	.sectionflags	@""
	.align	4


	//----- nvinfo : EIATTR_CUDA_API_VERSION
	.align		4
        /*0000*/ 	.byte	0x04, 0x37
        /*0002*/ 	.short	(.L_4057 - .L_4056)
.L_4056:
        /*0004*/ 	.word	0x00000082


	//----- nvinfo : EIATTR_KPARAM_INFO
	.align		4
.L_4057:
        /*0008*/ 	.byte	0x04, 0x17
        /*000a*/ 	.short	(.L_4059 - .L_4058)
.L_4058:
        /*000c*/ 	.word	0x00000000
        /*0010*/ 	.short	0x0006
        /*0012*/ 	.short	0x0024
        /*0014*/ 	.byte	0x00, 0xf0, 0x21, 0x00


	//----- nvinfo : EIATTR_KPARAM_INFO
	.align		4
.L_4059:
        /*0018*/ 	.byte	0x04, 0x17
        /*001a*/ 	.short	(.L_4061 - .L_4060)
.L_4060:
        /*001c*/ 	.word	0x00000000
        /*0020*/ 	.short	0x0005
        /*0022*/ 	.short	0x001c
        /*0024*/ 	.byte	0x00, 0xf0, 0x21, 0x00


	//----- nvinfo : EIATTR_KPARAM_INFO
	.align		4
.L_4061:
        /*0028*/ 	.byte	0x04, 0x17
        /*002a*/ 	.short	(.L_4063 - .L_4062)
.L_4062:
        /*002c*/ 	.word	0x00000000
        /*0030*/ 	.short	0x0004
        /*0032*/ 	.short	0x0019
        /*0034*/ 	.byte	0x00, 0xf0, 0x05, 0x00


	//----- nvinfo : EIATTR_KPARAM_INFO
	.align		4
.L_4063:
        /*0038*/ 	.byte	0x04, 0x17
        /*003a*/ 	.short	(.L_4065 - .L_4064)
.L_4064:
        /*003c*/ 	.word	0x00000000
        /*0040*/ 	.short	0x0003
        /*0042*/ 	.short	0x0018
        /*0044*/ 	.byte	0x00, 0xf0, 0x05, 0x00


	//----- nvinfo : EIATTR_KPARAM_INFO
	.align		4
.L_4065:
        /*0048*/ 	.byte	0x04, 0x17
        /*004a*/ 	.short	(.L_4067 - .L_4066)
.L_4066:
        /*004c*/ 	.word	0x00000000
        /*0050*/ 	.short	0x0002
        /*0052*/ 	.short	0x0008
        /*0054*/ 	.byte	0x00, 0xf0, 0x41, 0x00


	//----- nvinfo : EIATTR_KPARAM_INFO
	.align		4
.L_4067:
        /*0058*/ 	.byte	0x04, 0x17
        /*005a*/ 	.short	(.L_4069 - .L_4068)
.L_4068:
        /*005c*/ 	.word	0x00000000
        /*0060*/ 	.short	0x0001
        /*0062*/ 	.short	0x0004
        /*0064*/ 	.byte	0x00, 0xf0, 0x05, 0x00


	//----- nvinfo : EIATTR_KPARAM_INFO
	.align		4
.L_4069:
        /*0068*/ 	.byte	0x04, 0x17
        /*006a*/ 	.short	(.L_4071 - .L_4070)
.L_4070:
        /*006c*/ 	.word	0x00000000
        /*0070*/ 	.short	0x0000
        /*0072*/ 	.short	0x0000
        /*0074*/ 	.byte	0x00, 0xf0, 0x11, 0x00


	//----- nvinfo : EIATTR_SPARSE_MMA_MASK
	.align		4
.L_4071:
        /*0078*/ 	.byte	0x03, 0x50
        /*007a*/ 	.short	0x0000


	//----- nvinfo : EIATTR_MAXREG_COUNT
	.align		4
        /*007c*/ 	.byte	0x03, 0x1b
        /*007e*/ 	.short	0x00ff


	//----- nvinfo : EIATTR_EXTERNS
	.align		4
        /*0080*/ 	.byte	0x04, 0x0f
        /*0082*/ 	.short	(.L_4073 - .L_4072)


	//   ....[0]....
	.align		4
.L_4072:
        /*0084*/ 	.word	index@(__assertfail)


	//----- nvinfo : EIATTR_MERCURY_ISA_VERSION
	.align		4
.L_4073:
        /*0088*/ 	.byte	0x03, 0x5f
        /*008a*/ 	.short	0x0101


	//----- nvinfo : EIATTR_VRC_CTA_INIT_COUNT
	.align		4
        /*008c*/ 	.byte	0x02, 0x4a
	.zero		1
	.zero		1


	//----- nvinfo : EIATTR_SYSCALL_OFFSETS
	.align		4
        /*0090*/ 	.byte	0x04, 0x46
        /*0092*/ 	.short	(.L_4075 - .L_4074)


	//   ....[0]....
.L_4074:
        /*0094*/ 	.word	0x00000e30


	//   ....[1]....
        /*0098*/ 	.word	0x00001de0


	//   ....[2]....
        /*009c*/ 	.word	0x00002cd0


	//   ....[3]....
        /*00a0*/ 	.word	0x00003bc0


	//   ....[4]....
        /*00a4*/ 	.word	0x00004b10


	//   ....[5]....
        /*00a8*/ 	.word	0x000058d0


	//   ....[6]....
        /*00ac*/ 	.word	0x000067b0


	//   ....[7]....
        /*00b0*/ 	.word	0x00007670


	//----- nvinfo : EIATTR_EXIT_INSTR_OFFSETS
	.align		4
.L_4075:
        /*00b4*/ 	.byte	0x04, 0x1c
        /*00b6*/ 	.short	(.L_4077 - .L_4076)


	//   ....[0]....
.L_4076:
        /*00b8*/ 	.word	0x00006a80


	//   ....[1]....
        /*00bc*/ 	.word	0x00006bb0


	//   ....[2]....
        /*00c0*/ 	.word	0x00006bd0


	//   ....[3]....
        /*00c4*/ 	.word	0x00006c70


	//   ....[4]....
        /*00c8*/ 	.word	0x00006ca0


	//   ....[5]....
        /*00cc*/ 	.word	0x00006cc0


	//   ....[6]....
        /*00d0*/ 	.word	0x00006d50


	//   ....[7]....
        /*00d4*/ 	.word	0x00006d90


	//   ....[8]....
        /*00d8*/ 	.word	0x00006e30


	//   ....[9]....
        /*00dc*/ 	.word	0x00006e80


	//   ....[10]....
        /*00e0*/ 	.word	0x00006eb0


	//   ....[11]....
        /*00e4*/ 	.word	0x00006f70


	//   ....[12]....
        /*00e8*/ 	.word	0x000070e0


	//   ....[13]....
        /*00ec*/ 	.word	0x00007250


	//   ....[14]....
        /*00f0*/ 	.word	0x000073b0


	//   ....[15]....
        /*00f4*/ 	.word	0x000073f0


	//   ....[16]....
        /*00f8*/ 	.word	0x00007420


	//   ....[17]....
        /*00fc*/ 	.word	0x000074d0


	//   ....[18]....
        /*0100*/ 	.word	0x00007510


	//   ....[19]....
        /*0104*/ 	.word	0x00007680


	//   ....[20]....
        /*0108*/ 	.word	0x00007790


	//   ....[21]....
        /*010c*/ 	.word	0x000078d0


	//   ....[22]....
        /*0110*/ 	.word	0x00007910


	//----- nvinfo : EIATTR_MAX_THREADS
	.align		4
.L_4077:
        /*0114*/ 	.byte	0x04, 0x05
        /*0116*/ 	.short	(.L_4079 - .L_4078)
.L_4078:
        /*0118*/ 	.word	0x00000080
        /*011c*/ 	.word	0x00000001
        /*0120*/ 	.word	0x00000001


	//----- nvinfo : EIATTR_CRS_STACK_SIZE
	.align		4
.L_4079:
        /*0124*/ 	.byte	0x04, 0x1e
        /*0126*/ 	.short	(.L_4081 - .L_4080)
.L_4080:
        /*0128*/ 	.word	0x00000000


	//----- nvinfo : EIATTR_CBANK_PARAM_SIZE
	.align		4
.L_4081:
        /*012c*/ 	.byte	0x03, 0x19
        /*012e*/ 	.short	0x002c


	//----- nvinfo : EIATTR_PARAM_CBANK
	.align		4
        /*0130*/ 	.byte	0x04, 0x0a
        /*0132*/ 	.short	(.L_4083 - .L_4082)
	.align		4
.L_4082:
        /*0134*/ 	.word	index@(.nv.constant0._ZN2at6native27unrolled_elementwise_kernelIZZZNS0_16sign_kernel_cudaERNS_18TensorIteratorBaseEENKUlvE_clEvENKUlvE0_clEvEUlaE_St5arrayIPcLm2EELi4E23TrivialOffsetCalculatorILi1EjESB_NS0_6memory12LoadWithCastILi1EEENSC_13StoreWithCastILi1EEEEEviT_T0_T2_T3_T4_T5_)
        /*0138*/ 	.short	0x0380
        /*013a*/ 	.short	0x002c


	//----- nvinfo : EIATTR_SW_WAR
	.align		4
.L_4083:
        /*013c*/ 	.byte	0x04, 0x36
        /*013e*/ 	.short	(.L_4085 - .L_4084)
.L_4084:
        /*0140*/ 	.word	0x00000008
.L_4085:


//--------------------- .nv.info._ZN2at6native18elementwise_kernelILi128ELi4EZNS0_22gpu_kernel_impl_nocastIZZZNS0_16sign_kernel_cudaERNS_18TensorIteratorBaseEENKUlvE_clEvENKUlvE0_clEvEUlaE_EEvS4_RKT_EUliE_EEviT1_ --------------------------
	.section	.nv.info._ZN2at6native18elementwise_kernelILi128ELi4EZNS0_22gpu_kernel_impl_nocastIZZZNS0_16sign_kernel_cudaERNS_18TensorIteratorBaseEENKUlvE_clEvENKUlvE0_clEvEUlaE_EEvS4_RKT_EUliE_EEviT1_,"",@"SHT_CUDA_INFO"
	.sectionflags	@""
	.align	4


	//----- nvinfo : EIATTR_CUDA_API_VERSION
	.align		4
        /*0000*/ 	.byte	0x04, 0x37
        /*0002*/ 	.short	(.L_4087 - .L_4086)
.L_4086:
        /*0004*/ 	.word	0x00000082


	//----- nvinfo : EIATTR_KPARAM_INFO
	.align		4
.L_4087:
        /*0008*/ 	.byte	0x04, 0x17
        /*000a*/ 	.short	(.L_4089 - .L_4088)
.L_4088:
        /*000c*/ 	.word	0x00000000
        /*0010*/ 	.short	0x0001
        /*0012*/ 	.short	0x0008
        /*0014*/ 	.byte	0x00, 0xf0, 0x61, 0x08


	//----- nvinfo : EIATTR_KPARAM_INFO
	.align		4
.L_4089:
        /*0018*/ 	.byte	0x04, 0x17
        /*001a*/ 	.short	(.L_4091 - .L_4090)
.L_4090:
        /*001c*/ 	.word	0x00000000
        /*0020*/ 	.short	0x0000
        /*0022*/ 	.short	0x0000
        /*0024*/ 	.byte	0x00, 0xf0, 0x11, 0x00


	//----- nvinfo : EIATTR_SPARSE_MMA_MASK
	.align		4
.L_4091:
        /*0028*/ 	.byte	0x03, 0x50
        /*002a*/ 	.short	0x0000


	//----- nvinfo : EIATTR_MAXREG_COUNT
	.align		4
        /*002c*/ 	.byte	0x03, 0x1b
        /*002e*/ 	.short	0x0080


	//----- nvinfo : EIATTR_MERCURY_ISA_VERSION
	.align		4
        /*0030*/ 	.byte	0x03, 0x5f
        /*0032*/ 	.short	0x0101


	//----- nvinfo : EIATTR_VRC_CTA_INIT_COUNT
	.align		4
        /*0034*/ 	.byte	0x02, 0x4a
	.zero		1
	.zero		1


	//----- nvinfo : EIATTR_EXIT_INSTR_OFFSETS
	.align		4
        /*0038*/ 	.byte	0x04, 0x1c
        /*003a*/ 	.short	(.L_4093 - .L_4092)


	//   ....[0]....
.L_4092:
        /*003c*/ 	.word	0x00000390


	//   ....[1]....
        /*0040*/ 	.word	0x00000440


	//   ....[2]....
        /*0044*/ 	.word	0x00003ff0


	//   ....[3]....
        /*0048*/ 	.word	0x00005370


	//----- nvinfo : EIATTR_MAX_THREADS
	.align		4
.L_4093:
        /*004c*/ 	.byte	0x04, 0x05
        /*004e*/ 	.short	(.L_4095 - .L_4094)
.L_4094:
        /*0050*/ 	.word	0x00000080
        /*0054*/ 	.word	0x00000001
        /*0058*/ 	.word	0x00000001


	//----- nvinfo : EIATTR_CRS_STACK_SIZE
	.align		4
.L_4095:
        /*005c*/ 	.byte	0x04, 0x1e
        /*005e*/ 	.short	(.L_4097 - .L_4096)
.L_4096:
        /*0060*/ 	.word	0x00000000


	//----- nvinfo : EIATTR_CBANK_PARAM_SIZE
	.align		4
.L_4097:
        /*0064*/ 	.byte	0x03, 0x19
        /*0066*/ 	.short	0x0220


	//----- nvinfo : EIATTR_PARAM_CBANK
	.align		4
        /*0068*/ 	.byte	0x04, 0x0a
        /*006a*/ 	.short	(.L_4099 - .L_4098)
	.align		4
.L_4098:
        /*006c*/ 	.word	index@(.nv.constant0._ZN2at6native18elementwise_kernelILi128ELi4EZNS0_22gpu_kernel_impl_nocastIZZZNS0_16sign_kernel_cudaERNS_18TensorIteratorBaseEENKUlvE_clEvENKUlvE0_clEvEUlaE_EEvS4_RKT_EUliE_EEviT1_)
        /*0070*/ 	.short	0x0380
        /*0072*/ 	.short	0x0220


	//----- nvinfo : EIATTR_SW_WAR
	.align		4
.L_4099:
        /*0074*/ 	.byte	0x04, 0x36
        /*0076*/ 	.short	(.L_4101 - .L_4100)
.L_4100:
        /*0078*/ 	.word	0x00000008
.L_4101:


//--------------------- .nv.info._ZN2at6native27unrolled_elementwise_kernelIZZZNS0_16sign_kernel_cudaERNS_18TensorIteratorBaseEENKUlvE_clEvENKUlvE0_clEvEUlaE_St5arrayIPcLm2EELi4E23TrivialOffsetCalculatorILi1EjESB_NS0_6memory15LoadWithoutCastENSC_16StoreWithoutCastEEEviT_T0_T2_T3_T4_T5_ --------------------------
	.section	.nv.info._ZN2at6native27unrolled_elementwise_kernelIZZZNS0_16sign_kernel_cudaERNS_18TensorIteratorBaseEENKUlvE_clEvENKUlvE0_clEvEUlaE_St5arrayIPcLm2EELi4E23TrivialOffsetCalculatorILi1EjESB_NS0_6memory15LoadWithoutCastENSC_16StoreWithoutCastEEEviT_T0_T2_T3_T4_T5_,"",@"SHT_CUDA_INFO"
	.sectionflags	@""
	.align	4


	//----- nvinfo : EIATTR_CUDA_API_VERSION
	.align		4
        /*0000*/ 	.byte	0x04, 0x37
        /*0002*/ 	.short	(.L_4103 - .L_4102)
.L_4102:
        /*0004*/ 	.word	0x00000082


	//----- nvinfo : EIATTR_KPARAM_INFO
	.align		4
.L_4103:
        /*0008*/ 	.byte	0x04, 0x17
        /*000a*/ 	.short	(.L_4105 - .L_4104)
.L_4104:
        /*000c*/ 	.word	0x00000000
        /*0010*/ 	.short	0x0006
        /*0012*/ 	.short	0x001b
        /*0014*/ 	.byte	0x00, 0xf0, 0x05, 0x00


	//----- nvinfo : EIATTR_KPARAM_INFO
	.align		4
.L_4105:
        /*0018*/ 	.byte	0x04, 0x17
        /*001a*/ 	.short	(.L_4107 - .L_4106)
.L_4106:
        /*001c*/ 	.word	0x00000000
        /*0020*/ 	.short	0x0005
        /*0022*/ 	.short	0x001a
        /*0024*/ 	.byte	0x00, 0xf0, 0x05, 0x00


	//----- nvinfo : EIATTR_KPARAM_INFO
	.align		4
.L_4107:
        /*0028*/ 	.byte	0x04, 0x17
        /*002a*/ 	.short	(.L_4109 - .L_4108)
.L_4108:
        /*002c*/ 	.word	0x00000000
        /*0030*/ 	.short	0x0004
        /*0032*/ 	.short	0x0019
        /*0034*/ 	.byte	0x00, 0xf0, 0x05, 0x00


	//----- nvinfo : EIATTR_KPARAM_INFO
	.align		4
.L_4109:
        /*0038*/ 	.byte	0x04, 0x17
        /*003a*/ 	.short	(.L_4111 - .L_4110)
.L_4110:
        /*003c*/ 	.word	0x00000000
        /*0040*/ 	.short	0x0003
        /*0042*/ 	.short	0x0018
        /*0044*/ 	.byte	0x00, 0xf0, 0x05, 0x00


	//----- nvinfo : EIATTR_KPARAM_INFO
	.align		4
.L_4111:
        /*0048*/ 	.byte	0x04, 0x17
        /*004a*/ 	.short	(.L_4113 - .L_4112)
.L_4112:
        /*004c*/ 	.word	0x00000000
        /*0050*/ 	.short	0x0002
        /*0052*/ 	.short	0x0008
        /*0054*/ 	.byte	0x00, 0xf0, 0x41, 0x00


	//----- nvinfo : EIATTR_KPARAM_INFO
	.align		4
.L_4113:
        /*0058*/ 	.byte	0x04, 0x17
        /*005a*/ 	.short	(.L_4115 - .L_4114)
.L_4114:
        /*005c*/ 	.word	0x00000000
        /*0060*/ 	.short	0x0001
        /*0062*/ 	.short	0x0004
        /*0064*/ 	.byte	0x00, 0xf0, 0x05, 0x00


	//----- nvinfo : EIATTR_KPARAM_INFO
	.align		4
.L_4115:
        /*0068*/ 	.byte	0x04, 0x17
        /*006a*/ 	.short	(.L_4117 - .L_4116)
.L_4116:
        /*006c*/ 	.word	0x00000000
        /*0070*/ 	.short	0x0000
        /*0072*/ 	.short	0x0000
        /*0074*/ 	.byte	0x00, 0xf0, 0x11, 0x00


	//----- nvinfo : EIATTR_SPARSE_MMA_MASK
	.align		4
.L_4117:
        /*0078*/ 	.byte	0x03, 0x50
        /*007a*/ 	.short	0x0000


	//----- nvinfo : EIATTR_MAXREG_COUNT
	.align		4
        /*007c*/ 	.byte	0x03, 0x1b
        /*007e*/ 	.short	0x00ff


	//----- nvinfo : EIATTR_MERCURY_ISA_VERSION
	.align		4
        /*0080*/ 	.byte	0x03, 0x5f
        /*0082*/ 	.short	0x0101


	//----- nvinfo : EIATTR_VRC_CTA_INIT_COUNT
	.align		4
        /*0084*/ 	.byte	0x02, 0x4a
	.zero		1
	.zero		1


	//----- nvinfo : EIATTR_EXIT_INSTR_OFFSETS
	.align		4
        /*0088*/ 	.byte	0x04, 0x1c
        /*008a*/ 	.short	(.L_4119 - .L_4118)


	//   ....[0]....
.L_4118:
        /*008c*/ 	.word	0x00000570


	//   ....[1]....
        /*0090*/ 	.word	0x00000630


	//----- nvinfo : EIATTR_MAX_THREADS
	.align		4
.L_4119:
        /*0094*/ 	.byte	0x04, 0x05
        /*0096*/ 	.short	(.L_4121 - .L_4120)
.L_4120:
        /*0098*/ 	.word	0x00000080
        /*009c*/ 	.word	0x00000001
        /*00a0*/ 	.word	0x00000001


	//----- nvinfo : EIATTR_CRS_STACK_SIZE
	.align		4
.L_4121:
        /*00a4*/ 	.byte	0x04, 0x1e
        /*00a6*/ 	.short	(.L_4123 - .L_4122)
.L_4122:
        /*00a8*/ 	.word	0x00000000


	//----- nvinfo : EIATTR_CBANK_PARAM_SIZE
	.align		4
.L_4123:
        /*00ac*/ 	.byte	0x03, 0x19
        /*00ae*/ 	.short	0x001c


	//----- nvinfo : EIATTR_PARAM_CBANK
	.align		4
        /*00b0*/ 	.byte	0x04, 0x0a
        /*00b2*/ 	.short	(.L_4125 - .L_4124)
	.align		4
.L_4124:
        /*00b4*/ 	.word	index@(.nv.constant0._ZN2at6native27unrolled_elementwise_kernelIZZZNS0_16sign_kernel_cudaERNS_18TensorIteratorBaseEENKUlvE_clEvENKUlvE0_clEvEUlaE_St5arrayIPcLm2EELi4E23TrivialOffsetCalculatorILi1EjESB_NS0_6memory15LoadWithoutCastENSC_16StoreWithoutCastEEEviT_T0_T2_T3_T4_T5_)
        /*00b8*/ 	.short	0x0380
        /*00ba*/ 	.short	0x001c


	//----- nvinfo : EIATTR_SW_WAR
	.align		4
.L_4125:
        /*00bc*/ 	.byte	0x04, 0x36
        /*00be*/ 	.short	(.L_4127 - .L_4126)
.L_4126:
        /*00c0*/ 	.word	0x00000008
.L_4127:


//--------------------- .nv.info._ZN2at6native29vectorized_elementwise_kernelILi2EZZZNS0_16sign_kernel_cudaERNS_18TensorIteratorBaseEENKUlvE_clEvENKUlvE0_clEvEUlaE_St5arrayIPcLm2EEEEviT0_T1_ --------------------------
	.section	.nv.info._ZN2at6native29vectorized_elementwise_kernelILi2EZZZNS0_16sign_kernel_cudaERNS_18TensorIteratorBaseEENKUlvE_clEvENKUlvE0_clEvEUlaE_St5arrayIPcLm2EEEEviT0_T1_,"",@"SHT_CUDA_INFO"
	.sectionflags	@""
	.align	4


	//----- nvinfo : EIATTR_CUDA_API_VERSION
	.align		4
        /*0000*/ 	.byte	0x04, 0x37
        /*0002*/ 	.short	(.L_4129 - .L_4128)
.L_4128:
        /*0004*/ 	.word	0x00000082


	//----- nvinfo : EIATTR_KPARAM_INFO
	.align		4
.L_4129:
        /*0008*/ 	.byte	0x04, 0x17
        /*000a*/ 	.short	(.L_4131 - .L_4130)
.L_4130:
        /*000c*/ 	.word	0x00000000
        /*0010*/ 	.short	0x0002
        /*0012*/ 	.short	0x0008
        /*0014*/ 	.byte	0x00, 0xf0, 0x41, 0x00


	//----- nvinfo : EIATTR_KPARAM_INFO
	.align		4
.L_4131:
        /*0018*/ 	.byte	0x04, 0x17
        /*001a*/ 	.short	(.L_4133 - .L_4132)
.L_4132:
        /*001c*/ 	.word	0x00000000
        /*0020*/ 	.short	0x0001
        /*0022*/ 	.short	0x0004
        /*0024*/ 	.byte	0x00, 0xf0, 0x05, 0x00


	//----- nvinfo : EIATTR_KPARAM_INFO
	.align		4
.L_4133:
        /*0028*/ 	.byte	0x04, 0x17
        /*002a*/ 	.short	(.L_4135 - .L_4134)
.L_4134:
        /*002c*/ 	.word	0x00000000
        /*0030*/ 	.short	0x0000
        /*0032*/ 	.short	0x0000
        /*0034*/ 	.byte	0x00, 0xf0, 0x11, 0x00


	//----- nvinfo : EIATTR_SPARSE_MMA_MASK
	.align		4
.L_4135:
        /*0038*/ 	.byte	0x03, 0x50
        /*003a*/ 	.short	0x0000


	//----- nvinfo : EIATTR_MAXREG_COUNT
	.align		4
        /*003c*/ 	.byte	0x03, 0x1b
        /*003e*/ 	.short	0x00ff


	//----- nvinfo : EIATTR_MERCURY_ISA_VERSION
	.align		4
        /*0040*/ 	.byte	0x03, 0x5f
        /*0042*/ 	.short	0x0101


	//----- nvinfo : EIATTR_VRC_CTA_INIT_COUNT
	.align		4
        /*0044*/ 	.byte	0x02, 0x4a
	.zero		1
	.zero		1


	//----- nvinfo : EIATTR_EXIT_INSTR_OFFSETS
	.align		4
        /*0048*/ 	.byte	0x04, 0x1c
        /*004a*/ 	.short	(.L_4137 - .L_4136)


	//   ....[0]....
.L_4136:
        /*004c*/ 	.word	0x00000b20


	//   ....[1]....
        /*0050*/ 	.word	0x00000be0


	//   ....[2]....
        /*0054*/ 	.word	0x000010b0


	//----- nvinfo : EIATTR_MAX_THREADS
	.align		4
.L_4137:
        /*0058*/ 	.byte	0x04, 0x05
        /*005a*/ 	.short	(.L_4139 - .L_4138)
.L_4138:
        /*005c*/ 	.word	0x00000080
        /*0060*/ 	.word	0x00000001
        /*0064*/ 	.word	0x00000001


	//----- nvinfo : EIATTR_CRS_STACK_SIZE
	.align		4
.L_4139:
        /*0068*/ 	.byte	0x04, 0x1e
        /*006a*/ 	.short	(.L_4141 - .L_4140)
.L_4140:
        /*006c*/ 	.word	0x00000000


	//----- nvinfo : EIATTR_CBANK_PARAM_SIZE
	.align		4
.L_4141:
        /*0070*/ 	.byte	0x03, 0x19
        /*0072*/ 	.short	0x0018


	//----- nvinfo : EIATTR_PARAM_CBANK
	.align		4
        /*0074*/ 	.byte	0x04, 0x0a
        /*0076*/ 	.short	(.L_4143 - .L_4142)
	.align		4
.L_4142:
        /*0078*/ 	.word	index@(.nv.constant0._ZN2at6native29vectorized_elementwise_kernelILi2EZZZNS0_16sign_kernel_cudaERNS_18TensorIteratorBaseEENKUlvE_clEvENKUlvE0_clEvEUlaE_St5arrayIPcLm2EEEEviT0_T1_)
        /*007c*/ 	.short	0x0380
        /*007e*/ 	.short	0x0018


	//----- nvinfo : EIATTR_SW_WAR
	.align		4
.L_4143:
        /*0080*/ 	.byte	0x04, 0x36
        /*0082*/ 	.short	(.L_4145 - .L_4144)
.L_4144:
        /*0084*/ 	.word	0x00000008
.L_4145:


//--------------------- .nv.info._ZN2at6native29vectorized_elementwise_kernelILi4EZZZNS0_16sign_kernel_cudaERNS_18TensorIteratorBaseEENKUlvE_clEvENKUlvE0_clEvEUlaE_St5arrayIPcLm2EEEEviT0_T1_ --------------------------
	.section	.nv.info._ZN2at6native29vectorized_elementwise_kernelILi4EZZZNS0_16sign_kernel_cudaERNS_18TensorIteratorBaseEENKUlvE_clEvENKUlvE0_clEvEUlaE_St5arrayIPcLm2EEEEviT0_T1_,"",@"SHT_CUDA_INFO"
	.sectionflags	@""
	.align	4


	//----- nvinfo : EIATTR_CUDA_API_VERSION
	.align		4
        /*0000*/ 	.byte	0x04, 0x37
        /*0002*/ 	.short	(.L_4147 - .L_4146)
.L_4146:
        /*0004*/ 	.word	0x00000082


	//----- nvinfo : EIATTR_KPARAM_INFO
	.align		4
.L_4147:
        /*0008*/ 	.byte	0x04, 0x17
        /*000a*/ 	.short	(.L_4149 - .L_4148)
.L_4148:
        /*000c*/ 	.word	0x00000000
        /*0010*/ 	.short	0x0002
        /*0012*/ 	.short	0x0008
        /*0014*/ 	.byte	0x00, 0xf0, 0x41, 0x00


	//----- nvinfo : EIATTR_KPARAM_INFO
	.align		4
.L_4149:
        /*0018*/ 	.byte	0x04, 0x17
        /*001a*/ 	.short	(.L_4151 - .L_4150)
.L_4150:
        /*001c*/ 	.word	0x00000000
        /*0020*/ 	.short	0x0001
        /*0022*/ 	.short	0x0004
        /*0024*/ 	.byte	0x00, 0xf0, 0x05, 0x00


	//----- nvinfo : EIATTR_KPARAM_INFO
	.align		4
.L_4151:
        /*0028*/ 	.byte	0x04, 0x17
        /*002a*/ 	.short	(.L_4153 - .L_4152)
.L_4152:
        /*002c*/ 	.word	0x00000000
        /*0030*/ 	.short	0x0000
        /*0032*/ 	.short	0x0000
        /*0034*/ 	.byte	0x00, 0xf0, 0x11, 0x00


	//----- nvinfo : EIATTR_SPARSE_MMA_MASK
	.align		4
.L_4153:
        /*0038*/ 	.byte	0x03, 0x50
        /*003a*/ 	.short	0x0000


	//----- nvinfo : EIATTR_MAXREG_COUNT
	.align		4
        /*003c*/ 	.byte	0x03, 0x1b
        /*003e*/ 	.short	0x00ff


	//----- nvinfo : EIATTR_MERCURY_ISA_VERSION
	.align		4
        /*0040*/ 	.byte	0x03, 0x5f
        /*0042*/ 	.short	0x0101


	//----- nvinfo : EIATTR_VRC_CTA_INIT_COUNT
	.align		4
        /*0044*/ 	.byte	0x02, 0x4a
	.zero		1
	.zero		1


	//----- nvinfo : EIATTR_EXIT_INSTR_OFFSETS
	.align		4
        /*0048*/ 	.byte	0x04, 0x1c
        /*004a*/ 	.short	(.L_4155 - .L_4154)


	//   ....[0]....
.L_4154:
        /*004c*/ 	.word	0x00000b20


	//   ....[1]....
        /*0050*/ 	.word	0x00000be0


	//   ....[2]....
        /*0054*/ 	.word	0x000010c0


	//----- nvinfo : EIATTR_MAX_THREADS
	.align		4
.L_4155:
        /*0058*/ 	.byte	0x04, 0x05
        /*005a*/ 	.short	(.L_4157 - .L_4156)
.L_4156:
        /*005c*/ 	.word	0x00000080
        /*0060*/ 	.word	0x00000001
        /*0064*/ 	.word	0x00000001


	//----- nvinfo : EIATTR_CRS_STACK_SIZE
	.align		4
.L_4157:
        /*0068*/ 	.byte	0x04, 0x1e
        /*006a*/ 	.short	(.L_4159 - .L_4158)
.L_4158:
        /*006c*/ 	.word	0x00000000


	//----- nvinfo : EIATTR_CBANK_PARAM_SIZE
	.align		4
.L_4159:
        /*0070*/ 	.byte	0x03, 0x19
        /*0072*/ 	.short	0x0018


	//----- nvinfo : EIATTR_PARAM_CBANK
	.align		4
        /*0074*/ 	.byte	0x04, 0x0a
        /*0076*/ 	.short	(.L_4161 - .L_4160)
	.align		4
.L_4160:
        /*0078*/ 	.word	index@(.nv.constant0._ZN2at6native29vectorized_elementwise_kernelILi4EZZZNS0_16sign_kernel_cudaERNS_18TensorIteratorBaseEENKUlvE_clEvENKUlvE0_clEvEUlaE_St5arrayIPcLm2EEEEviT0_T1_)
        /*007c*/ 	.short	0x0380
        /*007e*/ 	.short	0x0018


	//----- nvinfo : EIATTR_SW_WAR
	.align		4
.L_4161:
        /*0080*/ 	.byte	0x04, 0x36
        /*0082*/ 	.short	(.L_4163 - .L_4162)
.L_4162:
        /*0084*/ 	.word	0x00000008
.L_4163:


//--------------------- .nv.info._ZN2at6native29vectorized_elementwise_kernelILi8EZZZNS0_16sign_kernel_cudaERNS_18TensorIteratorBaseEENKUlvE_clEvENKUlvE0_clEvEUlaE_St5arrayIPcLm2EEEEviT0_T1_ --------------------------
	.section	.nv.info._ZN2at6native29vectorized_elementwise_kernelILi8EZZZNS0_16sign_kernel_cudaERNS_18TensorIteratorBaseEENKUlvE_clEvENKUlvE0_clEvEUlaE_St5arrayIPcLm2EEEEviT0_T1_,"",@"SHT_CUDA_INFO"
	.sectionflags	@""
	.align	4


	//----- nvinfo : EIATTR_CUDA_API_VERSION
	.align		4
        /*0000*/ 	.byte	0x04, 0x37
        /*0002*/ 	.short	(.L_4165 - .L_4164)
.L_4164:
        /*0004*/ 	.word	0x00000082


	//----- nvinfo : EIATTR_KPARAM_INFO
	.align		4
.L_4165:
        /*0008*/ 	.byte	0x04, 0x17
        /*000a*/ 	.short	(.L_4167 - .L_4166)
.L_4166:
        /*000c*/ 	.word	0x00000000
        /*0010*/ 	.short	0x0002
        /*0012*/ 	.short	0x0008
        /*0014*/ 	.byte	0x00, 0xf0, 0x41, 0x00


	//----- nvinfo : EIATTR_KPARAM_INFO
	.align		4
.L_4167:
        /*0018*/ 	.byte	0x04, 0x17
        /*001a*/ 	.short	(.L_4169 - .L_4168)
.L_4168:
        /*001c*/ 	.word	0x00000000
        /*0020*/ 	.short	0x0001
        /*0022*/ 	.short	0x0004
        /*0024*/ 	.byte	0x00, 0xf0, 0x05, 0x00


	//----- nvinfo : EIATTR_KPARAM_INFO
	.align		4
.L_4169:
        /*0028*/ 	.byte	0x04, 0x17
        /*002a*/ 	.short	(.L_4171 - .L_4170)
.L_4170:
        /*002c*/ 	.word	0x00000000
        /*0030*/ 	.short	0x0000
        /*0032*/ 	.short	0x0000
        /*0034*/ 	.byte	0x00, 0xf0, 0x11, 0x00


	//----- nvinfo : EIATTR_SPARSE_MMA_MASK
	.align		4
.L_4171:
        /*0038*/ 	.byte	0x03, 0x50
        /*003a*/ 	.short	0x0000


	//----- nvinfo : EIATTR_MAXREG_COUNT
	.align		4
        /*003c*/ 	.byte	0x03, 0x1b
        /*003e*/ 	.short	0x00ff


	//----- nvinfo : EIATTR_MERCURY_ISA_VERSION
	.align		4
        /*0040*/ 	.byte	0x03, 0x5f
        /*0042*/ 	.short	0x0101


	//----- nvinfo : EIATTR_VRC_CTA_INIT_COUNT
	.align		4
        /*0044*/ 	.byte	0x02, 0x4a
	.zero		1
	.zero		1


	//----- nvinfo : EIATTR_EXIT_INSTR_OFFSETS
	.align		4
        /*0048*/ 	.byte	0x04, 0x1c
        /*004a*/ 	.short	(.L_4173 - .L_4172)


	//   ....[0]....
.L_4172:
        /*004c*/ 	.word	0x00000010


	//----- nvinfo : EIATTR_MAX_THREADS
	.align		4
.L_4173:
        /*0050*/ 	.byte	0x04, 0x05
        /*0052*/ 	.short	(.L_4175 - .L_4174)
.L_4174:
        /*0054*/ 	.word	0x00000080
        /*0058*/ 	.word	0x00000001
        /*005c*/ 	.word	0x00000001


	//----- nvinfo : EIATTR_CBANK_PARAM_SIZE
	.align		4
.L_4175:
        /*0060*/ 	.byte	0x03, 0x19
        /*0062*/ 	.short	0x0018


	//----- nvinfo : EIATTR_PARAM_CBANK
	.align		4
        /*0064*/ 	.byte	0x04, 0x0a
        /*0066*/ 	.short	(.L_4177 - .L_4176)
	.align		4
.L_4176:
        /*0068*/ 	.word	index@(.nv.constant0._ZN2at6native29vectorized_elementwise_kernelILi8EZZZNS0_16sign_kernel_cudaERNS_18TensorIteratorBaseEENKUlvE_clEvENKUlvE0_clEvEUlaE_St5arrayIPcLm2EEEEviT0_T1_)
        /*006c*/ 	.short	0x0380
        /*006e*/ 	.short	0x0018


	//----- nvinfo : EIATTR_SW_WAR
	.align		4
.L_4177:
        /*0070*/ 	.byte	0x04, 0x36
        /*0072*/ 	.short	(.L_4179 - .L_4178)
.L_4178:
        /*0074*/ 	.word	0x00000008
.L_4179:


//--------------------- .nv.info._ZN2at6native18elementwise_kernelILi128ELi4EZNS0_15gpu_kernel_implIZZZNS0_16sign_kernel_cudaERNS_18TensorIteratorBaseEENKUlvE_clEvENKUlvE_clEvEUlhE_EEvS4_RKT_EUliE_EEviT1_ --------------------------
	.section	.nv.info._ZN2at6native18elementwise_kernelILi128ELi4EZNS0_15gpu_kernel_implIZZZNS0_16sign_kernel_cudaERNS_18TensorIteratorBaseEENKUlvE_clEvENKUlvE_clEvEUlhE_EEvS4_RKT_EUliE_EEviT1_,"",@"SHT_CUDA_INFO"
	.sectionflags	@""
	.align	4


	//----- nvinfo : EIATTR_CUDA_API_VERSION
	.align		4
        /*0000*/ 	.byte	0x04, 0x37
        /*0002*/ 	.short	(.L_4181 - .L_4180)
.L_4180:
        /*0004*/ 	.word	0x00000082


	//----- nvinfo : EIATTR_KPARAM_INFO
	.align		4
.L_4181:
        /*0008*/ 	.byte	0x04, 0x17
        /*000a*/ 	.short	(.L_4183 - .L_4182)
.L_4182:
        /*000c*/ 	.word	0x00000000
        /*0010*/ 	.short	0x0001
        /*0012*/ 	.short	0x0008
        /*0014*/ 	.byte	0x00, 0xf0, 0x61, 0x08


	//----- nvinfo : EIATTR_KPARAM_INFO
	.align		4
.L_4183:
        /*0018*/ 	.byte	0x04, 0x17
        /*001a*/ 	.short	(.L_4185 - .L_4184)
.L_4184:
        /*001c*/ 	.word	0x00000000
        /*0020*/ 	.short	0x0000
        /*0022*/ 	.short	0x0000
        /*0024*/ 	.byte	0x00, 0xf0, 0x11, 0x00


	//----- nvinfo : EIATTR_SPARSE_MMA_MASK
	.align		4
.L_4185:
        /*0028*/ 	.byte	0x03, 0x50
        /*002a*/ 	.short	0x0000


	//----- nvinfo : EIATTR_MAXREG_COUNT
	.align		4
        /*002c*/ 	.byte	0x03, 0x1b
        /*002e*/ 	.short	0x0080


	//----- nvinfo : EIATTR_EXTERNS
	.align		4
        /*0030*/ 	.byte	0x04, 0x0f
        /*0032*/ 	.short	(.L_4187 - .L_4186)


	//   ....[0]....
	.align		4
.L_4186:
        /*0034*/ 	.word	index@(__assertfail)


	//----- nvinfo : EIATTR_MERCURY_ISA_VERSION
	.align		4
.L_4187:
        /*0038*/ 	.byte	0x03, 0x5f
        /*003a*/ 	.short	0x0101


	//----- nvinfo : EIATTR_VRC_CTA_INIT_COUNT
	.align		4
        /*003c*/ 	.byte	0x02, 0x4a
	.zero		1
	.zero		1


	//----- nvinfo : EIATTR_SYSCALL_OFFSETS
	.align		4
        /*0040*/ 	.byte	0x04, 0x46
        /*0042*/ 	.short	(.L_4189 - .L_4188)


	//   ....[0]....
.L_4188:
        /*0044*/ 	.word	0x00002160


	//   ....[1]....
        /*0048*/ 	.word	0x00002f90


	//   ....[2]....
        /*004c*/ 	.word	0x000052c0


	//   ....[3]....
        /*0050*/ 	.word	0x00005f50


	//   ....[4]....
        /*0054*/ 	.word	0x00008350


	//   ....[5]....
        /*0058*/ 	.word	0x00008fe0


	//   ....[6]....
        /*005c*/ 	.word	0x0000b3f0


	//   ....[7]....
        /*0060*/ 	.word	0x0000c040


	//----- nvinfo : EIATTR_EXIT_INSTR_OFFSETS
	.align		4
.L_4189:
        /*0064*/ 	.byte	0x04, 0x1c
        /*0066*/ 	.short	(.L_4191 - .L_4190)


	//   ....[0]....
.L_4190:
        /*0068*/ 	.word	0x000092a0


	//   ....[1]....
        /*006c*/ 	.word	0x0000b530


	//   ....[2]....
        /*0070*/ 	.word	0x0000b550


	//   ....[3]....
        /*0074*/ 	.word	0x0000b600


	//   ....[4]....
        /*0078*/ 	.word	0x0000b640


	//   ....[5]....
        /*007c*/ 	.word	0x0000b660


	//   ....[6]....
        /*0080*/ 	.word	0x0000b700


	//   ....[7]....
        /*0084*/ 	.word	0x0000b750


	//   ....[8]....
        /*0088*/ 	.word	0x0000b800


	//   ....[9]....
        /*008c*/ 	.word	0x0000b860


	//   ....[10]....
        /*0090*/ 	.word	0x0000b8b0


	//   ....[11]....
        /*0094*/ 	.word	0x0000b970


	//   ....[12]....
        /*0098*/ 	.word	0x0000bac0


	//   ....[13]....
        /*009c*/ 	.word	0x0000bc10


	//   ....[14]....
        /*00a0*/ 	.word	0x0000bd70


	//   ....[15]....
        /*00a4*/ 	.word	0x0000bdc0


	//   ....[16]....
        /*00a8*/ 	.word	0x0000be00


	//   ....[17]....
        /*00ac*/ 	.word	0x0000be80


	//   ....[18]....
        /*00b0*/ 	.word	0x0000bee0


	//   ....[19]....
        /*00b4*/ 	.word	0x0000c050


	//   ....[20]....
        /*00b8*/ 	.word	0x0000c140


	//   ....[21]....
        /*00bc*/ 	.word	0x0000c1f0


	//   ....[22]....
        /*00c0*/ 	.word	0x0000c220


	//   ....[23]....
        /*00c4*/ 	.word	0x0000c270


	//   ....[24]....
        /*00c8*/ 	.word	0x0000c2c0


	//----- nvinfo : EIATTR_MAX_THREADS
	.align		4
.L_4191:
        /*00cc*/ 	.byte	0x04, 0x05
        /*00ce*/ 	.short	(.L_4193 - .L_4192)
.L_4192:
        /*00d0*/ 	.word	0x00000080
        /*00d4*/ 	.word	0x00000001
        /*00d8*/ 	.word	0x00000001


	//----- nvinfo : EIATTR_CRS_STACK_SIZE
	.align		4
.L_4193:
        /*00dc*/ 	.byte	0x04, 0x1e
        /*00de*/ 	.short	(.L_4195 - .L_4194)
.L_4194:
        /*00e0*/ 	.word	0x00000000


	//----- nvinfo : EIATTR_CBANK_PARAM_SIZE
	.align		4
.L_4195:
        /*00e4*/ 	.byte	0x03, 0x19
        /*00e6*/ 	.short	0x0220


	//----- nvinfo : EIATTR_PARAM_CBANK
	.align		4
        /*00e8*/ 	.byte	0x04, 0x0a
        /*00ea*/ 	.short	(.L_4197 - .L_4196)
	.align		4
.L_4196:
        /*00ec*/ 	.word	index@(.nv.constant0._ZN2at6native18elementwise_kernelILi128ELi4EZNS0_15gpu_kernel_implIZZZNS0_16sign_kernel_cudaERNS_18TensorIteratorBaseEENKUlvE_clEvENKUlvE_clEvEUlhE_EEvS4_RKT_EUliE_EEviT1_)
        /*00f0*/ 	.short	0x0380
        /*00f2*/ 	.short	0x0220


	//----- nvinfo : EIATTR_SW_WAR
	.align		4
.L_4197:
        /*00f4*/ 	.byte	0x04, 0x36
        /*00f6*/ 	.short	(.L_4199 - .L_4198)
.L_4198:
        /*00f8*/ 	.word	0x00000008
.L_4199:


//--------------------- .nv.info._ZN2at6native27unrolled_elementwise_kernelIZZZNS0_16sign_kernel_cudaERNS_18TensorIteratorBaseEENKUlvE_clEvENKUlvE_clEvEUlhE_St5arrayIPcLm2EELi4E23TrivialOffsetCalculatorILi1EjESB_NS0_6memory12LoadWithCastILi1EEENSC_13StoreWithCastILi1EEEEEviT_T0_T2_T3_T4_T5_ --------------------------
	.section	.nv.info._ZN2at6native27unrolled_elementwise_kernelIZZZNS0_16sign_kernel_cudaERNS_18TensorIteratorBaseEENKUlvE_clEvENKUlvE_clEvEUlhE_St5arrayIPcLm2EELi4E23TrivialOffsetCalculatorILi1EjESB_NS0_6memory12LoadWithCastILi1EEENSC_13StoreWithCastILi1EEEEEviT_T0_T2_T3_T4_T5_,"",@"SHT_CUDA_INFO"
	.sectionflags	@""
	.align	4


	//----- nvinfo : EIATTR_CUDA_API_VERSION
	.align		4
        /*0000*/ 	.byte	0x04, 0x37
        /*0002*/ 	.short	(.L_4201 - .L_4200)
.L_4200:
        /*0004*/ 	.word	0x00000082


	//----- nvinfo : EIATTR_KPARAM_INFO
	.align		4
.L_4201:
        /*0008*/ 	.byte	0x04, 0x17
        /*000a*/ 	.short	(.L_4203 - .L_4202)
.L_4202:
        /*000c*/ 	.word	0x00000000
        /*0010*/ 	.short	0x0006
        /*0012*/ 	.short	0x0024
        /*0014*/ 	.byte	0x00, 0xf0, 0x21, 0x00


	//----- nvinfo : EIATTR_KPARAM_INFO
	.align		4
.L_4203:
        /*0018*/ 	.byte	0x04, 0x17
        /*001a*/ 	.short	(.L_4205 - .L_4204)
.L_4204:
        /*001c*/ 	.word	0x00000000
        /*0020*/ 	.short	0x0005
        /*0022*/ 	.short	0x001c
        /*0024*/ 	.byte	0x00, 0xf0, 0x21, 0x00


	//----- nvinfo : EIATTR_KPARAM_INFO
	.align		4
.L_4205:
        /*0028*/ 	.byte	0x04, 0x17
        /*002a*/ 	.short	(.L_4207 - .L_4206)
.L_4206:
        /*002c*/ 	.word	0x00000000
        /*0030*/ 	.short	0x0004
        /*0032*/ 	.short	0x0019
        /*0034*/ 	.byte	0x00, 0xf0, 0x05, 0x00


	//----- nvinfo : EIATTR_KPARAM_INFO
	.align		4
.L_4207:
        /*0038*/ 	.byte	0x04, 0x17
        /*003a*/ 	.short	(.L_4209 - .L_4208)
.L_4208:
        /*003c*/ 	.word	0x00000000
        /*0040*/ 	.short	0x0003
        /*0042*/ 	.short	0x0018
        /*0044*/ 	.byte	0x00, 0xf0, 0x05, 0x00


	//----- nvinfo : EIATTR_KPARAM_INFO
	.align		4
.L_4209:
        /*0048*/ 	.byte	0x04, 0x17
        /*004a*/ 	.short	(.L_4211 - .L_4210)
.L_4210:
        /*004c*/ 	.word	0x00000000
        /*0050*/ 	.short	0x0002
        /*0052*/ 	.short	0x0008
        /*0054*/ 	.byte	0x00, 0xf0, 0x41, 0x00


	//----- nvinfo : EIATTR_KPARAM_INFO
	.align		4
.L_4211:
        /*0058*/ 	.byte	0x04, 0x17
        /*005a*/ 	.short	(.L_4213 - .L_4212)
.L_4212:
        /*005c*/ 	.word	0x00000000
        /*0060*/ 	.short	0x0001
        /*0062*/ 	.short	0x0004
        /*0064*/ 	.byte	0x00, 0xf0, 0x05, 0x00


	//----- nvinfo : EIATTR_KPARAM_INFO
	.align		4
.L_4213:
        /*0068*/ 	.byte	0x04, 0x17
        /*006a*/ 	.short	(.L_4215 - .L_4214)
.L_4214:
        /*006c*/ 	.word	0x00000000
        /*0070*/ 	.short	0x0000
        /*0072*/ 	.short	0x0000
        /*0074*/ 	.byte	0x00, 0xf0, 0x11, 0x00


	//----- nvinfo : EIATTR_SPARSE_MMA_MASK
	.align		4
.L_4215:
        /*0078*/ 	.byte	0x03, 0x50
        /*007a*/ 	.short	0x0000


	//----- nvinfo : EIATTR_MAXREG_COUNT
	.align		4
        /*007c*/ 	.byte	0x03, 0x1b
        /*007e*/ 	.short	0x00ff


	//----- nvinfo : EIATTR_EXTERNS
	.align		4
        /*0080*/ 	.byte	0x04, 0x0f
        /*0082*/ 	.short	(.L_4217 - .L_4216)


	//   ....[0]....
	.align		4
.L_4216:
        /*0084*/ 	.word	index@(__assertfail)


	//----- nvinfo : EIATTR_MERCURY_ISA_VERSION
	.align		4
.L_4217:
        /*0088*/ 	.byte	0x03, 0x5f
        /*008a*/ 	.short	0x0101


	//----- nvinfo : EIATTR_VRC_CTA_INIT_COUNT
	.align		4
        /*008c*/ 	.byte	0x02, 0x4a
	.zero		1
	.zero		1


	//----- nvinfo : EIATTR_SYSCALL_OFFSETS
	.align		4
        /*0090*/ 	.byte	0x04, 0x46
        /*0092*/ 	.short	(.L_4219 - .L_4218)


	//   ....[0]....
.L_4218:
        /*0094*/ 	.word	0x00000e80


	//   ....[1]....
        /*0098*/ 	.word	0x00001ea0


	//   ....[2]....
        /*009c*/ 	.word	0x00002e00


	//   ....[3]....
        /*00a0*/ 	.word	0x00003d50


	//   ....[4]....
        /*00a4*/ 	.word	0x00004ad0


	//   ....[5]....
        /*00a8*/ 	.word	0x00005790


	//   ....[6]....
        /*00ac*/ 	.word	0x00006550


	//   ....[7]....
        /*00b0*/ 	.word	0x000072e0


	//----- nvinfo : EIATTR_EXIT_INSTR_OFFSETS
	.align		4
.L_4219:
        /*00b4*/ 	.byte	0x04, 0x1c
        /*00b6*/ 	.short	(.L_4221 - .L_4220)


	//   ....[0]....
.L_4220:
        /*00b8*/ 	.word	0x000067d0


	//   ....[1]....
        /*00bc*/ 	.word	0x00006900


	//   ....[2]....
        /*00c0*/ 	.word	0x00006920


	//   ....[3]....
        /*00c4*/ 	.word	0x000069b0


	//   ....[4]....
        /*00c8*/ 	.word	0x000069d0


	//   ....[5]....
        /*00cc*/ 	.word	0x000069f0


	//   ....[6]....
        /*00d0*/ 	.word	0x00006a80


	//   ....[7]....
        /*00d4*/ 	.word	0x00006ac0


	//   ....[8]....
        /*00d8*/ 	.word	0x00006b60


	//   ....[9]....
        /*00dc*/ 	.word	0x00006bb0


	//   ....[10]....
        /*00e0*/ 	.word	0x00006be0


	//   ....[11]....
        /*00e4*/ 	.word	0x00006ca0


	//   ....[12]....
        /*00e8*/ 	.word	0x00006de0


	//   ....[13]....
        /*00ec*/ 	.word	0x00006f20


	//   ....[14]....
        /*00f0*/ 	.word	0x00007070


	//   ....[15]....
        /*00f4*/ 	.word	0x000070a0


	//   ....[16]....
        /*00f8*/ 	.word	0x000070c0


	//   ....[17]....
        /*00fc*/ 	.word	0x00007140


	//   ....[18]....
        /*0100*/ 	.word	0x00007180


	//   ....[19]....
        /*0104*/ 	.word	0x000072f0


	//   ....[20]....
        /*0108*/ 	.word	0x000073d0


	//   ....[21]....
        /*010c*/ 	.word	0x00007470


	//   ....[22]....
        /*0110*/ 	.word	0x000074a0


	//   ....[23]....
        /*0114*/ 	.word	0x000074f0


	//   ....[24]....
        /*0118*/ 	.word	0x00007530


	//----- nvinfo : EIATTR_MAX_THREADS
	.align		4
.L_4221:
        /*011c*/ 	.byte	0x04, 0x05
        /*011e*/ 	.short	(.L_4223 - .L_4222)
.L_4222:
        /*0120*/ 	.word	0x00000080
        /*0124*/ 	.word	0x00000001
        /*0128*/ 	.word	0x00000001


	//----- nvinfo : EIATTR_CRS_STACK_SIZE
	.align		4
.L_4223:
        /*012c*/ 	.byte	0x04, 0x1e
        /*012e*/ 	.short	(.L_4225 - .L_4224)
.L_4224:
        /*0130*/ 	.word	0x00000000


	//----- nvinfo : EIATTR_CBANK_PARAM_SIZE
	.align		4
.L_4225:
        /*0134*/ 	.byte	0x03, 0x19
        /*0136*/ 	.short	0x002c


	//----- nvinfo : EIATTR_PARAM_CBANK
	.align		4
        /*0138*/ 	.byte	0x04, 0x0a
        /*013a*/ 	.short	(.L_4227 - .L_4226)
	.align		4
.L_4226:
        /*013c*/ 	.word	index@(.nv.constant0._ZN2at6native27unrolled_elementwise_kernelIZZZNS0_16sign_kernel_cudaERNS_18TensorIteratorBaseEENKUlvE_clEvENKUlvE_clEvEUlhE_St5arrayIPcLm2EELi4E23TrivialOffsetCalculatorILi1EjESB_NS0_6memory12LoadWithCastILi1EEENSC_13StoreWithCastILi1EEEEEviT_T0_T2_T3_T4_T5_)
        /*0140*/ 	.short	0x0380
        /*0142*/ 	.short	0x002c


	//----- nvinfo : EIATTR_SW_WAR
	.align		4
.L_4227:
        /*0144*/ 	.byte	0x04, 0x36
        /*0146*/ 	.short	(.L_4229 - .L_4228)
.L_4228:
        /*0148*/ 	.word	0x00000008
.L_4229:


//--------------------- .nv.info._ZN2at6native18elementwise_kernelILi128ELi4EZNS0_22gpu_kernel_impl_nocastIZZZNS0_16sign_kernel_cudaERNS_18TensorIteratorBaseEENKUlvE_clEvENKUlvE_clEvEUlhE_EEvS4_RKT_EUliE_EEviT1_ --------------------------
	.section	.nv.info._ZN2at6native18elementwise_kernelILi128ELi4EZNS0_22gpu_kernel_impl_nocastIZZZNS0_16sign_kernel_cudaERNS_18TensorIteratorBaseEENKUlvE_clEvENKUlvE_clEvEUlhE_EEvS4_RKT_EUliE_EEviT1_,"",@"SHT_CUDA_INFO"
	.sectionflags	@""
	.align	4


	//----- nvinfo : EIATTR_CUDA_API_VERSION
	.align		4
        /*0000*/ 	.byte	0x04, 0x37
        /*0002*/ 	.short	(.L_4231 - .L_4230)
.L_4230:
        /*0004*/ 	.word	0x00000082


	//----- nvinfo : EIATTR_KPARAM_INFO
	.align		4
.L_4231:
        /*0008*/ 	.byte	0x04, 0x17
        /*000a*/ 	.short	(.L_4233 - .L_4232)
.L_4232:
        /*000c*/ 	.word	0x00000000
        /*0010*/ 	.short	0x0001
        /*0012*/ 	.short	0x0008
        /*0014*/ 	.byte	0x00, 0xf0, 0x61, 0x08


	//----- nvinfo : EIATTR_KPARAM_INFO
	.align		4
.L_4233:
        /*0018*/ 	.byte	0x04, 0x17
        /*001a*/ 	.short	(.L_4235 - .L_4234)
.L_4234:
        /*001c*/ 	.word	0x00000000
        /*0020*/ 	.short	0x0000
        /*0022*/ 	.short	0x0000
        /*0024*/ 	.byte	0x00, 0xf0, 0x11, 0x00


	//----- nvinfo : EIATTR_SPARSE_MMA_MASK
	.align		4
.L_4235:
        /*0028*/ 	.byte	0x03, 0x50
        /*002a*/ 	.short	0x0000


	//----- nvinfo : EIATTR_MAXREG_COUNT
	.align		4
        /*002c*/ 	.byte	0x03, 0x1b
        /*002e*/ 	.short	0x0080


	//----- nvinfo : EIATTR_MERCURY_ISA_VERSION
	.align		4
        /*0030*/ 	.byte	0x03, 0x5f
        /*0032*/ 	.short	0x0101


	//----- nvinfo : EIATTR_VRC_CTA_INIT_COUNT
	.align		4
        /*0034*/ 	.byte	0x02, 0x4a
	.zero		1
	.zero		1


	//----- nvinfo : EIATTR_EXIT_INSTR_OFFSETS
	.align		4
        /*0038*/ 	.byte	0x04, 0x1c
        /*003a*/ 	.short	(.L_4237 - .L_4236)


	//   ....[0]....
.L_4236:
        /*003c*/ 	.word	0x000002d0


	//   ....[1]....
        /*0040*/ 	.word	0x00000340


	//   ....[2]....
        /*0044*/ 	.word	0x00003e30


	//   ....[3]....
        /*0048*/ 	.word	0x00005170


	//----- nvinfo : EIATTR_MAX_THREADS
	.align		4
.L_4237:
        /*004c*/ 	.byte	0x04, 0x05
        /*004e*/ 	.short	(.L_4239 - .L_4238)
.L_4238:
        /*0050*/ 	.word	0x00000080
        /*0054*/ 	.word	0x00000001
        /*0058*/ 	.word	0x00000001


	//----- nvinfo : EIATTR_CRS_STACK_SIZE
	.align		4
.L_4239:
        /*005c*/ 	.byte	0x04, 0x1e
        /*005e*/ 	.short	(.L_4241 - .L_4240)
.L_4240:
        /*0060*/ 	.word	0x00000000


	//----- nvinfo : EIATTR_CBANK_PARAM_SIZE
	.align		4
.L_4241:
        /*0064*/ 	.byte	0x03, 0x19
        /*0066*/ 	.short	0x0220


	//----- nvinfo : EIATTR_PARAM_CBANK
	.align		4
        /*0068*/ 	.byte	0x04, 0x0a
        /*006a*/ 	.short	(.L_4243 - .L_4242)
	.align		4
.L_4242:
        /*006c*/ 	.word	index@(.nv.constant0._ZN2at6native18elementwise_kernelILi128ELi4EZNS0_22gpu_kernel_impl_nocastIZZZNS0_16sign_kernel_cudaERNS_18TensorIteratorBaseEENKUlvE_clEvENKUlvE_clEvEUlhE_EEvS4_RKT_EUliE_EEviT1_)
        /*0070*/ 	.short	0x0380
        /*0072*/ 	.short	0x0220


	//----- nvinfo : EIATTR_SW_WAR
	.align		4
.L_4243:
        /*0074*/ 	.byte	0x04, 0x36
        /*0076*/ 	.short	(.L_4245 - .L_4244)
.L_4244:
        /*0078*/ 	.word	0x00000008
.L_4245:


//--------------------- .nv.info._ZN2at6native27unrolled_elementwise_kernelIZZZNS0_16sign_kernel_cudaERNS_18TensorIteratorBaseEENKUlvE_clEvENKUlvE_clEvEUlhE_St5arrayIPcLm2EELi4E23TrivialOffsetCalculatorILi1EjESB_NS0_6memory15LoadWithoutCastENSC_16StoreWithoutCastEEEviT_T0_T2_T3_T4_T5_ --------------------------
	.section	.nv.info._ZN2at6native27unrolled_elementwise_kernelIZZZNS0_16sign_kernel_cudaERNS_18TensorIteratorBaseEENKUlvE_clEvENKUlvE_clEvEUlhE_St5arrayIPcLm2EELi4E23TrivialOffsetCalculatorILi1EjESB_NS0_6memory15LoadWithoutCastENSC_16StoreWithoutCastEEEviT_T0_T2_T3_T4_T5_,"",@"SHT_CUDA_INFO"
	.sectionflags	@""
	.align	4


	//----- nvinfo : EIATTR_CUDA_API_VERSION
	.align		4
        /*0000*/ 	.byte	0x04, 0x37
        /*0002*/ 	.short	(.L_4247 - .L_4246)
.L_4246:
        /*0004*/ 	.word	0x00000082


	//----- nvinfo : EIATTR_KPARAM_INFO
	.align		4
.L_4247:
        /*0008*/ 	.byte	0x04, 0x17
        /*000a*/ 	.short	(.L_4249 - .L_4248)
.L_4248:
        /*000c*/ 	.word	0x00000000
        /*0010*/ 	.short	0x0006
        /*0012*/ 	.short	0x001b
        /*0014*/ 	.byte	0x00, 0xf0, 0x05, 0x00


	//----- nvinfo : EIATTR_KPARAM_INFO
	.align		4
.L_4249:
        /*0018*/ 	.byte	0x04, 0x17
        /*001a*/ 	.short	(.L_4251 - .L_4250)
.L_4250:
        /*001c*/ 	.word	0x00000000
        /*0020*/ 	.short	0x0005
        /*0022*/ 	.short	0x001a
        /*0024*/ 	.byte	0x00, 0xf0, 0x05, 0x00


	//----- nvinfo : EIATTR_KPARAM_INFO
	.align		4
.L_4251:
        /*0028*/ 	.byte	0x04, 0x17
        /*002a*/ 	.short	(.L_4253 - .L_4252)
.L_4252:
        /*002c*/ 	.word	0x00000000
        /*0030*/ 	.short	0x0004
        /*0032*/ 	.short	0x0019
        /*0034*/ 	.byte	0x00, 0xf0, 0x05, 0x00


	//----- nvinfo : EIATTR_KPARAM_INFO
	.align		4
.L_4253:
        /*0038*/ 	.byte	0x04, 0x17
        /*003a*/ 	.short	(.L_4255 - .L_4254)
.L_4254:
        /*003c*/ 	.word	0x00000000
        /*0040*/ 	.short	0x0003
        /*0042*/ 	.short	0x0018
        /*0044*/ 	.byte	0x00, 0xf0, 0x05, 0x00


	//----- nvinfo : EIATTR_KPARAM_INFO
	.align		4
.L_4255:
        /*0048*/ 	.byte	0x04, 0x17
        /*004a*/ 	.short	(.L_4257 - .L_4256)
.L_4256:
        /*004c*/ 	.word	0x00000000
        /*0050*/ 	.short	0x0002
        /*0052*/ 	.short	0x0008
        /*0054*/ 	.byte	0x00, 0xf0, 0x41, 0x00


	//----- nvinfo : EIATTR_KPARAM_INFO
	.align		4
.L_4257:
        /*0058*/ 	.byte	0x04, 0x17
        /*005a*/ 	.short	(.L_4259 - .L_4258)
.L_4258:
        /*005c*/ 	.word	0x00000000
        /*0060*/ 	.short	0x0001
        /*0062*/ 	.short	0x0004
        /*0064*/ 	.byte	0x00, 0xf0, 0x05, 0x00


	//----- nvinfo : EIATTR_KPARAM_INFO
	.align		4
.L_4259:
        /*0068*/ 	.byte	0x04, 0x17
        /*006a*/ 	.short	(.L_4261 - .L_4260)
.L_4260:
        /*006c*/ 	.word	0x00000000
        /*0070*/ 	.short	0x0000
        /*0072*/ 	.short	0x0000
        /*0074*/ 	.byte	0x00, 0xf0, 0x11, 0x00


	//----- nvinfo : EIATTR_SPARSE_MMA_MASK
	.align		4
.L_4261:
        /*0078*/ 	.byte	0x03, 0x50
        /*007a*/ 	.short	0x0000


	//----- nvinfo : EIATTR_MAXREG_COUNT
	.align		4
        /*007c*/ 	.byte	0x03, 0x1b
        /*007e*/ 	.short	0x00ff


	//----- nvinfo : EIATTR_MERCURY_ISA_VERSION
	.align		4
        /*0080*/ 	.byte	0x03, 0x5f
        /*0082*/ 	.short	0x0101


	//----- nvinfo : EIATTR_VRC_CTA_INIT_COUNT
	.align		4
        /*0084*/ 	.byte	0x02, 0x4a
	.zero		1
	.zero		1


	//----- nvinfo : EIATTR_EXIT_INSTR_OFFSETS
	.align		4
        /*0088*/ 	.byte	0x04, 0x1c
        /*008a*/ 	.short	(.L_4263 - .L_4262)


	//   ....[0]....
.L_4262:
        /*008c*/ 	.word	0x00000480


	//   ....[1]....
        /*0090*/ 	.word	0x000004e0


	//----- nvinfo : EIATTR_MAX_THREADS
	.align		4
.L_4263:
        /*0094*/ 	.byte	0x04, 0x05
        /*0096*/ 	.short	(.L_4265 - .L_4264)
.L_4264:
        /*0098*/ 	.word	0x00000080
        /*009c*/ 	.word	0x00000001
        /*00a0*/ 	.word	0x00000001


	//----- nvinfo : EIATTR_CRS_STACK_SIZE
	.align		4
.L_4265:
        /*00a4*/ 	.byte	0x04, 0x1e
        /*00a6*/ 	.short	(.L_4267 - .L_4266)
.L_4266:
        /*00a8*/ 	.word	0x00000000


	//----- nvinfo : EIATTR_CBANK_PARAM_SIZE
	.align		4
.L_4267:
        /*00ac*/ 	.byte	0x03, 0x19
        /*00ae*/ 	.short	0x001c


	//----- nvinfo : EIATTR_PARAM_CBANK
	.align		4
        /*00b0*/ 	.byte	0x04, 0x0a
        /*00b2*/ 	.short	(.L_4269 - .L_4268)
	.align		4
.L_4268:
        /*00b4*/ 	.word	index@(.nv.constant0._ZN2at6native27unrolled_elementwise_kernelIZZZNS0_16sign_kernel_cudaERNS_18TensorIteratorBaseEENKUlvE_clEvENKUlvE_clEvEUlhE_St5arrayIPcLm2EELi4E23TrivialOffsetCalculatorILi1EjESB_NS0_6memory15LoadWithoutCastENSC_16StoreWithoutCastEEEviT_T0_T2_T3_T4_T5_)
        /*00b8*/ 	.short	0x0380
        /*00ba*/ 	.short	0x001c


	//----- nvinfo : EIATTR_SW_WAR
	.align		4
.L_4269:
        /*00bc*/ 	.byte	0x04, 0x36
        /*00be*/ 	.short	(.L_4271 - .L_4270)
.L_4270:
        /*00c0*/ 	.word	0x00000008
.L_4271:


//--------------------- .nv.info._ZN2at6native29vectorized_elementwise_kernelILi2EZZZNS0_16sign_kernel_cudaERNS_18TensorIteratorBaseEENKUlvE_clEvENKUlvE_clEvEUlhE_St5arrayIPcLm2EEEEviT0_T1_ --------------------------
	.section	.nv.info._ZN2at6native29vectorized_elementwise_kernelILi2EZZZNS0_16sign_kernel_cudaERNS_18TensorIteratorBaseEENKUlvE_clEvENKUlvE_clEvEUlhE_St5arrayIPcLm2EEEEviT0_T1_,"",@"SHT_CUDA_INFO"
	.sectionflags	@""
	.align	4


	//----- nvinfo : EIATTR_CUDA_API_VERSION
	.align		4
        /*0000*/ 	.byte	0x04, 0x37
        /*0002*/ 	.short	(.L_4273 - .L_4272)
.L_4272:
        /*0004*/ 	.word	0x00000082


	//----- nvinfo : EIATTR_KPARAM_INFO
	.align		4
.L_4273:
        /*0008*/ 	.byte	0x04, 0x17
        /*000a*/ 	.short	(.L_4275 - .L_4274)
.L_4274:
        /*000c*/ 	.word	0x00000000
        /*0010*/ 	.short	0x0002
        /*0012*/ 	.short	0x0008
        /*0014*/ 	.byte	0x00, 0xf0, 0x41, 0x00


	//----- nvinfo : EIATTR_KPARAM_INFO
	.align		4
.L_4275:
        /*0018*/ 	.byte	0x04, 0x17
        /*001a*/ 	.short	(.L_4277 - .L_4276)
.L_4276:
        /*001c*/ 	.word	0x00000000
        /*0020*/ 	.short	0x0001
        /*0022*/ 	.short	0x0004
        /*0024*/ 	.byte	0x00, 0xf0, 0x05, 0x00


	//----- nvinfo : EIATTR_KPARAM_INFO
	.align		4
.L_4277:
        /*0028*/ 	.byte	0x04, 0x17
        /*002a*/ 	.short	(.L_4279 - .L_4278)
.L_4278:
        /*002c*/ 	.word	0x00000000
        /*0030*/ 	.short	0x0000
        /*0032*/ 	.short	0x0000
        /*0034*/ 	.byte	0x00, 0xf0, 0x11, 0x00


	//----- nvinfo : EIATTR_SPARSE_MMA_MASK
	.align		4
.L_4279:
        /*0038*/ 	.byte	0x03, 0x50
        /*003a*/ 	.short	0x0000


	//----- nvinfo : EIATTR_MAXREG_COUNT
	.align		4
        /*003c*/ 	.byte	0x03, 0x1b
        /*003e*/ 	.short	0x00ff


	//----- nvinfo : EIATTR_MERCURY_ISA_VERSION
	.align		4
        /*0040*/ 	.byte	0x03, 0x5f
        /*0042*/ 	.short	0x0101


	//----- nvinfo : EIATTR_VRC_CTA_INIT_COUNT
	.align		4
        /*0044*/ 	.byte	0x02, 0x4a
	.zero		1
	.zero		1


	//----- nvinfo : EIATTR_EXIT_INSTR_OFFSETS
	.align		4
        /*0048*/ 	.byte	0x04, 0x1c
        /*004a*/ 	.short	(.L_4281 - .L_4280)


	//   ....[0]....
.L_4280:
        /*004c*/ 	.word	0x00000950


	//   ....[1]....
        /*0050*/ 	.word	0x000009b0


	//   ....[2]....
        /*0054*/ 	.word	0x00000cd0


	//----- nvinfo : EIATTR_MAX_THREADS
	.align		4
.L_4281:
        /*0058*/ 	.byte	0x04, 0x05
        /*005a*/ 	.short	(.L_4283 - .L_4282)
.L_4282:
        /*005c*/ 	.word	0x00000080
        /*0060*/ 	.word	0x00000001
        /*0064*/ 	.word	0x00000001


	//----- nvinfo : EIATTR_CRS_STACK_SIZE
	.align		4
.L_4283:
        /*0068*/ 	.byte	0x04, 0x1e
        /*006a*/ 	.short	(.L_4285 - .L_4284)
.L_4284:
        /*006c*/ 	.word	0x00000000


	//----- nvinfo : EIATTR_CBANK_PARAM_SIZE
	.align		4
.L_4285:
        /*0070*/ 	.byte	0x03, 0x19
        /*0072*/ 	.short	0x0018


	//----- nvinfo : EIATTR_PARAM_CBANK
	.align		4
        /*0074*/ 	.byte	0x04, 0x0a
        /*0076*/ 	.short	(.L_4287 - .L_4286)
	.align		4
.L_4286:
        /*0078*/ 	.word	index@(.nv.constant0._ZN2at6native29vectorized_elementwise_kernelILi2EZZZNS0_16sign_kernel_cudaERNS_18TensorIteratorBaseEENKUlvE_clEvENKUlvE_clEvEUlhE_St5arrayIPcLm2EEEEviT0_T1_)
        /*007c*/ 	.short	0x0380
        /*007e*/ 	.short	0x0018


	//----- nvinfo : EIATTR_SW_WAR
	.align		4
.L_4287:
        /*0080*/ 	.byte	0x04, 0x36
        /*0082*/ 	.short	(.L_4289 - .L_4288)
.L_4288:
        /*0084*/ 	.word	0x00000008
.L_4289:


//--------------------- .nv.info._ZN2at6native29vectorized_elementwise_kernelILi4EZZZNS0_16sign_kernel_cudaERNS_18TensorIteratorBaseEENKUlvE_clEvENKUlvE_clEvEUlhE_St5arrayIPcLm2EEEEviT0_T1_ --------------------------
	.section	.nv.info._ZN2at6native29vectorized_elementwise_kernelILi4EZZZNS0_16sign_kernel_cudaERNS_18TensorIteratorBaseEENKUlvE_clEvENKUlvE_clEvEUlhE_St5arrayIPcLm2EEEEviT0_T1_,"",@"SHT_CUDA_INFO"
	.sectionflags	@""
	.align	4


	//----- nvinfo : EIATTR_CUDA_API_VERSION
	.align		4
        /*0000*/ 	.byte	0x04, 0x37
        /*0002*/ 	.short	(.L_4291 - .L_4290)
.L_4290:
        /*0004*/ 	.word	0x00000082


	//----- nvinfo : EIATTR_KPARAM_INFO
	.align		4
.L_4291:
        /*0008*/ 	.byte	0x04, 0x17
        /*000a*/ 	.short	(.L_4293 - .L_4292)
.L_4292:
        /*000c*/ 	.word	0x00000000
        /*0010*/ 	.short	0x0002
        /*0012*/ 	.short	0x0008
        /*0014*/ 	.byte	0x00, 0xf0, 0x41, 0x00


	//----- nvinfo : EIATTR_KPARAM_INFO
	.align		4
.L_4293:
        /*0018*/ 	.byte	0x04, 0x17
        /*001a*/ 	.short	(.L_4295 - .L_4294)
.L_4294:
        /*001c*/ 	.word	0x00000000
        /*0020*/ 	.short	0x0001
        /*0022*/ 	.short	0x0004
        /*0024*/ 	.byte	0x00, 0xf0, 0x05, 0x00


	//----- nvinfo : EIATTR_KPARAM_INFO
	.align		4
.L_4295:
        /*0028*/ 	.byte	0x04, 0x17
        /*002a*/ 	.short	(.L_4297 - .L_4296)
.L_4296:
        /*002c*/ 	.word	0x00000000
        /*0030*/ 	.short	0x0000
        /*0032*/ 	.short	0x0000
        /*0034*/ 	.byte	0x00, 0xf0, 0x11, 0x00


	//----- nvinfo : EIATTR_SPARSE_MMA_MASK
	.align		4
.L_4297:
        /*0038*/ 	.byte	0x03, 0x50
        /*003a*/ 	.short	0x0000


	//----- nvinfo : EIATTR_MAXREG_COUNT
	.align		4
        /*003c*/ 	.byte	0x03, 0x1b
        /*003e*/ 	.short	0x00ff


	//----- nvinfo : EIATTR_MERCURY_ISA_VERSION
	.align		4
        /*0040*/ 	.byte	0x03, 0x5f
        /*0042*/ 	.short	0x0101


	//----- nvinfo : EIATTR_VRC_CTA_INIT_COUNT
	.align		4
        /*0044*/ 	.byte	0x02, 0x4a
	.zero		1
	.zero		1


	//----- nvinfo : EIATTR_EXIT_INSTR_OFFSETS
	.align		4
        /*0048*/ 	.byte	0x04, 0x1c
        /*004a*/ 	.short	(.L_4299 - .L_4298)


	//   ....[0]....
.L_4298:
        /*004c*/ 	.word	0x00000950


	//   ....[1]....
        /*0050*/ 	.word	0x000009b0


	//   ....[2]....
        /*0054*/ 	.word	0x00000cb0


	//----- nvinfo : EIATTR_MAX_THREADS
	.align		4
.L_4299:
        /*0058*/ 	.byte	0x04, 0x05
        /*005a*/ 	.short	(.L_4301 - .L_4300)
.L_4300:
        /*005c*/ 	.word	0x00000080
        /*0060*/ 	.word	0x00000001
        /*0064*/ 	.word	0x00000001


	//----- nvinfo : EIATTR_CRS_STACK_SIZE
	.align		4
.L_4301:
        /*0068*/ 	.byte	0x04, 0x1e
        /*006a*/ 	.short	(.L_4303 - .L_4302)
.L_4302:
        /*006c*/ 	.word	0x00000000


	//----- nvinfo : EIATTR_CBANK_PARAM_SIZE
	.align		4
.L_4303:
        /*0070*/ 	.byte	0x03, 0x19
        /*0072*/ 	.short	0x0018


	//----- nvinfo : EIATTR_PARAM_CBANK
	.align		4
        /*0074*/ 	.byte	0x04, 0x0a
        /*0076*/ 	.short	(.L_4305 - .L_4304)
	.align		4
.L_4304:
        /*0078*/ 	.word	index@(.nv.constant0._ZN2at6native29vectorized_elementwise_kernelILi4EZZZNS0_16sign_kernel_cudaERNS_18TensorIteratorBaseEENKUlvE_clEvENKUlvE_clEvEUlhE_St5arrayIPcLm2EEEEviT0_T1_)
        /*007c*/ 	.short	0x0380
        /*007e*/ 	.short	0x0018


	//----- nvinfo : EIATTR_SW_WAR
	.align		4
.L_4305:
        /*0080*/ 	.byte	0x04, 0x36
        /*0082*/ 	.short	(.L_4307 - .L_4306)
.L_4306:
        /*0084*/ 	.word	0x00000008
.L_4307:


//--------------------- .nv.info._ZN2at6native29vectorized_elementwise_kernelILi8EZZZNS0_16sign_kernel_cudaERNS_18TensorIteratorBaseEENKUlvE_clEvENKUlvE_clEvEUlhE_St5arrayIPcLm2EEEEviT0_T1_ --------------------------
	.section	.nv.info._ZN2at6native29vectorized_elementwise_kernelILi8EZZZNS0_16sign_kernel_cudaERNS_18TensorIteratorBaseEENKUlvE_clEvENKUlvE_clEvEUlhE_St5arrayIPcLm2EEEEviT0_T1_,"",@"SHT_CUDA_INFO"
	.sectionflags	@""
	.align	4


	//----- nvinfo : EIATTR_CUDA_API_VERSION
	.align		4
        /*0000*/ 	.byte	0x04, 0x37
        /*0002*/ 	.short	(.L_4309 - .L_4308)
.L_4308:
        /*0004*/ 	.word	0x00000082


	//----- nvinfo : EIATTR_KPARAM_INFO
	.align		4
.L_4309:
        /*0008*/ 	.byte	0x04, 0x17
        /*000a*/ 	.short	(.L_4311 - .L_4310)
.L_4310:
        /*000c*/ 	.word	0x00000000
        /*0010*/ 	.short	0x0002
        /*0012*/ 	.short	0x0008
        /*0014*/ 	.byte	0x00, 0xf0, 0x41, 0x00


	//----- nvinfo : EIATTR_KPARAM_INFO
	.align		4
.L_4311:
        /*0018*/ 	.byte	0x04, 0x17
        /*001a*/ 	.short	(.L_4313 - .L_4312)
.L_4312:
        /*001c*/ 	.word	0x00000000
        /*0020*/ 	.short	0x0001
        /*0022*/ 	.short	0x0004
        /*0024*/ 	.byte	0x00, 0xf0, 0x05, 0x00


	//----- nvinfo : EIATTR_KPARAM_INFO
	.align		4
.L_4313:
        /*0028*/ 	.byte	0x04, 0x17
        /*002a*/ 	.short	(.L_4315 - .L_4314)
.L_4314:
        /*002c*/ 	.word	0x00000000
        /*0030*/ 	.short	0x0000
        /*0032*/ 	.short	0x0000
        /*0034*/ 	.byte	0x00, 0xf0, 0x11, 0x00


	//----- nvinfo : EIATTR_SPARSE_MMA_MASK
	.align		4
.L_4315:
        /*0038*/ 	.byte	0x03, 0x50
        /*003a*/ 	.short	0x0000


	//----- nvinfo : EIATTR_MAXREG_COUNT
	.align		4
        /*003c*/ 	.byte	0x03, 0x1b
        /*003e*/ 	.short	0x00ff


	//----- nvinfo : EIATTR_MERCURY_ISA_VERSION
	.align		4
        /*0040*/ 	.byte	0x03, 0x5f
        /*0042*/ 	.short	0x0101


	//----- nvinfo : EIATTR_VRC_CTA_INIT_COUNT
	.align		4
        /*0044*/ 	.byte	0x02, 0x4a
	.zero		1
	.zero		1


	//----- nvinfo : EIATTR_EXIT_INSTR_OFFSETS
	.align		4
        /*0048*/ 	.byte	0x04, 0x1c
        /*004a*/ 	.short	(.L_4317 - .L_4316)


	//   ....[0]....
.L_4316:
        /*004c*/ 	.word	0x00000010


	//----- nvinfo : EIATTR_MAX_THREADS
	.align		4
.L_4317:
        /*0050*/ 	.byte	0x04, 0x05
        /*0052*/ 	.short	(.L_4319 - .L_4318)
.L_4318:
        /*0054*/ 	.word	0x00000080
        /*0058*/ 	.word	0x00000001
        /*005c*/ 	.word	0x00000001


	//----- nvinfo : EIATTR_CBANK_PARAM_SIZE
	.align		4
.L_4319:
        /*0060*/ 	.byte	0x03, 0x19
        /*0062*/ 	.short	0x0018


	//----- nvinfo : EIATTR_PARAM_CBANK
	.align		4
        /*0064*/ 	.byte	0x04, 0x0a
        /*0066*/ 	.short	(.L_4321 - .L_4320)
	.align		4
.L_4320:
        /*0068*/ 	.word	index@(.nv.constant0._ZN2at6native29vectorized_elementwise_kernelILi8EZZZNS0_16sign_kernel_cudaERNS_18TensorIteratorBaseEENKUlvE_clEvENKUlvE_clEvEUlhE_St5arrayIPcLm2EEEEviT0_T1_)
        /*006c*/ 	.short	0x0380
        /*006e*/ 	.short	0x0018


	//----- nvinfo : EIATTR_SW_WAR
	.align		4
.L_4321:
        /*0070*/ 	.byte	0x04, 0x36
        /*0072*/ 	.short	(.L_4323 - .L_4322)
.L_4322:
        /*0074*/ 	.word	0x00000008
.L_4323:


//--------------------- .nv.info._ZN2at6native18elementwise_kernelILi128ELi4EZNS0_15gpu_kernel_implIZNS0_16sign_kernel_cudaERNS_18TensorIteratorBaseEEUlbE_EEvS4_RKT_EUliE_EEviT1_ --------------------------
	.section	.nv.info._ZN2at6native18elementwise_kernelILi128ELi4EZNS0_15gpu_kernel_implIZNS0_16sign_kernel_cudaERNS_18TensorIteratorBaseEEUlbE_EEvS4_RKT_EUliE_EEviT1_,"",@"SHT_CUDA_INFO"
	.sectionflags	@""
	.align	4


	//----- nvinfo : EIATTR_CUDA_API_VERSION
	.align		4
        /*0000*/ 	.byte	0x04, 0x37
        /*0002*/ 	.short	(.L_4325 - .L_4324)
.L_4324:
        /*0004*/ 	.word	0x00000082


	//----- nvinfo : EIATTR_KPARAM_INFO
	.align		4
.L_4325:
        /*0008*/ 	.byte	0x04, 0x17
        /*000a*/ 	.short	(.L_4327 - .L_4326)
.L_4326:
        /*000c*/ 	.word	0x00000000
        /*0010*/ 	.short	0x0001
        /*0012*/ 	.short	0x0008
        /*0014*/ 	.byte	0x00, 0xf0, 0x61, 0x08


	//----- nvinfo : EIATTR_KPARAM_INFO
	.align		4
.L_4327:
        /*0018*/ 	.byte	0x04, 0x17
        /*001a*/ 	.short	(.L_4329 - .L_4328)
.L_4328:
        /*001c*/ 	.word	0x00000000
        /*0020*/ 	.short	0x0000
        /*0022*/ 	.short	0x0000
        /*0024*/ 	.byte	0x00, 0xf0, 0x11, 0x00


	//----- nvinfo : EIATTR_SPARSE_MMA_MASK
	.align		4
.L_4329:
        /*0028*/ 	.byte	0x03, 0x50
        /*002a*/ 	.short	0x0000


	//----- nvinfo : EIATTR_MAXREG_COUNT
	.align		4
        /*002c*/ 	.byte	0x03, 0x1b
        /*002e*/ 	.short	0x0080


	//----- nvinfo : EIATTR_EXTERNS
	.align		4
        /*0030*/ 	.byte	0x04, 0x0f
        /*0032*/ 	.short	(.L_4331 - .L_4330)


	//   ....[0]....
	.align		4
.L_4330:
        /*0034*/ 	.word	index@(__assertfail)


	//----- nvinfo : EIATTR_MERCURY_ISA_VERSION
	.align		4
.L_4331:
        /*0038*/ 	.byte	0x03, 0x5f
        /*003a*/ 	.short	0x0101


	//----- nvinfo : EIATTR_VRC_CTA_INIT_COUNT
	.align		4
        /*003c*/ 	.byte	0x02, 0x4a
	.zero		1
	.zero		1


	//----- nvinfo : EIATTR_SYSCALL_OFFSETS
	.align		4
        /*0040*/ 	.byte	0x04, 0x46
        /*0042*/ 	.short	(.L_4333 - .L_4332)


	//   ....[0]....
.L_4332:
        /*0044*/ 	.word	0x00001d80


	//   ....[1]....
        /*0048*/ 	.word	0x00002a40


	//   ....[2]....
        /*004c*/ 	.word	0x000048b0


	//   ....[3]....
        /*0050*/ 	.word	0x00005440


	//   ....[4]....
        /*0054*/ 	.word	0x000073a0


	//   ....[5]....
        /*0058*/ 	.word	0x00007f30


	//   ....[6]....
        /*005c*/ 	.word	0x00009ea0


	//   ....[7]....
        /*0060*/ 	.word	0x0000a9f0


	//----- nvinfo : EIATTR_EXIT_INSTR_OFFSETS
	.align		4
.L_4333:
        /*0064*/ 	.byte	0x04, 0x1c
        /*0066*/ 	.short	(.L_4335 - .L_4334)


	//   ....[0]....
.L_4334:
        /*0068*/ 	.word	0x000081c0


	//   ....[1]....
        /*006c*/ 	.word	0x0000a010


	//   ....[2]....
        /*0070*/ 	.word	0x0000a030


	//   ....[3]....
        /*0074*/ 	.word	0x0000a0c0


	//   ....[4]....
        /*0078*/ 	.word	0x0000a0e0


	//   ....[5]....
        /*007c*/ 	.word	0x0000a100


	//   ....[6]....
        /*0080*/ 	.word	0x0000a190


	//   ....[7]....
        /*0084*/ 	.word	0x0000a1d0


	//   ....[8]....
        /*0088*/ 	.word	0x0000a270


	//   ....[9]....
        /*008c*/ 	.word	0x0000a2c0


	//   ....[10]....
        /*0090*/ 	.word	0x0000a2f0


	//   ....[11]....
        /*0094*/ 	.word	0x0000a3b0


	//   ....[12]....
        /*0098*/ 	.word	0x0000a4f0


	//   ....[13]....
        /*009c*/ 	.word	0x0000a630


	//   ....[14]....
        /*00a0*/ 	.word	0x0000a780


	//   ....[15]....
        /*00a4*/ 	.word	0x0000a7b0


	//   ....[16]....
        /*00a8*/ 	.word	0x0000a7d0


	//   ....[17]....
        /*00ac*/ 	.word	0x0000a850


	//   ....[18]....
        /*00b0*/ 	.word	0x0000a890


	//   ....[19]....
        /*00b4*/ 	.word	0x0000aa00


	//   ....[20]....
        /*00b8*/ 	.word	0x0000aae0


	//   ....[21]....
        /*00bc*/ 	.word	0x0000ab80


	//   ....[22]....
        /*00c0*/ 	.word	0x0000abb0


	//   ....[23]....
        /*00c4*/ 	.word	0x0000ac00


	//   ....[24]....
        /*00c8*/ 	.word	0x0000ac40


	//----- nvinfo : EIATTR_MAX_THREADS
	.align		4
.L_4335:
        /*00cc*/ 	.byte	0x04, 0x05
        /*00ce*/ 	.short	(.L_4337 - .L_4336)
.L_4336:
        /*00d0*/ 	.word	0x00000080
        /*00d4*/ 	.word	0x00000001
        /*00d8*/ 	.word	0x00000001


	//----- nvinfo : EIATTR_CRS_STACK_SIZE
	.align		4
.L_4337:
        /*00dc*/ 	.byte	0x04, 0x1e
        /*00de*/ 	.short	(.L_4339 - .L_4338)
.L_4338:
        /*00e0*/ 	.word	0x00000000


	//----- nvinfo : EIATTR_CBANK_PARAM_SIZE
	.align		4
.L_4339:
        /*00e4*/ 	.byte	0x03, 0x19
        /*00e6*/ 	.short	0x0220


	//----- nvinfo : EIATTR_PARAM_CBANK
	.align		4
        /*00e8*/ 	.byte	0x04, 0x0a
        /*00ea*/ 	.short	(.L_4341 - .L_4340)
	.align		4
.L_4340:
        /*00ec*/ 	.word	index@(.nv.constant0._ZN2at6native18elementwise_kernelILi128ELi4EZNS0_15gpu_kernel_implIZNS0_16sign_kernel_cudaERNS_18TensorIteratorBaseEEUlbE_EEvS4_RKT_EUliE_EEviT1_)
        /*00f0*/ 	.short	0x0380
        /*00f2*/ 	.short	0x0220


	//----- nvinfo : EIATTR_SW_WAR
	.align		4
.L_4341:
        /*00f4*/ 	.byte	0x04, 0x36
        /*00f6*/ 	.short	(.L_4343 - .L_4342)
.L_4342:
        /*00f8*/ 	.word	0x00000008
.L_4343:


//--------------------- .nv.info._ZN2at6native27unrolled_elementwise_kernelIZNS0_16sign_kernel_cudaERNS_18TensorIteratorBaseEEUlbE_St5arrayIPcLm2EELi4E23TrivialOffsetCalculatorILi1EjES9_NS0_6memory12LoadWithCastILi1EEENSA_13StoreWithCastILi1EEEEEviT_T0_T2_T3_T4_T5_ --------------------------
	.section	.nv.info._ZN2at6native27unrolled_elementwise_kernelIZNS0_16sign_kernel_cudaERNS_18TensorIteratorBaseEEUlbE_St5arrayIPcLm2EELi4E23TrivialOffsetCalculatorILi1EjES9_NS0_6memory12LoadWithCastILi1EEENSA_13StoreWithCastILi1EEEEEviT_T0_T2_T3_T4_T5_,"",@"SHT_CUDA_INFO"
	.sectionflags	@""
	.align	4


	//----- nvinfo : EIATTR_CUDA_API_VERSION
	.align		4
        /*0000*/ 	.byte	0x04, 0x37
        /*0002*/ 	.short	(.L_4345 - .L_4344)
.L_4344:
        /*0004*/ 	.word	0x00000082


	//----- nvinfo : EIATTR_KPARAM_INFO
	.align		4
.L_4345:
        /*0008*/ 	.byte	0x04, 0x17
        /*000a*/ 	.short	(.L_4347 - .L_4346)
.L_4346:
        /*000c*/ 	.word	0x00000000
        /*0010*/ 	.short	0x0006
        /*0012*/ 	.short	0x0024
        /*0014*/ 	.byte	0x00, 0xf0, 0x21, 0x00


	//----- nvinfo : EIATTR_KPARAM_INFO
	.align		4
.L_4347:
        /*0018*/ 	.byte	0x04, 0x17
        /*001a*/ 	.short	(.L_4349 - .L_4348)
.L_4348:
        /*001c*/ 	.word	0x00000000
        /*0020*/ 	.short	0x0005
        /*0022*/ 	.short	0x001c
        /*0024*/ 	.byte	0x00, 0xf0, 0x21, 0x00


	//----- nvinfo : EIATTR_KPARAM_INFO
	.align		4
.L_4349:
        /*0028*/ 	.byte	0x04, 0x17
        /*002a*/ 	.short	(.L_4351 - .L_4350)
.L_4350:
        /*002c*/ 	.word	0x00000000
        /*0030*/ 	.short	0x0004
        /*0032*/ 	.short	0x0019
        /*0034*/ 	.byte	0x00, 0xf0, 0x05, 0x00


	//----- nvinfo : EIATTR_KPARAM_INFO
	.align		4
.L_4351:
        /*0038*/ 	.byte	0x04, 0x17
        /*003a*/ 	.short	(.L_4353 - .L_4352)
.L_4352:
        /*003c*/ 	.word	0x00000000
        /*0040*/ 	.short	0x0003
        /*0042*/ 	.short	0x0018
        /*0044*/ 	.byte	0x00, 0xf0, 0x05, 0x00


	//----- nvinfo : EIATTR_KPARAM_INFO
	.align		4
.L_4353:
        /*0048*/ 	.byte	0x04, 0x17
        /*004a*/ 	.short	(.L_4355 - .L_4354)
.L_4354:
        /*004c*/ 	.word	0x00000000
        /*0050*/ 	.short	0x0002
        /*0052*/ 	.short	0x0008
        /*0054*/ 	.byte	0x00, 0xf0, 0x41, 0x00


	//----- nvinfo : EIATTR_KPARAM_INFO
	.align		4
.L_4355:
        /*0058*/ 	.byte	0x04, 0x17
        /*005a*/ 	.short	(.L_4357 - .L_4356)
.L_4356:
        /*005c*/ 	.word	0x00000000
        /*0060*/ 	.short	0x0001
        /*0062*/ 	.short	0x0004
        /*0064*/ 	.byte	0x00, 0xf0, 0x05, 0x00


	//----- nvinfo : EIATTR_KPARAM_INFO
	.align		4
.L_4357:
        /*0068*/ 	.byte	0x04, 0x17
        /*006a*/ 	.short	(.L_4359 - .L_4358)
.L_4358:
        /*006c*/ 	.word	0x00000000
        /*0070*/ 	.short	0x0000
        /*0072*/ 	.short	0x0000
        /*0074*/ 	.byte	0x00, 0xf0, 0x11, 0x00


	//----- nvinfo : EIATTR_SPARSE_MMA_MASK
	.align		4
.L_4359:
        /*0078*/ 	.byte	0x03, 0x50
        /*007a*/ 	.short	0x0000


	//----- nvinfo : EIATTR_MAXREG_COUNT
	.align		4
        /*007c*/ 	.byte	0x03, 0x1b
        /*007e*/ 	.short	0x00ff


	//----- nvinfo : EIATTR_EXTERNS
	.align		4
        /*0080*/ 	.byte	0x04, 0x0f
        /*0082*/ 	.short	(.L_4361 - .L_4360)


	//   ....[0]....
	.align		4
.L_4360:
        /*0084*/ 	.word	index@(__assertfail)


	//----- nvinfo : EIATTR_MERCURY_ISA_VERSION
	.align		4
.L_4361:
        /*0088*/ 	.byte	0x03, 0x5f
        /*008a*/ 	.short	0x0101


	//----- nvinfo : EIATTR_VRC_CTA_INIT_COUNT
	.align		4
        /*008c*/ 	.byte	0x02, 0x4a
	.zero		1
	.zero		1


	//----- nvinfo : EIATTR_SYSCALL_OFFSETS
	.align		4
        /*0090*/ 	.byte	0x04, 0x46
        /*0092*/ 	.short	(.L_4363 - .L_4362)


	//   ....[0]....
.L_4362:
        /*0094*/ 	.word	0x00000a70


	//   ....[1]....
        /*0098*/ 	.word	0x000015a0


	//   ....[2]....
        /*009c*/ 	.word	0x000020a0


	//   ....[3]....
        /*00a0*/ 	.word	0x00002ba0


	//   ....[4]....
        /*00a4*/ 	.word	0x000039a0


	//   ....[5]....
        /*00a8*/ 	.word	0x000046b0


	//   ....[6]....
        /*00ac*/ 	.word	0x000054b0


	//   ....[7]....
        /*00b0*/ 	.word	0x000062a0


	//----- nvinfo : EIATTR_EXIT_INSTR_OFFSETS
	.align		4
.L_4363:
        /*00b4*/ 	.byte	0x04, 0x1c
        /*00b6*/ 	.short	(.L_4365 - .L_4364)


	//   ....[0]....
.L_4364:
        /*00b8*/ 	.word	0x00005740


	//   ....[1]....
        /*00bc*/ 	.word	0x00005870


	//   ....[2]....
        /*00c0*/ 	.word	0x00005890


	//   ....[3]....
        /*00c4*/ 	.word	0x00005930


	//   ....[4]....
        /*00c8*/ 	.word	0x00005960


	//   ....[5]....
        /*00cc*/ 	.word	0x00005980


	//   ....[6]....
        /*00d0*/ 	.word	0x00005a10


	//   ....[7]....
        /*00d4*/ 	.word	0x00005a50


	//   ....[8]....
        /*00d8*/ 	.word	0x00005af0


	//   ....[9]....
        /*00dc*/ 	.word	0x00005b40


	//   ....[10]....
        /*00e0*/ 	.word	0x00005b70


	//   ....[11]....
        /*00e4*/ 	.word	0x00005c30


	//   ....[12]....
        /*00e8*/ 	.word	0x00005d70


	//   ....[13]....
        /*00ec*/ 	.word	0x00005ec0


	//   ....[14]....
        /*00f0*/ 	.word	0x00006010


	//   ....[15]....
        /*00f4*/ 	.word	0x00006050


	//   ....[16]....
        /*00f8*/ 	.word	0x00006080


	//   ....[17]....
        /*00fc*/ 	.word	0x00006100


	//   ....[18]....
        /*0100*/ 	.word	0x00006140


	//   ....[19]....
        /*0104*/ 	.word	0x000062b0


	//   ....[20]....
        /*0108*/ 	.word	0x00006390


	//   ....[21]....
        /*010c*/ 	.word	0x00006430


	//   ....[22]....
        /*0110*/ 	.word	0x00006470


	//   ....[23]....
        /*0114*/ 	.word	0x000064c0


	//   ....[24]....
        /*0118*/ 	.word	0x00006500


	//----- nvinfo : EIATTR_MAX_THREADS
	.align		4
.L_4365:
        /*011c*/ 	.byte	0x04, 0x05
        /*011e*/ 	.short	(.L_4367 - .L_4366)
.L_4366:
        /*0120*/ 	.word	0x00000080
        /*0124*/ 	.word	0x00000001
        /*0128*/ 	.word	0x00000001


	//----- nvinfo : EIATTR_CRS_STACK_SIZE
	.align		4
.L_4367:
        /*012c*/ 	.byte	0x04, 0x1e
        /*012e*/ 	.short	(.L_4369 - .L_4368)
.L_4368:
        /*0130*/ 	.word	0x00000000


	//----- nvinfo : EIATTR_CBANK_PARAM_SIZE
	.align		4
.L_4369:
        /*0134*/ 	.byte	0x03, 0x19
        /*0136*/ 	.short	0x002c


	//----- nvinfo : EIATTR_PARAM_CBANK
	.align		4
        /*0138*/ 	.byte	0x04, 0x0a
        /*013a*/ 	.short	(.L_4371 - .L_4370)
	.align		4
.L_4370:
        /*013c*/ 	.word	index@(.nv.constant0._ZN2at6native27unrolled_elementwise_kernelIZNS0_16sign_kernel_cudaERNS_18TensorIteratorBaseEEUlbE_St5arrayIPcLm2EELi4E23TrivialOffsetCalculatorILi1EjES9_NS0_6memory12LoadWithCastILi1EEENSA_13StoreWithCastILi1EEEEEviT_T0_T2_T3_T4_T5_)
        /*0140*/ 	.short	0x0380
        /*0142*/ 	.short	0x002c


	//----- nvinfo : EIATTR_SW_WAR
	.align		4
.L_4371:
        /*0144*/ 	.byte	0x04, 0x36
        /*0146*/ 	.short	(.L_4373 - .L_4372)
.L_4372:
        /*0148*/ 	.word	0x00000008
.L_4373:


//--------------------- .nv.info._ZN2at6native18elementwise_kernelILi128ELi4EZNS0_22gpu_kernel_impl_nocastIZNS0_16sign_kernel_cudaERNS_18TensorIteratorBaseEEUlbE_EEvS4_RKT_EUliE_EEviT1_ --------------------------
	.section	.nv.info._ZN2at6native18elementwise_kernelILi128ELi4EZNS0_22gpu_kernel_impl_nocastIZNS0_16sign_kernel_cudaERNS_18TensorIteratorBaseEEUlbE_EEvS4_RKT_EUliE_EEviT1_,"",@"SHT_CUDA_INFO"
	.sectionflags	@""
	.align	4


	//----- nvinfo : EIATTR_CUDA_API_VERSION
	.align		4
        /*0000*/ 	.byte	0x04, 0x37
        /*0002*/ 	.short	(.L_4375 - .L_4374)
.L_4374:
        /*0004*/ 	.word	0x00000082


	//----- nvinfo : EIATTR_KPARAM_INFO
	.align		4
.L_4375:
        /*0008*/ 	.byte	0x04, 0x17
        /*000a*/ 	.short	(.L_4377 - .L_4376)
.L_4376:
        /*000c*/ 	.word	0x00000000
        /*0010*/ 	.short	0x0001
        /*0012*/ 	.short	0x0008
        /*0014*/ 	.byte	0x00, 0xf0, 0x61, 0x08


	//----- nvinfo : EIATTR_KPARAM_INFO
	.align		4
.L_4377:
        /*0018*/ 	.byte	0x04, 0x17
        /*001a*/ 	.short	(.L_4379 - .L_4378)
.L_4378:
        /*001c*/ 	.word	0x00000000
        /*0020*/ 	.short	0x0000
        /*0022*/ 	.short	0x0000
        /*0024*/ 	.byte	0x00, 0xf0, 0x11, 0x00


	//----- nvinfo : EIATTR_SPARSE_MMA_MASK
	.align		4
.L_4379:
        /*0028*/ 	.byte	0x03, 0x50
        /*002a*/ 	.short	0x0000


	//----- nvinfo : EIATTR_MAXREG_COUNT
	.align		4
        /*002c*/ 	.byte	0x03, 0x1b
        /*002e*/ 	.short	0x0080


	//----- nvinfo : EIATTR_MERCURY_ISA_VERSION
	.align		4
        /*0030*/ 	.byte	0x03, 0x5f
        /*0032*/ 	.short	0x0101


	//----- nvinfo : EIATTR_VRC_CTA_INIT_COUNT
	.align		4
        /*0034*/ 	.byte	0x02, 0x4a
	.zero		1
	.zero		1


	//----- nvinfo : EIATTR_EXIT_INSTR_OFFSETS
	.align		4
        /*0038*/ 	.byte	0x04, 0x1c
        /*003a*/ 	.short	(.L_4381 - .L_4380)


	//   ....[0]....
.L_4380:
        /*003c*/ 	.word	0x000002d0


	//   ....[1]....
        /*0040*/ 	.word	0x00000340


	//   ....[2]....
        /*0044*/ 	.word	0x00003e30


	//   ....[3]....
        /*0048*/ 	.word	0x00005170


	//----- nvinfo : EIATTR_MAX_THREADS
	.align		4
.L_4381:
        /*004c*/ 	.byte	0x04, 0x05
        /*004e*/ 	.short	(.L_4383 - .L_4382)
.L_4382:
        /*0050*/ 	.word	0x00000080
        /*0054*/ 	.word	0x00000001
        /*0058*/ 	.word	0x00000001


	//----- nvinfo : EIATTR_CRS_STACK_SIZE
	.align		4
.L_4383:
        /*005c*/ 	.byte	0x04, 0x1e
        /*005e*/ 	.short	(.L_4385 - .L_4384)
.L_4384:
        /*0060*/ 	.word	0x00000000


	//----- nvinfo : EIATTR_CBANK_PARAM_SIZE
	.align		4
.L_4385:
        /*0064*/ 	.byte	0x03, 0x19
        /*0066*/ 	.short	0x0220


	//----- nvinfo : EIATTR_PARAM_CBANK
	.align		4
        /*0068*/ 	.byte	0x04, 0x0a
        /*006a*/ 	.short	(.L_4387 - .L_4386)
	.align		4
.L_4386:
        /*006c*/ 	.word	index@(.nv.constant0._ZN2at6native18elementwise_kernelILi128ELi4EZNS0_22gpu_kernel_impl_nocastIZNS0_16sign_kernel_cudaERNS_18TensorIteratorBaseEEUlbE_EEvS4_RKT_EUliE_EEviT1_)
        /*0070*/ 	.short	0x0380
        /*0072*/ 	.short	0x0220


	//----- nvinfo : EIATTR_SW_WAR
	.align		4
.L_4387:
        /*0074*/ 	.byte	0x04, 0x36
        /*0076*/ 	.short	(.L_4389 - .L_4388)
.L_4388:
        /*0078*/ 	.word	0x00000008
.L_4389:


//--------------------- .nv.info._ZN2at6native27unrolled_elementwise_kernelIZNS0_16sign_kernel_cudaERNS_18TensorIteratorBaseEEUlbE_St5arrayIPcLm2EELi4E23TrivialOffsetCalculatorILi1EjES9_NS0_6memory15LoadWithoutCastENSA_16StoreWithoutCastEEEviT_T0_T2_T3_T4_T5_ --------------------------
	.section	.nv.info._ZN2at6native27unrolled_elementwise_kernelIZNS0_16sign_kernel_cudaERNS_18TensorIteratorBaseEEUlbE_St5arrayIPcLm2EELi4E23TrivialOffsetCalculatorILi1EjES9_NS0_6memory15LoadWithoutCastENSA_16StoreWithoutCastEEEviT_T0_T2_T3_T4_T5_,"",@"SHT_CUDA_INFO"
	.sectionflags	@""
	.align	4


	//----- nvinfo : EIATTR_CUDA_API_VERSION
	.align		4
        /*0000*/ 	.byte	0x04, 0x37
        /*0002*/ 	.short	(.L_4391 - .L_4390)
.L_4390:
        /*0004*/ 	.word	0x00000082


	//----- nvinfo : EIATTR_KPARAM_INFO
	.align		4
.L_4391:
        /*0008*/ 	.byte	0x04, 0x17
        /*000a*/ 	.short	(.L_4393 - .L_4392)
.L_4392:
        /*000c*/ 	.word	0x00000000
        /*0010*/ 	.short	0x0006
        /*0012*/ 	.short	0x001b
        /*0014*/ 	.byte	0x00, 0xf0, 0x05, 0x00


	//----- nvinfo : EIATTR_KPARAM_INFO
	.align		4
.L_4393:
        /*0018*/ 	.byte	0x04, 0x17
        /*001a*/ 	.short	(.L_4395 - .L_4394)
.L_4394:
        /*001c*/ 	.word	0x00000000
        /*0020*/ 	.short	0x0005
        /*0022*/ 	.short	0x001a
        /*0024*/ 	.byte	0x00, 0xf0, 0x05, 0x00


	//----- nvinfo : EIATTR_KPARAM_INFO
	.align		4
.L_4395:
        /*0028*/ 	.byte	0x04, 0x17
        /*002a*/ 	.short	(.L_4397 - .L_4396)
.L_4396:
        /*002c*/ 	.word	0x00000000
        /*0030*/ 	.short	0x0004
        /*0032*/ 	.short	0x0019
        /*0034*/ 	.byte	0x00, 0xf0, 0x05, 0x00


	//----- nvinfo : EIATTR_KPARAM_INFO
	.align		4
.L_4397:
        /*0038*/ 	.byte	0x04, 0x17
        /*003a*/ 	.short	(.L_4399 - .L_4398)
.L_4398:
        /*003c*/ 	.word	0x00000000
        /*0040*/ 	.short	0x0003
        /*0042*/ 	.short	0x0018
        /*0044*/ 	.byte	0x00, 0xf0, 0x05, 0x00


	//----- nvinfo : EIATTR_KPARAM_INFO
	.align		4
.L_4399:
        /*0048*/ 	.byte	0x04, 0x17
        /*004a*/ 	.short	(.L_4401 - .L_4400)
.L_4400:
        /*004c*/ 	.word	0x00000000
        /*0050*/ 	.short	0x0002
        /*0052*/ 	.short	0x0008
        /*0054*/ 	.byte	0x00, 0xf0, 0x41, 0x00


	//----- nvinfo : EIATTR_KPARAM_INFO
	.align		4
.L_4401:
        /*0058*/ 	.byte	0x04, 0x17
        /*005a*/ 	.short	(.L_4403 - .L_4402)
.L_4402:
        /*005c*/ 	.word	0x00000000
        /*0060*/ 	.short	0x0001
        /*0062*/ 	.short	0x0004
        /*0064*/ 	.byte	0x00, 0xf0, 0x05, 0x00


	//----- nvinfo : EIATTR_KPARAM_INFO
	.align		4
.L_4403:
        /*0068*/ 	.byte	0x04, 0x17
        /*006a*/ 	.short	(.L_4405 - .L_4404)
.L_4404:
        /*006c*/ 	.word	0x00000000
        /*0070*/ 	.short	0x0000
        /*0072*/ 	.short	0x0000
        /*0074*/ 	.byte	0x00, 0xf0, 0x11, 0x00


	//----- nvinfo : EIATTR_SPARSE_MMA_MASK
	.align		4
.L_4405:
        /*0078*/ 	.byte	0x03, 0x50
        /*007a*/ 	.short	0x0000


	//----- nvinfo : EIATTR_MAXREG_COUNT
	.align		4
        /*007c*/ 	.byte	0x03, 0x1b
        /*007e*/ 	.short	0x00ff


	//----- nvinfo : EIATTR_MERCURY_ISA_VERSION
	.align		4
        /*0080*/ 	.byte	0x03, 0x5f
        /*0082*/ 	.short	0x0101


	//----- nvinfo : EIATTR_VRC_CTA_INIT_COUNT
	.align		4
        /*0084*/ 	.byte	0x02, 0x4a
	.zero		1
	.zero		1


	//----- nvinfo : EIATTR_EXIT_INSTR_OFFSETS
	.align		4
        /*0088*/ 	.byte	0x04, 0x1c
        /*008a*/ 	.short	(.L_4407 - .L_4406)


	//   ....[0]....
.L_4406:
        /*008c*/ 	.word	0x000004e0


	//   ....[1]....
        /*0090*/ 	.word	0x00000540


	//----- nvinfo : EIATTR_MAX_THREADS
	.align		4
.L_4407:
        /*0094*/ 	.byte	0x04, 0x05
        /*0096*/ 	.short	(.L_4409 - .L_4408)
.L_4408:
        /*0098*/ 	.word	0x00000080
        /*009c*/ 	.word	0x00000001
        /*00a0*/ 	.word	0x00000001


	//----- nvinfo : EIATTR_CRS_STACK_SIZE
	.align		4
.L_4409:
        /*00a4*/ 	.byte	0x04, 0x1e
        /*00a6*/ 	.short	(.L_4411 - .L_4410)
.L_4410:
        /*00a8*/ 	.word	0x00000000


	//----- nvinfo : EIATTR_CBANK_PARAM_SIZE
	.align		4
.L_4411:
        /*00ac*/ 	.byte	0x03, 0x19
        /*00ae*/ 	.short	0x001c


	//----- nvinfo : EIATTR_PARAM_CBANK
	.align		4
        /*00b0*/ 	.byte	0x04, 0x0a
        /*00b2*/ 	.short	(.L_4413 - .L_4412)
	.align		4
.L_4412:
        /*00b4*/ 	.word	index@(.nv.constant0._ZN2at6native27unrolled_elementwise_kernelIZNS0_16sign_kernel_cudaERNS_18TensorIteratorBaseEEUlbE_St5arrayIPcLm2EELi4E23TrivialOffsetCalculatorILi1EjES9_NS0_6memory15LoadWithoutCastENSA_16StoreWithoutCastEEEviT_T0_T2_T3_T4_T5_)
        /*00b8*/ 	.short	0x0380
        /*00ba*/ 	.short	0x001c


	//----- nvinfo : EIATTR_SW_WAR
	.align		4
.L_4413:
        /*00bc*/ 	.byte	0x04, 0x36
        /*00be*/ 	.short	(.L_4415 - .L_4414)
.L_4414:
        /*00c0*/ 	.word	0x00000008
.L_4415:


//--------------------- .nv.info._ZN2at6native29vectorized_elementwise_kernelILi2EZNS0_16sign_kernel_cudaERNS_18TensorIteratorBaseEEUlbE_St5arrayIPcLm2EEEEviT0_T1_ --------------------------
	.section	.nv.info._ZN2at6native29vectorized_elementwise_kernelILi2EZNS0_16sign_kernel_cudaERNS_18TensorIteratorBaseEEUlbE_St5arrayIPcLm2EEEEviT0_T1_,"",@"SHT_CUDA_INFO"
	.sectionflags	@""
	.align	4


	//----- nvinfo : EIATTR_CUDA_API_VERSION
	.align		4
        /*0000*/ 	.byte	0x04, 0x37
        /*0002*/ 	.short	(.L_4417 - .L_4416)
.L_4416:
        /*0004*/ 	.word	0x00000082


	//----- nvinfo : EIATTR_KPARAM_INFO
	.align		4
.L_4417:
        /*0008*/ 	.byte	0x04, 0x17
        /*000a*/ 	.short	(.L_4419 - .L_4418)
.L_4418:
        /*000c*/ 	.word	0x00000000
        /*0010*/ 	.short	0x0002
        /*0012*/ 	.short	0x0008
        /*0014*/ 	.byte	0x00, 0xf0, 0x41, 0x00


	//----- nvinfo : EIATTR_KPARAM_INFO
	.align		4
.L_4419:
        /*0018*/ 	.byte	0x04, 0x17
        /*001a*/ 	.short	(.L_4421 - .L_4420)
.L_4420:
        /*001c*/ 	.word	0x00000000
        /*0020*/ 	.short	0x0001
        /*0022*/ 	.short	0x0004
        /*0024*/ 	.byte	0x00, 0xf0, 0x05, 0x00


	//----- nvinfo : EIATTR_KPARAM_INFO
	.align		4
.L_4421:
        /*0028*/ 	.byte	0x04, 0x17
        /*002a*/ 	.short	(.L_4423 - .L_4422)
.L_4422:
        /*002c*/ 	.word	0x00000000
        /*0030*/ 	.short	0x0000
        /*0032*/ 	.short	0x0000
        /*0034*/ 	.byte	0x00, 0xf0, 0x11, 0x00


	//----- nvinfo : EIATTR_SPARSE_MMA_MASK
	.align		4
.L_4423:
        /*0038*/ 	.byte	0x03, 0x50
        /*003a*/ 	.short	0x0000


	//----- nvinfo : EIATTR_MAXREG_COUNT
	.align		4
        /*003c*/ 	.byte	0x03, 0x1b
        /*003e*/ 	.short	0x00ff


	//----- nvinfo : EIATTR_MERCURY_ISA_VERSION
	.align		4
        /*0040*/ 	.byte	0x03, 0x5f
        /*0042*/ 	.short	0x0101


	//----- nvinfo : EIATTR_VRC_CTA_INIT_COUNT
	.align		4
        /*0044*/ 	.byte	0x02, 0x4a
	.zero		1
	.zero		1


	//----- nvinfo : EIATTR_EXIT_INSTR_OFFSETS
	.align		4
        /*0048*/ 	.byte	0x04, 0x1c
        /*004a*/ 	.short	(.L_4425 - .L_4424)


	//   ....[0]....
.L_4424:
        /*004c*/ 	.word	0x00000a30


	//   ....[1]....
        /*0050*/ 	.word	0x00000a90


	//   ....[2]....
        /*0054*/ 	.word	0x00000db0


	//----- nvinfo : EIATTR_MAX_THREADS
	.align		4
.L_4425:
        /*0058*/ 	.byte	0x04, 0x05
        /*005a*/ 	.short	(.L_4427 - .L_4426)
.L_4426:
        /*005c*/ 	.word	0x00000080
        /*0060*/ 	.word	0x00000001
        /*0064*/ 	.word	0x00000001


	//----- nvinfo : EIATTR_CRS_STACK_SIZE
	.align		4
.L_4427:
        /*0068*/ 	.byte	0x04, 0x1e
        /*006a*/ 	.short	(.L_4429 - .L_4428)
.L_4428:
        /*006c*/ 	.word	0x00000000


	//----- nvinfo : EIATTR_CBANK_PARAM_SIZE
	.align		4
.L_4429:
        /*0070*/ 	.byte	0x03, 0x19
        /*0072*/ 	.short	0x0018


	//----- nvinfo : EIATTR_PARAM_CBANK
	.align		4
        /*0074*/ 	.byte	0x04, 0x0a
        /*0076*/ 	.short	(.L_4431 - .L_4430)
	.align		4
.L_4430:
        /*0078*/ 	.word	index@(.nv.constant0._ZN2at6native29vectorized_elementwise_kernelILi2EZNS0_16sign_kernel_cudaERNS_18TensorIteratorBaseEEUlbE_St5arrayIPcLm2EEEEviT0_T1_)
        /*007c*/ 	.short	0x0380
        /*007e*/ 	.short	0x0018


	//----- nvinfo : EIATTR_SW_WAR
	.align		4
.L_4431:
        /*0080*/ 	.byte	0x04, 0x36
        /*0082*/ 	.short	(.L_4433 - .L_4432)
.L_4432:
        /*0084*/ 	.word	0x00000008
.L_4433:


//--------------------- .nv.info._ZN2at6native29vectorized_elementwise_kernelILi4EZNS0_16sign_kernel_cudaERNS_18TensorIteratorBaseEEUlbE_St5arrayIPcLm2EEEEviT0_T1_ --------------------------
	.section	.nv.info._ZN2at6native29vectorized_elementwise_kernelILi4EZNS0_16sign_kernel_cudaERNS_18TensorIteratorBaseEEUlbE_St5arrayIPcLm2EEEEviT0_T1_,"",@"SHT_CUDA_INFO"
	.sectionflags	@""
	.align	4


	//----- nvinfo : EIATTR_CUDA_API_VERSION
	.align		4
        /*0000*/ 	.byte	0x04, 0x37
        /*0002*/ 	.short	(.L_4435 - .L_4434)
.L_4434:
        /*0004*/ 	.word	0x00000082


	//----- nvinfo : EIATTR_KPARAM_INFO
	.align		4
.L_4435:
        /*0008*/ 	.byte	0x04, 0x17
        /*000a*/ 	.short	(.L_4437 - .L_4436)
.L_4436:
        /*000c*/ 	.word	0x00000000
        /*0010*/ 	.short	0x0002
        /*0012*/ 	.short	0x0008
        /*0014*/ 	.byte	0x00, 0xf0, 0x41, 0x00


	//----- nvinfo : EIATTR_KPARAM_INFO
	.align		4
.L_4437:
        /*0018*/ 	.byte	0x04, 0x17
        /*001a*/ 	.short	(.L_4439 - .L_4438)
.L_4438:
        /*001c*/ 	.word	0x00000000
        /*0020*/ 	.short	0x0001
        /*0022*/ 	.short	0x0004
        /*0024*/ 	.byte	0x00, 0xf0, 0x05, 0x00


	//----- nvinfo : EIATTR_KPARAM_INFO
	.align		4
.L_4439:
        /*0028*/ 	.byte	0x04, 0x17
        /*002a*/ 	.short	(.L_4441 - .L_4440)
.L_4440:
        /*002c*/ 	.word	0x00000000
        /*0030*/ 	.short	0x0000
        /*0032*/ 	.short	0x0000
        /*0034*/ 	.byte	0x00, 0xf0, 0x11, 0x00


	//----- nvinfo : EIATTR_SPARSE_MMA_MASK
	.align		4
.L_4441:
        /*0038*/ 	.byte	0x03, 0x50
        /*003a*/ 	.short	0x0000


	//----- nvinfo : EIATTR_MAXREG_COUNT
	.align		4
        /*003c*/ 	.byte	0x03, 0x1b
        /*003e*/ 	.short	0x00ff


	//----- nvinfo : EIATTR_MERCURY_ISA_VERSION
	.align		4
        /*0040*/ 	.byte	0x03, 0x5f
        /*0042*/ 	.short	0x0101


	//----- nvinfo : EIATTR_VRC_CTA_INIT_COUNT
	.align		4
        /*0044*/ 	.byte	0x02, 0x4a
	.zero		1
	.zero		1


	//----- nvinfo : EIATTR_EXIT_INSTR_OFFSETS
	.align		4
        /*0048*/ 	.byte	0x04, 0x1c
        /*004a*/ 	.short	(.L_4443 - .L_4442)


	//   ....[0]....
.L_4442:
        /*004c*/ 	.word	0x00000a30


	//   ....[1]....
        /*0050*/ 	.word	0x00000a90


	//   ....[2]....
        /*0054*/ 	.word	0x00000d90


	//----- nvinfo : EIATTR_MAX_THREADS
	.align		4
.L_4443:
        /*0058*/ 	.byte	0x04, 0x05
        /*005a*/ 	.short	(.L_4445 - .L_4444)
.L_4444:
        /*005c*/ 	.word	0x00000080
        /*0060*/ 	.word	0x00000001
        /*0064*/ 	.word	0x00000001


	//----- nvinfo : EIATTR_CRS_STACK_SIZE
	.align		4
.L_4445:
        /*0068*/ 	.byte	0x04, 0x1e
        /*006a*/ 	.short	(.L_4447 - .L_4446)
.L_4446:
        /*006c*/ 	.word	0x00000000


	//----- nvinfo : EIATTR_CBANK_PARAM_SIZE
	.align		4
.L_4447:
        /*0070*/ 	.byte	0x03, 0x19
        /*0072*/ 	.short	0x0018


	//----- nvinfo : EIATTR_PARAM_CBANK
	.align		4
        /*0074*/ 	.byte	0x04, 0x0a
        /*0076*/ 	.short	(.L_4449 - .L_4448)
	.align		4
.L_4448:
        /*0078*/ 	.word	index@(.nv.constant0._ZN2at6native29vectorized_elementwise_kernelILi4EZNS0_16sign_kernel_cudaERNS_18TensorIteratorBaseEEUlbE_St5arrayIPcLm2EEEEviT0_T1_)
        /*007c*/ 	.short	0x0380
        /*007e*/ 	.short	0x0018


	//----- nvinfo : EIATTR_SW_WAR
	.align		4
.L_4449:
        /*0080*/ 	.byte	0x04, 0x36
        /*0082*/ 	.short	(.L_4451 - .L_4450)
.L_4450:
        /*0084*/ 	.word	0x00000008
.L_4451:


//--------------------- .nv.info._ZN2at6native29vectorized_elementwise_kernelILi8EZNS0_16sign_kernel_cudaERNS_18TensorIteratorBaseEEUlbE_St5arrayIPcLm2EEEEviT0_T1_ --------------------------
	.section	.nv.info._ZN2at6native29vectorized_elementwise_kernelILi8EZNS0_16sign_kernel_cudaERNS_18TensorIteratorBaseEEUlbE_St5arrayIPcLm2EEEEviT0_T1_,"",@"SHT_CUDA_INFO"
	.sectionflags	@""
	.align	4


	//----- nvinfo : EIATTR_CUDA_API_VERSION
	.align		4
        /*0000*/ 	.byte	0x04, 0x37
        /*0002*/ 	.short	(.L_4453 - .L_4452)
.L_4452:
        /*0004*/ 	.word	0x00000082


	//----- nvinfo : EIATTR_KPARAM_INFO
	.align		4
.L_4453:
        /*0008*/ 	.byte	0x04, 0x17
        /*000a*/ 	.short	(.L_4455 - .L_4454)
.L_4454:
        /*000c*/ 	.word	0x00000000
        /*0010*/ 	.short	0x0002
        /*0012*/ 	.short	0x0008
        /*0014*/ 	.byte	0x00, 0xf0, 0x41, 0x00


	//----- nvinfo : EIATTR_KPARAM_INFO
	.align		4
.L_4455:
        /*0018*/ 	.byte	0x04, 0x17
        /*001a*/ 	.short	(.L_4457 - .L_4456)
.L_4456:
        /*001c*/ 	.word	0x00000000
        /*0020*/ 	.short	0x0001
        /*0022*/ 	.short	0x0004
        /*0024*/ 	.byte	0x00, 0xf0, 0x05, 0x00


	//----- nvinfo : EIATTR_KPARAM_INFO
	.align		4
.L_4457:
        /*0028*/ 	.byte	0x04, 0x17
        /*002a*/ 	.short	(.L_4459 - .L_4458)
.L_4458:
        /*002c*/ 	.word	0x00000000
        /*0030*/ 	.short	0x0000
        /*0032*/ 	.short	0x0000
        /*0034*/ 	.byte	0x00, 0xf0, 0x11, 0x00


	//----- nvinfo : EIATTR_SPARSE_MMA_MASK
	.align		4
.L_4459:
        /*0038*/ 	.byte	0x03, 0x50
        /*003a*/ 	.short	0x0000


	//----- nvinfo : EIATTR_MAXREG_COUNT
	.align		4
        /*003c*/ 	.byte	0x03, 0x1b
        /*003e*/ 	.short	0x00ff


	//----- nvinfo : EIATTR_MERCURY_ISA_VERSION
	.align		4
        /*0040*/ 	.byte	0x03, 0x5f
        /*0042*/ 	.short	0x0101


	//----- nvinfo : EIATTR_VRC_CTA_INIT_COUNT
	.align		4
        /*0044*/ 	.byte	0x02, 0x4a
	.zero		1
	.zero		1


	//----- nvinfo : EIATTR_EXIT_INSTR_OFFSETS
	.align		4
        /*0048*/ 	.byte	0x04, 0x1c
        /*004a*/ 	.short	(.L_4461 - .L_4460)


	//   ....[0]....
.L_4460:
        /*004c*/ 	.word	0x00000010


	//----- nvinfo : EIATTR_MAX_THREADS
	.align		4
.L_4461:
        /*0050*/ 	.byte	0x04, 0x05
        /*0052*/ 	.short	(.L_4463 - .L_4462)
.L_4462:
        /*0054*/ 	.word	0x00000080
        /*0058*/ 	.word	0x00000001
        /*005c*/ 	.word	0x00000001


	//----- nvinfo : EIATTR_CBANK_PARAM_SIZE
	.align		4
.L_4463:
        /*0060*/ 	.byte	0x03, 0x19
        /*0062*/ 	.short	0x0018


	//----- nvinfo : EIATTR_PARAM_CBANK
	.align		4
        /*0064*/ 	.byte	0x04, 0x0a
        /*0066*/ 	.short	(.L_4465 - .L_4464)
	.align		4
.L_4464:
        /*0068*/ 	.word	index@(.nv.constant0._ZN2at6native29vectorized_elementwise_kernelILi8EZNS0_16sign_kernel_cudaERNS_18TensorIteratorBaseEEUlbE_St5arrayIPcLm2EEEEviT0_T1_)
        /*006c*/ 	.short	0x0380
        /*006e*/ 	.short	0x0018


	//----- nvinfo : EIATTR_SW_WAR
	.align		4
.L_4465:
        /*0070*/ 	.byte	0x04, 0x36
        /*0072*/ 	.short	(.L_4467 - .L_4466)
.L_4466:
        /*0074*/ 	.word	0x00000008
.L_4467:


//--------------------- .nv.info._ZN2at6native18elementwise_kernelILi128ELi4EZNS0_15gpu_kernel_implIZZZNS0_15neg_kernel_cudaERNS_18TensorIteratorBaseEENKUlvE0_clEvENKUlvE7_clEvEUlN3c108BFloat16EE_EEvS4_RKT_EUliE_EEviT1_ --------------------------
	.section	.nv.info._ZN2at6native18elementwise_kernelILi128ELi4EZNS0_15gpu_kernel_implIZZZNS0_15neg_kernel_cudaERNS_18TensorIteratorBaseEENKUlvE0_clEvENKUlvE7_clEvEUlN3c108BFloat16EE_EEvS4_RKT_EUliE_EEviT1_,"",@"SHT_CUDA_INFO"
	.sectionflags	@""
	.align	4


	//----- nvinfo : EIATTR_CUDA_API_VERSION
	.align		4
        /*0000*/ 	.byte	0x04, 0x37
        /*0002*/ 	.short	(.L_4469 - .L_4468)
.L_4468:
        /*0004*/ 	.word	0x00000082


	//----- nvinfo : EIATTR_KPARAM_INFO
	.align		4
.L_4469:
        /*0008*/ 	.byte	0x04, 0x17
        /*000a*/ 	.short	(.L_4471 - .L_4470)
.L_4470:
        /*000c*/ 	.word	0x00000000
        /*0010*/ 	.short	0x0001
        /*0012*/ 	.short	0x0008
        /*0014*/ 	.byte	0x00, 0xf0, 0x61, 0x08


	//----- nvinfo : EIATTR_KPARAM_INFO
	.align		4
.L_4471:
        /*0018*/ 	.byte	0x04, 0x17
        /*001a*/ 	.short	(.L_4473 - .L_4472)
.L_4472:
        /*001c*/ 	.word	0x00000000
        /*0020*/ 	.short	0x0000
        /*0022*/ 	.short	0x0000
        /*0024*/ 	.byte	0x00, 0xf0, 0x11, 0x00


	//----- nvinfo : EIATTR_SPARSE_MMA_MASK
	.align		4
.L_4473:
        /*0028*/ 	.byte	0x03, 0x50
        /*002a*/ 	.short	0x0000


	//----- nvinfo : EIATTR_MAXREG_COUNT
	.align		4
        /*002c*/ 	.byte	0x03, 0x1b
        /*002e*/ 	.short	0x0080


	//----- nvinfo : EIATTR_EXTERNS
	.align		4
        /*0030*/ 	.byte	0x04, 0x0f
        /*0032*/ 	.short	(.L_4475 - .L_4474)


	//   ....[0]....
	.align		4
.L_4474:
        /*0034*/ 	.word	index@(__assertfail)


	//----- nvinfo : EIATTR_MERCURY_ISA_VERSION
	.align		4
.L_4475:
        /*0038*/ 	.byte	0x03, 0x5f
        /*003a*/ 	.short	0x0101


	//----- nvinfo : EIATTR_VRC_CTA_INIT_COUNT
	.align		4
        /*003c*/ 	.byte	0x02, 0x4a
	.zero		1
	.zero		1


	//----- nvinfo : EIATTR_SYSCALL_OFFSETS
	.align		4
        /*0040*/ 	.byte	0x04, 0x46
        /*0042*/ 	.short	(.L_4477 - .L_4476)


	//   ....[0]....
.L_4476:
        /*0044*/ 	.word	0x00002290


	//   ....[1]....
        /*0048*/ 	.word	0x000031a0


	//   ....[2]....
        /*004c*/ 	.word	0x000055d0


	//   ....[3]....
        /*0050*/ 	.word	0x00006330


	//   ....[4]....
        /*0054*/ 	.word	0x00008850


	//   ....[5]....
        /*0058*/ 	.word	0x000095b0


	//   ....[6]....
        /*005c*/ 	.word	0x0000bae0


	//   ....[7]....
        /*0060*/ 	.word	0x0000c810


	//----- nvinfo : EIATTR_EXIT_INSTR_OFFSETS
	.align		4
.L_4477:
        /*0064*/ 	.byte	0x04, 0x1c
        /*0066*/ 	.short	(.L_4479 - .L_4478)


	//   ....[0]....
.L_4478:
        /*0068*/ 	.word	0x00009870


	//   ....[1]....
        /*006c*/ 	.word	0x0000bc90


	//   ....[2]....
        /*0070*/ 	.word	0x0000bcd0


	//   ....[3]....
        /*0074*/ 	.word	0x0000bd70


	//   ....[4]....
        /*0078*/ 	.word	0x0000bdb0


	//   ....[5]....
        /*007c*/ 	.word	0x0000bdf0


	//   ....[6]....
        /*0080*/ 	.word	0x0000be80


	//   ....[7]....
        /*0084*/ 	.word	0x0000bec0


	//   ....[8]....
        /*0088*/ 	.word	0x0000bf60


	//   ....[9]....
        /*008c*/ 	.word	0x0000bfb0


	//   ....[10]....
        /*0090*/ 	.word	0x0000c000


	//   ....[11]....
        /*0094*/ 	.word	0x0000c0e0


	//   ....[12]....
        /*0098*/ 	.word	0x0000c250


	//   ....[13]....
        /*009c*/ 	.word	0x0000c3c0


	//   ....[14]....
        /*00a0*/ 	.word	0x0000c520


	//   ....[15]....
        /*00a4*/ 	.word	0x0000c560


	//   ....[16]....
        /*00a8*/ 	.word	0x0000c5a0


	//   ....[17]....
        /*00ac*/ 	.word	0x0000c650


	//   ....[18]....
        /*00b0*/ 	.word	0x0000c6b0


	//   ....[19]....
        /*00b4*/ 	.word	0x0000c820


	//   ....[20]....
        /*00b8*/ 	.word	0x0000c930


	//   ....[21]....
        /*00bc*/ 	.word	0x0000ca70


	//   ....[22]....
        /*00c0*/ 	.word	0x0000ca90


	//----- nvinfo : EIATTR_MAX_THREADS
	.align		4
.L_4479:
        /*00c4*/ 	.byte	0x04, 0x05
        /*00c6*/ 	.short	(.L_4481 - .L_4480)
.L_4480:
        /*00c8*/ 	.word	0x00000080
        /*00cc*/ 	.word	0x00000001
        /*00d0*/ 	.word	0x00000001


	//----- nvinfo : EIATTR_CRS_STACK_SIZE
	.align		4
.L_4481:
        /*00d4*/ 	.byte	0x04, 0x1e
        /*00d6*/ 	.short	(.L_4483 - .L_4482)
.L_4482:
        /*00d8*/ 	.word	0x00000000


	//----- nvinfo : EIATTR_CBANK_PARAM_SIZE
	.align		4
.L_4483:
        /*00dc*/ 	.byte	0x03, 0x19
        /*00de*/ 	.short	0x0220


	//----- nvinfo : EIATTR_PARAM_CBANK
	.align		4
        /*00e0*/ 	.byte	0x04, 0x0a
        /*00e2*/ 	.short	(.L_4485 - .L_4484)
	.align		4
.L_4484:
        /*00e4*/ 	.word	index@(.nv.constant0._ZN2at6native18elementwise_kernelILi128ELi4EZNS0_15gpu_kernel_implIZZZNS0_15neg_kernel_cudaERNS_18TensorIteratorBaseEENKUlvE0_clEvENKUlvE7_clEvEUlN3c108BFloat16EE_EEvS4_RKT_EUliE_EEviT1_)
        /*00e8*/ 	.short	0x0380
        /*00ea*/ 	.short	0x0220


	//----- nvinfo : EIATTR_SW_WAR
	.align		4
.L_4485:
        /*00ec*/ 	.byte	0x04, 0x36
        /*00ee*/ 	.short	(.L_4487 - .L_4486)
.L_4486:
        /*00f0*/ 	.word	0x00000008
.L_4487:


//--------------------- .nv.info._ZN2at6native27unrolled_elementwise_kernelIZZZNS0_15neg_kernel_cudaERNS_18TensorIteratorBaseEENKUlvE0_clEvENKUlvE7_clEvEUlN3c108BFloat16EE_St5arrayIPcLm2EELi4E23TrivialOffsetCalculatorILi1EjESD_NS0_6memory12LoadWithCastILi1EEENSE_13StoreWithCastILi1EEEEEviT_T0_T2_T3_T4_T5_ --------------------------
	.section	.nv.info._ZN2at6native27unrolled_elementwise_kernelIZZZNS0_15neg_kernel_cudaERNS_18TensorIteratorBaseEENKUlvE0_clEvENKUlvE7_clEvEUlN3c108BFloat16EE_St5arrayIPcLm2EELi4E23TrivialOffsetCalculatorILi1EjESD_NS0_6memory12LoadWithCastILi1EEENSE_13StoreWithCastILi1EEEEEviT_T0_T2_T3_T4_T5_,"",@"SHT_CUDA_INFO"
	.sectionflags	@""
	.align	4


	//----- nvinfo : EIATTR_CUDA_API_VERSION
	.align		4
        /*0000*/ 	.byte	0x04, 0x37
        /*0002*/ 	.short	(.L_4489 - .L_4488)
.L_4488:
        /*0004*/ 	.word	0x00000082


	//----- nvinfo : EIATTR_KPARAM_INFO
	.align		4
.L_4489:
        /*0008*/ 	.byte	0x04, 0x17
        /*000a*/ 	.short	(.L_4491 - .L_4490)
.L_4490:
        /*000c*/ 	.word	0x00000000
        /*0010*/ 	.short	0x0006
        /*0012*/ 	.short	0x0024
        /*0014*/ 	.byte	0x00, 0xf0, 0x21, 0x00


	//----- nvinfo : EIATTR_KPARAM_INFO
	.align		4
.L_4491:
        /*0018*/ 	.byte	0x04, 0x17
        /*001a*/ 	.short	(.L_4493 - .L_4492)
.L_4492:
        /*001c*/ 	.word	0x00000000
        /*0020*/ 	.short	0x0005
        /*0022*/ 	.short	0x001c
        /*0024*/ 	.byte	0x00, 0xf0, 0x21, 0x00


	//----- nvinfo : EIATTR_KPARAM_INFO
	.align		4
.L_4493:
        /*0028*/ 	.byte	0x04, 0x17
        /*002a*/ 	.short	(.L_4495 - .L_4494)
.L_4494:
        /*002c*/ 	.word	0x00000000
        /*0030*/ 	.short	0x0004
        /*0032*/ 	.short	0x0019
        /*0034*/ 	.byte	0x00, 0xf0, 0x05, 0x00


	//----- nvinfo : EIATTR_KPARAM_INFO
	.align		4
.L_4495:
        /*0038*/ 	.byte	0x04, 0x17
        /*003a*/ 	.short	(.L_4497 - .L_4496)
.L_4496:
        /*003c*/ 	.word	0x00000000
        /*0040*/ 	.short	0x0003
        /*0042*/ 	.short	0x0018
        /*0044*/ 	.byte	0x00, 0xf0, 0x05, 0x00


	//----- nvinfo : EIATTR_KPARAM_INFO
	.align		4
.L_4497:
        /*0048*/ 	.byte	0x04, 0x17
        /*004a*/ 	.short	(.L_4499 - .L_4498)
.L_4498:
        /*004c*/ 	.word	0x00000000
        /*0050*/ 	.short	0x0002
        /*0052*/ 	.short	0x0008
        /*0054*/ 	.byte	0x00, 0xf0, 0x41, 0x00


	//----- nvinfo : EIATTR_KPARAM_INFO
	.align		4
.L_4499:
        /*0058*/ 	.byte	0x04, 0x17
        /*005a*/ 	.short	(.L_4501 - .L_4500)
.L_4500:
        /*005c*/ 	.word	0x00000000
        /*0060*/ 	.short	0x0001
        /*0062*/ 	.short	0x0004
        /*0064*/ 	.byte	0x00, 0xf0, 0x05, 0x00


	//----- nvinfo : EIATTR_KPARAM_INFO
	.align		4
.L_4501:
        /*0068*/ 	.byte	0x04, 0x17
        /*006a*/ 	.short	(.L_4503 - .L_4502)
.L_4502:
        /*006c*/ 	.word	0x00000000
        /*0070*/ 	.short	0x0000
        /*0072*/ 	.short	0x0000
        /*0074*/ 	.byte	0x00, 0xf0, 0x11, 0x00


	//----- nvinfo : EIATTR_SPARSE_MMA_MASK
	.align		4
.L_4503:
        /*0078*/ 	.byte	0x03, 0x50
        /*007a*/ 	.short	0x0000


	//----- nvinfo : EIATTR_MAXREG_COUNT
	.align		4
        /*007c*/ 	.byte	0x03, 0x1b
        /*007e*/ 	.short	0x00ff


	//----- nvinfo : EIATTR_EXTERNS
	.align		4
        /*0080*/ 	.byte	0x04, 0x0f
        /*0082*/ 	.short	(.L_4505 - .L_4504)


	//   ....[0]....
	.align		4
.L_4504:
        /*0084*/ 	.word	index@(__assertfail)


	//----- nvinfo : EIATTR_MERCURY_ISA_VERSION
	.align		4
.L_4505:
        /*0088*/ 	.byte	0x03, 0x5f
        /*008a*/ 	.short	0x0101


	//----- nvinfo : EIATTR_VRC_CTA_INIT_COUNT
	.align		4
        /*008c*/ 	.byte	0x02, 0x4a
	.zero		1
	.zero		1


	//----- nvinfo : EIATTR_SYSCALL_OFFSETS
	.align		4
        /*0090*/ 	.byte	0x04, 0x46
        /*0092*/ 	.short	(.L_4507 - .L_4506)


	//   ....[0]....
.L_4506:
        /*0094*/ 	.word	0x00001080


	//   ....[1]....
        /*0098*/ 	.word	0x000022e0


	//   ....[2]....
        /*009c*/ 	.word	0x00003480


	//   ....[3]....
        /*00a0*/ 	.word	0x00004530


	//   ....[4]....
        /*00a4*/ 	.word	0x00005630


	//   ....[5]....
        /*00a8*/ 	.word	0x00006510


	//   ....[6]....
        /*00ac*/ 	.word	0x00007490


	//   ....[7]....
        /*00b0*/ 	.word	0x00008410


	//----- nvinfo : EIATTR_EXIT_INSTR_OFFSETS
	.align		4
.L_4507:
        /*00b4*/ 	.byte	0x04, 0x1c
        /*00b6*/ 	.short	(.L_4509 - .L_4508)


	//   ....[0]....
.L_4508:
        /*00b8*/ 	.word	0x00007740


	//   ....[1]....
        /*00bc*/ 	.word	0x00007890


	//   ....[2]....
        /*00c0*/ 	.word	0x000078d0


	//   ....[3]....
        /*00c4*/ 	.word	0x00007970


	//   ....[4]....
        /*00c8*/ 	.word	0x000079b0


	//   ....[5]....
        /*00cc*/ 	.word	0x000079f0


	//   ....[6]....
        /*00d0*/ 	.word	0x00007a80


	//   ....[7]....
        /*00d4*/ 	.word	0x00007ac0


	//   ....[8]....
        /*00d8*/ 	.word	0x00007b60


	//   ....[9]....
        /*00dc*/ 	.word	0x00007bb0


	//   ....[10]....
        /*00e0*/ 	.word	0x00007c00


	//   ....[11]....
        /*00e4*/ 	.word	0x00007ce0


	//   ....[12]....
        /*00e8*/ 	.word	0x00007e50


	//   ....[13]....
        /*00ec*/ 	.word	0x00007fc0


	//   ....[14]....
        /*00f0*/ 	.word	0x00008120


	//   ....[15]....
        /*00f4*/ 	.word	0x00008160


	//   ....[16]....
        /*00f8*/ 	.word	0x000081a0


	//   ....[17]....
        /*00fc*/ 	.word	0x00008250


	//   ....[18]....
        /*0100*/ 	.word	0x000082b0


	//   ....[19]....
        /*0104*/ 	.word	0x00008420


	//   ....[20]....
        /*0108*/ 	.word	0x00008530


	//   ....[21]....
        /*010c*/ 	.word	0x00008670


	//   ....[22]....
        /*0110*/ 	.word	0x00008690


	//----- nvinfo : EIATTR_MAX_THREADS
	.align		4
.L_4509:
        /*0114*/ 	.byte	0x04, 0x05
        /*0116*/ 	.short	(.L_4511 - .L_4510)
.L_4510:
        /*0118*/ 	.word	0x00000080
        /*011c*/ 	.word	0x00000001
        /*0120*/ 	.word	0x00000001


	//----- nvinfo : EIATTR_CRS_STACK_SIZE
	.align		4
.L_4511:
        /*0124*/ 	.byte	0x04, 0x1e
        /*0126*/ 	.short	(.L_4513 - .L_4512)
.L_4512:
        /*0128*/ 	.word	0x00000000


	//----- nvinfo : EIATTR_CBANK_PARAM_SIZE
	.align		4
.L_4513:
        /*012c*/ 	.byte	0x03, 0x19
        /*012e*/ 	.short	0x002c


	//----- nvinfo : EIATTR_PARAM_CBANK
	.align		4
        /*0130*/ 	.byte	0x04, 0x0a
        /*0132*/ 	.short	(.L_4515 - .L_4514)
	.align		4
.L_4514:
        /*0134*/ 	.word	index@(.nv.constant0._ZN2at6native27unrolled_elementwise_kernelIZZZNS0_15neg_kernel_cudaERNS_18TensorIteratorBaseEENKUlvE0_clEvENKUlvE7_clEvEUlN3c108BFloat16EE_St5arrayIPcLm2EELi4E23TrivialOffsetCalculatorILi1EjESD_NS0_6memory12LoadWithCastILi1EEENSE_13StoreWithCastILi1EEEEEviT_T0_T2_T3_T4_T5_)
        /*0138*/ 	.short	0x0380
        /*013a*/ 	.short	0x002c


	//----- nvinfo : EIATTR_SW_WAR
	.align		4
.L_4515:
        /*013c*/ 	.byte	0x04, 0x36
        /*013e*/ 	.short	(.L_4517 - .L_4516)
.L_4516:
        /*0140*/ 	.word	0x00000008
.L_4517:


//--------------------- .nv.info._ZN2at6native18elementwise_kernelILi128ELi4EZNS0_22gpu_kernel_impl_nocastIZZZNS0_15neg_kernel_cudaERNS_18TensorIteratorBaseEENKUlvE0_clEvENKUlvE7_clEvEUlN3c108BFloat16EE_EEvS4_RKT_EUliE_EEviT1_ --------------------------
	.section	.nv.info._ZN2at6native18elementwise_kernelILi128ELi4EZNS0_22gpu_kernel_impl_nocastIZZZNS0_15neg_kernel_cudaERNS_18TensorIteratorBaseEENKUlvE0_clEvENKUlvE7_clEvEUlN3c108BFloat16EE_EEvS4_RKT_EUliE_EEviT1_,"",@"SHT_CUDA_INFO"
	.sectionflags	@""
	.align	4


	//----- nvinfo : EIATTR_CUDA_API_VERSION
	.align		4
        /*0000*/ 	.byte	0x04, 0x37
        /*0002*/ 	.short	(.L_4519 - .L_4518)
.L_4518:
        /*0004*/ 	.word	0x00000082


	//----- nvinfo : EIATTR_KPARAM_INFO
	.align		4
.L_4519:
        /*0008*/ 	.byte	0x04, 0x17
        /*000a*/ 	.short	(.L_4521 - .L_4520)
.L_4520:
        /*000c*/ 	.word	0x00000000
        /*0010*/ 	.short	0x0001
        /*0012*/ 	.short	0x0008
        /*0014*/ 	.byte	0x00, 0xf0, 0x61, 0x08


	//----- nvinfo : EIATTR_KPARAM_INFO
	.align		4
.L_4521:
        /*0018*/ 	.byte	0x04, 0x17
        /*001a*/ 	.short	(.L_4523 - .L_4522)
.L_4522:
        /*001c*/ 	.word	0x00000000
        /*0020*/ 	.short	0x0000
        /*0022*/ 	.short	0x0000
        /*0024*/ 	.byte	0x00, 0xf0, 0x11, 0x00


	//----- nvinfo : EIATTR_SPARSE_MMA_MASK
	.align		4
.L_4523:
        /*0028*/ 	.byte	0x03, 0x50
        /*002a*/ 	.short	0x0000


	//----- nvinfo : EIATTR_MAXREG_COUNT
	.align		4
        /*002c*/ 	.byte	0x03, 0x1b
        /*002e*/ 	.short	0x0080


	//----- nvinfo : EIATTR_MERCURY_ISA_VERSION
	.align		4
        /*0030*/ 	.byte	0x03, 0x5f
        /*0032*/ 	.short	0x0101


	//----- nvinfo : EIATTR_VRC_CTA_INIT_COUNT
	.align		4
        /*0034*/ 	.byte	0x02, 0x4a
	.zero		1
	.zero		1


	//----- nvinfo : EIATTR_EXIT_INSTR_OFFSETS
	.align		4
        /*0038*/ 	.byte	0x04, 0x1c
        /*003a*/ 	.short	(.L_4525 - .L_4524)


	//   ....[0]....
.L_4524:
        /*003c*/ 	.word	0x00000300


	//   ....[1]....
        /*0040*/ 	.word	0x00000380


	//   ....[2]....
        /*0044*/ 	.word	0x00003ea0


	//   ....[3]....
        /*0048*/ 	.word	0x000051f0


	//----- nvinfo : EIATTR_MAX_THREADS
	.align		4
.L_4525:
        /*004c*/ 	.byte	0x04, 0x05
        /*004e*/ 	.short	(.L_4527 - .L_4526)
.L_4526:
        /*0050*/ 	.word	0x00000080
        /*0054*/ 	.word	0x00000001
        /*0058*/ 	.word	0x00000001


	//----- nvinfo : EIATTR_CRS_STACK_SIZE
	.align		4
.L_4527:
        /*005c*/ 	.byte	0x04, 0x1e
        /*005e*/ 	.short	(.L_4529 - .L_4528)
.L_4528:
        /*0060*/ 	.word	0x00000000


	//----- nvinfo : EIATTR_CBANK_PARAM_SIZE
	.align		4
.L_4529:
        /*0064*/ 	.byte	0x03, 0x19
        /*0066*/ 	.short	0x0220


	//----- nvinfo : EIATTR_PARAM_CBANK
	.align		4
        /*0068*/ 	.byte	0x04, 0x0a
        /*006a*/ 	.short	(.L_4531 - .L_4530)
	.align		4
.L_4530:
        /*006c*/ 	.word	index@(.nv.constant0._ZN2at6native18elementwise_kernelILi128ELi4EZNS0_22gpu_kernel_impl_nocastIZZZNS0_15neg_kernel_cudaERNS_18TensorIteratorBaseEENKUlvE0_clEvENKUlvE7_clEvEUlN3c108BFloat16EE_EEvS4_RKT_EUliE_EEviT1_)
        /*0070*/ 	.short	0x0380
        /*0072*/ 	.short	0x0220


	//----- nvinfo : EIATTR_SW_WAR
	.align		4
.L_4531:
        /*0074*/ 	.byte	0x04, 0x36
        /*0076*/ 	.short	(.L_4533 - .L_4532)
.L_4532:
        /*0078*/ 	.word	0x00000008
.L_4533:


//--------------------- .nv.info._ZN2at6native27unrolled_elementwise_kernelIZZZNS0_15neg_kernel_cudaERNS_18TensorIteratorBaseEENKUlvE0_clEvENKUlvE7_clEvEUlN3c108BFloat16EE_St5arrayIPcLm2EELi4E23TrivialOffsetCalculatorILi1EjESD_NS0_6memory15LoadWithoutCastENSE_16StoreWithoutCastEEEviT_T0_T2_T3_T4_T5_ --------------------------
	.section	.nv.info._ZN2at6native27unrolled_elementwise_kernelIZZZNS0_15neg_kernel_cudaERNS_18TensorIteratorBaseEENKUlvE0_clEvENKUlvE7_clEvEUlN3c108BFloat16EE_St5arrayIPcLm2EELi4E23TrivialOffsetCalculatorILi1EjESD_NS0_6memory15LoadWithoutCastENSE_16StoreWithoutCastEEEviT_T0_T2_T3_T4_T5_,"",@"SHT_CUDA_INFO"
	.sectionflags	@""
	.align	4


	//----- nvinfo : EIATTR_CUDA_API_VERSION
	.align		4
        /*0000*/ 	.byte	0x04, 0x37
        /*0002*/ 	.short	(.L_4535 - .L_4534)
.L_4534:
        /*0004*/ 	.word	0x00000082


	//----- nvinfo : EIATTR_KPARAM_INFO
	.align		4
.L_4535:
        /*0008*/ 	.byte	0x04, 0x17
        /*000a*/ 	.short	(.L_4537 - .L_4536)
.L_4536:
        /*000c*/ 	.word	0x00000000
        /*0010*/ 	.short	0x0006
        /*0012*/ 	.short	0x001b
        /*0014*/ 	.byte	0x00, 0xf0, 0x05, 0x00


	//----- nvinfo : EIATTR_KPARAM_INFO
	.align		4
.L_4537:
        /*0018*/ 	.byte	0x04, 0x17
        /*001a*/ 	.short	(.L_4539 - .L_4538)
.L_4538:
        /*001c*/ 	.word	0x00000000
        /*0020*/ 	.short	0x0005
        /*0022*/ 	.short	0x001a
        /*0024*/ 	.byte	0x00, 0xf0, 0x05, 0x00


	//----- nvinfo : EIATTR_KPARAM_INFO
	.align		4
.L_4539:
        /*0028*/ 	.byte	0x04, 0x17
        /*002a*/ 	.short	(.L_4541 - .L_4540)
.L_4540:
        /*002c*/ 	.word	0x00000000
        /*0030*/ 	.short	0x0004
        /*0032*/ 	.short	0x0019
        /*0034*/ 	.byte	0x00, 0xf0, 0x05, 0x00


	//----- nvinfo : EIATTR_KPARAM_INFO
	.align		4
.L_4541:
        /*0038*/ 	.byte	0x04, 0x17
        /*003a*/ 	.short	(.L_4543 - .L_4542)
.L_4542:
        /*003c*/ 	.word	0x00000000
        /*0040*/ 	.short	0x0003
        /*0042*/ 	.short	0x0018
        /*0044*/ 	.byte	0x00, 0xf0, 0x05, 0x00


	//----- nvinfo : EIATTR_KPARAM_INFO
	.align		4
.L_4543:
        /*0048*/ 	.byte	0x04, 0x17
        /*004a*/ 	.short	(.L_4545 - .L_4544)
.L_4544:
        /*004c*/ 	.word	0x00000000
        /*0050*/ 	.short	0x0002
        /*0052*/ 	.short	0x0008
        /*0054*/ 	.byte	0x00, 0xf0, 0x41, 0x00


	//----- nvinfo : EIATTR_KPARAM_INFO
	.align		4
.L_4545:
        /*0058*/ 	.byte	0x04, 0x17
        /*005a*/ 	.short	(.L_4547 - .L_4546)
.L_4546:
        /*005c*/ 	.word	0x00000000
        /*0060*/ 	.short	0x0001
        /*0062*/ 	.short	0x0004
        /*0064*/ 	.byte	0x00, 0xf0, 0x05, 0x00


	//----- nvinfo : EIATTR_KPARAM_INFO
	.align		4
.L_4547:
        /*0068*/ 	.byte	0x04, 0x17
        /*006a*/ 	.short	(.L_4549 - .L_4548)
.L_4548:
        /*006c*/ 	.word	0x00000000
        /*0070*/ 	.short	0x0000
        /*0072*/ 	.short	0x0000
        /*0074*/ 	.byte	0x00, 0xf0, 0x11, 0x00


	//----- nvinfo : EIATTR_SPARSE_MMA_MASK
	.align		4
.L_4549:
        /*0078*/ 	.byte	0x03, 0x50
        /*007a*/ 	.short	0x0000


	//----- nvinfo : EIATTR_MAXREG_COUNT
	.align		4
        /*007c*/ 	.byte	0x03, 0x1b
        /*007e*/ 	.short	0x00ff


	//----- nvinfo : EIATTR_MERCURY_ISA_VERSION
	.align		4
        /*0080*/ 	.byte	0x03, 0x5f
        /*0082*/ 	.short	0x0101


	//----- nvinfo : EIATTR_VRC_CTA_INIT_COUNT
	.align		4
        /*0084*/ 	.byte	0x02, 0x4a
	.zero		1
	.zero		1


	//----- nvinfo : EIATTR_EXIT_INSTR_OFFSETS
	.align		4
        /*0088*/ 	.byte	0x04, 0x1c
        /*008a*/ 	.short	(.L_4551 - .L_4550)


	//   ....[0]....
.L_4550:
        /*008c*/ 	.word	0x00000460


	//   ....[1]....
        /*0090*/ 	.word	0x000004f0


	//----- nvinfo : EIATTR_MAX_THREADS
	.align		4
.L_4551:
        /*0094*/ 	.byte	0x04, 0x05
        /*0096*/ 	.short	(.L_4553 - .L_4552)
.L_4552:
        /*0098*/ 	.word	0x00000080
        /*009c*/ 	.word	0x00000001
        /*00a0*/ 	.word	0x00000001


	//----- nvinfo : EIATTR_CRS_STACK_SIZE
	.align		4
.L_4553:
        /*00a4*/ 	.byte	0x04, 0x1e
        /*00a6*/ 	.short	(.L_4555 - .L_4554)
.L_4554:
        /*00a8*/ 	.word	0x00000000


	//----- nvinfo : EIATTR_CBANK_PARAM_SIZE
	.align		4
.L_4555:
        /*00ac*/ 	.byte	0x03, 0x19
        /*00ae*/ 	.short	0x001c


	//----- nvinfo : EIATTR_PARAM_CBANK
	.align		4
        /*00b0*/ 	.byte	0x04, 0x0a
        /*00b2*/ 	.short	(.L_4557 - .L_4556)
	.align		4
.L_4556:
        /*00b4*/ 	.word	index@(.nv.constant0._ZN2at6native27unrolled_elementwise_kernelIZZZNS0_15neg_kernel_cudaERNS_18TensorIteratorBaseEENKUlvE0_clEvENKUlvE7_clEvEUlN3c108BFloat16EE_St5arrayIPcLm2EELi4E23TrivialOffsetCalculatorILi1EjESD_NS0_6memory15LoadWithoutCastENSE_16StoreWithoutCastEEEviT_T0_T2_T3_T4_T5_)
        /*00b8*/ 	.short	0x0380
        /*00ba*/ 	.short	0x001c


	//----- nvinfo : EIATTR_SW_WAR
	.align		4
.L_4557:
        /*00bc*/ 	.byte	0x04, 0x36
        /*00be*/ 	.short	(.L_4559 - .L_4558)
.L_4558:
        /*00c0*/ 	.word	0x00000008
.L_4559:


//--------------------- .nv.info._ZN2at6native29vectorized_elementwise_kernelILi2EZZZNS0_15neg_kernel_cudaERNS_18TensorIteratorBaseEENKUlvE0_clEvENKUlvE7_clEvEUlN3c108BFloat16EE_St5arrayIPcLm2EEEEviT0_T1_ --------------------------
	.section	.nv.info._ZN2at6native29vectorized_elementwise_kernelILi2EZZZNS0_15neg_kernel_cudaERNS_18TensorIteratorBaseEENKUlvE0_clEvENKUlvE7_clEvEUlN3c108BFloat16EE_St5arrayIPcLm2EEEEviT0_T1_,"",@"SHT_CUDA_INFO"
	.sectionflags	@""
	.align	4


	//----- nvinfo : EIATTR_CUDA_API_VERSION
	.align		4
        /*0000*/ 	.byte	0x04, 0x37
        /*0002*/ 	.short	(.L_4561 - .L_4560)
.L_4560:
        /*0004*/ 	.word	0x00000082


	//----- nvinfo : EIATTR_KPARAM_INFO
	.align		4
.L_4561:
        /*0008*/ 	.byte	0x04, 0x17
        /*000a*/ 	.short	(.L_4563 - .L_4562)
.L_4562:
        /*000c*/ 	.word	0x00000000
        /*0010*/ 	.short	0x0002
        /*0012*/ 	.short	0x0008
        /*0014*/ 	.byte	0x00, 0xf0, 0x41, 0x00


	//----- nvinfo : EIATTR_KPARAM_INFO
	.align		4
.L_4563:
        /*0018*/ 	.byte	0x04, 0x17
        /*001a*/ 	.short	(.L_4565 - .L_4564)
.L_4564:
        /*001c*/ 	.word	0x00000000
        /*0020*/ 	.short	0x0001
        /*0022*/ 	.short	0x0004
        /*0024*/ 	.byte	0x00, 0xf0, 0x05, 0x00


	//----- nvinfo : EIATTR_KPARAM_INFO
	.align		4
.L_4565:
        /*0028*/ 	.byte	0x04, 0x17
        /*002a*/ 	.short	(.L_4567 - .L_4566)
.L_4566:
        /*002c*/ 	.word	0x00000000
        /*0030*/ 	.short	0x0000
        /*0032*/ 	.short	0x0000
        /*0034*/ 	.byte	0x00, 0xf0, 0x11, 0x00


	//----- nvinfo : EIATTR_SPARSE_MMA_MASK
	.align		4
.L_4567:
        /*0038*/ 	.byte	0x03, 0x50
        /*003a*/ 	.short	0x0000


	//----- nvinfo : EIATTR_MAXREG_COUNT
	.align		4
        /*003c*/ 	.byte	0x03, 0x1b
        /*003e*/ 	.short	0x00ff


	//----- nvinfo : EIATTR_MERCURY_ISA_VERSION
	.align		4
        /*0040*/ 	.byte	0x03, 0x5f
        /*0042*/ 	.short	0x0101


	//----- nvinfo : EIATTR_VRC_CTA_INIT_COUNT
	.align		4
        /*0044*/ 	.byte	0x02, 0x4a
	.zero		1
	.zero		1


	//----- nvinfo : EIATTR_EXIT_INSTR_OFFSETS
	.align		4
        /*0048*/ 	.byte	0x04, 0x1c
        /*004a*/ 	.short	(.L_4569 - .L_4568)


	//   ....[0]....
.L_4568:
        /*004c*/ 	.word	0x000009d0


	//   ....[1]....
        /*0050*/ 	.word	0x00000a20


	//   ....[2]....
        /*0054*/ 	.word	0x00000ca0


	//----- nvinfo : EIATTR_MAX_THREADS
	.align		4
.L_4569:
        /*0058*/ 	.byte	0x04, 0x05
        /*005a*/ 	.short	(.L_4571 - .L_4570)
.L_4570:
        /*005c*/ 	.word	0x00000080
        /*0060*/ 	.word	0x00000001
        /*0064*/ 	.word	0x00000001


	//----- nvinfo : EIATTR_CRS_STACK_SIZE
	.align		4
.L_4571:
        /*0068*/ 	.byte	0x04, 0x1e
        /*006a*/ 	.short	(.L_4573 - .L_4572)
.L_4572:
        /*006c*/ 	.word	0x00000000


	//----- nvinfo : EIATTR_CBANK_PARAM_SIZE
	.align		4
.L_4573:
        /*0070*/ 	.byte	0x03, 0x19
        /*0072*/ 	.short	0x0018


	//----- nvinfo : EIATTR_PARAM_CBANK
	.align		4
        /*0074*/ 	.byte	0x04, 0x0a
        /*0076*/ 	.short	(.L_4575 - .L_4574)
	.align		4
.L_4574:
        /*0078*/ 	.word	index@(.nv.constant0._ZN2at6native29vectorized_elementwise_kernelILi2EZZZNS0_15neg_kernel_cudaERNS_18TensorIteratorBaseEENKUlvE0_clEvENKUlvE7_clEvEUlN3c108BFloat16EE_St5arrayIPcLm2EEEEviT0_T1_)
        /*007c*/ 	.short	0x0380
        /*007e*/ 	.short	0x0018


	//----- nvinfo : EIATTR_SW_WAR
	.align		4
.L_4575:
        /*0080*/ 	.byte	0x04, 0x36
        /*0082*/ 	.short	(.L_4577 - .L_4576)
.L_4576:
        /*0084*/ 	.word	0x00000008
.L_4577:


//--------------------- .nv.info._ZN2at6native29vectorized_elementwise_kernelILi4EZZZNS0_15neg_kernel_cudaERNS_18TensorIteratorBaseEENKUlvE0_clEvENKUlvE7_clEvEUlN3c108BFloat16EE_St5arrayIPcLm2EEEEviT0_T1_ --------------------------
	.section	.nv.info._ZN2at6native29vectorized_elementwise_kernelILi4EZZZNS0_15neg_kernel_cudaERNS_18TensorIteratorBaseEENKUlvE0_clEvENKUlvE7_clEvEUlN3c108BFloat16EE_St5arrayIPcLm2EEEEviT0_T1_,"",@"SHT_CUDA_INFO"
	.sectionflags	@""
	.align	4


	//----- nvinfo : EIATTR_CUDA_API_VERSION
	.align		4
        /*0000*/ 	.byte	0x04, 0x37
        /*0002*/ 	.short	(.L_4579 - .L_4578)
.L_4578:
        /*0004*/ 	.word	0x00000082


	//----- nvinfo : EIATTR_KPARAM_INFO
	.align		4
.L_4579:
        /*0008*/ 	.byte	0x04, 0x17
        /*000a*/ 	.short	(.L_4581 - .L_4580)
.L_4580:
        /*000c*/ 	.word	0x00000000
        /*0010*/ 	.short	0x0002
        /*0012*/ 	.short	0x0008
        /*0014*/ 	.byte	0x00, 0xf0, 0x41, 0x00


	//----- nvinfo : EIATTR_KPARAM_INFO
	.align		4
.L_4581:
        /*0018*/ 	.byte	0x04, 0x17
        /*001a*/ 	.short	(.L_4583 - .L_4582)
.L_4582:
        /*001c*/ 	.word	0x00000000
        /*0020*/ 	.short	0x0001
        /*0022*/ 	.short	0x0004
        /*0024*/ 	.byte	0x00, 0xf0, 0x05, 0x00


	//----- nvinfo : EIATTR_KPARAM_INFO
	.align		4
.L_4583:
        /*0028*/ 	.byte	0x04, 0x17
        /*002a*/ 	.short	(.L_4585 - .L_4584)
.L_4584:
        /*002c*/ 	.word	0x00000000
        /*0030*/ 	.short	0x0000
        /*0032*/ 	.short	0x0000
        /*0034*/ 	.byte	0x00, 0xf0, 0x11, 0x00


	//----- nvinfo : EIATTR_SPARSE_MMA_MASK
	.align		4
.L_4585:
        /*0038*/ 	.byte	0x03, 0x50
        /*003a*/ 	.short	0x0000


	//----- nvinfo : EIATTR_MAXREG_COUNT
	.align		4
        /*003c*/ 	.byte	0x03, 0x1b
        /*003e*/ 	.short	0x00ff


	//----- nvinfo : EIATTR_MERCURY_ISA_VERSION
	.align		4
        /*0040*/ 	.byte	0x03, 0x5f
        /*0042*/ 	.short	0x0101


	//----- nvinfo : EIATTR_VRC_CTA_INIT_COUNT
	.align		4
        /*0044*/ 	.byte	0x02, 0x4a
	.zero		1
	.zero		1


	//----- nvinfo : EIATTR_EXIT_INSTR_OFFSETS
	.align		4
        /*0048*/ 	.byte	0x04, 0x1c
        /*004a*/ 	.short	(.L_4587 - .L_4586)


	//   ....[0]....
.L_4586:
        /*004c*/ 	.word	0x000009d0


	//   ....[1]....
        /*0050*/ 	.word	0x00000a20


	//   ....[2]....
        /*0054*/ 	.word	0x00000c60


	//----- nvinfo : EIATTR_MAX_THREADS
	.align		4
.L_4587:
        /*0058*/ 	.byte	0x04, 0x05
        /*005a*/ 	.short	(.L_4589 - .L_4588)
.L_4588:
        /*005c*/ 	.word	0x00000080
        /*0060*/ 	.word	0x00000001
        /*0064*/ 	.word	0x00000001


	//----- nvinfo : EIATTR_CRS_STACK_SIZE
	.align		4
.L_4589:
        /*0068*/ 	.byte	0x04, 0x1e
        /*006a*/ 	.short	(.L_4591 - .L_4590)
.L_4590:
        /*006c*/ 	.word	0x00000000


	//----- nvinfo : EIATTR_CBANK_PARAM_SIZE
	.align		4
.L_4591:
        /*0070*/ 	.byte	0x03, 0x19
        /*0072*/ 	.short	0x0018


	//----- nvinfo : EIATTR_PARAM_CBANK
	.align		4
        /*0074*/ 	.byte	0x04, 0x0a
        /*0076*/ 	.short	(.L_4593 - .L_4592)
	.align		4
.L_4592:
        /*0078*/ 	.word	index@(.nv.constant0._ZN2at6native29vectorized_elementwise_kernelILi4EZZZNS0_15neg_kernel_cudaERNS_18TensorIteratorBaseEENKUlvE0_clEvENKUlvE7_clEvEUlN3c108BFloat16EE_St5arrayIPcLm2EEEEviT0_T1_)
        /*007c*/ 	.short	0x0380
        /*007e*/ 	.short	0x0018


	//----- nvinfo : EIATTR_SW_WAR
	.align		4
.L_4593:
        /*0080*/ 	.byte	0x04, 0x36
        /*0082*/ 	.short	(.L_4595 - .L_4594)
.L_4594:
        /*0084*/ 	.word	0x00000008
.L_4595:


//--------------------- .nv.info._ZN2at6native29vectorized_elementwise_kernelILi8EZZZNS0_15neg_kernel_cudaERNS_18TensorIteratorBaseEENKUlvE0_clEvENKUlvE7_clEvEUlN3c108BFloat16EE_St5arrayIPcLm2EEEEviT0_T1_ --------------------------
	.section	.nv.info._ZN2at6native29vectorized_elementwise_kernelILi8EZZZNS0_15neg_kernel_cudaERNS_18TensorIteratorBaseEENKUlvE0_clEvENKUlvE7_clEvEUlN3c108BFloat16EE_St5arrayIPcLm2EEEEviT0_T1_,"",@"SHT_CUDA_INFO"
	.sectionflags	@""
	.align	4


	//----- nvinfo : EIATTR_CUDA_API_VERSION
	.align		4
        /*0000*/ 	.byte	0x04, 0x37
        /*0002*/ 	.short	(.L_4597 - .L_4596)
.L_4596:
        /*0004*/ 	.word	0x00000082


	//----- nvinfo : EIATTR_KPARAM_INFO
	.align		4
.L_4597:
        /*0008*/ 	.byte	0x04, 0x17
        /*000a*/ 	.short	(.L_4599 - .L_4598)
.L_4598:
        /*000c*/ 	.word	0x00000000
        /*0010*/ 	.short	0x0002
        /*0012*/ 	.short	0x0008
        /*0014*/ 	.byte	0x00, 0xf0, 0x41, 0x00


	//----- nvinfo : EIATTR_KPARAM_INFO
	.align		4
.L_4599:
        /*0018*/ 	.byte	0x04, 0x17
        /*001a*/ 	.short	(.L_4601 - .L_4600)
.L_4600:
        /*001c*/ 	.word	0x00000000
        /*0020*/ 	.short	0x0001
        /*0022*/ 	.short	0x0004
        /*0024*/ 	.byte	0x00, 0xf0, 0x05, 0x00


	//----- nvinfo : EIATTR_KPARAM_INFO
	.align		4
.L_4601:
        /*0028*/ 	.byte	0x04, 0x17
        /*002a*/ 	.short	(.L_4603 - .L_4602)
.L_4602:
        /*002c*/ 	.word	0x00000000
        /*0030*/ 	.short	0x0000
        /*0032*/ 	.short	0x0000
        /*0034*/ 	.byte	0x00, 0xf0, 0x11, 0x00


	//----- nvinfo : EIATTR_SPARSE_MMA_MASK
	.align		4
.L_4603:
        /*0038*/ 	.byte	0x03, 0x50
        /*003a*/ 	.short	0x0000


	//----- nvinfo : EIATTR_MAXREG_COUNT
	.align		4
        /*003c*/ 	.byte	0x03, 0x1b
        /*003e*/ 	.short	0x00ff


	//----- nvinfo : EIATTR_MERCURY_ISA_VERSION
	.align		4
        /*0040*/ 	.byte	0x03, 0x5f
        /*0042*/ 	.short	0x0101


	//----- nvinfo : EIATTR_VRC_CTA_INIT_COUNT
	.align		4
        /*0044*/ 	.byte	0x02, 0x4a
	.zero		1
	.zero		1


	//----- nvinfo : EIATTR_EXIT_INSTR_OFFSETS
	.align		4
        /*0048*/ 	.byte	0x04, 0x1c
        /*004a*/ 	.short	(.L_4605 - .L_4604)


	//   ....[0]....
.L_4604:
        /*004c*/ 	.word	0x00000010


	//----- nvinfo : EIATTR_MAX_THREADS
	.align		4
.L_4605:
        /*0050*/ 	.byte	0x04, 0x05
        /*0052*/ 	.short	(.L_4607 - .L_4606)
.L_4606:
        /*0054*/ 	.word	0x00000080
        /*0058*/ 	.word	0x00000001
        /*005c*/ 	.word	0x00000001


	//----- nvinfo : EIATTR_CBANK_PARAM_SIZE
	.align		4
.L_4607:
        /*0060*/ 	.byte	0x03, 0x19
        /*0062*/ 	.short	0x0018


	//----- nvinfo : EIATTR_PARAM_CBANK
	.align		4
        /*0064*/ 	.byte	0x04, 0x0a
        /*0066*/ 	.short	(.L_4609 - .L_4608)
	.align		4
.L_4608:
        /*0068*/ 	.word	index@(.nv.constant0._ZN2at6native29vectorized_elementwise_kernelILi8EZZZNS0_15neg_kernel_cudaERNS_18TensorIteratorBaseEENKUlvE0_clEvENKUlvE7_clEvEUlN3c108BFloat16EE_St5arrayIPcLm2EEEEviT0_T1_)
        /*006c*/ 	.short	0x0380
        /*006e*/ 	.short	0x0018


	//----- nvinfo : EIATTR_SW_WAR
	.align		4
.L_4609:
        /*0070*/ 	.byte	0x04, 0x36
        /*0072*/ 	.short	(.L_4611 - .L_4610)
.L_4610:
        /*0074*/ 	.word	0x00000008
.L_4611:


//--------------------- .nv.info._ZN2at6native18elementwise_kernelILi128ELi4EZNS0_15gpu_kernel_implIZZZNS0_15neg_kernel_cudaERNS_18TensorIteratorBaseEENKUlvE0_clEvENKUlvE6_clEvEUlN3c104HalfEE_EEvS4_RKT_EUliE_EEviT1_ --------------------------
	.section	.nv.info._ZN2at6native18elementwise_kernelILi128ELi4EZNS0_15gpu_kernel_implIZZZNS0_15neg_kernel_cudaERNS_18TensorIteratorBaseEENKUlvE0_clEvENKUlvE6_clEvEUlN3c104HalfEE_EEvS4_RKT_EUliE_EEviT1_,"",@"SHT_CUDA_INFO"
	.sectionflags	@""
	.align	4


	//----- nvinfo : EIATTR_CUDA_API_VERSION
	.align		4
        /*0000*/ 	.byte	0x04, 0x37
        /*0002*/ 	.short	(.L_4613 - .L_4612)
.L_4612:
        /*0004*/ 	.word	0x00000082


	//----- nvinfo : EIATTR_KPARAM_INFO
	.align		4
.L_4613:
        /*0008*/ 	.byte	0x04, 0x17
        /*000a*/ 	.short	(.L_4615 - .L_4614)
.L_4614:
        /*000c*/ 	.word	0x00000000
        /*0010*/ 	.short	0x0001
        /*0012*/ 	.short	0x0008
        /*0014*/ 	.byte	0x00, 0xf0, 0x61, 0x08


	//----- nvinfo : EIATTR_KPARAM_INFO
	.align		4
.L_4615:
        /*0018*/ 	.byte	0x04, 0x17
        /*001a*/ 	.short	(.L_4617 - .L_4616)
.L_4616:
        /*001c*/ 	.word	0x00000000
        /*0020*/ 	.short	0x0000
        /*0022*/ 	.short	0x0000
        /*0024*/ 	.byte	0x00, 0xf0, 0x11, 0x00


	//----- nvinfo : EIATTR_SPARSE_MMA_MASK
	.align		4
.L_4617:
        /*0028*/ 	.byte	0x03, 0x50
        /*002a*/ 	.short	0x0000


	//----- nvinfo : EIATTR_MAXREG_COUNT
	.align		4
        /*002c*/ 	.byte	0x03, 0x1b
        /*002e*/ 	.short	0x0080


	//----- nvinfo : EIATTR_EXTERNS
	.align		4
        /*0030*/ 	.byte	0x04, 0x0f
        /*0032*/ 	.short	(.L_4619 - .L_4618)


	//   ....[0]....
	.align		4
.L_4618:
        /*0034*/ 	.word	index@(__assertfail)


	//----- nvinfo : EIATTR_MERCURY_ISA_VERSION
	.align		4
.L_4619:
        /*0038*/ 	.byte	0x03, 0x5f
        /*003a*/ 	.short	0x0101


	//----- nvinfo : EIATTR_VRC_CTA_INIT_COUNT
	.align		4
        /*003c*/ 	.byte	0x02, 0x4a
	.zero		1
	.zero		1


	//----- nvinfo : EIATTR_SYSCALL_OFFSETS
	.align		4
        /*0040*/ 	.byte	0x04, 0x46
        /*0042*/ 	.short	(.L_4621 - .L_4620)


	//   ....[0]....
.L_4620:
        /*0044*/ 	.word	0x00002270


	//   ....[1]....
        /*0048*/ 	.word	0x00003170


	//   ....[2]....
        /*004c*/ 	.word	0x00005580


	//   ....[3]....
        /*0050*/ 	.word	0x000062b0


	//   ....[4]....
        /*0054*/ 	.word	0x000087d0


	//   ....[5]....
        /*0058*/ 	.word	0x00009500


	//   ....[6]....
        /*005c*/ 	.word	0x0000ba30


	//   ....[7]....
        /*0060*/ 	.word	0x0000c730


	//----- nvinfo : EIATTR_EXIT_INSTR_OFFSETS
	.align		4
.L_4621:
        /*0064*/ 	.byte	0x04, 0x1c
        /*0066*/ 	.short	(.L_4623 - .L_4622)


	//   ....[0]....
.L_4622:
        /*0068*/ 	.word	0x000097e0


	//   ....[1]....
        /*006c*/ 	.word	0x0000bbd0


	//   ....[2]....
        /*0070*/ 	.word	0x0000bc10


	//   ....[3]....
        /*0074*/ 	.word	0x0000bcb0


	//   ....[4]....
        /*0078*/ 	.word	0x0000bcf0


	//   ....[5]....
        /*007c*/ 	.word	0x0000bd30


	//   ....[6]....
        /*0080*/ 	.word	0x0000bdc0


	//   ....[7]....
        /*0084*/ 	.word	0x0000bde0


	//   ....[8]....
        /*0088*/ 	.word	0x0000be80


	//   ....[9]....
        /*008c*/ 	.word	0x0000bed0


	//   ....[10]....
        /*0090*/ 	.word	0x0000bf20


	//   ....[11]....
        /*0094*/ 	.word	0x0000c000


	//   ....[12]....
        /*0098*/ 	.word	0x0000c170


	//   ....[13]....
        /*009c*/ 	.word	0x0000c2e0


	//   ....[14]....
        /*00a0*/ 	.word	0x0000c440


	//   ....[15]....
        /*00a4*/ 	.word	0x0000c480


	//   ....[16]....
        /*00a8*/ 	.word	0x0000c4c0


	//   ....[17]....
        /*00ac*/ 	.word	0x0000c570


	//   ....[18]....
        /*00b0*/ 	.word	0x0000c5d0


	//   ....[19]....
        /*00b4*/ 	.word	0x0000c740


	//   ....[20]....
        /*00b8*/ 	.word	0x0000c850


	//   ....[21]....
        /*00bc*/ 	.word	0x0000c990


	//   ....[22]....
        /*00c0*/ 	.word	0x0000c9d0


	//----- nvinfo : EIATTR_MAX_THREADS
	.align		4
.L_4623:
        /*00c4*/ 	.byte	0x04, 0x05
        /*00c6*/ 	.short	(.L_4625 - .L_4624)
.L_4624:
        /*00c8*/ 	.word	0x00000080
        /*00cc*/ 	.word	0x00000001
        /*00d0*/ 	.word	0x00000001


	//----- nvinfo : EIATTR_CRS_STACK_SIZE
	.align		4
.L_4625:
        /*00d4*/ 	.byte	0x04, 0x1e
        /*00d6*/ 	.short	(.L_4627 - .L_4626)
.L_4626:
        /*00d8*/ 	.word	0x00000000


	//----- nvinfo : EIATTR_CBANK_PARAM_SIZE
	.align		4
.L_4627:
        /*00dc*/ 	.byte	0x03, 0x19
        /*00de*/ 	.short	0x0220


	//----- nvinfo : EIATTR_PARAM_CBANK
	.align		4
        /*00e0*/ 	.byte	0x04, 0x0a
        /*00e2*/ 	.short	(.L_4629 - .L_4628)
	.align		4
.L_4628:
        /*00e4*/ 	.word	index@(.nv.constant0._ZN2at6native18elementwise_kernelILi128ELi4EZNS0_15gpu_kernel_implIZZZNS0_15neg_kernel_cudaERNS_18TensorIteratorBaseEENKUlvE0_clEvENKUlvE6_clEvEUlN3c104HalfEE_EEvS4_RKT_EUliE_EEviT1_)
        /*00e8*/ 	.short	0x0380
        /*00ea*/ 	.short	0x0220


	//----- nvinfo : EIATTR_SW_WAR
	.align		4
.L_4629:
        /*00ec*/ 	.byte	0x04, 0x36
        /*00ee*/ 	.short	(.L_4631 - .L_4630)
.L_4630:
        /*00f0*/ 	.word	0x00000008
.L_4631:


//--------------------- .nv.info._ZN2at6native27unrolled_elementwise_kernelIZZZNS0_15neg_kernel_cudaERNS_18TensorIteratorBaseEENKUlvE0_clEvENKUlvE6_clEvEUlN3c104HalfEE_St5arrayIPcLm2EELi4E23TrivialOffsetCalculatorILi1EjESD_NS0_6memory12LoadWithCastILi1EEENSE_13StoreWithCastILi1EEEEEviT_T0_T2_T3_T4_T5_ --------------------------
	.section	.nv.info._ZN2at6native27unrolled_elementwise_kernelIZZZNS0_15neg_kernel_cudaERNS_18TensorIteratorBaseEENKUlvE0_clEvENKUlvE6_clEvEUlN3c104HalfEE_St5arrayIPcLm2EELi4E23TrivialOffsetCalculatorILi1EjESD_NS0_6memory12LoadWithCastILi1EEENSE_13StoreWithCastILi1EEEEEviT_T0_T2_T3_T4_T5_,"",@"SHT_CUDA_INFO"
	.sectionflags	@""
	.align	4


	//----- nvinfo : EIATTR_CUDA_API_VERSION
	.align		4
        /*0000*/ 	.byte	0x04, 0x37
        /*0002*/ 	.short	(.L_4633 - .L_4632)
.L_4632:
        /*0004*/ 	.word	0x00000082


	//----- nvinfo : EIATTR_KPARAM_INFO
	.align		4
.L_4633:
        /*0008*/ 	.byte	0x04, 0x17
        /*000a*/ 	.short	(.L_4635 - .L_4634)
.L_4634:
        /*000c*/ 	.word	0x00000000
        /*0010*/ 	.short	0x0006
        /*0012*/ 	.short	0x0024
        /*0014*/ 	.byte	0x00, 0xf0, 0x21, 0x00


	//----- nvinfo : EIATTR_KPARAM_INFO
	.align		4
.L_4635:
        /*0018*/ 	.byte	0x04, 0x17
        /*001a*/ 	.short	(.L_4637 - .L_4636)
.L_4636:
        /*001c*/ 	.word	0x00000000
        /*0020*/ 	.short	0x0005
        /*0022*/ 	.short	0x001c
        /*0024*/ 	.byte	0x00, 0xf0, 0x21, 0x00


	//----- nvinfo : EIATTR_KPARAM_INFO
	.align		4
.L_4637:
        /*0028*/ 	.byte	0x04, 0x17
        /*002a*/ 	.short	(.L_4639 - .L_4638)
.L_4638:
        /*002c*/ 	.word	0x00000000
        /*0030*/ 	.short	0x0004
        /*0032*/ 	.short	0x0019
        /*0034*/ 	.byte	0x00, 0xf0, 0x05, 0x00


	//----- nvinfo : EIATTR_KPARAM_INFO
	.align		4
.L_4639:
        /*0038*/ 	.byte	0x04, 0x17
        /*003a*/ 	.short	(.L_4641 - .L_4640)
.L_4640:
        /*003c*/ 	.word	0x00000000
        /*0040*/ 	.short	0x0003
        /*0042*/ 	.short	0x0018
        /*0044*/ 	.byte	0x00, 0xf0, 0x05, 0x00


	//----- nvinfo : EIATTR_KPARAM_INFO
	.align		4
.L_4641:
        /*0048*/ 	.byte	0x04, 0x17
        /*004a*/ 	.short	(.L_4643 - .L_4642)
.L_4642:
        /*004c*/ 	.word	0x00000000
        /*0050*/ 	.short	0x0002
        /*0052*/ 	.short	0x0008
        /*0054*/ 	.byte	0x00, 0xf0, 0x41, 0x00


	//----- nvinfo : EIATTR_KPARAM_INFO
	.align		4
.L_4643:
        /*0058*/ 	.byte	0x04, 0x17
        /*005a*/ 	.short	(.L_4645 - .L_4644)
.L_4644:
        /*005c*/ 	.word	0x00000000
        /*0060*/ 	.short	0x0001
        /*0062*/ 	.short	0x0004
        /*0064*/ 	.byte	0x00, 0xf0, 0x05, 0x00


	//----- nvinfo : EIATTR_KPARAM_INFO
	.align		4
.L_4645:
        /*0068*/ 	.byte	0x04, 0x17
        /*006a*/ 	.short	(.L_4647 - .L_4646)
.L_4646:
        /*006c*/ 	.word	0x00000000
        /*0070*/ 	.short	0x0000
        /*0072*/ 	.short	0x0000
        /*0074*/ 	.byte	0x00, 0xf0, 0x11, 0x00


	//----- nvinfo : EIATTR_SPARSE_MMA_MASK
	.align		4
.L_4647:
        /*0078*/ 	.byte	0x03, 0x50
        /*007a*/ 	.short	0x0000


	//----- nvinfo : EIATTR_MAXREG_COUNT
	.align		4
        /*007c*/ 	.byte	0x03, 0x1b
        /*007e*/ 	.short	0x00ff


	//----- nvinfo : EIATTR_EXTERNS
	.align		4
        /*0080*/ 	.byte	0x04, 0x0f
        /*0082*/ 	.short	(.L_4649 - .L_4648)


	//   ....[0]....
	.align		4
.L_4648:
        /*0084*/ 	.word	index@(__assertfail)


	//----- nvinfo : EIATTR_MERCURY_ISA_VERSION
	.align		4
.L_4649:
        /*0088*/ 	.byte	0x03, 0x5f
        /*008a*/ 	.short	0x0101


	//----- nvinfo : EIATTR_VRC_CTA_INIT_COUNT
	.align		4
        /*008c*/ 	.byte	0x02, 0x4a
	.zero		1
	.zero		1


	//----- nvinfo : EIATTR_SYSCALL_OFFSETS
	.align		4
        /*0090*/ 	.byte	0x04, 0x46
        /*0092*/ 	.short	(.L_4651 - .L_4650)


	//   ....[0]....
.L_4650:
        /*0094*/ 	.word	0x00001050


	//   ....[1]....
        /*0098*/ 	.word	0x00002280


	//   ....[2]....
        /*009c*/ 	.word	0x000033f0


	//   ....[3]....
        /*00a0*/ 	.word	0x00004560


	//   ....[4]....
        /*00a4*/ 	.word	0x00005680


	//   ....[5]....
        /*00a8*/ 	.word	0x00006540


	//   ....[6]....
        /*00ac*/ 	.word	0x000074c0


	//   ....[7]....
        /*00b0*/ 	.word	0x00008440


	//----- nvinfo : EIATTR_EXIT_INSTR_OFFSETS
	.align		4
.L_4651:
        /*00b4*/ 	.byte	0x04, 0x1c
        /*00b6*/ 	.short	(.L_4653 - .L_4652)


	//   ....[0]....
.L_4652:
        /*00b8*/ 	.word	0x00007790


	//   ....[1]....
        /*00bc*/ 	.word	0x000078e0


	//   ....[2]....
        /*00c0*/ 	.word	0x00007920


	//   ....[3]....
        /*00c4*/ 	.word	0x000079c0


	//   ....[4]....
        /*00c8*/ 	.word	0x00007a00


	//   ....[5]....
        /*00cc*/ 	.word	0x00007a40


	//   ....[6]....
        /*00d0*/ 	.word	0x00007ad0


	//   ....[7]....
        /*00d4*/ 	.word	0x00007af0


	//   ....[8]....
        /*00d8*/ 	.word	0x00007b90


	//   ....[9]....
        /*00dc*/ 	.word	0x00007be0


	//   ....[10]....
        /*00e0*/ 	.word	0x00007c30


	//   ....[11]....
        /*00e4*/ 	.word	0x00007d10


	//   ....[12]....
        /*00e8*/ 	.word	0x00007e80


	//   ....[13]....
        /*00ec*/ 	.word	0x00007ff0


	//   ....[14]....
        /*00f0*/ 	.word	0x00008150


	//   ....[15]....
        /*00f4*/ 	.word	0x00008190


	//   ....[16]....
        /*00f8*/ 	.word	0x000081d0


	//   ....[17]....
        /*00fc*/ 	.word	0x00008280


	//   ....[18]....
        /*0100*/ 	.word	0x000082e0


	//   ....[19]....
        /*0104*/ 	.word	0x00008450


	//   ....[20]....
        /*0108*/ 	.word	0x00008560


	//   ....[21]....
        /*010c*/ 	.word	0x000086a0


	//   ....[22]....
        /*0110*/ 	.word	0x000086e0


	//----- nvinfo : EIATTR_MAX_THREADS
	.align		4
.L_4653:
        /*0114*/ 	.byte	0x04, 0x05
        /*0116*/ 	.short	(.L_4655 - .L_4654)
.L_4654:
        /*0118*/ 	.word	0x00000080
        /*011c*/ 	.word	0x00000001
        /*0120*/ 	.word	0x00000001


	//----- nvinfo : EIATTR_CRS_STACK_SIZE
	.align		4
.L_4655:
        /*0124*/ 	.byte	0x04, 0x1e
        /*0126*/ 	.short	(.L_4657 - .L_4656)
.L_4656:
        /*0128*/ 	.word	0x00000000


	//----- nvinfo : EIATTR_CBANK_PARAM_SIZE
	.align		4
.L_4657:
        /*012c*/ 	.byte	0x03, 0x19
        /*012e*/ 	.short	0x002c


	//----- nvinfo : EIATTR_PARAM_CBANK
	.align		4
        /*0130*/ 	.byte	0x04, 0x0a
        /*0132*/ 	.short	(.L_4659 - .L_4658)
	.align		4
.L_4658:
        /*0134*/ 	.word	index@(.nv.constant0._ZN2at6native27unrolled_elementwise_kernelIZZZNS0_15neg_kernel_cudaERNS_18TensorIteratorBaseEENKUlvE0_clEvENKUlvE6_clEvEUlN3c104HalfEE_St5arrayIPcLm2EELi4E23TrivialOffsetCalculatorILi1EjESD_NS0_6memory12LoadWithCastILi1EEENSE_13StoreWithCastILi1EEEEEviT_T0_T2_T3_T4_T5_)
        /*0138*/ 	.short	0x0380
        /*013a*/ 	.short	0x002c


	//----- nvinfo : EIATTR_SW_WAR
	.align		4
.L_4659:
        /*013c*/ 	.byte	0x04, 0x36
        /*013e*/ 	.short	(.L_4661 - .L_4660)
.L_4660:
        /*0140*/ 	.word	0x00000008
.L_4661:


//--------------------- .nv.info._ZN2at6native18elementwise_kernelILi128ELi4EZNS0_22gpu_kernel_impl_nocastIZZZNS0_15neg_kernel_cudaERNS_18TensorIteratorBaseEENKUlvE0_clEvENKUlvE6_clEvEUlN3c104HalfEE_EEvS4_RKT_EUliE_EEviT1_ --------------------------
	.section	.nv.info._ZN2at6native18elementwise_kernelILi128ELi4EZNS0_22gpu_kernel_impl_nocastIZZZNS0_15neg_kernel_cudaERNS_18TensorIteratorBaseEENKUlvE0_clEvENKUlvE6_clEvEUlN3c104HalfEE_EEvS4_RKT_EUliE_EEviT1_,"",@"SHT_CUDA_INFO"
	.sectionflags	@""
	.align	4


	//----- nvinfo : EIATTR_CUDA_API_VERSION
	.align		4
        /*0000*/ 	.byte	0x04, 0x37
        /*0002*/ 	.short	(.L_4663 - .L_4662)
.L_4662:
        /*0004*/ 	.word	0x00000082


	//----- nvinfo : EIATTR_KPARAM_INFO
	.align		4
.L_4663:
        /*0008*/ 	.byte	0x04, 0x17
        /*000a*/ 	.short	(.L_4665 - .L_4664)
.L_4664:
        /*000c*/ 	.word	0x00000000
        /*0010*/ 	.short	0x0001
        /*0012*/ 	.short	0x0008
        /*0014*/ 	.byte	0x00, 0xf0, 0x61, 0x08


	//----- nvinfo : EIATTR_KPARAM_INFO
	.align		4
.L_4665:
        /*0018*/ 	.byte	0x04, 0x17
        /*001a*/ 	.short	(.L_4667 - .L_4666)
.L_4666:
        /*001c*/ 	.word	0x00000000
        /*0020*/ 	.short	0x0000
        /*0022*/ 	.short	0x0000
        /*0024*/ 	.byte	0x00, 0xf0, 0x11, 0x00


	//----- nvinfo : EIATTR_SPARSE_MMA_MASK
	.align		4
.L_4667:
        /*0028*/ 	.byte	0x03, 0x50
        /*002a*/ 	.short	0x0000


	//----- nvinfo : EIATTR_MAXREG_COUNT
	.align		4
        /*002c*/ 	.byte	0x03, 0x1b
        /*002e*/ 	.short	0x0080


	//----- nvinfo : EIATTR_MERCURY_ISA_VERSION
	.align		4
        /*0030*/ 	.byte	0x03, 0x5f
        /*0032*/ 	.short	0x0101


	//----- nvinfo : EIATTR_VRC_CTA_INIT_COUNT
	.align		4
        /*0034*/ 	.byte	0x02, 0x4a
	.zero		1
	.zero		1


	//----- nvinfo : EIATTR_EXIT_INSTR_OFFSETS
	.align		4
        /*0038*/ 	.byte	0x04, 0x1c
        /*003a*/ 	.short	(.L_4669 - .L_4668)


	//   ....[0]....
.L_4668:
        /*003c*/ 	.word	0x000002d0


	//   ....[1]....
        /*0040*/ 	.word	0x00000340


	//   ....[2]....
        /*0044*/ 	.word	0x00003e30


	//   ....[3]....
        /*0048*/ 	.word	0x00005170


	//----- nvinfo : EIATTR_MAX_THREADS
	.align		4
.L_4669:
        /*004c*/ 	.byte	0x04, 0x05
        /*004e*/ 	.short	(.L_4671 - .L_4670)
.L_4670:
        /*0050*/ 	.word	0x00000080
        /*0054*/ 	.word	0x00000001
        /*0058*/ 	.word	0x00000001


	//----- nvinfo : EIATTR_CRS_STACK_SIZE
	.align		4
.L_4671:
        /*005c*/ 	.byte	0x04, 0x1e
        /*005e*/ 	.short	(.L_4673 - .L_4672)
.L_4672:
        /*0060*/ 	.word	0x00000000


	//----- nvinfo : EIATTR_CBANK_PARAM_SIZE
	.align		4
.L_4673:
        /*0064*/ 	.byte	0x03, 0x19
        /*0066*/ 	.short	0x0220


	//----- nvinfo : EIATTR_PARAM_CBANK
	.align		4
        /*0068*/ 	.byte	0x04, 0x0a
        /*006a*/ 	.short	(.L_4675 - .L_4674)
	.align		4
.L_4674:
        /*006c*/ 	.word	index@(.nv.constant0._ZN2at6native18elementwise_kernelILi128ELi4EZNS0_22gpu_kernel_impl_nocastIZZZNS0_15neg_kernel_cudaERNS_18TensorIteratorBaseEENKUlvE0_clEvENKUlvE6_clEvEUlN3c104HalfEE_EEvS4_RKT_EUliE_EEviT1_)
        /*0070*/ 	.short	0x0380
        /*0072*/ 	.short	0x0220


	//----- nvinfo : EIATTR_SW_WAR
	.align		4
.L_4675:
        /*0074*/ 	.byte	0x04, 0x36
        /*0076*/ 	.short	(.L_4677 - .L_4676)
.L_4676:
        /*0078*/ 	.word	0x00000008
.L_4677:


//--------------------- .nv.info._ZN2at6native27unrolled_elementwise_kernelIZZZNS0_15neg_kernel_cudaERNS_18TensorIteratorBaseEENKUlvE0_clEvENKUlvE6_clEvEUlN3c104HalfEE_St5arrayIPcLm2EELi4E23TrivialOffsetCalculatorILi1EjESD_NS0_6memory15LoadWithoutCastENSE_16StoreWithoutCastEEEviT_T0_T2_T3_T4_T5_ --------------------------
	.section	.nv.info._ZN2at6native27unrolled_elementwise_kernelIZZZNS0_15neg_kernel_cudaERNS_18TensorIteratorBaseEENKUlvE0_clEvENKUlvE6_clEvEUlN3c104HalfEE_St5arrayIPcLm2EELi4E23TrivialOffsetCalculatorILi1EjESD_NS0_6memory15LoadWithoutCastENSE_16StoreWithoutCastEEEviT_T0_T2_T3_T4_T5_,"",@"SHT_CUDA_INFO"
	.sectionflags	@""
	.align	4


	//----- nvinfo : EIATTR_CUDA_API_VERSION
	.align		4
        /*0000*/ 	.byte	0x04, 0x37
        /*0002*/ 	.short	(.L_4679 - .L_4678)
.L_4678:
        /*0004*/ 	.word	0x00000082


	//----- nvinfo : EIATTR_KPARAM_INFO
	.align		4
.L_4679:
        /*0008*/ 	.byte	0x04, 0x17
        /*000a*/ 	.short	(.L_4681 - .L_4680)
.L_4680:
        /*000c*/ 	.word	0x00000000
        /*0010*/ 	.short	0x0006
        /*0012*/ 	.short	0x001b
        /*0014*/ 	.byte	0x00, 0xf0, 0x05, 0x00


	//----- nvinfo : EIATTR_KPARAM_INFO
	.align		4
.L_4681:
        /*0018*/ 	.byte	0x04, 0x17
        /*001a*/ 	.short	(.L_4683 - .L_4682)
.L_4682:
        /*001c*/ 	.word	0x00000000
        /*0020*/ 	.short	0x0005
        /*0022*/ 	.short	0x001a
        /*0024*/ 	.byte	0x00, 0xf0, 0x05, 0x00


	//----- nvinfo : EIATTR_KPARAM_INFO
	.align		4
.L_4683:
        /*0028*/ 	.byte	0x04, 0x17
        /*002a*/ 	.short	(.L_4685 - .L_4684)
.L_4684:
        /*002c*/ 	.word	0x00000000
        /*0030*/ 	.short	0x0004
        /*0032*/ 	.short	0x0019
        /*0034*/ 	.byte	0x00, 0xf0, 0x05, 0x00


	//----- nvinfo : EIATTR_KPARAM_INFO
	.align		4
.L_4685:
        /*0038*/ 	.byte	0x04, 0x17
        /*003a*/ 	.short	(.L_4687 - .L_4686)
.L_4686:
        /*003c*/ 	.word	0x00000000
        /*0040*/ 	.short	0x0003
        /*0042*/ 	.short	0x0018
        /*0044*/ 	.byte	0x00, 0xf0, 0x05, 0x00


	//----- nvinfo : EIATTR_KPARAM_INFO
	.align		4
.L_4687:
        /*0048*/ 	.byte	0x04, 0x17
        /*004a*/ 	.short	(.L_4689 - .L_4688)
.L_4688:
        /*004c*/ 	.word	0x00000000
        /*0050*/ 	.short	0x0002
        /*0052*/ 	.short	0x0008
        /*0054*/ 	.byte	0x00, 0xf0, 0x41, 0x00


	//----- nvinfo : EIATTR_KPARAM_INFO
	.align		4
.L_4689:
        /*0058*/ 	.byte	0x04, 0x17
        /*005a*/ 	.short	(.L_4691 - .L_4690)
.L_4690:
        /*005c*/ 	.word	0x00000000
        /*0060*/ 	.short	0x0001
        /*0062*/ 	.short	0x0004
        /*0064*/ 	.byte	0x00, 0xf0, 0x05, 0x00


	//----- nvinfo : EIATTR_KPARAM_INFO
	.align		4
.L_4691:
        /*0068*/ 	.byte	0x04, 0x17
        /*006a*/ 	.short	(.L_4693 - .L_4692)
.L_4692:
        /*006c*/ 	.word	0x00000000
        /*0070*/ 	.short	0x0000
        /*0072*/ 	.short	0x0000
        /*0074*/ 	.byte	0x00, 0xf0, 0x11, 0x00


	//----- nvinfo : EIATTR_SPARSE_MMA_MASK
	.align		4
.L_4693:
        /*0078*/ 	.byte	0x03, 0x50
        /*007a*/ 	.short	0x0000


	//----- nvinfo : EIATTR_MAXREG_COUNT
	.align		4
        /*007c*/ 	.byte	0x03, 0x1b
        /*007e*/ 	.short	0x00ff


	//----- nvinfo : EIATTR_MERCURY_ISA_VERSION
	.align		4
        /*0080*/ 	.byte	0x03, 0x5f
        /*0082*/ 	.short	0x0101


	//----- nvinfo : EIATTR_VRC_CTA_INIT_COUNT
	.align		4
        /*0084*/ 	.byte	0x02, 0x4a
	.zero		1
	.zero		1


	//----- nvinfo : EIATTR_EXIT_INSTR_OFFSETS
	.align		4
        /*0088*/ 	.byte	0x04, 0x1c
        /*008a*/ 	.short	(.L_4695 - .L_4694)


	//   ....[0]....
.L_4694:
        /*008c*/ 	.word	0x00000450


	//   ....[1]....
        /*0090*/ 	.word	0x000004e0


	//----- nvinfo : EIATTR_MAX_THREADS
	.align		4
.L_4695:
        /*0094*/ 	.byte	0x04, 0x05
        /*0096*/ 	.short	(.L_4697 - .L_4696)
.L_4696:
        /*0098*/ 	.word	0x00000080
        /*009c*/ 	.word	0x00000001
        /*00a0*/ 	.word	0x00000001


	//----- nvinfo : EIATTR_CRS_STACK_SIZE
	.align		4
.L_4697:
        /*00a4*/ 	.byte	0x04, 0x1e
        /*00a6*/ 	.short	(.L_4699 - .L_4698)
.L_4698:
        /*00a8*/ 	.word	0x00000000


	//----- nvinfo : EIATTR_CBANK_PARAM_SIZE
	.align		4
.L_4699:
        /*00ac*/ 	.byte	0x03, 0x19
        /*00ae*/ 	.short	0x001c


	//----- nvinfo : EIATTR_PARAM_CBANK
	.align		4
        /*00b0*/ 	.byte	0x04, 0x0a
        /*00b2*/ 	.short	(.L_4701 - .L_4700)
	.align		4
.L_4700:
        /*00b4*/ 	.word	index@(.nv.constant0._ZN2at6native27unrolled_elementwise_kernelIZZZNS0_15neg_kernel_cudaERNS_18TensorIteratorBaseEENKUlvE0_clEvENKUlvE6_clEvEUlN3c104HalfEE_St5arrayIPcLm2EELi4E23TrivialOffsetCalculatorILi1EjESD_NS0_6memory15LoadWithoutCastENSE_16StoreWithoutCastEEEviT_T0_T2_T3_T4_T5_)
        /*00b8*/ 	.short	0x0380
        /*00ba*/ 	.short	0x001c


	//----- nvinfo : EIATTR_SW_WAR
	.align		4
.L_4701:
        /*00bc*/ 	.byte	0x04, 0x36
        /*00be*/ 	.short	(.L_4703 - .L_4702)
.L_4702:
        /*00c0*/ 	.word	0x00000008
.L_4703:


//--------------------- .nv.info._ZN2at6native29vectorized_elementwise_kernelILi2EZZZNS0_15neg_kernel_cudaERNS_18TensorIteratorBaseEENKUlvE0_clEvENKUlvE6_clEvEUlN3c104HalfEE_St5arrayIPcLm2EEEEviT0_T1_ --------------------------
	.section	.nv.info._ZN2at6native29vectorized_elementwise_kernelILi2EZZZNS0_15neg_kernel_cudaERNS_18TensorIteratorBaseEENKUlvE0_clEvENKUlvE6_clEvEUlN3c104HalfEE_St5arrayIPcLm2EEEEviT0_T1_,"",@"SHT_CUDA_INFO"
	.sectionflags	@""
	.align	4


	//----- nvinfo : EIATTR_CUDA_API_VERSION
	.align		4
        /*0000*/ 	.byte	0x04, 0x37
        /*0002*/ 	.short	(.L_4705 - .L_4704)
.L_4704:
        /*0004*/ 	.word	0x00000082


	//----- nvinfo : EIATTR_KPARAM_INFO
	.align		4
.L_4705:
        /*0008*/ 	.byte	0x04, 0x17
        /*000a*/ 	.short	(.L_4707 - .L_4706)
.L_4706:
        /*000c*/ 	.word	0x00000000
        /*0010*/ 	.short	0x0002
        /*0012*/ 	.short	0x0008
        /*0014*/ 	.byte	0x00, 0xf0, 0x41, 0x00


	//----- nvinfo : EIATTR_KPARAM_INFO
	.align		4
.L_4707:
        /*0018*/ 	.byte	0x04, 0x17
        /*001a*/ 	.short	(.L_4709 - .L_4708)
.L_4708:
        /*001c*/ 	.word	0x00000000
        /*0020*/ 	.short	0x0001
        /*0022*/ 	.short	0x0004
        /*0024*/ 	.byte	0x00, 0xf0, 0x05, 0x00


	//----- nvinfo : EIATTR_KPARAM_INFO
	.align		4
.L_4709:
        /*0028*/ 	.byte	0x04, 0x17
        /*002a*/ 	.short	(.L_4711 - .L_4710)
.L_4710:
        /*002c*/ 	.word	0x00000000
        /*0030*/ 	.short	0x0000
        /*0032*/ 	.short	0x0000
        /*0034*/ 	.byte	0x00, 0xf0, 0x11, 0x00


	//----- nvinfo : EIATTR_SPARSE_MMA_MASK
	.align		4
.L_4711:
        /*0038*/ 	.byte	0x03, 0x50
        /*003a*/ 	.short	0x0000


	//----- nvinfo : EIATTR_MAXREG_COUNT
	.align		4
        /*003c*/ 	.byte	0x03, 0x1b
        /*003e*/ 	.short	0x00ff


	//----- nvinfo : EIATTR_MERCURY_ISA_VERSION
	.align		4
        /*0040*/ 	.byte	0x03, 0x5f
        /*0042*/ 	.short	0x0101


	//----- nvinfo : EIATTR_VRC_CTA_INIT_COUNT
	.align		4
        /*0044*/ 	.byte	0x02, 0x4a
	.zero		1
	.zero		1


	//----- nvinfo : EIATTR_EXIT_INSTR_OFFSETS
	.align		4
        /*0048*/ 	.byte	0x04, 0x1c
        /*004a*/ 	.short	(.L_4713 - .L_4712)


	//   ....[0]....
.L_4712:
        /*004c*/ 	.word	0x000009d0


	//   ....[1]....
        /*0050*/ 	.word	0x00000a20


	//   ....[2]....
        /*0054*/ 	.word	0x00000c60


	//----- nvinfo : EIATTR_MAX_THREADS
	.align		4
.L_4713:
        /*0058*/ 	.byte	0x04, 0x05
        /*005a*/ 	.short	(.L_4715 - .L_4714)
.L_4714:
        /*005c*/ 	.word	0x00000080
        /*0060*/ 	.word	0x00000001
        /*0064*/ 	.word	0x00000001


	//----- nvinfo : EIATTR_CRS_STACK_SIZE
	.align		4
.L_4715:
        /*0068*/ 	.byte	0x04, 0x1e
        /*006a*/ 	.short	(.L_4717 - .L_4716)
.L_4716:
        /*006c*/ 	.word	0x00000000


	//----- nvinfo : EIATTR_CBANK_PARAM_SIZE
	.align		4
.L_4717:
        /*0070*/ 	.byte	0x03, 0x19
        /*0072*/ 	.short	0x0018


	//----- nvinfo : EIATTR_PARAM_CBANK
	.align		4
        /*0074*/ 	.byte	0x04, 0x0a
        /*0076*/ 	.short	(.L_4719 - .L_4718)
	.align		4
.L_4718:
        /*0078*/ 	.word	index@(.nv.constant0._ZN2at6native29vectorized_elementwise_kernelILi2EZZZNS0_15neg_kernel_cudaERNS_18TensorIteratorBaseEENKUlvE0_clEvENKUlvE6_clEvEUlN3c104HalfEE_St5arrayIPcLm2EEEEviT0_T1_)
        /*007c*/ 	.short	0x0380
        /*007e*/ 	.short	0x0018


	//----- nvinfo : EIATTR_SW_WAR
	.align		4
.L_4719:
        /*0080*/ 	.byte	0x04, 0x36
        /*0082*/ 	.short	(.L_4721 - .L_4720)
.L_4720:
        /*0084*/ 	.word	0x00000008
.L_4721:


//--------------------- .nv.info._ZN2at6native29vectorized_elementwise_kernelILi4EZZZNS0_15neg_kernel_cudaERNS_18TensorIteratorBaseEENKUlvE0_clEvENKUlvE6_clEvEUlN3c104HalfEE_St5arrayIPcLm2EEEEviT0_T1_ --------------------------
	.section	.nv.info._ZN2at6native29vectorized_elementwise_kernelILi4EZZZNS0_15neg_kernel_cudaERNS_18TensorIteratorBaseEENKUlvE0_clEvENKUlvE6_clEvEUlN3c104HalfEE_St5arrayIPcLm2EEEEviT0_T1_,"",@"SHT_CUDA_INFO"
	.sectionflags	@""
	.align	4


	//----- nvinfo : EIATTR_CUDA_API_VERSION
	.align		4
        /*0000*/ 	.byte	0x04, 0x37
        /*0002*/ 	.short	(.L_4723 - .L_4722)
.L_4722:
        /*0004*/ 	.word	0x00000082


	//----- nvinfo : EIATTR_KPARAM_INFO
	.align		4
.L_4723:
        /*0008*/ 	.byte	0x04, 0x17
        /*000a*/ 	.short	(.L_4725 - .L_4724)
.L_4724:
        /*000c*/ 	.word	0x00000000
        /*0010*/ 	.short	0x0002
        /*0012*/ 	.short	0x0008
        /*0014*/ 	.byte	0x00, 0xf0, 0x41, 0x00


	//----- nvinfo : EIATTR_KPARAM_INFO
	.align		4
.L_4725:
        /*0018*/ 	.byte	0x04, 0x17
        /*001a*/ 	.short	(.L_4727 - .L_4726)
.L_4726:
        /*001c*/ 	.word	0x00000000
        /*0020*/ 	.short	0x0001
        /*0022*/ 	.short	0x0004
        /*0024*/ 	.byte	0x00, 0xf0, 0x05, 0x00


	//----- nvinfo : EIATTR_KPARAM_INFO
	.align		4
.L_4727:
        /*0028*/ 	.byte	0x04, 0x17
        /*002a*/ 	.short	(.L_4729 - .L_4728)
.L_4728:
        /*002c*/ 	.word	0x00000000
        /*0030*/ 	.short	0x0000
        /*0032*/ 	.short	0x0000
        /*0034*/ 	.byte	0x00, 0xf0, 0x11, 0x00


	//----- nvinfo : EIATTR_SPARSE_MMA_MASK
	.align		4
.L_4729:
        /*0038*/ 	.byte	0x03, 0x50
        /*003a*/ 	.short	0x0000


	//----- nvinfo : EIATTR_MAXREG_COUNT
	.align		4
        /*003c*/ 	.byte	0x03, 0x1b
        /*003e*/ 	.short	0x00ff


	//----- nvinfo : EIATTR_MERCURY_ISA_VERSION
	.align		4
        /*0040*/ 	.byte	0x03, 0x5f
        /*0042*/ 	.short	0x0101


	//----- nvinfo : EIATTR_VRC_CTA_INIT_COUNT
	.align		4
        /*0044*/ 	.byte	0x02, 0x4a
	.zero		1
	.zero		1


	//----- nvinfo : EIATTR_EXIT_INSTR_OFFSETS
	.align		4
        /*0048*/ 	.byte	0x04, 0x1c
        /*004a*/ 	.short	(.L_4731 - .L_4730)


	//   ....[0]....
.L_4730:
        /*004c*/ 	.word	0x000009d0


	//   ....[1]....
        /*0050*/ 	.word	0x00000a20


	//   ....[2]....
        /*0054*/ 	.word	0x00000c20


	//----- nvinfo : EIATTR_MAX_THREADS
	.align		4
.L_4731:
        /*0058*/ 	.byte	0x04, 0x05
        /*005a*/ 	.short	(.L_4733 - .L_4732)
.L_4732:
        /*005c*/ 	.word	0x00000080
        /*0060*/ 	.word	0x00000001
        /*0064*/ 	.word	0x00000001


	//----- nvinfo : EIATTR_CRS_STACK_SIZE
	.align		4
.L_4733:
        /*0068*/ 	.byte	0x04, 0x1e
        /*006a*/ 	.short	(.L_4735 - .L_4734)
.L_4734:
        /*006c*/ 	.word	0x00000000


	//----- nvinfo : EIATTR_CBANK_PARAM_SIZE
	.align		4
.L_4735:
        /*0070*/ 	.byte	0x03, 0x19
        /*0072*/ 	.short	0x0018


	//----- nvinfo : EIATTR_PARAM_CBANK
	.align		4
        /*0074*/ 	.byte	0x04, 0x0a
        /*0076*/ 	.short	(.L_4737 - .L_4736)
	.align		4
.L_4736:
        /*0078*/ 	.word	index@(.nv.constant0._ZN2at6native29vectorized_elementwise_kernelILi4EZZZNS0_15neg_kernel_cudaERNS_18TensorIteratorBaseEENKUlvE0_clEvENKUlvE6_clEvEUlN3c104HalfEE_St5arrayIPcLm2EEEEviT0_T1_)
        /*007c*/ 	.short	0x0380
        /*007e*/ 	.short	0x0018


	//----- nvinfo : EIATTR_SW_WAR
	.align		4
.L_4737:
        /*0080*/ 	.byte	0x04, 0x36
        /*0082*/ 	.short	(.L_4739 - .L_4738)
.L_4738:
        /*0084*/ 	.word	0x00000008
.L_4739:


//--------------------- .nv.info._ZN2at6native29vectorized_elementwise_kernelILi8EZZZNS0_15neg_kernel_cudaERNS_18TensorIteratorBaseEENKUlvE0_clEvENKUlvE6_clEvEUlN3c104HalfEE_St5arrayIPcLm2EEEEviT0_T1_ --------------------------
	.section	.nv.info._ZN2at6native29vectorized_elementwise_kernelILi8EZZZNS0_15neg_kernel_cudaERNS_18TensorIteratorBaseEENKUlvE0_clEvENKUlvE6_clEvEUlN3c104HalfEE_St5arrayIPcLm2EEEEviT0_T1_,"",@"SHT_CUDA_INFO"
	.sectionflags	@""
	.align	4


	//----- nvinfo : EIATTR_CUDA_API_VERSION
	.align		4
        /*0000*/ 	.byte	0x04, 0x37
        /*0002*/ 	.short	(.L_4741 - .L_4740)
.L_4740:
        /*0004*/ 	.word	0x00000082


	//----- nvinfo : EIATTR_KPARAM_INFO
	.align		4
.L_4741:
        /*0008*/ 	.byte	0x04, 0x17
        /*000a*/ 	.short	(.L_4743 - .L_4742)
.L_4742:
        /*000c*/ 	.word	0x00000000
        /*0010*/ 	.short	0x0002
        /*0012*/ 	.short	0x0008
        /*0014*/ 	.byte	0x00, 0xf0, 0x41, 0x00


	//----- nvinfo : EIATTR_KPARAM_INFO
	.align		4
.L_4743:
        /*0018*/ 	.byte	0x04, 0x17
        /*001a*/ 	.short	(.L_4745 - .L_4744)
.L_4744:
        /*001c*/ 	.word	0x00000000
        /*0020*/ 	.short	0x0001
        /*0022*/ 	.short	0x0004
        /*0024*/ 	.byte	0x00, 0xf0, 0x05, 0x00


	//----- nvinfo : EIATTR_KPARAM_INFO
	.align		4
.L_4745:
        /*0028*/ 	.byte	0x04, 0x17
        /*002a*/ 	.short	(.L_4747 - .L_4746)
.L_4746:
        /*002c*/ 	.word	0x00000000
        /*0030*/ 	.short	0x0000
        /*0032*/ 	.short	0x0000
        /*0034*/ 	.byte	0x00, 0xf0, 0x11, 0x00


	//----- nvinfo : EIATTR_SPARSE_MMA_MASK
	.align		4
.L_4747:
        /*0038*/ 	.byte	0x03, 0x50
        /*003a*/ 	.short	0x0000


	//----- nvinfo : EIATTR_MAXREG_COUNT
	.align		4
        /*003c*/ 	.byte	0x03, 0x1b
        /*003e*/ 	.short	0x00ff


	//----- nvinfo : EIATTR_MERCURY_ISA_VERSION
	.align		4
        /*0040*/ 	.byte	0x03, 0x5f
        /*0042*/ 	.short	0x0101


	//----- nvinfo : EIATTR_VRC_CTA_INIT_COUNT
	.align		4
        /*0044*/ 	.byte	0x02, 0x4a
	.zero		1
	.zero		1


	//----- nvinfo : EIATTR_EXIT_INSTR_OFFSETS
	.align		4
        /*0048*/ 	.byte	0x04, 0x1c
        /*004a*/ 	.short	(.L_4749 - .L_4748)


	//   ....[0]....
.L_4748:
        /*004c*/ 	.word	0x00000010


	//----- nvinfo : EIATTR_MAX_THREADS
	.align		4
.L_4749:
        /*0050*/ 	.byte	0x04, 0x05
        /*0052*/ 	.short	(.L_4751 - .L_4750)
.L_4750:
        /*0054*/ 	.word	0x00000080
        /*0058*/ 	.word	0x00000001
        /*005c*/ 	.word	0x00000001


	//----- nvinfo : EIATTR_CBANK_PARAM_SIZE
	.align		4
.L_4751:
        /*0060*/ 	.byte	0x03, 0x19
        /*0062*/ 	.short	0x0018


	//----- nvinfo : EIATTR_PARAM_CBANK
	.align		4
        /*0064*/ 	.byte	0x04, 0x0a
        /*0066*/ 	.short	(.L_4753 - .L_4752)
	.align		4
.L_4752:
        /*0068*/ 	.word	index@(.nv.constant0._ZN2at6native29vectorized_elementwise_kernelILi8EZZZNS0_15neg_kernel_cudaERNS_18TensorIteratorBaseEENKUlvE0_clEvENKUlvE6_clEvEUlN3c104HalfEE_St5arrayIPcLm2EEEEviT0_T1_)
        /*006c*/ 	.short	0x0380
        /*006e*/ 	.short	0x0018


	//----- nvinfo : EIATTR_SW_WAR
	.align		4
.L_4753:
        /*0070*/ 	.byte	0x04, 0x36
        /*0072*/ 	.short	(.L_4755 - .L_4754)
.L_4754:
        /*0074*/ 	.word	0x00000008
.L_4755:


//--------------------- .nv.info._ZN2at6native18elementwise_kernelILi128ELi4EZNS0_15gpu_kernel_implIZZZNS0_15neg_kernel_cudaERNS_18TensorIteratorBaseEENKUlvE0_clEvENKUlvE5_clEvEUlfE_EEvS4_RKT_EUliE_EEviT1_ --------------------------
	.section	.nv.info._ZN2at6native18elementwise_kernelILi128ELi4EZNS0_15gpu_kernel_implIZZZNS0_15neg_kernel_cudaERNS_18TensorIteratorBaseEENKUlvE0_clEvENKUlvE5_clEvEUlfE_EEvS4_RKT_EUliE_EEviT1_,"",@"SHT_CUDA_INFO"
	.sectionflags	@""
	.align	4


	//----- nvinfo : EIATTR_CUDA_API_VERSION
	.align		4
        /*0000*/ 	.byte	0x04, 0x37
        /*0002*/ 	.short	(.L_4757 - .L_4756)
.L_4756:
        /*0004*/ 	.word	0x00000082


	//----- nvinfo : EIATTR_KPARAM_INFO
	.align		4
.L_4757:
        /*0008*/ 	.byte	0x04, 0x17
        /*000a*/ 	.short	(.L_4759 - .L_4758)
.L_4758:
        /*000c*/ 	.word	0x00000000
        /*0010*/ 	.short	0x0001
        /*0012*/ 	.short	0x0008
        /*0014*/ 	.byte	0x00, 0xf0, 0x61, 0x08


	//----- nvinfo : EIATTR_KPARAM_INFO
	.align		4
.L_4759:
        /*0018*/ 	.byte	0x04, 0x17
        /*001a*/ 	.short	(.L_4761 - .L_4760)
.L_4760:
        /*001c*/ 	.word	0x00000000
        /*0020*/ 	.short	0x0000
        /*0022*/ 	.short	0x0000
        /*0024*/ 	.byte	0x00, 0xf0, 0x11, 0x00


	//----- nvinfo : EIATTR_SPARSE_MMA_MASK
	.align		4
.L_4761:
        /*0028*/ 	.byte	0x03, 0x50
        /*002a*/ 	.short	0x0000


	//----- nvinfo : EIATTR_MAXREG_COUNT
	.align		4
        /*002c*/ 	.byte	0x03, 0x1b
        /*002e*/ 	.short	0x0080


	//----- nvinfo : EIATTR_EXTERNS
	.align		4
        /*0030*/ 	.byte	0x04, 0x0f
        /*0032*/ 	.short	(.L_4763 - .L_4762)


	//   ....[0]....
	.align		4
.L_4762:
        /*0034*/ 	.word	index@(__assertfail)


	//----- nvinfo : EIATTR_MERCURY_ISA_VERSION
	.align		4
.L_4763:
        /*0038*/ 	.byte	0x03, 0x5f
        /*003a*/ 	.short	0x0101


	//----- nvinfo : EIATTR_VRC_CTA_INIT_COUNT
	.align		4
        /*003c*/ 	.byte	0x02, 0x4a
	.zero		1
	.zero		1


	//----- nvinfo : EIATTR_SYSCALL_OFFSETS
	.align		4
        /*0040*/ 	.byte	0x04, 0x46
        /*0042*/ 	.short	(.L_4765 - .L_4764)


	//   ....[0]....
.L_4764:
        /*0044*/ 	.word	0x00002150


	//   ....[1]....
        /*0048*/ 	.word	0x00002f00


	//   ....[2]....
        /*004c*/ 	.word	0x00005190


	//   ....[3]....
        /*0050*/ 	.word	0x00005da0


	//   ....[4]....
        /*0054*/ 	.word	0x00008140


	//   ....[5]....
        /*0058*/ 	.word	0x00008d50


	//   ....[6]....
        /*005c*/ 	.word	0x0000b100


	//   ....[7]....
        /*0060*/ 	.word	0x0000bce0


	//----- nvinfo : EIATTR_EXIT_INSTR_OFFSETS
	.align		4
.L_4765:
        /*0064*/ 	.byte	0x04, 0x1c
        /*0066*/ 	.short	(.L_4767 - .L_4766)


	//   ....[0]....
.L_4766:
        /*0068*/ 	.word	0x00009000


	//   ....[1]....
        /*006c*/ 	.word	0x0000b270


	//   ....[2]....
        /*0070*/ 	.word	0x0000b2a0


	//   ....[3]....
        /*0074*/ 	.word	0x0000b330


	//   ....[4]....
        /*0078*/ 	.word	0x0000b360


	//   ....[5]....
        /*007c*/ 	.word	0x0000b390


	//   ....[6]....
        /*0080*/ 	.word	0x0000b410


	//   ....[7]....
        /*0084*/ 	.word	0x0000b440


	//   ....[8]....
        /*0088*/ 	.word	0x0000b4d0


	//   ....[9]....
        /*008c*/ 	.word	0x0000b510


	//   ....[10]....
        /*0090*/ 	.word	0x0000b550


	//   ....[11]....
        /*0094*/ 	.word	0x0000b620


	//   ....[12]....
        /*0098*/ 	.word	0x0000b780


	//   ....[13]....
        /*009c*/ 	.word	0x0000b8e0


	//   ....[14]....
        /*00a0*/ 	.word	0x0000ba30


	//   ....[15]....
        /*00a4*/ 	.word	0x0000ba60


	//   ....[16]....
        /*00a8*/ 	.word	0x0000ba90


	//   ....[17]....
        /*00ac*/ 	.word	0x0000bb30


	//   ....[18]....
        /*00b0*/ 	.word	0x0000bb80


	//   ....[19]....
        /*00b4*/ 	.word	0x0000bcf0


	//   ....[20]....
        /*00b8*/ 	.word	0x0000bdf0


	//   ....[21]....
        /*00bc*/ 	.word	0x0000bf20


	//   ....[22]....
        /*00c0*/ 	.word	0x0000bf50


	//----- nvinfo : EIATTR_MAX_THREADS
	.align		4
.L_4767:
        /*00c4*/ 	.byte	0x04, 0x05
        /*00c6*/ 	.short	(.L_4769 - .L_4768)
.L_4768:
        /*00c8*/ 	.word	0x00000080
        /*00cc*/ 	.word	0x00000001
        /*00d0*/ 	.word	0x00000001


	//----- nvinfo : EIATTR_CRS_STACK_SIZE
	.align		4
.L_4769:
        /*00d4*/ 	.byte	0x04, 0x1e
        /*00d6*/ 	.short	(.L_4771 - .L_4770)
.L_4770:
        /*00d8*/ 	.word	0x00000000


	//----- nvinfo : EIATTR_CBANK_PARAM_SIZE
	.align		4
.L_4771:
        /*00dc*/ 	.byte	0x03, 0x19
        /*00de*/ 	.short	0x0220


	//----- nvinfo : EIATTR_PARAM_CBANK
	.align		4
        /*00e0*/ 	.byte	0x04, 0x0a
        /*00e2*/ 	.short	(.L_4773 - .L_4772)
	.align		4
.L_4772:
        /*00e4*/ 	.word	index@(.nv.constant0._ZN2at6native18elementwise_kernelILi128ELi4EZNS0_15gpu_kernel_implIZZZNS0_15neg_kernel_cudaERNS_18TensorIteratorBaseEENKUlvE0_clEvENKUlvE5_clEvEUlfE_EEvS4_RKT_EUliE_EEviT1_)
        /*00e8*/ 	.short	0x0380
        /*00ea*/ 	.short	0x0220


	//----- nvinfo : EIATTR_SW_WAR
	.align		4
.L_4773:
        /*00ec*/ 	.byte	0x04, 0x36
        /*00ee*/ 	.short	(.L_4775 - .L_4774)
.L_4774:
        /*00f0*/ 	.word	0x00000008
.L_4775:


//--------------------- .nv.info._ZN2at6native27unrolled_elementwise_kernelIZZZNS0_15neg_kernel_cudaERNS_18TensorIteratorBaseEENKUlvE0_clEvENKUlvE5_clEvEUlfE_St5arrayIPcLm2EELi4E23TrivialOffsetCalculatorILi1EjESB_NS0_6memory12LoadWithCastILi1EEENSC_13StoreWithCastILi1EEEEEviT_T0_T2_T3_T4_T5_ --------------------------
	.section	.nv.info._ZN2at6native27unrolled_elementwise_kernelIZZZNS0_15neg_kernel_cudaERNS_18TensorIteratorBaseEENKUlvE0_clEvENKUlvE5_clEvEUlfE_St5arrayIPcLm2EELi4E23TrivialOffsetCalculatorILi1EjESB_NS0_6memory12LoadWithCastILi1EEENSC_13StoreWithCastILi1EEEEEviT_T0_T2_T3_T4_T5_,"",@"SHT_CUDA_INFO"
	.sectionflags	@""
	.align	4


	//----- nvinfo : EIATTR_CUDA_API_VERSION
	.align		4
        /*0000*/ 	.byte	0x04, 0x37
        /*0002*/ 	.short	(.L_4777 - .L_4776)
.L_4776:
        /*0004*/ 	.word	0x00000082


	//----- nvinfo : EIATTR_KPARAM_INFO
	.align		4
.L_4777:
        /*0008*/ 	.byte	0x04, 0x17
        /*000a*/ 	.short	(.L_4779 - .L_4778)
.L_4778:
        /*000c*/ 	.word	0x00000000
        /*0010*/ 	.short	0x0006
        /*0012*/ 	.short	0x0024
        /*0014*/ 	.byte	0x00, 0xf0, 0x21, 0x00


	//----- nvinfo : EIATTR_KPARAM_INFO
	.align		4
.L_4779:
        /*0018*/ 	.byte	0x04, 0x17
        /*001a*/ 	.short	(.L_4781 - .L_4780)
.L_4780:
        /*001c*/ 	.word	0x00000000
        /*0020*/ 	.short	0x0005
        /*0022*/ 	.short	0x001c
        /*0024*/ 	.byte	0x00, 0xf0, 0x21, 0x00


	//----- nvinfo : EIATTR_KPARAM_INFO
	.align		4
.L_4781:
        /*0028*/ 	.byte	0x04, 0x17
        /*002a*/ 	.short	(.L_4783 - .L_4782)
.L_4782:
        /*002c*/ 	.word	0x00000000
        /*0030*/ 	.short	0x0004
        /*0032*/ 	.short	0x0019
        /*0034*/ 	.byte	0x00, 0xf0, 0x05, 0x00


	//----- nvinfo : EIATTR_KPARAM_INFO
	.align		4
.L_4783:
        /*0038*/ 	.byte	0x04, 0x17
        /*003a*/ 	.short	(.L_4785 - .L_4784)
.L_4784:
        /*003c*/ 	.word	0x00000000
        /*0040*/ 	.short	0x0003
        /*0042*/ 	.short	0x0018
        /*0044*/ 	.byte	0x00, 0xf0, 0x05, 0x00


	//----- nvinfo : EIATTR_KPARAM_INFO
	.align		4
.L_4785:
        /*0048*/ 	.byte	0x04, 0x17
        /*004a*/ 	.short	(.L_4787 - .L_4786)
.L_4786:
        /*004c*/ 	.word	0x00000000
        /*0050*/ 	.short	0x0002
        /*0052*/ 	.short	0x0008
        /*0054*/ 	.byte	0x00, 0xf0, 0x41, 0x00


	//----- nvinfo : EIATTR_KPARAM_INFO
	.align		4
.L_4787:
        /*0058*/ 	.byte	0x04, 0x17
        /*005a*/ 	.short	(.L_4789 - .L_4788)
.L_4788:
        /*005c*/ 	.word	0x00000000
        /*0060*/ 	.short	0x0001
        /*0062*/ 	.short	0x0004
        /*0064*/ 	.byte	0x00, 0xf0, 0x05, 0x00


	//----- nvinfo : EIATTR_KPARAM_INFO
	.align		4
.L_4789:
        /*0068*/ 	.byte	0x04, 0x17
        /*006a*/ 	.short	(.L_4791 - .L_4790)
.L_4790:
        /*006c*/ 	.word	0x00000000
        /*0070*/ 	.short	0x0000
        /*0072*/ 	.short	0x0000
        /*0074*/ 	.byte	0x00, 0xf0, 0x11, 0x00


	//----- nvinfo : EIATTR_SPARSE_MMA_MASK
	.align		4
.L_4791:
        /*0078*/ 	.byte	0x03, 0x50
        /*007a*/ 	.short	0x0000


	//----- nvinfo : EIATTR_MAXREG_COUNT
	.align		4
        /*007c*/ 	.byte	0x03, 0x1b
        /*007e*/ 	.short	0x00ff


	//----- nvinfo : EIATTR_EXTERNS
	.align		4
        /*0080*/ 	.byte	0x04, 0x0f
        /*0082*/ 	.short	(.L_4793 - .L_4792)


	//   ....[0]....
	.align		4
.L_4792:
        /*0084*/ 	.word	index@(__assertfail)


	//----- nvinfo : EIATTR_MERCURY_ISA_VERSION
	.align		4
.L_4793:
        /*0088*/ 	.byte	0x03, 0x5f
        /*008a*/ 	.short	0x0101


	//----- nvinfo : EIATTR_VRC_CTA_INIT_COUNT
	.align		4
        /*008c*/ 	.byte	0x02, 0x4a
	.zero		1
	.zero		1


	//----- nvinfo : EIATTR_SYSCALL_OFFSETS
	.align		4
        /*0090*/ 	.byte	0x04, 0x46
        /*0092*/ 	.short	(.L_4795 - .L_4794)


	//   ....[0]....
.L_4794:
        /*0094*/ 	.word	0x00000e60


	//   ....[1]....
        /*0098*/ 	.word	0x00001de0


	//   ....[2]....
        /*009c*/ 	.word	0x00002ce0


	//   ....[3]....
        /*00a0*/ 	.word	0x00003bc0


	//   ....[4]....
        /*00a4*/ 	.word	0x000049b0


	//   ....[5]....
        /*00a8*/ 	.word	0x000056f0


	//   ....[6]....
        /*00ac*/ 	.word	0x00006560


	//   ....[7]....
        /*00b0*/ 	.word	0x000073d0


	//----- nvinfo : EIATTR_EXIT_INSTR_OFFSETS
	.align		4
.L_4795:
        /*00b4*/ 	.byte	0x04, 0x1c
        /*00b6*/ 	.short	(.L_4797 - .L_4796)


	//   ....[0]....
.L_4796:
        /*00b8*/ 	.word	0x00006800


	//   ....[1]....
        /*00bc*/ 	.word	0x00006950


	//   ....[2]....
        /*00c0*/ 	.word	0x00006990


	//   ....[3]....
        /*00c4*/ 	.word	0x00006a20


	//   ....[4]....
        /*00c8*/ 	.word	0x00006a50


	//   ....[5]....
        /*00cc*/ 	.word	0x00006a80


	//   ....[6]....
        /*00d0*/ 	.word	0x00006b00


	//   ....[7]....
        /*00d4*/ 	.word	0x00006b30


	//   ....[8]....
        /*00d8*/ 	.word	0x00006bc0


	//   ....[9]....
        /*00dc*/ 	.word	0x00006c00


	//   ....[10]....
        /*00e0*/ 	.word	0x00006c40


	//   ....[11]....
        /*00e4*/ 	.word	0x00006d10


	//   ....[12]....
        /*00e8*/ 	.word	0x00006e70


	//   ....[13]....
        /*00ec*/ 	.word	0x00006fd0


	//   ....[14]....
        /*00f0*/ 	.word	0x00007120


	//   ....[15]....
        /*00f4*/ 	.word	0x00007150


	//   ....[16]....
        /*00f8*/ 	.word	0x00007180


	//   ....[17]....
        /*00fc*/ 	.word	0x00007220


	//   ....[18]....
        /*0100*/ 	.word	0x00007270


	//   ....[19]....
        /*0104*/ 	.word	0x000073e0


	//   ....[20]....
        /*0108*/ 	.word	0x000074e0


	//   ....[21]....
        /*010c*/ 	.word	0x00007610


	//   ....[22]....
        /*0110*/ 	.word	0x00007640


	//----- nvinfo : EIATTR_MAX_THREADS
	.align		4
.L_4797:
        /*0114*/ 	.byte	0x04, 0x05
        /*0116*/ 	.short	(.L_4799 - .L_4798)
.L_4798:
        /*0118*/ 	.word	0x00000080
        /*011c*/ 	.word	0x00000001
        /*0120*/ 	.word	0x00000001


	//----- nvinfo : EIATTR_CRS_STACK_SIZE
	.align		4
.L_4799:
        /*0124*/ 	.byte	0x04, 0x1e
        /*0126*/ 	.short	(.L_4801 - .L_4800)
.L_4800:
        /*0128*/ 	.word	0x00000000


	//----- nvinfo : EIATTR_CBANK_PARAM_SIZE
	.align		4
.L_4801:
        /*012c*/ 	.byte	0x03, 0x19
        /*012e*/ 	.short	0x002c


	//----- nvinfo : EIATTR_PARAM_CBANK
	.align		4
        /*0130*/ 	.byte	0x04, 0x0a
        /*0132*/ 	.short	(.L_4803 - .L_4802)
	.align		4
.L_4802:
        /*0134*/ 	.word	index@(.nv.constant0._ZN2at6native27unrolled_elementwise_kernelIZZZNS0_15neg_kernel_cudaERNS_18TensorIteratorBaseEENKUlvE0_clEvENKUlvE5_clEvEUlfE_St5arrayIPcLm2EELi4E23TrivialOffsetCalculatorILi1EjESB_NS0_6memory12LoadWithCastILi1EEENSC_13StoreWithCastILi1EEEEEviT_T0_T2_T3_T4_T5_)
        /*0138*/ 	.short	0x0380
        /*013a*/ 	.short	0x002c


	//----- nvinfo : EIATTR_SW_WAR
	.align		4
.L_4803:
        /*013c*/ 	.byte	0x04, 0x36
        /*013e*/ 	.short	(.L_4805 - .L_4804)
.L_4804:
        /*0140*/ 	.word	0x00000008
.L_4805:


//--------------------- .nv.info._ZN2at6native18elementwise_kernelILi128ELi2EZNS0_22gpu_kernel_impl_nocastIZZZNS0_15neg_kernel_cudaERNS_18TensorIteratorBaseEENKUlvE0_clEvENKUlvE5_clEvEUlfE_EEvS4_RKT_EUliE_EEviT1_ --------------------------
	.section	.nv.info._ZN2at6native18elementwise_kernelILi128ELi2EZNS0_22gpu_kernel_impl_nocastIZZZNS0_15neg_kernel_cudaERNS_18TensorIteratorBaseEENKUlvE0_clEvENKUlvE5_clEvEUlfE_EEvS4_RKT_EUliE_EEviT1_,"",@"SHT_CUDA_INFO"
	.sectionflags	@""
	.align	4


	//----- nvinfo : EIATTR_CUDA_API_VERSION
	.align		4
        /*0000*/ 	.byte	0x04, 0x37
        /*0002*/ 	.short	(.L_4807 - .L_4806)
.L_4806:
        /*0004*/ 	.word	0x00000082


	//----- nvinfo : EIATTR_KPARAM_INFO
	.align		4
.L_4807:
        /*0008*/ 	.byte	0x04, 0x17
        /*000a*/ 	.short	(.L_4809 - .L_4808)
.L_4808:
        /*000c*/ 	.word	0x00000000
        /*0010*/ 	.short	0x0001
        /*0012*/ 	.short	0x0008
        /*0014*/ 	.byte	0x00, 0xf0, 0x61, 0x08


	//----- nvinfo : EIATTR_KPARAM_INFO
	.align		4
.L_4809:
        /*0018*/ 	.byte	0x04, 0x17
        /*001a*/ 	.short	(.L_4811 - .L_4810)
.L_4810:
        /*001c*/ 	.word	0x00000000
        /*0020*/ 	.short	0x0000
        /*0022*/ 	.short	0x0000
        /*0024*/ 	.byte	0x00, 0xf0, 0x11, 0x00


	//----- nvinfo : EIATTR_SPARSE_MMA_MASK
	.align		4
.L_4811:
        /*0028*/ 	.byte	0x03, 0x50
        /*002a*/ 	.short	0x0000


	//----- nvinfo : EIATTR_MAXREG_COUNT
	.align		4
        /*002c*/ 	.byte	0x03, 0x1b
        /*002e*/ 	.short	0x0080


	//----- nvinfo : EIATTR_MERCURY_ISA_VERSION
	.align		4
        /*0030*/ 	.byte	0x03, 0x5f
        /*0032*/ 	.short	0x0101


	//----- nvinfo : EIATTR_VRC_CTA_INIT_COUNT
	.align		4
        /*0034*/ 	.byte	0x02, 0x4a
	.zero		1
	.zero		1


	//----- nvinfo : EIATTR_EXIT_INSTR_OFFSETS
	.align		4
        /*0038*/ 	.byte	0x04, 0x1c
        /*003a*/ 	.short	(.L_4813 - .L_4812)


	//   ....[0]....
.L_4812:
        /*003c*/ 	.word	0x00000150


	//   ....[1]....
        /*0040*/ 	.word	0x000001b0


	//   ....[2]....
        /*0044*/ 	.word	0x00001580


	//   ....[3]....
        /*0048*/ 	.word	0x000028b0


	//----- nvinfo : EIATTR_MAX_THREADS
	.align		4
.L_4813:
        /*004c*/ 	.byte	0x04, 0x05
        /*004e*/ 	.short	(.L_4815 - .L_4814)
.L_4814:
        /*0050*/ 	.word	0x00000080
        /*0054*/ 	.word	0x00000001
        /*0058*/ 	.word	0x00000001


	//----- nvinfo : EIATTR_CRS_STACK_SIZE
	.align		4
.L_4815:
        /*005c*/ 	.byte	0x04, 0x1e
        /*005e*/ 	.short	(.L_4817 - .L_4816)
.L_4816:
        /*0060*/ 	.word	0x00000000


	//----- nvinfo : EIATTR_CBANK_PARAM_SIZE
	.align		4
.L_4817:
        /*0064*/ 	.byte	0x03, 0x19
        /*0066*/ 	.short	0x0220


	//----- nvinfo : EIATTR_PARAM_CBANK
	.align		4
        /*0068*/ 	.byte	0x04, 0x0a
        /*006a*/ 	.short	(.L_4819 - .L_4818)
	.align		4
.L_4818:
        /*006c*/ 	.word	index@(.nv.constant0._ZN2at6native18elementwise_kernelILi128ELi2EZNS0_22gpu_kernel_impl_nocastIZZZNS0_15neg_kernel_cudaERNS_18TensorIteratorBaseEENKUlvE0_clEvENKUlvE5_clEvEUlfE_EEvS4_RKT_EUliE_EEviT1_)
        /*0070*/ 	.short	0x0380
        /*0072*/ 	.short	0x0220


	//----- nvinfo : EIATTR_SW_WAR
	.align		4
.L_4819:
        /*0074*/ 	.byte	0x04, 0x36
        /*0076*/ 	.short	(.L_4821 - .L_4820)
.L_4820:
        /*0078*/ 	.word	0x00000008
.L_4821:


//--------------------- .nv.info._ZN2at6native27unrolled_elementwise_kernelIZZZNS0_15neg_kernel_cudaERNS_18TensorIteratorBaseEENKUlvE0_clEvENKUlvE5_clEvEUlfE_St5arrayIPcLm2EELi4E23TrivialOffsetCalculatorILi1EjESB_NS0_6memory15LoadWithoutCastENSC_16StoreWithoutCastEEEviT_T0_T2_T3_T4_T5_ --------------------------
	.section	.nv.info._ZN2at6native27unrolled_elementwise_kernelIZZZNS0_15neg_kernel_cudaERNS_18TensorIteratorBaseEENKUlvE0_clEvENKUlvE5_clEvEUlfE_St5arrayIPcLm2EELi4E23TrivialOffsetCalculatorILi1EjESB_NS0_6memory15LoadWithoutCastENSC_16StoreWithoutCastEEEviT_T0_T2_T3_T4_T5_,"",@"SHT_CUDA_INFO"
	.sectionflags	@""
	.align	4


	//----- nvinfo : EIATTR_CUDA_API_VERSION
	.align		4
        /*0000*/ 	.byte	0x04, 0x37
        /*0002*/ 	.short	(.L_4823 - .L_4822)
.L_4822:
        /*0004*/ 	.word	0x00000082


	//----- nvinfo : EIATTR_KPARAM_INFO
	.align		4
.L_4823:
        /*0008*/ 	.byte	0x04, 0x17
        /*000a*/ 	.short	(.L_4825 - .L_4824)
.L_4824:
        /*000c*/ 	.word	0x00000000
        /*0010*/ 	.short	0x0006
        /*0012*/ 	.short	0x001b
        /*0014*/ 	.byte	0x00, 0xf0, 0x05, 0x00


	//----- nvinfo : EIATTR_KPARAM_INFO
	.align		4
.L_4825:
        /*0018*/ 	.byte	0x04, 0x17
        /*001a*/ 	.short	(.L_4827 - .L_4826)
.L_4826:
        /*001c*/ 	.word	0x00000000
        /*0020*/ 	.short	0x0005
        /*0022*/ 	.short	0x001a
        /*0024*/ 	.byte	0x00, 0xf0, 0x05, 0x00


	//----- nvinfo : EIATTR_KPARAM_INFO
	.align		4
.L_4827:
        /*0028*/ 	.byte	0x04, 0x17
        /*002a*/ 	.short	(.L_4829 - .L_4828)
.L_4828:
        /*002c*/ 	.word	0x00000000
        /*0030*/ 	.short	0x0004
        /*0032*/ 	.short	0x0019
        /*0034*/ 	.byte	0x00, 0xf0, 0x05, 0x00


	//----- nvinfo : EIATTR_KPARAM_INFO
	.align		4
.L_4829:
        /*0038*/ 	.byte	0x04, 0x17
        /*003a*/ 	.short	(.L_4831 - .L_4830)
.L_4830:
        /*003c*/ 	.word	0x00000000
        /*0040*/ 	.short	0x0003
        /*0042*/ 	.short	0x0018
        /*0044*/ 	.byte	0x00, 0xf0, 0x05, 0x00


	//----- nvinfo : EIATTR_KPARAM_INFO
	.align		4
.L_4831:
        /*0048*/ 	.byte	0x04, 0x17
        /*004a*/ 	.short	(.L_4833 - .L_4832)
.L_4832:
        /*004c*/ 	.word	0x00000000
        /*0050*/ 	.short	0x0002
        /*0052*/ 	.short	0x0008
        /*0054*/ 	.byte	0x00, 0xf0, 0x41, 0x00


	//----- nvinfo : EIATTR_KPARAM_INFO
	.align		4
.L_4833:
        /*0058*/ 	.byte	0x04, 0x17
        /*005a*/ 	.short	(.L_4835 - .L_4834)
.L_4834:
        /*005c*/ 	.word	0x00000000
        /*0060*/ 	.short	0x0001
        /*0062*/ 	.short	0x0004
        /*0064*/ 	.byte	0x00, 0xf0, 0x05, 0x00


	//----- nvinfo : EIATTR_KPARAM_INFO
	.align		4
.L_4835:
        /*0068*/ 	.byte	0x04, 0x17
        /*006a*/ 	.short	(.L_4837 - .L_4836)
.L_4836:
        /*006c*/ 	.word	0x00000000
        /*0070*/ 	.short	0x0000
        /*0072*/ 	.short	0x0000
        /*0074*/ 	.byte	0x00, 0xf0, 0x11, 0x00


	//----- nvinfo : EIATTR_SPARSE_MMA_MASK
	.align		4
.L_4837:
        /*0078*/ 	.byte	0x03, 0x50
        /*007a*/ 	.short	0x0000


	//----- nvinfo : EIATTR_MAXREG_COUNT
	.align		4
        /*007c*/ 	.byte	0x03, 0x1b
        /*007e*/ 	.short	0x00ff


	//----- nvinfo : EIATTR_MERCURY_ISA_VERSION
	.align		4
        /*0080*/ 	.byte	0x03, 0x5f
        /*0082*/ 	.short	0x0101


	//----- nvinfo : EIATTR_VRC_CTA_INIT_COUNT
	.align		4
        /*0084*/ 	.byte	0x02, 0x4a
	.zero		1
	.zero		1


	//----- nvinfo : EIATTR_EXIT_INSTR_OFFSETS
	.align		4
        /*0088*/ 	.byte	0x04, 0x1c
        /*008a*/ 	.short	(.L_4839 - .L_4838)


	//   ....[0]....
.L_4838:
        /*008c*/ 	.word	0x000003f0


	//   ....[1]....
        /*0090*/ 	.word	0x00000450


	//----- nvinfo : EIATTR_MAX_THREADS
	.align		4
.L_4839:
        /*0094*/ 	.byte	0x04, 0x05
        /*0096*/ 	.short	(.L_4841 - .L_4840)
.L_4840:
        /*0098*/ 	.word	0x00000080
        /*009c*/ 	.word	0x00000001
        /*00a0*/ 	.word	0x00000001


	//----- nvinfo : EIATTR_CRS_STACK_SIZE
	.align		4
.L_4841:
        /*00a4*/ 	.byte	0x04, 0x1e
        /*00a6*/ 	.short	(.L_4843 - .L_4842)
.L_4842:
        /*00a8*/ 	.word	0x00000000


	//----- nvinfo : EIATTR_CBANK_PARAM_SIZE
	.align		4
.L_4843:
        /*00ac*/ 	.byte	0x03, 0x19
        /*00ae*/ 	.short	0x001c


	//----- nvinfo : EIATTR_PARAM_CBANK
	.align		4
        /*00b0*/ 	.byte	0x04, 0x0a
        /*00b2*/ 	.short	(.L_4845 - .L_4844)
	.align		4
.L_4844:
        /*00b4*/ 	.word	index@(.nv.constant0._ZN2at6native27unrolled_elementwise_kernelIZZZNS0_15neg_kernel_cudaERNS_18TensorIteratorBaseEENKUlvE0_clEvENKUlvE5_clEvEUlfE_St5arrayIPcLm2EELi4E23TrivialOffsetCalculatorILi1EjESB_NS0_6memory15LoadWithoutCastENSC_16StoreWithoutCastEEEviT_T0_T2_T3_T4_T5_)
        /*00b8*/ 	.short	0x0380
        /*00ba*/ 	.short	0x001c


	//----- nvinfo : EIATTR_SW_WAR
	.align		4
.L_4845:
        /*00bc*/ 	.byte	0x04, 0x36
        /*00be*/ 	.short	(.L_4847 - .L_4846)
.L_4846:
        /*00c0*/ 	.word	0x00000008
.L_4847:


//--------------------- .nv.info._ZN2at6native29vectorized_elementwise_kernelILi2EZZZNS0_15neg_kernel_cudaERNS_18TensorIteratorBaseEENKUlvE0_clEvENKUlvE5_clEvEUlfE_St5arrayIPcLm2EEEEviT0_T1_ --------------------------
	.section	.nv.info._ZN2at6native29vectorized_elementwise_kernelILi2EZZZNS0_15neg_kernel_cudaERNS_18TensorIteratorBaseEENKUlvE0_clEvENKUlvE5_clEvEUlfE_St5arrayIPcLm2EEEEviT0_T1_,"",@"SHT_CUDA_INFO"
	.sectionflags	@""
	.align	4


	//----- nvinfo : EIATTR_CUDA_API_VERSION
	.align		4
        /*0000*/ 	.byte	0x04, 0x37
        /*0002*/ 	.short	(.L_4849 - .L_4848)
.L_4848:
        /*0004*/ 	.word	0x00000082


	//----- nvinfo : EIATTR_KPARAM_INFO
	.align		4
.L_4849:
        /*0008*/ 	.byte	0x04, 0x17
        /*000a*/ 	.short	(.L_4851 - .L_4850)
.L_4850:
        /*000c*/ 	.word	0x00000000
        /*0010*/ 	.short	0x0002
        /*0012*/ 	.short	0x0008
        /*0014*/ 	.byte	0x00, 0xf0, 0x41, 0x00


	//----- nvinfo : EIATTR_KPARAM_INFO
	.align		4
.L_4851:
        /*0018*/ 	.byte	0x04, 0x17
        /*001a*/ 	.short	(.L_4853 - .L_4852)
.L_4852:
        /*001c*/ 	.word	0x00000000
        /*0020*/ 	.short	0x0001
        /*0022*/ 	.short	0x0004
        /*0024*/ 	.byte	0x00, 0xf0, 0x05, 0x00


	//----- nvinfo : EIATTR_KPARAM_INFO
	.align		4
.L_4853:
        /*0028*/ 	.byte	0x04, 0x17
        /*002a*/ 	.short	(.L_4855 - .L_4854)
.L_4854:
        /*002c*/ 	.word	0x00000000
        /*0030*/ 	.short	0x0000
        /*0032*/ 	.short	0x0000
        /*0034*/ 	.byte	0x00, 0xf0, 0x11, 0x00


	//----- nvinfo : EIATTR_SPARSE_MMA_MASK
	.align		4
.L_4855:
        /*0038*/ 	.byte	0x03, 0x50
        /*003a*/ 	.short	0x0000


	//----- nvinfo : EIATTR_MAXREG_COUNT
	.align		4
        /*003c*/ 	.byte	0x03, 0x1b
        /*003e*/ 	.short	0x00ff


	//----- nvinfo : EIATTR_MERCURY_ISA_VERSION
	.align		4
        /*0040*/ 	.byte	0x03, 0x5f
        /*0042*/ 	.short	0x0101


	//----- nvinfo : EIATTR_VRC_CTA_INIT_COUNT
	.align		4
        /*0044*/ 	.byte	0x02, 0x4a
	.zero		1
	.zero		1


	//----- nvinfo : EIATTR_EXIT_INSTR_OFFSETS
	.align		4
        /*0048*/ 	.byte	0x04, 0x1c
        /*004a*/ 	.short	(.L_4857 - .L_4856)


	//   ....[0]....
.L_4856:
        /*004c*/ 	.word	0x000007e0


	//   ....[1]....
        /*0050*/ 	.word	0x00000840


	//   ....[2]....
        /*0054*/ 	.word	0x000009c0


	//----- nvinfo : EIATTR_MAX_THREADS
	.align		4
.L_4857:
        /*0058*/ 	.byte	0x04, 0x05
        /*005a*/ 	.short	(.L_4859 - .L_4858)
.L_4858:
        /*005c*/ 	.word	0x00000080
        /*0060*/ 	.word	0x00000001
        /*0064*/ 	.word	0x00000001


	//----- nvinfo : EIATTR_CRS_STACK_SIZE
	.align		4
.L_4859:
        /*0068*/ 	.byte	0x04, 0x1e
        /*006a*/ 	.short	(.L_4861 - .L_4860)
.L_4860:
        /*006c*/ 	.word	0x00000000


	//----- nvinfo : EIATTR_CBANK_PARAM_SIZE
	.align		4
.L_4861:
        /*0070*/ 	.byte	0x03, 0x19
        /*0072*/ 	.short	0x0018


	//----- nvinfo : EIATTR_PARAM_CBANK
	.align		4
        /*0074*/ 	.byte	0x04, 0x0a
        /*0076*/ 	.short	(.L_4863 - .L_4862)
	.align		4
.L_4862:
        /*0078*/ 	.word	index@(.nv.constant0._ZN2at6native29vectorized_elementwise_kernelILi2EZZZNS0_15neg_kernel_cudaERNS_18TensorIteratorBaseEENKUlvE0_clEvENKUlvE5_clEvEUlfE_St5arrayIPcLm2EEEEviT0_T1_)
        /*007c*/ 	.short	0x0380
        /*007e*/ 	.short	0x0018


	//----- nvinfo : EIATTR_SW_WAR
	.align		4
.L_4863:
        /*0080*/ 	.byte	0x04, 0x36
        /*0082*/ 	.short	(.L_4865 - .L_4864)
.L_4864:
        /*0084*/ 	.word	0x00000008
.L_4865:


//--------------------- .nv.info._ZN2at6native29vectorized_elementwise_kernelILi4EZZZNS0_15neg_kernel_cudaERNS_18TensorIteratorBaseEENKUlvE0_clEvENKUlvE5_clEvEUlfE_St5arrayIPcLm2EEEEviT0_T1_ --------------------------
	.section	.nv.info._ZN2at6native29vectorized_elementwise_kernelILi4EZZZNS0_15neg_kernel_cudaERNS_18TensorIteratorBaseEENKUlvE0_clEvENKUlvE5_clEvEUlfE_St5arrayIPcLm2EEEEviT0_T1_,"",@"SHT_CUDA_INFO"
	.sectionflags	@""
	.align	4


	//----- nvinfo : EIATTR_CUDA_API_VERSION
	.align		4
        /*0000*/ 	.byte	0x04, 0x37
        /*0002*/ 	.short	(.L_4867 - .L_4866)
.L_4866:
        /*0004*/ 	.word	0x00000082


	//----- nvinfo : EIATTR_KPARAM_INFO
	.align		4
.L_4867:
        /*0008*/ 	.byte	0x04, 0x17
        /*000a*/ 	.short	(.L_4869 - .L_4868)
.L_4868:
        /*000c*/ 	.word	0x00000000
        /*0010*/ 	.short	0x0002
        /*0012*/ 	.short	0x0008
        /*0014*/ 	.byte	0x00, 0xf0, 0x41, 0x00


	//----- nvinfo : EIATTR_KPARAM_INFO
	.align		4
.L_4869:
        /*0018*/ 	.byte	0x04, 0x17
        /*001a*/ 	.short	(.L_4871 - .L_4870)
.L_4870:
        /*001c*/ 	.word	0x00000000
        /*0020*/ 	.short	0x0001
        /*0022*/ 	.short	0x0004
        /*0024*/ 	.byte	0x00, 0xf0, 0x05, 0x00


	//----- nvinfo : EIATTR_KPARAM_INFO
	.align		4
.L_4871:
        /*0028*/ 	.byte	0x04, 0x17
        /*002a*/ 	.short	(.L_4873 - .L_4872)
.L_4872:
        /*002c*/ 	.word	0x00000000
        /*0030*/ 	.short	0x0000
        /*0032*/ 	.short	0x0000
        /*0034*/ 	.byte	0x00, 0xf0, 0x11, 0x00


	//----- nvinfo : EIATTR_SPARSE_MMA_MASK
	.align		4
.L_4873:
        /*0038*/ 	.byte	0x03, 0x50
        /*003a*/ 	.short	0x0000


	//----- nvinfo : EIATTR_MAXREG_COUNT
	.align		4
        /*003c*/ 	.byte	0x03, 0x1b
        /*003e*/ 	.short	0x00ff


	//----- nvinfo : EIATTR_MERCURY_ISA_VERSION
	.align		4
        /*0040*/ 	.byte	0x03, 0x5f
        /*0042*/ 	.short	0x0101


	//----- nvinfo : EIATTR_VRC_CTA_INIT_COUNT
	.align		4
        /*0044*/ 	.byte	0x02, 0x4a
	.zero		1
	.zero		1


	//----- nvinfo : EIATTR_EXIT_INSTR_OFFSETS
	.align		4
        /*0048*/ 	.byte	0x04, 0x1c
        /*004a*/ 	.short	(.L_4875 - .L_4874)


	//   ....[0]....
.L_4874:
        /*004c*/ 	.word	0x000007e0


	//   ....[1]....
        /*0050*/ 	.word	0x00000840


	//   ....[2]....
        /*0054*/ 	.word	0x00000980


	//----- nvinfo : EIATTR_MAX_THREADS
	.align		4
.L_4875:
        /*0058*/ 	.byte	0x04, 0x05
        /*005a*/ 	.short	(.L_4877 - .L_4876)
.L_4876:
        /*005c*/ 	.word	0x00000080
        /*0060*/ 	.word	0x00000001
        /*0064*/ 	.word	0x00000001


	//----- nvinfo : EIATTR_CRS_STACK_SIZE
	.align		4
.L_4877:
        /*0068*/ 	.byte	0x04, 0x1e
        /*006a*/ 	.short	(.L_4879 - .L_4878)
.L_4878:
        /*006c*/ 	.word	0x00000000


	//----- nvinfo : EIATTR_CBANK_PARAM_SIZE
	.align		4
.L_4879:
        /*0070*/ 	.byte	0x03, 0x19
        /*0072*/ 	.short	0x0018


	//----- nvinfo : EIATTR_PARAM_CBANK
	.align		4
        /*0074*/ 	.byte	0x04, 0x0a
        /*0076*/ 	.short	(.L_4881 - .L_4880)
	.align		4
.L_4880:
        /*0078*/ 	.word	index@(.nv.constant0._ZN2at6native29vectorized_elementwise_kernelILi4EZZZNS0_15neg_kernel_cudaERNS_18TensorIteratorBaseEENKUlvE0_clEvENKUlvE5_clEvEUlfE_St5arrayIPcLm2EEEEviT0_T1_)
        /*007c*/ 	.short	0x0380
        /*007e*/ 	.short	0x0018


	//----- nvinfo : EIATTR_SW_WAR
	.align		4
.L_4881:
        /*0080*/ 	.byte	0x04, 0x36
        /*0082*/ 	.short	(.L_4883 - .L_4882)
.L_4882:
        /*0084*/ 	.word	0x00000008
.L_4883:


//--------------------- .nv.info._ZN2at6native29vectorized_elementwise_kernelILi8EZZZNS0_15neg_kernel_cudaERNS_18TensorIteratorBaseEENKUlvE0_clEvENKUlvE5_clEvEUlfE_St5arrayIPcLm2EEEEviT0_T1_ --------------------------
	.section	.nv.info._ZN2at6native29vectorized_elementwise_kernelILi8EZZZNS0_15neg_kernel_cudaERNS_18TensorIteratorBaseEENKUlvE0_clEvENKUlvE5_clEvEUlfE_St5arrayIPcLm2EEEEviT0_T1_,"",@"SHT_CUDA_INFO"
	.sectionflags	@""
	.align	4


	//----- nvinfo : EIATTR_CUDA_API_VERSION
	.align		4
        /*0000*/ 	.byte	0x04, 0x37
        /*0002*/ 	.short	(.L_4885 - .L_4884)
.L_4884:
        /*0004*/ 	.word	0x00000082


	//----- nvinfo : EIATTR_KPARAM_INFO
	.align		4
.L_4885:
        /*0008*/ 	.byte	0x04, 0x17
        /*000a*/ 	.short	(.L_4887 - .L_4886)
.L_4886:
        /*000c*/ 	.word	0x00000000
        /*0010*/ 	.short	0x0002
        /*0012*/ 	.short	0x0008
        /*0014*/ 	.byte	0x00, 0xf0, 0x41, 0x00


	//----- nvinfo : EIATTR_KPARAM_INFO
	.align		4
.L_4887:
        /*0018*/ 	.byte	0x04, 0x17
        /*001a*/ 	.short	(.L_4889 - .L_4888)
.L_4888:
        /*001c*/ 	.word	0x00000000
        /*0020*/ 	.short	0x0001
        /*0022*/ 	.short	0x0004
        /*0024*/ 	.byte	0x00, 0xf0, 0x05, 0x00


	//----- nvinfo : EIATTR_KPARAM_INFO
	.align		4
.L_4889:
        /*0028*/ 	.byte	0x04, 0x17
        /*002a*/ 	.short	(.L_4891 - .L_4890)
.L_4890:
        /*002c*/ 	.word	0x00000000
        /*0030*/ 	.short	0x0000
        /*0032*/ 	.short	0x0000
        /*0034*/ 	.byte	0x00, 0xf0, 0x11, 0x00


	//----- nvinfo : EIATTR_SPARSE_MMA_MASK
	.align		4
.L_4891:
        /*0038*/ 	.byte	0x03, 0x50
        /*003a*/ 	.short	0x0000


	//----- nvinfo : EIATTR_MAXREG_COUNT
	.align		4
        /*003c*/ 	.byte	0x03, 0x1b
        /*003e*/ 	.short	0x00ff


	//----- nvinfo : EIATTR_MERCURY_ISA_VERSION
	.align		4
        /*0040*/ 	.byte	0x03, 0x5f
        /*0042*/ 	.short	0x0101


	//----- nvinfo : EIATTR_VRC_CTA_INIT_COUNT
	.align		4
        /*0044*/ 	.byte	0x02, 0x4a
	.zero		1
	.zero		1


	//----- nvinfo : EIATTR_EXIT_INSTR_OFFSETS
	.align		4
        /*0048*/ 	.byte	0x04, 0x1c
        /*004a*/ 	.short	(.L_4893 - .L_4892)


	//   ....[0]....
.L_4892:
        /*004c*/ 	.word	0x00000010


	//----- nvinfo : EIATTR_MAX_THREADS
	.align		4
.L_4893:
        /*0050*/ 	.byte	0x04, 0x05
        /*0052*/ 	.short	(.L_4895 - .L_4894)
.L_4894:
        /*0054*/ 	.word	0x00000080
        /*0058*/ 	.word	0x00000001
        /*005c*/ 	.word	0x00000001


	//----- nvinfo : EIATTR_CBANK_PARAM_SIZE
	.align		4
.L_4895:
        /*0060*/ 	.byte	0x03, 0x19
        /*0062*/ 	.short	0x0018


	//----- nvinfo : EIATTR_PARAM_CBANK
	.align		4
        /*0064*/ 	.byte	0x04, 0x0a
        /*0066*/ 	.short	(.L_4897 - .L_4896)
	.align		4
.L_4896:
        /*0068*/ 	.word	index@(.nv.constant0._ZN2at6native29vectorized_elementwise_kernelILi8EZZZNS0_15neg_kernel_cudaERNS_18TensorIteratorBaseEENKUlvE0_clEvENKUlvE5_clEvEUlfE_St5arrayIPcLm2EEEEviT0_T1_)
        /*006c*/ 	.short	0x0380
        /*006e*/ 	.short	0x0018


	//----- nvinfo : EIATTR_SW_WAR
	.align		4
.L_4897:
        /*0070*/ 	.byte	0x04, 0x36
        /*0072*/ 	.short	(.L_4899 - .L_4898)
.L_4898:
        /*0074*/ 	.word	0x00000008
.L_4899:


//--------------------- .nv.info._ZN2at6native18elementwise_kernelILi128ELi4EZNS0_15gpu_kernel_implIZZZNS0_15neg_kernel_cudaERNS_18TensorIteratorBaseEENKUlvE0_clEvENKUlvE4_clEvEUldE_EEvS4_RKT_EUliE_EEviT1_ --------------------------
	.section	.nv.info._ZN2at6native18elementwise_kernelILi128ELi4EZNS0_15gpu_kernel_implIZZZNS0_15neg_kernel_cudaERNS_18TensorIteratorBaseEENKUlvE0_clEvENKUlvE4_clEvEUldE_EEvS4_RKT_EUliE_EEviT1_,"",@"SHT_CUDA_INFO"
	.sectionflags	@""
	.align	4


	//----- nvinfo : EIATTR_CUDA_API_VERSION
	.align		4
        /*0000*/ 	.byte	0x04, 0x37
        /*0002*/ 	.short	(.L_4901 - .L_4900)
.L_4900:
        /*0004*/ 	.word	0x00000082


	//----- nvinfo : EIATTR_KPARAM_INFO
	.align		4
.L_4901:
        /*0008*/ 	.byte	0x04, 0x17
        /*000a*/ 	.short	(.L_4903 - .L_4902)
.L_4902:
        /*000c*/ 	.word	0x00000000
        /*0010*/ 	.short	0x0001
        /*0012*/ 	.short	0x0008
        /*0014*/ 	.byte	0x00, 0xf0, 0x61, 0x08


	//----- nvinfo : EIATTR_KPARAM_INFO
	.align		4
.L_4903:
        /*0018*/ 	.byte	0x04, 0x17
        /*001a*/ 	.short	(.L_4905 - .L_4904)
.L_4904:
        /*001c*/ 	.word	0x00000000
        /*0020*/ 	.short	0x0000
        /*0022*/ 	.short	0x0000
        /*0024*/ 	.byte	0x00, 0xf0, 0x11, 0x00


	//----- nvinfo : EIATTR_SPARSE_MMA_MASK
	.align		4
.L_4905:
        /*0028*/ 	.byte	0x03, 0x50
        /*002a*/ 	.short	0x0000


	//----- nvinfo : EIATTR_MAXREG_COUNT
	.align		4
        /*002c*/ 	.byte	0x03, 0x1b
        /*002e*/ 	.short	0x0080


	//----- nvinfo : EIATTR_EXTERNS
	.align		4
        /*0030*/ 	.byte	0x04, 0x0f
        /*0032*/ 	.short	(.L_4907 - .L_4906)


	//   ....[0]....
	.align		4
.L_4906:
        /*0034*/ 	.word	index@(__assertfail)


	//----- nvinfo : EIATTR_MERCURY_ISA_VERSION
	.align		4
.L_4907:
        /*0038*/ 	.byte	0x03, 0x5f
        /*003a*/ 	.short	0x0101


	//----- nvinfo : EIATTR_VRC_CTA_INIT_COUNT
	.align		4
        /*003c*/ 	.byte	0x02, 0x4a
	.zero		1
	.zero		1


	//----- nvinfo : EIATTR_SYSCALL_OFFSETS
	.align		4
        /*0040*/ 	.byte	0x04, 0x46
        /*0042*/ 	.short	(.L_4909 - .L_4908)


	//   ....[0]....
.L_4908:
        /*0044*/ 	.word	0x00002180


	//   ....[1]....
        /*0048*/ 	.word	0x00003460


	//   ....[2]....
        /*004c*/ 	.word	0x000057f0


	//   ....[3]....
        /*0050*/ 	.word	0x000067d0


	//   ....[4]....
        /*0054*/ 	.word	0x00008d90


	//   ....[5]....
        /*0058*/ 	.word	0x00009d70


	//   ....[6]....
        /*005c*/ 	.word	0x0000c340


	//   ....[7]....
        /*0060*/ 	.word	0x0000d2f0


	//----- nvinfo : EIATTR_EXIT_INSTR_OFFSETS
	.align		4
.L_4909:
        /*0064*/ 	.byte	0x04, 0x1c
        /*0066*/ 	.short	(.L_4911 - .L_4910)


	//   ....[0]....
.L_4910:
        /*0068*/ 	.word	0x0000a1d0


	//   ....[1]....
        /*006c*/ 	.word	0x0000c4a0


	//   ....[2]....
        /*0070*/ 	.word	0x0000c4e0


	//   ....[3]....
        /*0074*/ 	.word	0x0000c570


	//   ....[4]....
        /*0078*/ 	.word	0x0000c5a0


	//   ....[5]....
        /*007c*/ 	.word	0x0000c5d0


	//   ....[6]....
        /*0080*/ 	.word	0x0000c6e0


	//   ....[7]....
        /*0084*/ 	.word	0x0000c7a0


	//   ....[8]....
        /*0088*/ 	.word	0x0000c8c0


	//   ....[9]....
        /*008c*/ 	.word	0x0000c990


	//   ....[10]....
        /*0090*/ 	.word	0x0000c9c0


	//   ....[11]....
        /*0094*/ 	.word	0x0000ca90


	//   ....[12]....
        /*0098*/ 	.word	0x0000cc80


	//   ....[13]....
        /*009c*/ 	.word	0x0000ce70


	//   ....[14]....
        /*00a0*/ 	.word	0x0000d050


	//   ....[15]....
        /*00a4*/ 	.word	0x0000d080


	//   ....[16]....
        /*00a8*/ 	.word	0x0000d0b0


	//   ....[17]....
        /*00ac*/ 	.word	0x0000d150


	//   ....[18]....
        /*00b0*/ 	.word	0x0000d190


	//   ....[19]....
        /*00b4*/ 	.word	0x0000d300


	//   ....[20]....
        /*00b8*/ 	.word	0x0000d490


	//   ....[21]....
        /*00bc*/ 	.word	0x0000d650


	//   ....[22]....
        /*00c0*/ 	.word	0x0000d710


	//----- nvinfo : EIATTR_MAX_THREADS
	.align		4
.L_4911:
        /*00c4*/ 	.byte	0x04, 0x05
        /*00c6*/ 	.short	(.L_4913 - .L_4912)
.L_4912:
        /*00c8*/ 	.word	0x00000080
        /*00cc*/ 	.word	0x00000001
        /*00d0*/ 	.word	0x00000001


	//----- nvinfo : EIATTR_CRS_STACK_SIZE
	.align		4
.L_4913:
        /*00d4*/ 	.byte	0x04, 0x1e
        /*00d6*/ 	.short	(.L_4915 - .L_4914)
.L_4914:
        /*00d8*/ 	.word	0x00000000


	//----- nvinfo : EIATTR_CBANK_PARAM_SIZE
	.align		4
.L_4915:
        /*00dc*/ 	.byte	0x03, 0x19
        /*00de*/ 	.short	0x0220


	//----- nvinfo : EIATTR_PARAM_CBANK
	.align		4
        /*00e0*/ 	.byte	0x04, 0x0a
        /*00e2*/ 	.short	(.L_4917 - .L_4916)
	.align		4
.L_4916:
        /*00e4*/ 	.word	index@(.nv.constant0._ZN2at6native18elementwise_kernelILi128ELi4EZNS0_15gpu_kernel_implIZZZNS0_15neg_kernel_cudaERNS_18TensorIteratorBaseEENKUlvE0_clEvENKUlvE4_clEvEUldE_EEvS4_RKT_EUliE_EEviT1_)
        /*00e8*/ 	.short	0x0380
        /*00ea*/ 	.short	0x0220


	//----- nvinfo : EIATTR_SW_WAR
	.align		4
.L_4917:
        /*00ec*/ 	.byte	0x04, 0x36
        /*00ee*/ 	.short	(.L_4919 - .L_4918)
.L_4918:
        /*00f0*/ 	.word	0x00000008
.L_4919:


//--------------------- .nv.info._ZN2at6native27unrolled_elementwise_kernelIZZZNS0_15neg_kernel_cudaERNS_18TensorIteratorBaseEENKUlvE0_clEvENKUlvE4_clEvEUldE_St5arrayIPcLm2EELi4E23TrivialOffsetCalculatorILi1EjESB_NS0_6memory12LoadWithCastILi1EEENSC_13StoreWithCastILi1EEEEEviT_T0_T2_T3_T4_T5_ --------------------------
	.section	.nv.info._ZN2at6native27unrolled_elementwise_kernelIZZZNS0_15neg_kernel_cudaERNS_18TensorIteratorBaseEENKUlvE0_clEvENKUlvE4_clEvEUldE_St5arrayIPcLm2EELi4E23TrivialOffsetCalculatorILi1EjESB_NS0_6memory12LoadWithCastILi1EEENSC_13StoreWithCastILi1EEEEEviT_T0_T2_T3_T4_T5_,"",@"SHT_CUDA_INFO"
	.sectionflags	@""
	.align	4


	//----- nvinfo : EIATTR_CUDA_API_VERSION
	.align		4
        /*0000*/ 	.byte	0x04, 0x37
        /*0002*/ 	.short	(.L_4921 - .L_4920)
.L_4920:
        /*0004*/ 	.word	0x00000082


	//----- nvinfo : EIATTR_KPARAM_INFO
	.align		4
.L_4921:
        /*0008*/ 	.byte	0x04, 0x17
        /*000a*/ 	.short	(.L_4923 - .L_4922)
.L_4922:
        /*000c*/ 	.word	0x00000000
        /*0010*/ 	.short	0x0006
        /*0012*/ 	.short	0x0024
        /*0014*/ 	.byte	0x00, 0xf0, 0x21, 0x00


	//----- nvinfo : EIATTR_KPARAM_INFO
	.align		4
.L_4923:
        /*0018*/ 	.byte	0x04, 0x17
        /*001a*/ 	.short	(.L_4925 - .L_4924)
.L_4924:
        /*001c*/ 	.word	0x00000000
        /*0020*/ 	.short	0x0005
        /*0022*/ 	.short	0x001c
        /*0024*/ 	.byte	0x00, 0xf0, 0x21, 0x00


	//----- nvinfo : EIATTR_KPARAM_INFO
	.align		4
.L_4925:
        /*0028*/ 	.byte	0x04, 0x17
        /*002a*/ 	.short	(.L_4927 - .L_4926)
.L_4926:
        /*002c*/ 	.word	0x00000000
        /*0030*/ 	.short	0x0004
        /*0032*/ 	.short	0x0019
        /*0034*/ 	.byte	0x00, 0xf0, 0x05, 0x00


	//----- nvinfo : EIATTR_KPARAM_INFO
	.align		4
.L_4927:
        /*0038*/ 	.byte	0x04, 0x17
        /*003a*/ 	.short	(.L_4929 - .L_4928)
.L_4928:
        /*003c*/ 	.word	0x00000000
        /*0040*/ 	.short	0x0003
        /*0042*/ 	.short	0x0018
        /*0044*/ 	.byte	0x00, 0xf0, 0x05, 0x00


	//----- nvinfo : EIATTR_KPARAM_INFO
	.align		4
.L_4929:
        /*0048*/ 	.byte	0x04, 0x17
        /*004a*/ 	.short	(.L_4931 - .L_4930)
.L_4930:
        /*004c*/ 	.word	0x00000000
        /*0050*/ 	.short	0x0002
        /*0052*/ 	.short	0x0008
        /*0054*/ 	.byte	0x00, 0xf0, 0x41, 0x00


	//----- nvinfo : EIATTR_KPARAM_INFO
	.align		4
.L_4931:
        /*0058*/ 	.byte	0x04, 0x17
        /*005a*/ 	.short	(.L_4933 - .L_4932)
.L_4932:
        /*005c*/ 	.word	0x00000000
        /*0060*/ 	.short	0x0001
        /*0062*/ 	.short	0x0004
        /*0064*/ 	.byte	0x00, 0xf0, 0x05, 0x00


	//----- nvinfo : EIATTR_KPARAM_INFO
	.align		4
.L_4933:
        /*0068*/ 	.byte	0x04, 0x17
        /*006a*/ 	.short	(.L_4935 - .L_4934)
.L_4934:
        /*006c*/ 	.word	0x00000000
        /*0070*/ 	.short	0x0000
        /*0072*/ 	.short	0x0000
        /*0074*/ 	.byte	0x00, 0xf0, 0x11, 0x00


	//----- nvinfo : EIATTR_SPARSE_MMA_MASK
	.align		4
.L_4935:
        /*0078*/ 	.byte	0x03, 0x50
        /*007a*/ 	.short	0x0000


	//----- nvinfo : EIATTR_MAXREG_COUNT
	.align		4
        /*007c*/ 	.byte	0x03, 0x1b
        /*007e*/ 	.short	0x00ff


	//----- nvinfo : EIATTR_EXTERNS
	.align		4
        /*0080*/ 	.byte	0x04, 0x0f
        /*0082*/ 	.short	(.L_4937 - .L_4936)


	//   ....[0]....
	.align		4
.L_4936:
        /*0084*/ 	.word	index@(__assertfail)


	//----- nvinfo : EIATTR_MERCURY_ISA_VERSION
	.align		4
.L_4937:
        /*0088*/ 	.byte	0x03, 0x5f
        /*008a*/ 	.short	0x0101


	//----- nvinfo : EIATTR_VRC_CTA_INIT_COUNT
	.align		4
        /*008c*/ 	.byte	0x02, 0x4a
	.zero		1
	.zero		1


	//----- nvinfo : EIATTR_SYSCALL_OFFSETS
	.align		4
        /*0090*/ 	.byte	0x04, 0x46
        /*0092*/ 	.short	(.L_4939 - .L_4938)


	//   ....[0]....
.L_4938:
        /*0094*/ 	.word	0x00000e90


	//   ....[1]....
        /*0098*/ 	.word	0x00001ed0


	//   ....[2]....
        /*009c*/ 	.word	0x00002e50


	//   ....[3]....
        /*00a0*/ 	.word	0x00003da0


	//   ....[4]....
        /*00a4*/ 	.word	0x00005050


	//   ....[5]....
        /*00a8*/ 	.word	0x00006200


	//   ....[6]....
        /*00ac*/ 	.word	0x00007600


	//   ....[7]....
        /*00b0*/ 	.word	0x000089e0


	//----- nvinfo : EIATTR_EXIT_INSTR_OFFSETS
	.align		4
.L_4939:
        /*00b4*/ 	.byte	0x04, 0x1c
        /*00b6*/ 	.short	(.L_4941 - .L_4940)


	//   ....[0]....
.L_4940:
        /*00b8*/ 	.word	0x00007a50


	//   ....[1]....
        /*00bc*/ 	.word	0x00007b90


	//   ....[2]....
        /*00c0*/ 	.word	0x00007bd0


	//   ....[3]....
        /*00c4*/ 	.word	0x00007c60


	//   ....[4]....
        /*00c8*/ 	.word	0x00007c90


	//   ....[5]....
        /*00cc*/ 	.word	0x00007cc0


	//   ....[6]....
        /*00d0*/ 	.word	0x00007dd0


	//   ....[7]....
        /*00d4*/ 	.word	0x00007e90


	//   ....[8]....
        /*00d8*/ 	.word	0x00007fb0


	//   ....[9]....
        /*00dc*/ 	.word	0x00008080


	//   ....[10]....
        /*00e0*/ 	.word	0x000080b0


	//   ....[11]....
        /*00e4*/ 	.word	0x00008180


	//   ....[12]....
        /*00e8*/ 	.word	0x00008370


	//   ....[13]....
        /*00ec*/ 	.word	0x00008560


	//   ....[14]....
        /*00f0*/ 	.word	0x00008740


	//   ....[15]....
        /*00f4*/ 	.word	0x00008770


	//   ....[16]....
        /*00f8*/ 	.word	0x000087a0


	//   ....[17]....
        /*00fc*/ 	.word	0x00008840


	//   ....[18]....
        /*0100*/ 	.word	0x00008880


	//   ....[19]....
        /*0104*/ 	.word	0x000089f0


	//   ....[20]....
        /*0108*/ 	.word	0x00008b80


	//   ....[21]....
        /*010c*/ 	.word	0x00008d40


	//   ....[22]....
        /*0110*/ 	.word	0x00008e00


	//----- nvinfo : EIATTR_MAX_THREADS
	.align		4
.L_4941:
        /*0114*/ 	.byte	0x04, 0x05
        /*0116*/ 	.short	(.L_4943 - .L_4942)
.L_4942:
        /*0118*/ 	.word	0x00000080
        /*011c*/ 	.word	0x00000001
        /*0120*/ 	.word	0x00000001


	//----- nvinfo : EIATTR_CRS_STACK_SIZE
	.align		4
.L_4943:
        /*0124*/ 	.byte	0x04, 0x1e
        /*0126*/ 	.short	(.L_4945 - .L_4944)
.L_4944:
        /*0128*/ 	.word	0x00000000


	//----- nvinfo : EIATTR_CBANK_PARAM_SIZE
	.align		4
.L_4945:
        /*012c*/ 	.byte	0x03, 0x19
        /*012e*/ 	.short	0x002c


	//----- nvinfo : EIATTR_PARAM_CBANK
	.align		4
        /*0130*/ 	.byte	0x04, 0x0a
        /*0132*/ 	.short	(.L_4947 - .L_4946)
	.align		4
.L_4946:
        /*0134*/ 	.word	index@(.nv.constant0._ZN2at6native27unrolled_elementwise_kernelIZZZNS0_15neg_kernel_cudaERNS_18TensorIteratorBaseEENKUlvE0_clEvENKUlvE4_clEvEUldE_St5arrayIPcLm2EELi4E23TrivialOffsetCalculatorILi1EjESB_NS0_6memory12LoadWithCastILi1EEENSC_13StoreWithCastILi1EEEEEviT_T0_T2_T3_T4_T5_)
        /*0138*/ 	.short	0x0380
        /*013a*/ 	.short	0x002c


	//----- nvinfo : EIATTR_SW_WAR
	.align		4
.L_4947:
        /*013c*/ 	.byte	0x04, 0x36
        /*013e*/ 	.short	(.L_4949 - .L_4948)
.L_4948:
        /*0140*/ 	.word	0x00000008
.L_4949:


//--------------------- .nv.info._ZN2at6native18elementwise_kernelILi128ELi2EZNS0_22gpu_kernel_impl_nocastIZZZNS0_15neg_kernel_cudaERNS_18TensorIteratorBaseEENKUlvE0_clEvENKUlvE4_clEvEUldE_EEvS4_RKT_EUliE_EEviT1_ --------------------------
	.section	.nv.info._ZN2at6native18elementwise_kernelILi128ELi2EZNS0_22gpu_kernel_impl_nocastIZZZNS0_15neg_kernel_cudaERNS_18TensorIteratorBaseEENKUlvE0_clEvENKUlvE4_clEvEUldE_EEvS4_RKT_EUliE_EEviT1_,"",@"SHT_CUDA_INFO"
	.sectionflags	@""
	.align	4


	//----- nvinfo : EIATTR_CUDA_API_VERSION
	.align		4
        /*0000*/ 	.byte	0x04, 0x37
        /*0002*/ 	.short	(.L_4951 - .L_4950)
.L_4950:
        /*0004*/ 	.word	0x00000082


	//----- nvinfo : EIATTR_KPARAM_INFO
	.align		4
.L_4951:
        /*0008*/ 	.byte	0x04, 0x17
        /*000a*/ 	.short	(.L_4953 - .L_4952)
.L_4952:
        /*000c*/ 	.word	0x00000000
        /*0010*/ 	.short	0x0001
        /*0012*/ 	.short	0x0008
        /*0014*/ 	.byte	0x00, 0xf0, 0x61, 0x08


	//----- nvinfo : EIATTR_KPARAM_INFO
	.align		4
.L_4953:
        /*0018*/ 	.byte	0x04, 0x17
        /*001a*/ 	.short	(.L_4955 - .L_4954)
.L_4954:
        /*001c*/ 	.word	0x00000000
        /*0020*/ 	.short	0x0000
        /*0022*/ 	.short	0x0000
        /*0024*/ 	.byte	0x00, 0xf0, 0x11, 0x00


	//----- nvinfo : EIATTR_SPARSE_MMA_MASK
	.align		4
.L_4955:
        /*0028*/ 	.byte	0x03, 0x50
        /*002a*/ 	.short	0x0000


	//----- nvinfo : EIATTR_MAXREG_COUNT
	.align		4
        /*002c*/ 	.byte	0x03, 0x1b
        /*002e*/ 	.short	0x0080


	//----- nvinfo : EIATTR_MERCURY_ISA_VERSION
	.align		4
        /*0030*/ 	.byte	0x03, 0x5f
        /*0032*/ 	.short	0x0101


	//----- nvinfo : EIATTR_VRC_CTA_INIT_COUNT
	.align		4
        /*0034*/ 	.byte	0x02, 0x4a
	.zero		1
	.zero		1


	//----- nvinfo : EIATTR_EXIT_INSTR_OFFSETS
	.align		4
        /*0038*/ 	.byte	0x04, 0x1c
        /*003a*/ 	.short	(.L_4957 - .L_4956)


	//   ....[0]....
.L_4956:
        /*003c*/ 	.word	0x00000150


	//   ....[1]....
        /*0040*/ 	.word	0x000001b0


	//   ....[2]....
        /*0044*/ 	.word	0x00001580


	//   ....[3]....
        /*0048*/ 	.word	0x000028b0


	//----- nvinfo : EIATTR_MAX_THREADS
	.align		4
.L_4957:
        /*004c*/ 	.byte	0x04, 0x05
        /*004e*/ 	.short	(.L_4959 - .L_4958)
.L_4958:
        /*0050*/ 	.word	0x00000080
        /*0054*/ 	.word	0x00000001
        /*0058*/ 	.word	0x00000001


	//----- nvinfo : EIATTR_CRS_STACK_SIZE
	.align		4
.L_4959:
        /*005c*/ 	.byte	0x04, 0x1e
        /*005e*/ 	.short	(.L_4961 - .L_4960)
.L_4960:
        /*0060*/ 	.word	0x00000000


	//----- nvinfo : EIATTR_CBANK_PARAM_SIZE
	.align		4
.L_4961:
        /*0064*/ 	.byte	0x03, 0x19
        /*0066*/ 	.short	0x0220


	//----- nvinfo : EIATTR_PARAM_CBANK
	.align		4
        /*0068*/ 	.byte	0x04, 0x0a
        /*006a*/ 	.short	(.L_4963 - .L_4962)
	.align		4
.L_4962:
        /*006c*/ 	.word	index@(.nv.constant0._ZN2at6native18elementwise_kernelILi128ELi2EZNS0_22gpu_kernel_impl_nocastIZZZNS0_15neg_kernel_cudaERNS_18TensorIteratorBaseEENKUlvE0_clEvENKUlvE4_clEvEUldE_EEvS4_RKT_EUliE_EEviT1_)
        /*0070*/ 	.short	0x0380
        /*0072*/ 	.short	0x0220


	//----- nvinfo : EIATTR_SW_WAR
	.align		4
.L_4963:
        /*0074*/ 	.byte	0x04, 0x36
        /*0076*/ 	.short	(.L_4965 - .L_4964)
.L_4964:
        /*0078*/ 	.word	0x00000008
.L_4965:


//--------------------- .nv.info._ZN2at6native27unrolled_elementwise_kernelIZZZNS0_15neg_kernel_cudaERNS_18TensorIteratorBaseEENKUlvE0_clEvENKUlvE4_clEvEUldE_St5arrayIPcLm2EELi4E23TrivialOffsetCalculatorILi1EjESB_NS0_6memory15LoadWithoutCastENSC_16StoreWithoutCastEEEviT_T0_T2_T3_T4_T5_ --------------------------
	.section	.nv.info._ZN2at6native27unrolled_elementwise_kernelIZZZNS0_15neg_kernel_cudaERNS_18TensorIteratorBaseEENKUlvE0_clEvENKUlvE4_clEvEUldE_St5arrayIPcLm2EELi4E23TrivialOffsetCalculatorILi1EjESB_NS0_6memory15LoadWithoutCastENSC_16StoreWithoutCastEEEviT_T0_T2_T3_T4_T5_,"",@"SHT_CUDA_INFO"
	.sectionflags	@""
	.align	4


	//----- nvinfo : EIATTR_CUDA_API_VERSION
	.align		4
        /*0000*/ 	.byte	0x04, 0x37
        /*0002*/ 	.short	(.L_4967 - .L_4966)
.L_4966:
        /*0004*/ 	.word	0x00000082


	//----- nvinfo : EIATTR_KPARAM_INFO
	.align		4
.L_4967:
        /*0008*/ 	.byte	0x04, 0x17
        /*000a*/ 	.short	(.L_4969 - .L_4968)
.L_4968:
        /*000c*/ 	.word	0x00000000
        /*0010*/ 	.short	0x0006
        /*0012*/ 	.short	0x001b
        /*0014*/ 	.byte	0x00, 0xf0, 0x05, 0x00


	//----- nvinfo : EIATTR_KPARAM_INFO
	.align		4
.L_4969:
        /*0018*/ 	.byte	0x04, 0x17
        /*001a*/ 	.short	(.L_4971 - .L_4970)
.L_4970:
        /*001c*/ 	.word	0x00000000
        /*0020*/ 	.short	0x0005
        /*0022*/ 	.short	0x001a
        /*0024*/ 	.byte	0x00, 0xf0, 0x05, 0x00


	//----- nvinfo : EIATTR_KPARAM_INFO
	.align		4
.L_4971:
        /*0028*/ 	.byte	0x04, 0x17
        /*002a*/ 	.short	(.L_4973 - .L_4972)
.L_4972:
        /*002c*/ 	.word	0x00000000
        /*0030*/ 	.short	0x0004
        /*0032*/ 	.short	0x0019
        /*0034*/ 	.byte	0x00, 0xf0, 0x05, 0x00


	//----- nvinfo : EIATTR_KPARAM_INFO
	.align		4
.L_4973:
        /*0038*/ 	.byte	0x04, 0x17
        /*003a*/ 	.short	(.L_4975 - .L_4974)
.L_4974:
        /*003c*/ 	.word	0x00000000
        /*0040*/ 	.short	0x0003
        /*0042*/ 	.short	0x0018
        /*0044*/ 	.byte	0x00, 0xf0, 0x05, 0x00


	//----- nvinfo : EIATTR_KPARAM_INFO
	.align		4
.L_4975:
        /*0048*/ 	.byte	0x04, 0x17
        /*004a*/ 	.short	(.L_4977 - .L_4976)
.L_4976:
        /*004c*/ 	.word	0x00000000
        /*0050*/ 	.short	0x0002
        /*0052*/ 	.short	0x0008
        /*0054*/ 	.byte	0x00, 0xf0, 0x41, 0x00


	//----- nvinfo : EIATTR_KPARAM_INFO
	.align		4
.L_4977:
        /*0058*/ 	.byte	0x04, 0x17
        /*005a*/ 	.short	(.L_4979 - .L_4978)
.L_4978:
        /*005c*/ 	.word	0x00000000
        /*0060*/ 	.short	0x0001
        /*0062*/ 	.short	0x0004
        /*0064*/ 	.byte	0x00, 0xf0, 0x05, 0x00


	//----- nvinfo : EIATTR_KPARAM_INFO
	.align		4
.L_4979:
        /*0068*/ 	.byte	0x04, 0x17
        /*006a*/ 	.short	(.L_4981 - .L_4980)
.L_4980:
        /*006c*/ 	.word	0x00000000
        /*0070*/ 	.short	0x0000
        /*0072*/ 	.short	0x0000
        /*0074*/ 	.byte	0x00, 0xf0, 0x11, 0x00


	//----- nvinfo : EIATTR_SPARSE_MMA_MASK
	.align		4
.L_4981:
        /*0078*/ 	.byte	0x03, 0x50
        /*007a*/ 	.short	0x0000


	//----- nvinfo : EIATTR_MAXREG_COUNT
	.align		4
        /*007c*/ 	.byte	0x03, 0x1b
        /*007e*/ 	.short	0x00ff


	//----- nvinfo : EIATTR_MERCURY_ISA_VERSION
	.align		4
        /*0080*/ 	.byte	0x03, 0x5f
        /*0082*/ 	.short	0x0101


	//----- nvinfo : EIATTR_VRC_CTA_INIT_COUNT
	.align		4
        /*0084*/ 	.byte	0x02, 0x4a
	.zero		1
	.zero		1


	//----- nvinfo : EIATTR_EXIT_INSTR_OFFSETS
	.align		4
        /*0088*/ 	.byte	0x04, 0x1c
        /*008a*/ 	.short	(.L_4983 - .L_4982)


	//   ....[0]....
.L_4982:
        /*008c*/ 	.word	0x00000400


	//   ....[1]....
        /*0090*/ 	.word	0x00000460


	//----- nvinfo : EIATTR_MAX_THREADS
	.align		4
.L_4983:
        /*0094*/ 	.byte	0x04, 0x05
        /*0096*/ 	.short	(.L_4985 - .L_4984)
.L_4984:
        /*0098*/ 	.word	0x00000080
        /*009c*/ 	.word	0x00000001
        /*00a0*/ 	.word	0x00000001


	//----- nvinfo : EIATTR_CRS_STACK_SIZE
	.align		4
.L_4985:
        /*00a4*/ 	.byte	0x04, 0x1e
        /*00a6*/ 	.short	(.L_4987 - .L_4986)
.L_4986:
        /*00a8*/ 	.word	0x00000000


	//----- nvinfo : EIATTR_CBANK_PARAM_SIZE
	.align		4
.L_4987:
        /*00ac*/ 	.byte	0x03, 0x19
        /*00ae*/ 	.short	0x001c


	//----- nvinfo : EIATTR_PARAM_CBANK
	.align		4
        /*00b0*/ 	.byte	0x04, 0x0a
        /*00b2*/ 	.short	(.L_4989 - .L_4988)
	.align		4
.L_4988:
        /*00b4*/ 	.word	index@(.nv.constant0._ZN2at6native27unrolled_elementwise_kernelIZZZNS0_15neg_kernel_cudaERNS_18TensorIteratorBaseEENKUlvE0_clEvENKUlvE4_clEvEUldE_St5arrayIPcLm2EELi4E23TrivialOffsetCalculatorILi1EjESB_NS0_6memory15LoadWithoutCastENSC_16StoreWithoutCastEEEviT_T0_T2_T3_T4_T5_)
        /*00b8*/ 	.short	0x0380
        /*00ba*/ 	.short	0x001c


	//----- nvinfo : EIATTR_SW_WAR
	.align		4
.L_4989:
        /*00bc*/ 	.byte	0x04, 0x36
        /*00be*/ 	.short	(.L_4991 - .L_4990)
.L_4990:
        /*00c0*/ 	.word	0x00000008
.L_4991:


//--------------------- .nv.info._ZN2at6native29vectorized_elementwise_kernelILi2EZZZNS0_15neg_kernel_cudaERNS_18TensorIteratorBaseEENKUlvE0_clEvENKUlvE4_clEvEUldE_St5arrayIPcLm2EEEEviT0_T1_ --------------------------
	.section	.nv.info._ZN2at6native29vectorized_elementwise_kernelILi2EZZZNS0_15neg_kernel_cudaERNS_18TensorIteratorBaseEENKUlvE0_clEvENKUlvE4_clEvEUldE_St5arrayIPcLm2EEEEviT0_T1_,"",@"SHT_CUDA_INFO"
	.sectionflags	@""
	.align	4


	//----- nvinfo : EIATTR_CUDA_API_VERSION
	.align		4
        /*0000*/ 	.byte	0x04, 0x37
        /*0002*/ 	.short	(.L_4993 - .L_4992)
.L_4992:
        /*0004*/ 	.word	0x00000082


	//----- nvinfo : EIATTR_KPARAM_INFO
	.align		4
.L_4993:
        /*0008*/ 	.byte	0x04, 0x17
        /*000a*/ 	.short	(.L_4995 - .L_4994)
.L_4994:
        /*000c*/ 	.word	0x00000000
        /*0010*/ 	.short	0x0002
        /*0012*/ 	.short	0x0008
        /*0014*/ 	.byte	0x00, 0xf0, 0x41, 0x00


	//----- nvinfo : EIATTR_KPARAM_INFO
	.align		4
.L_4995:
        /*0018*/ 	.byte	0x04, 0x17
        /*001a*/ 	.short	(.L_4997 - .L_4996)
.L_4996:
        /*001c*/ 	.word	0x00000000
        /*0020*/ 	.short	0x0001
        /*0022*/ 	.short	0x0004
        /*0024*/ 	.byte	0x00, 0xf0, 0x05, 0x00


	//----- nvinfo : EIATTR_KPARAM_INFO
	.align		4
.L_4997:
        /*0028*/ 	.byte	0x04, 0x17
        /*002a*/ 	.short	(.L_4999 - .L_4998)
.L_4998:
        /*002c*/ 	.word	0x00000000
        /*0030*/ 	.short	0x0000
        /*0032*/ 	.short	0x0000
        /*0034*/ 	.byte	0x00, 0xf0, 0x11, 0x00


	//----- nvinfo : EIATTR_SPARSE_MMA_MASK
	.align		4
.L_4999:
        /*0038*/ 	.byte	0x03, 0x50
        /*003a*/ 	.short	0x0000


	//----- nvinfo : EIATTR_MAXREG_COUNT
	.align		4
        /*003c*/ 	.byte	0x03, 0x1b
        /*003e*/ 	.short	0x00ff


	//----- nvinfo : EIATTR_MERCURY_ISA_VERSION
	.align		4
        /*0040*/ 	.byte	0x03, 0x5f
        /*0042*/ 	.short	0x0101


	//----- nvinfo : EIATTR_VRC_CTA_INIT_COUNT
	.align		4
        /*0044*/ 	.byte	0x02, 0x4a
	.zero		1
	.zero		1


	//----- nvinfo : EIATTR_EXIT_INSTR_OFFSETS
	.align		4
        /*0048*/ 	.byte	0x04, 0x1c
        /*004a*/ 	.short	(.L_5001 - .L_5000)


	//   ....[0]....
.L_5000:
        /*004c*/ 	.word	0x000007f0


	//   ....[1]....
        /*0050*/ 	.word	0x00000850


	//   ....[2]....
        /*0054*/ 	.word	0x00000b90


	//----- nvinfo : EIATTR_MAX_THREADS
	.align		4
.L_5001:
        /*0058*/ 	.byte	0x04, 0x05
        /*005a*/ 	.short	(.L_5003 - .L_5002)
.L_5002:
        /*005c*/ 	.word	0x00000080
        /*0060*/ 	.word	0x00000001
        /*0064*/ 	.word	0x00000001


	//----- nvinfo : EIATTR_CRS_STACK_SIZE
	.align		4
.L_5003:
        /*0068*/ 	.byte	0x04, 0x1e
        /*006a*/ 	.short	(.L_5005 - .L_5004)
.L_5004:
        /*006c*/ 	.word	0x00000000


	//----- nvinfo : EIATTR_CBANK_PARAM_SIZE
	.align		4
.L_5005:
        /*0070*/ 	.byte	0x03, 0x19
        /*0072*/ 	.short	0x0018


	//----- nvinfo : EIATTR_PARAM_CBANK
	.align		4
        /*0074*/ 	.byte	0x04, 0x0a
        /*0076*/ 	.short	(.L_5007 - .L_5006)
	.align		4
.L_5006:
        /*0078*/ 	.word	index@(.nv.constant0._ZN2at6native29vectorized_elementwise_kernelILi2EZZZNS0_15neg_kernel_cudaERNS_18TensorIteratorBaseEENKUlvE0_clEvENKUlvE4_clEvEUldE_St5arrayIPcLm2EEEEviT0_T1_)
        /*007c*/ 	.short	0x0380
        /*007e*/ 	.short	0x0018


	//----- nvinfo : EIATTR_SW_WAR
	.align		4
.L_5007:
        /*0080*/ 	.byte	0x04, 0x36
        /*0082*/ 	.short	(.L_5009 - .L_5008)
.L_5008:
        /*0084*/ 	.word	0x00000008
.L_5009:


//--------------------- .nv.info._ZN2at6native29vectorized_elementwise_kernelILi4EZZZNS0_15neg_kernel_cudaERNS_18TensorIteratorBaseEENKUlvE0_clEvENKUlvE4_clEvEUldE_St5arrayIPcLm2EEEEviT0_T1_ --------------------------
	.section	.nv.info._ZN2at6native29vectorized_elementwise_kernelILi4EZZZNS0_15neg_kernel_cudaERNS_18TensorIteratorBaseEENKUlvE0_clEvENKUlvE4_clEvEUldE_St5arrayIPcLm2EEEEviT0_T1_,"",@"SHT_CUDA_INFO"
	.sectionflags	@""
	.align	4


	//----- nvinfo : EIATTR_CUDA_API_VERSION
	.align		4
        /*0000*/ 	.byte	0x04, 0x37
        /*0002*/ 	.short	(.L_5011 - .L_5010)
.L_5010:
        /*0004*/ 	.word	0x00000082


	//----- nvinfo : EIATTR_KPARAM_INFO
	.align		4
.L_5011:
        /*0008*/ 	.byte	0x04, 0x17
        /*000a*/ 	.short	(.L_5013 - .L_5012)
.L_5012:
        /*000c*/ 	.word	0x00000000
        /*0010*/ 	.short	0x0002
        /*0012*/ 	.short	0x0008
        /*0014*/ 	.byte	0x00, 0xf0, 0x41, 0x00


	//----- nvinfo : EIATTR_KPARAM_INFO
	.align		4
.L_5013:
        /*0018*/ 	.byte	0x04, 0x17
        /*001a*/ 	.short	(.L_5015 - .L_5014)
.L_5014:
        /*001c*/ 	.word	0x00000000
        /*0020*/ 	.short	0x0001
        /*0022*/ 	.short	0x0004
        /*0024*/ 	.byte	0x00, 0xf0, 0x05, 0x00


	//----- nvinfo : EIATTR_KPARAM_INFO
	.align		4
.L_5015:
        /*0028*/ 	.byte	0x04, 0x17
        /*002a*/ 	.short	(.L_5017 - .L_5016)
.L_5016:
        /*002c*/ 	.word	0x00000000
        /*0030*/ 	.short	0x0000
        /*0032*/ 	.short	0x0000
        /*0034*/ 	.byte	0x00, 0xf0, 0x11, 0x00


	//----- nvinfo : EIATTR_SPARSE_MMA_MASK
	.align		4
.L_5017:
        /*0038*/ 	.byte	0x03, 0x50
        /*003a*/ 	.short	0x0000


	//----- nvinfo : EIATTR_MAXREG_COUNT
	.align		4
        /*003c*/ 	.byte	0x03, 0x1b
        /*003e*/ 	.short	0x00ff


	//----- nvinfo : EIATTR_MERCURY_ISA_VERSION
	.align		4
        /*0040*/ 	.byte	0x03, 0x5f
        /*0042*/ 	.short	0x0101


	//----- nvinfo : EIATTR_VRC_CTA_INIT_COUNT
	.align		4
        /*0044*/ 	.byte	0x02, 0x4a
	.zero		1
	.zero		1


	//----- nvinfo : EIATTR_EXIT_INSTR_OFFSETS
	.align		4
        /*0048*/ 	.byte	0x04, 0x1c
        /*004a*/ 	.short	(.L_5019 - .L_5018)


	//   ....[0]....
.L_5018:
        /*004c*/ 	.word	0x000007f0


	//   ....[1]....
        /*0050*/ 	.word	0x00000850


	//   ....[2]....
        /*0054*/ 	.word	0x00000b50


	//----- nvinfo : EIATTR_MAX_THREADS
	.align		4
.L_5019:
        /*0058*/ 	.byte	0x04, 0x05
        /*005a*/ 	.short	(.L_5021 - .L_5020)
.L_5020:
        /*005c*/ 	.word	0x00000080
        /*0060*/ 	.word	0x00000001
        /*0064*/ 	.word	0x00000001


	//----- nvinfo : EIATTR_CRS_STACK_SIZE
	.align		4
.L_5021:
        /*0068*/ 	.byte	0x04, 0x1e
        /*006a*/ 	.short	(.L_5023 - .L_5022)
.L_5022:
        /*006c*/ 	.word	0x00000000


	//----- nvinfo : EIATTR_CBANK_PARAM_SIZE
	.align		4
.L_5023:
        /*0070*/ 	.byte	0x03, 0x19
        /*0072*/ 	.short	0x0018


	//----- nvinfo : EIATTR_PARAM_CBANK
	.align		4
        /*0074*/ 	.byte	0x04, 0x0a
        /*0076*/ 	.short	(.L_5025 - .L_5024)
	.align		4
.L_5024:
        /*0078*/ 	.word	index@(.nv.constant0._ZN2at6native29vectorized_elementwise_kernelILi4EZZZNS0_15neg_kernel_cudaERNS_18TensorIteratorBaseEENKUlvE0_clEvENKUlvE4_clEvEUldE_St5arrayIPcLm2EEEEviT0_T1_)
        /*007c*/ 	.short	0x0380
        /*007e*/ 	.short	0x0018


	//----- nvinfo : EIATTR_SW_WAR
	.align		4
.L_5025:
        /*0080*/ 	.byte	0x04, 0x36
        /*0082*/ 	.short	(.L_5027 - .L_5026)
.L_5026:
        /*0084*/ 	.word	0x00000008
.L_5027:


//--------------------- .nv.info._ZN2at6native29vectorized_elementwise_kernelILi8EZZZNS0_15neg_kernel_cudaERNS_18TensorIteratorBaseEENKUlvE0_clEvENKUlvE4_clEvEUldE_St5arrayIPcLm2EEEEviT0_T1_ --------------------------
	.section	.nv.info._ZN2at6native29vectorized_elementwise_kernelILi8EZZZNS0_15neg_kernel_cudaERNS_18TensorIteratorBaseEENKUlvE0_clEvENKUlvE4_clEvEUldE_St5arrayIPcLm2EEEEviT0_T1_,"",@"SHT_CUDA_INFO"
	.sectionflags	@""
	.align	4


	//----- nvinfo : EIATTR_CUDA_API_VERSION
	.align		4
        /*0000*/ 	.byte	0x04, 0x37
        /*0002*/ 	.short	(.L_5029 - .L_5028)
.L_5028:
        /*0004*/ 	.word	0x00000082


	//----- nvinfo : EIATTR_KPARAM_INFO
	.align		4
.L_5029:
        /*0008*/ 	.byte	0x04, 0x17
        /*000a*/ 	.short	(.L_5031 - .L_5030)
.L_5030:
        /*000c*/ 	.word	0x00000000
        /*0010*/ 	.short	0x0002
        /*0012*/ 	.short	0x0008
        /*0014*/ 	.byte	0x00, 0xf0, 0x41, 0x00


	//----- nvinfo : EIATTR_KPARAM_INFO
	.align		4
.L_5031:
        /*0018*/ 	.byte	0x04, 0x17
        /*001a*/ 	.short	(.L_5033 - .L_5032)
.L_5032:
        /*001c*/ 	.word	0x00000000
        /*0020*/ 	.short	0x0001
        /*0022*/ 	.short	0x0004
        /*0024*/ 	.byte	0x00, 0xf0, 0x05, 0x00


	//----- nvinfo : EIATTR_KPARAM_INFO
	.align		4
.L_5033:
        /*0028*/ 	.byte	0x04, 0x17
        /*002a*/ 	.short	(.L_5035 - .L_5034)
.L_5034:
        /*002c*/ 	.word	0x00000000
        /*0030*/ 	.short	0x0000
        /*0032*/ 	.short	0x0000
        /*0034*/ 	.byte	0x00, 0xf0, 0x11, 0x00


	//----- nvinfo : EIATTR_SPARSE_MMA_MASK
	.align		4
.L_5035:
        /*0038*/ 	.byte	0x03, 0x50
        /*003a*/ 	.short	0x0000


	//----- nvinfo : EIATTR_MAXREG_COUNT
	.align		4
        /*003c*/ 	.byte	0x03, 0x1b
        /*003e*/ 	.short	0x00ff


	//----- nvinfo : EIATTR_MERCURY_ISA_VERSION
	.align		4
        /*0040*/ 	.byte	0x03, 0x5f
        /*0042*/ 	.short	0x0101


	//----- nvinfo : EIATTR_VRC_CTA_INIT_COUNT
	.align		4
        /*0044*/ 	.byte	0x02, 0x4a
	.zero		1
	.zero		1


	//----- nvinfo : EIATTR_EXIT_INSTR_OFFSETS
	.align		4
        /*0048*/ 	.byte	0x04, 0x1c
        /*004a*/ 	.short	(.L_5037 - .L_5036)


	//   ....[0]....
.L_5036:
        /*004c*/ 	.word	0x00000010


	//----- nvinfo : EIATTR_MAX_THREADS
	.align		4
.L_5037:
        /*0050*/ 	.byte	0x04, 0x05
        /*0052*/ 	.short	(.L_5039 - .L_5038)
.L_5038:
        /*0054*/ 	.word	0x00000080
        /*0058*/ 	.word	0x00000001
        /*005c*/ 	.word	0x00000001


	//----- nvinfo : EIATTR_CBANK_PARAM_SIZE
	.align		4
.L_5039:
        /*0060*/ 	.byte	0x03, 0x19
        /*0062*/ 	.short	0x0018


	//----- nvinfo : EIATTR_PARAM_CBANK
	.align		4
        /*0064*/ 	.byte	0x04, 0x0a
        /*0066*/ 	.short	(.L_5041 - .L_5040)
	.align		4
.L_5040:
        /*0068*/ 	.word	index@(.nv.constant0._ZN2at6native29vectorized_elementwise_kernelILi8EZZZNS0_15neg_kernel_cudaERNS_18TensorIteratorBaseEENKUlvE0_clEvENKUlvE4_clEvEUldE_St5arrayIPcLm2EEEEviT0_T1_)
        /*006c*/ 	.short	0x0380
        /*006e*/ 	.short	0x0018


	//----- nvinfo : EIATTR_SW_WAR
	.align		4
.L_5041:
        /*0070*/ 	.byte	0x04, 0x36
        /*0072*/ 	.short	(.L_5043 - .L_5042)
.L_5042:
        /*0074*/ 	.word	0x00000008
.L_5043:


//--------------------- .nv.info._ZN2at6native18elementwise_kernelILi128ELi4EZNS0_15gpu_kernel_implIZZZNS0_15neg_kernel_cudaERNS_18TensorIteratorBaseEENKUlvE0_clEvENKUlvE3_clEvEUlsE_EEvS4_RKT_EUliE_EEviT1_ --------------------------
	.section	.nv.info._ZN2at6native18elementwise_kernelILi128ELi4EZNS0_15gpu_kernel_implIZZZNS0_15neg_kernel_cudaERNS_18TensorIteratorBaseEENKUlvE0_clEvENKUlvE3_clEvEUlsE_EEvS4_RKT_EUliE_EEviT1_,"",@"SHT_CUDA_INFO"
	.sectionflags	@""
	.align	4


	//----- nvinfo : EIATTR_CUDA_API_VERSION
	.align		4
        /*0000*/ 	.byte	0x04, 0x37
        /*0002*/ 	.short	(.L_5045 - .L_5044)
.L_5044:
        /*0004*/ 	.word	0x00000082


	//----- nvinfo : EIATTR_KPARAM_INFO
	.align		4
.L_5045:
        /*0008*/ 	.byte	0x04, 0x17
        /*000a*/ 	.short	(.L_5047 - .L_5046)
.L_5046:
        /*000c*/ 	.word	0x00000000
        /*0010*/ 	.short	0x0001
        /*0012*/ 	.short	0x0008
        /*0014*/ 	.byte	0x00, 0xf0, 0x61, 0x08


	//----- nvinfo : EIATTR_KPARAM_INFO
	.align		4
.L_5047:
        /*0018*/ 	.byte	0x04, 0x17
        /*001a*/ 	.short	(.L_5049 - .L_5048)
.L_5048:
        /*001c*/ 	.word	0x00000000
        /*0020*/ 	.short	0x0000
        /*0022*/ 	.short	0x0000
        /*0024*/ 	.byte	0x00, 0xf0, 0x11, 0x00


	//----- nvinfo : EIATTR_SPARSE_MMA_MASK
	.align		4
.L_5049:
        /*0028*/ 	.byte	0x03, 0x50
        /*002a*/ 	.short	0x0000


	//----- nvinfo : EIATTR_MAXREG_COUNT
	.align		4
        /*002c*/ 	.byte	0x03, 0x1b
        /*002e*/ 	.short	0x0080


	//----- nvinfo : EIATTR_EXTERNS
	.align		4
        /*0030*/ 	.byte	0x04, 0x0f
        /*0032*/ 	.short	(.L_5051 - .L_5050)


	//   ....[0]....
	.align		4
.L_5050:
        /*0034*/ 	.word	index@(__assertfail)


	//----- nvinfo : EIATTR_MERCURY_ISA_VERSION
	.align		4
.L_5051:
        /*0038*/ 	.byte	0x03, 0x5f
        /*003a*/ 	.short	0x0101


	//----- nvinfo : EIATTR_VRC_CTA_INIT_COUNT
	.align		4
        /*003c*/ 	.byte	0x02, 0x4a
	.zero		1
	.zero		1


	//----- nvinfo : EIATTR_SYSCALL_OFFSETS
	.align		4
        /*0040*/ 	.byte	0x04, 0x46
        /*0042*/ 	.short	(.L_5053 - .L_5052)


	//   ....[0]....
.L_5052:
        /*0044*/ 	.word	0x00002120


	//   ....[1]....
        /*0048*/ 	.word	0x00002f70


	//   ....[2]....
        /*004c*/ 	.word	0x00005260


	//   ....[3]....
        /*0050*/ 	.word	0x00005ef0


	//   ....[4]....
        /*0054*/ 	.word	0x000082d0


	//   ....[5]....
        /*0058*/ 	.word	0x00008f60


	//   ....[6]....
        /*005c*/ 	.word	0x0000b350


	//   ....[7]....
        /*0060*/ 	.word	0x0000bfb0


	//----- nvinfo : EIATTR_EXIT_INSTR_OFFSETS
	.align		4
.L_5053:
        /*0064*/ 	.byte	0x04, 0x1c
        /*0066*/ 	.short	(.L_5055 - .L_5054)


	//   ....[0]....
.L_5054:
        /*0068*/ 	.word	0x00009240


	//   ....[1]....
        /*006c*/ 	.word	0x0000b490


	//   ....[2]....
        /*0070*/ 	.word	0x0000b4b0


	//   ....[3]....
        /*0074*/ 	.word	0x0000b570


	//   ....[4]....
        /*0078*/ 	.word	0x0000b5b0


	//   ....[5]....
        /*007c*/ 	.word	0x0000b5d0


	//   ....[6]....
        /*0080*/ 	.word	0x0000b660


	//   ....[7]....
        /*0084*/ 	.word	0x0000b6a0


	//   ....[8]....
        /*0088*/ 	.word	0x0000b740


	//   ....[9]....
        /*008c*/ 	.word	0x0000b790


	//   ....[10]....
        /*0090*/ 	.word	0x0000b7c0


	//   ....[11]....
        /*0094*/ 	.word	0x0000b880


	//   ....[12]....
        /*0098*/ 	.word	0x0000b9f0


	//   ....[13]....
        /*009c*/ 	.word	0x0000bb60


	//   ....[14]....
        /*00a0*/ 	.word	0x0000bcc0


	//   ....[15]....
        /*00a4*/ 	.word	0x0000bd20


	//   ....[16]....
        /*00a8*/ 	.word	0x0000bd60


	//   ....[17]....
        /*00ac*/ 	.word	0x0000be10


	//   ....[18]....
        /*00b0*/ 	.word	0x0000be50


	//   ....[19]....
        /*00b4*/ 	.word	0x0000bfc0


	//   ....[20]....
        /*00b8*/ 	.word	0x0000c0d0


	//   ....[21]....
        /*00bc*/ 	.word	0x0000c210


	//   ....[22]....
        /*00c0*/ 	.word	0x0000c250


	//----- nvinfo : EIATTR_MAX_THREADS
	.align		4
.L_5055:
        /*00c4*/ 	.byte	0x04, 0x05
        /*00c6*/ 	.short	(.L_5057 - .L_5056)
.L_5056:
        /*00c8*/ 	.word	0x00000080
        /*00cc*/ 	.word	0x00000001
        /*00d0*/ 	.word	0x00000001


	//----- nvinfo : EIATTR_CRS_STACK_SIZE
	.align		4
.L_5057:
        /*00d4*/ 	.byte	0x04, 0x1e
        /*00d6*/ 	.short	(.L_5059 - .L_5058)
.L_5058:
        /*00d8*/ 	.word	0x00000000


	//----- nvinfo : EIATTR_CBANK_PARAM_SIZE
	.align		4
.L_5059:
        /*00dc*/ 	.byte	0x03, 0x19
        /*00de*/ 	.short	0x0220


	//----- nvinfo : EIATTR_PARAM_CBANK
	.align		4
        /*00e0*/ 	.byte	0x04, 0x0a
        /*00e2*/ 	.short	(.L_5061 - .L_5060)
	.align		4
.L_5060:
        /*00e4*/ 	.word	index@(.nv.constant0._ZN2at6native18elementwise_kernelILi128ELi4EZNS0_15gpu_kernel_implIZZZNS0_15neg_kernel_cudaERNS_18TensorIteratorBaseEENKUlvE0_clEvENKUlvE3_clEvEUlsE_EEvS4_RKT_EUliE_EEviT1_)
        /*00e8*/ 	.short	0x0380
        /*00ea*/ 	.short	0x0220


	//----- nvinfo : EIATTR_SW_WAR
	.align		4
.L_5061:
        /*00ec*/ 	.byte	0x04, 0x36
        /*00ee*/ 	.short	(.L_5063 - .L_5062)
.L_5062:
        /*00f0*/ 	.word	0x00000008
.L_5063:


//--------------------- .nv.info._ZN2at6native27unrolled_elementwise_kernelIZZZNS0_15neg_kernel_cudaERNS_18TensorIteratorBaseEENKUlvE0_clEvENKUlvE3_clEvEUlsE_St5arrayIPcLm2EELi4E23TrivialOffsetCalculatorILi1EjESB_NS0_6memory12LoadWithCastILi1EEENSC_13StoreWithCastILi1EEEEEviT_T0_T2_T3_T4_T5_ --------------------------
	.section	.nv.info._ZN2at6native27unrolled_elementwise_kernelIZZZNS0_15neg_kernel_cudaERNS_18TensorIteratorBaseEENKUlvE0_clEvENKUlvE3_clEvEUlsE_St5arrayIPcLm2EELi4E23TrivialOffsetCalculatorILi1EjESB_NS0_6memory12LoadWithCastILi1EEENSC_13StoreWithCastILi1EEEEEviT_T0_T2_T3_T4_T5_,"",@"SHT_CUDA_INFO"
	.sectionflags	@""
	.align	4


	//----- nvinfo : EIATTR_CUDA_API_VERSION
	.align		4
        /*0000*/ 	.byte	0x04, 0x37
        /*0002*/ 	.short	(.L_5065 - .L_5064)
.L_5064:
        /*0004*/ 	.word	0x00000082


	//----- nvinfo : EIATTR_KPARAM_INFO
	.align		4
.L_5065:
        /*0008*/ 	.byte	0x04, 0x17
        /*000a*/ 	.short	(.L_5067 - .L_5066)
.L_5066:
        /*000c*/ 	.word	0x00000000
        /*0010*/ 	.short	0x0006
        /*0012*/ 	.short	0x0024
        /*0014*/ 	.byte	0x00, 0xf0, 0x21, 0x00


	//----- nvinfo : EIATTR_KPARAM_INFO
	.align		4
.L_5067:
        /*0018*/ 	.byte	0x04, 0x17
        /*001a*/ 	.short	(.L_5069 - .L_5068)
.L_5068:
        /*001c*/ 	.word	0x00000000
        /*0020*/ 	.short	0x0005
        /*0022*/ 	.short	0x001c
        /*0024*/ 	.byte	0x00, 0xf0, 0x21, 0x00


	//----- nvinfo : EIATTR_KPARAM_INFO
	.align		4
.L_5069:
        /*0028*/ 	.byte	0x04, 0x17
        /*002a*/ 	.short	(.L_5071 - .L_5070)
.L_5070:
        /*002c*/ 	.word	0x00000000
        /*0030*/ 	.short	0x0004
        /*0032*/ 	.short	0x0019
        /*0034*/ 	.byte	0x00, 0xf0, 0x05, 0x00


	//----- nvinfo : EIATTR_KPARAM_INFO
	.align		4
.L_5071:
        /*0038*/ 	.byte	0x04, 0x17
        /*003a*/ 	.short	(.L_5073 - .L_5072)
.L_5072:
        /*003c*/ 	.word	0x00000000
        /*0040*/ 	.short	0x0003
        /*0042*/ 	.short	0x0018
        /*0044*/ 	.byte	0x00, 0xf0, 0x05, 0x00


	//----- nvinfo : EIATTR_KPARAM_INFO
	.align		4
.L_5073:
        /*0048*/ 	.byte	0x04, 0x17
        /*004a*/ 	.short	(.L_5075 - .L_5074)
.L_5074:
        /*004c*/ 	.word	0x00000000
        /*0050*/ 	.short	0x0002
        /*0052*/ 	.short	0x0008
        /*0054*/ 	.byte	0x00, 0xf0, 0x41, 0x00


	//----- nvinfo : EIATTR_KPARAM_INFO
	.align		4
.L_5075:
        /*0058*/ 	.byte	0x04, 0x17
        /*005a*/ 	.short	(.L_5077 - .L_5076)
.L_5076:
        /*005c*/ 	.word	0x00000000
        /*0060*/ 	.short	0x0001
        /*0062*/ 	.short	0x0004
        /*0064*/ 	.byte	0x00, 0xf0, 0x05, 0x00


	//----- nvinfo : EIATTR_KPARAM_INFO
	.align		4
.L_5077:
        /*0068*/ 	.byte	0x04, 0x17
        /*006a*/ 	.short	(.L_5079 - .L_5078)
.L_5078:
        /*006c*/ 	.word	0x00000000
        /*0070*/ 	.short	0x0000
        /*0072*/ 	.short	0x0000
        /*0074*/ 	.byte	0x00, 0xf0, 0x11, 0x00


	//----- nvinfo : EIATTR_SPARSE_MMA_MASK
	.align		4
.L_5079:
        /*0078*/ 	.byte	0x03, 0x50
        /*007a*/ 	.short	0x0000


	//----- nvinfo : EIATTR_MAXREG_COUNT
	.align		4
        /*007c*/ 	.byte	0x03, 0x1b
        /*007e*/ 	.short	0x00ff


	//----- nvinfo : EIATTR_EXTERNS
	.align		4
        /*0080*/ 	.byte	0x04, 0x0f
        /*0082*/ 	.short	(.L_5081 - .L_5080)


	//   ....[0]....
	.align		4
.L_5080:
        /*0084*/ 	.word	index@(__assertfail)


	//----- nvinfo : EIATTR_MERCURY_ISA_VERSION
	.align		4
.L_5081:
        /*0088*/ 	.byte	0x03, 0x5f
        /*008a*/ 	.short	0x0101


	//----- nvinfo : EIATTR_VRC_CTA_INIT_COUNT
	.align		4
        /*008c*/ 	.byte	0x02, 0x4a
	.zero		1
	.zero		1


	//----- nvinfo : EIATTR_SYSCALL_OFFSETS
	.align		4
        /*0090*/ 	.byte	0x04, 0x46
        /*0092*/ 	.short	(.L_5083 - .L_5082)


	//   ....[0]....
.L_5082:
        /*0094*/ 	.word	0x00000e30


	//   ....[1]....
        /*0098*/ 	.word	0x00001de0


	//   ....[2]....
        /*009c*/ 	.word	0x00002cd0


	//   ....[3]....
        /*00a0*/ 	.word	0x00003bc0


	//   ....[4]....
        /*00a4*/ 	.word	0x00004a40


	//   ....[5]....
        /*00a8*/ 	.word	0x000059b0


	//   ....[6]....
        /*00ac*/ 	.word	0x00006a80


	//   ....[7]....
        /*00b0*/ 	.word	0x00007b50


	//----- nvinfo : EIATTR_EXIT_INSTR_OFFSETS
	.align		4
.L_5083:
        /*00b4*/ 	.byte	0x04, 0x1c
        /*00b6*/ 	.short	(.L_5085 - .L_5084)


	//   ....[0]....
.L_5084:
        /*00b8*/ 	.word	0x00006db0


	//   ....[1]....
        /*00bc*/ 	.word	0x00006f00


	//   ....[2]....
        /*00c0*/ 	.word	0x00006f20


	//   ....[3]....
        /*00c4*/ 	.word	0x00006fe0


	//   ....[4]....
        /*00c8*/ 	.word	0x00007020


	//   ....[5]....
        /*00cc*/ 	.word	0x00007040


	//   ....[6]....
        /*00d0*/ 	.word	0x000070f0


	//   ....[7]....
        /*00d4*/ 	.word	0x00007150


	//   ....[8]....
        /*00d8*/ 	.word	0x00007210


	//   ....[9]....
        /*00dc*/ 	.word	0x00007280


	//   ....[10]....
        /*00e0*/ 	.word	0x000072d0


	//   ....[11]....
        /*00e4*/ 	.word	0x00007390


	//   ....[12]....
        /*00e8*/ 	.word	0x00007520


	//   ....[13]....
        /*00ec*/ 	.word	0x000076b0


	//   ....[14]....
        /*00f0*/ 	.word	0x00007830


	//   ....[15]....
        /*00f4*/ 	.word	0x00007890


	//   ....[16]....
        /*00f8*/ 	.word	0x000078d0


	//   ....[17]....
        /*00fc*/ 	.word	0x00007990


	//   ....[18]....
        /*0100*/ 	.word	0x000079f0


	//   ....[19]....
        /*0104*/ 	.word	0x00007b60


	//   ....[20]....
        /*0108*/ 	.word	0x00007c90


	//   ....[21]....
        /*010c*/ 	.word	0x00007df0


	//   ....[22]....
        /*0110*/ 	.word	0x00007e50


	//----- nvinfo : EIATTR_MAX_THREADS
	.align		4
.L_5085:
        /*0114*/ 	.byte	0x04, 0x05
        /*0116*/ 	.short	(.L_5087 - .L_5086)
.L_5086:
        /*0118*/ 	.word	0x00000080
        /*011c*/ 	.word	0x00000001
        /*0120*/ 	.word	0x00000001


	//----- nvinfo : EIATTR_CRS_STACK_SIZE
	.align		4
.L_5087:
        /*0124*/ 	.byte	0x04, 0x1e
        /*0126*/ 	.short	(.L_5089 - .L_5088)
.L_5088:
        /*0128*/ 	.word	0x00000000


	//----- nvinfo : EIATTR_CBANK_PARAM_SIZE
	.align		4
.L_5089:
        /*012c*/ 	.byte	0x03, 0x19
        /*012e*/ 	.short	0x002c


	//----- nvinfo : EIATTR_PARAM_CBANK
	.align		4
        /*0130*/ 	.byte	0x04, 0x0a
        /*0132*/ 	.short	(.L_5091 - .L_5090)
	.align		4
.L_5090:
        /*0134*/ 	.word	index@(.nv.constant0._ZN2at6native27unrolled_elementwise_kernelIZZZNS0_15neg_kernel_cudaERNS_18TensorIteratorBaseEENKUlvE0_clEvENKUlvE3_clEvEUlsE_St5arrayIPcLm2EELi4E23TrivialOffsetCalculatorILi1EjESB_NS0_6memory12LoadWithCastILi1EEENSC_13StoreWithCastILi1EEEEEviT_T0_T2_T3_T4_T5_)
        /*0138*/ 	.short	0x0380
        /*013a*/ 	.short	0x002c


	//----- nvinfo : EIATTR_SW_WAR
	.align		4
.L_5091:
        /*013c*/ 	.byte	0x04, 0x36
        /*013e*/ 	.short	(.L_5093 - .L_5092)
.L_5092:
        /*0140*/ 	.word	0x00000008
.L_5093:


//--------------------- .nv.info._ZN2at6native18elementwise_kernelILi128ELi4EZNS0_22gpu_kernel_impl_nocastIZZZNS0_15neg_kernel_cudaERNS_18TensorIteratorBaseEENKUlvE0_clEvENKUlvE3_clEvEUlsE_EEvS4_RKT_EUliE_EEviT1_ --------------------------
	.section	.nv.info._ZN2at6native18elementwise_kernelILi128ELi4EZNS0_22gpu_kernel_impl_nocastIZZZNS0_15neg_kernel_cudaERNS_18TensorIteratorBaseEENKUlvE0_clEvENKUlvE3_clEvEUlsE_EEvS4_RKT_EUliE_EEviT1_,"",@"SHT_CUDA_INFO"
	.sectionflags	@""
	.align	4


	//----- nvinfo : EIATTR_CUDA_API_VERSION
	.align		4
        /*0000*/ 	.byte	0x04, 0x37
        /*0002*/ 	.short	(.L_5095 - .L_5094)
.L_5094:
        /*0004*/ 	.word	0x00000082


	//----- nvinfo : EIATTR_KPARAM_INFO
	.align		4
.L_5095:
        /*0008*/ 	.byte	0x04, 0x17
        /*000a*/ 	.short	(.L_5097 - .L_5096)
.L_5096:
        /*000c*/ 	.word	0x00000000
        /*0010*/ 	.short	0x0001
        /*0012*/ 	.short	0x0008
        /*0014*/ 	.byte	0x00, 0xf0, 0x61, 0x08


	//----- nvinfo : EIATTR_KPARAM_INFO
	.align		4
.L_5097:
        /*0018*/ 	.byte	0x04, 0x17
        /*001a*/ 	.short	(.L_5099 - .L_5098)
.L_5098:
        /*001c*/ 	.word	0x00000000
        /*0020*/ 	.short	0x0000
        /*0022*/ 	.short	0x0000
        /*0024*/ 	.byte	0x00, 0xf0, 0x11, 0x00


	//----- nvinfo : EIATTR_SPARSE_MMA_MASK
	.align		4
.L_5099:
        /*0028*/ 	.byte	0x03, 0x50
        /*002a*/ 	.short	0x0000


	//----- nvinfo : EIATTR_MAXREG_COUNT
	.align		4
        /*002c*/ 	.byte	0x03, 0x1b
        /*002e*/ 	.short	0x0080


	//----- nvinfo : EIATTR_MERCURY_ISA_VERSION
	.align		4
        /*0030*/ 	.byte	0x03, 0x5f
        /*0032*/ 	.short	0x0101


	//----- nvinfo : EIATTR_VRC_CTA_INIT_COUNT
	.align		4
        /*0034*/ 	.byte	0x02, 0x4a
	.zero		1
	.zero		1


	//----- nvinfo : EIATTR_EXIT_INSTR_OFFSETS
	.align		4
        /*0038*/ 	.byte	0x04, 0x1c
        /*003a*/ 	.short	(.L_5101 - .L_5100)


	//   ....[0]....
.L_5100:
        /*003c*/ 	.word	0x000002d0


	//   ....[1]....
        /*0040*/ 	.word	0x00000340


	//   ....[2]....
        /*0044*/ 	.word	0x00003e30


	//   ....[3]....
        /*0048*/ 	.word	0x00005170


	//----- nvinfo : EIATTR_MAX_THREADS
	.align		4
.L_5101:
        /*004c*/ 	.byte	0x04, 0x05
        /*004e*/ 	.short	(.L_5103 - .L_5102)
.L_5102:
        /*0050*/ 	.word	0x00000080
        /*0054*/ 	.word	0x00000001
        /*0058*/ 	.word	0x00000001


	//----- nvinfo : EIATTR_CRS_STACK_SIZE
	.align		4
.L_5103:
        /*005c*/ 	.byte	0x04, 0x1e
        /*005e*/ 	.short	(.L_5105 - .L_5104)
.L_5104:
        /*0060*/ 	.word	0x00000000


	//----- nvinfo : EIATTR_CBANK_PARAM_SIZE
	.align		4
.L_5105:
        /*0064*/ 	.byte	0x03, 0x19
        /*0066*/ 	.short	0x0220


	//----- nvinfo : EIATTR_PARAM_CBANK
	.align		4
        /*0068*/ 	.byte	0x04, 0x0a
        /*006a*/ 	.short	(.L_5107 - .L_5106)
	.align		4
.L_5106:
        /*006c*/ 	.word	index@(.nv.constant0._ZN2at6native18elementwise_kernelILi128ELi4EZNS0_22gpu_kernel_impl_nocastIZZZNS0_15neg_kernel_cudaERNS_18TensorIteratorBaseEENKUlvE0_clEvENKUlvE3_clEvEUlsE_EEvS4_RKT_EUliE_EEviT1_)
        /*0070*/ 	.short	0x0380
        /*0072*/ 	.short	0x0220


	//----- nvinfo : EIATTR_SW_WAR
	.align		4
.L_5107:
        /*0074*/ 	.byte	0x04, 0x36
        /*0076*/ 	.short	(.L_5109 - .L_5108)
.L_5108:
        /*0078*/ 	.word	0x00000008
.L_5109:


//--------------------- .nv.info._ZN2at6native27unrolled_elementwise_kernelIZZZNS0_15neg_kernel_cudaERNS_18TensorIteratorBaseEENKUlvE0_clEvENKUlvE3_clEvEUlsE_St5arrayIPcLm2EELi4E23TrivialOffsetCalculatorILi1EjESB_NS0_6memory15LoadWithoutCastENSC_16StoreWithoutCastEEEviT_T0_T2_T3_T4_T5_ --------------------------
	.section	.nv.info._ZN2at6native27unrolled_elementwise_kernelIZZZNS0_15neg_kernel_cudaERNS_18TensorIteratorBaseEENKUlvE0_clEvENKUlvE3_clEvEUlsE_St5arrayIPcLm2EELi4E23TrivialOffsetCalculatorILi1EjESB_NS0_6memory15LoadWithoutCastENSC_16StoreWithoutCastEEEviT_T0_T2_T3_T4_T5_,"",@"SHT_CUDA_INFO"
	.sectionflags	@""
	.align	4


	//----- nvinfo : EIATTR_CUDA_API_VERSION
	.align		4
        /*0000*/ 	.byte	0x04, 0x37
        /*0002*/ 	.short	(.L_5111 - .L_5110)
.L_5110:
        /*0004*/ 	.word	0x00000082


	//----- nvinfo : EIATTR_KPARAM_INFO
	.align		4
.L_5111:
        /*0008*/ 	.byte	0x04, 0x17
        /*000a*/ 	.short	(.L_5113 - .L_5112)
.L_5112:
        /*000c*/ 	.word	0x00000000
        /*0010*/ 	.short	0x0006
        /*0012*/ 	.short	0x001b
        /*0014*/ 	.byte	0x00, 0xf0, 0x05, 0x00


	//----- nvinfo : EIATTR_KPARAM_INFO
	.align		4
.L_5113:
        /*0018*/ 	.byte	0x04, 0x17
        /*001a*/ 	.short	(.L_5115 - .L_5114)
.L_5114:
        /*001c*/ 	.word	0x00000000
        /*0020*/ 	.short	0x0005
        /*0022*/ 	.short	0x001a
        /*0024*/ 	.byte	0x00, 0xf0, 0x05, 0x00


	//----- nvinfo : EIATTR_KPARAM_INFO
	.align		4
.L_5115:
        /*0028*/ 	.byte	0x04, 0x17
        /*002a*/ 	.short	(.L_5117 - .L_5116)
.L_5116:
        /*002c*/ 	.word	0x00000000
        /*0030*/ 	.short	0x0004
        /*0032*/ 	.short	0x0019
        /*0034*/ 	.byte	0x00, 0xf0, 0x05, 0x00


	//----- nvinfo : EIATTR_KPARAM_INFO
	.align		4
.L_5117:
        /*0038*/ 	.byte	0x04, 0x17
        /*003a*/ 	.short	(.L_5119 - .L_5118)
.L_5118:
        /*003c*/ 	.word	0x00000000
        /*0040*/ 	.short	0x0003
        /*0042*/ 	.short	0x0018
        /*0044*/ 	.byte	0x00, 0xf0, 0x05, 0x00


	//----- nvinfo : EIATTR_KPARAM_INFO
	.align		4
.L_5119:
        /*0048*/ 	.byte	0x04, 0x17
        /*004a*/ 	.short	(.L_5121 - .L_5120)
.L_5120:
        /*004c*/ 	.word	0x00000000
        /*0050*/ 	.short	0x0002
        /*0052*/ 	.short	0x0008
        /*0054*/ 	.byte	0x00, 0xf0, 0x41, 0x00


	//----- nvinfo : EIATTR_KPARAM_INFO
	.align		4
.L_5121:
        /*0058*/ 	.byte	0x04, 0x17
        /*005a*/ 	.short	(.L_5123 - .L_5122)
.L_5122:
        /*005c*/ 	.word	0x00000000
        /*0060*/ 	.short	0x0001
        /*0062*/ 	.short	0x0004
        /*0064*/ 	.byte	0x00, 0xf0, 0x05, 0x00


	//----- nvinfo : EIATTR_KPARAM_INFO
	.align		4
.L_5123:
        /*0068*/ 	.byte	0x04, 0x17
        /*006a*/ 	.short	(.L_5125 - .L_5124)
.L_5124:
        /*006c*/ 	.word	0x00000000
        /*0070*/ 	.short	0x0000
        /*0072*/ 	.short	0x0000
        /*0074*/ 	.byte	0x00, 0xf0, 0x11, 0x00


	//----- nvinfo : EIATTR_SPARSE_MMA_MASK
	.align		4
.L_5125:
        /*0078*/ 	.byte	0x03, 0x50
        /*007a*/ 	.short	0x0000


	//----- nvinfo : EIATTR_MAXREG_COUNT
	.align		4
        /*007c*/ 	.byte	0x03, 0x1b
        /*007e*/ 	.short	0x00ff


	//----- nvinfo : EIATTR_MERCURY_ISA_VERSION
	.align		4
        /*0080*/ 	.byte	0x03, 0x5f
        /*0082*/ 	.short	0x0101


	//----- nvinfo : EIATTR_VRC_CTA_INIT_COUNT
	.align		4
        /*0084*/ 	.byte	0x02, 0x4a
	.zero		1
	.zero		1


	//----- nvinfo : EIATTR_EXIT_INSTR_OFFSETS
	.align		4
        /*0088*/ 	.byte	0x04, 0x1c
        /*008a*/ 	.short	(.L_5127 - .L_5126)


	//   ....[0]....
.L_5126:
        /*008c*/ 	.word	0x00000430


	//   ....[1]....
        /*0090*/ 	.word	0x000004a0


	//----- nvinfo : EIATTR_MAX_THREADS
	.align		4
.L_5127:
        /*0094*/ 	.byte	0x04, 0x05
        /*0096*/ 	.short	(.L_5129 - .L_5128)
.L_5128:
        /*0098*/ 	.word	0x00000080
        /*009c*/ 	.word	0x00000001
        /*00a0*/ 	.word	0x00000001


	//----- nvinfo : EIATTR_CRS_STACK_SIZE
	.align		4
.L_5129:
        /*00a4*/ 	.byte	0x04, 0x1e
        /*00a6*/ 	.short	(.L_5131 - .L_5130)
.L_5130:
        /*00a8*/ 	.word	0x00000000


	//----- nvinfo : EIATTR_CBANK_PARAM_SIZE
	.align		4
.L_5131:
        /*00ac*/ 	.byte	0x03, 0x19
        /*00ae*/ 	.short	0x001c


	//----- nvinfo : EIATTR_PARAM_CBANK
	.align		4
        /*00b0*/ 	.byte	0x04, 0x0a
        /*00b2*/ 	.short	(.L_5133 - .L_5132)
	.align		4
.L_5132:
        /*00b4*/ 	.word	index@(.nv.constant0._ZN2at6native27unrolled_elementwise_kernelIZZZNS0_15neg_kernel_cudaERNS_18TensorIteratorBaseEENKUlvE0_clEvENKUlvE3_clEvEUlsE_St5arrayIPcLm2EELi4E23TrivialOffsetCalculatorILi1EjESB_NS0_6memory15LoadWithoutCastENSC_16StoreWithoutCastEEEviT_T0_T2_T3_T4_T5_)
        /*00b8*/ 	.short	0x0380
        /*00ba*/ 	.short	0x001c


	//----- nvinfo : EIATTR_SW_WAR
	.align		4
.L_5133:
        /*00bc*/ 	.byte	0x04, 0x36
        /*00be*/ 	.short	(.L_5135 - .L_5134)
.L_5134:
        /*00c0*/ 	.word	0x00000008
.L_5135:


//--------------------- .nv.info._ZN2at6native29vectorized_elementwise_kernelILi2EZZZNS0_15neg_kernel_cudaERNS_18TensorIteratorBaseEENKUlvE0_clEvENKUlvE3_clEvEUlsE_St5arrayIPcLm2EEEEviT0_T1_ --------------------------
	.section	.nv.info._ZN2at6native29vectorized_elementwise_kernelILi2EZZZNS0_15neg_kernel_cudaERNS_18TensorIteratorBaseEENKUlvE0_clEvENKUlvE3_clEvEUlsE_St5arrayIPcLm2EEEEviT0_T1_,"",@"SHT_CUDA_INFO"
	.sectionflags	@""
	.align	4


	//----- nvinfo : EIATTR_CUDA_API_VERSION
	.align		4
        /*0000*/ 	.byte	0x04, 0x37
        /*0002*/ 	.short	(.L_5137 - .L_5136)
.L_5136:
        /*0004*/ 	.word	0x00000082


	//----- nvinfo : EIATTR_KPARAM_INFO
	.align		4
.L_5137:
        /*0008*/ 	.byte	0x04, 0x17
        /*000a*/ 	.short	(.L_5139 - .L_5138)
.L_5138:
        /*000c*/ 	.word	0x00000000
        /*0010*/ 	.short	0x0002
        /*0012*/ 	.short	0x0008
        /*0014*/ 	.byte	0x00, 0xf0, 0x41, 0x00


	//----- nvinfo : EIATTR_KPARAM_INFO
	.align		4
.L_5139:
        /*0018*/ 	.byte	0x04, 0x17
        /*001a*/ 	.short	(.L_5141 - .L_5140)
.L_5140:
        /*001c*/ 	.word	0x00000000
        /*0020*/ 	.short	0x0001
        /*0022*/ 	.short	0x0004
        /*0024*/ 	.byte	0x00, 0xf0, 0x05, 0x00


	//----- nvinfo : EIATTR_KPARAM_INFO
	.align		4
.L_5141:
        /*0028*/ 	.byte	0x04, 0x17
        /*002a*/ 	.short	(.L_5143 - .L_5142)
.L_5142:
        /*002c*/ 	.word	0x00000000
        /*0030*/ 	.short	0x0000
        /*0032*/ 	.short	0x0000
        /*0034*/ 	.byte	0x00, 0xf0, 0x11, 0x00


	//----- nvinfo : EIATTR_SPARSE_MMA_MASK
	.align		4
.L_5143:
        /*0038*/ 	.byte	0x03, 0x50
        /*003a*/ 	.short	0x0000


	//----- nvinfo : EIATTR_MAXREG_COUNT
	.align		4
        /*003c*/ 	.byte	0x03, 0x1b
        /*003e*/ 	.short	0x00ff


	//----- nvinfo : EIATTR_MERCURY_ISA_VERSION
	.align		4
        /*0040*/ 	.byte	0x03, 0x5f
        /*0042*/ 	.short	0x0101


	//----- nvinfo : EIATTR_VRC_CTA_INIT_COUNT
	.align		4
        /*0044*/ 	.byte	0x02, 0x4a
	.zero		1
	.zero		1


	//----- nvinfo : EIATTR_EXIT_INSTR_OFFSETS
	.align		4
        /*0048*/ 	.byte	0x04, 0x1c
        /*004a*/ 	.short	(.L_5145 - .L_5144)


	//   ....[0]....
.L_5144:
        /*004c*/ 	.word	0x00000860


	//   ....[1]....
        /*0050*/ 	.word	0x000008d0


	//   ....[2]....
        /*0054*/ 	.word	0x00000b50


	//----- nvinfo : EIATTR_MAX_THREADS
	.align		4
.L_5145:
        /*0058*/ 	.byte	0x04, 0x05
        /*005a*/ 	.short	(.L_5147 - .L_5146)
.L_5146:
        /*005c*/ 	.word	0x00000080
        /*0060*/ 	.word	0x00000001
        /*0064*/ 	.word	0x00000001


	//----- nvinfo : EIATTR_CRS_STACK_SIZE
	.align		4
.L_5147:
        /*0068*/ 	.byte	0x04, 0x1e
        /*006a*/ 	.short	(.L_5149 - .L_5148)
.L_5148:
        /*006c*/ 	.word	0x00000000


	//----- nvinfo : EIATTR_CBANK_PARAM_SIZE
	.align		4
.L_5149:
        /*0070*/ 	.byte	0x03, 0x19
        /*0072*/ 	.short	0x0018


	//----- nvinfo : EIATTR_PARAM_CBANK
	.align		4
        /*0074*/ 	.byte	0x04, 0x0a
        /*0076*/ 	.short	(.L_5151 - .L_5150)
	.align		4
.L_5150:
        /*0078*/ 	.word	index@(.nv.constant0._ZN2at6native29vectorized_elementwise_kernelILi2EZZZNS0_15neg_kernel_cudaERNS_18TensorIteratorBaseEENKUlvE0_clEvENKUlvE3_clEvEUlsE_St5arrayIPcLm2EEEEviT0_T1_)
        /*007c*/ 	.short	0x0380
        /*007e*/ 	.short	0x0018


	//----- nvinfo : EIATTR_SW_WAR
	.align		4
.L_5151:
        /*0080*/ 	.byte	0x04, 0x36
        /*0082*/ 	.short	(.L_5153 - .L_5152)
.L_5152:
        /*0084*/ 	.word	0x00000008
.L_5153:


//--------------------- .nv.info._ZN2at6native29vectorized_elementwise_kernelILi4EZZZNS0_15neg_kernel_cudaERNS_18TensorIteratorBaseEENKUlvE0_clEvENKUlvE3_clEvEUlsE_St5arrayIPcLm2EEEEviT0_T1_ --------------------------
	.section	.nv.info._ZN2at6native29vectorized_elementwise_kernelILi4EZZZNS0_15neg_kernel_cudaERNS_18TensorIteratorBaseEENKUlvE0_clEvENKUlvE3_clEvEUlsE_St5arrayIPcLm2EEEEviT0_T1_,"",@"SHT_CUDA_INFO"
	.sectionflags	@""
	.align	4


	//----- nvinfo : EIATTR_CUDA_API_VERSION
	.align		4
        /*0000*/ 	.byte	0x04, 0x37
        /*0002*/ 	.short	(.L_5155 - .L_5154)
.L_5154:
        /*0004*/ 	.word	0x00000082


	//----- nvinfo : EIATTR_KPARAM_INFO
	.align		4
.L_5155:
        /*0008*/ 	.byte	0x04, 0x17
        /*000a*/ 	.short	(.L_5157 - .L_5156)
.L_5156:
        /*000c*/ 	.word	0x00000000
        /*0010*/ 	.short	0x0002
        /*0012*/ 	.short	0x0008
        /*0014*/ 	.byte	0x00, 0xf0, 0x41, 0x00


	//----- nvinfo : EIATTR_KPARAM_INFO
	.align		4
.L_5157:
        /*0018*/ 	.byte	0x04, 0x17
        /*001a*/ 	.short	(.L_5159 - .L_5158)
.L_5158:
        /*001c*/ 	.word	0x00000000
        /*0020*/ 	.short	0x0001
        /*0022*/ 	.short	0x0004
        /*0024*/ 	.byte	0x00, 0xf0, 0x05, 0x00


	//----- nvinfo : EIATTR_KPARAM_INFO
	.align		4
.L_5159:
        /*0028*/ 	.byte	0x04, 0x17
        /*002a*/ 	.short	(.L_5161 - .L_5160)
.L_5160:
        /*002c*/ 	.word	0x00000000
        /*0030*/ 	.short	0x0000
        /*0032*/ 	.short	0x0000
        /*0034*/ 	.byte	0x00, 0xf0, 0x11, 0x00


	//----- nvinfo : EIATTR_SPARSE_MMA_MASK
	.align		4
.L_5161:
        /*0038*/ 	.byte	0x03, 0x50
        /*003a*/ 	.short	0x0000


	//----- nvinfo : EIATTR_MAXREG_COUNT
	.align		4
        /*003c*/ 	.byte	0x03, 0x1b
        /*003e*/ 	.short	0x00ff


	//----- nvinfo : EIATTR_MERCURY_ISA_VERSION
	.align		4
        /*0040*/ 	.byte	0x03, 0x5f
        /*0042*/ 	.short	0x0101


	//----- nvinfo : EIATTR_VRC_CTA_INIT_COUNT
	.align		4
        /*0044*/ 	.byte	0x02, 0x4a
	.zero		1
	.zero		1


	//----- nvinfo : EIATTR_EXIT_INSTR_OFFSETS
	.align		4
        /*0048*/ 	.byte	0x04, 0x1c
        /*004a*/ 	.short	(.L_5163 - .L_5162)


	//   ....[0]....
.L_5162:
        /*004c*/ 	.word	0x00000860


	//   ....[1]....
        /*0050*/ 	.word	0x000008d0


	//   ....[2]....
        /*0054*/ 	.word	0x00000b10


	//----- nvinfo : EIATTR_MAX_THREADS
	.align		4
.L_5163:
        /*0058*/ 	.byte	0x04, 0x05
        /*005a*/ 	.short	(.L_5165 - .L_5164)
.L_5164:
        /*005c*/ 	.word	0x00000080
        /*0060*/ 	.word	0x00000001
        /*0064*/ 	.word	0x00000001


	//----- nvinfo : EIATTR_CRS_STACK_SIZE
	.align		4
.L_5165:
        /*0068*/ 	.byte	0x04, 0x1e
        /*006a*/ 	.short	(.L_5167 - .L_5166)
.L_5166:
        /*006c*/ 	.word	0x00000000


	//----- nvinfo : EIATTR_CBANK_PARAM_SIZE
	.align		4
.L_5167:
        /*0070*/ 	.byte	0x03, 0x19
        /*0072*/ 	.short	0x0018


	//----- nvinfo : EIATTR_PARAM_CBANK
	.align		4
        /*0074*/ 	.byte	0x04, 0x0a
        /*0076*/ 	.short	(.L_5169 - .L_5168)
	.align		4
.L_5168:
        /*0078*/ 	.word	index@(.nv.constant0._ZN2at6native29vectorized_elementwise_kernelILi4EZZZNS0_15neg_kernel_cudaERNS_18TensorIteratorBaseEENKUlvE0_clEvENKUlvE3_clEvEUlsE_St5arrayIPcLm2EEEEviT0_T1_)
        /*007c*/ 	.short	0x0380
        /*007e*/ 	.short	0x0018


	//----- nvinfo : EIATTR_SW_WAR
	.align		4
.L_5169:
        /*0080*/ 	.byte	0x04, 0x36
        /*0082*/ 	.short	(.L_5171 - .L_5170)
.L_5170:
        /*0084*/ 	.word	0x00000008
.L_5171:


//--------------------- .nv.info._ZN2at6native29vectorized_elementwise_kernelILi8EZZZNS0_15neg_kernel_cudaERNS_18TensorIteratorBaseEENKUlvE0_clEvENKUlvE3_clEvEUlsE_St5arrayIPcLm2EEEEviT0_T1_ --------------------------
	.section	.nv.info._ZN2at6native29vectorized_elementwise_kernelILi8EZZZNS0_15neg_kernel_cudaERNS_18TensorIteratorBaseEENKUlvE0_clEvENKUlvE3_clEvEUlsE_St5arrayIPcLm2EEEEviT0_T1_,"",@"SHT_CUDA_INFO"
	.sectionflags	@""
	.align	4


	//----- nvinfo : EIATTR_CUDA_API_VERSION
	.align		4
        /*0000*/ 	.byte	0x04, 0x37
        /*0002*/ 	.short	(.L_5173 - .L_5172)
.L_5172:
        /*0004*/ 	.word	0x00000082


	//----- nvinfo : EIATTR_KPARAM_INFO
	.align		4
.L_5173:
        /*0008*/ 	.byte	0x04, 0x17
        /*000a*/ 	.short	(.L_5175 - .L_5174)
.L_5174:
        /*000c*/ 	.word	0x00000000
        /*0010*/ 	.short	0x0002
        /*0012*/ 	.short	0x0008
        /*0014*/ 	.byte	0x00, 0xf0, 0x41, 0x00


	//----- nvinfo : EIATTR_KPARAM_INFO
	.align		4
.L_5175:
        /*0018*/ 	.byte	0x04, 0x17
        /*001a*/ 	.short	(.L_5177 - .L_5176)
.L_5176:
        /*001c*/ 	.word	0x00000000
        /*0020*/ 	.short	0x0001
        /*0022*/ 	.short	0x0004
        /*0024*/ 	.byte	0x00, 0xf0, 0x05, 0x00


	//----- nvinfo : EIATTR_KPARAM_INFO
	.align		4
.L_5177:
        /*0028*/ 	.byte	0x04, 0x17
        /*002a*/ 	.short	(.L_5179 - .L_5178)
.L_5178:
        /*002c*/ 	.word	0x00000000
        /*0030*/ 	.short	0x0000
        /*0032*/ 	.short	0x0000
        /*0034*/ 	.byte	0x00, 0xf0, 0x11, 0x00


	//----- nvinfo : EIATTR_SPARSE_MMA_MASK
	.align		4
.L_5179:
        /*0038*/ 	.byte	0x03, 0x50
        /*003a*/ 	.short	0x0000


	//----- nvinfo : EIATTR_MAXREG_COUNT
	.align		4
        /*003c*/ 	.byte	0x03, 0x1b
        /*003e*/ 	.short	0x00ff


	//----- nvinfo : EIATTR_MERCURY_ISA_VERSION
	.align		4
        /*0040*/ 	.byte	0x03, 0x5f
        /*0042*/ 	.short	0x0101


	//----- nvinfo : EIATTR_VRC_CTA_INIT_COUNT
	.align		4
        /*0044*/ 	.byte	0x02, 0x4a
	.zero		1
	.zero		1


	//----- nvinfo : EIATTR_EXIT_INSTR_OFFSETS
	.align		4
        /*0048*/ 	.byte	0x04, 0x1c
        /*004a*/ 	.short	(.L_5181 - .L_5180)


	//   ....[0]....
.L_5180:
        /*004c*/ 	.word	0x00000010


	//----- nvinfo : EIATTR_MAX_THREADS
	.align		4
.L_5181:
        /*0050*/ 	.byte	0x04, 0x05
        /*0052*/ 	.short	(.L_5183 - .L_5182)
.L_5182:
        /*0054*/ 	.word	0x00000080
        /*0058*/ 	.word	0x00000001
        /*005c*/ 	.word	0x00000001


	//----- nvinfo : EIATTR_CBANK_PARAM_SIZE
	.align		4
.L_5183:
        /*0060*/ 	.byte	0x03, 0x19
        /*0062*/ 	.short	0x0018


	//----- nvinfo : EIATTR_PARAM_CBANK
	.align		4
        /*0064*/ 	.byte	0x04, 0x0a
        /*0066*/ 	.short	(.L_5185 - .L_5184)
	.align		4
.L_5184:
        /*0068*/ 	.word	index@(.nv.constant0._ZN2at6native29vectorized_elementwise_kernelILi8EZZZNS0_15neg_kernel_cudaERNS_18TensorIteratorBaseEENKUlvE0_clEvENKUlvE3_clEvEUlsE_St5arrayIPcLm2EEEEviT0_T1_)
        /*006c*/ 	.short	0x0380
        /*006e*/ 	.short	0x0018


	//----- nvinfo : EIATTR_SW_WAR
	.align		4
.L_5185:
        /*0070*/ 	.byte	0x04, 0x36
        /*0072*/ 	.short	(.L_5187 - .L_5186)
.L_5186:
        /*0074*/ 	.word	0x00000008
.L_5187:


//--------------------- .nv.info._ZN2at6native18elementwise_kernelILi128ELi4EZNS0_15gpu_kernel_implIZZZNS0_15neg_kernel_cudaERNS_18TensorIteratorBaseEENKUlvE0_clEvENKUlvE2_clEvEUllE_EEvS4_RKT_EUliE_EEviT1_ --------------------------
	.section	.nv.info._ZN2at6native18elementwise_kernelILi128ELi4EZNS0_15gpu_kernel_implIZZZNS0_15neg_kernel_cudaERNS_18TensorIteratorBaseEENKUlvE0_clEvENKUlvE2_clEvEUllE_EEvS4_RKT_EUliE_EEviT1_,"",@"SHT_CUDA_INFO"
	.sectionflags	@""
	.align	4


	//----- nvinfo : EIATTR_CUDA_API_VERSION
	.align		4
        /*0000*/ 	.byte	0x04, 0x37
        /*0002*/ 	.short	(.L_5189 - .L_5188)
.L_5188:
        /*0004*/ 	.word	0x00000082


	//----- nvinfo : EIATTR_KPARAM_INFO
	.align		4
.L_5189:
        /*0008*/ 	.byte	0x04, 0x17
        /*000a*/ 	.short	(.L_5191 - .L_5190)
.L_5190:
        /*000c*/ 	.word	0x00000000
        /*0010*/ 	.short	0x0001
        /*0012*/ 	.short	0x0008
        /*0014*/ 	.byte	0x00, 0xf0, 0x61, 0x08


	//----- nvinfo : EIATTR_KPARAM_INFO
	.align		4
.L_5191:
        /*0018*/ 	.byte	0x04, 0x17
        /*001a*/ 	.short	(.L_5193 - .L_5192)
.L_5192:
        /*001c*/ 	.word	0x00000000
        /*0020*/ 	.short	0x0000
        /*0022*/ 	.short	0x0000
        /*0024*/ 	.byte	0x00, 0xf0, 0x11, 0x00


	//----- nvinfo : EIATTR_SPARSE_MMA_MASK
	.align		4
.L_5193:
        /*0028*/ 	.byte	0x03, 0x50
        /*002a*/ 	.short	0x0000


	//----- nvinfo : EIATTR_MAXREG_COUNT
	.align		4
        /*002c*/ 	.byte	0x03, 0x1b
        /*002e*/ 	.short	0x0080


	//----- nvinfo : EIATTR_EXTERNS
	.align		4
        /*0030*/ 	.byte	0x04, 0x0f
        /*0032*/ 	.short	(.L_5195 - .L_5194)


	//   ....[0]....
	.align		4
.L_5194:
        /*0034*/ 	.word	index@(__assertfail)


	//----- nvinfo : EIATTR_MERCURY_ISA_VERSION
	.align		4
.L_5195:
        /*0038*/ 	.byte	0x03, 0x5f
        /*003a*/ 	.short	0x0101


	//----- nvinfo : EIATTR_VRC_CTA_INIT_COUNT
	.align		4
        /*003c*/ 	.byte	0x02, 0x4a
	.zero		1
	.zero		1


	//----- nvinfo : EIATTR_SYSCALL_OFFSETS
	.align		4
        /*0040*/ 	.byte	0x04, 0x46
        /*0042*/ 	.short	(.L_5197 - .L_5196)


	//   ....[0]....
.L_5196:
        /*0044*/ 	.word	0x00002110


	//   ....[1]....
        /*0048*/ 	.word	0x00003070


	//   ....[2]....
        /*004c*/ 	.word	0x00005310


	//   ....[3]....
        /*0050*/ 	.word	0x00006030


	//   ....[4]....
        /*0054*/ 	.word	0x00008450


	//   ....[5]....
        /*0058*/ 	.word	0x00009170


	//   ....[6]....
        /*005c*/ 	.word	0x0000b5a0


	//   ....[7]....
        /*0060*/ 	.word	0x0000c290


	//----- nvinfo : EIATTR_EXIT_INSTR_OFFSETS
	.align		4
.L_5197:
        /*0064*/ 	.byte	0x04, 0x1c
        /*0066*/ 	.short	(.L_5199 - .L_5198)


	//   ....[0]....
.L_5198:
        /*0068*/ 	.word	0x000094b0


	//   ....[1]....
        /*006c*/ 	.word	0x0000b700


	//   ....[2]....
        /*0070*/ 	.word	0x0000b720


	//   ....[3]....
        /*0074*/ 	.word	0x0000b7a0


	//   ....[4]....
        /*0078*/ 	.word	0x0000b7c0


	//   ....[5]....
        /*007c*/ 	.word	0x0000b7e0


	//   ....[6]....
        /*0080*/ 	.word	0x0000b890


	//   ....[7]....
        /*0084*/ 	.word	0x0000b8f0


	//   ....[8]....
        /*0088*/ 	.word	0x0000b9b0


	//   ....[9]....
        /*008c*/ 	.word	0x0000ba20


	//   ....[10]....
        /*0090*/ 	.word	0x0000ba70


	//   ....[11]....
        /*0094*/ 	.word	0x0000bb30


	//   ....[12]....
        /*0098*/ 	.word	0x0000bcc0


	//   ....[13]....
        /*009c*/ 	.word	0x0000be50


	//   ....[14]....
        /*00a0*/ 	.word	0x0000bfe0


	//   ....[15]....
        /*00a4*/ 	.word	0x0000c000


	//   ....[16]....
        /*00a8*/ 	.word	0x0000c020


	//   ....[17]....
        /*00ac*/ 	.word	0x0000c0d0


	//   ....[18]....
        /*00b0*/ 	.word	0x0000c130


	//   ....[19]....
        /*00b4*/ 	.word	0x0000c2a0


	//   ....[20]....
        /*00b8*/ 	.word	0x0000c3d0


	//   ....[21]....
        /*00bc*/ 	.word	0x0000c530


	//   ....[22]....
        /*00c0*/ 	.word	0x0000c590


	//----- nvinfo : EIATTR_MAX_THREADS
	.align		4
.L_5199:
        /*00c4*/ 	.byte	0x04, 0x05
        /*00c6*/ 	.short	(.L_5201 - .L_5200)
.L_5200:
        /*00c8*/ 	.word	0x00000080
        /*00cc*/ 	.word	0x00000001
        /*00d0*/ 	.word	0x00000001


	//----- nvinfo : EIATTR_CRS_STACK_SIZE
	.align		4
.L_5201:
        /*00d4*/ 	.byte	0x04, 0x1e
        /*00d6*/ 	.short	(.L_5203 - .L_5202)
.L_5202:
        /*00d8*/ 	.word	0x00000000


	//----- nvinfo : EIATTR_CBANK_PARAM_SIZE
	.align		4
.L_5203:
        /*00dc*/ 	.byte	0x03, 0x19
        /*00de*/ 	.short	0x0220


	//----- nvinfo : EIATTR_PARAM_CBANK
	.align		4
        /*00e0*/ 	.byte	0x04, 0x0a
        /*00e2*/ 	.short	(.L_5205 - .L_5204)
	.align		4
.L_5204:
        /*00e4*/ 	.word	index@(.nv.constant0._ZN2at6native18elementwise_kernelILi128ELi4EZNS0_15gpu_kernel_implIZZZNS0_15neg_kernel_cudaERNS_18TensorIteratorBaseEENKUlvE0_clEvENKUlvE2_clEvEUllE_EEvS4_RKT_EUliE_EEviT1_)
        /*00e8*/ 	.short	0x0380
        /*00ea*/ 	.short	0x0220


	//----- nvinfo : EIATTR_SW_WAR
	.align		4
.L_5205:
        /*00ec*/ 	.byte	0x04, 0x36
        /*00ee*/ 	.short	(.L_5207 - .L_5206)
.L_5206:
        /*00f0*/ 	.word	0x00000008
.L_5207:


//--------------------- .nv.info._ZN2at6native27unrolled_elementwise_kernelIZZZNS0_15neg_kernel_cudaERNS_18TensorIteratorBaseEENKUlvE0_clEvENKUlvE2_clEvEUllE_St5arrayIPcLm2EELi4E23TrivialOffsetCalculatorILi1EjESB_NS0_6memory12LoadWithCastILi1EEENSC_13StoreWithCastILi1EEEEEviT_T0_T2_T3_T4_T5_ --------------------------
	.section	.nv.info._ZN2at6native27unrolled_elementwise_kernelIZZZNS0_15neg_kernel_cudaERNS_18TensorIteratorBaseEENKUlvE0_clEvENKUlvE2_clEvEUllE_St5arrayIPcLm2EELi4E23TrivialOffsetCalculatorILi1EjESB_NS0_6memory12LoadWithCastILi1EEENSC_13StoreWithCastILi1EEEEEviT_T0_T2_T3_T4_T5_,"",@"SHT_CUDA_INFO"
	.sectionflags	@""
	.align	4


	//----- nvinfo : EIATTR_CUDA_API_VERSION
	.align		4
        /*0000*/ 	.byte	0x04, 0x37
        /*0002*/ 	.short	(.L_5209 - .L_5208)
.L_5208:
        /*0004*/ 	.word	0x00000082


	//----- nvinfo : EIATTR_KPARAM_INFO
	.align		4
.L_5209:
        /*0008*/ 	.byte	0x04, 0x17
        /*000a*/ 	.short	(.L_5211 - .L_5210)
.L_5210:
        /*000c*/ 	.word	0x00000000
        /*0010*/ 	.short	0x0006
        /*0012*/ 	.short	0x0024
        /*0014*/ 	.byte	0x00, 0xf0, 0x21, 0x00


	//----- nvinfo : EIATTR_KPARAM_INFO
	.align		4
.L_5211:
        /*0018*/ 	.byte	0x04, 0x17
        /*001a*/ 	.short	(.L_5213 - .L_5212)
.L_5212:
        /*001c*/ 	.word	0x00000000
        /*0020*/ 	.short	0x0005
        /*0022*/ 	.short	0x001c
        /*0024*/ 	.byte	0x00, 0xf0, 0x21, 0x00


	//----- nvinfo : EIATTR_KPARAM_INFO
	.align		4
.L_5213:
        /*0028*/ 	.byte	0x04, 0x17
        /*002a*/ 	.short	(.L_5215 - .L_5214)
.L_5214:
        /*002c*/ 	.word	0x00000000
        /*0030*/ 	.short	0x0004
        /*0032*/ 	.short	0x0019
        /*0034*/ 	.byte	0x00, 0xf0, 0x05, 0x00


	//----- nvinfo : EIATTR_KPARAM_INFO
	.align		4
.L_5215:
        /*0038*/ 	.byte	0x04, 0x17
        /*003a*/ 	.short	(.L_5217 - .L_5216)
.L_5216:
        /*003c*/ 	.word	0x00000000
        /*0040*/ 	.short	0x0003
        /*0042*/ 	.short	0x0018
        /*0044*/ 	.byte	0x00, 0xf0, 0x05, 0x00


	//----- nvinfo : EIATTR_KPARAM_INFO
	.align		4
.L_5217:
        /*0048*/ 	.byte	0x04, 0x17
        /*004a*/ 	.short	(.L_5219 - .L_5218)
.L_5218:
        /*004c*/ 	.word	0x00000000
        /*0050*/ 	.short	0x0002
        /*0052*/ 	.short	0x0008
        /*0054*/ 	.byte	0x00, 0xf0, 0x41, 0x00


	//----- nvinfo : EIATTR_KPARAM_INFO
	.align		4
.L_5219:
        /*0058*/ 	.byte	0x04, 0x17
        /*005a*/ 	.short	(.L_5221 - .L_5220)
.L_5220:
        /*005c*/ 	.word	0x00000000
        /*0060*/ 	.short	0x0001
        /*0062*/ 	.short	0x0004
        /*0064*/ 	.byte	0x00, 0xf0, 0x05, 0x00


	//----- nvinfo : EIATTR_KPARAM_INFO
	.align		4
.L_5221:
        /*0068*/ 	.byte	0x04, 0x17
        /*006a*/ 	.short	(.L_5223 - .L_5222)
.L_5222:
        /*006c*/ 	.word	0x00000000
        /*0070*/ 	.short	0x0000
        /*0072*/ 	.short	0x0000
        /*0074*/ 	.byte	0x00, 0xf0, 0x11, 0x00


	//----- nvinfo : EIATTR_SPARSE_MMA_MASK
	.align		4
.L_5223:
        /*0078*/ 	.byte	0x03, 0x50
        /*007a*/ 	.short	0x0000


	//----- nvinfo : EIATTR_MAXREG_COUNT
	.align		4
        /*007c*/ 	.byte	0x03, 0x1b
        /*007e*/ 	.short	0x00ff


	//----- nvinfo : EIATTR_EXTERNS
	.align		4
        /*0080*/ 	.byte	0x04, 0x0f
        /*0082*/ 	.short	(.L_5225 - .L_5224)


	//   ....[0]....
	.align		4
.L_5224:
        /*0084*/ 	.word	index@(__assertfail)


	//----- nvinfo : EIATTR_MERCURY_ISA_VERSION
	.align		4
.L_5225:
        /*0088*/ 	.byte	0x03, 0x5f
        /*008a*/ 	.short	0x0101


	//----- nvinfo : EIATTR_VRC_CTA_INIT_COUNT
	.align		4
        /*008c*/ 	.byte	0x02, 0x4a
	.zero		1
	.zero		1


	//----- nvinfo : EIATTR_SYSCALL_OFFSETS
	.align		4
        /*0090*/ 	.byte	0x04, 0x46
        /*0092*/ 	.short	(.L_5227 - .L_5226)


	//   ....[0]....
.L_5226:
        /*0094*/ 	.word	0x00000e20


	//   ....[1]....
        /*0098*/ 	.word	0x00001db0


	//   ....[2]....
        /*009c*/ 	.word	0x00002c90


	//   ....[3]....
        /*00a0*/ 	.word	0x00003b70


	//   ....[4]....
        /*00a4*/ 	.word	0x00004af0


	//   ....[5]....
        /*00a8*/ 	.word	0x00005940


	//   ....[6]....
        /*00ac*/ 	.word	0x00006940


	//   ....[7]....
        /*00b0*/ 	.word	0x00007960


	//----- nvinfo : EIATTR_EXIT_INSTR_OFFSETS
	.align		4
.L_5227:
        /*00b4*/ 	.byte	0x04, 0x1c
        /*00b6*/ 	.short	(.L_5229 - .L_5228)


	//   ....[0]....
.L_5228:
        /*00b8*/ 	.word	0x00006c70


	//   ....[1]....
        /*00bc*/ 	.word	0x00006dd0


	//   ....[2]....
        /*00c0*/ 	.word	0x00006df0


	//   ....[3]....
        /*00c4*/ 	.word	0x00006e70


	//   ....[4]....
        /*00c8*/ 	.word	0x00006e90


	//   ....[5]....
        /*00cc*/ 	.word	0x00006eb0


	//   ....[6]....
        /*00d0*/ 	.word	0x00006f60


	//   ....[7]....
        /*00d4*/ 	.word	0x00006fc0


	//   ....[8]....
        /*00d8*/ 	.word	0x00007080


	//   ....[9]....
        /*00dc*/ 	.word	0x000070f0


	//   ....[10]....
        /*00e0*/ 	.word	0x00007140


	//   ....[11]....
        /*00e4*/ 	.word	0x00007200


	//   ....[12]....
        /*00e8*/ 	.word	0x00007390


	//   ....[13]....
        /*00ec*/ 	.word	0x00007520


	//   ....[14]....
        /*00f0*/ 	.word	0x000076b0


	//   ....[15]....
        /*00f4*/ 	.word	0x000076d0


	//   ....[16]....
        /*00f8*/ 	.word	0x000076f0


	//   ....[17]....
        /*00fc*/ 	.word	0x000077a0


	//   ....[18]....
        /*0100*/ 	.word	0x00007800


	//   ....[19]....
        /*0104*/ 	.word	0x00007970


	//   ....[20]....
        /*0108*/ 	.word	0x00007aa0


	//   ....[21]....
        /*010c*/ 	.word	0x00007c00


	//   ....[22]....
        /*0110*/ 	.word	0x00007c60


	//----- nvinfo : EIATTR_MAX_THREADS
	.align		4
.L_5229:
        /*0114*/ 	.byte	0x04, 0x05
        /*0116*/ 	.short	(.L_5231 - .L_5230)
.L_5230:
        /*0118*/ 	.word	0x00000080
        /*011c*/ 	.word	0x00000001
        /*0120*/ 	.word	0x00000001


	//----- nvinfo : EIATTR_CRS_STACK_SIZE
	.align		4
.L_5231:
        /*0124*/ 	.byte	0x04, 0x1e
        /*0126*/ 	.short	(.L_5233 - .L_5232)
.L_5232:
        /*0128*/ 	.word	0x00000000


	//----- nvinfo : EIATTR_CBANK_PARAM_SIZE
	.align		4
.L_5233:
        /*012c*/ 	.byte	0x03, 0x19
        /*012e*/ 	.short	0x002c


	//----- nvinfo : EIATTR_PARAM_CBANK
	.align		4
        /*0130*/ 	.byte	0x04, 0x0a
        /*0132*/ 	.short	(.L_5235 - .L_5234)
	.align		4
.L_5234:
        /*0134*/ 	.word	index@(.nv.constant0._ZN2at6native27unrolled_elementwise_kernelIZZZNS0_15neg_kernel_cudaERNS_18TensorIteratorBaseEENKUlvE0_clEvENKUlvE2_clEvEUllE_St5arrayIPcLm2EELi4E23TrivialOffsetCalculatorILi1EjESB_NS0_6memory12LoadWithCastILi1EEENSC_13StoreWithCastILi1EEEEEviT_T0_T2_T3_T4_T5_)
        /*0138*/ 	.short	0x0380
        /*013a*/ 	.short	0x002c


	//----- nvinfo : EIATTR_SW_WAR
	.align		4
.L_5235:
        /*013c*/ 	.byte	0x04, 0x36
        /*013e*/ 	.short	(.L_5237 - .L_5236)
.L_5236:
        /*0140*/ 	.word	0x00000008
.L_5237:


//--------------------- .nv.info._ZN2at6native18elementwise_kernelILi128ELi2EZNS0_22gpu_kernel_impl_nocastIZZZNS0_15neg_kernel_cudaERNS_18TensorIteratorBaseEENKUlvE0_clEvENKUlvE2_clEvEUllE_EEvS4_RKT_EUliE_EEviT1_ --------------------------
	.section	.nv.info._ZN2at6native18elementwise_kernelILi128ELi2EZNS0_22gpu_kernel_impl_nocastIZZZNS0_15neg_kernel_cudaERNS_18TensorIteratorBaseEENKUlvE0_clEvENKUlvE2_clEvEUllE_EEvS4_RKT_EUliE_EEviT1_,"",@"SHT_CUDA_INFO"
	.sectionflags	@""
	.align	4


	//----- nvinfo : EIATTR_CUDA_API_VERSION
	.align		4
        /*0000*/ 	.byte	0x04, 0x37
        /*0002*/ 	.short	(.L_5239 - .L_5238)
.L_5238:
        /*0004*/ 	.word	0x00000082


	//----- nvinfo : EIATTR_KPARAM_INFO
	.align		4
.L_5239:
        /*0008*/ 	.byte	0x04, 0x17
        /*000a*/ 	.short	(.L_5241 - .L_5240)
.L_5240:
        /*000c*/ 	.word	0x00000000
        /*0010*/ 	.short	0x0001
        /*0012*/ 	.short	0x0008
        /*0014*/ 	.byte	0x00, 0xf0, 0x61, 0x08


	//----- nvinfo : EIATTR_KPARAM_INFO
	.align		4
.L_5241:
        /*0018*/ 	.byte	0x04, 0x17
        /*001a*/ 	.short	(.L_5243 - .L_5242)
.L_5242:
        /*001c*/ 	.word	0x00000000
        /*0020*/ 	.short	0x0000
        /*0022*/ 	.short	0x0000
        /*0024*/ 	.byte	0x00, 0xf0, 0x11, 0x00


	//----- nvinfo : EIATTR_SPARSE_MMA_MASK
	.align		4
.L_5243:
        /*0028*/ 	.byte	0x03, 0x50
        /*002a*/ 	.short	0x0000


	//----- nvinfo : EIATTR_MAXREG_COUNT
	.align		4
        /*002c*/ 	.byte	0x03, 0x1b
        /*002e*/ 	.short	0x0080


	//----- nvinfo : EIATTR_MERCURY_ISA_VERSION
	.align		4
        /*0030*/ 	.byte	0x03, 0x5f
        /*0032*/ 	.short	0x0101


	//----- nvinfo : EIATTR_VRC_CTA_INIT_COUNT
	.align		4
        /*0034*/ 	.byte	0x02, 0x4a
	.zero		1
	.zero		1


	//----- nvinfo : EIATTR_EXIT_INSTR_OFFSETS
	.align		4
        /*0038*/ 	.byte	0x04, 0x1c
        /*003a*/ 	.short	(.L_5245 - .L_5244)


	//   ....[0]....
.L_5244:
        /*003c*/ 	.word	0x00000160


	//   ....[1]....
        /*0040*/ 	.word	0x000001d0


	//   ....[2]....
        /*0044*/ 	.word	0x000015b0


	//   ....[3]....
        /*0048*/ 	.word	0x000028f0


	//----- nvinfo : EIATTR_MAX_THREADS
	.align		4
.L_5245:
        /*004c*/ 	.byte	0x04, 0x05
        /*004e*/ 	.short	(.L_5247 - .L_5246)
.L_5246:
        /*0050*/ 	.word	0x00000080
        /*0054*/ 	.word	0x00000001
        /*0058*/ 	.word	0x00000001


	//----- nvinfo : EIATTR_CRS_STACK_SIZE
	.align		4
.L_5247:
        /*005c*/ 	.byte	0x04, 0x1e
        /*005e*/ 	.short	(.L_5249 - .L_5248)
.L_5248:
        /*0060*/ 	.word	0x00000000


	//----- nvinfo : EIATTR_CBANK_PARAM_SIZE
	.align		4
.L_5249:
        /*0064*/ 	.byte	0x03, 0x19
        /*0066*/ 	.short	0x0220


	//----- nvinfo : EIATTR_PARAM_CBANK
	.align		4
        /*0068*/ 	.byte	0x04, 0x0a
        /*006a*/ 	.short	(.L_5251 - .L_5250)
	.align		4
.L_5250:
        /*006c*/ 	.word	index@(.nv.constant0._ZN2at6native18elementwise_kernelILi128ELi2EZNS0_22gpu_kernel_impl_nocastIZZZNS0_15neg_kernel_cudaERNS_18TensorIteratorBaseEENKUlvE0_clEvENKUlvE2_clEvEUllE_EEvS4_RKT_EUliE_EEviT1_)
        /*0070*/ 	.short	0x0380
        /*0072*/ 	.short	0x0220


	//----- nvinfo : EIATTR_SW_WAR
	.align		4
.L_5251:
        /*0074*/ 	.byte	0x04, 0x36
        /*0076*/ 	.short	(.L_5253 - .L_5252)
.L_5252:
        /*0078*/ 	.word	0x00000008
.L_5253:


//--------------------- .nv.info._ZN2at6native27unrolled_elementwise_kernelIZZZNS0_15neg_kernel_cudaERNS_18TensorIteratorBaseEENKUlvE0_clEvENKUlvE2_clEvEUllE_St5arrayIPcLm2EELi4E23TrivialOffsetCalculatorILi1EjESB_NS0_6memory15LoadWithoutCastENSC_16StoreWithoutCastEEEviT_T0_T2_T3_T4_T5_ --------------------------
	.section	.nv.info._ZN2at6native27unrolled_elementwise_kernelIZZZNS0_15neg_kernel_cudaERNS_18TensorIteratorBaseEENKUlvE0_clEvENKUlvE2_clEvEUllE_St5arrayIPcLm2EELi4E23TrivialOffsetCalculatorILi1EjESB_NS0_6memory15LoadWithoutCastENSC_16StoreWithoutCastEEEviT_T0_T2_T3_T4_T5_,"",@"SHT_CUDA_INFO"
	.sectionflags	@""
	.align	4


	//----- nvinfo : EIATTR_CUDA_API_VERSION
	.align		4
        /*0000*/ 	.byte	0x04, 0x37
        /*0002*/ 	.short	(.L_5255 - .L_5254)
.L_5254:
        /*0004*/ 	.word	0x00000082


	//----- nvinfo : EIATTR_KPARAM_INFO
	.align		4
.L_5255:
        /*0008*/ 	.byte	0x04, 0x17
        /*000a*/ 	.short	(.L_5257 - .L_5256)
.L_5256:
        /*000c*/ 	.word	0x00000000
        /*0010*/ 	.short	0x0006
        /*0012*/ 	.short	0x001b
        /*0014*/ 	.byte	0x00, 0xf0, 0x05, 0x00


	//----- nvinfo : EIATTR_KPARAM_INFO
	.align		4
.L_5257:
        /*0018*/ 	.byte	0x04, 0x17
        /*001a*/ 	.short	(.L_5259 - .L_5258)
.L_5258:
        /*001c*/ 	.word	0x00000000
        /*0020*/ 	.short	0x0005
        /*0022*/ 	.short	0x001a
        /*0024*/ 	.byte	0x00, 0xf0, 0x05, 0x00


	//----- nvinfo : EIATTR_KPARAM_INFO
	.align		4
.L_5259:
        /*0028*/ 	.byte	0x04, 0x17
        /*002a*/ 	.short	(.L_5261 - .L_5260)
.L_5260:
        /*002c*/ 	.word	0x00000000
        /*0030*/ 	.short	0x0004
        /*0032*/ 	.short	0x0019
        /*0034*/ 	.byte	0x00, 0xf0, 0x05, 0x00


	//----- nvinfo : EIATTR_KPARAM_INFO
	.align		4
.L_5261:
        /*0038*/ 	.byte	0x04, 0x17
        /*003a*/ 	.short	(.L_5263 - .L_5262)
.L_5262:
        /*003c*/ 	.word	0x00000000
        /*0040*/ 	.short	0x0003
        /*0042*/ 	.short	0x0018
        /*0044*/ 	.byte	0x00, 0xf0, 0x05, 0x00


	//----- nvinfo : EIATTR_KPARAM_INFO
	.align		4
.L_5263:
        /*0048*/ 	.byte	0x04, 0x17
        /*004a*/ 	.short	(.L_5265 - .L_5264)
.L_5264:
        /*004c*/ 	.word	0x00000000
        /*0050*/ 	.short	0x0002
        /*0052*/ 	.short	0x0008
        /*0054*/ 	.byte	0x00, 0xf0, 0x41, 0x00


	//----- nvinfo : EIATTR_KPARAM_INFO
	.align		4
.L_5265:
        /*0058*/ 	.byte	0x04, 0x17
        /*005a*/ 	.short	(.L_5267 - .L_5266)
.L_5266:
        /*005c*/ 	.word	0x00000000
        /*0060*/ 	.short	0x0001
        /*0062*/ 	.short	0x0004
        /*0064*/ 	.byte	0x00, 0xf0, 0x05, 0x00


	//----- nvinfo : EIATTR_KPARAM_INFO
	.align		4
.L_5267:
        /*0068*/ 	.byte	0x04, 0x17
        /*006a*/ 	.short	(.L_5269 - .L_5268)
.L_5268:
        /*006c*/ 	.word	0x00000000
        /*0070*/ 	.short	0x0000
        /*0072*/ 	.short	0x0000
        /*0074*/ 	.byte	0x00, 0xf0, 0x11, 0x00


	//----- nvinfo : EIATTR_SPARSE_MMA_MASK
	.align		4
.L_5269:
        /*0078*/ 	.byte	0x03, 0x50
        /*007a*/ 	.short	0x0000


	//----- nvinfo : EIATTR_MAXREG_COUNT
	.align		4
        /*007c*/ 	.byte	0x03, 0x1b
        /*007e*/ 	.short	0x00ff


	//----- nvinfo : EIATTR_MERCURY_ISA_VERSION
	.align		4
        /*0080*/ 	.byte	0x03, 0x5f
        /*0082*/ 	.short	0x0101


	//----- nvinfo : EIATTR_VRC_CTA_INIT_COUNT
	.align		4
        /*0084*/ 	.byte	0x02, 0x4a
	.zero		1
	.zero		1


	//----- nvinfo : EIATTR_EXIT_INSTR_OFFSETS
	.align		4
        /*0088*/ 	.byte	0x04, 0x1c
        /*008a*/ 	.short	(.L_5271 - .L_5270)


	//   ....[0]....
.L_5270:
        /*008c*/ 	.word	0x00000430


	//   ....[1]....
        /*0090*/ 	.word	0x000004a0


	//----- nvinfo : EIATTR_MAX_THREADS
	.align		4
.L_5271:
        /*0094*/ 	.byte	0x04, 0x05
        /*0096*/ 	.short	(.L_5273 - .L_5272)
.L_5272:
        /*0098*/ 	.word	0x00000080
        /*009c*/ 	.word	0x00000001
        /*00a0*/ 	.word	0x00000001


	//----- nvinfo : EIATTR_CRS_STACK_SIZE
	.align		4
.L_5273:
        /*00a4*/ 	.byte	0x04, 0x1e
        /*00a6*/ 	.short	(.L_5275 - .L_5274)
.L_5274:
        /*00a8*/ 	.word	0x00000000


	//----- nvinfo : EIATTR_CBANK_PARAM_SIZE
	.align		4
.L_5275:
        /*00ac*/ 	.byte	0x03, 0x19
        /*00ae*/ 	.short	0x001c


	//----- nvinfo : EIATTR_PARAM_CBANK
	.align		4
        /*00b0*/ 	.byte	0x04, 0x0a
        /*00b2*/ 	.short	(.L_5277 - .L_5276)
	.align		4
.L_5276:
        /*00b4*/ 	.word	index@(.nv.constant0._ZN2at6native27unrolled_elementwise_kernelIZZZNS0_15neg_kernel_cudaERNS_18TensorIteratorBaseEENKUlvE0_clEvENKUlvE2_clEvEUllE_St5arrayIPcLm2EELi4E23TrivialOffsetCalculatorILi1EjESB_NS0_6memory15LoadWithoutCastENSC_16StoreWithoutCastEEEviT_T0_T2_T3_T4_T5_)
        /*00b8*/ 	.short	0x0380
        /*00ba*/ 	.short	0x001c


	//----- nvinfo : EIATTR_SW_WAR
	.align		4
.L_5277:
        /*00bc*/ 	.byte	0x04, 0x36
        /*00be*/ 	.short	(.L_5279 - .L_5278)
.L_5278:
        /*00c0*/ 	.word	0x00000008
.L_5279:


//--------------------- .nv.info._ZN2at6native29vectorized_elementwise_kernelILi2EZZZNS0_15neg_kernel_cudaERNS_18TensorIteratorBaseEENKUlvE0_clEvENKUlvE2_clEvEUllE_St5arrayIPcLm2EEEEviT0_T1_ --------------------------
	.section	.nv.info._ZN2at6native29vectorized_elementwise_kernelILi2EZZZNS0_15neg_kernel_cudaERNS_18TensorIteratorBaseEENKUlvE0_clEvENKUlvE2_clEvEUllE_St5arrayIPcLm2EEEEviT0_T1_,"",@"SHT_CUDA_INFO"
	.sectionflags	@""
	.align	4


	//----- nvinfo : EIATTR_CUDA_API_VERSION
	.align		4
        /*0000*/ 	.byte	0x04, 0x37
        /*0002*/ 	.short	(.L_5281 - .L_5280)
.L_5280:
        /*0004*/ 	.word	0x00000082


	//----- nvinfo : EIATTR_KPARAM_INFO
	.align		4
.L_5281:
        /*0008*/ 	.byte	0x04, 0x17
        /*000a*/ 	.short	(.L_5283 - .L_5282)
.L_5282:
        /*000c*/ 	.word	0x00000000
        /*0010*/ 	.short	0x0002
        /*0012*/ 	.short	0x0008
        /*0014*/ 	.byte	0x00, 0xf0, 0x41, 0x00


	//----- nvinfo : EIATTR_KPARAM_INFO
	.align		4
.L_5283:
        /*0018*/ 	.byte	0x04, 0x17
        /*001a*/ 	.short	(.L_5285 - .L_5284)
.L_5284:
        /*001c*/ 	.word	0x00000000
        /*0020*/ 	.short	0x0001
        /*0022*/ 	.short	0x0004
        /*0024*/ 	.byte	0x00, 0xf0, 0x05, 0x00


	//----- nvinfo : EIATTR_KPARAM_INFO
	.align		4
.L_5285:
        /*0028*/ 	.byte	0x04, 0x17
        /*002a*/ 	.short	(.L_5287 - .L_5286)
.L_5286:
        /*002c*/ 	.word	0x00000000
        /*0030*/ 	.short	0x0000
        /*0032*/ 	.short	0x0000
        /*0034*/ 	.byte	0x00, 0xf0, 0x11, 0x00


	//----- nvinfo : EIATTR_SPARSE_MMA_MASK
	.align		4
.L_5287:
        /*0038*/ 	.byte	0x03, 0x50
        /*003a*/ 	.short	0x0000


	//----- nvinfo : EIATTR_MAXREG_COUNT
	.align		4
        /*003c*/ 	.byte	0x03, 0x1b
        /*003e*/ 	.short	0x00ff


	//----- nvinfo : EIATTR_MERCURY_ISA_VERSION
	.align		4
        /*0040*/ 	.byte	0x03, 0x5f
        /*0042*/ 	.short	0x0101


	//----- nvinfo : EIATTR_VRC_CTA_INIT_COUNT
	.align		4
        /*0044*/ 	.byte	0x02, 0x4a
	.zero		1
	.zero		1


	//----- nvinfo : EIATTR_EXIT_INSTR_OFFSETS
	.align		4
        /*0048*/ 	.byte	0x04, 0x1c
        /*004a*/ 	.short	(.L_5289 - .L_5288)


	//   ....[0]....
.L_5288:
        /*004c*/ 	.word	0x00000860


	//   ....[1]....
        /*0050*/ 	.word	0x000008d0


	//   ....[2]....
        /*0054*/ 	.word	0x00000b40


	//----- nvinfo : EIATTR_MAX_THREADS
	.align		4
.L_5289:
        /*0058*/ 	.byte	0x04, 0x05
        /*005a*/ 	.short	(.L_5291 - .L_5290)
.L_5290:
        /*005c*/ 	.word	0x00000080
        /*0060*/ 	.word	0x00000001
        /*0064*/ 	.word	0x00000001


	//----- nvinfo : EIATTR_CRS_STACK_SIZE
	.align		4
.L_5291:
        /*0068*/ 	.byte	0x04, 0x1e
        /*006a*/ 	.short	(.L_5293 - .L_5292)
.L_5292:
        /*006c*/ 	.word	0x00000000


	//----- nvinfo : EIATTR_CBANK_PARAM_SIZE
	.align		4
.L_5293:
        /*0070*/ 	.byte	0x03, 0x19
        /*0072*/ 	.short	0x0018


	//----- nvinfo : EIATTR_PARAM_CBANK
	.align		4
        /*0074*/ 	.byte	0x04, 0x0a
        /*0076*/ 	.short	(.L_5295 - .L_5294)
	.align		4
.L_5294:
        /*0078*/ 	.word	index@(.nv.constant0._ZN2at6native29vectorized_elementwise_kernelILi2EZZZNS0_15neg_kernel_cudaERNS_18TensorIteratorBaseEENKUlvE0_clEvENKUlvE2_clEvEUllE_St5arrayIPcLm2EEEEviT0_T1_)
        /*007c*/ 	.short	0x0380
        /*007e*/ 	.short	0x0018


	//----- nvinfo : EIATTR_SW_WAR
	.align		4
.L_5295:
        /*0080*/ 	.byte	0x04, 0x36
        /*0082*/ 	.short	(.L_5297 - .L_5296)
.L_5296:
        /*0084*/ 	.word	0x00000008
.L_5297:


//--------------------- .nv.info._ZN2at6native29vectorized_elementwise_kernelILi4EZZZNS0_15neg_kernel_cudaERNS_18TensorIteratorBaseEENKUlvE0_clEvENKUlvE2_clEvEUllE_St5arrayIPcLm2EEEEviT0_T1_ --------------------------
	.section	.nv.info._ZN2at6native29vectorized_elementwise_kernelILi4EZZZNS0_15neg_kernel_cudaERNS_18TensorIteratorBaseEENKUlvE0_clEvENKUlvE2_clEvEUllE_St5arrayIPcLm2EEEEviT0_T1_,"",@"SHT_CUDA_INFO"
	.sectionflags	@""
	.align	4


	//----- nvinfo : EIATTR_CUDA_API_VERSION
	.align		4
        /*0000*/ 	.byte	0x04, 0x37
        /*0002*/ 	.short	(.L_5299 - .L_5298)
.L_5298:
        /*0004*/ 	.word	0x00000082


	//----- nvinfo : EIATTR_KPARAM_INFO
	.align		4
.L_5299:
        /*0008*/ 	.byte	0x04, 0x17
        /*000a*/ 	.short	(.L_5301 - .L_5300)
.L_5300:
        /*000c*/ 	.word	0x00000000
        /*0010*/ 	.short	0x0002
        /*0012*/ 	.short	0x0008
        /*0014*/ 	.byte	0x00, 0xf0, 0x41, 0x00


	//----- nvinfo : EIATTR_KPARAM_INFO
	.align		4
.L_5301:
        /*0018*/ 	.byte	0x04, 0x17
        /*001a*/ 	.short	(.L_5303 - .L_5302)
.L_5302:
        /*001c*/ 	.word	0x00000000
        /*0020*/ 	.short	0x0001
        /*0022*/ 	.short	0x0004
        /*0024*/ 	.byte	0x00, 0xf0, 0x05, 0x00


	//----- nvinfo : EIATTR_KPARAM_INFO
	.align		4
.L_5303:
        /*0028*/ 	.byte	0x04, 0x17
        /*002a*/ 	.short	(.L_5305 - .L_5304)
.L_5304:
        /*002c*/ 	.word	0x00000000
        /*0030*/ 	.short	0x0000
        /*0032*/ 	.short	0x0000
        /*0034*/ 	.byte	0x00, 0xf0, 0x11, 0x00


	//----- nvinfo : EIATTR_SPARSE_MMA_MASK
	.align		4
.L_5305:
        /*0038*/ 	.byte	0x03, 0x50
        /*003a*/ 	.short	0x0000


	//----- nvinfo : EIATTR_MAXREG_COUNT
	.align		4
        /*003c*/ 	.byte	0x03, 0x1b
        /*003e*/ 	.short	0x00ff


	//----- nvinfo : EIATTR_MERCURY_ISA_VERSION
	.align		4
        /*0040*/ 	.byte	0x03, 0x5f
        /*0042*/ 	.short	0x0101


	//----- nvinfo : EIATTR_VRC_CTA_INIT_COUNT
	.align		4
        /*0044*/ 	.byte	0x02, 0x4a
	.zero		1
	.zero		1


	//----- nvinfo : EIATTR_EXIT_INSTR_OFFSETS
	.align		4
        /*0048*/ 	.byte	0x04, 0x1c
        /*004a*/ 	.short	(.L_5307 - .L_5306)


	//   ....[0]....
.L_5306:
        /*004c*/ 	.word	0x00000860


	//   ....[1]....
        /*0050*/ 	.word	0x000008d0


	//   ....[2]....
        /*0054*/ 	.word	0x00000b70


	//----- nvinfo : EIATTR_MAX_THREADS
	.align		4
.L_5307:
        /*0058*/ 	.byte	0x04, 0x05
        /*005a*/ 	.short	(.L_5309 - .L_5308)
.L_5308:
        /*005c*/ 	.word	0x00000080
        /*0060*/ 	.word	0x00000001
        /*0064*/ 	.word	0x00000001


	//----- nvinfo : EIATTR_CRS_STACK_SIZE
	.align		4
.L_5309:
        /*0068*/ 	.byte	0x04, 0x1e
        /*006a*/ 	.short	(.L_5311 - .L_5310)
.L_5310:
        /*006c*/ 	.word	0x00000000


	//----- nvinfo : EIATTR_CBANK_PARAM_SIZE
	.align		4
.L_5311:
        /*0070*/ 	.byte	0x03, 0x19
        /*0072*/ 	.short	0x0018


	//----- nvinfo : EIATTR_PARAM_CBANK
	.align		4
        /*0074*/ 	.byte	0x04, 0x0a
        /*0076*/ 	.short	(.L_5313 - .L_5312)
	.align		4
.L_5312:
        /*0078*/ 	.word	index@(.nv.constant0._ZN2at6native29vectorized_elementwise_kernelILi4EZZZNS0_15neg_kernel_cudaERNS_18TensorIteratorBaseEENKUlvE0_clEvENKUlvE2_clEvEUllE_St5arrayIPcLm2EEEEviT0_T1_)
        /*007c*/ 	.short	0x0380
        /*007e*/ 	.short	0x0018


	//----- nvinfo : EIATTR_SW_WAR
	.align		4
.L_5313:
        /*0080*/ 	.byte	0x04, 0x36
        /*0082*/ 	.short	(.L_5315 - .L_5314)
.L_5314:
        /*0084*/ 	.word	0x00000008
.L_5315:


//--------------------- .nv.info._ZN2at6native29vectorized_elementwise_kernelILi8EZZZNS0_15neg_kernel_cudaERNS_18TensorIteratorBaseEENKUlvE0_clEvENKUlvE2_clEvEUllE_St5arrayIPcLm2EEEEviT0_T1_ --------------------------
	.section	.nv.info._ZN2at6native29vectorized_elementwise_kernelILi8EZZZNS0_15neg_kernel_cudaERNS_18TensorIteratorBaseEENKUlvE0_clEvENKUlvE2_clEvEUllE_St5arrayIPcLm2EEEEviT0_T1_,"",@"SHT_CUDA_INFO"
	.sectionflags	@""
	.align	4


	//----- nvinfo : EIATTR_CUDA_API_VERSION
	.align		4
        /*0000*/ 	.byte	0x04, 0x37
        /*0002*/ 	.short	(.L_5317 - .L_5316)
.L_5316:
        /*0004*/ 	.word	0x00000082


	//----- nvinfo : EIATTR_KPARAM_INFO
	.align		4
.L_5317:
        /*0008*/ 	.byte	0x04, 0x17
        /*000a*/ 	.short	(.L_5319 - .L_5318)
.L_5318:
        /*000c*/ 	.word	0x00000000
        /*0010*/ 	.short	0x0002
        /*0012*/ 	.short	0x0008
        /*0014*/ 	.byte	0x00, 0xf0, 0x41, 0x00


	//----- nvinfo : EIATTR_KPARAM_INFO
	.align		4
.L_5319:
        /*0018*/ 	.byte	0x04, 0x17
        /*001a*/ 	.short	(.L_5321 - .L_5320)
.L_5320:
        /*001c*/ 	.word	0x00000000
        /*0020*/ 	.short	0x0001
        /*0022*/ 	.short	0x0004
        /*0024*/ 	.byte	0x00, 0xf0, 0x05, 0x00


	//----- nvinfo : EIATTR_KPARAM_INFO
	.align		4
.L_5321:
        /*0028*/ 	.byte	0x04, 0x17
        /*002a*/ 	.short	(.L_5323 - .L_5322)
.L_5322:
        /*002c*/ 	.word	0x00000000
        /*0030*/ 	.short	0x0000
        /*0032*/ 	.short	0x0000
        /*0034*/ 	.byte	0x00, 0xf0, 0x11, 0x00


	//----- nvinfo : EIATTR_SPARSE_MMA_MASK
	.align		4
.L_5323:
        /*0038*/ 	.byte	0x03, 0x50
        /*003a*/ 	.short	0x0000


	//----- nvinfo : EIATTR_MAXREG_COUNT
	.align		4
        /*003c*/ 	.byte	0x03, 0x1b
        /*003e*/ 	.short	0x00ff


	//----- nvinfo : EIATTR_MERCURY_ISA_VERSION
	.align		4
        /*0040*/ 	.byte	0x03, 0x5f
        /*0042*/ 	.short	0x0101


	//----- nvinfo : EIATTR_VRC_CTA_INIT_COUNT
	.align		4
        /*0044*/ 	.byte	0x02, 0x4a
	.zero		1
	.zero		1


	//----- nvinfo : EIATTR_EXIT_INSTR_OFFSETS
	.align		4
        /*0048*/ 	.byte	0x04, 0x1c
        /*004a*/ 	.short	(.L_5325 - .L_5324)


	//   ....[0]....
.L_5324:
        /*004c*/ 	.word	0x00000010


	//----- nvinfo : EIATTR_MAX_THREADS
	.align		4
.L_5325:
        /*0050*/ 	.byte	0x04, 0x05
        /*0052*/ 	.short	(.L_5327 - .L_5326)
.L_5326:
        /*0054*/ 	.word	0x00000080
        /*0058*/ 	.word	0x00000001
        /*005c*/ 	.word	0x00000001


	//----- nvinfo : EIATTR_CBANK_PARAM_SIZE
	.align		4
.L_5327:
        /*0060*/ 	.byte	0x03, 0x19
        /*0062*/ 	.short	0x0018


	//----- nvinfo : EIATTR_PARAM_CBANK
	.align		4
        /*0064*/ 	.byte	0x04, 0x0a
        /*0066*/ 	.short	(.L_5329 - .L_5328)
	.align		4
.L_5328:
        /*0068*/ 	.word	index@(.nv.constant0._ZN2at6native29vectorized_elementwise_kernelILi8EZZZNS0_15neg_kernel_cudaERNS_18TensorIteratorBaseEENKUlvE0_clEvENKUlvE2_clEvEUllE_St5arrayIPcLm2EEEEviT0_T1_)
        /*006c*/ 	.short	0x0380
        /*006e*/ 	.short	0x0018


	//----- nvinfo : EIATTR_SW_WAR
	.align		4
.L_5329:
        /*0070*/ 	.byte	0x04, 0x36
        /*0072*/ 	.short	(.L_5331 - .L_5330)
.L_5330:
        /*0074*/ 	.word	0x00000008
.L_5331:


//--------------------- .nv.info._ZN2at6native18elementwise_kernelILi128ELi4EZNS0_15gpu_kernel_implIZZZNS0_15neg_kernel_cudaERNS_18TensorIteratorBaseEENKUlvE0_clEvENKUlvE1_clEvEUliE_EEvS4_RKT_EUliE_EEviT1_ --------------------------
	.section	.nv.info._ZN2at6native18elementwise_kernelILi128ELi4EZNS0_15gpu_kernel_implIZZZNS0_15neg_kernel_cudaERNS_18TensorIteratorBaseEENKUlvE0_clEvENKUlvE1_clEvEUliE_EEvS4_RKT_EUliE_EEviT1_,"",@"SHT_CUDA_INFO"
	.sectionflags	@""
	.align	4


	//----- nvinfo : EIATTR_CUDA_API_VERSION
	.align		4
        /*0000*/ 	.byte	0x04, 0x37
        /*0002*/ 	.short	(.L_5333 - .L_5332)
.L_5332:
        /*0004*/ 	.word	0x00000082


	//----- nvinfo : EIATTR_KPARAM_INFO
	.align		4
.L_5333:
        /*0008*/ 	.byte	0x04, 0x17
        /*000a*/ 	.short	(.L_5335 - .L_5334)
.L_5334:
        /*000c*/ 	.word	0x00000000
        /*0010*/ 	.short	0x0001
        /*0012*/ 	.short	0x0008
        /*0014*/ 	.byte	0x00, 0xf0, 0x61, 0x08


	//----- nvinfo : EIATTR_KPARAM_INFO
	.align		4
.L_5335:
        /*0018*/ 	.byte	0x04, 0x17
        /*001a*/ 	.short	(.L_5337 - .L_5336)
.L_5336:
        /*001c*/ 	.word	0x00000000
        /*0020*/ 	.short	0x0000
        /*0022*/ 	.short	0x0000
        /*0024*/ 	.byte	0x00, 0xf0, 0x11, 0x00


	//----- nvinfo : EIATTR_SPARSE_MMA_MASK
	.align		4
.L_5337:
        /*0028*/ 	.byte	0x03, 0x50
        /*002a*/ 	.short	0x0000


	//----- nvinfo : EIATTR_MAXREG_COUNT
	.align		4
        /*002c*/ 	.byte	0x03, 0x1b
        /*002e*/ 	.short	0x0080


	//----- nvinfo : EIATTR_EXTERNS
	.align		4
        /*0030*/ 	.byte	0x04, 0x0f
        /*0032*/ 	.short	(.L_5339 - .L_5338)


	//   ....[0]....
	.align		4
.L_5338:
        /*0034*/ 	.word	index@(__assertfail)


	//----- nvinfo : EIATTR_MERCURY_ISA_VERSION
	.align		4
.L_5339:
        /*0038*/ 	.byte	0x03, 0x5f
        /*003a*/ 	.short	0x0101


	//----- nvinfo : EIATTR_VRC_CTA_INIT_COUNT
	.align		4
        /*003c*/ 	.byte	0x02, 0x4a
	.zero		1
	.zero		1


	//----- nvinfo : EIATTR_SYSCALL_OFFSETS
	.align		4
        /*0040*/ 	.byte	0x04, 0x46
        /*0042*/ 	.short	(.L_5341 - .L_5340)


	//   ....[0]....
.L_5340:
        /*0044*/ 	.word	0x000020b0


	//   ....[1]....
        /*0048*/ 	.word	0x00002e80


	//   ....[2]....
        /*004c*/ 	.word	0x000050a0


	//   ....[3]....
        /*0050*/ 	.word	0x00005c70


	//   ....[4]....
        /*0054*/ 	.word	0x00007fd0


	//   ....[5]....
        /*0058*/ 	.word	0x00008ba0


	//   ....[6]....
        /*005c*/ 	.word	0x0000af10


	//   ....[7]....
        /*0060*/ 	.word	0x0000bab0


	//----- nvinfo : EIATTR_EXIT_INSTR_OFFSETS
	.align		4
.L_5341:
        /*0064*/ 	.byte	0x04, 0x1c
        /*0066*/ 	.short	(.L_5343 - .L_5342)


	//   ....[0]....
.L_5342:
        /*0068*/ 	.word	0x00008e80


	//   ....[1]....
        /*006c*/ 	.word	0x0000b040


	//   ....[2]....
        /*0070*/ 	.word	0x0000b060


	//   ....[3]....
        /*0074*/ 	.word	0x0000b0f0


	//   ....[4]....
        /*0078*/ 	.word	0x0000b110


	//   ....[5]....
        /*007c*/ 	.word	0x0000b130


	//   ....[6]....
        /*0080*/ 	.word	0x0000b1c0


	//   ....[7]....
        /*0084*/ 	.word	0x0000b200


	//   ....[8]....
        /*0088*/ 	.word	0x0000b2a0


	//   ....[9]....
        /*008c*/ 	.word	0x0000b2f0


	//   ....[10]....
        /*0090*/ 	.word	0x0000b320


	//   ....[11]....
        /*0094*/ 	.word	0x0000b3e0


	//   ....[12]....
        /*0098*/ 	.word	0x0000b550


	//   ....[13]....
        /*009c*/ 	.word	0x0000b6c0


	//   ....[14]....
        /*00a0*/ 	.word	0x0000b820


	//   ....[15]....
        /*00a4*/ 	.word	0x0000b850


	//   ....[16]....
        /*00a8*/ 	.word	0x0000b870


	//   ....[17]....
        /*00ac*/ 	.word	0x0000b910


	//   ....[18]....
        /*00b0*/ 	.word	0x0000b950


	//   ....[19]....
        /*00b4*/ 	.word	0x0000bac0


	//   ....[20]....
        /*00b8*/ 	.word	0x0000bbd0


	//   ....[21]....
        /*00bc*/ 	.word	0x0000bd10


	//   ....[22]....
        /*00c0*/ 	.word	0x0000bd50


	//----- nvinfo : EIATTR_MAX_THREADS
	.align		4
.L_5343:
        /*00c4*/ 	.byte	0x04, 0x05
        /*00c6*/ 	.short	(.L_5345 - .L_5344)
.L_5344:
        /*00c8*/ 	.word	0x00000080
        /*00cc*/ 	.word	0x00000001
        /*00d0*/ 	.word	0x00000001


	//----- nvinfo : EIATTR_CRS_STACK_SIZE
	.align		4
.L_5345:
        /*00d4*/ 	.byte	0x04, 0x1e
        /*00d6*/ 	.short	(.L_5347 - .L_5346)
.L_5346:
        /*00d8*/ 	.word	0x00000000


	//----- nvinfo : EIATTR_CBANK_PARAM_SIZE
	.align		4
.L_5347:
        /*00dc*/ 	.byte	0x03, 0x19
        /*00de*/ 	.short	0x0220


	//----- nvinfo : EIATTR_PARAM_CBANK
	.align		4
        /*00e0*/ 	.byte	0x04, 0x0a
        /*00e2*/ 	.short	(.L_5349 - .L_5348)
	.align		4
.L_5348:
        /*00e4*/ 	.word	index@(.nv.constant0._ZN2at6native18elementwise_kernelILi128ELi4EZNS0_15gpu_kernel_implIZZZNS0_15neg_kernel_cudaERNS_18TensorIteratorBaseEENKUlvE0_clEvENKUlvE1_clEvEUliE_EEvS4_RKT_EUliE_EEviT1_)
        /*00e8*/ 	.short	0x0380
        /*00ea*/ 	.short	0x0220


	//----- nvinfo : EIATTR_SW_WAR
	.align		4
.L_5349:
        /*00ec*/ 	.byte	0x04, 0x36
        /*00ee*/ 	.short	(.L_5351 - .L_5350)
.L_5350:
        /*00f0*/ 	.word	0x00000008
.L_5351:


//--------------------- .nv.info._ZN2at6native27unrolled_elementwise_kernelIZZZNS0_15neg_kernel_cudaERNS_18TensorIteratorBaseEENKUlvE0_clEvENKUlvE1_clEvEUliE_St5arrayIPcLm2EELi4E23TrivialOffsetCalculatorILi1EjESB_NS0_6memory12LoadWithCastILi1EEENSC_13StoreWithCastILi1EEEEEviT_T0_T2_T3_T4_T5_ --------------------------
	.section	.nv.info._ZN2at6native27unrolled_elementwise_kernelIZZZNS0_15neg_kernel_cudaERNS_18TensorIteratorBaseEENKUlvE0_clEvENKUlvE1_clEvEUliE_St5arrayIPcLm2EELi4E23TrivialOffsetCalculatorILi1EjESB_NS0_6memory12LoadWithCastILi1EEENSC_13StoreWithCastILi1EEEEEviT_T0_T2_T3_T4_T5_,"",@"SHT_CUDA_INFO"
	.sectionflags	@""
	.align	4


	//----- nvinfo : EIATTR_CUDA_API_VERSION
	.align		4
        /*0000*/ 	.byte	0x04, 0x37
        /*0002*/ 	.short	(.L_5353 - .L_5352)
.L_5352:
        /*0004*/ 	.word	0x00000082


	//----- nvinfo : EIATTR_KPARAM_INFO
	.align		4
.L_5353:
        /*0008*/ 	.byte	0x04, 0x17
        /*000a*/ 	.short	(.L_5355 - .L_5354)
.L_5354:
        /*000c*/ 	.word	0x00000000
        /*0010*/ 	.short	0x0006
        /*0012*/ 	.short	0x0024
        /*0014*/ 	.byte	0x00, 0xf0, 0x21, 0x00


	//----- nvinfo : EIATTR_KPARAM_INFO
	.align		4
.L_5355:
        /*0018*/ 	.byte	0x04, 0x17
        /*001a*/ 	.short	(.L_5357 - .L_5356)
.L_5356:
        /*001c*/ 	.word	0x00000000
        /*0020*/ 	.short	0x0005
        /*0022*/ 	.short	0x001c
        /*0024*/ 	.byte	0x00, 0xf0, 0x21, 0x00


	//----- nvinfo : EIATTR_KPARAM_INFO
	.align		4
.L_5357:
        /*0028*/ 	.byte	0x04, 0x17
        /*002a*/ 	.short	(.L_5359 - .L_5358)
.L_5358:
        /*002c*/ 	.word	0x00000000
        /*0030*/ 	.short	0x0004
        /*0032*/ 	.short	0x0019
        /*0034*/ 	.byte	0x00, 0xf0, 0x05, 0x00


	//----- nvinfo : EIATTR_KPARAM_INFO
	.align		4
.L_5359:
        /*0038*/ 	.byte	0x04, 0x17
        /*003a*/ 	.short	(.L_5361 - .L_5360)
.L_5360:
        /*003c*/ 	.word	0x00000000
        /*0040*/ 	.short	0x0003
        /*0042*/ 	.short	0x0018
        /*0044*/ 	.byte	0x00, 0xf0, 0x05, 0x00


	//----- nvinfo : EIATTR_KPARAM_INFO
	.align		4
.L_5361:
        /*0048*/ 	.byte	0x04, 0x17
        /*004a*/ 	.short	(.L_5363 - .L_5362)
.L_5362:
        /*004c*/ 	.word	0x00000000
        /*0050*/ 	.short	0x0002
        /*0052*/ 	.short	0x0008
        /*0054*/ 	.byte	0x00, 0xf0, 0x41, 0x00


	//----- nvinfo : EIATTR_KPARAM_INFO
	.align		4
.L_5363:
        /*0058*/ 	.byte	0x04, 0x17
        /*005a*/ 	.short	(.L_5365 - .L_5364)
.L_5364:
        /*005c*/ 	.word	0x00000000
        /*0060*/ 	.short	0x0001
        /*0062*/ 	.short	0x0004
        /*0064*/ 	.byte	0x00, 0xf0, 0x05, 0x00


	//----- nvinfo : EIATTR_KPARAM_INFO
	.align		4
.L_5365:
        /*0068*/ 	.byte	0x04, 0x17
        /*006a*/ 	.short	(.L_5367 - .L_5366)
.L_5366:
        /*006c*/ 	.word	0x00000000
        /*0070*/ 	.short	0x0000
        /*0072*/ 	.short	0x0000
        /*0074*/ 	.byte	0x00, 0xf0, 0x11, 0x00


	//----- nvinfo : EIATTR_SPARSE_MMA_MASK
	.align		4
.L_5367:
        /*0078*/ 	.byte	0x03, 0x50
        /*007a*/ 	.short	0x0000


	//----- nvinfo : EIATTR_MAXREG_COUNT
	.align		4
        /*007c*/ 	.byte	0x03, 0x1b
        /*007e*/ 	.short	0x00ff


	//----- nvinfo : EIATTR_EXTERNS
	.align		4
        /*0080*/ 	.byte	0x04, 0x0f
        /*0082*/ 	.short	(.L_5369 - .L_5368)


	//   ....[0]....
	.align		4
.L_5368:
        /*0084*/ 	.word	index@(__assertfail)


	//----- nvinfo : EIATTR_MERCURY_ISA_VERSION
	.align		4
.L_5369:
        /*0088*/ 	.byte	0x03, 0x5f
        /*008a*/ 	.short	0x0101


	//----- nvinfo : EIATTR_VRC_CTA_INIT_COUNT
	.align		4
        /*008c*/ 	.byte	0x02, 0x4a
	.zero		1
	.zero		1


	//----- nvinfo : EIATTR_SYSCALL_OFFSETS
	.align		4
        /*0090*/ 	.byte	0x04, 0x46
        /*0092*/ 	.short	(.L_5371 - .L_5370)


	//   ....[0]....
.L_5370:
        /*0094*/ 	.word	0x00000dc0


	//   ....[1]....
        /*0098*/ 	.word	0x00001ce0


	//   ....[2]....
        /*009c*/ 	.word	0x00002b50


	//   ....[3]....
        /*00a0*/ 	.word	0x000039c0


	//   ....[4]....
        /*00a4*/ 	.word	0x000047a0


	//   ....[5]....
        /*00a8*/ 	.word	0x00005580


	//   ....[6]....
        /*00ac*/ 	.word	0x000064f0


	//   ....[7]....
        /*00b0*/ 	.word	0x00007450


	//----- nvinfo : EIATTR_EXIT_INSTR_OFFSETS
	.align		4
.L_5371:
        /*00b4*/ 	.byte	0x04, 0x1c
        /*00b6*/ 	.short	(.L_5373 - .L_5372)


	//   ....[0]....
.L_5372:
        /*00b8*/ 	.word	0x000067f0


	//   ....[1]....
        /*00bc*/ 	.word	0x00006930


	//   ....[2]....
        /*00c0*/ 	.word	0x00006950


	//   ....[3]....
        /*00c4*/ 	.word	0x000069f0


	//   ....[4]....
        /*00c8*/ 	.word	0x00006a10


	//   ....[5]....
        /*00cc*/ 	.word	0x00006a30


	//   ....[6]....
        /*00d0*/ 	.word	0x00006ad0


	//   ....[7]....
        /*00d4*/ 	.word	0x00006b20


	//   ....[8]....
        /*00d8*/ 	.word	0x00006bd0


	//   ....[9]....
        /*00dc*/ 	.word	0x00006c30


	//   ....[10]....
        /*00e0*/ 	.word	0x00006c70


	//   ....[11]....
        /*00e4*/ 	.word	0x00006d30


	//   ....[12]....
        /*00e8*/ 	.word	0x00006eb0


	//   ....[13]....
        /*00ec*/ 	.word	0x00007030


	//   ....[14]....
        /*00f0*/ 	.word	0x000071a0


	//   ....[15]....
        /*00f4*/ 	.word	0x000071e0


	//   ....[16]....
        /*00f8*/ 	.word	0x00007200


	//   ....[17]....
        /*00fc*/ 	.word	0x000072a0


	//   ....[18]....
        /*0100*/ 	.word	0x000072f0


	//   ....[19]....
        /*0104*/ 	.word	0x00007460


	//   ....[20]....
        /*0108*/ 	.word	0x00007580


	//   ....[21]....
        /*010c*/ 	.word	0x000076d0


	//   ....[22]....
        /*0110*/ 	.word	0x00007720


	//----- nvinfo : EIATTR_MAX_THREADS
	.align		4
.L_5373:
        /*0114*/ 	.byte	0x04, 0x05
        /*0116*/ 	.short	(.L_5375 - .L_5374)
.L_5374:
        /*0118*/ 	.word	0x00000080
        /*011c*/ 	.word	0x00000001
        /*0120*/ 	.word	0x00000001


	//----- nvinfo : EIATTR_CRS_STACK_SIZE
	.align		4
.L_5375:
        /*0124*/ 	.byte	0x04, 0x1e
        /*0126*/ 	.short	(.L_5377 - .L_5376)
.L_5376:
        /*0128*/ 	.word	0x00000000


	//----- nvinfo : EIATTR_CBANK_PARAM_SIZE
	.align		4
.L_5377:
        /*012c*/ 	.byte	0x03, 0x19
        /*012e*/ 	.short	0x002c


	//----- nvinfo : EIATTR_PARAM_CBANK
	.align		4
        /*0130*/ 	.byte	0x04, 0x0a
        /*0132*/ 	.short	(.L_5379 - .L_5378)
	.align		4
.L_5378:
        /*0134*/ 	.word	index@(.nv.constant0._ZN2at6native27unrolled_elementwise_kernelIZZZNS0_15neg_kernel_cudaERNS_18TensorIteratorBaseEENKUlvE0_clEvENKUlvE1_clEvEUliE_St5arrayIPcLm2EELi4E23TrivialOffsetCalculatorILi1EjESB_NS0_6memory12LoadWithCastILi1EEENSC_13StoreWithCastILi1EEEEEviT_T0_T2_T3_T4_T5_)
        /*0138*/ 	.short	0x0380
        /*013a*/ 	.short	0x002c


	//----- nvinfo : EIATTR_SW_WAR
	.align		4
.L_5379:
        /*013c*/ 	.byte	0x04, 0x36
        /*013e*/ 	.short	(.L_5381 - .L_5380)
.L_5380:
        /*0140*/ 	.word	0x00000008
.L_5381:


//--------------------- .nv.info._ZN2at6native18elementwise_kernelILi128ELi2EZNS0_22gpu_kernel_impl_nocastIZZZNS0_15neg_kernel_cudaERNS_18TensorIteratorBaseEENKUlvE0_clEvENKUlvE1_clEvEUliE_EEvS4_RKT_EUliE_EEviT1_ --------------------------
	.section	.nv.info._ZN2at6native18elementwise_kernelILi128ELi2EZNS0_22gpu_kernel_impl_nocastIZZZNS0_15neg_kernel_cudaERNS_18TensorIteratorBaseEENKUlvE0_clEvENKUlvE1_clEvEUliE_EEvS4_RKT_EUliE_EEviT1_,"",@"SHT_CUDA_INFO"
	.sectionflags	@""
	.align	4


	//----- nvinfo : EIATTR_CUDA_API_VERSION
	.align		4
        /*0000*/ 	.byte	0x04, 0x37
        /*0002*/ 	.short	(.L_5383 - .L_5382)
.L_5382:
        /*0004*/ 	.word	0x00000082


	//----- nvinfo : EIATTR_KPARAM_INFO
	.align		4
.L_5383:
        /*0008*/ 	.byte	0x04, 0x17
        /*000a*/ 	.short	(.L_5385 - .L_5384)
.L_5384:
        /*000c*/ 	.word	0x00000000
        /*0010*/ 	.short	0x0001
        /*0012*/ 	.short	0x0008
        /*0014*/ 	.byte	0x00, 0xf0, 0x61, 0x08


	//----- nvinfo : EIATTR_KPARAM_INFO
	.align		4
.L_5385:
        /*0018*/ 	.byte	0x04, 0x17
        /*001a*/ 	.short	(.L_5387 - .L_5386)
.L_5386:
        /*001c*/ 	.word	0x00000000
        /*0020*/ 	.short	0x0000
        /*0022*/ 	.short	0x0000
        /*0024*/ 	.byte	0x00, 0xf0, 0x11, 0x00


	//----- nvinfo : EIATTR_SPARSE_MMA_MASK
	.align		4
.L_5387:
        /*0028*/ 	.byte	0x03, 0x50
        /*002a*/ 	.short	0x0000


	//----- nvinfo : EIATTR_MAXREG_COUNT
	.align		4
        /*002c*/ 	.byte	0x03, 0x1b
        /*002e*/ 	.short	0x0080


	//----- nvinfo : EIATTR_MERCURY_ISA_VERSION
	.align		4
        /*0030*/ 	.byte	0x03, 0x5f
        /*0032*/ 	.short	0x0101


	//----- nvinfo : EIATTR_VRC_CTA_INIT_COUNT
	.align		4
        /*0034*/ 	.byte	0x02, 0x4a
	.zero		1
	.zero		1


	//----- nvinfo : EIATTR_EXIT_INSTR_OFFSETS
	.align		4
        /*0038*/ 	.byte	0x04, 0x1c
        /*003a*/ 	.short	(.L_5389 - .L_5388)


	//   ....[0]....
.L_5388:
        /*003c*/ 	.word	0x00000150


	//   ....[1]....
        /*0040*/ 	.word	0x000001b0


	//   ....[2]....
        /*0044*/ 	.word	0x00001580


	//   ....[3]....
        /*0048*/ 	.word	0x000028b0


	//----- nvinfo : EIATTR_MAX_THREADS
	.align		4
.L_5389:
        /*004c*/ 	.byte	0x04, 0x05
        /*004e*/ 	.short	(.L_5391 - .L_5390)
.L_5390:
        /*0050*/ 	.word	0x00000080
        /*0054*/ 	.word	0x00000001
        /*0058*/ 	.word	0x00000001


	//----- nvinfo : EIATTR_CRS_STACK_SIZE
	.align		4
.L_5391:
        /*005c*/ 	.byte	0x04, 0x1e
        /*005e*/ 	.short	(.L_5393 - .L_5392)
.L_5392:
        /*0060*/ 	.word	0x00000000


	//----- nvinfo : EIATTR_CBANK_PARAM_SIZE
	.align		4
.L_5393:
        /*0064*/ 	.byte	0x03, 0x19
        /*0066*/ 	.short	0x0220


	//----- nvinfo : EIATTR_PARAM_CBANK
	.align		4
        /*0068*/ 	.byte	0x04, 0x0a
        /*006a*/ 	.short	(.L_5395 - .L_5394)
	.align		4
.L_5394:
        /*006c*/ 	.word	index@(.nv.constant0._ZN2at6native18elementwise_kernelILi128ELi2EZNS0_22gpu_kernel_impl_nocastIZZZNS0_15neg_kernel_cudaERNS_18TensorIteratorBaseEENKUlvE0_clEvENKUlvE1_clEvEUliE_EEvS4_RKT_EUliE_EEviT1_)
        /*0070*/ 	.short	0x0380
        /*0072*/ 	.short	0x0220


	//----- nvinfo : EIATTR_SW_WAR
	.align		4
.L_5395:
        /*0074*/ 	.byte	0x04, 0x36
        /*0076*/ 	.short	(.L_5397 - .L_5396)
.L_5396:
        /*0078*/ 	.word	0x00000008
.L_5397:


//--------------------- .nv.info._ZN2at6native27unrolled_elementwise_kernelIZZZNS0_15neg_kernel_cudaERNS_18TensorIteratorBaseEENKUlvE0_clEvENKUlvE1_clEvEUliE_St5arrayIPcLm2EELi4E23TrivialOffsetCalculatorILi1EjESB_NS0_6memory15LoadWithoutCastENSC_16StoreWithoutCastEEEviT_T0_T2_T3_T4_T5_ --------------------------
	.section	.nv.info._ZN2at6native27unrolled_elementwise_kernelIZZZNS0_15neg_kernel_cudaERNS_18TensorIteratorBaseEENKUlvE0_clEvENKUlvE1_clEvEUliE_St5arrayIPcLm2EELi4E23TrivialOffsetCalculatorILi1EjESB_NS0_6memory15LoadWithoutCastENSC_16StoreWithoutCastEEEviT_T0_T2_T3_T4_T5_,"",@"SHT_CUDA_INFO"
	.sectionflags	@""
	.align	4


	//----- nvinfo : EIATTR_CUDA_API_VERSION
	.align		4
        /*0000*/ 	.byte	0x04, 0x37
        /*0002*/ 	.short	(.L_5399 - .L_5398)
.L_5398:
        /*0004*/ 	.word	0x00000082


	//----- nvinfo : EIATTR_KPARAM_INFO
	.align		4
.L_5399:
        /*0008*/ 	.byte	0x04, 0x17
        /*000a*/ 	.short	(.L_5401 - .L_5400)
.L_5400:
        /*000c*/ 	.word	0x00000000
        /*0010*/ 	.short	0x0006
        /*0012*/ 	.short	0x001b
        /*0014*/ 	.byte	0x00, 0xf0, 0x05, 0x00


	//----- nvinfo : EIATTR_KPARAM_INFO
	.align		4
.L_5401:
        /*0018*/ 	.byte	0x04, 0x17
        /*001a*/ 	.short	(.L_5403 - .L_5402)
.L_5402:
        /*001c*/ 	.word	0x00000000
        /*0020*/ 	.short	0x0005
        /*0022*/ 	.short	0x001a
        /*0024*/ 	.byte	0x00, 0xf0, 0x05, 0x00


	//----- nvinfo : EIATTR_KPARAM_INFO
	.align		4
.L_5403:
        /*0028*/ 	.byte	0x04, 0x17
        /*002a*/ 	.short	(.L_5405 - .L_5404)
.L_5404:
        /*002c*/ 	.word	0x00000000
        /*0030*/ 	.short	0x0004
        /*0032*/ 	.short	0x0019
        /*0034*/ 	.byte	0x00, 0xf0, 0x05, 0x00


	//----- nvinfo : EIATTR_KPARAM_INFO
	.align		4
.L_5405:
        /*0038*/ 	.byte	0x04, 0x17
        /*003a*/ 	.short	(.L_5407 - .L_5406)
.L_5406:
        /*003c*/ 	.word	0x00000000
        /*0040*/ 	.short	0x0003
        /*0042*/ 	.short	0x0018
        /*0044*/ 	.byte	0x00, 0xf0, 0x05, 0x00


	//----- nvinfo : EIATTR_KPARAM_INFO
	.align		4
.L_5407:
        /*0048*/ 	.byte	0x04, 0x17
        /*004a*/ 	.short	(.L_5409 - .L_5408)
.L_5408:
        /*004c*/ 	.word	0x00000000
        /*0050*/ 	.short	0x0002
        /*0052*/ 	.short	0x0008
        /*0054*/ 	.byte	0x00, 0xf0, 0x41, 0x00


	//----- nvinfo : EIATTR_KPARAM_INFO
	.align		4
.L_5409:
        /*0058*/ 	.byte	0x04, 0x17
        /*005a*/ 	.short	(.L_5411 - .L_5410)
.L_5410:
        /*005c*/ 	.word	0x00000000
        /*0060*/ 	.short	0x0001
        /*0062*/ 	.short	0x0004
        /*0064*/ 	.byte	0x00, 0xf0, 0x05, 0x00


	//----- nvinfo : EIATTR_KPARAM_INFO
	.align		4
.L_5411:
        /*0068*/ 	.byte	0x04, 0x17
        /*006a*/ 	.short	(.L_5413 - .L_5412)
.L_5412:
        /*006c*/ 	.word	0x00000000
        /*0070*/ 	.short	0x0000
        /*0072*/ 	.short	0x0000
        /*0074*/ 	.byte	0x00, 0xf0, 0x11, 0x00


	//----- nvinfo : EIATTR_SPARSE_MMA_MASK
	.align		4
.L_5413:
        /*0078*/ 	.byte	0x03, 0x50
        /*007a*/ 	.short	0x0000


	//----- nvinfo : EIATTR_MAXREG_COUNT
	.align		4
        /*007c*/ 	.byte	0x03, 0x1b
        /*007e*/ 	.short	0x00ff


	//----- nvinfo : EIATTR_MERCURY_ISA_VERSION
	.align		4
        /*0080*/ 	.byte	0x03, 0x5f
        /*0082*/ 	.short	0x0101


	//----- nvinfo : EIATTR_VRC_CTA_INIT_COUNT
	.align		4
        /*0084*/ 	.byte	0x02, 0x4a
	.zero		1
	.zero		1


	//----- nvinfo : EIATTR_EXIT_INSTR_OFFSETS
	.align		4
        /*0088*/ 	.byte	0x04, 0x1c
        /*008a*/ 	.short	(.L_5415 - .L_5414)


	//   ....[0]....
.L_5414:
        /*008c*/ 	.word	0x000003f0


	//   ....[1]....
        /*0090*/ 	.word	0x00000450


	//----- nvinfo : EIATTR_MAX_THREADS
	.align		4
.L_5415:
        /*0094*/ 	.byte	0x04, 0x05
        /*0096*/ 	.short	(.L_5417 - .L_5416)
.L_5416:
        /*0098*/ 	.word	0x00000080
        /*009c*/ 	.word	0x00000001
        /*00a0*/ 	.word	0x00000001


	//----- nvinfo : EIATTR_CRS_STACK_SIZE
	.align		4
.L_5417:
        /*00a4*/ 	.byte	0x04, 0x1e
        /*00a6*/ 	.short	(.L_5419 - .L_5418)
.L_5418:
        /*00a8*/ 	.word	0x00000000


	//----- nvinfo : EIATTR_CBANK_PARAM_SIZE
	.align		4
.L_5419:
        /*00ac*/ 	.byte	0x03, 0x19
        /*00ae*/ 	.short	0x001c


	//----- nvinfo : EIATTR_PARAM_CBANK
	.align		4
        /*00b0*/ 	.byte	0x04, 0x0a
        /*00b2*/ 	.short	(.L_5421 - .L_5420)
	.align		4
.L_5420:
        /*00b4*/ 	.word	index@(.nv.constant0._ZN2at6native27unrolled_elementwise_kernelIZZZNS0_15neg_kernel_cudaERNS_18TensorIteratorBaseEENKUlvE0_clEvENKUlvE1_clEvEUliE_St5arrayIPcLm2EELi4E23TrivialOffsetCalculatorILi1EjESB_NS0_6memory15LoadWithoutCastENSC_16StoreWithoutCastEEEviT_T0_T2_T3_T4_T5_)
        /*00b8*/ 	.short	0x0380
        /*00ba*/ 	.short	0x001c


	//----- nvinfo : EIATTR_SW_WAR
	.align		4
.L_5421:
        /*00bc*/ 	.byte	0x04, 0x36
        /*00be*/ 	.short	(.L_5423 - .L_5422)
.L_5422:
        /*00c0*/ 	.word	0x00000008
.L_5423:


//--------------------- .nv.info._ZN2at6native29vectorized_elementwise_kernelILi2EZZZNS0_15neg_kernel_cudaERNS_18TensorIteratorBaseEENKUlvE0_clEvENKUlvE1_clEvEUliE_St5arrayIPcLm2EEEEviT0_T1_ --------------------------
	.section	.nv.info._ZN2at6native29vectorized_elementwise_kernelILi2EZZZNS0_15neg_kernel_cudaERNS_18TensorIteratorBaseEENKUlvE0_clEvENKUlvE1_clEvEUliE_St5arrayIPcLm2EEEEviT0_T1_,"",@"SHT_CUDA_INFO"
	.sectionflags	@""
	.align	4


	//----- nvinfo : EIATTR_CUDA_API_VERSION
	.align		4
        /*0000*/ 	.byte	0x04, 0x37
        /*0002*/ 	.short	(.L_5425 - .L_5424)
.L_5424:
        /*0004*/ 	.word	0x00000082


	//----- nvinfo : EIATTR_KPARAM_INFO
	.align		4
.L_5425:
        /*0008*/ 	.byte	0x04, 0x17
        /*000a*/ 	.short	(.L_5427 - .L_5426)
.L_5426:
        /*000c*/ 	.word	0x00000000
        /*0010*/ 	.short	0x0002
        /*0012*/ 	.short	0x0008
        /*0014*/ 	.byte	0x00, 0xf0, 0x41, 0x00


	//----- nvinfo : EIATTR_KPARAM_INFO
	.align		4
.L_5427:
        /*0018*/ 	.byte	0x04, 0x17
        /*001a*/ 	.short	(.L_5429 - .L_5428)
.L_5428:
        /*001c*/ 	.word	0x00000000
        /*0020*/ 	.short	0x0001
        /*0022*/ 	.short	0x0004
        /*0024*/ 	.byte	0x00, 0xf0, 0x05, 0x00


	//----- nvinfo : EIATTR_KPARAM_INFO
	.align		4
.L_5429:
        /*0028*/ 	.byte	0x04, 0x17
        /*002a*/ 	.short	(.L_5431 - .L_5430)
.L_5430:
        /*002c*/ 	.word	0x00000000
        /*0030*/ 	.short	0x0000
        /*0032*/ 	.short	0x0000
        /*0034*/ 	.byte	0x00, 0xf0, 0x11, 0x00


	//----- nvinfo : EIATTR_SPARSE_MMA_MASK
	.align		4
.L_5431:
        /*0038*/ 	.byte	0x03, 0x50
        /*003a*/ 	.short	0x0000


	//----- nvinfo : EIATTR_MAXREG_COUNT
	.align		4
        /*003c*/ 	.byte	0x03, 0x1b
        /*003e*/ 	.short	0x00ff


	//----- nvinfo : EIATTR_MERCURY_ISA_VERSION
	.align		4
        /*0040*/ 	.byte	0x03, 0x5f
        /*0042*/ 	.short	0x0101


	//----- nvinfo : EIATTR_VRC_CTA_INIT_COUNT
	.align		4
        /*0044*/ 	.byte	0x02, 0x4a
	.zero		1
	.zero		1


	//----- nvinfo : EIATTR_EXIT_INSTR_OFFSETS
	.align		4
        /*0048*/ 	.byte	0x04, 0x1c
        /*004a*/ 	.short	(.L_5433 - .L_5432)


	//   ....[0]....
.L_5432:
        /*004c*/ 	.word	0x000007e0


	//   ....[1]....
        /*0050*/ 	.word	0x00000840


	//   ....[2]....
        /*0054*/ 	.word	0x000009c0


	//----- nvinfo : EIATTR_MAX_THREADS
	.align		4
.L_5433:
        /*0058*/ 	.byte	0x04, 0x05
        /*005a*/ 	.short	(.L_5435 - .L_5434)
.L_5434:
        /*005c*/ 	.word	0x00000080
        /*0060*/ 	.word	0x00000001
        /*0064*/ 	.word	0x00000001


	//----- nvinfo : EIATTR_CRS_STACK_SIZE
	.align		4
.L_5435:
        /*0068*/ 	.byte	0x04, 0x1e
        /*006a*/ 	.short	(.L_5437 - .L_5436)
.L_5436:
        /*006c*/ 	.word	0x00000000


	//----- nvinfo : EIATTR_CBANK_PARAM_SIZE
	.align		4
.L_5437:
        /*0070*/ 	.byte	0x03, 0x19
        /*0072*/ 	.short	0x0018


	//----- nvinfo : EIATTR_PARAM_CBANK
	.align		4
        /*0074*/ 	.byte	0x04, 0x0a
        /*0076*/ 	.short	(.L_5439 - .L_5438)
	.align		4
.L_5438:
        /*0078*/ 	.word	index@(.nv.constant0._ZN2at6native29vectorized_elementwise_kernelILi2EZZZNS0_15neg_kernel_cudaERNS_18TensorIteratorBaseEENKUlvE0_clEvENKUlvE1_clEvEUliE_St5arrayIPcLm2EEEEviT0_T1_)
        /*007c*/ 	.short	0x0380
        /*007e*/ 	.short	0x0018


	//----- nvinfo : EIATTR_SW_WAR
	.align		4
.L_5439:
        /*0080*/ 	.byte	0x04, 0x36
        /*0082*/ 	.short	(.L_5441 - .L_5440)
.L_5440:
        /*0084*/ 	.word	0x00000008
.L_5441:


//--------------------- .nv.info._ZN2at6native29vectorized_elementwise_kernelILi4EZZZNS0_15neg_kernel_cudaERNS_18TensorIteratorBaseEENKUlvE0_clEvENKUlvE1_clEvEUliE_St5arrayIPcLm2EEEEviT0_T1_ --------------------------
	.section	.nv.info._ZN2at6native29vectorized_elementwise_kernelILi4EZZZNS0_15neg_kernel_cudaERNS_18TensorIteratorBaseEENKUlvE0_clEvENKUlvE1_clEvEUliE_St5arrayIPcLm2EEEEviT0_T1_,"",@"SHT_CUDA_INFO"
	.sectionflags	@""
	.align	4


	//----- nvinfo : EIATTR_CUDA_API_VERSION
	.align		4
        /*0000*/ 	.byte	0x04, 0x37
        /*0002*/ 	.short	(.L_5443 - .L_5442)
.L_5442:
        /*0004*/ 	.word	0x00000082


	//----- nvinfo : EIATTR_KPARAM_INFO
	.align		4
.L_5443:
        /*0008*/ 	.byte	0x04, 0x17
        /*000a*/ 	.short	(.L_5445 - .L_5444)
.L_5444:
        /*000c*/ 	.word	0x00000000
        /*0010*/ 	.short	0x0002
        /*0012*/ 	.short	0x0008
        /*0014*/ 	.byte	0x00, 0xf0, 0x41, 0x00


	//----- nvinfo : EIATTR_KPARAM_INFO
	.align		4
.L_5445:
        /*0018*/ 	.byte	0x04, 0x17
        /*001a*/ 	.short	(.L_5447 - .L_5446)
.L_5446:
        /*001c*/ 	.word	0x00000000
        /*0020*/ 	.short	0x0001
        /*0022*/ 	.short	0x0004
        /*0024*/ 	.byte	0x00, 0xf0, 0x05, 0x00


	//----- nvinfo : EIATTR_KPARAM_INFO
	.align		4
.L_5447:
        /*0028*/ 	.byte	0x04, 0x17
        /*002a*/ 	.short	(.L_5449 - .L_5448)
.L_5448:
        /*002c*/ 	.word	0x00000000
        /*0030*/ 	.short	0x0000
        /*0032*/ 	.short	0x0000
        /*0034*/ 	.byte	0x00, 0xf0, 0x11, 0x00


	//----- nvinfo : EIATTR_SPARSE_MMA_MASK
	.align		4
.L_5449:
        /*0038*/ 	.byte	0x03, 0x50
        /*003a*/ 	.short	0x0000


	//----- nvinfo : EIATTR_MAXREG_COUNT
	.align		4
        /*003c*/ 	.byte	0x03, 0x1b
        /*003e*/ 	.short	0x00ff


	//----- nvinfo : EIATTR_MERCURY_ISA_VERSION
	.align		4
        /*0040*/ 	.byte	0x03, 0x5f
        /*0042*/ 	.short	0x0101


	//----- nvinfo : EIATTR_VRC_CTA_INIT_COUNT
	.align		4
        /*0044*/ 	.byte	0x02, 0x4a
	.zero		1
	.zero		1


	//----- nvinfo : EIATTR_EXIT_INSTR_OFFSETS
	.align		4
        /*0048*/ 	.byte	0x04, 0x1c
        /*004a*/ 	.short	(.L_5451 - .L_5450)


	//   ....[0]....
.L_5450:
        /*004c*/ 	.word	0x000007e0


	//   ....[1]....
        /*0050*/ 	.word	0x00000840


	//   ....[2]....
        /*0054*/ 	.word	0x00000980


	//----- nvinfo : EIATTR_MAX_THREADS
	.align		4
.L_5451:
        /*0058*/ 	.byte	0x04, 0x05
        /*005a*/ 	.short	(.L_5453 - .L_5452)
.L_5452:
        /*005c*/ 	.word	0x00000080
        /*0060*/ 	.word	0x00000001
        /*0064*/ 	.word	0x00000001


	//----- nvinfo : EIATTR_CRS_STACK_SIZE
	.align		4
.L_5453:
        /*0068*/ 	.byte	0x04, 0x1e
        /*006a*/ 	.short	(.L_5455 - .L_5454)
.L_5454:
        /*006c*/ 	.word	0x00000000


	//----- nvinfo : EIATTR_CBANK_PARAM_SIZE
	.align		4
.L_5455:
        /*0070*/ 	.byte	0x03, 0x19
        /*0072*/ 	.short	0x0018


	//----- nvinfo : EIATTR_PARAM_CBANK
	.align		4
        /*0074*/ 	.byte	0x04, 0x0a
        /*0076*/ 	.short	(.L_5457 - .L_5456)
	.align		4
.L_5456:
        /*0078*/ 	.word	index@(.nv.constant0._ZN2at6native29vectorized_elementwise_kernelILi4EZZZNS0_15neg_kernel_cudaERNS_18TensorIteratorBaseEENKUlvE0_clEvENKUlvE1_clEvEUliE_St5arrayIPcLm2EEEEviT0_T1_)
        /*007c*/ 	.short	0x0380
        /*007e*/ 	.short	0x0018


	//----- nvinfo : EIATTR_SW_WAR
	.align		4
.L_5457:
        /*0080*/ 	.byte	0x04, 0x36
        /*0082*/ 	.short	(.L_5459 - .L_5458)
.L_5458:
        /*0084*/ 	.word	0x00000008
.L_5459:


//--------------------- .nv.info._ZN2at6native29vectorized_elementwise_kernelILi8EZZZNS0_15neg_kernel_cudaERNS_18TensorIteratorBaseEENKUlvE0_clEvENKUlvE1_clEvEUliE_St5arrayIPcLm2EEEEviT0_T1_ --------------------------
	.section	.nv.info._ZN2at6native29vectorized_elementwise_kernelILi8EZZZNS0_15neg_kernel_cudaERNS_18TensorIteratorBaseEENKUlvE0_clEvENKUlvE1_clEvEUliE_St5arrayIPcLm2EEEEviT0_T1_,"",@"SHT_CUDA_INFO"
	.sectionflags	@""
	.align	4


	//----- nvinfo : EIATTR_CUDA_API_VERSION
	.align		4
        /*0000*/ 	.byte	0x04, 0x37
        /*0002*/ 	.short	(.L_5461 - .L_5460)
.L_5460:
        /*0004*/ 	.word	0x00000082


	//----- nvinfo : EIATTR_KPARAM_INFO
	.align		4
.L_5461:
        /*0008*/ 	.byte	0x04, 0x17
        /*000a*/ 	.short	(.L_5463 - .L_5462)
.L_5462:
        /*000c*/ 	.word	0x00000000
        /*0010*/ 	.short	0x0002
        /*0012*/ 	.short	0x0008
        /*0014*/ 	.byte	0x00, 0xf0, 0x41, 0x00


	//----- nvinfo : EIATTR_KPARAM_INFO
	.align		4
.L_5463:
        /*0018*/ 	.byte	0x04, 0x17
        /*001a*/ 	.short	(.L_5465 - .L_5464)
.L_5464:
        /*001c*/ 	.word	0x00000000
        /*0020*/ 	.short	0x0001
        /*0022*/ 	.short	0x0004
        /*0024*/ 	.byte	0x00, 0xf0, 0x05, 0x00


	//----- nvinfo : EIATTR_KPARAM_INFO
	.align		4
.L_5465:
        /*0028*/ 	.byte	0x04, 0x17
        /*002a*/ 	.short	(.L_5467 - .L_5466)
.L_5466:
        /*002c*/ 	.word	0x00000000
        /*0030*/ 	.short	0x0000
        /*0032*/ 	.short	0x0000
        /*0034*/ 	.byte	0x00, 0xf0, 0x11, 0x00


	//----- nvinfo : EIATTR_SPARSE_MMA_MASK
	.align		4
.L_5467:
        /*0038*/ 	.byte	0x03, 0x50
        /*003a*/ 	.short	0x0000


	//----- nvinfo : EIATTR_MAXREG_COUNT
	.align		4
        /*003c*/ 	.byte	0x03, 0x1b
        /*003e*/ 	.short	0x00ff


	//----- nvinfo : EIATTR_MERCURY_ISA_VERSION
	.align		4
        /*0040*/ 	.byte	0x03, 0x5f
        /*0042*/ 	.short	0x0101


	//----- nvinfo : EIATTR_VRC_CTA_INIT_COUNT
	.align		4
        /*0044*/ 	.byte	0x02, 0x4a
	.zero		1
	.zero		1


	//----- nvinfo : EIATTR_EXIT_INSTR_OFFSETS
	.align		4
        /*0048*/ 	.byte	0x04, 0x1c
        /*004a*/ 	.short	(.L_5469 - .L_5468)


	//   ....[0]....
.L_5468:
        /*004c*/ 	.word	0x00000010


	//----- nvinfo : EIATTR_MAX_THREADS
	.align		4
.L_5469:
        /*0050*/ 	.byte	0x04, 0x05
        /*0052*/ 	.short	(.L_5471 - .L_5470)
.L_5470:
        /*0054*/ 	.word	0x00000080
        /*0058*/ 	.word	0x00000001
        /*005c*/ 	.word	0x00000001


	//----- nvinfo : EIATTR_CBANK_PARAM_SIZE
	.align		4
.L_5471:
        /*0060*/ 	.byte	0x03, 0x19
        /*0062*/ 	.short	0x0018


	//----- nvinfo : EIATTR_PARAM_CBANK
	.align		4
        /*0064*/ 	.byte	0x04, 0x0a
        /*0066*/ 	.short	(.L_5473 - .L_5472)
	.align		4
.L_5472:
        /*0068*/ 	.word	index@(.nv.constant0._ZN2at6native29vectorized_elementwise_kernelILi8EZZZNS0_15neg_kernel_cudaERNS_18TensorIteratorBaseEENKUlvE0_clEvENKUlvE1_clEvEUliE_St5arrayIPcLm2EEEEviT0_T1_)
        /*006c*/ 	.short	0x0380
        /*006e*/ 	.short	0x0018


	//----- nvinfo : EIATTR_SW_WAR
	.align		4
.L_5473:
        /*0070*/ 	.byte	0x04, 0x36
        /*0072*/ 	.short	(.L_5475 - .L_5474)
.L_5474:
        /*0074*/ 	.word	0x00000008
.L_5475:


//--------------------- .nv.info._ZN2at6native18elementwise_kernelILi128ELi4EZNS0_15gpu_kernel_implIZZZNS0_15neg_kernel_cudaERNS_18TensorIteratorBaseEENKUlvE0_clEvENKUlvE0_clEvEUlaE_EEvS4_RKT_EUliE_EEviT1_ --------------------------
	.section	.nv.info._ZN2at6native18elementwise_kernelILi128ELi4EZNS0_15gpu_kernel_implIZZZNS0_15neg_kernel_cudaERNS_18TensorIteratorBaseEENKUlvE0_clEvENKUlvE0_clEvEUlaE_EEvS4_RKT_EUliE_EEviT1_,"",@"SHT_CUDA_INFO"
	.sectionflags	@""
	.align	4


	//----- nvinfo : EIATTR_CUDA_API_VERSION
	.align		4
        /*0000*/ 	.byte	0x04, 0x37
        /*0002*/ 	.short	(.L_5477 - .L_5476)
.L_5476:
        /*0004*/ 	.word	0x00000082


	//----- nvinfo : EIATTR_KPARAM_INFO
	.align		4
.L_5477:
        /*0008*/ 	.byte	0x04, 0x17
        /*000a*/ 	.short	(.L_5479 - .L_5478)
.L_5478:
        /*000c*/ 	.word	0x00000000
        /*0010*/ 	.short	0x0001
        /*0012*/ 	.short	0x0008
        /*0014*/ 	.byte	0x00, 0xf0, 0x61, 0x08


	//----- nvinfo : EIATTR_KPARAM_INFO
	.align		4
.L_5479:
        /*0018*/ 	.byte	0x04, 0x17
        /*001a*/ 	.short	(.L_5481 - .L_5480)
.L_5480:
        /*001c*/ 	.word	0x00000000
        /*0020*/ 	.short	0x0000
        /*0022*/ 	.short	0x0000
        /*0024*/ 	.byte	0x00, 0xf0, 0x11, 0x00


	//----- nvinfo : EIATTR_SPARSE_MMA_MASK
	.align		4
.L_5481:
        /*0028*/ 	.byte	0x03, 0x50
        /*002a*/ 	.short	0x0000


	//----- nvinfo : EIATTR_MAXREG_COUNT
	.align		4
        /*002c*/ 	.byte	0x03, 0x1b
        /*002e*/ 	.short	0x0080


	//----- nvinfo : EIATTR_EXTERNS
	.align		4
        /*0030*/ 	.byte	0x04, 0x0f
        /*0032*/ 	.short	(.L_5483 - .L_5482)


	//   ....[0]....
	.align		4
.L_5482:
        /*0034*/ 	.word	index@(__assertfail)


	//----- nvinfo : EIATTR_MERCURY_ISA_VERSION
	.align		4
.L_5483:
        /*0038*/ 	.byte	0x03, 0x5f
        /*003a*/ 	.short	0x0101


	//----- nvinfo : EIATTR_VRC_CTA_INIT_COUNT
	.align		4
        /*003c*/ 	.byte	0x02, 0x4a
	.zero		1
	.zero		1


	//----- nvinfo : EIATTR_SYSCALL_OFFSETS
	.align		4
        /*0040*/ 	.byte	0x04, 0x46
        /*0042*/ 	.short	(.L_5485 - .L_5484)


	//   ....[0]....
.L_5484:
        /*0044*/ 	.word	0x00002120


	//   ....[1]....
        /*0048*/ 	.word	0x00002fe0


	//   ....[2]....
        /*004c*/ 	.word	0x000052d0


	//   ....[3]....
        /*0050*/ 	.word	0x00005fd0


	//   ....[4]....
        /*0054*/ 	.word	0x000083b0


	//   ....[5]....
        /*0058*/ 	.word	0x000090b0


	//   ....[6]....
        /*005c*/ 	.word	0x0000b4a0


	//   ....[7]....
        /*0060*/ 	.word	0x0000c170


	//----- nvinfo : EIATTR_EXIT_INSTR_OFFSETS
	.align		4
.L_5485:
        /*0064*/ 	.byte	0x04, 0x1c
        /*0066*/ 	.short	(.L_5487 - .L_5486)


	//   ....[0]....
.L_5486:
        /*0068*/ 	.word	0x00009390


	//   ....[1]....
        /*006c*/ 	.word	0x0000b5e0


	//   ....[2]....
        /*0070*/ 	.word	0x0000b600


	//   ....[3]....
        /*0074*/ 	.word	0x0000b6c0


	//   ....[4]....
        /*0078*/ 	.word	0x0000b700


	//   ....[5]....
        /*007c*/ 	.word	0x0000b740


	//   ....[6]....
        /*0080*/ 	.word	0x0000b7d0


	//   ....[7]....
        /*0084*/ 	.word	0x0000b810


	//   ....[8]....
        /*0088*/ 	.word	0x0000b8b0


	//   ....[9]....
        /*008c*/ 	.word	0x0000b900


	//   ....[10]....
        /*0090*/ 	.word	0x0000b950


	//   ....[11]....
        /*0094*/ 	.word	0x0000ba30


	//   ....[12]....
        /*0098*/ 	.word	0x0000bba0


	//   ....[13]....
        /*009c*/ 	.word	0x0000bd10


	//   ....[14]....
        /*00a0*/ 	.word	0x0000be70


	//   ....[15]....
        /*00a4*/ 	.word	0x0000bed0


	//   ....[16]....
        /*00a8*/ 	.word	0x0000bf10


	//   ....[17]....
        /*00ac*/ 	.word	0x0000bfb0


	//   ....[18]....
        /*00b0*/ 	.word	0x0000c010


	//   ....[19]....
        /*00b4*/ 	.word	0x0000c180


	//   ....[20]....
        /*00b8*/ 	.word	0x0000c290


	//   ....[21]....
        /*00bc*/ 	.word	0x0000c3d0


	//   ....[22]....
        /*00c0*/ 	.word	0x0000c410


	//----- nvinfo : EIATTR_MAX_THREADS
	.align		4
.L_5487:
        /*00c4*/ 	.byte	0x04, 0x05
        /*00c6*/ 	.short	(.L_5489 - .L_5488)
.L_5488:
        /*00c8*/ 	.word	0x00000080
        /*00cc*/ 	.word	0x00000001
        /*00d0*/ 	.word	0x00000001


	//----- nvinfo : EIATTR_CRS_STACK_SIZE
	.align		4
.L_5489:
        /*00d4*/ 	.byte	0x04, 0x1e
        /*00d6*/ 	.short	(.L_5491 - .L_5490)
.L_5490:
        /*00d8*/ 	.word	0x00000000


	//----- nvinfo : EIATTR_CBANK_PARAM_SIZE
	.align		4
.L_5491:
        /*00dc*/ 	.byte	0x03, 0x19
        /*00de*/ 	.short	0x0220


	//----- nvinfo : EIATTR_PARAM_CBANK
	.align		4
        /*00e0*/ 	.byte	0x04, 0x0a
        /*00e2*/ 	.short	(.L_5493 - .L_5492)
	.align		4
.L_5492:
        /*00e4*/ 	.word	index@(.nv.constant0._ZN2at6native18elementwise_kernelILi128ELi4EZNS0_15gpu_kernel_implIZZZNS0_15neg_kernel_cudaERNS_18TensorIteratorBaseEENKUlvE0_clEvENKUlvE0_clEvEUlaE_EEvS4_RKT_EUliE_EEviT1_)
        /*00e8*/ 	.short	0x0380
        /*00ea*/ 	.short	0x0220


	//----- nvinfo : EIATTR_SW_WAR
	.align		4
.L_5493:
        /*00ec*/ 	.byte	0x04, 0x36
        /*00ee*/ 	.short	(.L_5495 - .L_5494)
.L_5494:
        /*00f0*/ 	.word	0x00000008
.L_5495:


//--------------------- .nv.info._ZN2at6native27unrolled_elementwise_kernelIZZZNS0_15neg_kernel_cudaERNS_18TensorIteratorBaseEENKUlvE0_clEvENKUlvE0_clEvEUlaE_St5arrayIPcLm2EELi4E23TrivialOffsetCalculatorILi1EjESB_NS0_6memory12LoadWithCastILi1EEENSC_13StoreWithCastILi1EEEEEviT_T0_T2_T3_T4_T5_ --------------------------
	.section	.nv.info._ZN2at6native27unrolled_elementwise_kernelIZZZNS0_15neg_kernel_cudaERNS_18TensorIteratorBaseEENKUlvE0_clEvENKUlvE0_clEvEUlaE_St5arrayIPcLm2EELi4E23TrivialOffsetCalculatorILi1EjESB_NS0_6memory12LoadWithCastILi1EEENSC_13StoreWithCastILi1EEEEEviT_T0_T2_T3_T4_T5_,"",@"SHT_CUDA_INFO"
	.sectionflags	@""
	.align	4


	//----- nvinfo : EIATTR_CUDA_API_VERSION
	.align		4
        /*0000*/ 	.byte	0x04, 0x37
        /*0002*/ 	.short	(.L_5497 - .L_5496)
.L_5496:
        /*0004*/ 	.word	0x00000082


	//----- nvinfo : EIATTR_KPARAM_INFO
	.align		4
.L_5497:
        /*0008*/ 	.byte	0x04, 0x17
        /*000a*/ 	.short	(.L_5499 - .L_5498)
.L_5498:
        /*000c*/ 	.word	0x00000000
        /*0010*/ 	.short	0x0006
        /*0012*/ 	.short	0x0024
        /*0014*/ 	.byte	0x00, 0xf0, 0x21, 0x00


	//----- nvinfo : EIATTR_KPARAM_INFO
	.align		4
.L_5499:
        /*0018*/ 	.byte	0x04, 0x17
        /*001a*/ 	.short	(.L_5501 - .L_5500)
.L_5500:
        /*001c*/ 	.word	0x00000000
        /*0020*/ 	.short	0x0005
        /*0022*/ 	.short	0x001c
        /*0024*/ 	.byte	0x00, 0xf0, 0x21, 0x00


	//----- nvinfo : EIATTR_KPARAM_INFO
	.align		4
.L_5501:
        /*0028*/ 	.byte	0x04, 0x17
        /*002a*/ 	.short	(.L_5503 - .L_5502)
.L_5502:
        /*002c*/ 	.word	0x00000000
        /*0030*/ 	.short	0x0004
        /*0032*/ 	.short	0x0019
        /*0034*/ 	.byte	0x00, 0xf0, 0x05, 0x00


	//----- nvinfo : EIATTR_KPARAM_INFO
	.align		4
.L_5503:
        /*0038*/ 	.byte	0x04, 0x17
        /*003a*/ 	.short	(.L_5505 - .L_5504)
.L_5504:
        /*003c*/ 	.word	0x00000000
        /*0040*/ 	.short	0x0003
        /*0042*/ 	.short	0x0018
        /*0044*/ 	.byte	0x00, 0xf0, 0x05, 0x00


	//----- nvinfo : EIATTR_KPARAM_INFO
	.align		4
.L_5505:
        /*0048*/ 	.byte	0x04, 0x17
        /*004a*/ 	.short	(.L_5507 - .L_5506)
.L_5506:
        /*004c*/ 	.word	0x00000000
        /*0050*/ 	.short	0x0002
        /*0052*/ 	.short	0x0008
        /*0054*/ 	.byte	0x00, 0xf0, 0x41, 0x00


	//----- nvinfo : EIATTR_KPARAM_INFO
	.align		4
.L_5507:
        /*0058*/ 	.byte	0x04, 0x17
        /*005a*/ 	.short	(.L_5509 - .L_5508)
.L_5508:
        /*005c*/ 	.word	0x00000000
        /*0060*/ 	.short	0x0001
        /*0062*/ 	.short	0x0004
        /*0064*/ 	.byte	0x00, 0xf0, 0x05, 0x00


	//----- nvinfo : EIATTR_KPARAM_INFO
	.align		4
.L_5509:
        /*0068*/ 	.byte	0x04, 0x17
        /*006a*/ 	.short	(.L_5511 - .L_5510)
.L_5510:
        /*006c*/ 	.word	0x00000000
        /*0070*/ 	.short	0x0000
        /*0072*/ 	.short	0x0000
        /*0074*/ 	.byte	0x00, 0xf0, 0x11, 0x00


	//----- nvinfo : EIATTR_SPARSE_MMA_MASK
	.align		4
.L_5511:
        /*0078*/ 	.byte	0x03, 0x50
        /*007a*/ 	.short	0x0000


	//----- nvinfo : EIATTR_MAXREG_COUNT
	.align		4
        /*007c*/ 	.byte	0x03, 0x1b
        /*007e*/ 	.short	0x00ff


	//----- nvinfo : EIATTR_EXTERNS
	.align		4
        /*0080*/ 	.byte	0x04, 0x0f
        /*0082*/ 	.short	(.L_5513 - .L_5512)


	//   ....[0]....
	.align		4
.L_5512:
        /*0084*/ 	.word	index@(__assertfail)


	//----- nvinfo : EIATTR_MERCURY_ISA_VERSION
	.align		4
.L_5513:
        /*0088*/ 	.byte	0x03, 0x5f
        /*008a*/ 	.short	0x0101


	//----- nvinfo : EIATTR_VRC_CTA_INIT_COUNT
	.align		4
        /*008c*/ 	.byte	0x02, 0x4a
	.zero		1
	.zero		1


	//----- nvinfo : EIATTR_SYSCALL_OFFSETS
	.align		4
        /*0090*/ 	.byte	0x04, 0x46
        /*0092*/ 	.short	(.L_5515 - .L_5514)


	//   ....[0]....
.L_5514:
        /*0094*/ 	.word	0x00000e20


	//   ....[1]....
        /*0098*/ 	.word	0x00001dc0


	//   ....[2]....
        /*009c*/ 	.word	0x00002ca0


	//   ....[3]....
        /*00a0*/ 	.word	0x00003b80


	//   ....[4]....
        /*00a4*/ 	.word	0x00004a80


	//   ....[5]....
        /*00a8*/ 	.word	0x00005910


	//   ....[6]....
        /*00ac*/ 	.word	0x000068c0


	//   ....[7]....
        /*00b0*/ 	.word	0x00007850


	//----- nvinfo : EIATTR_EXIT_INSTR_OFFSETS
	.align		4
.L_5515:
        /*00b4*/ 	.byte	0x04, 0x1c
        /*00b6*/ 	.short	(.L_5517 - .L_5516)


	//   ....[0]....
.L_5516:
        /*00b8*/ 	.word	0x00006b90


	//   ....[1]....
        /*00bc*/ 	.word	0x00006cc0


	//   ....[2]....
        /*00c0*/ 	.word	0x00006ce0


	//   ....[3]....
        /*00c4*/ 	.word	0x00006da0


	//   ....[4]....
        /*00c8*/ 	.word	0x00006de0


	//   ....[5]....
        /*00cc*/ 	.word	0x00006e20


	//   ....[6]....
        /*00d0*/ 	.word	0x00006eb0


	//   ....[7]....
        /*00d4*/ 	.word	0x00006ef0


	//   ....[8]....
        /*00d8*/ 	.word	0x00006f90


	//   ....[9]....
        /*00dc*/ 	.word	0x00006fe0


	//   ....[10]....
        /*00e0*/ 	.word	0x00007030


	//   ....[11]....
        /*00e4*/ 	.word	0x00007110


	//   ....[12]....
        /*00e8*/ 	.word	0x00007280


	//   ....[13]....
        /*00ec*/ 	.word	0x000073f0


	//   ....[14]....
        /*00f0*/ 	.word	0x00007550


	//   ....[15]....
        /*00f4*/ 	.word	0x000075b0


	//   ....[16]....
        /*00f8*/ 	.word	0x000075f0


	//   ....[17]....
        /*00fc*/ 	.word	0x00007690


	//   ....[18]....
        /*0100*/ 	.word	0x000076f0


	//   ....[19]....
        /*0104*/ 	.word	0x00007860


	//   ....[20]....
        /*0108*/ 	.word	0x00007970


	//   ....[21]....
        /*010c*/ 	.word	0x00007ab0


	//   ....[22]....
        /*0110*/ 	.word	0x00007af0


	//----- nvinfo : EIATTR_MAX_THREADS
	.align		4
.L_5517:
        /*0114*/ 	.byte	0x04, 0x05
        /*0116*/ 	.short	(.L_5519 - .L_5518)
.L_5518:
        /*0118*/ 	.word	0x00000080
        /*011c*/ 	.word	0x00000001
        /*0120*/ 	.word	0x00000001


	//----- nvinfo : EIATTR_CRS_STACK_SIZE
	.align		4
.L_5519:
        /*0124*/ 	.byte	0x04, 0x1e
        /*0126*/ 	.short	(.L_5521 - .L_5520)
.L_5520:
        /*0128*/ 	.word	0x00000000


	//----- nvinfo : EIATTR_CBANK_PARAM_SIZE
	.align		4
.L_5521:
        /*012c*/ 	.byte	0x03, 0x19
        /*012e*/ 	.short	0x002c


	//----- nvinfo : EIATTR_PARAM_CBANK
	.align		4
        /*0130*/ 	.byte	0x04, 0x0a
        /*0132*/ 	.short	(.L_5523 - .L_5522)
	.align		4
.L_5522:
        /*0134*/ 	.word	index@(.nv.constant0._ZN2at6native27unrolled_elementwise_kernelIZZZNS0_15neg_kernel_cudaERNS_18TensorIteratorBaseEENKUlvE0_clEvENKUlvE0_clEvEUlaE_St5arrayIPcLm2EELi4E23TrivialOffsetCalculatorILi1EjESB_NS0_6memory12LoadWithCastILi1EEENSC_13StoreWithCastILi1EEEEEviT_T0_T2_T3_T4_T5_)
        /*0138*/ 	.short	0x0380
        /*013a*/ 	.short	0x002c


	//----- nvinfo : EIATTR_SW_WAR
	.align		4
.L_5523:
        /*013c*/ 	.byte	0x04, 0x36
        /*013e*/ 	.short	(.L_5525 - .L_5524)
.L_5524:
        /*0140*/ 	.word	0x00000008
.L_5525:


//--------------------- .nv.info._ZN2at6native18elementwise_kernelILi128ELi4EZNS0_22gpu_kernel_impl_nocastIZZZNS0_15neg_kernel_cudaERNS_18TensorIteratorBaseEENKUlvE0_clEvENKUlvE0_clEvEUlaE_EEvS4_RKT_EUliE_EEviT1_ --------------------------
	.section	.nv.info._ZN2at6native18elementwise_kernelILi128ELi4EZNS0_22gpu_kernel_impl_nocastIZZZNS0_15neg_kernel_cudaERNS_18TensorIteratorBaseEENKUlvE0_clEvENKUlvE0_clEvEUlaE_EEvS4_RKT_EUliE_EEviT1_,"",@"SHT_CUDA_INFO"
	.sectionflags	@""
	.align	4


	//----- nvinfo : EIATTR_CUDA_API_VERSION
	.align		4
        /*0000*/ 	.byte	0x04, 0x37
        /*0002*/ 	.short	(.L_5527 - .L_5526)
.L_5526:
        /*0004*/ 	.word	0x00000082


	//----- nvinfo : EIATTR_KPARAM_INFO
	.align		4
.L_5527:
        /*0008*/ 	.byte	0x04, 0x17
        /*000a*/ 	.short	(.L_5529 - .L_5528)
.L_5528:
        /*000c*/ 	.word	0x00000000
        /*0010*/ 	.short	0x0001
        /*0012*/ 	.short	0x0008
        /*0014*/ 	.byte	0x00, 0xf0, 0x61, 0x08


	//----- nvinfo : EIATTR_KPARAM_INFO
	.align		4
.L_5529:
        /*0018*/ 	.byte	0x04, 0x17
        /*001a*/ 	.short	(.L_5531 - .L_5530)
.L_5530:
        /*001c*/ 	.word	0x00000000
        /*0020*/ 	.short	0x0000
        /*0022*/ 	.short	0x0000
        /*0024*/ 	.byte	0x00, 0xf0, 0x11, 0x00


	//----- nvinfo : EIATTR_SPARSE_MMA_MASK
	.align		4
.L_5531:
        /*0028*/ 	.byte	0x03, 0x50
        /*002a*/ 	.short	0x0000


	//----- nvinfo : EIATTR_MAXREG_COUNT
	.align		4
        /*002c*/ 	.byte	0x03, 0x1b
        /*002e*/ 	.short	0x0080


	//----- nvinfo : EIATTR_MERCURY_ISA_VERSION
	.align		4
        /*0030*/ 	.byte	0x03, 0x5f
        /*0032*/ 	.short	0x0101


	//----- nvinfo : EIATTR_VRC_CTA_INIT_COUNT
	.align		4
        /*0034*/ 	.byte	0x02, 0x4a
	.zero		1
	.zero		1


	//----- nvinfo : EIATTR_EXIT_INSTR_OFFSETS
	.align		4
        /*0038*/ 	.byte	0x04, 0x1c
        /*003a*/ 	.short	(.L_5533 - .L_5532)


	//   ....[0]....
.L_5532:
        /*003c*/ 	.word	0x000002d0


	//   ....[1]....
        /*0040*/ 	.word	0x00000340


	//   ....[2]....
        /*0044*/ 	.word	0x00003e30


	//   ....[3]....
        /*0048*/ 	.word	0x00005170


	//----- nvinfo : EIATTR_MAX_THREADS
	.align		4
.L_5533:
        /*004c*/ 	.byte	0x04, 0x05
        /*004e*/ 	.short	(.L_5535 - .L_5534)
.L_5534:
        /*0050*/ 	.word	0x00000080
        /*0054*/ 	.word	0x00000001
        /*0058*/ 	.word	0x00000001


	//----- nvinfo : EIATTR_CRS_STACK_SIZE
	.align		4
.L_5535:
        /*005c*/ 	.byte	0x04, 0x1e
        /*005e*/ 	.short	(.L_5537 - .L_5536)
.L_5536:
        /*0060*/ 	.word	0x00000000


	//----- nvinfo : EIATTR_CBANK_PARAM_SIZE
	.align		4
.L_5537:
        /*0064*/ 	.byte	0x03, 0x19
        /*0066*/ 	.short	0x0220


	//----- nvinfo : EIATTR_PARAM_CBANK
	.align		4
        /*0068*/ 	.byte	0x04, 0x0a
        /*006a*/ 	.short	(.L_5539 - .L_5538)
	.align		4
.L_5538:
        /*006c*/ 	.word	index@(.nv.constant0._ZN2at6native18elementwise_kernelILi128ELi4EZNS0_22gpu_kernel_impl_nocastIZZZNS0_15neg_kernel_cudaERNS_18TensorIteratorBaseEENKUlvE0_clEvENKUlvE0_clEvEUlaE_EEvS4_RKT_EUliE_EEviT1_)
        /*0070*/ 	.short	0x0380
        /*0072*/ 	.short	0x0220


	//----- nvinfo : EIATTR_SW_WAR
	.align		4
.L_5539:
        /*0074*/ 	.byte	0x04, 0x36
        /*0076*/ 	.short	(.L_5541 - .L_5540)
.L_5540:
        /*0078*/ 	.word	0x00000008
.L_5541:


//--------------------- .nv.info._ZN2at6native27unrolled_elementwise_kernelIZZZNS0_15neg_kernel_cudaERNS_18TensorIteratorBaseEENKUlvE0_clEvENKUlvE0_clEvEUlaE_St5arrayIPcLm2EELi4E23TrivialOffsetCalculatorILi1EjESB_NS0_6memory15LoadWithoutCastENSC_16StoreWithoutCastEEEviT_T0_T2_T3_T4_T5_ --------------------------
	.section	.nv.info._ZN2at6native27unrolled_elementwise_kernelIZZZNS0_15neg_kernel_cudaERNS_18TensorIteratorBaseEENKUlvE0_clEvENKUlvE0_clEvEUlaE_St5arrayIPcLm2EELi4E23TrivialOffsetCalculatorILi1EjESB_NS0_6memory15LoadWithoutCastENSC_16StoreWithoutCastEEEviT_T0_T2_T3_T4_T5_,"",@"SHT_CUDA_INFO"
	.sectionflags	@""
	.align	4


	//----- nvinfo : EIATTR_CUDA_API_VERSION
	.align		4
        /*0000*/ 	.byte	0x04, 0x37
        /*0002*/ 	.short	(.L_5543 - .L_5542)
.L_5542:
        /*0004*/ 	.word	0x00000082


	//----- nvinfo : EIATTR_KPARAM_INFO
	.align		4
.L_5543:
        /*0008*/ 	.byte	0x04, 0x17
        /*000a*/ 	.short	(.L_5545 - .L_5544)
.L_5544:
        /*000c*/ 	.word	0x00000000
        /*0010*/ 	.short	0x0006
        /*0012*/ 	.short	0x001b
        /*0014*/ 	.byte	0x00, 0xf0, 0x05, 0x00


	//----- nvinfo : EIATTR_KPARAM_INFO
	.align		4
.L_5545:
        /*0018*/ 	.byte	0x04, 0x17
        /*001a*/ 	.short	(.L_5547 - .L_5546)
.L_5546:
        /*001c*/ 	.word	0x00000000
        /*0020*/ 	.short	0x0005
        /*0022*/ 	.short	0x001a
        /*0024*/ 	.byte	0x00, 0xf0, 0x05, 0x00


	//----- nvinfo : EIATTR_KPARAM_INFO
	.align		4
.L_5547:
        /*0028*/ 	.byte	0x04, 0x17
        /*002a*/ 	.short	(.L_5549 - .L_5548)
.L_5548:
        /*002c*/ 	.word	0x00000000
        /*0030*/ 	.short	0x0004
        /*0032*/ 	.short	0x0019
        /*0034*/ 	.byte	0x00, 0xf0, 0x05, 0x00


	//----- nvinfo : EIATTR_KPARAM_INFO
	.align		4
.L_5549:
        /*0038*/ 	.byte	0x04, 0x17
        /*003a*/ 	.short	(.L_5551 - .L_5550)
.L_5550:
        /*003c*/ 	.word	0x00000000
        /*0040*/ 	.short	0x0003
        /*0042*/ 	.short	0x0018
        /*0044*/ 	.byte	0x00, 0xf0, 0x05, 0x00


	//----- nvinfo : EIATTR_KPARAM_INFO
	.align		4
.L_5551:
        /*0048*/ 	.byte	0x04, 0x17
        /*004a*/ 	.short	(.L_5553 - .L_5552)
.L_5552:
        /*004c*/ 	.word	0x00000000
        /*0050*/ 	.short	0x0002
        /*0052*/ 	.short	0x0008
        /*0054*/ 	.byte	0x00, 0xf0, 0x41, 0x00


	//----- nvinfo : EIATTR_KPARAM_INFO
	.align		4
.L_5553:
        /*0058*/ 	.byte	0x04, 0x17
        /*005a*/ 	.short	(.L_5555 - .L_5554)
.L_5554:
        /*005c*/ 	.word	0x00000000
        /*0060*/ 	.short	0x0001
        /*0062*/ 	.short	0x0004
        /*0064*/ 	.byte	0x00, 0xf0, 0x05, 0x00


	//----- nvinfo : EIATTR_KPARAM_INFO
	.align		4
.L_5555:
        /*0068*/ 	.byte	0x04, 0x17
        /*006a*/ 	.short	(.L_5557 - .L_5556)
.L_5556:
        /*006c*/ 	.word	0x00000000
        /*0070*/ 	.short	0x0000
        /*0072*/ 	.short	0x0000
        /*0074*/ 	.byte	0x00, 0xf0, 0x11, 0x00


	//----- nvinfo : EIATTR_SPARSE_MMA_MASK
	.align		4
.L_5557:
        /*0078*/ 	.byte	0x03, 0x50
        /*007a*/ 	.short	0x0000


	//----- nvinfo : EIATTR_MAXREG_COUNT
	.align		4
        /*007c*/ 	.byte	0x03, 0x1b
        /*007e*/ 	.short	0x00ff


	//----- nvinfo : EIATTR_MERCURY_ISA_VERSION
	.align		4
        /*0080*/ 	.byte	0x03, 0x5f
        /*0082*/ 	.short	0x0101


	//----- nvinfo : EIATTR_VRC_CTA_INIT_COUNT
	.align		4
        /*0084*/ 	.byte	0x02, 0x4a
	.zero		1
	.zero		1


	//----- nvinfo : EIATTR_EXIT_INSTR_OFFSETS
	.align		4
        /*0088*/ 	.byte	0x04, 0x1c
        /*008a*/ 	.short	(.L_5559 - .L_5558)


	//   ....[0]....
.L_5558:
        /*008c*/ 	.word	0x000004a0


	//   ....[1]....
        /*0090*/ 	.word	0x00000520


	//----- nvinfo : EIATTR_MAX_THREADS
	.align		4
.L_5559:
        /*0094*/ 	.byte	0x04, 0x05
        /*0096*/ 	.short	(.L_5561 - .L_5560)
.L_5560:
        /*0098*/ 	.word	0x00000080
        /*009c*/ 	.word	0x00000001
        /*00a0*/ 	.word	0x00000001


	//----- nvinfo : EIATTR_CRS_STACK_SIZE
	.align		4
.L_5561:
        /*00a4*/ 	.byte	0x04, 0x1e
        /*00a6*/ 	.short	(.L_5563 - .L_5562)
.L_5562:
        /*00a8*/ 	.word	0x00000000


	//----- nvinfo : EIATTR_CBANK_PARAM_SIZE
	.align		4
.L_5563:
        /*00ac*/ 	.byte	0x03, 0x19
        /*00ae*/ 	.short	0x001c


	//----- nvinfo : EIATTR_PARAM_CBANK
	.align		4
        /*00b0*/ 	.byte	0x04, 0x0a
        /*00b2*/ 	.short	(.L_5565 - .L_5564)
	.align		4
.L_5564:
        /*00b4*/ 	.word	index@(.nv.constant0._ZN2at6native27unrolled_elementwise_kernelIZZZNS0_15neg_kernel_cudaERNS_18TensorIteratorBaseEENKUlvE0_clEvENKUlvE0_clEvEUlaE_St5arrayIPcLm2EELi4E23TrivialOffsetCalculatorILi1EjESB_NS0_6memory15LoadWithoutCastENSC_16StoreWithoutCastEEEviT_T0_T2_T3_T4_T5_)
        /*00b8*/ 	.short	0x0380
        /*00ba*/ 	.short	0x001c


	//----- nvinfo : EIATTR_SW_WAR
	.align		4
.L_5565:
        /*00bc*/ 	.byte	0x04, 0x36
        /*00be*/ 	.short	(.L_5567 - .L_5566)
.L_5566:
        /*00c0*/ 	.word	0x00000008
.L_5567:


//--------------------- .nv.info._ZN2at6native29vectorized_elementwise_kernelILi2EZZZNS0_15neg_kernel_cudaERNS_18TensorIteratorBaseEENKUlvE0_clEvENKUlvE0_clEvEUlaE_St5arrayIPcLm2EEEEviT0_T1_ --------------------------
	.section	.nv.info._ZN2at6native29vectorized_elementwise_kernelILi2EZZZNS0_15neg_kernel_cudaERNS_18TensorIteratorBaseEENKUlvE0_clEvENKUlvE0_clEvEUlaE_St5arrayIPcLm2EEEEviT0_T1_,"",@"SHT_CUDA_INFO"
	.sectionflags	@""
	.align	4


	//----- nvinfo : EIATTR_CUDA_API_VERSION
	.align		4
        /*0000*/ 	.byte	0x04, 0x37
        /*0002*/ 	.short	(.L_5569 - .L_5568)
.L_5568:
        /*0004*/ 	.word	0x00000082


	//----- nvinfo : EIATTR_KPARAM_INFO
	.align		4
.L_5569:
        /*0008*/ 	.byte	0x04, 0x17
        /*000a*/ 	.short	(.L_5571 - .L_5570)
.L_5570:
        /*000c*/ 	.word	0x00000000
        /*0010*/ 	.short	0x0002
        /*0012*/ 	.short	0x0008
        /*0014*/ 	.byte	0x00, 0xf0, 0x41, 0x00


	//----- nvinfo : EIATTR_KPARAM_INFO
	.align		4
.L_5571:
        /*0018*/ 	.byte	0x04, 0x17
        /*001a*/ 	.short	(.L_5573 - .L_5572)
.L_5572:
        /*001c*/ 	.word	0x00000000
        /*0020*/ 	.short	0x0001
        /*0022*/ 	.short	0x0004
        /*0024*/ 	.byte	0x00, 0xf0, 0x05, 0x00


	//----- nvinfo : EIATTR_KPARAM_INFO
	.align		4
.L_5573:
        /*0028*/ 	.byte	0x04, 0x17
        /*002a*/ 	.short	(.L_5575 - .L_5574)
.L_5574:
        /*002c*/ 	.word	0x00000000
        /*0030*/ 	.short	0x0000
        /*0032*/ 	.short	0x0000
        /*0034*/ 	.byte	0x00, 0xf0, 0x11, 0x00


	//----- nvinfo : EIATTR_SPARSE_MMA_MASK
	.align		4
.L_5575:
        /*0038*/ 	.byte	0x03, 0x50
        /*003a*/ 	.short	0x0000


	//----- nvinfo : EIATTR_MAXREG_COUNT
	.align		4
        /*003c*/ 	.byte	0x03, 0x1b
        /*003e*/ 	.short	0x00ff


	//----- nvinfo : EIATTR_MERCURY_ISA_VERSION
	.align		4
        /*0040*/ 	.byte	0x03, 0x5f
        /*0042*/ 	.short	0x0101


	//----- nvinfo : EIATTR_VRC_CTA_INIT_COUNT
	.align		4
        /*0044*/ 	.byte	0x02, 0x4a
	.zero		1
	.zero		1


	//----- nvinfo : EIATTR_EXIT_INSTR_OFFSETS
	.align		4
        /*0048*/ 	.byte	0x04, 0x1c
        /*004a*/ 	.short	(.L_5577 - .L_5576)


	//   ....[0]....
.L_5576:
        /*004c*/ 	.word	0x00000950


	//   ....[1]....
        /*0050*/ 	.word	0x000009d0


	//   ....[2]....
        /*0054*/ 	.word	0x00000cf0


	//----- nvinfo : EIATTR_MAX_THREADS
	.align		4
.L_5577:
        /*0058*/ 	.byte	0x04, 0x05
        /*005a*/ 	.short	(.L_5579 - .L_5578)
.L_5578:
        /*005c*/ 	.word	0x00000080
        /*0060*/ 	.word	0x00000001
        /*0064*/ 	.word	0x00000001


	//----- nvinfo : EIATTR_CRS_STACK_SIZE
	.align		4
.L_5579:
        /*0068*/ 	.byte	0x04, 0x1e
        /*006a*/ 	.short	(.L_5581 - .L_5580)
.L_5580:
        /*006c*/ 	.word	0x00000000


	//----- nvinfo : EIATTR_CBANK_PARAM_SIZE
	.align		4
.L_5581:
        /*0070*/ 	.byte	0x03, 0x19
        /*0072*/ 	.short	0x0018


	//----- nvinfo : EIATTR_PARAM_CBANK
	.align		4
        /*0074*/ 	.byte	0x04, 0x0a
        /*0076*/ 	.short	(.L_5583 - .L_5582)
	.align		4
.L_5582:
        /*0078*/ 	.word	index@(.nv.constant0._ZN2at6native29vectorized_elementwise_kernelILi2EZZZNS0_15neg_kernel_cudaERNS_18TensorIteratorBaseEENKUlvE0_clEvENKUlvE0_clEvEUlaE_St5arrayIPcLm2EEEEviT0_T1_)
        /*007c*/ 	.short	0x0380
        /*007e*/ 	.short	0x0018


	//----- nvinfo : EIATTR_SW_WAR
	.align		4
.L_5583:
        /*0080*/ 	.byte	0x04, 0x36
        /*0082*/ 	.short	(.L_5585 - .L_5584)
.L_5584:
        /*0084*/ 	.word	0x00000008
.L_5585:


//--------------------- .nv.info._ZN2at6native29vectorized_elementwise_kernelILi4EZZZNS0_15neg_kernel_cudaERNS_18TensorIteratorBaseEENKUlvE0_clEvENKUlvE0_clEvEUlaE_St5arrayIPcLm2EEEEviT0_T1_ --------------------------
	.section	.nv.info._ZN2at6native29vectorized_elementwise_kernelILi4EZZZNS0_15neg_kernel_cudaERNS_18TensorIteratorBaseEENKUlvE0_clEvENKUlvE0_clEvEUlaE_St5arrayIPcLm2EEEEviT0_T1_,"",@"SHT_CUDA_INFO"
	.sectionflags	@""
	.align	4


	//----- nvinfo : EIATTR_CUDA_API_VERSION
	.align		4
        /*0000*/ 	.byte	0x04, 0x37
        /*0002*/ 	.short	(.L_5587 - .L_5586)
.L_5586:
        /*0004*/ 	.word	0x00000082


	//----- nvinfo : EIATTR_KPARAM_INFO
	.align		4
.L_5587:
        /*0008*/ 	.byte	0x04, 0x17
        /*000a*/ 	.short	(.L_5589 - .L_5588)
.L_5588:
        /*000c*/ 	.word	0x00000000
        /*0010*/ 	.short	0x0002
        /*0012*/ 	.short	0x0008
        /*0014*/ 	.byte	0x00, 0xf0, 0x41, 0x00


	//----- nvinfo : EIATTR_KPARAM_INFO
	.align		4
.L_5589:
        /*0018*/ 	.byte	0x04, 0x17
        /*001a*/ 	.short	(.L_5591 - .L_5590)
.L_5590:
        /*001c*/ 	.word	0x00000000
        /*0020*/ 	.short	0x0001
        /*0022*/ 	.short	0x0004
        /*0024*/ 	.byte	0x00, 0xf0, 0x05, 0x00


	//----- nvinfo : EIATTR_KPARAM_INFO
	.align		4
.L_5591:
        /*0028*/ 	.byte	0x04, 0x17
        /*002a*/ 	.short	(.L_5593 - .L_5592)
.L_5592:
        /*002c*/ 	.word	0x00000000
        /*0030*/ 	.short	0x0000
        /*0032*/ 	.short	0x0000
        /*0034*/ 	.byte	0x00, 0xf0, 0x11, 0x00


	//----- nvinfo : EIATTR_SPARSE_MMA_MASK
	.align		4
.L_5593:
        /*0038*/ 	.byte	0x03, 0x50
        /*003a*/ 	.short	0x0000


	//----- nvinfo : EIATTR_MAXREG_COUNT
	.align		4
        /*003c*/ 	.byte	0x03, 0x1b
        /*003e*/ 	.short	0x00ff


	//----- nvinfo : EIATTR_MERCURY_ISA_VERSION
	.align		4
        /*0040*/ 	.byte	0x03, 0x5f
        /*0042*/ 	.short	0x0101


	//----- nvinfo : EIATTR_VRC_CTA_INIT_COUNT
	.align		4
        /*0044*/ 	.byte	0x02, 0x4a
	.zero		1
	.zero		1


	//----- nvinfo : EIATTR_EXIT_INSTR_OFFSETS
	.align		4
        /*0048*/ 	.byte	0x04, 0x1c
        /*004a*/ 	.short	(.L_5595 - .L_5594)


	//   ....[0]....
.L_5594:
        /*004c*/ 	.word	0x00000950


	//   ....[1]....
        /*0050*/ 	.word	0x000009d0


	//   ....[2]....
        /*0054*/ 	.word	0x00000d50


	//----- nvinfo : EIATTR_MAX_THREADS
	.align		4
.L_5595:
        /*0058*/ 	.byte	0x04, 0x05
        /*005a*/ 	.short	(.L_5597 - .L_5596)
.L_5596:
        /*005c*/ 	.word	0x00000080
        /*0060*/ 	.word	0x00000001
        /*0064*/ 	.word	0x00000001


	//----- nvinfo : EIATTR_CRS_STACK_SIZE
	.align		4
.L_5597:
        /*0068*/ 	.byte	0x04, 0x1e
        /*006a*/ 	.short	(.L_5599 - .L_5598)
.L_5598:
        /*006c*/ 	.word	0x00000000


	//----- nvinfo : EIATTR_CBANK_PARAM_SIZE
	.align		4
.L_5599:
        /*0070*/ 	.byte	0x03, 0x19
        /*0072*/ 	.short	0x0018


	//----- nvinfo : EIATTR_PARAM_CBANK
	.align		4
        /*0074*/ 	.byte	0x04, 0x0a
        /*0076*/ 	.short	(.L_5601 - .L_5600)
	.align		4
.L_5600:
        /*0078*/ 	.word	index@(.nv.constant0._ZN2at6native29vectorized_elementwise_kernelILi4EZZZNS0_15neg_kernel_cudaERNS_18TensorIteratorBaseEENKUlvE0_clEvENKUlvE0_clEvEUlaE_St5arrayIPcLm2EEEEviT0_T1_)
        /*007c*/ 	.short	0x0380
        /*007e*/ 	.short	0x0018


	//----- nvinfo : EIATTR_SW_WAR
	.align		4
.L_5601:
        /*0080*/ 	.byte	0x04, 0x36
        /*0082*/ 	.short	(.L_5603 - .L_5602)
.L_5602:
        /*0084*/ 	.word	0x00000008
.L_5603:


//--------------------- .nv.info._ZN2at6native29vectorized_elementwise_kernelILi8EZZZNS0_15neg_kernel_cudaERNS_18TensorIteratorBaseEENKUlvE0_clEvENKUlvE0_clEvEUlaE_St5arrayIPcLm2EEEEviT0_T1_ --------------------------
	.section	.nv.info._ZN2at6native29vectorized_elementwise_kernelILi8EZZZNS0_15neg_kernel_cudaERNS_18TensorIteratorBaseEENKUlvE0_clEvENKUlvE0_clEvEUlaE_St5arrayIPcLm2EEEEviT0_T1_,"",@"SHT_CUDA_INFO"
	.sectionflags	@""
	.align	4


	//----- nvinfo : EIATTR_CUDA_API_VERSION
	.align		4
        /*0000*/ 	.byte	0x04, 0x37
        /*0002*/ 	.short	(.L_5605 - .L_5604)
.L_5604:
        /*0004*/ 	.word	0x00000082


	//----- nvinfo : EIATTR_KPARAM_INFO
	.align		4
.L_5605:
        /*0008*/ 	.byte	0x04, 0x17
        /*000a*/ 	.short	(.L_5607 - .L_5606)
.L_5606:
        /*000c*/ 	.word	0x00000000
        /*0010*/ 	.short	0x0002
        /*0012*/ 	.short	0x0008
        /*0014*/ 	.byte	0x00, 0xf0, 0x41, 0x00


	//----- nvinfo : EIATTR_KPARAM_INFO
	.align		4
.L_5607:
        /*0018*/ 	.byte	0x04, 0x17
        /*001a*/ 	.short	(.L_5609 - .L_5608)
.L_5608:
        /*001c*/ 	.word	0x00000000
        /*0020*/ 	.short	0x0001
        /*0022*/ 	.short	0x0004
        /*0024*/ 	.byte	0x00, 0xf0, 0x05, 0x00


	//----- nvinfo : EIATTR_KPARAM_INFO
	.align		4
.L_5609:
        /*0028*/ 	.byte	0x04, 0x17
        /*002a*/ 	.short	(.L_5611 - .L_5610)
.L_5610:
        /*002c*/ 	.word	0x00000000
        /*0030*/ 	.short	0x0000
        /*0032*/ 	.short	0x0000
        /*0034*/ 	.byte	0x00, 0xf0, 0x11, 0x00


	//----- nvinfo : EIATTR_SPARSE_MMA_MASK
	.align		4
.L_5611:
        /*0038*/ 	.byte	0x03, 0x50
        /*003a*/ 	.short	0x0000


	//----- nvinfo : EIATTR_MAXREG_COUNT
	.align		4
        /*003c*/ 	.byte	0x03, 0x1b
        /*003e*/ 	.short	0x00ff


	//----- nvinfo : EIATTR_MERCURY_ISA_VERSION
	.align		4
        /*0040*/ 	.byte	0x03, 0x5f
        /*0042*/ 	.short	0x0101


	//----- nvinfo : EIATTR_VRC_CTA_INIT_COUNT
	.align		4
        /*0044*/ 	.byte	0x02, 0x4a
	.zero		1
	.zero		1


	//----- nvinfo : EIATTR_EXIT_INSTR_OFFSETS
	.align		4
        /*0048*/ 	.byte	0x04, 0x1c
        /*004a*/ 	.short	(.L_5613 - .L_5612)


	//   ....[0]....
.L_5612:
        /*004c*/ 	.word	0x00000010


	//----- nvinfo : EIATTR_MAX_THREADS
	.align		4
.L_5613:
        /*0050*/ 	.byte	0x04, 0x05
        /*0052*/ 	.short	(.L_5615 - .L_5614)
.L_5614:
        /*0054*/ 	.word	0x00000080
        /*0058*/ 	.word	0x00000001
        /*005c*/ 	.word	0x00000001


	//----- nvinfo : EIATTR_CBANK_PARAM_SIZE
	.align		4
.L_5615:
        /*0060*/ 	.byte	0x03, 0x19
        /*0062*/ 	.short	0x0018


	//----- nvinfo : EIATTR_PARAM_CBANK
	.align		4
        /*0064*/ 	.byte	0x04, 0x0a
        /*0066*/ 	.short	(.L_5617 - .L_5616)
	.align		4
.L_5616:
        /*0068*/ 	.word	index@(.nv.constant0._ZN2at6native29vectorized_elementwise_kernelILi8EZZZNS0_15neg_kernel_cudaERNS_18TensorIteratorBaseEENKUlvE0_clEvENKUlvE0_clEvEUlaE_St5arrayIPcLm2EEEEviT0_T1_)
        /*006c*/ 	.short	0x0380
        /*006e*/ 	.short	0x0018


	//----- nvinfo : EIATTR_SW_WAR
	.align		4
.L_5617:
        /*0070*/ 	.byte	0x04, 0x36
        /*0072*/ 	.short	(.L_5619 - .L_5618)
.L_5618:
        /*0074*/ 	.word	0x00000008
.L_5619:


//--------------------- .nv.info._ZN2at6native18elementwise_kernelILi128ELi4EZNS0_15gpu_kernel_implIZZZNS0_15neg_kernel_cudaERNS_18TensorIteratorBaseEENKUlvE0_clEvENKUlvE_clEvEUlhE_EEvS4_RKT_EUliE_EEviT1_ --------------------------
	.section	.nv.info._ZN2at6native18elementwise_kernelILi128ELi4EZNS0_15gpu_kernel_implIZZZNS0_15neg_kernel_cudaERNS_18TensorIteratorBaseEENKUlvE0_clEvENKUlvE_clEvEUlhE_EEvS4_RKT_EUliE_EEviT1_,"",@"SHT_CUDA_INFO"
	.sectionflags	@""
	.align	4


	//----- nvinfo : EIATTR_CUDA_API_VERSION
	.align		4
        /*0000*/ 	.byte	0x04, 0x37
        /*0002*/ 	.short	(.L_5621 - .L_5620)
.L_5620:
        /*0004*/ 	.word	0x00000082


	//----- nvinfo : EIATTR_KPARAM_INFO
	.align		4
.L_5621:
        /*0008*/ 	.byte	0x04, 0x17
        /*000a*/ 	.short	(.L_5623 - .L_5622)
.L_5622:
        /*000c*/ 	.word	0x00000000
        /*0010*/ 	.short	0x0001
        /*0012*/ 	.short	0x0008
        /*0014*/ 	.byte	0x00, 0xf0, 0x61, 0x08


	//----- nvinfo : EIATTR_KPARAM_INFO
	.align		4
.L_5623:
        /*0018*/ 	.byte	0x04, 0x17
        /*001a*/ 	.short	(.L_5625 - .L_5624)
.L_5624:
        /*001c*/ 	.word	0x00000000
        /*0020*/ 	.short	0x0000
        /*0022*/ 	.short	0x0000
        /*0024*/ 	.byte	0x00, 0xf0, 0x11, 0x00


	//----- nvinfo : EIATTR_SPARSE_MMA_MASK
	.align		4
.L_5625:
        /*0028*/ 	.byte	0x03, 0x50
        /*002a*/ 	.short	0x0000


	//----- nvinfo : EIATTR_MAXREG_COUNT
	.align		4
        /*002c*/ 	.byte	0x03, 0x1b
        /*002e*/ 	.short	0x0080


	//----- nvinfo : EIATTR_EXTERNS
	.align		4
        /*0030*/ 	.byte	0x04, 0x0f
        /*0032*/ 	.short	(.L_5627 - .L_5626)


	//   ....[0]....
	.align		4
.L_5626:
        /*0034*/ 	.word	index@(__assertfail)


	//----- nvinfo : EIATTR_MERCURY_ISA_VERSION
	.align		4
.L_5627:
        /*0038*/ 	.byte	0x03, 0x5f
        /*003a*/ 	.short	0x0101


	//----- nvinfo : EIATTR_VRC_CTA_INIT_COUNT
	.align		4
        /*003c*/ 	.byte	0x02, 0x4a
	.zero		1
	.zero		1


	//----- nvinfo : EIATTR_SYSCALL_OFFSETS
	.align		4
        /*0040*/ 	.byte	0x04, 0x46
        /*0042*/ 	.short	(.L_5629 - .L_5628)


	//   ....[0]....
.L_5628:
        /*0044*/ 	.word	0x00002160


	//   ....[1]....
        /*0048*/ 	.word	0x00002f90


	//   ....[2]....
        /*004c*/ 	.word	0x000052b0


	//   ....[3]....
        /*0050*/ 	.word	0x00005f30


	//   ....[4]....
        /*0054*/ 	.word	0x00008330


	//   ....[5]....
        /*0058*/ 	.word	0x00008fb0


	//   ....[6]....
        /*005c*/ 	.word	0x0000b3c0


	//   ....[7]....
        /*0060*/ 	.word	0x0000c000


	//----- nvinfo : EIATTR_EXIT_INSTR_OFFSETS
	.align		4
.L_5629:
        /*0064*/ 	.byte	0x04, 0x1c
        /*0066*/ 	.short	(.L_5631 - .L_5630)


	//   ....[0]....
.L_5630:
        /*0068*/ 	.word	0x00009270


	//   ....[1]....
        /*006c*/ 	.word	0x0000b500


	//   ....[2]....
        /*0070*/ 	.word	0x0000b520


	//   ....[3]....
        /*0074*/ 	.word	0x0000b5c0


	//   ....[4]....
        /*0078*/ 	.word	0x0000b5f0


	//   ....[5]....
        /*007c*/ 	.word	0x0000b620


	//   ....[6]....
        /*0080*/ 	.word	0x0000b6c0


	//   ....[7]....
        /*0084*/ 	.word	0x0000b710


	//   ....[8]....
        /*0088*/ 	.word	0x0000b7c0


	//   ....[9]....
        /*008c*/ 	.word	0x0000b820


	//   ....[10]....
        /*0090*/ 	.word	0x0000b860


	//   ....[11]....
        /*0094*/ 	.word	0x0000b930


	//   ....[12]....
        /*0098*/ 	.word	0x0000ba80


	//   ....[13]....
        /*009c*/ 	.word	0x0000bbd0


	//   ....[14]....
        /*00a0*/ 	.word	0x0000bd40


	//   ....[15]....
        /*00a4*/ 	.word	0x0000bd80


	//   ....[16]....
        /*00a8*/ 	.word	0x0000bdb0


	//   ....[17]....
        /*00ac*/ 	.word	0x0000be50


	//   ....[18]....
        /*00b0*/ 	.word	0x0000bea0


	//   ....[19]....
        /*00b4*/ 	.word	0x0000c010


	//   ....[20]....
        /*00b8*/ 	.word	0x0000c100


	//   ....[21]....
        /*00bc*/ 	.word	0x0000c1b0


	//   ....[22]....
        /*00c0*/ 	.word	0x0000c1e0


	//   ....[23]....
        /*00c4*/ 	.word	0x0000c230


	//   ....[24]....
        /*00c8*/ 	.word	0x0000c280


	//----- nvinfo : EIATTR_MAX_THREADS
	.align		4
.L_5631:
        /*00cc*/ 	.byte	0x04, 0x05
        /*00ce*/ 	.short	(.L_5633 - .L_5632)
.L_5632:
        /*00d0*/ 	.word	0x00000080
        /*00d4*/ 	.word	0x00000001
        /*00d8*/ 	.word	0x00000001


	//----- nvinfo : EIATTR_CRS_STACK_SIZE
	.align		4
.L_5633:
        /*00dc*/ 	.byte	0x04, 0x1e
        /*00de*/ 	.short	(.L_5635 - .L_5634)
.L_5634:
        /*00e0*/ 	.word	0x00000000


	//----- nvinfo : EIATTR_CBANK_PARAM_SIZE
	.align		4
.L_5635:
        /*00e4*/ 	.byte	0x03, 0x19
        /*00e6*/ 	.short	0x0220


	//----- nvinfo : EIATTR_PARAM_CBANK
	.align		4
        /*00e8*/ 	.byte	0x04, 0x0a
        /*00ea*/ 	.short	(.L_5637 - .L_5636)
	.align		4
.L_5636:
        /*00ec*/ 	.word	index@(.nv.constant0._ZN2at6native18elementwise_kernelILi128ELi4EZNS0_15gpu_kernel_implIZZZNS0_15neg_kernel_cudaERNS_18TensorIteratorBaseEENKUlvE0_clEvENKUlvE_clEvEUlhE_EEvS4_RKT_EUliE_EEviT1_)
        /*00f0*/ 	.short	0x0380
        /*00f2*/ 	.short	0x0220


	//----- nvinfo : EIATTR_SW_WAR
	.align		4
.L_5637:
        /*00f4*/ 	.byte	0x04, 0x36
        /*00f6*/ 	.short	(.L_5639 - .L_5638)
.L_5638:
        /*00f8*/ 	.word	0x00000008
.L_5639:


//--------------------- .nv.info._ZN2at6native27unrolled_elementwise_kernelIZZZNS0_15neg_kernel_cudaERNS_18TensorIteratorBaseEENKUlvE0_clEvENKUlvE_clEvEUlhE_St5arrayIPcLm2EELi4E23TrivialOffsetCalculatorILi1EjESB_NS0_6memory12LoadWithCastILi1EEENSC_13StoreWithCastILi1EEEEEviT_T0_T2_T3_T4_T5_ --------------------------
	.section	.nv.info._ZN2at6native27unrolled_elementwise_kernelIZZZNS0_15neg_kernel_cudaERNS_18TensorIteratorBaseEENKUlvE0_clEvENKUlvE_clEvEUlhE_St5arrayIPcLm2EELi4E23TrivialOffsetCalculatorILi1EjESB_NS0_6memory12LoadWithCastILi1EEENSC_13StoreWithCastILi1EEEEEviT_T0_T2_T3_T4_T5_,"",@"SHT_CUDA_INFO"
	.sectionflags	@""
	.align	4


	//----- nvinfo : EIATTR_CUDA_API_VERSION
	.align		4
        /*0000*/ 	.byte	0x04, 0x37
        /*0002*/ 	.short	(.L_5641 - .L_5640)
.L_5640:
        /*0004*/ 	.word	0x00000082


	//----- nvinfo : EIATTR_KPARAM_INFO
	.align		4
.L_5641:
        /*0008*/ 	.byte	0x04, 0x17
        /*000a*/ 	.short	(.L_5643 - .L_5642)
.L_5642:
        /*000c*/ 	.word	0x00000000
        /*0010*/ 	.short	0x0006
        /*0012*/ 	.short	0x0024
        /*0014*/ 	.byte	0x00, 0xf0, 0x21, 0x00


	//----- nvinfo : EIATTR_KPARAM_INFO
	.align		4
.L_5643:
        /*0018*/ 	.byte	0x04, 0x17
        /*001a*/ 	.short	(.L_5645 - .L_5644)
.L_5644:
        /*001c*/ 	.word	0x00000000
        /*0020*/ 	.short	0x0005
        /*0022*/ 	.short	0x001c
        /*0024*/ 	.byte	0x00, 0xf0, 0x21, 0x00


	//----- nvinfo : EIATTR_KPARAM_INFO
	.align		4
.L_5645:
        /*0028*/ 	.byte	0x04, 0x17
        /*002a*/ 	.short	(.L_5647 - .L_5646)
.L_5646:
        /*002c*/ 	.word	0x00000000
        /*0030*/ 	.short	0x0004
        /*0032*/ 	.short	0x0019
        /*0034*/ 	.byte	0x00, 0xf0, 0x05, 0x00


	//----- nvinfo : EIATTR_KPARAM_INFO
	.align		4
.L_5647:
        /*0038*/ 	.byte	0x04, 0x17
        /*003a*/ 	.short	(.L_5649 - .L_5648)
.L_5648:
        /*003c*/ 	.word	0x00000000
        /*0040*/ 	.short	0x0003
        /*0042*/ 	.short	0x0018
        /*0044*/ 	.byte	0x00, 0xf0, 0x05, 0x00


	//----- nvinfo : EIATTR_KPARAM_INFO
	.align		4
.L_5649:
        /*0048*/ 	.byte	0x04, 0x17
        /*004a*/ 	.short	(.L_5651 - .L_5650)
.L_5650:
        /*004c*/ 	.word	0x00000000
        /*0050*/ 	.short	0x0002
        /*0052*/ 	.short	0x0008
        /*0054*/ 	.byte	0x00, 0xf0, 0x41, 0x00


	//----- nvinfo : EIATTR_KPARAM_INFO
	.align		4
.L_5651:
        /*0058*/ 	.byte	0x04, 0x17
        /*005a*/ 	.short	(.L_5653 - .L_5652)
.L_5652:
        /*005c*/ 	.word	0x00000000
        /*0060*/ 	.short	0x0001
        /*0062*/ 	.short	0x0004
        /*0064*/ 	.byte	0x00, 0xf0, 0x05, 0x00


	//----- nvinfo : EIATTR_KPARAM_INFO
	.align		4
.L_5653:
        /*0068*/ 	.byte	0x04, 0x17
        /*006a*/ 	.short	(.L_5655 - .L_5654)
.L_5654:
        /*006c*/ 	.word	0x00000000
        /*0070*/ 	.short	0x0000
        /*0072*/ 	.short	0x0000
        /*0074*/ 	.byte	0x00, 0xf0, 0x11, 0x00


	//----- nvinfo : EIATTR_SPARSE_MMA_MASK
	.align		4
.L_5655:
        /*0078*/ 	.byte	0x03, 0x50
        /*007a*/ 	.short	0x0000


	//----- nvinfo : EIATTR_MAXREG_COUNT
	.align		4
        /*007c*/ 	.byte	0x03, 0x1b
        /*007e*/ 	.short	0x00ff


	//----- nvinfo : EIATTR_EXTERNS
	.align		4
        /*0080*/ 	.byte	0x04, 0x0f
        /*0082*/ 	.short	(.L_5657 - .L_5656)


	//   ....[0]....
	.align		4
.L_5656:
        /*0084*/ 	.word	index@(__assertfail)


	//----- nvinfo : EIATTR_MERCURY_ISA_VERSION
	.align		4
.L_5657:
        /*0088*/ 	.byte	0x03, 0x5f
        /*008a*/ 	.short	0x0101


	//----- nvinfo : EIATTR_VRC_CTA_INIT_COUNT
	.align		4
        /*008c*/ 	.byte	0x02, 0x4a
	.zero		1
	.zero		1


	//----- nvinfo : EIATTR_SYSCALL_OFFSETS
	.align		4
        /*0090*/ 	.byte	0x04, 0x46
        /*0092*/ 	.short	(.L_5659 - .L_5658)


	//   ....[0]....
.L_5658:
        /*0094*/ 	.word	0x00000e60


	//   ....[1]....
        /*0098*/ 	.word	0x00001e40


	//   ....[2]....
        /*009c*/ 	.word	0x00002d60


	//   ....[3]....
        /*00a0*/ 	.word	0x00003c80


	//   ....[4]....
        /*00a4*/ 	.word	0x00004af0


	//   ....[5]....
        /*00a8*/ 	.word	0x000058f0


	//   ....[6]....
        /*00ac*/ 	.word	0x000067f0


	//   ....[7]....
        /*00b0*/ 	.word	0x000076c0


	//----- nvinfo : EIATTR_EXIT_INSTR_OFFSETS
	.align		4
.L_5659:
        /*00b4*/ 	.byte	0x04, 0x1c
        /*00b6*/ 	.short	(.L_5661 - .L_5660)


	//   ....[0]....
.L_5660:
        /*00b8*/ 	.word	0x00006aa0


	//   ....[1]....
        /*00bc*/ 	.word	0x00006bd0


	//   ....[2]....
        /*00c0*/ 	.word	0x00006bf0


	//   ....[3]....
        /*00c4*/ 	.word	0x00006c90


	//   ....[4]....
        /*00c8*/ 	.word	0x00006cc0


	//   ....[5]....
        /*00cc*/ 	.word	0x00006cf0


	//   ....[6]....
        /*00d0*/ 	.word	0x00006d90


	//   ....[7]....
        /*00d4*/ 	.word	0x00006de0


	//   ....[8]....
        /*00d8*/ 	.word	0x00006e90


	//   ....[9]....
        /*00dc*/ 	.word	0x00006ef0


	//   ....[10]....
        /*00e0*/ 	.word	0x00006f30


	//   ....[11]....
        /*00e4*/ 	.word	0x00007000


	//   ....[12]....
        /*00e8*/ 	.word	0x00007150


	//   ....[13]....
        /*00ec*/ 	.word	0x000072a0


	//   ....[14]....
        /*00f0*/ 	.word	0x00007400


	//   ....[15]....
        /*00f4*/ 	.word	0x00007440


	//   ....[16]....
        /*00f8*/ 	.word	0x00007470


	//   ....[17]....
        /*00fc*/ 	.word	0x00007510


	//   ....[18]....
        /*0100*/ 	.word	0x00007560


	//   ....[19]....
        /*0104*/ 	.word	0x000076d0


	//   ....[20]....
        /*0108*/ 	.word	0x000077c0


	//   ....[21]....
        /*010c*/ 	.word	0x00007870


	//   ....[22]....
        /*0110*/ 	.word	0x000078a0


	//   ....[23]....
        /*0114*/ 	.word	0x000078f0


	//   ....[24]....
        /*0118*/ 	.word	0x00007940


	//----- nvinfo : EIATTR_MAX_THREADS
	.align		4
.L_5661:
        /*011c*/ 	.byte	0x04, 0x05
        /*011e*/ 	.short	(.L_5663 - .L_5662)
.L_5662:
        /*0120*/ 	.word	0x00000080
        /*0124*/ 	.word	0x00000001
        /*0128*/ 	.word	0x00000001


	//----- nvinfo : EIATTR_CRS_STACK_SIZE
	.align		4
.L_5663:
        /*012c*/ 	.byte	0x04, 0x1e
        /*012e*/ 	.short	(.L_5665 - .L_5664)
.L_5664:
        /*0130*/ 	.word	0x00000000


	//----- nvinfo : EIATTR_CBANK_PARAM_SIZE
	.align		4
.L_5665:
        /*0134*/ 	.byte	0x03, 0x19
        /*0136*/ 	.short	0x002c


	//----- nvinfo : EIATTR_PARAM_CBANK
	.align		4
        /*0138*/ 	.byte	0x04, 0x0a
        /*013a*/ 	.short	(.L_5667 - .L_5666)
	.align		4
.L_5666:
        /*013c*/ 	.word	index@(.nv.constant0._ZN2at6native27unrolled_elementwise_kernelIZZZNS0_15neg_kernel_cudaERNS_18TensorIteratorBaseEENKUlvE0_clEvENKUlvE_clEvEUlhE_St5arrayIPcLm2EELi4E23TrivialOffsetCalculatorILi1EjESB_NS0_6memory12LoadWithCastILi1EEENSC_13StoreWithCastILi1EEEEEviT_T0_T2_T3_T4_T5_)
        /*0140*/ 	.short	0x0380
        /*0142*/ 	.short	0x002c


	//----- nvinfo : EIATTR_SW_WAR
	.align		4
.L_5667:
        /*0144*/ 	.byte	0x04, 0x36
        /*0146*/ 	.short	(.L_5669 - .L_5668)
.L_5668:
        /*0148*/ 	.word	0x00000008
.L_5669:


//--------------------- .nv.info._ZN2at6native18elementwise_kernelILi128ELi4EZNS0_22gpu_kernel_impl_nocastIZZZNS0_15neg_kernel_cudaERNS_18TensorIteratorBaseEENKUlvE0_clEvENKUlvE_clEvEUlhE_EEvS4_RKT_EUliE_EEviT1_ --------------------------
	.section	.nv.info._ZN2at6native18elementwise_kernelILi128ELi4EZNS0_22gpu_kernel_impl_nocastIZZZNS0_15neg_kernel_cudaERNS_18TensorIteratorBaseEENKUlvE0_clEvENKUlvE_clEvEUlhE_EEvS4_RKT_EUliE_EEviT1_,"",@"SHT_CUDA_INFO"
	.sectionflags	@""
	.align	4


	//----- nvinfo : EIATTR_CUDA_API_VERSION
	.align		4
        /*0000*/ 	.byte	0x04, 0x37
        /*0002*/ 	.short	(.L_5671 - .L_5670)
.L_5670:
        /*0004*/ 	.word	0x00000082


	//----- nvinfo : EIATTR_KPARAM_INFO
	.align		4
.L_5671:
        /*0008*/ 	.byte	0x04, 0x17
        /*000a*/ 	.short	(.L_5673 - .L_5672)
.L_5672:
        /*000c*/ 	.word	0x00000000
        /*0010*/ 	.short	0x0001
        /*0012*/ 	.short	0x0008
        /*0014*/ 	.byte	0x00, 0xf0, 0x61, 0x08


	//----- nvinfo : EIATTR_KPARAM_INFO
	.align		4
.L_5673:
        /*0018*/ 	.byte	0x04, 0x17
        /*001a*/ 	.short	(.L_5675 - .L_5674)
.L_5674:
        /*001c*/ 	.word	0x00000000
        /*0020*/ 	.short	0x0000
        /*0022*/ 	.short	0x0000
        /*0024*/ 	.byte	0x00, 0xf0, 0x11, 0x00


	//----- nvinfo : EIATTR_SPARSE_MMA_MASK
	.align		4
.L_5675:
        /*0028*/ 	.byte	0x03, 0x50
        /*002a*/ 	.short	0x0000


	//----- nvinfo : EIATTR_MAXREG_COUNT
	.align		4
        /*002c*/ 	.byte	0x03, 0x1b
        /*002e*/ 	.short	0x0080


	//----- nvinfo : EIATTR_MERCURY_ISA_VERSION
	.align		4
        /*0030*/ 	.byte	0x03, 0x5f
        /*0032*/ 	.short	0x0101


	//----- nvinfo : EIATTR_VRC_CTA_INIT_COUNT
	.align		4
        /*0034*/ 	.byte	0x02, 0x4a
	.zero		1
	.zero		1


	//----- nvinfo : EIATTR_EXIT_INSTR_OFFSETS
	.align		4
        /*0038*/ 	.byte	0x04, 0x1c
        /*003a*/ 	.short	(.L_5677 - .L_5676)


	//   ....[0]....
.L_5676:
        /*003c*/ 	.word	0x000002d0


	//   ....[1]....
        /*0040*/ 	.word	0x00000340


	//   ....[2]....
        /*0044*/ 	.word	0x00003e30


	//   ....[3]....
        /*0048*/ 	.word	0x00005170


	//----- nvinfo : EIATTR_MAX_THREADS
	.align		4
.L_5677:
        /*004c*/ 	.byte	0x04, 0x05
        /*004e*/ 	.short	(.L_5679 - .L_5678)
.L_5678:
        /*0050*/ 	.word	0x00000080
        /*0054*/ 	.word	0x00000001
        /*0058*/ 	.word	0x00000001


	//----- nvinfo : EIATTR_CRS_STACK_SIZE
	.align		4
.L_5679:
        /*005c*/ 	.byte	0x04, 0x1e
        /*005e*/ 	.short	(.L_5681 - .L_5680)
.L_5680:
        /*0060*/ 	.word	0x00000000


	//----- nvinfo : EIATTR_CBANK_PARAM_SIZE
	.align		4
.L_5681:
        /*0064*/ 	.byte	0x03, 0x19
        /*0066*/ 	.short	0x0220


	//----- nvinfo : EIATTR_PARAM_CBANK
	.align		4
        /*0068*/ 	.byte	0x04, 0x0a
        /*006a*/ 	.short	(.L_5683 - .L_5682)
	.align		4
.L_5682:
        /*006c*/ 	.word	index@(.nv.constant0._ZN2at6native18elementwise_kernelILi128ELi4EZNS0_22gpu_kernel_impl_nocastIZZZNS0_15neg_kernel_cudaERNS_18TensorIteratorBaseEENKUlvE0_clEvENKUlvE_clEvEUlhE_EEvS4_RKT_EUliE_EEviT1_)
        /*0070*/ 	.short	0x0380
        /*0072*/ 	.short	0x0220


	//----- nvinfo : EIATTR_SW_WAR
	.align		4
.L_5683:
        /*0074*/ 	.byte	0x04, 0x36
        /*0076*/ 	.short	(.L_5685 - .L_5684)
.L_5684:
        /*0078*/ 	.word	0x00000008
.L_5685:


//--------------------- .nv.info._ZN2at6native27unrolled_elementwise_kernelIZZZNS0_15neg_kernel_cudaERNS_18TensorIteratorBaseEENKUlvE0_clEvENKUlvE_clEvEUlhE_St5arrayIPcLm2EELi4E23TrivialOffsetCalculatorILi1EjESB_NS0_6memory15LoadWithoutCastENSC_16StoreWithoutCastEEEviT_T0_T2_T3_T4_T5_ --------------------------
	.section	.nv.info._ZN2at6native27unrolled_elementwise_kernelIZZZNS0_15neg_kernel_cudaERNS_18TensorIteratorBaseEENKUlvE0_clEvENKUlvE_clEvEUlhE_St5arrayIPcLm2EELi4E23TrivialOffsetCalculatorILi1EjESB_NS0_6memory15LoadWithoutCastENSC_16StoreWithoutCastEEEviT_T0_T2_T3_T4_T5_,"",@"SHT_CUDA_INFO"
	.sectionflags	@""
	.align	4


	//----- nvinfo : EIATTR_CUDA_API_VERSION
	.align		4
        /*0000*/ 	.byte	0x04, 0x37
        /*0002*/ 	.short	(.L_5687 - .L_5686)
.L_5686:
        /*0004*/ 	.word	0x00000082


	//----- nvinfo : EIATTR_KPARAM_INFO
	.align		4
.L_5687:
        /*0008*/ 	.byte	0x04, 0x17
        /*000a*/ 	.short	(.L_5689 - .L_5688)
.L_5688:
        /*000c*/ 	.word	0x00000000
        /*0010*/ 	.short	0x0006
        /*0012*/ 	.short	0x001b
        /*0014*/ 	.byte	0x00, 0xf0, 0x05, 0x00


	//----- nvinfo : EIATTR_KPARAM_INFO
	.align		4
.L_5689:
        /*0018*/ 	.byte	0x04, 0x17
        /*001a*/ 	.short	(.L_5691 - .L_5690)
.L_5690:
        /*001c*/ 	.word	0x00000000
        /*0020*/ 	.short	0x0005
        /*0022*/ 	.short	0x001a
        /*0024*/ 	.byte	0x00, 0xf0, 0x05, 0x00


	//----- nvinfo : EIATTR_KPARAM_INFO
	.align		4
.L_5691:
        /*0028*/ 	.byte	0x04, 0x17
        /*002a*/ 	.short	(.L_5693 - .L_5692)
.L_5692:
        /*002c*/ 	.word	0x00000000
        /*0030*/ 	.short	0x0004
        /*0032*/ 	.short	0x0019
        /*0034*/ 	.byte	0x00, 0xf0, 0x05, 0x00


	//----- nvinfo : EIATTR_KPARAM_INFO
	.align		4
.L_5693:
        /*0038*/ 	.byte	0x04, 0x17
        /*003a*/ 	.short	(.L_5695 - .L_5694)
.L_5694:
        /*003c*/ 	.word	0x00000000
        /*0040*/ 	.short	0x0003
        /*0042*/ 	.short	0x0018
        /*0044*/ 	.byte	0x00, 0xf0, 0x05, 0x00


	//----- nvinfo : EIATTR_KPARAM_INFO
	.align		4
.L_5695:
        /*0048*/ 	.byte	0x04, 0x17
        /*004a*/ 	.short	(.L_5697 - .L_5696)
.L_5696:
        /*004c*/ 	.word	0x00000000
        /*0050*/ 	.short	0x0002
        /*0052*/ 	.short	0x0008
        /*0054*/ 	.byte	0x00, 0xf0, 0x41, 0x00


	//----- nvinfo : EIATTR_KPARAM_INFO
	.align		4
.L_5697:
        /*0058*/ 	.byte	0x04, 0x17
        /*005a*/ 	.short	(.L_5699 - .L_5698)
.L_5698:
        /*005c*/ 	.word	0x00000000
        /*0060*/ 	.short	0x0001
        /*0062*/ 	.short	0x0004
        /*0064*/ 	.byte	0x00, 0xf0, 0x05, 0x00


	//----- nvinfo : EIATTR_KPARAM_INFO
	.align		4
.L_5699:
        /*0068*/ 	.byte	0x04, 0x17
        /*006a*/ 	.short	(.L_5701 - .L_5700)
.L_5700:
        /*006c*/ 	.word	0x00000000
        /*0070*/ 	.short	0x0000
        /*0072*/ 	.short	0x0000
        /*0074*/ 	.byte	0x00, 0xf0, 0x11, 0x00


	//----- nvinfo : EIATTR_SPARSE_MMA_MASK
	.align		4
.L_5701:
        /*0078*/ 	.byte	0x03, 0x50
        /*007a*/ 	.short	0x0000


	//----- nvinfo : EIATTR_MAXREG_COUNT
	.align		4
        /*007c*/ 	.byte	0x03, 0x1b
        /*007e*/ 	.short	0x00ff


	//----- nvinfo : EIATTR_MERCURY_ISA_VERSION
	.align		4
        /*0080*/ 	.byte	0x03, 0x5f
        /*0082*/ 	.short	0x0101


	//----- nvinfo : EIATTR_VRC_CTA_INIT_COUNT
	.align		4
        /*0084*/ 	.byte	0x02, 0x4a
	.zero		1
	.zero		1


	//----- nvinfo : EIATTR_EXIT_INSTR_OFFSETS
	.align		4
        /*0088*/ 	.byte	0x04, 0x1c
        /*008a*/ 	.short	(.L_5703 - .L_5702)


	//   ....[0]....
.L_5702:
        /*008c*/ 	.word	0x000004a0


	//   ....[1]....
        /*0090*/ 	.word	0x00000520


	//----- nvinfo : EIATTR_MAX_THREADS
	.align		4
.L_5703:
        /*0094*/ 	.byte	0x04, 0x05
        /*0096*/ 	.short	(.L_5705 - .L_5704)
.L_5704:
        /*0098*/ 	.word	0x00000080
        /*009c*/ 	.word	0x00000001
        /*00a0*/ 	.word	0x00000001


	//----- nvinfo : EIATTR_CRS_STACK_SIZE
	.align		4
.L_5705:
        /*00a4*/ 	.byte	0x04, 0x1e
        /*00a6*/ 	.short	(.L_5707 - .L_5706)
.L_5706:
        /*00a8*/ 	.word	0x00000000


	//----- nvinfo : EIATTR_CBANK_PARAM_SIZE
	.align		4
.L_5707:
        /*00ac*/ 	.byte	0x03, 0x19
        /*00ae*/ 	.short	0x001c


	//----- nvinfo : EIATTR_PARAM_CBANK
	.align		4
        /*00b0*/ 	.byte	0x04, 0x0a
        /*00b2*/ 	.short	(.L_5709 - .L_5708)
	.align		4
.L_5708:
        /*00b4*/ 	.word	index@(.nv.constant0._ZN2at6native27unrolled_elementwise_kernelIZZZNS0_15neg_kernel_cudaERNS_18TensorIteratorBaseEENKUlvE0_clEvENKUlvE_clEvEUlhE_St5arrayIPcLm2EELi4E23TrivialOffsetCalculatorILi1EjESB_NS0_6memory15LoadWithoutCastENSC_16StoreWithoutCastEEEviT_T0_T2_T3_T4_T5_)
        /*00b8*/ 	.short	0x0380
        /*00ba*/ 	.short	0x001c


	//----- nvinfo : EIATTR_SW_WAR
	.align		4
.L_5709:
        /*00bc*/ 	.byte	0x04, 0x36
        /*00be*/ 	.short	(.L_5711 - .L_5710)
.L_5710:
        /*00c0*/ 	.word	0x00000008
.L_5711:


//--------------------- .nv.info._ZN2at6native29vectorized_elementwise_kernelILi2EZZZNS0_15neg_kernel_cudaERNS_18TensorIteratorBaseEENKUlvE0_clEvENKUlvE_clEvEUlhE_St5arrayIPcLm2EEEEviT0_T1_ --------------------------
	.section	.nv.info._ZN2at6native29vectorized_elementwise_kernelILi2EZZZNS0_15neg_kernel_cudaERNS_18TensorIteratorBaseEENKUlvE0_clEvENKUlvE_clEvEUlhE_St5arrayIPcLm2EEEEviT0_T1_,"",@"SHT_CUDA_INFO"
	.sectionflags	@""
	.align	4


	//----- nvinfo : EIATTR_CUDA_API_VERSION
	.align		4
        /*0000*/ 	.byte	0x04, 0x37
        /*0002*/ 	.short	(.L_5713 - .L_5712)
.L_5712:
        /*0004*/ 	.word	0x00000082


	//----- nvinfo : EIATTR_KPARAM_INFO
	.align		4
.L_5713:
        /*0008*/ 	.byte	0x04, 0x17
        /*000a*/ 	.short	(.L_5715 - .L_5714)
.L_5714:
        /*000c*/ 	.word	0x00000000
        /*0010*/ 	.short	0x0002
        /*0012*/ 	.short	0x0008
        /*0014*/ 	.byte	0x00, 0xf0, 0x41, 0x00


	//----- nvinfo : EIATTR_KPARAM_INFO
	.align		4
.L_5715:
        /*0018*/ 	.byte	0x04, 0x17
        /*001a*/ 	.short	(.L_5717 - .L_5716)
.L_5716:
        /*001c*/ 	.word	0x00000000
        /*0020*/ 	.short	0x0001
        /*0022*/ 	.short	0x0004
        /*0024*/ 	.byte	0x00, 0xf0, 0x05, 0x00


	//----- nvinfo : EIATTR_KPARAM_INFO
	.align		4
.L_5717:
        /*0028*/ 	.byte	0x04, 0x17
        /*002a*/ 	.short	(.L_5719 - .L_5718)
.L_5718:
        /*002c*/ 	.word	0x00000000
        /*0030*/ 	.short	0x0000
        /*0032*/ 	.short	0x0000
        /*0034*/ 	.byte	0x00, 0xf0, 0x11, 0x00


	//----- nvinfo : EIATTR_SPARSE_MMA_MASK
	.align		4
.L_5719:
        /*0038*/ 	.byte	0x03, 0x50
        /*003a*/ 	.short	0x0000


	//----- nvinfo : EIATTR_MAXREG_COUNT
	.align		4
        /*003c*/ 	.byte	0x03, 0x1b
        /*003e*/ 	.short	0x00ff


	//----- nvinfo : EIATTR_MERCURY_ISA_VERSION
	.align		4
        /*0040*/ 	.byte	0x03, 0x5f
        /*0042*/ 	.short	0x0101


	//----- nvinfo : EIATTR_VRC_CTA_INIT_COUNT
	.align		4
        /*0044*/ 	.byte	0x02, 0x4a
	.zero		1
	.zero		1


	//----- nvinfo : EIATTR_EXIT_INSTR_OFFSETS
	.align		4
        /*0048*/ 	.byte	0x04, 0x1c
        /*004a*/ 	.short	(.L_5721 - .L_5720)


	//   ....[0]....
.L_5720:
        /*004c*/ 	.word	0x00000950


	//   ....[1]....
        /*0050*/ 	.word	0x000009d0


	//   ....[2]....
        /*0054*/ 	.word	0x00000cf0


	//----- nvinfo : EIATTR_MAX_THREADS
	.align		4
.L_5721:
        /*0058*/ 	.byte	0x04, 0x05
        /*005a*/ 	.short	(.L_5723 - .L_5722)
.L_5722:
        /*005c*/ 	.word	0x00000080
        /*0060*/ 	.word	0x00000001
        /*0064*/ 	.word	0x00000001


	//----- nvinfo : EIATTR_CRS_STACK_SIZE
	.align		4
.L_5723:
        /*0068*/ 	.byte	0x04, 0x1e
        /*006a*/ 	.short	(.L_5725 - .L_5724)
.L_5724:
        /*006c*/ 	.word	0x00000000


	//----- nvinfo : EIATTR_CBANK_PARAM_SIZE
	.align		4
.L_5725:
        /*0070*/ 	.byte	0x03, 0x19
        /*0072*/ 	.short	0x0018


	//----- nvinfo : EIATTR_PARAM_CBANK
	.align		4
        /*0074*/ 	.byte	0x04, 0x0a
        /*0076*/ 	.short	(.L_5727 - .L_5726)
	.align		4
.L_5726:
        /*0078*/ 	.word	index@(.nv.constant0._ZN2at6native29vectorized_elementwise_kernelILi2EZZZNS0_15neg_kernel_cudaERNS_18TensorIteratorBaseEENKUlvE0_clEvENKUlvE_clEvEUlhE_St5arrayIPcLm2EEEEviT0_T1_)
        /*007c*/ 	.short	0x0380
        /*007e*/ 	.short	0x0018


	//----- nvinfo : EIATTR_SW_WAR
	.align		4
.L_5727:
        /*0080*/ 	.byte	0x04, 0x36
        /*0082*/ 	.short	(.L_5729 - .L_5728)
.L_5728:
        /*0084*/ 	.word	0x00000008
.L_5729:


//--------------------- .nv.info._ZN2at6native29vectorized_elementwise_kernelILi4EZZZNS0_15neg_kernel_cudaERNS_18TensorIteratorBaseEENKUlvE0_clEvENKUlvE_clEvEUlhE_St5arrayIPcLm2EEEEviT0_T1_ --------------------------
	.section	.nv.info._ZN2at6native29vectorized_elementwise_kernelILi4EZZZNS0_15neg_kernel_cudaERNS_18TensorIteratorBaseEENKUlvE0_clEvENKUlvE_clEvEUlhE_St5arrayIPcLm2EEEEviT0_T1_,"",@"SHT_CUDA_INFO"
	.sectionflags	@""
	.align	4


	//----- nvinfo : EIATTR_CUDA_API_VERSION
	.align		4
        /*0000*/ 	.byte	0x04, 0x37
        /*0002*/ 	.short	(.L_5731 - .L_5730)
.L_5730:
        /*0004*/ 	.word	0x00000082


	//----- nvinfo : EIATTR_KPARAM_INFO
	.align		4
.L_5731:
        /*0008*/ 	.byte	0x04, 0x17
        /*000a*/ 	.short	(.L_5733 - .L_5732)
.L_5732:
        /*000c*/ 	.word	0x00000000
        /*0010*/ 	.short	0x0002
        /*0012*/ 	.short	0x0008
        /*0014*/ 	.byte	0x00, 0xf0, 0x41, 0x00


	//----- nvinfo : EIATTR_KPARAM_INFO
	.align		4
.L_5733:
        /*0018*/ 	.byte	0x04, 0x17
        /*001a*/ 	.short	(.L_5735 - .L_5734)
.L_5734:
        /*001c*/ 	.word	0x00000000
        /*0020*/ 	.short	0x0001
        /*0022*/ 	.short	0x0004
        /*0024*/ 	.byte	0x00, 0xf0, 0x05, 0x00


	//----- nvinfo : EIATTR_KPARAM_INFO
	.align		4
.L_5735:
        /*0028*/ 	.byte	0x04, 0x17
        /*002a*/ 	.short	(.L_5737 - .L_5736)
.L_5736:
        /*002c*/ 	.word	0x00000000
        /*0030*/ 	.short	0x0000
        /*0032*/ 	.short	0x0000
        /*0034*/ 	.byte	0x00, 0xf0, 0x11, 0x00


	//----- nvinfo : EIATTR_SPARSE_MMA_MASK
	.align		4
.L_5737:
        /*0038*/ 	.byte	0x03, 0x50
        /*003a*/ 	.short	0x0000


	//----- nvinfo : EIATTR_MAXREG_COUNT
	.align		4
        /*003c*/ 	.byte	0x03, 0x1b
        /*003e*/ 	.short	0x00ff


	//----- nvinfo : EIATTR_MERCURY_ISA_VERSION
	.align		4
        /*0040*/ 	.byte	0x03, 0x5f
        /*0042*/ 	.short	0x0101


	//----- nvinfo : EIATTR_VRC_CTA_INIT_COUNT
	.align		4
        /*0044*/ 	.byte	0x02, 0x4a
	.zero		1
	.zero		1


	//----- nvinfo : EIATTR_EXIT_INSTR_OFFSETS
	.align		4
        /*0048*/ 	.byte	0x04, 0x1c
        /*004a*/ 	.short	(.L_5739 - .L_5738)


	//   ....[0]....
.L_5738:
        /*004c*/ 	.word	0x00000950


	//   ....[1]....
        /*0050*/ 	.word	0x000009d0


	//   ....[2]....
        /*0054*/ 	.word	0x00000d50


	//----- nvinfo : EIATTR_MAX_THREADS
	.align		4
.L_5739:
        /*0058*/ 	.byte	0x04, 0x05
        /*005a*/ 	.short	(.L_5741 - .L_5740)
.L_5740:
        /*005c*/ 	.word	0x00000080
        /*0060*/ 	.word	0x00000001
        /*0064*/ 	.word	0x00000001


	//----- nvinfo : EIATTR_CRS_STACK_SIZE
	.align		4
.L_5741:
        /*0068*/ 	.byte	0x04, 0x1e
        /*006a*/ 	.short	(.L_5743 - .L_5742)
.L_5742:
        /*006c*/ 	.word	0x00000000


	//----- nvinfo : EIATTR_CBANK_PARAM_SIZE
	.align		4
.L_5743:
        /*0070*/ 	.byte	0x03, 0x19
        /*0072*/ 	.short	0x0018


	//----- nvinfo : EIATTR_PARAM_CBANK
	.align		4
        /*0074*/ 	.byte	0x04, 0x0a
        /*0076*/ 	.short	(.L_5745 - .L_5744)
	.align		4
.L_5744:
        /*0078*/ 	.word	index@(.nv.constant0._ZN2at6native29vectorized_elementwise_kernelILi4EZZZNS0_15neg_kernel_cudaERNS_18TensorIteratorBaseEENKUlvE0_clEvENKUlvE_clEvEUlhE_St5arrayIPcLm2EEEEviT0_T1_)
        /*007c*/ 	.short	0x0380
        /*007e*/ 	.short	0x0018


	//----- nvinfo : EIATTR_SW_WAR
	.align		4
.L_5745:
        /*0080*/ 	.byte	0x04, 0x36
        /*0082*/ 	.short	(.L_5747 - .L_5746)
.L_5746:
        /*0084*/ 	.word	0x00000008
.L_5747:


//--------------------- .nv.info._ZN2at6native29vectorized_elementwise_kernelILi8EZZZNS0_15neg_kernel_cudaERNS_18TensorIteratorBaseEENKUlvE0_clEvENKUlvE_clEvEUlhE_St5arrayIPcLm2EEEEviT0_T1_ --------------------------
	.section	.nv.info._ZN2at6native29vectorized_elementwise_kernelILi8EZZZNS0_15neg_kernel_cudaERNS_18TensorIteratorBaseEENKUlvE0_clEvENKUlvE_clEvEUlhE_St5arrayIPcLm2EEEEviT0_T1_,"",@"SHT_CUDA_INFO"
	.sectionflags	@""
	.align	4


	//----- nvinfo : EIATTR_CUDA_API_VERSION
	.align		4
        /*0000*/ 	.byte	0x04, 0x37
        /*0002*/ 	.short	(.L_5749 - .L_5748)
.L_5748:
        /*0004*/ 	.word	0x00000082


	//----- nvinfo : EIATTR_KPARAM_INFO
	.align		4
.L_5749:
        /*0008*/ 	.byte	0x04, 0x17
        /*000a*/ 	.short	(.L_5751 - .L_5750)
.L_5750:
        /*000c*/ 	.word	0x00000000
        /*0010*/ 	.short	0x0002
        /*0012*/ 	.short	0x0008
        /*0014*/ 	.byte	0x00, 0xf0, 0x41, 0x00


	//----- nvinfo : EIATTR_KPARAM_INFO
	.align		4
.L_5751:
        /*0018*/ 	.byte	0x04, 0x17
        /*001a*/ 	.short	(.L_5753 - .L_5752)
.L_5752:
        /*001c*/ 	.word	0x00000000
        /*0020*/ 	.short	0x0001
        /*0022*/ 	.short	0x0004
        /*0024*/ 	.byte	0x00, 0xf0, 0x05, 0x00


	//----- nvinfo : EIATTR_KPARAM_INFO
	.align		4
.L_5753:
        /*0028*/ 	.byte	0x04, 0x17
        /*002a*/ 	.short	(.L_5755 - .L_5754)
.L_5754:
        /*002c*/ 	.word	0x00000000
        /*0030*/ 	.short	0x0000
        /*0032*/ 	.short	0x0000
        /*0034*/ 	.byte	0x00, 0xf0, 0x11, 0x00


	//----- nvinfo : EIATTR_SPARSE_MMA_MASK
	.align		4
.L_5755:
        /*0038*/ 	.byte	0x03, 0x50
        /*003a*/ 	.short	0x0000


	//----- nvinfo : EIATTR_MAXREG_COUNT
	.align		4
        /*003c*/ 	.byte	0x03, 0x1b
        /*003e*/ 	.short	0x00ff


	//----- nvinfo : EIATTR_MERCURY_ISA_VERSION
	.align		4
        /*0040*/ 	.byte	0x03, 0x5f
        /*0042*/ 	.short	0x0101


	//----- nvinfo : EIATTR_VRC_CTA_INIT_COUNT
	.align		4
        /*0044*/ 	.byte	0x02, 0x4a
	.zero		1
	.zero		1


	//----- nvinfo : EIATTR_EXIT_INSTR_OFFSETS
	.align		4
        /*0048*/ 	.byte	0x04, 0x1c
        /*004a*/ 	.short	(.L_5757 - .L_5756)


	//   ....[0]....
.L_5756:
        /*004c*/ 	.word	0x00000010


	//----- nvinfo : EIATTR_MAX_THREADS
	.align		4
.L_5757:
        /*0050*/ 	.byte	0x04, 0x05
        /*0052*/ 	.short	(.L_5759 - .L_5758)
.L_5758:
        /*0054*/ 	.word	0x00000080
        /*0058*/ 	.word	0x00000001
        /*005c*/ 	.word	0x00000001


	//----- nvinfo : EIATTR_CBANK_PARAM_SIZE
	.align		4
.L_5759:
        /*0060*/ 	.byte	0x03, 0x19
        /*0062*/ 	.short	0x0018


	//----- nvinfo : EIATTR_PARAM_CBANK
	.align		4
        /*0064*/ 	.byte	0x04, 0x0a
        /*0066*/ 	.short	(.L_5761 - .L_5760)
	.align		4
.L_5760:
        /*0068*/ 	.word	index@(.nv.constant0._ZN2at6native29vectorized_elementwise_kernelILi8EZZZNS0_15neg_kernel_cudaERNS_18TensorIteratorBaseEENKUlvE0_clEvENKUlvE_clEvEUlhE_St5arrayIPcLm2EEEEviT0_T1_)
        /*006c*/ 	.short	0x0380
        /*006e*/ 	.short	0x0018


	//----- nvinfo : EIATTR_SW_WAR
	.align		4
.L_5761:
        /*0070*/ 	.byte	0x04, 0x36
        /*0072*/ 	.short	(.L_5763 - .L_5762)
.L_5762:
        /*0074*/ 	.word	0x00000008
.L_5763:


//--------------------- .nv.info._ZN2at6native18elementwise_kernelILi128ELi4EZNS0_15gpu_kernel_implIZZZNS0_23logical_not_kernel_cudaERNS_18TensorIteratorBaseEENKUlvE0_clEvENKUlvE10_clEvEUlN3c108BFloat16EE_EEvS4_RKT_EUliE_EEviT1_ --------------------------
	.section	.nv.info._ZN2at6native18elementwise_kernelILi128ELi4EZNS0_15gpu_kernel_implIZZZNS0_23logical_not_kernel_cudaERNS_18TensorIteratorBaseEENKUlvE0_clEvENKUlvE10_clEvEUlN3c108BFloat16EE_EEvS4_RKT_EUliE_EEviT1_,"",@"SHT_CUDA_INFO"
	.sectionflags	@""
	.align	4


	//----- nvinfo : EIATTR_CUDA_API_VERSION
	.align		4
        /*0000*/ 	.byte	0x04, 0x37
        /*0002*/ 	.short	(.L_5765 - .L_5764)
.L_5764:
        /*0004*/ 	.word	0x00000082


	//----- nvinfo : EIATTR_KPARAM_INFO
	.align		4
.L_5765:
        /*0008*/ 	.byte	0x04, 0x17
        /*000a*/ 	.short	(.L_5767 - .L_5766)
.L_5766:
        /*000c*/ 	.word	0x00000000
        /*0010*/ 	.short	0x0001
        /*0012*/ 	.short	0x0008
        /*0014*/ 	.byte	0x00, 0xf0, 0x61, 0x08


	//----- nvinfo : EIATTR_KPARAM_INFO
	.align		4
.L_5767:
        /*0018*/ 	.byte	0x04, 0x17
        /*001a*/ 	.short	(.L_5769 - .L_5768)
.L_5768:
        /*001c*/ 	.word	0x00000000
        /*0020*/ 	.short	0x0000
        /*0022*/ 	.short	0x0000
        /*0024*/ 	.byte	0x00, 0xf0, 0x11, 0x00


	//----- nvinfo : EIATTR_SPARSE_MMA_MASK
	.align		4
.L_5769:
        /*0028*/ 	.byte	0x03, 0x50
        /*002a*/ 	.short	0x0000


	//----- nvinfo : EIATTR_MAXREG_COUNT
	.align		4
        /*002c*/ 	.byte	0x03, 0x1b
        /*002e*/ 	.short	0x0080


	//----- nvinfo : EIATTR_EXTERNS
	.align		4
        /*0030*/ 	.byte	0x04, 0x0f
        /*0032*/ 	.short	(.L_5771 - .L_5770)


	//   ....[0]....
	.align		4
.L_5770:
        /*0034*/ 	.word	index@(__assertfail)


	//----- nvinfo : EIATTR_MERCURY_ISA_VERSION
	.align		4
.L_5771:
        /*0038*/ 	.byte	0x03, 0x5f
        /*003a*/ 	.short	0x0101


	//----- nvinfo : EIATTR_VRC_CTA_INIT_COUNT
	.align		4
        /*003c*/ 	.byte	0x02, 0x4a
	.zero		1
	.zero		1


	//----- nvinfo : EIATTR_SYSCALL_OFFSETS
	.align		4
        /*0040*/ 	.byte	0x04, 0x46
        /*0042*/ 	.short	(.L_5773 - .L_5772)


	//   ....[0]....
.L_5772:
        /*0044*/ 	.word	0x00002290


	//   ....[1]....
        /*0048*/ 	.word	0x00003010


	//   ....[2]....
        /*004c*/ 	.word	0x00005410


	//   ....[3]....
        /*0050*/ 	.word	0x00005fe0


	//   ....[4]....
        /*0054*/ 	.word	0x000084d0


	//   ....[5]....
        /*0058*/ 	.word	0x000090a0


	//   ....[6]....
        /*005c*/ 	.word	0x0000b5a0


	//   ....[7]....
        /*0060*/ 	.word	0x0000c130


	//----- nvinfo : EIATTR_EXIT_INSTR_OFFSETS
	.align		4
.L_5773:
        /*0064*/ 	.byte	0x04, 0x1c
        /*0066*/ 	.short	(.L_5775 - .L_5774)


	//   ....[0]....
.L_5774:
        /*0068*/ 	.word	0x00009330


	//   ....[1]....
        /*006c*/ 	.word	0x0000b730


	//   ....[2]....
        /*0070*/ 	.word	0x0000b750


	//   ....[3]....
        /*0074*/ 	.word	0x0000b7e0


	//   ....[4]....
        /*0078*/ 	.word	0x0000b800


	//   ....[5]....
        /*007c*/ 	.word	0x0000b820


	//   ....[6]....
        /*0080*/ 	.word	0x0000b8b0


	//   ....[7]....
        /*0084*/ 	.word	0x0000b8f0


	//   ....[8]....
        /*0088*/ 	.word	0x0000b990


	//   ....[9]....
        /*008c*/ 	.word	0x0000b9e0


	//   ....[10]....
        /*0090*/ 	.word	0x0000ba20


	//   ....[11]....
        /*0094*/ 	.word	0x0000bae0


	//   ....[12]....
        /*0098*/ 	.word	0x0000bc20


	//   ....[13]....
        /*009c*/ 	.word	0x0000bd60


	//   ....[14]....
        /*00a0*/ 	.word	0x0000beb0


	//   ....[15]....
        /*00a4*/ 	.word	0x0000bee0


	//   ....[16]....
        /*00a8*/ 	.word	0x0000bf00


	//   ....[17]....
        /*00ac*/ 	.word	0x0000bf80


	//   ....[18]....
        /*00b0*/ 	.word	0x0000bfd0


	//   ....[19]....
        /*00b4*/ 	.word	0x0000c140


	//   ....[20]....
        /*00b8*/ 	.word	0x0000c220


	//   ....[21]....
        /*00bc*/ 	.word	0x0000c2c0


	//   ....[22]....
        /*00c0*/ 	.word	0x0000c2f0


	//   ....[23]....
        /*00c4*/ 	.word	0x0000c340


	//   ....[24]....
        /*00c8*/ 	.word	0x0000c380


	//----- nvinfo : EIATTR_MAX_THREADS
	.align		4
.L_5775:
        /*00cc*/ 	.byte	0x04, 0x05
        /*00ce*/ 	.short	(.L_5777 - .L_5776)
.L_5776:
        /*00d0*/ 	.word	0x00000080
        /*00d4*/ 	.word	0x00000001
        /*00d8*/ 	.word	0x00000001


	//----- nvinfo : EIATTR_CRS_STACK_SIZE
	.align		4
.L_5777:
        /*00dc*/ 	.byte	0x04, 0x1e
        /*00de*/ 	.short	(.L_5779 - .L_5778)
.L_5778:
        /*00e0*/ 	.word	0x00000000


	//----- nvinfo : EIATTR_CBANK_PARAM_SIZE
	.align		4
.L_5779:
        /*00e4*/ 	.byte	0x03, 0x19
        /*00e6*/ 	.short	0x0220


	//----- nvinfo : EIATTR_PARAM_CBANK
	.align		4
        /*00e8*/ 	.byte	0x04, 0x0a
        /*00ea*/ 	.short	(.L_5781 - .L_5780)
	.align		4
.L_5780:
        /*00ec*/ 	.word	index@(.nv.constant0._ZN2at6native18elementwise_kernelILi128ELi4EZNS0_15gpu_kernel_implIZZZNS0_23logical_not_kernel_cudaERNS_18TensorIteratorBaseEENKUlvE0_clEvENKUlvE10_clEvEUlN3c108BFloat16EE_EEvS4_RKT_EUliE_EEviT1_)
        /*00f0*/ 	.short	0x0380
        /*00f2*/ 	.short	0x0220


	//----- nvinfo : EIATTR_SW_WAR
	.align		4
.L_5781:
        /*00f4*/ 	.byte	0x04, 0x36
        /*00f6*/ 	.short	(.L_5783 - .L_5782)
.L_5782:
        /*00f8*/ 	.word	0x00000008
.L_5783:


//--------------------- .nv.info._ZN2at6native27unrolled_elementwise_kernelIZZZNS0_23logical_not_kernel_cudaERNS_18TensorIteratorBaseEENKUlvE0_clEvENKUlvE10_clEvEUlN3c108BFloat16EE_St5arrayIPcLm2EELi4E23TrivialOffsetCalculatorILi1EjESD_NS0_6memory12LoadWithCastILi1EEENSE_13StoreWithCastILi1EEEEEviT_T0_T2_T3_T4_T5_ --------------------------
	.section	.nv.info._ZN2at6native27unrolled_elementwise_kernelIZZZNS0_23logical_not_kernel_cudaERNS_18TensorIteratorBaseEENKUlvE0_clEvENKUlvE10_clEvEUlN3c108BFloat16EE_St5arrayIPcLm2EELi4E23TrivialOffsetCalculatorILi1EjESD_NS0_6memory12LoadWithCastILi1EEENSE_13StoreWithCastILi1EEEEEviT_T0_T2_T3_T4_T5_,"",@"SHT_CUDA_INFO"
	.sectionflags	@""
	.align	4


	//----- nvinfo : EIATTR_CUDA_API_VERSION
	.align		4
        /*0000*/ 	.byte	0x04, 0x37
        /*0002*/ 	.short	(.L_5785 - .L_5784)
.L_5784:
        /*0004*/ 	.word	0x00000082


	//----- nvinfo : EIATTR_KPARAM_INFO
	.align		4
.L_5785:
        /*0008*/ 	.byte	0x04, 0x17
        /*000a*/ 	.short	(.L_5787 - .L_5786)
.L_5786:
        /*000c*/ 	.word	0x00000000
        /*0010*/ 	.short	0x0006
        /*0012*/ 	.short	0x0024
        /*0014*/ 	.byte	0x00, 0xf0, 0x21, 0x00


	//----- nvinfo : EIATTR_KPARAM_INFO
	.align		4
.L_5787:
        /*0018*/ 	.byte	0x04, 0x17
        /*001a*/ 	.short	(.L_5789 - .L_5788)
.L_5788:
        /*001c*/ 	.word	0x00000000
        /*0020*/ 	.short	0x0005
        /*0022*/ 	.short	0x001c
        /*0024*/ 	.byte	0x00, 0xf0, 0x21, 0x00


	//----- nvinfo : EIATTR_KPARAM_INFO
	.align		4
.L_5789:
        /*0028*/ 	.byte	0x04, 0x17
        /*002a*/ 	.short	(.L_5791 - .L_5790)
.L_5790:
        /*002c*/ 	.word	0x00000000
        /*0030*/ 	.short	0x0004
        /*0032*/ 	.short	0x0019
        /*0034*/ 	.byte	0x00, 0xf0, 0x05, 0x00


	//----- nvinfo : EIATTR_KPARAM_INFO
	.align		4
.L_5791:
        /*0038*/ 	.byte	0x04, 0x17
        /*003a*/ 	.short	(.L_5793 - .L_5792)
.L_5792:
        /*003c*/ 	.word	0x00000000
        /*0040*/ 	.short	0x0003
        /*0042*/ 	.short	0x0018
        /*0044*/ 	.byte	0x00, 0xf0, 0x05, 0x00


	//----- nvinfo : EIATTR_KPARAM_INFO
	.align		4
.L_5793:
        /*0048*/ 	.byte	0x04, 0x17
        /*004a*/ 	.short	(.L_5795 - .L_5794)
.L_5794:
        /*004c*/ 	.word	0x00000000
        /*0050*/ 	.short	0x0002
        /*0052*/ 	.short	0x0008
        /*0054*/ 	.byte	0x00, 0xf0, 0x41, 0x00


	//----- nvinfo : EIATTR_KPARAM_INFO
	.align		4
.L_5795:
        /*0058*/ 	.byte	0x04, 0x17
        /*005a*/ 	.short	(.L_5797 - .L_5796)
.L_5796:
        /*005c*/ 	.word	0x00000000
        /*0060*/ 	.short	0x0001
        /*0062*/ 	.short	0x0004
        /*0064*/ 	.byte	0x00, 0xf0, 0x05, 0x00


	//----- nvinfo : EIATTR_KPARAM_INFO
	.align		4
.L_5797:
        /*0068*/ 	.byte	0x04, 0x17
        /*006a*/ 	.short	(.L_5799 - .L_5798)
.L_5798:
        /*006c*/ 	.word	0x00000000
        /*0070*/ 	.short	0x0000
        /*0072*/ 	.short	0x0000
        /*0074*/ 	.byte	0x00, 0xf0, 0x11, 0x00


	//----- nvinfo : EIATTR_SPARSE_MMA_MASK
	.align		4
.L_5799:
        /*0078*/ 	.byte	0x03, 0x50
        /*007a*/ 	.short	0x0000


	//----- nvinfo : EIATTR_MAXREG_COUNT
	.align		4
        /*007c*/ 	.byte	0x03, 0x1b
        /*007e*/ 	.short	0x00ff


	//----- nvinfo : EIATTR_EXTERNS
	.align		4
        /*0080*/ 	.byte	0x04, 0x0f
        /*0082*/ 	.short	(.L_5801 - .L_5800)


	//   ....[0]....
	.align		4
.L_5800:
        /*0084*/ 	.word	index@(__assertfail)


	//----- nvinfo : EIATTR_MERCURY_ISA_VERSION
	.align		4
.L_5801:
        /*0088*/ 	.byte	0x03, 0x5f
        /*008a*/ 	.short	0x0101


	//----- nvinfo : EIATTR_VRC_CTA_INIT_COUNT
	.align		4
        /*008c*/ 	.byte	0x02, 0x4a
	.zero		1
	.zero		1


	//----- nvinfo : EIATTR_SYSCALL_OFFSETS
	.align		4
        /*0090*/ 	.byte	0x04, 0x46
        /*0092*/ 	.short	(.L_5803 - .L_5802)


	//   ....[0]....
.L_5802:
        /*0094*/ 	.word	0x00001080


	//   ....[1]....
        /*0098*/ 	.word	0x000022e0


	//   ....[2]....
        /*009c*/ 	.word	0x00003480


	//   ....[3]....
        /*00a0*/ 	.word	0x00004530


	//   ....[4]....
        /*00a4*/ 	.word	0x000055b0


	//   ....[5]....
        /*00a8*/ 	.word	0x00006340


	//   ....[6]....
        /*00ac*/ 	.word	0x000071b0


	//   ....[7]....
        /*00b0*/ 	.word	0x00008020


	//----- nvinfo : EIATTR_EXIT_INSTR_OFFSETS
	.align		4
.L_5803:
        /*00b4*/ 	.byte	0x04, 0x1c
        /*00b6*/ 	.short	(.L_5805 - .L_5804)


	//   ....[0]....
.L_5804:
        /*00b8*/ 	.word	0x00007480


	//   ....[1]....
        /*00bc*/ 	.word	0x000075b0


	//   ....[2]....
        /*00c0*/ 	.word	0x000075d0


	//   ....[3]....
        /*00c4*/ 	.word	0x00007660


	//   ....[4]....
        /*00c8*/ 	.word	0x00007680


	//   ....[5]....
        /*00cc*/ 	.word	0x000076a0


	//   ....[6]....
        /*00d0*/ 	.word	0x00007730


	//   ....[7]....
        /*00d4*/ 	.word	0x00007770


	//   ....[8]....
        /*00d8*/ 	.word	0x00007810


	//   ....[9]....
        /*00dc*/ 	.word	0x00007860


	//   ....[10]....
        /*00e0*/ 	.word	0x00007890


	//   ....[11]....
        /*00e4*/ 	.word	0x00007950


	//   ....[12]....
        /*00e8*/ 	.word	0x00007ac0


	//   ....[13]....
        /*00ec*/ 	.word	0x00007c30


	//   ....[14]....
        /*00f0*/ 	.word	0x00007d90


	//   ....[15]....
        /*00f4*/ 	.word	0x00007dc0


	//   ....[16]....
        /*00f8*/ 	.word	0x00007de0


	//   ....[17]....
        /*00fc*/ 	.word	0x00007e80


	//   ....[18]....
        /*0100*/ 	.word	0x00007ec0


	//   ....[19]....
        /*0104*/ 	.word	0x00008030


	//   ....[20]....
        /*0108*/ 	.word	0x00008140


	//   ....[21]....
        /*010c*/ 	.word	0x00008280


	//   ....[22]....
        /*0110*/ 	.word	0x000082c0


	//----- nvinfo : EIATTR_MAX_THREADS
	.align		4
.L_5805:
        /*0114*/ 	.byte	0x04, 0x05
        /*0116*/ 	.short	(.L_5807 - .L_5806)
.L_5806:
        /*0118*/ 	.word	0x00000080
        /*011c*/ 	.word	0x00000001
        /*0120*/ 	.word	0x00000001


	//----- nvinfo : EIATTR_CRS_STACK_SIZE
	.align		4
.L_5807:
        /*0124*/ 	.byte	0x04, 0x1e
        /*0126*/ 	.short	(.L_5809 - .L_5808)
.L_5808:
        /*0128*/ 	.word	0x00000000


	//----- nvinfo : EIATTR_CBANK_PARAM_SIZE
	.align		4
.L_5809:
        /*012c*/ 	.byte	0x03, 0x19
        /*012e*/ 	.short	0x002c


	//----- nvinfo : EIATTR_PARAM_CBANK
	.align		4
        /*0130*/ 	.byte	0x04, 0x0a
        /*0132*/ 	.short	(.L_5811 - .L_5810)
	.align		4
.L_5810:
        /*0134*/ 	.word	index@(.nv.constant0._ZN2at6native27unrolled_elementwise_kernelIZZZNS0_23logical_not_kernel_cudaERNS_18TensorIteratorBaseEENKUlvE0_clEvENKUlvE10_clEvEUlN3c108BFloat16EE_St5arrayIPcLm2EELi4E23TrivialOffsetCalculatorILi1EjESD_NS0_6memory12LoadWithCastILi1EEENSE_13StoreWithCastILi1EEEEEviT_T0_T2_T3_T4_T5_)
        /*0138*/ 	.short	0x0380
        /*013a*/ 	.short	0x002c


	//----- nvinfo : EIATTR_SW_WAR
	.align		4
.L_5811:
        /*013c*/ 	.byte	0x04, 0x36
        /*013e*/ 	.short	(.L_5813 - .L_5812)
.L_5812:
        /*0140*/ 	.word	0x00000008
.L_5813:


//--------------------- .nv.info._ZN2at6native18elementwise_kernelILi128ELi4EZNS0_22gpu_kernel_impl_nocastIZZZNS0_23logical_not_kernel_cudaERNS_18TensorIteratorBaseEENKUlvE0_clEvENKUlvE10_clEvEUlN3c108BFloat16EE_EEvS4_RKT_EUliE_EEviT1_ --------------------------
	.section	.nv.info._ZN2at6native18elementwise_kernelILi128ELi4EZNS0_22gpu_kernel_impl_nocastIZZZNS0_23logical_not_kernel_cudaERNS_18TensorIteratorBaseEENKUlvE0_clEvENKUlvE10_clEvEUlN3c108BFloat16EE_EEvS4_RKT_EUliE_EEviT1_,"",@"SHT_CUDA_INFO"
	.sectionflags	@""
	.align	4


	//----- nvinfo : EIATTR_CUDA_API_VERSION
	.align		4
        /*0000*/ 	.byte	0x04, 0x37
        /*0002*/ 	.short	(.L_5815 - .L_5814)
.L_5814:
        /*0004*/ 	.word	0x00000082


	//----- nvinfo : EIATTR_KPARAM_INFO
	.align		4
.L_5815:
        /*0008*/ 	.byte	0x04, 0x17
        /*000a*/ 	.short	(.L_5817 - .L_5816)
.L_5816:
        /*000c*/ 	.word	0x00000000
        /*0010*/ 	.short	0x0001
        /*0012*/ 	.short	0x0008
        /*0014*/ 	.byte	0x00, 0xf0, 0x61, 0x08


	//----- nvinfo : EIATTR_KPARAM_INFO
	.align		4
.L_5817:
        /*0018*/ 	.byte	0x04, 0x17
        /*001a*/ 	.short	(.L_5819 - .L_5818)
.L_5818:
        /*001c*/ 	.word	0x00000000
        /*0020*/ 	.short	0x0000
        /*0022*/ 	.short	0x0000
        /*0024*/ 	.byte	0x00, 0xf0, 0x11, 0x00


	//----- nvinfo : EIATTR_SPARSE_MMA_MASK
	.align		4
.L_5819:
        /*0028*/ 	.byte	0x03, 0x50
        /*002a*/ 	.short	0x0000


	//----- nvinfo : EIATTR_MAXREG_COUNT
	.align		4
        /*002c*/ 	.byte	0x03, 0x1b
        /*002e*/ 	.short	0x0080


	//----- nvinfo : EIATTR_MERCURY_ISA_VERSION
	.align		4
        /*0030*/ 	.byte	0x03, 0x5f
        /*0032*/ 	.short	0x0101


	//----- nvinfo : EIATTR_VRC_CTA_INIT_COUNT
	.align		4
        /*0034*/ 	.byte	0x02, 0x4a
	.zero		1
	.zero		1


	//----- nvinfo : EIATTR_EXIT_INSTR_OFFSETS
	.align		4
        /*0038*/ 	.byte	0x04, 0x1c
        /*003a*/ 	.short	(.L_5821 - .L_5820)


	//   ....[0]....
.L_5820:
        /*003c*/ 	.word	0x00000300


	//   ....[1]....
        /*0040*/ 	.word	0x00000380


	//   ....[2]....
        /*0044*/ 	.word	0x00003ea0


	//   ....[3]....
        /*0048*/ 	.word	0x000051f0


	//----- nvinfo : EIATTR_MAX_THREADS
	.align		4
.L_5821:
        /*004c*/ 	.byte	0x04, 0x05
        /*004e*/ 	.short	(.L_5823 - .L_5822)
.L_5822:
        /*0050*/ 	.word	0x00000080
        /*0054*/ 	.word	0x00000001
        /*0058*/ 	.word	0x00000001


	//----- nvinfo : EIATTR_CRS_STACK_SIZE
	.align		4
.L_5823:
        /*005c*/ 	.byte	0x04, 0x1e
        /*005e*/ 	.short	(.L_5825 - .L_5824)
.L_5824:
        /*0060*/ 	.word	0x00000000


	//----- nvinfo : EIATTR_CBANK_PARAM_SIZE
	.align		4
.L_5825:
        /*0064*/ 	.byte	0x03, 0x19
        /*0066*/ 	.short	0x0220


	//----- nvinfo : EIATTR_PARAM_CBANK
	.align		4
        /*0068*/ 	.byte	0x04, 0x0a
        /*006a*/ 	.short	(.L_5827 - .L_5826)
	.align		4
.L_5826:
        /*006c*/ 	.word	index@(.nv.constant0._ZN2at6native18elementwise_kernelILi128ELi4EZNS0_22gpu_kernel_impl_nocastIZZZNS0_23logical_not_kernel_cudaERNS_18TensorIteratorBaseEENKUlvE0_clEvENKUlvE10_clEvEUlN3c108BFloat16EE_EEvS4_RKT_EUliE_EEviT1_)
        /*0070*/ 	.short	0x0380
        /*0072*/ 	.short	0x0220


	//----- nvinfo : EIATTR_SW_WAR
	.align		4
.L_5827:
        /*0074*/ 	.byte	0x04, 0x36
        /*0076*/ 	.short	(.L_5829 - .L_5828)
.L_5828:
        /*0078*/ 	.word	0x00000008
.L_5829:


//--------------------- .nv.info._ZN2at6native27unrolled_elementwise_kernelIZZZNS0_23logical_not_kernel_cudaERNS_18TensorIteratorBaseEENKUlvE0_clEvENKUlvE10_clEvEUlN3c108BFloat16EE_St5arrayIPcLm2EELi4E23TrivialOffsetCalculatorILi1EjESD_NS0_6memory15LoadWithoutCastENSE_16StoreWithoutCastEEEviT_T0_T2_T3_T4_T5_ --------------------------
	.section	.nv.info._ZN2at6native27unrolled_elementwise_kernelIZZZNS0_23logical_not_kernel_cudaERNS_18TensorIteratorBaseEENKUlvE0_clEvENKUlvE10_clEvEUlN3c108BFloat16EE_St5arrayIPcLm2EELi4E23TrivialOffsetCalculatorILi1EjESD_NS0_6memory15LoadWithoutCastENSE_16StoreWithoutCastEEEviT_T0_T2_T3_T4_T5_,"",@"SHT_CUDA_INFO"
	.sectionflags	@""
	.align	4


	//----- nvinfo : EIATTR_CUDA_API_VERSION
	.align		4
        /*0000*/ 	.byte	0x04, 0x37
        /*0002*/ 	.short	(.L_5831 - .L_5830)
.L_5830:
        /*0004*/ 	.word	0x00000082


	//----- nvinfo : EIATTR_KPARAM_INFO
	.align		4
.L_5831:
        /*0008*/ 	.byte	0x04, 0x17
        /*000a*/ 	.short	(.L_5833 - .L_5832)
.L_5832:
        /*000c*/ 	.word	0x00000000
        /*0010*/ 	.short	0x0006
        /*0012*/ 	.short	0x001b
        /*0014*/ 	.byte	0x00, 0xf0, 0x05, 0x00


	//----- nvinfo : EIATTR_KPARAM_INFO
	.align		4
.L_5833:
        /*0018*/ 	.byte	0x04, 0x17
        /*001a*/ 	.short	(.L_5835 - .L_5834)
.L_5834:
        /*001c*/ 	.word	0x00000000
        /*0020*/ 	.short	0x0005
        /*0022*/ 	.short	0x001a
        /*0024*/ 	.byte	0x00, 0xf0, 0x05, 0x00


	//----- nvinfo : EIATTR_KPARAM_INFO
	.align		4
.L_5835:
        /*0028*/ 	.byte	0x04, 0x17
        /*002a*/ 	.short	(.L_5837 - .L_5836)
.L_5836:
        /*002c*/ 	.word	0x00000000
        /*0030*/ 	.short	0x0004
        /*0032*/ 	.short	0x0019
        /*0034*/ 	.byte	0x00, 0xf0, 0x05, 0x00


	//----- nvinfo : EIATTR_KPARAM_INFO
	.align		4
.L_5837:
        /*0038*/ 	.byte	0x04, 0x17
        /*003a*/ 	.short	(.L_5839 - .L_5838)
.L_5838:
        /*003c*/ 	.word	0x00000000
        /*0040*/ 	.short	0x0003
        /*0042*/ 	.short	0x0018
        /*0044*/ 	.byte	0x00, 0xf0, 0x05, 0x00


	//----- nvinfo : EIATTR_KPARAM_INFO
	.align		4
.L_5839:
        /*0048*/ 	.byte	0x04, 0x17
        /*004a*/ 	.short	(.L_5841 - .L_5840)
.L_5840:
        /*004c*/ 	.word	0x00000000
        /*0050*/ 	.short	0x0002
        /*0052*/ 	.short	0x0008
        /*0054*/ 	.byte	0x00, 0xf0, 0x41, 0x00


	//----- nvinfo : EIATTR_KPARAM_INFO
	.align		4
.L_5841:
        /*0058*/ 	.byte	0x04, 0x17
        /*005a*/ 	.short	(.L_5843 - .L_5842)
.L_5842:
        /*005c*/ 	.word	0x00000000
        /*0060*/ 	.short	0x0001
        /*0062*/ 	.short	0x0004
        /*0064*/ 	.byte	0x00, 0xf0, 0x05, 0x00


	//----- nvinfo : EIATTR_KPARAM_INFO
	.align		4
.L_5843:
        /*0068*/ 	.byte	0x04, 0x17
        /*006a*/ 	.short	(.L_5845 - .L_5844)
.L_5844:
        /*006c*/ 	.word	0x00000000
        /*0070*/ 	.short	0x0000
        /*0072*/ 	.short	0x0000
        /*0074*/ 	.byte	0x00, 0xf0, 0x11, 0x00


	//----- nvinfo : EIATTR_SPARSE_MMA_MASK
	.align		4
.L_5845:
        /*0078*/ 	.byte	0x03, 0x50
        /*007a*/ 	.short	0x0000


	//----- nvinfo : EIATTR_MAXREG_COUNT
	.align		4
        /*007c*/ 	.byte	0x03, 0x1b
        /*007e*/ 	.short	0x00ff


	//----- nvinfo : EIATTR_MERCURY_ISA_VERSION
	.align		4
        /*0080*/ 	.byte	0x03, 0x5f
        /*0082*/ 	.short	0x0101


	//----- nvinfo : EIATTR_VRC_CTA_INIT_COUNT
	.align		4
        /*0084*/ 	.byte	0x02, 0x4a
	.zero		1
	.zero		1


	//----- nvinfo : EIATTR_EXIT_INSTR_OFFSETS
	.align		4
        /*0088*/ 	.byte	0x04, 0x1c
        /*008a*/ 	.short	(.L_5847 - .L_5846)


	//   ....[0]....
.L_5846:
        /*008c*/ 	.word	0x00000480


	//   ....[1]....
        /*0090*/ 	.word	0x00000520


	//----- nvinfo : EIATTR_MAX_THREADS
	.align		4
.L_5847:
        /*0094*/ 	.byte	0x04, 0x05
        /*0096*/ 	.short	(.L_5849 - .L_5848)
.L_5848:
        /*0098*/ 	.word	0x00000080
        /*009c*/ 	.word	0x00000001
        /*00a0*/ 	.word	0x00000001


	//----- nvinfo : EIATTR_CRS_STACK_SIZE
	.align		4
.L_5849:
        /*00a4*/ 	.byte	0x04, 0x1e
        /*00a6*/ 	.short	(.L_5851 - .L_5850)
.L_5850:
        /*00a8*/ 	.word	0x00000000


	//----- nvinfo : EIATTR_CBANK_PARAM_SIZE
	.align		4
.L_5851:
        /*00ac*/ 	.byte	0x03, 0x19
        /*00ae*/ 	.short	0x001c


	//----- nvinfo : EIATTR_PARAM_CBANK
	.align		4
        /*00b0*/ 	.byte	0x04, 0x0a
        /*00b2*/ 	.short	(.L_5853 - .L_5852)
	.align		4
.L_5852:
        /*00b4*/ 	.word	index@(.nv.constant0._ZN2at6native27unrolled_elementwise_kernelIZZZNS0_23logical_not_kernel_cudaERNS_18TensorIteratorBaseEENKUlvE0_clEvENKUlvE10_clEvEUlN3c108BFloat16EE_St5arrayIPcLm2EELi4E23TrivialOffsetCalculatorILi1EjESD_NS0_6memory15LoadWithoutCastENSE_16StoreWithoutCastEEEviT_T0_T2_T3_T4_T5_)
        /*00b8*/ 	.short	0x0380
        /*00ba*/ 	.short	0x001c


	//----- nvinfo : EIATTR_SW_WAR
	.align		4
.L_5853:
        /*00bc*/ 	.byte	0x04, 0x36
        /*00be*/ 	.short	(.L_5855 - .L_5854)
.L_5854:
        /*00c0*/ 	.word	0x00000008
.L_5855:


//--------------------- .nv.info._ZN2at6native29vectorized_elementwise_kernelILi2EZZZNS0_23logical_not_kernel_cudaERNS_18TensorIteratorBaseEENKUlvE0_clEvENKUlvE10_clEvEUlN3c108BFloat16EE_St5arrayIPcLm2EEEEviT0_T1_ --------------------------
	.section	.nv.info._ZN2at6native29vectorized_elementwise_kernelILi2EZZZNS0_23logical_not_kernel_cudaERNS_18TensorIteratorBaseEENKUlvE0_clEvENKUlvE10_clEvEUlN3c108BFloat16EE_St5arrayIPcLm2EEEEviT0_T1_,"",@"SHT_CUDA_INFO"
	.sectionflags	@""
	.align	4


	//----- nvinfo : EIATTR_CUDA_API_VERSION
	.align		4
        /*0000*/ 	.byte	0x04, 0x37
        /*0002*/ 	.short	(.L_5857 - .L_5856)
.L_5856:
        /*0004*/ 	.word	0x00000082


	//----- nvinfo : EIATTR_KPARAM_INFO
	.align		4
.L_5857:
        /*0008*/ 	.byte	0x04, 0x17
        /*000a*/ 	.short	(.L_5859 - .L_5858)
.L_5858:
        /*000c*/ 	.word	0x00000000
        /*0010*/ 	.short	0x0002
        /*0012*/ 	.short	0x0008
        /*0014*/ 	.byte	0x00, 0xf0, 0x41, 0x00


	//----- nvinfo : EIATTR_KPARAM_INFO
	.align		4
.L_5859:
        /*0018*/ 	.byte	0x04, 0x17
        /*001a*/ 	.short	(.L_5861 - .L_5860)
.L_5860:
        /*001c*/ 	.word	0x00000000
        /*0020*/ 	.short	0x0001
        /*0022*/ 	.short	0x0004
        /*0024*/ 	.byte	0x00, 0xf0, 0x05, 0x00


	//----- nvinfo : EIATTR_KPARAM_INFO
	.align		4
.L_5861:
        /*0028*/ 	.byte	0x04, 0x17
        /*002a*/ 	.short	(.L_5863 - .L_5862)
.L_5862:
        /*002c*/ 	.word	0x00000000
        /*0030*/ 	.short	0x0000
        /*0032*/ 	.short	0x0000
        /*0034*/ 	.byte	0x00, 0xf0, 0x11, 0x00


	//----- nvinfo : EIATTR_SPARSE_MMA_MASK
	.align		4
.L_5863:
        /*0038*/ 	.byte	0x03, 0x50
        /*003a*/ 	.short	0x0000


	//----- nvinfo : EIATTR_MAXREG_COUNT
	.align		4
        /*003c*/ 	.byte	0x03, 0x1b
        /*003e*/ 	.short	0x00ff


	//----- nvinfo : EIATTR_MERCURY_ISA_VERSION
	.align		4
        /*0040*/ 	.byte	0x03, 0x5f
        /*0042*/ 	.short	0x0101


	//----- nvinfo : EIATTR_VRC_CTA_INIT_COUNT
	.align		4
        /*0044*/ 	.byte	0x02, 0x4a
	.zero		1
	.zero		1


	//----- nvinfo : EIATTR_EXIT_INSTR_OFFSETS
	.align		4
        /*0048*/ 	.byte	0x04, 0x1c
        /*004a*/ 	.short	(.L_5865 - .L_5864)


	//   ....[0]....
.L_5864:
        /*004c*/ 	.word	0x00000a40


	//   ....[1]....
        /*0050*/ 	.word	0x00000aa0


	//   ....[2]....
        /*0054*/ 	.word	0x00000db0


	//----- nvinfo : EIATTR_MAX_THREADS
	.align		4
.L_5865:
        /*0058*/ 	.byte	0x04, 0x05
        /*005a*/ 	.short	(.L_5867 - .L_5866)
.L_5866:
        /*005c*/ 	.word	0x00000080
        /*0060*/ 	.word	0x00000001
        /*0064*/ 	.word	0x00000001


	//----- nvinfo : EIATTR_CRS_STACK_SIZE
	.align		4
.L_5867:
        /*0068*/ 	.byte	0x04, 0x1e
        /*006a*/ 	.short	(.L_5869 - .L_5868)
.L_5868:
        /*006c*/ 	.word	0x00000000


	//----- nvinfo : EIATTR_CBANK_PARAM_SIZE
	.align		4
.L_5869:
        /*0070*/ 	.byte	0x03, 0x19
        /*0072*/ 	.short	0x0018


	//----- nvinfo : EIATTR_PARAM_CBANK
	.align		4
        /*0074*/ 	.byte	0x04, 0x0a
        /*0076*/ 	.short	(.L_5871 - .L_5870)
	.align		4
.L_5870:
        /*0078*/ 	.word	index@(.nv.constant0._ZN2at6native29vectorized_elementwise_kernelILi2EZZZNS0_23logical_not_kernel_cudaERNS_18TensorIteratorBaseEENKUlvE0_clEvENKUlvE10_clEvEUlN3c108BFloat16EE_St5arrayIPcLm2EEEEviT0_T1_)
        /*007c*/ 	.short	0x0380
        /*007e*/ 	.short	0x0018


	//----- nvinfo : EIATTR_SW_WAR
	.align		4
.L_5871:
        /*0080*/ 	.byte	0x04, 0x36
        /*0082*/ 	.short	(.L_5873 - .L_5872)
.L_5872:
        /*0084*/ 	.word	0x00000008
.L_5873:


//--------------------- .nv.info._ZN2at6native29vectorized_elementwise_kernelILi4EZZZNS0_23logical_not_kernel_cudaERNS_18TensorIteratorBaseEENKUlvE0_clEvENKUlvE10_clEvEUlN3c108BFloat16EE_St5arrayIPcLm2EEEEviT0_T1_ --------------------------
	.section	.nv.info._ZN2at6native29vectorized_elementwise_kernelILi4EZZZNS0_23logical_not_kernel_cudaERNS_18TensorIteratorBaseEENKUlvE0_clEvENKUlvE10_clEvEUlN3c108BFloat16EE_St5arrayIPcLm2EEEEviT0_T1_,"",@"SHT_CUDA_INFO"
	.sectionflags	@""
	.align	4


	//----- nvinfo : EIATTR_CUDA_API_VERSION
	.align		4
        /*0000*/ 	.byte	0x04, 0x37
        /*0002*/ 	.short	(.L_5875 - .L_5874)
.L_5874:
        /*0004*/ 	.word	0x00000082


	//----- nvinfo : EIATTR_KPARAM_INFO
	.align		4
.L_5875:
        /*0008*/ 	.byte	0x04, 0x17
        /*000a*/ 	.short	(.L_5877 - .L_5876)
.L_5876:
        /*000c*/ 	.word	0x00000000
        /*0010*/ 	.short	0x0002
        /*0012*/ 	.short	0x0008
        /*0014*/ 	.byte	0x00, 0xf0, 0x41, 0x00


	//----- nvinfo : EIATTR_KPARAM_INFO
	.align		4
.L_5877:
        /*0018*/ 	.byte	0x04, 0x17
        /*001a*/ 	.short	(.L_5879 - .L_5878)
.L_5878:
        /*001c*/ 	.word	0x00000000
        /*0020*/ 	.short	0x0001
        /*0022*/ 	.short	0x0004
        /*0024*/ 	.byte	0x00, 0xf0, 0x05, 0x00


	//----- nvinfo : EIATTR_KPARAM_INFO
	.align		4
.L_5879:
        /*0028*/ 	.byte	0x04, 0x17
        /*002a*/ 	.short	(.L_5881 - .L_5880)
.L_5880:
        /*002c*/ 	.word	0x00000000
        /*0030*/ 	.short	0x0000
        /*0032*/ 	.short	0x0000
        /*0034*/ 	.byte	0x00, 0xf0, 0x11, 0x00


	//----- nvinfo : EIATTR_SPARSE_MMA_MASK
	.align		4
.L_5881:
        /*0038*/ 	.byte	0x03, 0x50
        /*003a*/ 	.short	0x0000


	//----- nvinfo : EIATTR_MAXREG_COUNT
	.align		4
        /*003c*/ 	.byte	0x03, 0x1b
        /*003e*/ 	.short	0x00ff


	//----- nvinfo : EIATTR_MERCURY_ISA_VERSION
	.align		4
        /*0040*/ 	.byte	0x03, 0x5f
        /*0042*/ 	.short	0x0101


	//----- nvinfo : EIATTR_VRC_CTA_INIT_COUNT
	.align		4
        /*0044*/ 	.byte	0x02, 0x4a
	.zero		1
	.zero		1


	//----- nvinfo : EIATTR_EXIT_INSTR_OFFSETS
	.align		4
        /*0048*/ 	.byte	0x04, 0x1c
        /*004a*/ 	.short	(.L_5883 - .L_5882)


	//   ....[0]....
.L_5882:
        /*004c*/ 	.word	0x00000a40


	//   ....[1]....
        /*0050*/ 	.word	0x00000aa0


	//   ....[2]....
        /*0054*/ 	.word	0x00000d90


	//----- nvinfo : EIATTR_MAX_THREADS
	.align		4
.L_5883:
        /*0058*/ 	.byte	0x04, 0x05
        /*005a*/ 	.short	(.L_5885 - .L_5884)
.L_5884:
        /*005c*/ 	.word	0x00000080
        /*0060*/ 	.word	0x00000001
        /*0064*/ 	.word	0x00000001


	//----- nvinfo : EIATTR_CRS_STACK_SIZE
	.align		4
.L_5885:
        /*0068*/ 	.byte	0x04, 0x1e
        /*006a*/ 	.short	(.L_5887 - .L_5886)
.L_5886:
        /*006c*/ 	.word	0x00000000


	//----- nvinfo : EIATTR_CBANK_PARAM_SIZE
	.align		4
.L_5887:
        /*0070*/ 	.byte	0x03, 0x19
        /*0072*/ 	.short	0x0018


	//----- nvinfo : EIATTR_PARAM_CBANK
	.align		4
        /*0074*/ 	.byte	0x04, 0x0a
        /*0076*/ 	.short	(.L_5889 - .L_5888)
	.align		4
.L_5888:
        /*0078*/ 	.word	index@(.nv.constant0._ZN2at6native29vectorized_elementwise_kernelILi4EZZZNS0_23logical_not_kernel_cudaERNS_18TensorIteratorBaseEENKUlvE0_clEvENKUlvE10_clEvEUlN3c108BFloat16EE_St5arrayIPcLm2EEEEviT0_T1_)
        /*007c*/ 	.short	0x0380
        /*007e*/ 	.short	0x0018


	//----- nvinfo : EIATTR_SW_WAR
	.align		4
.L_5889:
        /*0080*/ 	.byte	0x04, 0x36
        /*0082*/ 	.short	(.L_5891 - .L_5890)
.L_5890:
        /*0084*/ 	.word	0x00000008
.L_5891:


//--------------------- .nv.info._ZN2at6native29vectorized_elementwise_kernelILi8EZZZNS0_23logical_not_kernel_cudaERNS_18TensorIteratorBaseEENKUlvE0_clEvENKUlvE10_clEvEUlN3c108BFloat16EE_St5arrayIPcLm2EEEEviT0_T1_ --------------------------
	.section	.nv.info._ZN2at6native29vectorized_elementwise_kernelILi8EZZZNS0_23logical_not_kernel_cudaERNS_18TensorIteratorBaseEENKUlvE0_clEvENKUlvE10_clEvEUlN3c108BFloat16EE_St5arrayIPcLm2EEEEviT0_T1_,"",@"SHT_CUDA_INFO"
	.sectionflags	@""
	.align	4


	//----- nvinfo : EIATTR_CUDA_API_VERSION
	.align		4
        /*0000*/ 	.byte	0x04, 0x37
        /*0002*/ 	.short	(.L_5893 - .L_5892)
.L_5892:
        /*0004*/ 	.word	0x00000082


	//----- nvinfo : EIATTR_KPARAM_INFO
	.align		4
.L_5893:
        /*0008*/ 	.byte	0x04, 0x17
        /*000a*/ 	.short	(.L_5895 - .L_5894)
.L_5894:
        /*000c*/ 	.word	0x00000000
        /*0010*/ 	.short	0x0002
        /*0012*/ 	.short	0x0008
        /*0014*/ 	.byte	0x00, 0xf0, 0x41, 0x00


	//----- nvinfo : EIATTR_KPARAM_INFO
	.align		4
.L_5895:
        /*0018*/ 	.byte	0x04, 0x17
        /*001a*/ 	.short	(.L_5897 - .L_5896)
.L_5896:
        /*001c*/ 	.word	0x00000000
        /*0020*/ 	.short	0x0001
        /*0022*/ 	.short	0x0004
        /*0024*/ 	.byte	0x00, 0xf0, 0x05, 0x00


	//----- nvinfo : EIATTR_KPARAM_INFO
	.align		4
.L_5897:
        /*0028*/ 	.byte	0x04, 0x17
        /*002a*/ 	.short	(.L_5899 - .L_5898)
.L_5898:
        /*002c*/ 	.word	0x00000000
        /*0030*/ 	.short	0x0000
        /*0032*/ 	.short	0x0000
        /*0034*/ 	.byte	0x00, 0xf0, 0x11, 0x00


	//----- nvinfo : EIATTR_SPARSE_MMA_MASK
	.align		4
.L_5899:
        /*0038*/ 	.byte	0x03, 0x50
        /*003a*/ 	.short	0x0000


	//----- nvinfo : EIATTR_MAXREG_COUNT
	.align		4
        /*003c*/ 	.byte	0x03, 0x1b
        /*003e*/ 	.short	0x00ff


	//----- nvinfo : EIATTR_MERCURY_ISA_VERSION
	.align		4
        /*0040*/ 	.byte	0x03, 0x5f
        /*0042*/ 	.short	0x0101


	//----- nvinfo : EIATTR_VRC_CTA_INIT_COUNT
	.align		4
        /*0044*/ 	.byte	0x02, 0x4a
	.zero		1
	.zero		1


	//----- nvinfo : EIATTR_EXIT_INSTR_OFFSETS
	.align		4
        /*0048*/ 	.byte	0x04, 0x1c
        /*004a*/ 	.short	(.L_5901 - .L_5900)


	//   ....[0]....
.L_5900:
        /*004c*/ 	.word	0x00000010


	//----- nvinfo : EIATTR_MAX_THREADS
	.align		4
.L_5901:
        /*0050*/ 	.byte	0x04, 0x05
        /*0052*/ 	.short	(.L_5903 - .L_5902)
.L_5902:
        /*0054*/ 	.word	0x00000080
        /*0058*/ 	.word	0x00000001
        /*005c*/ 	.word	0x00000001


	//----- nvinfo : EIATTR_CBANK_PARAM_SIZE
	.align		4
.L_5903:
        /*0060*/ 	.byte	0x03, 0x19
        /*0062*/ 	.short	0x0018


	//----- nvinfo : EIATTR_PARAM_CBANK
	.align		4
        /*0064*/ 	.byte	0x04, 0x0a
        /*0066*/ 	.short	(.L_5905 - .L_5904)
	.align		4
.L_5904:
        /*0068*/ 	.word	index@(.nv.constant0._ZN2at6native29vectorized_elementwise_kernelILi8EZZZNS0_23logical_not_kernel_cudaERNS_18TensorIteratorBaseEENKUlvE0_clEvENKUlvE10_clEvEUlN3c108BFloat16EE_St5arrayIPcLm2EEEEviT0_T1_)
        /*006c*/ 	.short	0x0380
        /*006e*/ 	.short	0x0018


	//----- nvinfo : EIATTR_SW_WAR
	.align		4
.L_5905:
        /*0070*/ 	.byte	0x04, 0x36
        /*0072*/ 	.short	(.L_5907 - .L_5906)
.L_5906:
        /*0074*/ 	.word	0x00000008
.L_5907:


//--------------------- .nv.info._ZN2at6native18elementwise_kernelILi128ELi4EZNS0_15gpu_kernel_implIZZZNS0_23logical_not_kernel_cudaERNS_18TensorIteratorBaseEENKUlvE0_clEvENKUlvE9_clEvEUlN3c104HalfEE_EEvS4_RKT_EUliE_EEviT1_ --------------------------
	.section	.nv.info._ZN2at6native18elementwise_kernelILi128ELi4EZNS0_15gpu_kernel_implIZZZNS0_23logical_not_kernel_cudaERNS_18TensorIteratorBaseEENKUlvE0_clEvENKUlvE9_clEvEUlN3c104HalfEE_EEvS4_RKT_EUliE_EEviT1_,"",@"SHT_CUDA_INFO"
	.sectionflags	@""
	.align	4


	//----- nvinfo : EIATTR_CUDA_API_VERSION
	.align		4
        /*0000*/ 	.byte	0x04, 0x37
        /*0002*/ 	.short	(.L_5909 - .L_5908)
.L_5908:
        /*0004*/ 	.word	0x00000082


	//----- nvinfo : EIATTR_KPARAM_INFO
	.align		4
.L_5909:
        /*0008*/ 	.byte	0x04, 0x17
        /*000a*/ 	.short	(.L_5911 - .L_5910)
.L_5910:
        /*000c*/ 	.word	0x00000000
        /*0010*/ 	.short	0x0001
        /*0012*/ 	.short	0x0008
        /*0014*/ 	.byte	0x00, 0xf0, 0x61, 0x08


	//----- nvinfo : EIATTR_KPARAM_INFO
	.align		4
.L_5911:
        /*0018*/ 	.byte	0x04, 0x17
        /*001a*/ 	.short	(.L_5913 - .L_5912)
.L_5912:
        /*001c*/ 	.word	0x00000000
        /*0020*/ 	.short	0x0000
        /*0022*/ 	.short	0x0000
        /*0024*/ 	.byte	0x00, 0xf0, 0x11, 0x00


	//----- nvinfo : EIATTR_SPARSE_MMA_MASK
	.align		4
.L_5913:
        /*0028*/ 	.byte	0x03, 0x50
        /*002a*/ 	.short	0x0000


	//----- nvinfo : EIATTR_MAXREG_COUNT
	.align		4
        /*002c*/ 	.byte	0x03, 0x1b
        /*002e*/ 	.short	0x0080


	//----- nvinfo : EIATTR_EXTERNS
	.align		4
        /*0030*/ 	.byte	0x04, 0x0f
        /*0032*/ 	.short	(.L_5915 - .L_5914)


	//   ....[0]....
	.align		4
.L_5914:
        /*0034*/ 	.word	index@(__assertfail)


	//----- nvinfo : EIATTR_MERCURY_ISA_VERSION
	.align		4
.L_5915:
        /*0038*/ 	.byte	0x03, 0x5f
        /*003a*/ 	.short	0x0101


	//----- nvinfo : EIATTR_VRC_CTA_INIT_COUNT
	.align		4
        /*003c*/ 	.byte	0x02, 0x4a
	.zero		1
	.zero		1


	//----- nvinfo : EIATTR_SYSCALL_OFFSETS
	.align		4
        /*0040*/ 	.byte	0x04, 0x46
        /*0042*/ 	.short	(.L_5917 - .L_5916)


	//   ....[0]....
.L_5916:
        /*0044*/ 	.word	0x00002270


	//   ....[1]....
        /*0048*/ 	.word	0x00002ff0


	//   ....[2]....
        /*004c*/ 	.word	0x000053d0


	//   ....[3]....
        /*0050*/ 	.word	0x00005fa0


	//   ....[4]....
        /*0054*/ 	.word	0x00008470


	//   ....[5]....
        /*0058*/ 	.word	0x00009040


	//   ....[6]....
        /*005c*/ 	.word	0x0000b520


	//   ....[7]....
        /*0060*/ 	.word	0x0000c0b0


	//----- nvinfo : EIATTR_EXIT_INSTR_OFFSETS
	.align		4
.L_5917:
        /*0064*/ 	.byte	0x04, 0x1c
        /*0066*/ 	.short	(.L_5919 - .L_5918)


	//   ....[0]....
.L_5918:
        /*0068*/ 	.word	0x000092d0


	//   ....[1]....
        /*006c*/ 	.word	0x0000b6b0


	//   ....[2]....
        /*0070*/ 	.word	0x0000b6d0


	//   ....[3]....
        /*0074*/ 	.word	0x0000b760


	//   ....[4]....
        /*0078*/ 	.word	0x0000b780


	//   ....[5]....
        /*007c*/ 	.word	0x0000b7a0


	//   ....[6]....
        /*0080*/ 	.word	0x0000b830


	//   ....[7]....
        /*0084*/ 	.word	0x0000b870


	//   ....[8]....
        /*0088*/ 	.word	0x0000b910


	//   ....[9]....
        /*008c*/ 	.word	0x0000b960


	//   ....[10]....
        /*0090*/ 	.word	0x0000b9a0


	//   ....[11]....
        /*0094*/ 	.word	0x0000ba60


	//   ....[12]....
        /*0098*/ 	.word	0x0000bba0


	//   ....[13]....
        /*009c*/ 	.word	0x0000bce0


	//   ....[14]....
        /*00a0*/ 	.word	0x0000be30


	//   ....[15]....
        /*00a4*/ 	.word	0x0000be60


	//   ....[16]....
        /*00a8*/ 	.word	0x0000be80


	//   ....[17]....
        /*00ac*/ 	.word	0x0000bf00


	//   ....[18]....
        /*00b0*/ 	.word	0x0000bf50


	//   ....[19]....
        /*00b4*/ 	.word	0x0000c0c0


	//   ....[20]....
        /*00b8*/ 	.word	0x0000c1a0


	//   ....[21]....
        /*00bc*/ 	.word	0x0000c240


	//   ....[22]....
        /*00c0*/ 	.word	0x0000c270


	//   ....[23]....
        /*00c4*/ 	.word	0x0000c2c0


	//   ....[24]....
        /*00c8*/ 	.word	0x0000c300


	//----- nvinfo : EIATTR_MAX_THREADS
	.align		4
.L_5919:
        /*00cc*/ 	.byte	0x04, 0x05
        /*00ce*/ 	.short	(.L_5921 - .L_5920)
.L_5920:
        /*00d0*/ 	.word	0x00000080
        /*00d4*/ 	.word	0x00000001
        /*00d8*/ 	.word	0x00000001


	//----- nvinfo : EIATTR_CRS_STACK_SIZE
	.align		4
.L_5921:
        /*00dc*/ 	.byte	0x04, 0x1e
        /*00de*/ 	.short	(.L_5923 - .L_5922)
.L_5922:
        /*00e0*/ 	.word	0x00000000


	//----- nvinfo : EIATTR_CBANK_PARAM_SIZE
	.align		4
.L_5923:
        /*00e4*/ 	.byte	0x03, 0x19
        /*00e6*/ 	.short	0x0220


	//----- nvinfo : EIATTR_PARAM_CBANK
	.align		4
        /*00e8*/ 	.byte	0x04, 0x0a
        /*00ea*/ 	.short	(.L_5925 - .L_5924)
	.align		4
.L_5924:
        /*00ec*/ 	.word	index@(.nv.constant0._ZN2at6native18elementwise_kernelILi128ELi4EZNS0_15gpu_kernel_implIZZZNS0_23logical_not_kernel_cudaERNS_18TensorIteratorBaseEENKUlvE0_clEvENKUlvE9_clEvEUlN3c104HalfEE_EEvS4_RKT_EUliE_EEviT1_)
        /*00f0*/ 	.short	0x0380
        /*00f2*/ 	.short	0x0220


	//----- nvinfo : EIATTR_SW_WAR
	.align		4
.L_5925:
        /*00f4*/ 	.byte	0x04, 0x36
        /*00f6*/ 	.short	(.L_5927 - .L_5926)
.L_5926:
        /*00f8*/ 	.word	0x00000008
.L_5927:


//--------------------- .nv.info._ZN2at6native27unrolled_elementwise_kernelIZZZNS0_23logical_not_kernel_cudaERNS_18TensorIteratorBaseEENKUlvE0_clEvENKUlvE9_clEvEUlN3c104HalfEE_St5arrayIPcLm2EELi4E23TrivialOffsetCalculatorILi1EjESD_NS0_6memory12LoadWithCastILi1EEENSE_13StoreWithCastILi1EEEEEviT_T0_T2_T3_T4_T5_ --------------------------
	.section	.nv.info._ZN2at6native27unrolled_elementwise_kernelIZZZNS0_23logical_not_kernel_cudaERNS_18TensorIteratorBaseEENKUlvE0_clEvENKUlvE9_clEvEUlN3c104HalfEE_St5arrayIPcLm2EELi4E23TrivialOffsetCalculatorILi1EjESD_NS0_6memory12LoadWithCastILi1EEENSE_13StoreWithCastILi1EEEEEviT_T0_T2_T3_T4_T5_,"",@"SHT_CUDA_INFO"
	.sectionflags	@""
	.align	4


	//----- nvinfo : EIATTR_CUDA_API_VERSION
	.align		4
        /*0000*/ 	.byte	0x04, 0x37
        /*0002*/ 	.short	(.L_5929 - .L_5928)
.L_5928:
        /*0004*/ 	.word	0x00000082


	//----- nvinfo : EIATTR_KPARAM_INFO
	.align		4
.L_5929:
        /*0008*/ 	.byte	0x04, 0x17
        /*000a*/ 	.short	(.L_5931 - .L_5930)
.L_5930:
        /*000c*/ 	.word	0x00000000
        /*0010*/ 	.short	0x0006
        /*0012*/ 	.short	0x0024
        /*0014*/ 	.byte	0x00, 0xf0, 0x21, 0x00


	//----- nvinfo : EIATTR_KPARAM_INFO
	.align		4
.L_5931:
        /*0018*/ 	.byte	0x04, 0x17
        /*001a*/ 	.short	(.L_5933 - .L_5932)
.L_5932:
        /*001c*/ 	.word	0x00000000
        /*0020*/ 	.short	0x0005
        /*0022*/ 	.short	0x001c
        /*0024*/ 	.byte	0x00, 0xf0, 0x21, 0x00


	//----- nvinfo : EIATTR_KPARAM_INFO
	.align		4
.L_5933:
        /*0028*/ 	.byte	0x04, 0x17
        /*002a*/ 	.short	(.L_5935 - .L_5934)
.L_5934:
        /*002c*/ 	.word	0x00000000
        /*0030*/ 	.short	0x0004
        /*0032*/ 	.short	0x0019
        /*0034*/ 	.byte	0x00, 0xf0, 0x05, 0x00


	//----- nvinfo : EIATTR_KPARAM_INFO
	.align		4
.L_5935:
        /*0038*/ 	.byte	0x04, 0x17
        /*003a*/ 	.short	(.L_5937 - .L_5936)
.L_5936:
        /*003c*/ 	.word	0x00000000
        /*0040*/ 	.short	0x0003
        /*0042*/ 	.short	0x0018
        /*0044*/ 	.byte	0x00, 0xf0, 0x05, 0x00


	//----- nvinfo : EIATTR_KPARAM_INFO
	.align		4
.L_5937:
        /*0048*/ 	.byte	0x04, 0x17
        /*004a*/ 	.short	(.L_5939 - .L_5938)
.L_5938:
        /*004c*/ 	.word	0x00000000
        /*0050*/ 	.short	0x0002
        /*0052*/ 	.short	0x0008
        /*0054*/ 	.byte	0x00, 0xf0, 0x41, 0x00


	//----- nvinfo : EIATTR_KPARAM_INFO
	.align		4
.L_5939:
        /*0058*/ 	.byte	0x04, 0x17
        /*005a*/ 	.short	(.L_5941 - .L_5940)
.L_5940:
        /*005c*/ 	.word	0x00000000
        /*0060*/ 	.short	0x0001
        /*0062*/ 	.short	0x0004
        /*0064*/ 	.byte	0x00, 0xf0, 0x05, 0x00


	//----- nvinfo : EIATTR_KPARAM_INFO
	.align		4
.L_5941:
        /*0068*/ 	.byte	0x04, 0x17
        /*006a*/ 	.short	(.L_5943 - .L_5942)
.L_5942:
        /*006c*/ 	.word	0x00000000
        /*0070*/ 	.short	0x0000
        /*0072*/ 	.short	0x0000
        /*0074*/ 	.byte	0x00, 0xf0, 0x11, 0x00


	//----- nvinfo : EIATTR_SPARSE_MMA_MASK
	.align		4
.L_5943:
        /*0078*/ 	.byte	0x03, 0x50
        /*007a*/ 	.short	0x0000


	//----- nvinfo : EIATTR_MAXREG_COUNT
	.align		4
        /*007c*/ 	.byte	0x03, 0x1b
        /*007e*/ 	.short	0x00ff


	//----- nvinfo : EIATTR_EXTERNS
	.align		4
        /*0080*/ 	.byte	0x04, 0x0f
        /*0082*/ 	.short	(.L_5945 - .L_5944)


	//   ....[0]....
	.align		4
.L_5944:
        /*0084*/ 	.word	index@(__assertfail)


	//----- nvinfo : EIATTR_MERCURY_ISA_VERSION
	.align		4
.L_5945:
        /*0088*/ 	.byte	0x03, 0x5f
        /*008a*/ 	.short	0x0101


	//----- nvinfo : EIATTR_VRC_CTA_INIT_COUNT
	.align		4
        /*008c*/ 	.byte	0x02, 0x4a
	.zero		1
	.zero		1


	//----- nvinfo : EIATTR_SYSCALL_OFFSETS
	.align		4
        /*0090*/ 	.byte	0x04, 0x46
        /*0092*/ 	.short	(.L_5947 - .L_5946)


	//   ....[0]....
.L_5946:
        /*0094*/ 	.word	0x00001050


	//   ....[1]....
        /*0098*/ 	.word	0x00002280


	//   ....[2]....
        /*009c*/ 	.word	0x000033f0


	//   ....[3]....
        /*00a0*/ 	.word	0x00004480


	//   ....[4]....
        /*00a4*/ 	.word	0x00005500


	//   ....[5]....
        /*00a8*/ 	.word	0x00006290


	//   ....[6]....
        /*00ac*/ 	.word	0x00007100


	//   ....[7]....
        /*00b0*/ 	.word	0x00007f70


	//----- nvinfo : EIATTR_EXIT_INSTR_OFFSETS
	.align		4
.L_5947:
        /*00b4*/ 	.byte	0x04, 0x1c
        /*00b6*/ 	.short	(.L_5949 - .L_5948)


	//   ....[0]....
.L_5948:
        /*00b8*/ 	.word	0x000073d0


	//   ....[1]....
        /*00bc*/ 	.word	0x00007500


	//   ....[2]....
        /*00c0*/ 	.word	0x00007520


	//   ....[3]....
        /*00c4*/ 	.word	0x000075b0


	//   ....[4]....
        /*00c8*/ 	.word	0x000075d0


	//   ....[5]....
        /*00cc*/ 	.word	0x000075f0


	//   ....[6]....
        /*00d0*/ 	.word	0x00007680


	//   ....[7]....
        /*00d4*/ 	.word	0x000076c0


	//   ....[8]....
        /*00d8*/ 	.word	0x00007760


	//   ....[9]....
        /*00dc*/ 	.word	0x000077b0


	//   ....[10]....
        /*00e0*/ 	.word	0x000077e0


	//   ....[11]....
        /*00e4*/ 	.word	0x000078a0


	//   ....[12]....
        /*00e8*/ 	.word	0x00007a10


	//   ....[13]....
        /*00ec*/ 	.word	0x00007b80


	//   ....[14]....
        /*00f0*/ 	.word	0x00007ce0


	//   ....[15]....
        /*00f4*/ 	.word	0x00007d10


	//   ....[16]....
        /*00f8*/ 	.word	0x00007d30


	//   ....[17]....
        /*00fc*/ 	.word	0x00007dd0


	//   ....[18]....
        /*0100*/ 	.word	0x00007e10


	//   ....[19]....
        /*0104*/ 	.word	0x00007f80


	//   ....[20]....
        /*0108*/ 	.word	0x00008090


	//   ....[21]....
        /*010c*/ 	.word	0x000081d0


	//   ....[22]....
        /*0110*/ 	.word	0x00008210


	//----- nvinfo : EIATTR_MAX_THREADS
	.align		4
.L_5949:
        /*0114*/ 	.byte	0x04, 0x05
        /*0116*/ 	.short	(.L_5951 - .L_5950)
.L_5950:
        /*0118*/ 	.word	0x00000080
        /*011c*/ 	.word	0x00000001
        /*0120*/ 	.word	0x00000001


	//----- nvinfo : EIATTR_CRS_STACK_SIZE
	.align		4
.L_5951:
        /*0124*/ 	.byte	0x04, 0x1e
        /*0126*/ 	.short	(.L_5953 - .L_5952)
.L_5952:
        /*0128*/ 	.word	0x00000000


	//----- nvinfo : EIATTR_CBANK_PARAM_SIZE
	.align		4
.L_5953:
        /*012c*/ 	.byte	0x03, 0x19
        /*012e*/ 	.short	0x002c


	//----- nvinfo : EIATTR_PARAM_CBANK
	.align		4
        /*0130*/ 	.byte	0x04, 0x0a
        /*0132*/ 	.short	(.L_5955 - .L_5954)
	.align		4
.L_5954:
        /*0134*/ 	.word	index@(.nv.constant0._ZN2at6native27unrolled_elementwise_kernelIZZZNS0_23logical_not_kernel_cudaERNS_18TensorIteratorBaseEENKUlvE0_clEvENKUlvE9_clEvEUlN3c104HalfEE_St5arrayIPcLm2EELi4E23TrivialOffsetCalculatorILi1EjESD_NS0_6memory12LoadWithCastILi1EEENSE_13StoreWithCastILi1EEEEEviT_T0_T2_T3_T4_T5_)
        /*0138*/ 	.short	0x0380
        /*013a*/ 	.short	0x002c


	//----- nvinfo : EIATTR_SW_WAR
	.align		4
.L_5955:
        /*013c*/ 	.byte	0x04, 0x36
        /*013e*/ 	.short	(.L_5957 - .L_5956)
.L_5956:
        /*0140*/ 	.word	0x00000008
.L_5957:


//--------------------- .nv.info._ZN2at6native18elementwise_kernelILi128ELi4EZNS0_22gpu_kernel_impl_nocastIZZZNS0_23logical_not_kernel_cudaERNS_18TensorIteratorBaseEENKUlvE0_clEvENKUlvE9_clEvEUlN3c104HalfEE_EEvS4_RKT_EUliE_EEviT1_ --------------------------
	.section	.nv.info._ZN2at6native18elementwise_kernelILi128ELi4EZNS0_22gpu_kernel_impl_nocastIZZZNS0_23logical_not_kernel_cudaERNS_18TensorIteratorBaseEENKUlvE0_clEvENKUlvE9_clEvEUlN3c104HalfEE_EEvS4_RKT_EUliE_EEviT1_,"",@"SHT_CUDA_INFO"
	.sectionflags	@""
	.align	4


	//----- nvinfo : EIATTR_CUDA_API_VERSION
	.align		4
        /*0000*/ 	.byte	0x04, 0x37
        /*0002*/ 	.short	(.L_5959 - .L_5958)
.L_5958:
        /*0004*/ 	.word	0x00000082


	//----- nvinfo : EIATTR_KPARAM_INFO
	.align		4
.L_5959:
        /*0008*/ 	.byte	0x04, 0x17
        /*000a*/ 	.short	(.L_5961 - .L_5960)
.L_5960:
        /*000c*/ 	.word	0x00000000
        /*0010*/ 	.short	0x0001
        /*0012*/ 	.short	0x0008
        /*0014*/ 	.byte	0x00, 0xf0, 0x61, 0x08


	//----- nvinfo : EIATTR_KPARAM_INFO
	.align		4
.L_5961:
        /*0018*/ 	.byte	0x04, 0x17
        /*001a*/ 	.short	(.L_5963 - .L_5962)
.L_5962:
        /*001c*/ 	.word	0x00000000
        /*0020*/ 	.short	0x0000
        /*0022*/ 	.short	0x0000
        /*0024*/ 	.byte	0x00, 0xf0, 0x11, 0x00


	//----- nvinfo : EIATTR_SPARSE_MMA_MASK
	.align		4
.L_5963:
        /*0028*/ 	.byte	0x03, 0x50
        /*002a*/ 	.short	0x0000


	//----- nvinfo : EIATTR_MAXREG_COUNT
	.align		4
        /*002c*/ 	.byte	0x03, 0x1b
        /*002e*/ 	.short	0x0080


	//----- nvinfo : EIATTR_MERCURY_ISA_VERSION
	.align		4
        /*0030*/ 	.byte	0x03, 0x5f
        /*0032*/ 	.short	0x0101


	//----- nvinfo : EIATTR_VRC_CTA_INIT_COUNT
	.align		4
        /*0034*/ 	.byte	0x02, 0x4a
	.zero		1
	.zero		1


	//----- nvinfo : EIATTR_EXIT_INSTR_OFFSETS
	.align		4
        /*0038*/ 	.byte	0x04, 0x1c
        /*003a*/ 	.short	(.L_5965 - .L_5964)


	//   ....[0]....
.L_5964:
        /*003c*/ 	.word	0x00000300


	//   ....[1]....
        /*0040*/ 	.word	0x00000380


	//   ....[2]....
        /*0044*/ 	.word	0x00003ea0


	//   ....[3]....
        /*0048*/ 	.word	0x000051f0


	//----- nvinfo : EIATTR_MAX_THREADS
	.align		4
.L_5965:
        /*004c*/ 	.byte	0x04, 0x05
        /*004e*/ 	.short	(.L_5967 - .L_5966)
.L_5966:
        /*0050*/ 	.word	0x00000080
        /*0054*/ 	.word	0x00000001
        /*0058*/ 	.word	0x00000001


	//----- nvinfo : EIATTR_CRS_STACK_SIZE
	.align		4
.L_5967:
        /*005c*/ 	.byte	0x04, 0x1e
        /*005e*/ 	.short	(.L_5969 - .L_5968)
.L_5968:
        /*0060*/ 	.word	0x00000000


	//----- nvinfo : EIATTR_CBANK_PARAM_SIZE
	.align		4
.L_5969:
        /*0064*/ 	.byte	0x03, 0x19
        /*0066*/ 	.short	0x0220


	//----- nvinfo : EIATTR_PARAM_CBANK
	.align		4
        /*0068*/ 	.byte	0x04, 0x0a
        /*006a*/ 	.short	(.L_5971 - .L_5970)
	.align		4
.L_5970:
        /*006c*/ 	.word	index@(.nv.constant0._ZN2at6native18elementwise_kernelILi128ELi4EZNS0_22gpu_kernel_impl_nocastIZZZNS0_23logical_not_kernel_cudaERNS_18TensorIteratorBaseEENKUlvE0_clEvENKUlvE9_clEvEUlN3c104HalfEE_EEvS4_RKT_EUliE_EEviT1_)
        /*0070*/ 	.short	0x0380
        /*0072*/ 	.short	0x0220


	//----- nvinfo : EIATTR_SW_WAR
	.align		4
.L_5971:
        /*0074*/ 	.byte	0x04, 0x36
        /*0076*/ 	.short	(.L_5973 - .L_5972)
.L_5972:
        /*0078*/ 	.word	0x00000008
.L_5973:


//--------------------- .nv.info._ZN2at6native27unrolled_elementwise_kernelIZZZNS0_23logical_not_kernel_cudaERNS_18TensorIteratorBaseEENKUlvE0_clEvENKUlvE9_clEvEUlN3c104HalfEE_St5arrayIPcLm2EELi4E23TrivialOffsetCalculatorILi1EjESD_NS0_6memory15LoadWithoutCastENSE_16StoreWithoutCastEEEviT_T0_T2_T3_T4_T5_ --------------------------
	.section	.nv.info._ZN2at6native27unrolled_elementwise_kernelIZZZNS0_23logical_not_kernel_cudaERNS_18TensorIteratorBaseEENKUlvE0_clEvENKUlvE9_clEvEUlN3c104HalfEE_St5arrayIPcLm2EELi4E23TrivialOffsetCalculatorILi1EjESD_NS0_6memory15LoadWithoutCastENSE_16StoreWithoutCastEEEviT_T0_T2_T3_T4_T5_,"",@"SHT_CUDA_INFO"
	.sectionflags	@""
	.align	4


	//----- nvinfo : EIATTR_CUDA_API_VERSION
	.align		4
        /*0000*/ 	.byte	0x04, 0x37
        /*0002*/ 	.short	(.L_5975 - .L_5974)
.L_5974:
        /*0004*/ 	.word	0x00000082


	//----- nvinfo : EIATTR_KPARAM_INFO
	.align		4
.L_5975:
        /*0008*/ 	.byte	0x04, 0x17
        /*000a*/ 	.short	(.L_5977 - .L_5976)
.L_5976:
        /*000c*/ 	.word	0x00000000
        /*0010*/ 	.short	0x0006
        /*0012*/ 	.short	0x001b
        /*0014*/ 	.byte	0x00, 0xf0, 0x05, 0x00


	//----- nvinfo : EIATTR_KPARAM_INFO
	.align		4
.L_5977:
        /*0018*/ 	.byte	0x04, 0x17
        /*001a*/ 	.short	(.L_5979 - .L_5978)
.L_5978:
        /*001c*/ 	.word	0x00000000
        /*0020*/ 	.short	0x0005
        /*0022*/ 	.short	0x001a
        /*0024*/ 	.byte	0x00, 0xf0, 0x05, 0x00


	//----- nvinfo : EIATTR_KPARAM_INFO
	.align		4
.L_5979:
        /*0028*/ 	.byte	0x04, 0x17
        /*002a*/ 	.short	(.L_5981 - .L_5980)
.L_5980:
        /*002c*/ 	.word	0x00000000
        /*0030*/ 	.short	0x0004
        /*0032*/ 	.short	0x0019
        /*0034*/ 	.byte	0x00, 0xf0, 0x05, 0x00


	//----- nvinfo : EIATTR_KPARAM_INFO
	.align		4
.L_5981:
        /*0038*/ 	.byte	0x04, 0x17
        /*003a*/ 	.short	(.L_5983 - .L_5982)
.L_5982:
        /*003c*/ 	.word	0x00000000
        /*0040*/ 	.short	0x0003
        /*0042*/ 	.short	0x0018
        /*0044*/ 	.byte	0x00, 0xf0, 0x05, 0x00


	//----- nvinfo : EIATTR_KPARAM_INFO
	.align		4
.L_5983:
        /*0048*/ 	.byte	0x04, 0x17
        /*004a*/ 	.short	(.L_5985 - .L_5984)
.L_5984:
        /*004c*/ 	.word	0x00000000
        /*0050*/ 	.short	0x0002
        /*0052*/ 	.short	0x0008
        /*0054*/ 	.byte	0x00, 0xf0, 0x41, 0x00


	//----- nvinfo : EIATTR_KPARAM_INFO
	.align		4
.L_5985:
        /*0058*/ 	.byte	0x04, 0x17
        /*005a*/ 	.short	(.L_5987 - .L_5986)
.L_5986:
        /*005c*/ 	.word	0x00000000
        /*0060*/ 	.short	0x0001
        /*0062*/ 	.short	0x0004
        /*0064*/ 	.byte	0x00, 0xf0, 0x05, 0x00


	//----- nvinfo : EIATTR_KPARAM_INFO
	.align		4
.L_5987:
        /*0068*/ 	.byte	0x04, 0x17
        /*006a*/ 	.short	(.L_5989 - .L_5988)
.L_5988:
        /*006c*/ 	.word	0x00000000
        /*0070*/ 	.short	0x0000
        /*0072*/ 	.short	0x0000
        /*0074*/ 	.byte	0x00, 0xf0, 0x11, 0x00


	//----- nvinfo : EIATTR_SPARSE_MMA_MASK
	.align		4
.L_5989:
        /*0078*/ 	.byte	0x03, 0x50
        /*007a*/ 	.short	0x0000


	//----- nvinfo : EIATTR_MAXREG_COUNT
	.align		4
        /*007c*/ 	.byte	0x03, 0x1b
        /*007e*/ 	.short	0x00ff


	//----- nvinfo : EIATTR_MERCURY_ISA_VERSION
	.align		4
        /*0080*/ 	.byte	0x03, 0x5f
        /*0082*/ 	.short	0x0101


	//----- nvinfo : EIATTR_VRC_CTA_INIT_COUNT
	.align		4
        /*0084*/ 	.byte	0x02, 0x4a
	.zero		1
	.zero		1


	//----- nvinfo : EIATTR_EXIT_INSTR_OFFSETS
	.align		4
        /*0088*/ 	.byte	0x04, 0x1c
        /*008a*/ 	.short	(.L_5991 - .L_5990)


	//   ....[0]....
.L_5990:
        /*008c*/ 	.word	0x00000490


	//   ....[1]....
        /*0090*/ 	.word	0x00000520


	//----- nvinfo : EIATTR_MAX_THREADS
	.align		4
.L_5991:
        /*0094*/ 	.byte	0x04, 0x05
        /*0096*/ 	.short	(.L_5993 - .L_5992)
.L_5992:
        /*0098*/ 	.word	0x00000080
        /*009c*/ 	.word	0x00000001
        /*00a0*/ 	.word	0x00000001


	//----- nvinfo : EIATTR_CRS_STACK_SIZE
	.align		4
.L_5993:
        /*00a4*/ 	.byte	0x04, 0x1e
        /*00a6*/ 	.short	(.L_5995 - .L_5994)
.L_5994:
        /*00a8*/ 	.word	0x00000000


	//----- nvinfo : EIATTR_CBANK_PARAM_SIZE
	.align		4
.L_5995:
        /*00ac*/ 	.byte	0x03, 0x19
        /*00ae*/ 	.short	0x001c


	//----- nvinfo : EIATTR_PARAM_CBANK
	.align		4
        /*00b0*/ 	.byte	0x04, 0x0a
        /*00b2*/ 	.short	(.L_5997 - .L_5996)
	.align		4
.L_5996:
        /*00b4*/ 	.word	index@(.nv.constant0._ZN2at6native27unrolled_elementwise_kernelIZZZNS0_23logical_not_kernel_cudaERNS_18TensorIteratorBaseEENKUlvE0_clEvENKUlvE9_clEvEUlN3c104HalfEE_St5arrayIPcLm2EELi4E23TrivialOffsetCalculatorILi1EjESD_NS0_6memory15LoadWithoutCastENSE_16StoreWithoutCastEEEviT_T0_T2_T3_T4_T5_)
        /*00b8*/ 	.short	0x0380
        /*00ba*/ 	.short	0x001c


	//----- nvinfo : EIATTR_SW_WAR
	.align		4
.L_5997:
        /*00bc*/ 	.byte	0x04, 0x36
        /*00be*/ 	.short	(.L_5999 - .L_5998)
.L_5998:
        /*00c0*/ 	.word	0x00000008
.L_5999:


//--------------------- .nv.info._ZN2at6native29vectorized_elementwise_kernelILi2EZZZNS0_23logical_not_kernel_cudaERNS_18TensorIteratorBaseEENKUlvE0_clEvENKUlvE9_clEvEUlN3c104HalfEE_St5arrayIPcLm2EEEEviT0_T1_ --------------------------
	.section	.nv.info._ZN2at6native29vectorized_elementwise_kernelILi2EZZZNS0_23logical_not_kernel_cudaERNS_18TensorIteratorBaseEENKUlvE0_clEvENKUlvE9_clEvEUlN3c104HalfEE_St5arrayIPcLm2EEEEviT0_T1_,"",@"SHT_CUDA_INFO"
	.sectionflags	@""
	.align	4


	//----- nvinfo : EIATTR_CUDA_API_VERSION
	.align		4
        /*0000*/ 	.byte	0x04, 0x37
        /*0002*/ 	.short	(.L_6001 - .L_6000)
.L_6000:
        /*0004*/ 	.word	0x00000082


	//----- nvinfo : EIATTR_KPARAM_INFO
	.align		4
.L_6001:
        /*0008*/ 	.byte	0x04, 0x17
        /*000a*/ 	.short	(.L_6003 - .L_6002)
.L_6002:
        /*000c*/ 	.word	0x00000000
        /*0010*/ 	.short	0x0002
        /*0012*/ 	.short	0x0008
        /*0014*/ 	.byte	0x00, 0xf0, 0x41, 0x00


	//----- nvinfo : EIATTR_KPARAM_INFO
	.align		4
.L_6003:
        /*0018*/ 	.byte	0x04, 0x17
        /*001a*/ 	.short	(.L_6005 - .L_6004)
.L_6004:
        /*001c*/ 	.word	0x00000000
        /*0020*/ 	.short	0x0001
        /*0022*/ 	.short	0x0004
        /*0024*/ 	.byte	0x00, 0xf0, 0x05, 0x00


	//----- nvinfo : EIATTR_KPARAM_INFO
	.align		4
.L_6005:
        /*0028*/ 	.byte	0x04, 0x17
        /*002a*/ 	.short	(.L_6007 - .L_6006)
.L_6006:
        /*002c*/ 	.word	0x00000000
        /*0030*/ 	.short	0x0000
        /*0032*/ 	.short	0x0000
        /*0034*/ 	.byte	0x00, 0xf0, 0x11, 0x00


	//----- nvinfo : EIATTR_SPARSE_MMA_MASK
	.align		4
.L_6007:
        /*0038*/ 	.byte	0x03, 0x50
        /*003a*/ 	.short	0x0000


	//----- nvinfo : EIATTR_MAXREG_COUNT
	.align		4
        /*003c*/ 	.byte	0x03, 0x1b
        /*003e*/ 	.short	0x00ff


	//----- nvinfo : EIATTR_MERCURY_ISA_VERSION
	.align		4
        /*0040*/ 	.byte	0x03, 0x5f
        /*0042*/ 	.short	0x0101


	//----- nvinfo : EIATTR_VRC_CTA_INIT_COUNT
	.align		4
        /*0044*/ 	.byte	0x02, 0x4a
	.zero		1
	.zero		1


	//----- nvinfo : EIATTR_EXIT_INSTR_OFFSETS
	.align		4
        /*0048*/ 	.byte	0x04, 0x1c
        /*004a*/ 	.short	(.L_6009 - .L_6008)


	//   ....[0]....
.L_6008:
        /*004c*/ 	.word	0x00000a40


	//   ....[1]....
        /*0050*/ 	.word	0x00000aa0


	//   ....[2]....
        /*0054*/ 	.word	0x00000d70


	//----- nvinfo : EIATTR_MAX_THREADS
	.align		4
.L_6009:
        /*0058*/ 	.byte	0x04, 0x05
        /*005a*/ 	.short	(.L_6011 - .L_6010)
.L_6010:
        /*005c*/ 	.word	0x00000080
        /*0060*/ 	.word	0x00000001
        /*0064*/ 	.word	0x00000001


	//----- nvinfo : EIATTR_CRS_STACK_SIZE
	.align		4
.L_6011:
        /*0068*/ 	.byte	0x04, 0x1e
        /*006a*/ 	.short	(.L_6013 - .L_6012)
.L_6012:
        /*006c*/ 	.word	0x00000000


	//----- nvinfo : EIATTR_CBANK_PARAM_SIZE
	.align		4
.L_6013:
        /*0070*/ 	.byte	0x03, 0x19
        /*0072*/ 	.short	0x0018


	//----- nvinfo : EIATTR_PARAM_CBANK
	.align		4
        /*0074*/ 	.byte	0x04, 0x0a
        /*0076*/ 	.short	(.L_6015 - .L_6014)
	.align		4
.L_6014:
        /*0078*/ 	.word	index@(.nv.constant0._ZN2at6native29vectorized_elementwise_kernelILi2EZZZNS0_23logical_not_kernel_cudaERNS_18TensorIteratorBaseEENKUlvE0_clEvENKUlvE9_clEvEUlN3c104HalfEE_St5arrayIPcLm2EEEEviT0_T1_)
        /*007c*/ 	.short	0x0380
        /*007e*/ 	.short	0x0018


	//----- nvinfo : EIATTR_SW_WAR
	.align		4
.L_6015:
        /*0080*/ 	.byte	0x04, 0x36
        /*0082*/ 	.short	(.L_6017 - .L_6016)
.L_6016:
        /*0084*/ 	.word	0x00000008
.L_6017:


//--------------------- .nv.info._ZN2at6native29vectorized_elementwise_kernelILi4EZZZNS0_23logical_not_kernel_cudaERNS_18TensorIteratorBaseEENKUlvE0_clEvENKUlvE9_clEvEUlN3c104HalfEE_St5arrayIPcLm2EEEEviT0_T1_ --------------------------
	.section	.nv.info._ZN2at6native29vectorized_elementwise_kernelILi4EZZZNS0_23logical_not_kernel_cudaERNS_18TensorIteratorBaseEENKUlvE0_clEvENKUlvE9_clEvEUlN3c104HalfEE_St5arrayIPcLm2EEEEviT0_T1_,"",@"SHT_CUDA_INFO"
	.sectionflags	@""
	.align	4


	//----- nvinfo : EIATTR_CUDA_API_VERSION
	.align		4
        /*0000*/ 	.byte	0x04, 0x37
        /*0002*/ 	.short	(.L_6019 - .L_6018)
.L_6018:
        /*0004*/ 	.word	0x00000082


	//----- nvinfo : EIATTR_KPARAM_INFO
	.align		4
.L_6019:
        /*0008*/ 	.byte	0x04, 0x17
        /*000a*/ 	.short	(.L_6021 - .L_6020)
.L_6020:
        /*000c*/ 	.word	0x00000000
        /*0010*/ 	.short	0x0002
        /*0012*/ 	.short	0x0008
        /*0014*/ 	.byte	0x00, 0xf0, 0x41, 0x00


	//----- nvinfo : EIATTR_KPARAM_INFO
	.align		4
.L_6021:
        /*0018*/ 	.byte	0x04, 0x17
        /*001a*/ 	.short	(.L_6023 - .L_6022)
.L_6022:
        /*001c*/ 	.word	0x00000000
        /*0020*/ 	.short	0x0001
        /*0022*/ 	.short	0x0004
        /*0024*/ 	.byte	0x00, 0xf0, 0x05, 0x00


	//----- nvinfo : EIATTR_KPARAM_INFO
	.align		4
.L_6023:
        /*0028*/ 	.byte	0x04, 0x17
        /*002a*/ 	.short	(.L_6025 - .L_6024)
.L_6024:
        /*002c*/ 	.word	0x00000000
        /*0030*/ 	.short	0x0000
        /*0032*/ 	.short	0x0000
        /*0034*/ 	.byte	0x00, 0xf0, 0x11, 0x00


	//----- nvinfo : EIATTR_SPARSE_MMA_MASK
	.align		4
.L_6025:
        /*0038*/ 	.byte	0x03, 0x50
        /*003a*/ 	.short	0x0000


	//----- nvinfo : EIATTR_MAXREG_COUNT
	.align		4
        /*003c*/ 	.byte	0x03, 0x1b
        /*003e*/ 	.short	0x00ff


	//----- nvinfo : EIATTR_MERCURY_ISA_VERSION
	.align		4
        /*0040*/ 	.byte	0x03, 0x5f
        /*0042*/ 	.short	0x0101


	//----- nvinfo : EIATTR_VRC_CTA_INIT_COUNT
	.align		4
        /*0044*/ 	.byte	0x02, 0x4a
	.zero		1
	.zero		1


	//----- nvinfo : EIATTR_EXIT_INSTR_OFFSETS
	.align		4
        /*0048*/ 	.byte	0x04, 0x1c
        /*004a*/ 	.short	(.L_6027 - .L_6026)


	//   ....[0]....
.L_6026:
        /*004c*/ 	.word	0x00000a40


	//   ....[1]....
        /*0050*/ 	.word	0x00000aa0


	//   ....[2]....
        /*0054*/ 	.word	0x00000d50


	//----- nvinfo : EIATTR_MAX_THREADS
	.align		4
.L_6027:
        /*0058*/ 	.byte	0x04, 0x05
        /*005a*/ 	.short	(.L_6029 - .L_6028)
.L_6028:
        /*005c*/ 	.word	0x00000080
        /*0060*/ 	.word	0x00000001
        /*0064*/ 	.word	0x00000001


	//----- nvinfo : EIATTR_CRS_STACK_SIZE
	.align		4
.L_6029:
        /*0068*/ 	.byte	0x04, 0x1e
        /*006a*/ 	.short	(.L_6031 - .L_6030)
.L_6030:
        /*006c*/ 	.word	0x00000000


	//----- nvinfo : EIATTR_CBANK_PARAM_SIZE
	.align		4
.L_6031:
        /*0070*/ 	.byte	0x03, 0x19
        /*0072*/ 	.short	0x0018


	//----- nvinfo : EIATTR_PARAM_CBANK
	.align		4
        /*0074*/ 	.byte	0x04, 0x0a
        /*0076*/ 	.short	(.L_6033 - .L_6032)
	.align		4
.L_6032:
        /*0078*/ 	.word	index@(.nv.constant0._ZN2at6native29vectorized_elementwise_kernelILi4EZZZNS0_23logical_not_kernel_cudaERNS_18TensorIteratorBaseEENKUlvE0_clEvENKUlvE9_clEvEUlN3c104HalfEE_St5arrayIPcLm2EEEEviT0_T1_)
        /*007c*/ 	.short	0x0380
        /*007e*/ 	.short	0x0018


	//----- nvinfo : EIATTR_SW_WAR
	.align		4
.L_6033:
        /*0080*/ 	.byte	0x04, 0x36
        /*0082*/ 	.short	(.L_6035 - .L_6034)
.L_6034:
        /*0084*/ 	.word	0x00000008
.L_6035:


//--------------------- .nv.info._ZN2at6native29vectorized_elementwise_kernelILi8EZZZNS0_23logical_not_kernel_cudaERNS_18TensorIteratorBaseEENKUlvE0_clEvENKUlvE9_clEvEUlN3c104HalfEE_St5arrayIPcLm2EEEEviT0_T1_ --------------------------
	.section	.nv.info._ZN2at6native29vectorized_elementwise_kernelILi8EZZZNS0_23logical_not_kernel_cudaERNS_18TensorIteratorBaseEENKUlvE0_clEvENKUlvE9_clEvEUlN3c104HalfEE_St5arrayIPcLm2EEEEviT0_T1_,"",@"SHT_CUDA_INFO"
	.sectionflags	@""
	.align	4


	//----- nvinfo : EIATTR_CUDA_API_VERSION
	.align		4
        /*0000*/ 	.byte	0x04, 0x37
        /*0002*/ 	.short	(.L_6037 - .L_6036)
.L_6036:
        /*0004*/ 	.word	0x00000082


	//----- nvinfo : EIATTR_KPARAM_INFO
	.align		4
.L_6037:
        /*0008*/ 	.byte	0x04, 0x17
        /*000a*/ 	.short	(.L_6039 - .L_6038)
.L_6038:
        /*000c*/ 	.word	0x00000000
        /*0010*/ 	.short	0x0002
        /*0012*/ 	.short	0x0008
        /*0014*/ 	.byte	0x00, 0xf0, 0x41, 0x00


	//----- nvinfo : EIATTR_KPARAM_INFO
	.align		4
.L_6039:
        /*0018*/ 	.byte	0x04, 0x17
        /*001a*/ 	.short	(.L_6041 - .L_6040)
.L_6040:
        /*001c*/ 	.word	0x00000000
        /*0020*/ 	.short	0x0001
        /*0022*/ 	.short	0x0004
        /*0024*/ 	.byte	0x00, 0xf0, 0x05, 0x00


	//----- nvinfo : EIATTR_KPARAM_INFO
	.align		4
.L_6041:
        /*0028*/ 	.byte	0x04, 0x17
        /*002a*/ 	.short	(.L_6043 - .L_6042)
.L_6042:
        /*002c*/ 	.word	0x00000000
        /*0030*/ 	.short	0x0000
        /*0032*/ 	.short	0x0000
        /*0034*/ 	.byte	0x00, 0xf0, 0x11, 0x00


	//----- nvinfo : EIATTR_SPARSE_MMA_MASK
	.align		4
.L_6043:
        /*0038*/ 	.byte	0x03, 0x50
        /*003a*/ 	.short	0x0000


	//----- nvinfo : EIATTR_MAXREG_COUNT
	.align		4
        /*003c*/ 	.byte	0x03, 0x1b
        /*003e*/ 	.short	0x00ff


	//----- nvinfo : EIATTR_MERCURY_ISA_VERSION
	.align		4
        /*0040*/ 	.byte	0x03, 0x5f
        /*0042*/ 	.short	0x0101


	//----- nvinfo : EIATTR_VRC_CTA_INIT_COUNT
	.align		4
        /*0044*/ 	.byte	0x02, 0x4a
	.zero		1
	.zero		1


	//----- nvinfo : EIATTR_EXIT_INSTR_OFFSETS
	.align		4
        /*0048*/ 	.byte	0x04, 0x1c
        /*004a*/ 	.short	(.L_6045 - .L_6044)


	//   ....[0]....
.L_6044:
        /*004c*/ 	.word	0x00000010


	//----- nvinfo : EIATTR_MAX_THREADS
	.align		4
.L_6045:
        /*0050*/ 	.byte	0x04, 0x05
        /*0052*/ 	.short	(.L_6047 - .L_6046)
.L_6046:
        /*0054*/ 	.word	0x00000080
        /*0058*/ 	.word	0x00000001
        /*005c*/ 	.word	0x00000001


	//----- nvinfo : EIATTR_CBANK_PARAM_SIZE
	.align		4
.L_6047:
        /*0060*/ 	.byte	0x03, 0x19
        /*0062*/ 	.short	0x0018


	//----- nvinfo : EIATTR_PARAM_CBANK
	.align		4
        /*0064*/ 	.byte	0x04, 0x0a
        /*0066*/ 	.short	(.L_6049 - .L_6048)
	.align		4
.L_6048:
        /*0068*/ 	.word	index@(.nv.constant0._ZN2at6native29vectorized_elementwise_kernelILi8EZZZNS0_23logical_not_kernel_cudaERNS_18TensorIteratorBaseEENKUlvE0_clEvENKUlvE9_clEvEUlN3c104HalfEE_St5arrayIPcLm2EEEEviT0_T1_)
        /*006c*/ 	.short	0x0380
        /*006e*/ 	.short	0x0018


	//----- nvinfo : EIATTR_SW_WAR
	.align		4
.L_6049:
        /*0070*/ 	.byte	0x04, 0x36
        /*0072*/ 	.short	(.L_6051 - .L_6050)
.L_6050:
        /*0074*/ 	.word	0x00000008
.L_6051:


//--------------------- .nv.info._ZN2at6native18elementwise_kernelILi128ELi4EZNS0_15gpu_kernel_implIZZZNS0_23logical_not_kernel_cudaERNS_18TensorIteratorBaseEENKUlvE0_clEvENKUlvE8_clEvEUlbE_EEvS4_RKT_EUliE_EEviT1_ --------------------------
	.section	.nv.info._ZN2at6native18elementwise_kernelILi128ELi4EZNS0_15gpu_kernel_implIZZZNS0_23logical_not_kernel_cudaERNS_18TensorIteratorBaseEENKUlvE0_clEvENKUlvE8_clEvEUlbE_EEvS4_RKT_EUliE_EEviT1_,"",@"SHT_CUDA_INFO"
	.sectionflags	@""
	.align	4


	//----- nvinfo : EIATTR_CUDA_API_VERSION
	.align		4
        /*0000*/ 	.byte	0x04, 0x37
        /*0002*/ 	.short	(.L_6053 - .L_6052)
.L_6052:
        /*0004*/ 	.word	0x00000082


	//----- nvinfo : EIATTR_KPARAM_INFO
	.align		4
.L_6053:
        /*0008*/ 	.byte	0x04, 0x17
        /*000a*/ 	.short	(.L_6055 - .L_6054)
.L_6054:
        /*000c*/ 	.word	0x00000000
        /*0010*/ 	.short	0x0001
        /*0012*/ 	.short	0x0008
        /*0014*/ 	.byte	0x00, 0xf0, 0x61, 0x08


	//----- nvinfo : EIATTR_KPARAM_INFO
	.align		4
.L_6055:
        /*0018*/ 	.byte	0x04, 0x17
        /*001a*/ 	.short	(.L_6057 - .L_6056)
.L_6056:
        /*001c*/ 	.word	0x00000000
        /*0020*/ 	.short	0x0000
        /*0022*/ 	.short	0x0000
        /*0024*/ 	.byte	0x00, 0xf0, 0x11, 0x00


	//----- nvinfo : EIATTR_SPARSE_MMA_MASK
	.align		4
.L_6057:
        /*0028*/ 	.byte	0x03, 0x50
        /*002a*/ 	.short	0x0000


	//----- nvinfo : EIATTR_MAXREG_COUNT
	.align		4
        /*002c*/ 	.byte	0x03, 0x1b
        /*002e*/ 	.short	0x0080


	//----- nvinfo : EIATTR_EXTERNS
	.align		4
        /*0030*/ 	.byte	0x04, 0x0f
        /*0032*/ 	.short	(.L_6059 - .L_6058)


	//   ....[0]....
	.align		4
.L_6058:
        /*0034*/ 	.word	index@(__assertfail)


	//----- nvinfo : EIATTR_MERCURY_ISA_VERSION
	.align		4
.L_6059:
        /*0038*/ 	.byte	0x03, 0x5f
        /*003a*/ 	.short	0x0101


	//----- nvinfo : EIATTR_VRC_CTA_INIT_COUNT
	.align		4
        /*003c*/ 	.byte	0x02, 0x4a
	.zero		1
	.zero		1


	//----- nvinfo : EIATTR_SYSCALL_OFFSETS
	.align		4
        /*0040*/ 	.byte	0x04, 0x46
        /*0042*/ 	.short	(.L_6061 - .L_6060)


	//   ....[0]....
.L_6060:
        /*0044*/ 	.word	0x00001d80


	//   ....[1]....
        /*0048*/ 	.word	0x00002a40


	//   ....[2]....
        /*004c*/ 	.word	0x000048b0


	//   ....[3]....
        /*0050*/ 	.word	0x00005440


	//   ....[4]....
        /*0054*/ 	.word	0x000073a0


	//   ....[5]....
        /*0058*/ 	.word	0x00007f30


	//   ....[6]....
        /*005c*/ 	.word	0x00009ea0


	//   ....[7]....
        /*0060*/ 	.word	0x0000a9f0


	//----- nvinfo : EIATTR_EXIT_INSTR_OFFSETS
	.align		4
.L_6061:
        /*0064*/ 	.byte	0x04, 0x1c
        /*0066*/ 	.short	(.L_6063 - .L_6062)


	//   ....[0]....
.L_6062:
        /*0068*/ 	.word	0x000081c0


	//   ....[1]....
        /*006c*/ 	.word	0x0000a010


	//   ....[2]....
        /*0070*/ 	.word	0x0000a030


	//   ....[3]....
        /*0074*/ 	.word	0x0000a0c0


	//   ....[4]....
        /*0078*/ 	.word	0x0000a0e0


	//   ....[5]....
        /*007c*/ 	.word	0x0000a100


	//   ....[6]....
        /*0080*/ 	.word	0x0000a190


	//   ....[7]....
        /*0084*/ 	.word	0x0000a1d0


	//   ....[8]....
        /*0088*/ 	.word	0x0000a270


	//   ....[9]....
        /*008c*/ 	.word	0x0000a2c0


	//   ....[10]....
        /*0090*/ 	.word	0x0000a2f0


	//   ....[11]....
        /*0094*/ 	.word	0x0000a3b0


	//   ....[12]....
        /*0098*/ 	.word	0x0000a4f0


	//   ....[13]....
        /*009c*/ 	.word	0x0000a630


	//   ....[14]....
        /*00a0*/ 	.word	0x0000a780


	//   ....[15]....
        /*00a4*/ 	.word	0x0000a7b0


	//   ....[16]....
        /*00a8*/ 	.word	0x0000a7d0


	//   ....[17]....
        /*00ac*/ 	.word	0x0000a850


	//   ....[18]....
        /*00b0*/ 	.word	0x0000a890


	//   ....[19]....
        /*00b4*/ 	.word	0x0000aa00


	//   ....[20]....
        /*00b8*/ 	.word	0x0000aae0


	//   ....[21]....
        /*00bc*/ 	.word	0x0000ab80


	//   ....[22]....
        /*00c0*/ 	.word	0x0000abb0


	//   ....[23]....
        /*00c4*/ 	.word	0x0000ac00


	//   ....[24]....
        /*00c8*/ 	.word	0x0000ac40


	//----- nvinfo : EIATTR_MAX_THREADS
	.align		4
.L_6063:
        /*00cc*/ 	.byte	0x04, 0x05
        /*00ce*/ 	.short	(.L_6065 - .L_6064)
.L_6064:
        /*00d0*/ 	.word	0x00000080
        /*00d4*/ 	.word	0x00000001
        /*00d8*/ 	.word	0x00000001


	//----- nvinfo : EIATTR_CRS_STACK_SIZE
	.align		4
.L_6065:
        /*00dc*/ 	.byte	0x04, 0x1e
        /*00de*/ 	.short	(.L_6067 - .L_6066)
.L_6066:
        /*00e0*/ 	.word	0x00000000


	//----- nvinfo : EIATTR_CBANK_PARAM_SIZE
	.align		4
.L_6067:
        /*00e4*/ 	.byte	0x03, 0x19
        /*00e6*/ 	.short	0x0220


	//----- nvinfo : EIATTR_PARAM_CBANK
	.align		4
        /*00e8*/ 	.byte	0x04, 0x0a
        /*00ea*/ 	.short	(.L_6069 - .L_6068)
	.align		4
.L_6068:
        /*00ec*/ 	.word	index@(.nv.constant0._ZN2at6native18elementwise_kernelILi128ELi4EZNS0_15gpu_kernel_implIZZZNS0_23logical_not_kernel_cudaERNS_18TensorIteratorBaseEENKUlvE0_clEvENKUlvE8_clEvEUlbE_EEvS4_RKT_EUliE_EEviT1_)
        /*00f0*/ 	.short	0x0380
        /*00f2*/ 	.short	0x0220


	//----- nvinfo : EIATTR_SW_WAR
	.align		4
.L_6069:
        /*00f4*/ 	.byte	0x04, 0x36
        /*00f6*/ 	.short	(.L_6071 - .L_6070)
.L_6070:
        /*00f8*/ 	.word	0x00000008
.L_6071:


//--------------------- .nv.info._ZN2at6native27unrolled_elementwise_kernelIZZZNS0_23logical_not_kernel_cudaERNS_18TensorIteratorBaseEENKUlvE0_clEvENKUlvE8_clEvEUlbE_St5arrayIPcLm2EELi4E23TrivialOffsetCalculatorILi1EjESB_NS0_6memory12LoadWithCastILi1EEENSC_13StoreWithCastILi1EEEEEviT_T0_T2_T3_T4_T5_ --------------------------
	.section	.nv.info._ZN2at6native27unrolled_elementwise_kernelIZZZNS0_23logical_not_kernel_cudaERNS_18TensorIteratorBaseEENKUlvE0_clEvENKUlvE8_clEvEUlbE_St5arrayIPcLm2EELi4E23TrivialOffsetCalculatorILi1EjESB_NS0_6memory12LoadWithCastILi1EEENSC_13StoreWithCastILi1EEEEEviT_T0_T2_T3_T4_T5_,"",@"SHT_CUDA_INFO"
	.sectionflags	@""
	.align	4


	//----- nvinfo : EIATTR_CUDA_API_VERSION
	.align		4
        /*0000*/ 	.byte	0x04, 0x37
        /*0002*/ 	.short	(.L_6073 - .L_6072)
.L_6072:
        /*0004*/ 	.word	0x00000082


	//----- nvinfo : EIATTR_KPARAM_INFO
	.align		4
.L_6073:
        /*0008*/ 	.byte	0x04, 0x17
        /*000a*/ 	.short	(.L_6075 - .L_6074)
.L_6074:
        /*000c*/ 	.word	0x00000000
        /*0010*/ 	.short	0x0006
        /*0012*/ 	.short	0x0024
        /*0014*/ 	.byte	0x00, 0xf0, 0x21, 0x00


	//----- nvinfo : EIATTR_KPARAM_INFO
	.align		4
.L_6075:
        /*0018*/ 	.byte	0x04, 0x17
        /*001a*/ 	.short	(.L_6077 - .L_6076)
.L_6076:
        /*001c*/ 	.word	0x00000000
        /*0020*/ 	.short	0x0005
        /*0022*/ 	.short	0x001c
        /*0024*/ 	.byte	0x00, 0xf0, 0x21, 0x00


	//----- nvinfo : EIATTR_KPARAM_INFO
	.align		4
.L_6077:
        /*0028*/ 	.byte	0x04, 0x17
        /*002a*/ 	.short	(.L_6079 - .L_6078)
.L_6078:
        /*002c*/ 	.word	0x00000000
        /*0030*/ 	.short	0x0004
        /*0032*/ 	.short	0x0019
        /*0034*/ 	.byte	0x00, 0xf0, 0x05, 0x00


	//----- nvinfo : EIATTR_KPARAM_INFO
	.align		4
.L_6079:
        /*0038*/ 	.byte	0x04, 0x17
        /*003a*/ 	.short	(.L_6081 - .L_6080)
.L_6080:
        /*003c*/ 	.word	0x00000000
        /*0040*/ 	.short	0x0003
        /*0042*/ 	.short	0x0018
        /*0044*/ 	.byte	0x00, 0xf0, 0x05, 0x00


	//----- nvinfo : EIATTR_KPARAM_INFO
	.align		4
.L_6081:
        /*0048*/ 	.byte	0x04, 0x17
        /*004a*/ 	.short	(.L_6083 - .L_6082)
.L_6082:
        /*004c*/ 	.word	0x00000000
        /*0050*/ 	.short	0x0002
        /*0052*/ 	.short	0x0008
        /*0054*/ 	.byte	0x00, 0xf0, 0x41, 0x00


	//----- nvinfo : EIATTR_KPARAM_INFO
	.align		4
.L_6083:
        /*0058*/ 	.byte	0x04, 0x17
        /*005a*/ 	.short	(.L_6085 - .L_6084)
.L_6084:
        /*005c*/ 	.word	0x00000000
        /*0060*/ 	.short	0x0001
        /*0062*/ 	.short	0x0004
        /*0064*/ 	.byte	0x00, 0xf0, 0x05, 0x00


	//----- nvinfo : EIATTR_KPARAM_INFO
	.align		4
.L_6085:
        /*0068*/ 	.byte	0x04, 0x17
        /*006a*/ 	.short	(.L_6087 - .L_6086)
.L_6086:
        /*006c*/ 	.word	0x00000000
        /*0070*/ 	.short	0x0000
        /*0072*/ 	.short	0x0000
        /*0074*/ 	.byte	0x00, 0xf0, 0x11, 0x00


	//----- nvinfo : EIATTR_SPARSE_MMA_MASK
	.align		4
.L_6087:
        /*0078*/ 	.byte	0x03, 0x50
        /*007a*/ 	.short	0x0000


	//----- nvinfo : EIATTR_MAXREG_COUNT
	.align		4
        /*007c*/ 	.byte	0x03, 0x1b
        /*007e*/ 	.short	0x00ff


	//----- nvinfo : EIATTR_EXTERNS
	.align		4
        /*0080*/ 	.byte	0x04, 0x0f
        /*0082*/ 	.short	(.L_6089 - .L_6088)


	//   ....[0]....
	.align		4
.L_6088:
        /*0084*/ 	.word	index@(__assertfail)


	//----- nvinfo : EIATTR_MERCURY_ISA_VERSION
	.align		4
.L_6089:
        /*0088*/ 	.byte	0x03, 0x5f
        /*008a*/ 	.short	0x0101


	//----- nvinfo : EIATTR_VRC_CTA_INIT_COUNT
	.align		4
        /*008c*/ 	.byte	0x02, 0x4a
	.zero		1
	.zero		1


	//----- nvinfo : EIATTR_SYSCALL_OFFSETS
	.align		4
        /*0090*/ 	.byte	0x04, 0x46
        /*0092*/ 	.short	(.L_6091 - .L_6090)


	//   ....[0]....
.L_6090:
        /*0094*/ 	.word	0x00000a90


	//   ....[1]....
        /*0098*/ 	.word	0x000015e0


	//   ....[2]....
        /*009c*/ 	.word	0x00002100


	//   ....[3]....
        /*00a0*/ 	.word	0x00002c10


	//   ....[4]....
        /*00a4*/ 	.word	0x000039d0


	//   ....[5]....
        /*00a8*/ 	.word	0x00004690


	//   ....[6]....
        /*00ac*/ 	.word	0x00005450


	//   ....[7]....
        /*00b0*/ 	.word	0x000061e0


	//----- nvinfo : EIATTR_EXIT_INSTR_OFFSETS
	.align		4
.L_6091:
        /*00b4*/ 	.byte	0x04, 0x1c
        /*00b6*/ 	.short	(.L_6093 - .L_6092)


	//   ....[0]....
.L_6092:
        /*00b8*/ 	.word	0x000056d0


	//   ....[1]....
        /*00bc*/ 	.word	0x00005800


	//   ....[2]....
        /*00c0*/ 	.word	0x00005820


	//   ....[3]....
        /*00c4*/ 	.word	0x000058b0


	//   ....[4]....
        /*00c8*/ 	.word	0x000058d0


	//   ....[5]....
        /*00cc*/ 	.word	0x000058f0


	//   ....[6]....
        /*00d0*/ 	.word	0x00005980


	//   ....[7]....
        /*00d4*/ 	.word	0x000059c0


	//   ....[8]....
        /*00d8*/ 	.word	0x00005a60


	//   ....[9]....
        /*00dc*/ 	.word	0x00005ab0


	//   ....[10]....
        /*00e0*/ 	.word	0x00005ae0


	//   ....[11]....
        /*00e4*/ 	.word	0x00005ba0


	//   ....[12]....
        /*00e8*/ 	.word	0x00005ce0


	//   ....[13]....
        /*00ec*/ 	.word	0x00005e20


	//   ....[14]....
        /*00f0*/ 	.word	0x00005f70


	//   ....[15]....
        /*00f4*/ 	.word	0x00005fa0


	//   ....[16]....
        /*00f8*/ 	.word	0x00005fc0


	//   ....[17]....
        /*00fc*/ 	.word	0x00006040


	//   ....[18]....
        /*0100*/ 	.word	0x00006080


	//   ....[19]....
        /*0104*/ 	.word	0x000061f0


	//   ....[20]....
        /*0108*/ 	.word	0x000062d0


	//   ....[21]....
        /*010c*/ 	.word	0x00006370


	//   ....[22]....
        /*0110*/ 	.word	0x000063a0


	//   ....[23]....
        /*0114*/ 	.word	0x000063f0


	//   ....[24]....
        /*0118*/ 	.word	0x00006430


	//----- nvinfo : EIATTR_MAX_THREADS
	.align		4
.L_6093:
        /*011c*/ 	.byte	0x04, 0x05
        /*011e*/ 	.short	(.L_6095 - .L_6094)
.L_6094:
        /*0120*/ 	.word	0x00000080
        /*0124*/ 	.word	0x00000001
        /*0128*/ 	.word	0x00000001


	//----- nvinfo : EIATTR_CRS_STACK_SIZE
	.align		4
.L_6095:
        /*012c*/ 	.byte	0x04, 0x1e
        /*012e*/ 	.short	(.L_6097 - .L_6096)
.L_6096:
        /*0130*/ 	.word	0x00000000


	//----- nvinfo : EIATTR_CBANK_PARAM_SIZE
	.align		4
.L_6097:
        /*0134*/ 	.byte	0x03, 0x19
        /*0136*/ 	.short	0x002c


	//----- nvinfo : EIATTR_PARAM_CBANK
	.align		4
        /*0138*/ 	.byte	0x04, 0x0a
        /*013a*/ 	.short	(.L_6099 - .L_6098)
	.align		4
.L_6098:
        /*013c*/ 	.word	index@(.nv.constant0._ZN2at6native27unrolled_elementwise_kernelIZZZNS0_23logical_not_kernel_cudaERNS_18TensorIteratorBaseEENKUlvE0_clEvENKUlvE8_clEvEUlbE_St5arrayIPcLm2EELi4E23TrivialOffsetCalculatorILi1EjESB_NS0_6memory12LoadWithCastILi1EEENSC_13StoreWithCastILi1EEEEEviT_T0_T2_T3_T4_T5_)
        /*0140*/ 	.short	0x0380
        /*0142*/ 	.short	0x002c


	//----- nvinfo : EIATTR_SW_WAR
	.align		4
.L_6099:
        /*0144*/ 	.byte	0x04, 0x36
        /*0146*/ 	.short	(.L_6101 - .L_6100)
.L_6100:
        /*0148*/ 	.word	0x00000008
.L_6101:


//--------------------- .nv.info._ZN2at6native18elementwise_kernelILi128ELi4EZNS0_22gpu_kernel_impl_nocastIZZZNS0_23logical_not_kernel_cudaERNS_18TensorIteratorBaseEENKUlvE0_clEvENKUlvE8_clEvEUlbE_EEvS4_RKT_EUliE_EEviT1_ --------------------------
	.section	.nv.info._ZN2at6native18elementwise_kernelILi128ELi4EZNS0_22gpu_kernel_impl_nocastIZZZNS0_23logical_not_kernel_cudaERNS_18TensorIteratorBaseEENKUlvE0_clEvENKUlvE8_clEvEUlbE_EEvS4_RKT_EUliE_EEviT1_,"",@"SHT_CUDA_INFO"
	.sectionflags	@""
	.align	4


	//----- nvinfo : EIATTR_CUDA_API_VERSION
	.align		4
        /*0000*/ 	.byte	0x04, 0x37
        /*0002*/ 	.short	(.L_6103 - .L_6102)
.L_6102:
        /*0004*/ 	.word	0x00000082


	//----- nvinfo : EIATTR_KPARAM_INFO
	.align		4
.L_6103:
        /*0008*/ 	.byte	0x04, 0x17
        /*000a*/ 	.short	(.L_6105 - .L_6104)
.L_6104:
        /*000c*/ 	.word	0x00000000
        /*0010*/ 	.short	0x0001
        /*0012*/ 	.short	0x0008
        /*0014*/ 	.byte	0x00, 0xf0, 0x61, 0x08


	//----- nvinfo : EIATTR_KPARAM_INFO
	.align		4
.L_6105:
        /*0018*/ 	.byte	0x04, 0x17
        /*001a*/ 	.short	(.L_6107 - .L_6106)
.L_6106:
        /*001c*/ 	.word	0x00000000
        /*0020*/ 	.short	0x0000
        /*0022*/ 	.short	0x0000
        /*0024*/ 	.byte	0x00, 0xf0, 0x11, 0x00


	//----- nvinfo : EIATTR_SPARSE_MMA_MASK
	.align		4
.L_6107:
        /*0028*/ 	.byte	0x03, 0x50
        /*002a*/ 	.short	0x0000


	//----- nvinfo : EIATTR_MAXREG_COUNT
	.align		4
        /*002c*/ 	.byte	0x03, 0x1b
        /*002e*/ 	.short	0x0080


	//----- nvinfo : EIATTR_MERCURY_ISA_VERSION
	.align		4
        /*0030*/ 	.byte	0x03, 0x5f
        /*0032*/ 	.short	0x0101


	//----- nvinfo : EIATTR_VRC_CTA_INIT_COUNT
	.align		4
        /*0034*/ 	.byte	0x02, 0x4a
	.zero		1
	.zero		1


	//----- nvinfo : EIATTR_EXIT_INSTR_OFFSETS
	.align		4
        /*0038*/ 	.byte	0x04, 0x1c
        /*003a*/ 	.short	(.L_6109 - .L_6108)


	//   ....[0]....
.L_6108:
        /*003c*/ 	.word	0x000002d0


	//   ....[1]....
        /*0040*/ 	.word	0x00000340


	//   ....[2]....
        /*0044*/ 	.word	0x00003e30


	//   ....[3]....
        /*0048*/ 	.word	0x00005170


	//----- nvinfo : EIATTR_MAX_THREADS
	.align		4
.L_6109:
        /*004c*/ 	.byte	0x04, 0x05
        /*004e*/ 	.short	(.L_6111 - .L_6110)
.L_6110:
        /*0050*/ 	.word	0x00000080
        /*0054*/ 	.word	0x00000001
        /*0058*/ 	.word	0x00000001


	//----- nvinfo : EIATTR_CRS_STACK_SIZE
	.align		4
.L_6111:
        /*005c*/ 	.byte	0x04, 0x1e
        /*005e*/ 	.short	(.L_6113 - .L_6112)
.L_6112:
        /*0060*/ 	.word	0x00000000


	//----- nvinfo : EIATTR_CBANK_PARAM_SIZE
	.align		4
.L_6113:
        /*0064*/ 	.byte	0x03, 0x19
        /*0066*/ 	.short	0x0220


	//----- nvinfo : EIATTR_PARAM_CBANK
	.align		4
        /*0068*/ 	.byte	0x04, 0x0a
        /*006a*/ 	.short	(.L_6115 - .L_6114)
	.align		4
.L_6114:
        /*006c*/ 	.word	index@(.nv.constant0._ZN2at6native18elementwise_kernelILi128ELi4EZNS0_22gpu_kernel_impl_nocastIZZZNS0_23logical_not_kernel_cudaERNS_18TensorIteratorBaseEENKUlvE0_clEvENKUlvE8_clEvEUlbE_EEvS4_RKT_EUliE_EEviT1_)
        /*0070*/ 	.short	0x0380
        /*0072*/ 	.short	0x0220


	//----- nvinfo : EIATTR_SW_WAR
	.align		4
.L_6115:
        /*0074*/ 	.byte	0x04, 0x36
        /*0076*/ 	.short	(.L_6117 - .L_6116)
.L_6116:
        /*0078*/ 	.word	0x00000008
.L_6117:


//--------------------- .nv.info._ZN2at6native27unrolled_elementwise_kernelIZZZNS0_23logical_not_kernel_cudaERNS_18TensorIteratorBaseEENKUlvE0_clEvENKUlvE8_clEvEUlbE_St5arrayIPcLm2EELi4E23TrivialOffsetCalculatorILi1EjESB_NS0_6memory15LoadWithoutCastENSC_16StoreWithoutCastEEEviT_T0_T2_T3_T4_T5_ --------------------------
	.section	.nv.info._ZN2at6native27unrolled_elementwise_kernelIZZZNS0_23logical_not_kernel_cudaERNS_18TensorIteratorBaseEENKUlvE0_clEvENKUlvE8_clEvEUlbE_St5arrayIPcLm2EELi4E23TrivialOffsetCalculatorILi1EjESB_NS0_6memory15LoadWithoutCastENSC_16StoreWithoutCastEEEviT_T0_T2_T3_T4_T5_,"",@"SHT_CUDA_INFO"
	.sectionflags	@""
	.align	4


	//----- nvinfo : EIATTR_CUDA_API_VERSION
	.align		4
        /*0000*/ 	.byte	0x04, 0x37
        /*0002*/ 	.short	(.L_6119 - .L_6118)
.L_6118:
        /*0004*/ 	.word	0x00000082


	//----- nvinfo : EIATTR_KPARAM_INFO
	.align		4
.L_6119:
        /*0008*/ 	.byte	0x04, 0x17
        /*000a*/ 	.short	(.L_6121 - .L_6120)
.L_6120:
        /*000c*/ 	.word	0x00000000
        /*0010*/ 	.short	0x0006
        /*0012*/ 	.short	0x001b
        /*0014*/ 	.byte	0x00, 0xf0, 0x05, 0x00


	//----- nvinfo : EIATTR_KPARAM_INFO
	.align		4
.L_6121:
        /*0018*/ 	.byte	0x04, 0x17
        /*001a*/ 	.short	(.L_6123 - .L_6122)
.L_6122:
        /*001c*/ 	.word	0x00000000
        /*0020*/ 	.short	0x0005
        /*0022*/ 	.short	0x001a
        /*0024*/ 	.byte	0x00, 0xf0, 0x05, 0x00


	//----- nvinfo : EIATTR_KPARAM_INFO
	.align		4
.L_6123:
        /*0028*/ 	.byte	0x04, 0x17
        /*002a*/ 	.short	(.L_6125 - .L_6124)
.L_6124:
        /*002c*/ 	.word	0x00000000
        /*0030*/ 	.short	0x0004
        /*0032*/ 	.short	0x0019
        /*0034*/ 	.byte	0x00, 0xf0, 0x05, 0x00


	//----- nvinfo : EIATTR_KPARAM_INFO
	.align		4
.L_6125:
        /*0038*/ 	.byte	0x04, 0x17
        /*003a*/ 	.short	(.L_6127 - .L_6126)
.L_6126:
        /*003c*/ 	.word	0x00000000
        /*0040*/ 	.short	0x0003
        /*0042*/ 	.short	0x0018
        /*0044*/ 	.byte	0x00, 0xf0, 0x05, 0x00


	//----- nvinfo : EIATTR_KPARAM_INFO
	.align		4
.L_6127:
        /*0048*/ 	.byte	0x04, 0x17
        /*004a*/ 	.short	(.L_6129 - .L_6128)
.L_6128:
        /*004c*/ 	.word	0x00000000
        /*0050*/ 	.short	0x0002
        /*0052*/ 	.short	0x0008
        /*0054*/ 	.byte	0x00, 0xf0, 0x41, 0x00


	//----- nvinfo : EIATTR_KPARAM_INFO
	.align		4
.L_6129:
        /*0058*/ 	.byte	0x04, 0x17
        /*005a*/ 	.short	(.L_6131 - .L_6130)
.L_6130:
        /*005c*/ 	.word	0x00000000
        /*0060*/ 	.short	0x0001
        /*0062*/ 	.short	0x0004
        /*0064*/ 	.byte	0x00, 0xf0, 0x05, 0x00


	//----- nvinfo : EIATTR_KPARAM_INFO
	.align		4
.L_6131:
        /*0068*/ 	.byte	0x04, 0x17
        /*006a*/ 	.short	(.L_6133 - .L_6132)
.L_6132:
        /*006c*/ 	.word	0x00000000
        /*0070*/ 	.short	0x0000
        /*0072*/ 	.short	0x0000
        /*0074*/ 	.byte	0x00, 0xf0, 0x11, 0x00


	//----- nvinfo : EIATTR_SPARSE_MMA_MASK
	.align		4
.L_6133:
        /*0078*/ 	.byte	0x03, 0x50
        /*007a*/ 	.short	0x0000


	//----- nvinfo : EIATTR_MAXREG_COUNT
	.align		4
        /*007c*/ 	.byte	0x03, 0x1b
        /*007e*/ 	.short	0x00ff


	//----- nvinfo : EIATTR_MERCURY_ISA_VERSION
	.align		4
        /*0080*/ 	.byte	0x03, 0x5f
        /*0082*/ 	.short	0x0101


	//----- nvinfo : EIATTR_VRC_CTA_INIT_COUNT
	.align		4
        /*0084*/ 	.byte	0x02, 0x4a
	.zero		1
	.zero		1


	//----- nvinfo : EIATTR_EXIT_INSTR_OFFSETS
	.align		4
        /*0088*/ 	.byte	0x04, 0x1c
        /*008a*/ 	.short	(.L_6135 - .L_6134)


	//   ....[0]....
.L_6134:
        /*008c*/ 	.word	0x00000480


	//   ....[1]....
        /*0090*/ 	.word	0x000004e0


	//----- nvinfo : EIATTR_MAX_THREADS
	.align		4
.L_6135:
        /*0094*/ 	.byte	0x04, 0x05
        /*0096*/ 	.short	(.L_6137 - .L_6136)
.L_6136:
        /*0098*/ 	.word	0x00000080
        /*009c*/ 	.word	0x00000001
        /*00a0*/ 	.word	0x00000001


	//----- nvinfo : EIATTR_CRS_STACK_SIZE
	.align		4
.L_6137:
        /*00a4*/ 	.byte	0x04, 0x1e
        /*00a6*/ 	.short	(.L_6139 - .L_6138)
.L_6138:
        /*00a8*/ 	.word	0x00000000


	//----- nvinfo : EIATTR_CBANK_PARAM_SIZE
	.align		4
.L_6139:
        /*00ac*/ 	.byte	0x03, 0x19
        /*00ae*/ 	.short	0x001c


	//----- nvinfo : EIATTR_PARAM_CBANK
	.align		4
        /*00b0*/ 	.byte	0x04, 0x0a
        /*00b2*/ 	.short	(.L_6141 - .L_6140)
	.align		4
.L_6140:
        /*00b4*/ 	.word	index@(.nv.constant0._ZN2at6native27unrolled_elementwise_kernelIZZZNS0_23logical_not_kernel_cudaERNS_18TensorIteratorBaseEENKUlvE0_clEvENKUlvE8_clEvEUlbE_St5arrayIPcLm2EELi4E23TrivialOffsetCalculatorILi1EjESB_NS0_6memory15LoadWithoutCastENSC_16StoreWithoutCastEEEviT_T0_T2_T3_T4_T5_)
        /*00b8*/ 	.short	0x0380
        /*00ba*/ 	.short	0x001c


	//----- nvinfo : EIATTR_SW_WAR
	.align		4
.L_6141:
        /*00bc*/ 	.byte	0x04, 0x36
        /*00be*/ 	.short	(.L_6143 - .L_6142)
.L_6142:
        /*00c0*/ 	.word	0x00000008
.L_6143:


//--------------------- .nv.info._ZN2at6native29vectorized_elementwise_kernelILi2EZZZNS0_23logical_not_kernel_cudaERNS_18TensorIteratorBaseEENKUlvE0_clEvENKUlvE8_clEvEUlbE_St5arrayIPcLm2EEEEviT0_T1_ --------------------------
	.section	.nv.info._ZN2at6native29vectorized_elementwise_kernelILi2EZZZNS0_23logical_not_kernel_cudaERNS_18TensorIteratorBaseEENKUlvE0_clEvENKUlvE8_clEvEUlbE_St5arrayIPcLm2EEEEviT0_T1_,"",@"SHT_CUDA_INFO"
	.sectionflags	@""
	.align	4


	//----- nvinfo : EIATTR_CUDA_API_VERSION
	.align		4
        /*0000*/ 	.byte	0x04, 0x37
        /*0002*/ 	.short	(.L_6145 - .L_6144)
.L_6144:
        /*0004*/ 	.word	0x00000082


	//----- nvinfo : EIATTR_KPARAM_INFO
	.align		4
.L_6145:
        /*0008*/ 	.byte	0x04, 0x17
        /*000a*/ 	.short	(.L_6147 - .L_6146)
.L_6146:
        /*000c*/ 	.word	0x00000000
        /*0010*/ 	.short	0x0002
        /*0012*/ 	.short	0x0008
        /*0014*/ 	.byte	0x00, 0xf0, 0x41, 0x00


	//----- nvinfo : EIATTR_KPARAM_INFO
	.align		4
.L_6147:
        /*0018*/ 	.byte	0x04, 0x17
        /*001a*/ 	.short	(.L_6149 - .L_6148)
.L_6148:
        /*001c*/ 	.word	0x00000000
        /*0020*/ 	.short	0x0001
        /*0022*/ 	.short	0x0004
        /*0024*/ 	.byte	0x00, 0xf0, 0x05, 0x00


	//----- nvinfo : EIATTR_KPARAM_INFO
	.align		4
.L_6149:
        /*0028*/ 	.byte	0x04, 0x17
        /*002a*/ 	.short	(.L_6151 - .L_6150)
.L_6150:
        /*002c*/ 	.word	0x00000000
        /*0030*/ 	.short	0x0000
        /*0032*/ 	.short	0x0000
        /*0034*/ 	.byte	0x00, 0xf0, 0x11, 0x00


	//----- nvinfo : EIATTR_SPARSE_MMA_MASK
	.align		4
.L_6151:
        /*0038*/ 	.byte	0x03, 0x50
        /*003a*/ 	.short	0x0000


	//----- nvinfo : EIATTR_MAXREG_COUNT
	.align		4
        /*003c*/ 	.byte	0x03, 0x1b
        /*003e*/ 	.short	0x00ff


	//----- nvinfo : EIATTR_MERCURY_ISA_VERSION
	.align		4
        /*0040*/ 	.byte	0x03, 0x5f
        /*0042*/ 	.short	0x0101


	//----- nvinfo : EIATTR_VRC_CTA_INIT_COUNT
	.align		4
        /*0044*/ 	.byte	0x02, 0x4a
	.zero		1
	.zero		1


	//----- nvinfo : EIATTR_EXIT_INSTR_OFFSETS
	.align		4
        /*0048*/ 	.byte	0x04, 0x1c
        /*004a*/ 	.short	(.L_6153 - .L_6152)


	//   ....[0]....
.L_6152:
        /*004c*/ 	.word	0x00000950


	//   ....[1]....
        /*0050*/ 	.word	0x000009b0


	//   ....[2]....
        /*0054*/ 	.word	0x00000cd0


	//----- nvinfo : EIATTR_MAX_THREADS
	.align		4
.L_6153:
        /*0058*/ 	.byte	0x04, 0x05
        /*005a*/ 	.short	(.L_6155 - .L_6154)
.L_6154:
        /*005c*/ 	.word	0x00000080
        /*0060*/ 	.word	0x00000001
        /*0064*/ 	.word	0x00000001


	//----- nvinfo : EIATTR_CRS_STACK_SIZE
	.align		4
.L_6155:
        /*0068*/ 	.byte	0x04, 0x1e
        /*006a*/ 	.short	(.L_6157 - .L_6156)
.L_6156:
        /*006c*/ 	.word	0x00000000


	//----- nvinfo : EIATTR_CBANK_PARAM_SIZE
	.align		4
.L_6157:
        /*0070*/ 	.byte	0x03, 0x19
        /*0072*/ 	.short	0x0018


	//----- nvinfo : EIATTR_PARAM_CBANK
	.align		4
        /*0074*/ 	.byte	0x04, 0x0a
        /*0076*/ 	.short	(.L_6159 - .L_6158)
	.align		4
.L_6158:
        /*0078*/ 	.word	index@(.nv.constant0._ZN2at6native29vectorized_elementwise_kernelILi2EZZZNS0_23logical_not_kernel_cudaERNS_18TensorIteratorBaseEENKUlvE0_clEvENKUlvE8_clEvEUlbE_St5arrayIPcLm2EEEEviT0_T1_)
        /*007c*/ 	.short	0x0380
        /*007e*/ 	.short	0x0018


	//----- nvinfo : EIATTR_SW_WAR
	.align		4
.L_6159:
        /*0080*/ 	.byte	0x04, 0x36
        /*0082*/ 	.short	(.L_6161 - .L_6160)
.L_6160:
        /*0084*/ 	.word	0x00000008
.L_6161:


//--------------------- .nv.info._ZN2at6native29vectorized_elementwise_kernelILi4EZZZNS0_23logical_not_kernel_cudaERNS_18TensorIteratorBaseEENKUlvE0_clEvENKUlvE8_clEvEUlbE_St5arrayIPcLm2EEEEviT0_T1_ --------------------------
	.section	.nv.info._ZN2at6native29vectorized_elementwise_kernelILi4EZZZNS0_23logical_not_kernel_cudaERNS_18TensorIteratorBaseEENKUlvE0_clEvENKUlvE8_clEvEUlbE_St5arrayIPcLm2EEEEviT0_T1_,"",@"SHT_CUDA_INFO"
	.sectionflags	@""
	.align	4


	//----- nvinfo : EIATTR_CUDA_API_VERSION
	.align		4
        /*0000*/ 	.byte	0x04, 0x37
        /*0002*/ 	.short	(.L_6163 - .L_6162)
.L_6162:
        /*0004*/ 	.word	0x00000082


	//----- nvinfo : EIATTR_KPARAM_INFO
	.align		4
.L_6163:
        /*0008*/ 	.byte	0x04, 0x17
        /*000a*/ 	.short	(.L_6165 - .L_6164)
.L_6164:
        /*000c*/ 	.word	0x00000000
        /*0010*/ 	.short	0x0002
        /*0012*/ 	.short	0x0008
        /*0014*/ 	.byte	0x00, 0xf0, 0x41, 0x00


	//----- nvinfo : EIATTR_KPARAM_INFO
	.align		4
.L_6165:
        /*0018*/ 	.byte	0x04, 0x17
        /*001a*/ 	.short	(.L_6167 - .L_6166)
.L_6166:
        /*001c*/ 	.word	0x00000000
        /*0020*/ 	.short	0x0001
        /*0022*/ 	.short	0x0004
        /*0024*/ 	.byte	0x00, 0xf0, 0x05, 0x00


	//----- nvinfo : EIATTR_KPARAM_INFO
	.align		4
.L_6167:
        /*0028*/ 	.byte	0x04, 0x17
        /*002a*/ 	.short	(.L_6169 - .L_6168)
.L_6168:
        /*002c*/ 	.word	0x00000000
        /*0030*/ 	.short	0x0000
        /*0032*/ 	.short	0x0000
        /*0034*/ 	.byte	0x00, 0xf0, 0x11, 0x00


	//----- nvinfo : EIATTR_SPARSE_MMA_MASK
	.align		4
.L_6169:
        /*0038*/ 	.byte	0x03, 0x50
        /*003a*/ 	.short	0x0000


	//----- nvinfo : EIATTR_MAXREG_COUNT
	.align		4
        /*003c*/ 	.byte	0x03, 0x1b
        /*003e*/ 	.short	0x00ff


	//----- nvinfo : EIATTR_MERCURY_ISA_VERSION
	.align		4
        /*0040*/ 	.byte	0x03, 0x5f
        /*0042*/ 	.short	0x0101


	//----- nvinfo : EIATTR_VRC_CTA_INIT_COUNT
	.align		4
        /*0044*/ 	.byte	0x02, 0x4a
	.zero		1
	.zero		1


	//----- nvinfo : EIATTR_EXIT_INSTR_OFFSETS
	.align		4
        /*0048*/ 	.byte	0x04, 0x1c
        /*004a*/ 	.short	(.L_6171 - .L_6170)


	//   ....[0]....
.L_6170:
        /*004c*/ 	.word	0x00000950


	//   ....[1]....
        /*0050*/ 	.word	0x000009b0


	//   ....[2]....
        /*0054*/ 	.word	0x00000cb0


	//----- nvinfo : EIATTR_MAX_THREADS
	.align		4
.L_6171:
        /*0058*/ 	.byte	0x04, 0x05
        /*005a*/ 	.short	(.L_6173 - .L_6172)
.L_6172:
        /*005c*/ 	.word	0x00000080
        /*0060*/ 	.word	0x00000001
        /*0064*/ 	.word	0x00000001


	//----- nvinfo : EIATTR_CRS_STACK_SIZE
	.align		4
.L_6173:
        /*0068*/ 	.byte	0x04, 0x1e
        /*006a*/ 	.short	(.L_6175 - .L_6174)
.L_6174:
        /*006c*/ 	.word	0x00000000


	//----- nvinfo : EIATTR_CBANK_PARAM_SIZE
	.align		4
.L_6175:
        /*0070*/ 	.byte	0x03, 0x19
        /*0072*/ 	.short	0x0018


	//----- nvinfo : EIATTR_PARAM_CBANK
	.align		4
        /*0074*/ 	.byte	0x04, 0x0a
        /*0076*/ 	.short	(.L_6177 - .L_6176)
	.align		4
.L_6176:
        /*0078*/ 	.word	index@(.nv.constant0._ZN2at6native29vectorized_elementwise_kernelILi4EZZZNS0_23logical_not_kernel_cudaERNS_18TensorIteratorBaseEENKUlvE0_clEvENKUlvE8_clEvEUlbE_St5arrayIPcLm2EEEEviT0_T1_)
        /*007c*/ 	.short	0x0380
        /*007e*/ 	.short	0x0018


	//----- nvinfo : EIATTR_SW_WAR
	.align		4
.L_6177:
        /*0080*/ 	.byte	0x04, 0x36
        /*0082*/ 	.short	(.L_6179 - .L_6178)
.L_6178:
        /*0084*/ 	.word	0x00000008
.L_6179:


//--------------------- .nv.info._ZN2at6native29vectorized_elementwise_kernelILi8EZZZNS0_23logical_not_kernel_cudaERNS_18TensorIteratorBaseEENKUlvE0_clEvENKUlvE8_clEvEUlbE_St5arrayIPcLm2EEEEviT0_T1_ --------------------------
	.section	.nv.info._ZN2at6native29vectorized_elementwise_kernelILi8EZZZNS0_23logical_not_kernel_cudaERNS_18TensorIteratorBaseEENKUlvE0_clEvENKUlvE8_clEvEUlbE_St5arrayIPcLm2EEEEviT0_T1_,"",@"SHT_CUDA_INFO"
	.sectionflags	@""
	.align	4


	//----- nvinfo : EIATTR_CUDA_API_VERSION
	.align		4
        /*0000*/ 	.byte	0x04, 0x37
        /*0002*/ 	.short	(.L_6181 - .L_6180)
.L_6180:
        /*0004*/ 	.word	0x00000082


	//----- nvinfo : EIATTR_KPARAM_INFO
	.align		4
.L_6181:
        /*0008*/ 	.byte	0x04, 0x17
        /*000a*/ 	.short	(.L_6183 - .L_6182)
.L_6182:
        /*000c*/ 	.word	0x00000000
        /*0010*/ 	.short	0x0002
        /*0012*/ 	.short	0x0008
        /*0014*/ 	.byte	0x00, 0xf0, 0x41, 0x00


	//----- nvinfo : EIATTR_KPARAM_INFO
	.align		4
.L_6183:
        /*0018*/ 	.byte	0x04, 0x17
        /*001a*/ 	.short	(.L_6185 - .L_6184)
.L_6184:
        /*001c*/ 	.word	0x00000000
        /*0020*/ 	.short	0x0001
        /*0022*/ 	.short	0x0004
        /*0024*/ 	.byte	0x00, 0xf0, 0x05, 0x00


	//----- nvinfo : EIATTR_KPARAM_INFO
	.align		4
.L_6185:
        /*0028*/ 	.byte	0x04, 0x17
        /*002a*/ 	.short	(.L_6187 - .L_6186)
.L_6186:
        /*002c*/ 	.word	0x00000000
        /*0030*/ 	.short	0x0000
        /*0032*/ 	.short	0x0000
        /*0034*/ 	.byte	0x00, 0xf0, 0x11, 0x00


	//----- nvinfo : EIATTR_SPARSE_MMA_MASK
	.align		4
.L_6187:
        /*0038*/ 	.byte	0x03, 0x50
        /*003a*/ 	.short	0x0000


	//----- nvinfo : EIATTR_MAXREG_COUNT
	.align		4
        /*003c*/ 	.byte	0x03, 0x1b
        /*003e*/ 	.short	0x00ff


	//----- nvinfo : EIATTR_MERCURY_ISA_VERSION
	.align		4
        /*0040*/ 	.byte	0x03, 0x5f
        /*0042*/ 	.short	0x0101


	//----- nvinfo : EIATTR_VRC_CTA_INIT_COUNT
	.align		4
        /*0044*/ 	.byte	0x02, 0x4a
	.zero		1
	.zero		1


	//----- nvinfo : EIATTR_EXIT_INSTR_OFFSETS
	.align		4
        /*0048*/ 	.byte	0x04, 0x1c
        /*004a*/ 	.short	(.L_6189 - .L_6188)


	//   ....[0]....
.L_6188:
        /*004c*/ 	.word	0x00000010


	//----- nvinfo : EIATTR_MAX_THREADS
	.align		4
.L_6189:
        /*0050*/ 	.byte	0x04, 0x05
        /*0052*/ 	.short	(.L_6191 - .L_6190)
.L_6190:
        /*0054*/ 	.word	0x00000080
        /*0058*/ 	.word	0x00000001
        /*005c*/ 	.word	0x00000001


	//----- nvinfo : EIATTR_CBANK_PARAM_SIZE
	.align		4
.L_6191:
        /*0060*/ 	.byte	0x03, 0x19
        /*0062*/ 	.short	0x0018


	//----- nvinfo : EIATTR_PARAM_CBANK
	.align		4
        /*0064*/ 	.byte	0x04, 0x0a
        /*0066*/ 	.short	(.L_6193 - .L_6192)
	.align		4
.L_6192:
        /*0068*/ 	.word	index@(.nv.constant0._ZN2at6native29vectorized_elementwise_kernelILi8EZZZNS0_23logical_not_kernel_cudaERNS_18TensorIteratorBaseEENKUlvE0_clEvENKUlvE8_clEvEUlbE_St5arrayIPcLm2EEEEviT0_T1_)
        /*006c*/ 	.short	0x0380
        /*006e*/ 	.short	0x0018


	//----- nvinfo : EIATTR_SW_WAR
	.align		4
.L_6193:
        /*0070*/ 	.byte	0x04, 0x36
        /*0072*/ 	.short	(.L_6195 - .L_6194)
.L_6194:
        /*0074*/ 	.word	0x00000008
.L_6195:


//--------------------- .nv.info._ZN2at6native18elementwise_kernelILi128ELi4EZNS0_15gpu_kernel_implIZZZNS0_23logical_not_kernel_cudaERNS_18TensorIteratorBaseEENKUlvE0_clEvENKUlvE7_clEvEUlN3c107complexIfEEE_EEvS4_RKT_EUliE_EEviT1_ --------------------------
	.section	.nv.info._ZN2at6native18elementwise_kernelILi128ELi4EZNS0_15gpu_kernel_implIZZZNS0_23logical_not_kernel_cudaERNS_18TensorIteratorBaseEENKUlvE0_clEvENKUlvE7_clEvEUlN3c107complexIfEEE_EEvS4_RKT_EUliE_EEviT1_,"",@"SHT_CUDA_INFO"
	.sectionflags	@""
	.align	4


	//----- nvinfo : EIATTR_CUDA_API_VERSION
	.align		4
        /*0000*/ 	.byte	0x04, 0x37
        /*0002*/ 	.short	(.L_6197 - .L_6196)
.L_6196:
        /*0004*/ 	.word	0x00000082


	//----- nvinfo : EIATTR_KPARAM_INFO
	.align		4
.L_6197:
        /*0008*/ 	.byte	0x04, 0x17
        /*000a*/ 	.short	(.L_6199 - .L_6198)
.L_6198:
        /*000c*/ 	.word	0x00000000
        /*0010*/ 	.short	0x0001
        /*0012*/ 	.short	0x0008
        /*0014*/ 	.byte	0x00, 0xf0, 0x61, 0x08


	//----- nvinfo : EIATTR_KPARAM_INFO
	.align		4
.L_6199:
        /*0018*/ 	.byte	0x04, 0x17
        /*001a*/ 	.short	(.L_6201 - .L_6200)
.L_6200:
        /*001c*/ 	.word	0x00000000
        /*0020*/ 	.short	0x0000
        /*0022*/ 	.short	0x0000
        /*0024*/ 	.byte	0x00, 0xf0, 0x11, 0x00


	//----- nvinfo : EIATTR_SPARSE_MMA_MASK
	.align		4
.L_6201:
        /*0028*/ 	.byte	0x03, 0x50
        /*002a*/ 	.short	0x0000


	//----- nvinfo : EIATTR_MAXREG_COUNT
	.align		4
        /*002c*/ 	.byte	0x03, 0x1b
        /*002e*/ 	.short	0x0080


	//----- nvinfo : EIATTR_EXTERNS
	.align		4
        /*0030*/ 	.byte	0x04, 0x0f
        /*0032*/ 	.short	(.L_6203 - .L_6202)


	//   ....[0]....
	.align		4
.L_6202:
        /*0034*/ 	.word	index@(__assertfail)


	//----- nvinfo : EIATTR_MERCURY_ISA_VERSION
	.align		4
.L_6203:
        /*0038*/ 	.byte	0x03, 0x5f
        /*003a*/ 	.short	0x0101


	//----- nvinfo : EIATTR_VRC_CTA_INIT_COUNT
	.align		4
        /*003c*/ 	.byte	0x02, 0x4a
	.zero		1
	.zero		1


	//----- nvinfo : EIATTR_SYSCALL_OFFSETS
	.align		4
        /*0040*/ 	.byte	0x04, 0x46
        /*0042*/ 	.short	(.L_6205 - .L_6204)


	//   ....[0]....
.L_6204:
        /*0044*/ 	.word	0x000022e0


	//   ....[1]....
        /*0048*/ 	.word	0x00003040


	//   ....[2]....
        /*004c*/ 	.word	0x00005470


	//   ....[3]....
        /*0050*/ 	.word	0x00006040


	//   ....[4]....
        /*0054*/ 	.word	0x00008560


	//   ....[5]....
        /*0058*/ 	.word	0x00009130


	//   ....[6]....
        /*005c*/ 	.word	0x0000b660


	//   ....[7]....
        /*0060*/ 	.word	0x0000c1f0


	//----- nvinfo : EIATTR_EXIT_INSTR_OFFSETS
	.align		4
.L_6205:
        /*0064*/ 	.byte	0x04, 0x1c
        /*0066*/ 	.short	(.L_6207 - .L_6206)


	//   ....[0]....
.L_6206:
        /*0068*/ 	.word	0x000093c0


	//   ....[1]....
        /*006c*/ 	.word	0x0000b810


	//   ....[2]....
        /*0070*/ 	.word	0x0000b830


	//   ....[3]....
        /*0074*/ 	.word	0x0000b8c0


	//   ....[4]....
        /*0078*/ 	.word	0x0000b8e0


	//   ....[5]....
        /*007c*/ 	.word	0x0000b900


	//   ....[6]....
        /*0080*/ 	.word	0x0000b990


	//   ....[7]....
        /*0084*/ 	.word	0x0000b9d0


	//   ....[8]....
        /*0088*/ 	.word	0x0000ba70


	//   ....[9]....
        /*008c*/ 	.word	0x0000bac0


	//   ....[10]....
        /*0090*/ 	.word	0x0000baf0


	//   ....[11]....
        /*0094*/ 	.word	0x0000bbb0


	//   ....[12]....
        /*0098*/ 	.word	0x0000bcf0


	//   ....[13]....
        /*009c*/ 	.word	0x0000be30


	//   ....[14]....
        /*00a0*/ 	.word	0x0000bf80


	//   ....[15]....
        /*00a4*/ 	.word	0x0000bfb0


	//   ....[16]....
        /*00a8*/ 	.word	0x0000bfd0


	//   ....[17]....
        /*00ac*/ 	.word	0x0000c050


	//   ....[18]....
        /*00b0*/ 	.word	0x0000c090


	//   ....[19]....
        /*00b4*/ 	.word	0x0000c200


	//   ....[20]....
        /*00b8*/ 	.word	0x0000c2e0


	//   ....[21]....
        /*00bc*/ 	.word	0x0000c380


	//   ....[22]....
        /*00c0*/ 	.word	0x0000c3b0


	//   ....[23]....
        /*00c4*/ 	.word	0x0000c400


	//   ....[24]....
        /*00c8*/ 	.word	0x0000c440


	//----- nvinfo : EIATTR_MAX_THREADS
	.align		4
.L_6207:
        /*00cc*/ 	.byte	0x04, 0x05
        /*00ce*/ 	.short	(.L_6209 - .L_6208)
.L_6208:
        /*00d0*/ 	.word	0x00000080
        /*00d4*/ 	.word	0x00000001
        /*00d8*/ 	.word	0x00000001


	//----- nvinfo : EIATTR_CRS_STACK_SIZE
	.align		4
.L_6209:
        /*00dc*/ 	.byte	0x04, 0x1e
        /*00de*/ 	.short	(.L_6211 - .L_6210)
.L_6210:
        /*00e0*/ 	.word	0x00000000


	//----- nvinfo : EIATTR_CBANK_PARAM_SIZE
	.align		4
.L_6211:
        /*00e4*/ 	.byte	0x03, 0x19
        /*00e6*/ 	.short	0x0220


	//----- nvinfo : EIATTR_PARAM_CBANK
	.align		4
        /*00e8*/ 	.byte	0x04, 0x0a
        /*00ea*/ 	.short	(.L_6213 - .L_6212)
	.align		4
.L_6212:
        /*00ec*/ 	.word	index@(.nv.constant0._ZN2at6native18elementwise_kernelILi128ELi4EZNS0_15gpu_kernel_implIZZZNS0_23logical_not_kernel_cudaERNS_18TensorIteratorBaseEENKUlvE0_clEvENKUlvE7_clEvEUlN3c107complexIfEEE_EEvS4_RKT_EUliE_EEviT1_)
        /*00f0*/ 	.short	0x0380
        /*00f2*/ 	.short	0x0220


	//----- nvinfo : EIATTR_SW_WAR
	.align		4
.L_6213:
        /*00f4*/ 	.byte	0x04, 0x36
        /*00f6*/ 	.short	(.L_6215 - .L_6214)
.L_6214:
        /*00f8*/ 	.word	0x00000008
.L_6215:


//--------------------- .nv.info._ZN2at6native27unrolled_elementwise_kernelIZZZNS0_23logical_not_kernel_cudaERNS_18TensorIteratorBaseEENKUlvE0_clEvENKUlvE7_clEvEUlN3c107complexIfEEE_St5arrayIPcLm2EELi4E23TrivialOffsetCalculatorILi1EjESE_NS0_6memory12LoadWithCastILi1EEENSF_13StoreWithCastILi1EEEEEviT_T0_T2_T3_T4_T5_ --------------------------
	.section	.nv.info._ZN2at6native27unrolled_elementwise_kernelIZZZNS0_23logical_not_kernel_cudaERNS_18TensorIteratorBaseEENKUlvE0_clEvENKUlvE7_clEvEUlN3c107complexIfEEE_St5arrayIPcLm2EELi4E23TrivialOffsetCalculatorILi1EjESE_NS0_6memory12LoadWithCastILi1EEENSF_13StoreWithCastILi1EEEEEviT_T0_T2_T3_T4_T5_,"",@"SHT_CUDA_INFO"
	.sectionflags	@""
	.align	4


	//----- nvinfo : EIATTR_CUDA_API_VERSION
	.align		4
        /*0000*/ 	.byte	0x04, 0x37
        /*0002*/ 	.short	(.L_6217 - .L_6216)
.L_6216:
        /*0004*/ 	.word	0x00000082


	//----- nvinfo : EIATTR_KPARAM_INFO
	.align		4
.L_6217:
        /*0008*/ 	.byte	0x04, 0x17
        /*000a*/ 	.short	(.L_6219 - .L_6218)
.L_6218:
        /*000c*/ 	.word	0x00000000
        /*0010*/ 	.short	0x0006
        /*0012*/ 	.short	0x0024
        /*0014*/ 	.byte	0x00, 0xf0, 0x21, 0x00


	//----- nvinfo : EIATTR_KPARAM_INFO
	.align		4
.L_6219:
        /*0018*/ 	.byte	0x04, 0x17
        /*001a*/ 	.short	(.L_6221 - .L_6220)
.L_6220:
        /*001c*/ 	.word	0x00000000
        /*0020*/ 	.short	0x0005
        /*0022*/ 	.short	0x001c
        /*0024*/ 	.byte	0x00, 0xf0, 0x21, 0x00


	//----- nvinfo : EIATTR_KPARAM_INFO
	.align		4
.L_6221:
        /*0028*/ 	.byte	0x04, 0x17
        /*002a*/ 	.short	(.L_6223 - .L_6222)
.L_6222:
        /*002c*/ 	.word	0x00000000
        /*0030*/ 	.short	0x0004
        /*0032*/ 	.short	0x0019
        /*0034*/ 	.byte	0x00, 0xf0, 0x05, 0x00


	//----- nvinfo : EIATTR_KPARAM_INFO
	.align		4
.L_6223:
        /*0038*/ 	.byte	0x04, 0x17
        /*003a*/ 	.short	(.L_6225 - .L_6224)
.L_6224:
        /*003c*/ 	.word	0x00000000
        /*0040*/ 	.short	0x0003
        /*0042*/ 	.short	0x0018
        /*0044*/ 	.byte	0x00, 0xf0, 0x05, 0x00


	//----- nvinfo : EIATTR_KPARAM_INFO
	.align		4
.L_6225:
        /*0048*/ 	.byte	0x04, 0x17
        /*004a*/ 	.short	(.L_6227 - .L_6226)
.L_6226:
        /*004c*/ 	.word	0x00000000
        /*0050*/ 	.short	0x0002
        /*0052*/ 	.short	0x0008
        /*0054*/ 	.byte	0x00, 0xf0, 0x41, 0x00


	//----- nvinfo : EIATTR_KPARAM_INFO
	.align		4
.L_6227:
        /*0058*/ 	.byte	0x04, 0x17
        /*005a*/ 	.short	(.L_6229 - .L_6228)
.L_6228:
        /*005c*/ 	.word	0x00000000
        /*0060*/ 	.short	0x0001
        /*0062*/ 	.short	0x0004
        /*0064*/ 	.byte	0x00, 0xf0, 0x05, 0x00


	//----- nvinfo : EIATTR_KPARAM_INFO
	.align		4
.L_6229:
        /*0068*/ 	.byte	0x04, 0x17
        /*006a*/ 	.short	(.L_6231 - .L_6230)
.L_6230:
        /*006c*/ 	.word	0x00000000
        /*0070*/ 	.short	0x0000
        /*0072*/ 	.short	0x0000
        /*0074*/ 	.byte	0x00, 0xf0, 0x11, 0x00


	//----- nvinfo : EIATTR_SPARSE_MMA_MASK
	.align		4
.L_6231:
        /*0078*/ 	.byte	0x03, 0x50
        /*007a*/ 	.short	0x0000


	//----- nvinfo : EIATTR_MAXREG_COUNT
	.align		4
        /*007c*/ 	.byte	0x03, 0x1b
        /*007e*/ 	.short	0x00ff


	//----- nvinfo : EIATTR_EXTERNS
	.align		4
        /*0080*/ 	.byte	0x04, 0x0f
        /*0082*/ 	.short	(.L_6233 - .L_6232)


	//   ....[0]....
	.align		4
.L_6232:
        /*0084*/ 	.word	index@(__assertfail)


	//----- nvinfo : EIATTR_MERCURY_ISA_VERSION
	.align		4
.L_6233:
        /*0088*/ 	.byte	0x03, 0x5f
        /*008a*/ 	.short	0x0101


	//----- nvinfo : EIATTR_VRC_CTA_INIT_COUNT
	.align		4
        /*008c*/ 	.byte	0x02, 0x4a
	.zero		1
	.zero		1


	//----- nvinfo : EIATTR_SYSCALL_OFFSETS
	.align		4
        /*0090*/ 	.byte	0x04, 0x46
        /*0092*/ 	.short	(.L_6235 - .L_6234)


	//   ....[0]....
.L_6234:
        /*0094*/ 	.word	0x00001000


	//   ....[1]....
        /*0098*/ 	.word	0x000021b0


	//   ....[2]....
        /*009c*/ 	.word	0x000032d0


	//   ....[3]....
        /*00a0*/ 	.word	0x000043e0


	//   ....[4]....
        /*00a4*/ 	.word	0x000051d0


	//   ....[5]....
        /*00a8*/ 	.word	0x00005e90


	//   ....[6]....
        /*00ac*/ 	.word	0x00006c50


	//   ....[7]....
        /*00b0*/ 	.word	0x000079e0


	//----- nvinfo : EIATTR_EXIT_INSTR_OFFSETS
	.align		4
.L_6235:
        /*00b4*/ 	.byte	0x04, 0x1c
        /*00b6*/ 	.short	(.L_6237 - .L_6236)


	//   ....[0]....
.L_6236:
        /*00b8*/ 	.word	0x00006ed0


	//   ....[1]....
        /*00bc*/ 	.word	0x00007000


	//   ....[2]....
        /*00c0*/ 	.word	0x00007020


	//   ....[3]....
        /*00c4*/ 	.word	0x000070b0


	//   ....[4]....
        /*00c8*/ 	.word	0x000070d0


	//   ....[5]....
        /*00cc*/ 	.word	0x000070f0


	//   ....[6]....
        /*00d0*/ 	.word	0x00007180


	//   ....[7]....
        /*00d4*/ 	.word	0x000071c0


	//   ....[8]....
        /*00d8*/ 	.word	0x00007260


	//   ....[9]....
        /*00dc*/ 	.word	0x000072b0


	//   ....[10]....
        /*00e0*/ 	.word	0x000072e0


	//   ....[11]....
        /*00e4*/ 	.word	0x000073a0


	//   ....[12]....
        /*00e8*/ 	.word	0x000074e0


	//   ....[13]....
        /*00ec*/ 	.word	0x00007620


	//   ....[14]....
        /*00f0*/ 	.word	0x00007770


	//   ....[15]....
        /*00f4*/ 	.word	0x000077a0


	//   ....[16]....
        /*00f8*/ 	.word	0x000077c0


	//   ....[17]....
        /*00fc*/ 	.word	0x00007840


	//   ....[18]....
        /*0100*/ 	.word	0x00007880


	//   ....[19]....
        /*0104*/ 	.word	0x000079f0


	//   ....[20]....
        /*0108*/ 	.word	0x00007ad0


	//   ....[21]....
        /*010c*/ 	.word	0x00007b70


	//   ....[22]....
        /*0110*/ 	.word	0x00007ba0


	//   ....[23]....
        /*0114*/ 	.word	0x00007bf0


	//   ....[24]....
        /*0118*/ 	.word	0x00007c30


	//----- nvinfo : EIATTR_MAX_THREADS
	.align		4
.L_6237:
        /*011c*/ 	.byte	0x04, 0x05
        /*011e*/ 	.short	(.L_6239 - .L_6238)
.L_6238:
        /*0120*/ 	.word	0x00000080
        /*0124*/ 	.word	0x00000001
        /*0128*/ 	.word	0x00000001


	//----- nvinfo : EIATTR_CRS_STACK_SIZE
	.align		4
.L_6239:
        /*012c*/ 	.byte	0x04, 0x1e
        /*012e*/ 	.short	(.L_6241 - .L_6240)
.L_6240:
        /*0130*/ 	.word	0x00000000


	//----- nvinfo : EIATTR_CBANK_PARAM_SIZE
	.align		4
.L_6241:
        /*0134*/ 	.byte	0x03, 0x19
        /*0136*/ 	.short	0x002c


	//----- nvinfo : EIATTR_PARAM_CBANK
	.align		4
        /*0138*/ 	.byte	0x04, 0x0a
        /*013a*/ 	.short	(.L_6243 - .L_6242)
	.align		4
.L_6242:
        /*013c*/ 	.word	index@(.nv.constant0._ZN2at6native27unrolled_elementwise_kernelIZZZNS0_23logical_not_kernel_cudaERNS_18TensorIteratorBaseEENKUlvE0_clEvENKUlvE7_clEvEUlN3c107complexIfEEE_St5arrayIPcLm2EELi4E23TrivialOffsetCalculatorILi1EjESE_NS0_6memory12LoadWithCastILi1EEENSF_13StoreWithCastILi1EEEEEviT_T0_T2_T3_T4_T5_)
        /*0140*/ 	.short	0x0380
        /*0142*/ 	.short	0x002c


	//----- nvinfo : EIATTR_SW_WAR
	.align		4
.L_6243:
        /*0144*/ 	.byte	0x04, 0x36
        /*0146*/ 	.short	(.L_6245 - .L_6244)
.L_6244:
        /*0148*/ 	.word	0x00000008
.L_6245:


//--------------------- .nv.info._ZN2at6native18elementwise_kernelILi128ELi4EZNS0_22gpu_kernel_impl_nocastIZZZNS0_23logical_not_kernel_cudaERNS_18TensorIteratorBaseEENKUlvE0_clEvENKUlvE7_clEvEUlN3c107complexIfEEE_EEvS4_RKT_EUliE_EEviT1_ --------------------------
	.section	.nv.info._ZN2at6native18elementwise_kernelILi128ELi4EZNS0_22gpu_kernel_impl_nocastIZZZNS0_23logical_not_kernel_cudaERNS_18TensorIteratorBaseEENKUlvE0_clEvENKUlvE7_clEvEUlN3c107complexIfEEE_EEvS4_RKT_EUliE_EEviT1_,"",@"SHT_CUDA_INFO"
	.sectionflags	@""
	.align	4


	//----- nvinfo : EIATTR_CUDA_API_VERSION
	.align		4
        /*0000*/ 	.byte	0x04, 0x37
        /*0002*/ 	.short	(.L_6247 - .L_6246)
.L_6246:
        /*0004*/ 	.word	0x00000082


	//----- nvinfo : EIATTR_KPARAM_INFO
	.align		4
.L_6247:
        /*0008*/ 	.byte	0x04, 0x17
        /*000a*/ 	.short	(.L_6249 - .L_6248)
.L_6248:
        /*000c*/ 	.word	0x00000000
        /*0010*/ 	.short	0x0001
        /*0012*/ 	.short	0x0008
        /*0014*/ 	.byte	0x00, 0xf0, 0x61, 0x08


	//----- nvinfo : EIATTR_KPARAM_INFO
	.align		4
.L_6249:
        /*0018*/ 	.byte	0x04, 0x17
        /*001a*/ 	.short	(.L_6251 - .L_6250)
.L_6250:
        /*001c*/ 	.word	0x00000000
        /*0020*/ 	.short	0x0000
        /*0022*/ 	.short	0x0000
        /*0024*/ 	.byte	0x00, 0xf0, 0x11, 0x00


	//----- nvinfo : EIATTR_SPARSE_MMA_MASK
	.align		4
.L_6251:
        /*0028*/ 	.byte	0x03, 0x50
        /*002a*/ 	.short	0x0000


	//----- nvinfo : EIATTR_MAXREG_COUNT
	.align		4
        /*002c*/ 	.byte	0x03, 0x1b
        /*002e*/ 	.short	0x0080


	//----- nvinfo : EIATTR_MERCURY_ISA_VERSION
	.align		4
        /*0030*/ 	.byte	0x03, 0x5f
        /*0032*/ 	.short	0x0101


	//----- nvinfo : EIATTR_VRC_CTA_INIT_COUNT
	.align		4
        /*0034*/ 	.byte	0x02, 0x4a
	.zero		1
	.zero		1


	//----- nvinfo : EIATTR_EXIT_INSTR_OFFSETS
	.align		4
        /*0038*/ 	.byte	0x04, 0x1c
        /*003a*/ 	.short	(.L_6253 - .L_6252)


	//   ....[0]....
.L_6252:
        /*003c*/ 	.word	0x00000330


	//   ....[1]....
        /*0040*/ 	.word	0x000003c0


	//   ....[2]....
        /*0044*/ 	.word	0x00003f10


	//   ....[3]....
        /*0048*/ 	.word	0x00005270


	//----- nvinfo : EIATTR_MAX_THREADS
	.align		4
.L_6253:
        /*004c*/ 	.byte	0x04, 0x05
        /*004e*/ 	.short	(.L_6255 - .L_6254)
.L_6254:
        /*0050*/ 	.word	0x00000080
        /*0054*/ 	.word	0x00000001
        /*0058*/ 	.word	0x00000001


	//----- nvinfo : EIATTR_CRS_STACK_SIZE
	.align		4
.L_6255:
        /*005c*/ 	.byte	0x04, 0x1e
        /*005e*/ 	.short	(.L_6257 - .L_6256)
.L_6256:
        /*0060*/ 	.word	0x00000000


	//----- nvinfo : EIATTR_CBANK_PARAM_SIZE
	.align		4
.L_6257:
        /*0064*/ 	.byte	0x03, 0x19
        /*0066*/ 	.short	0x0220


	//----- nvinfo : EIATTR_PARAM_CBANK
	.align		4
        /*0068*/ 	.byte	0x04, 0x0a
        /*006a*/ 	.short	(.L_6259 - .L_6258)
	.align		4
.L_6258:
        /*006c*/ 	.word	index@(.nv.constant0._ZN2at6native18elementwise_kernelILi128ELi4EZNS0_22gpu_kernel_impl_nocastIZZZNS0_23logical_not_kernel_cudaERNS_18TensorIteratorBaseEENKUlvE0_clEvENKUlvE7_clEvEUlN3c107complexIfEEE_EEvS4_RKT_EUliE_EEviT1_)
        /*0070*/ 	.short	0x0380
        /*0072*/ 	.short	0x0220


	//----- nvinfo : EIATTR_SW_WAR
	.align		4
.L_6259:
        /*0074*/ 	.byte	0x04, 0x36
        /*0076*/ 	.short	(.L_6261 - .L_6260)
.L_6260:
        /*0078*/ 	.word	0x00000008
.L_6261:


//--------------------- .nv.info._ZN2at6native27unrolled_elementwise_kernelIZZZNS0_23logical_not_kernel_cudaERNS_18TensorIteratorBaseEENKUlvE0_clEvENKUlvE7_clEvEUlN3c107complexIfEEE_St5arrayIPcLm2EELi4E23TrivialOffsetCalculatorILi1EjESE_NS0_6memory15LoadWithoutCastENSF_16StoreWithoutCastEEEviT_T0_T2_T3_T4_T5_ --------------------------
	.section	.nv.info._ZN2at6native27unrolled_elementwise_kernelIZZZNS0_23logical_not_kernel_cudaERNS_18TensorIteratorBaseEENKUlvE0_clEvENKUlvE7_clEvEUlN3c107complexIfEEE_St5arrayIPcLm2EELi4E23TrivialOffsetCalculatorILi1EjESE_NS0_6memory15LoadWithoutCastENSF_16StoreWithoutCastEEEviT_T0_T2_T3_T4_T5_,"",@"SHT_CUDA_INFO"
	.sectionflags	@""
	.align	4


	//----- nvinfo : EIATTR_CUDA_API_VERSION
	.align		4
        /*0000*/ 	.byte	0x04, 0x37
        /*0002*/ 	.short	(.L_6263 - .L_6262)
.L_6262:
        /*0004*/ 	.word	0x00000082


	//----- nvinfo : EIATTR_KPARAM_INFO
	.align		4
.L_6263:
        /*0008*/ 	.byte	0x04, 0x17
        /*000a*/ 	.short	(.L_6265 - .L_6264)
.L_6264:
        /*000c*/ 	.word	0x00000000
        /*0010*/ 	.short	0x0006
        /*0012*/ 	.short	0x001b
        /*0014*/ 	.byte	0x00, 0xf0, 0x05, 0x00


	//----- nvinfo : EIATTR_KPARAM_INFO
	.align		4
.L_6265:
        /*0018*/ 	.byte	0x04, 0x17
        /*001a*/ 	.short	(.L_6267 - .L_6266)
.L_6266:
        /*001c*/ 	.word	0x00000000
        /*0020*/ 	.short	0x0005
        /*0022*/ 	.short	0x001a
        /*0024*/ 	.byte	0x00, 0xf0, 0x05, 0x00


	//----- nvinfo : EIATTR_KPARAM_INFO
	.align		4
.L_6267:
        /*0028*/ 	.byte	0x04, 0x17
        /*002a*/ 	.short	(.L_6269 - .L_6268)
.L_6268:
        /*002c*/ 	.word	0x00000000
        /*0030*/ 	.short	0x0004
        /*0032*/ 	.short	0x0019
        /*0034*/ 	.byte	0x00, 0xf0, 0x05, 0x00


	//----- nvinfo : EIATTR_KPARAM_INFO
	.align		4
.L_6269:
        /*0038*/ 	.byte	0x04, 0x17
        /*003a*/ 	.short	(.L_6271 - .L_6270)
.L_6270:
        /*003c*/ 	.word	0x00000000
        /*0040*/ 	.short	0x0003
        /*0042*/ 	.short	0x0018
        /*0044*/ 	.byte	0x00, 0xf0, 0x05, 0x00


	//----- nvinfo : EIATTR_KPARAM_INFO
	.align		4
.L_6271:
        /*0048*/ 	.byte	0x04, 0x17
        /*004a*/ 	.short	(.L_6273 - .L_6272)
.L_6272:
        /*004c*/ 	.word	0x00000000
        /*0050*/ 	.short	0x0002
        /*0052*/ 	.short	0x0008
        /*0054*/ 	.byte	0x00, 0xf0, 0x41, 0x00


	//----- nvinfo : EIATTR_KPARAM_INFO
	.align		4
.L_6273:
        /*0058*/ 	.byte	0x04, 0x17
        /*005a*/ 	.short	(.L_6275 - .L_6274)
.L_6274:
        /*005c*/ 	.word	0x00000000
        /*0060*/ 	.short	0x0001
        /*0062*/ 	.short	0x0004
        /*0064*/ 	.byte	0x00, 0xf0, 0x05, 0x00


	//----- nvinfo : EIATTR_KPARAM_INFO
	.align		4
.L_6275:
        /*0068*/ 	.byte	0x04, 0x17
        /*006a*/ 	.short	(.L_6277 - .L_6276)
.L_6276:
        /*006c*/ 	.word	0x00000000
        /*0070*/ 	.short	0x0000
        /*0072*/ 	.short	0x0000
        /*0074*/ 	.byte	0x00, 0xf0, 0x11, 0x00


	//----- nvinfo : EIATTR_SPARSE_MMA_MASK
	.align		4
.L_6277:
        /*0078*/ 	.byte	0x03, 0x50
        /*007a*/ 	.short	0x0000


	//----- nvinfo : EIATTR_MAXREG_COUNT
	.align		4
        /*007c*/ 	.byte	0x03, 0x1b
        /*007e*/ 	.short	0x00ff


	//----- nvinfo : EIATTR_MERCURY_ISA_VERSION
	.align		4
        /*0080*/ 	.byte	0x03, 0x5f
        /*0082*/ 	.short	0x0101


	//----- nvinfo : EIATTR_VRC_CTA_INIT_COUNT
	.align		4
        /*0084*/ 	.byte	0x02, 0x4a
	.zero		1
	.zero		1


	//----- nvinfo : EIATTR_EXIT_INSTR_OFFSETS
	.align		4
        /*0088*/ 	.byte	0x04, 0x1c
        /*008a*/ 	.short	(.L_6279 - .L_6278)


	//   ....[0]....
.L_6278:
        /*008c*/ 	.word	0x00000500


	//   ....[1]....
        /*0090*/ 	.word	0x00000560


	//----- nvinfo : EIATTR_MAX_THREADS
	.align		4
.L_6279:
        /*0094*/ 	.byte	0x04, 0x05
        /*0096*/ 	.short	(.L_6281 - .L_6280)
.L_6280:
        /*0098*/ 	.word	0x00000080
        /*009c*/ 	.word	0x00000001
        /*00a0*/ 	.word	0x00000001


	//----- nvinfo : EIATTR_CRS_STACK_SIZE
	.align		4
.L_6281:
        /*00a4*/ 	.byte	0x04, 0x1e
        /*00a6*/ 	.short	(.L_6283 - .L_6282)
.L_6282:
        /*00a8*/ 	.word	0x00000000


	//----- nvinfo : EIATTR_CBANK_PARAM_SIZE
	.align		4
.L_6283:
        /*00ac*/ 	.byte	0x03, 0x19
        /*00ae*/ 	.short	0x001c


	//----- nvinfo : EIATTR_PARAM_CBANK
	.align		4
        /*00b0*/ 	.byte	0x04, 0x0a
        /*00b2*/ 	.short	(.L_6285 - .L_6284)
	.align		4
.L_6284:
        /*00b4*/ 	.word	index@(.nv.constant0._ZN2at6native27unrolled_elementwise_kernelIZZZNS0_23logical_not_kernel_cudaERNS_18TensorIteratorBaseEENKUlvE0_clEvENKUlvE7_clEvEUlN3c107complexIfEEE_St5arrayIPcLm2EELi4E23TrivialOffsetCalculatorILi1EjESE_NS0_6memory15LoadWithoutCastENSF_16StoreWithoutCastEEEviT_T0_T2_T3_T4_T5_)
        /*00b8*/ 	.short	0x0380
        /*00ba*/ 	.short	0x001c


	//----- nvinfo : EIATTR_SW_WAR
	.align		4
.L_6285:
        /*00bc*/ 	.byte	0x04, 0x36
        /*00be*/ 	.short	(.L_6287 - .L_6286)
.L_6286:
        /*00c0*/ 	.word	0x00000008
.L_6287:


//--------------------- .nv.info._ZN2at6native29vectorized_elementwise_kernelILi2EZZZNS0_23logical_not_kernel_cudaERNS_18TensorIteratorBaseEENKUlvE0_clEvENKUlvE7_clEvEUlN3c107complexIfEEE_St5arrayIPcLm2EEEEviT0_T1_ --------------------------
	.section	.nv.info._ZN2at6native29vectorized_elementwise_kernelILi2EZZZNS0_23logical_not_kernel_cudaERNS_18TensorIteratorBaseEENKUlvE0_clEvENKUlvE7_clEvEUlN3c107complexIfEEE_St5arrayIPcLm2EEEEviT0_T1_,"",@"SHT_CUDA_INFO"
	.sectionflags	@""
	.align	4


	//----- nvinfo : EIATTR_CUDA_API_VERSION
	.align		4
        /*0000*/ 	.byte	0x04, 0x37
        /*0002*/ 	.short	(.L_6289 - .L_6288)
.L_6288:
        /*0004*/ 	.word	0x00000082


	//----- nvinfo : EIATTR_KPARAM_INFO
	.align		4
.L_6289:
        /*0008*/ 	.byte	0x04, 0x17
        /*000a*/ 	.short	(.L_6291 - .L_6290)
.L_6290:
        /*000c*/ 	.word	0x00000000
        /*0010*/ 	.short	0x0002
        /*0012*/ 	.short	0x0008
        /*0014*/ 	.byte	0x00, 0xf0, 0x41, 0x00


	//----- nvinfo : EIATTR_KPARAM_INFO
	.align		4
.L_6291:
        /*0018*/ 	.byte	0x04, 0x17
        /*001a*/ 	.short	(.L_6293 - .L_6292)
.L_6292:
        /*001c*/ 	.word	0x00000000
        /*0020*/ 	.short	0x0001
        /*0022*/ 	.short	0x0004
        /*0024*/ 	.byte	0x00, 0xf0, 0x05, 0x00


	//----- nvinfo : EIATTR_KPARAM_INFO
	.align		4
.L_6293:
        /*0028*/ 	.byte	0x04, 0x17
        /*002a*/ 	.short	(.L_6295 - .L_6294)
.L_6294:
        /*002c*/ 	.word	0x00000000
        /*0030*/ 	.short	0x0000
        /*0032*/ 	.short	0x0000
        /*0034*/ 	.byte	0x00, 0xf0, 0x11, 0x00


	//----- nvinfo : EIATTR_SPARSE_MMA_MASK
	.align		4
.L_6295:
        /*0038*/ 	.byte	0x03, 0x50
        /*003a*/ 	.short	0x0000


	//----- nvinfo : EIATTR_MAXREG_COUNT
	.align		4
        /*003c*/ 	.byte	0x03, 0x1b
        /*003e*/ 	.short	0x00ff


	//----- nvinfo : EIATTR_MERCURY_ISA_VERSION
	.align		4
        /*0040*/ 	.byte	0x03, 0x5f
        /*0042*/ 	.short	0x0101


	//----- nvinfo : EIATTR_VRC_CTA_INIT_COUNT
	.align		4
        /*0044*/ 	.byte	0x02, 0x4a
	.zero		1
	.zero		1


	//----- nvinfo : EIATTR_EXIT_INSTR_OFFSETS
	.align		4
        /*0048*/ 	.byte	0x04, 0x1c
        /*004a*/ 	.short	(.L_6297 - .L_6296)


	//   ....[0]....
.L_6296:
        /*004c*/ 	.word	0x00000a90


	//   ....[1]....
        /*0050*/ 	.word	0x00000af0


	//   ....[2]....
        /*0054*/ 	.word	0x00000e40


	//----- nvinfo : EIATTR_MAX_THREADS
	.align		4
.L_6297:
        /*0058*/ 	.byte	0x04, 0x05
        /*005a*/ 	.short	(.L_6299 - .L_6298)
.L_6298:
        /*005c*/ 	.word	0x00000080
        /*0060*/ 	.word	0x00000001
        /*0064*/ 	.word	0x00000001


	//----- nvinfo : EIATTR_CRS_STACK_SIZE
	.align		4
.L_6299:
        /*0068*/ 	.byte	0x04, 0x1e
        /*006a*/ 	.short	(.L_6301 - .L_6300)
.L_6300:
        /*006c*/ 	.word	0x00000000


	//----- nvinfo : EIATTR_CBANK_PARAM_SIZE
	.align		4
.L_6301:
        /*0070*/ 	.byte	0x03, 0x19
        /*0072*/ 	.short	0x0018


	//----- nvinfo : EIATTR_PARAM_CBANK
	.align		4
        /*0074*/ 	.byte	0x04, 0x0a
        /*0076*/ 	.short	(.L_6303 - .L_6302)
	.align		4
.L_6302:
        /*0078*/ 	.word	index@(.nv.constant0._ZN2at6native29vectorized_elementwise_kernelILi2EZZZNS0_23logical_not_kernel_cudaERNS_18TensorIteratorBaseEENKUlvE0_clEvENKUlvE7_clEvEUlN3c107complexIfEEE_St5arrayIPcLm2EEEEviT0_T1_)
        /*007c*/ 	.short	0x0380
        /*007e*/ 	.short	0x0018


	//----- nvinfo : EIATTR_SW_WAR
	.align		4
.L_6303:
        /*0080*/ 	.byte	0x04, 0x36
        /*0082*/ 	.short	(.L_6305 - .L_6304)
.L_6304:
        /*0084*/ 	.word	0x00000008
.L_6305:


//--------------------- .nv.info._ZN2at6native29vectorized_elementwise_kernelILi4EZZZNS0_23logical_not_kernel_cudaERNS_18TensorIteratorBaseEENKUlvE0_clEvENKUlvE7_clEvEUlN3c107complexIfEEE_St5arrayIPcLm2EEEEviT0_T1_ --------------------------
	.section	.nv.info._ZN2at6native29vectorized_elementwise_kernelILi4EZZZNS0_23logical_not_kernel_cudaERNS_18TensorIteratorBaseEENKUlvE0_clEvENKUlvE7_clEvEUlN3c107complexIfEEE_St5arrayIPcLm2EEEEviT0_T1_,"",@"SHT_CUDA_INFO"
	.sectionflags	@""
	.align	4


	//----- nvinfo : EIATTR_CUDA_API_VERSION
	.align		4
        /*0000*/ 	.byte	0x04, 0x37
        /*0002*/ 	.short	(.L_6307 - .L_6306)
.L_6306:
        /*0004*/ 	.word	0x00000082


	//----- nvinfo : EIATTR_KPARAM_INFO
	.align		4
.L_6307:
        /*0008*/ 	.byte	0x04, 0x17
        /*000a*/ 	.short	(.L_6309 - .L_6308)
.L_6308:
        /*000c*/ 	.word	0x00000000
        /*0010*/ 	.short	0x0002
        /*0012*/ 	.short	0x0008
        /*0014*/ 	.byte	0x00, 0xf0, 0x41, 0x00


	//----- nvinfo : EIATTR_KPARAM_INFO
	.align		4
.L_6309:
        /*0018*/ 	.byte	0x04, 0x17
        /*001a*/ 	.short	(.L_6311 - .L_6310)
.L_6310:
        /*001c*/ 	.word	0x00000000
        /*0020*/ 	.short	0x0001
        /*0022*/ 	.short	0x0004
        /*0024*/ 	.byte	0x00, 0xf0, 0x05, 0x00


	//----- nvinfo : EIATTR_KPARAM_INFO
	.align		4
.L_6311:
        /*0028*/ 	.byte	0x04, 0x17
        /*002a*/ 	.short	(.L_6313 - .L_6312)
.L_6312:
        /*002c*/ 	.word	0x00000000
        /*0030*/ 	.short	0x0000
        /*0032*/ 	.short	0x0000
        /*0034*/ 	.byte	0x00, 0xf0, 0x11, 0x00


	//----- nvinfo : EIATTR_SPARSE_MMA_MASK
	.align		4
.L_6313:
        /*0038*/ 	.byte	0x03, 0x50
        /*003a*/ 	.short	0x0000


	//----- nvinfo : EIATTR_MAXREG_COUNT
	.align		4
        /*003c*/ 	.byte	0x03, 0x1b
        /*003e*/ 	.short	0x00ff


	//----- nvinfo : EIATTR_MERCURY_ISA_VERSION
	.align		4
        /*0040*/ 	.byte	0x03, 0x5f
        /*0042*/ 	.short	0x0101


	//----- nvinfo : EIATTR_VRC_CTA_INIT_COUNT
	.align		4
        /*0044*/ 	.byte	0x02, 0x4a
	.zero		1
	.zero		1


	//----- nvinfo : EIATTR_EXIT_INSTR_OFFSETS
	.align		4
        /*0048*/ 	.byte	0x04, 0x1c
        /*004a*/ 	.short	(.L_6315 - .L_6314)


	//   ....[0]....
.L_6314:
        /*004c*/ 	.word	0x00000a90


	//   ....[1]....
        /*0050*/ 	.word	0x00000af0


	//   ....[2]....
        /*0054*/ 	.word	0x00000e20


	//----- nvinfo : EIATTR_MAX_THREADS
	.align		4
.L_6315:
        /*0058*/ 	.byte	0x04, 0x05
        /*005a*/ 	.short	(.L_6317 - .L_6316)
.L_6316:
        /*005c*/ 	.word	0x00000080
        /*0060*/ 	.word	0x00000001
        /*0064*/ 	.word	0x00000001


	//----- nvinfo : EIATTR_CRS_STACK_SIZE
	.align		4
.L_6317:
        /*0068*/ 	.byte	0x04, 0x1e
        /*006a*/ 	.short	(.L_6319 - .L_6318)
.L_6318:
        /*006c*/ 	.word	0x00000000


	//----- nvinfo : EIATTR_CBANK_PARAM_SIZE
	.align		4
.L_6319:
        /*0070*/ 	.byte	0x03, 0x19
        /*0072*/ 	.short	0x0018


	//----- nvinfo : EIATTR_PARAM_CBANK
	.align		4
        /*0074*/ 	.byte	0x04, 0x0a
        /*0076*/ 	.short	(.L_6321 - .L_6320)
	.align		4
.L_6320:
        /*0078*/ 	.word	index@(.nv.constant0._ZN2at6native29vectorized_elementwise_kernelILi4EZZZNS0_23logical_not_kernel_cudaERNS_18TensorIteratorBaseEENKUlvE0_clEvENKUlvE7_clEvEUlN3c107complexIfEEE_St5arrayIPcLm2EEEEviT0_T1_)
        /*007c*/ 	.short	0x0380
        /*007e*/ 	.short	0x0018


	//----- nvinfo : EIATTR_SW_WAR
	.align		4
.L_6321:
        /*0080*/ 	.byte	0x04, 0x36
        /*0082*/ 	.short	(.L_6323 - .L_6322)
.L_6322:
        /*0084*/ 	.word	0x00000008
.L_6323:


//--------------------- .nv.info._ZN2at6native29vectorized_elementwise_kernelILi8EZZZNS0_23logical_not_kernel_cudaERNS_18TensorIteratorBaseEENKUlvE0_clEvENKUlvE7_clEvEUlN3c107complexIfEEE_St5arrayIPcLm2EEEEviT0_T1_ --------------------------
	.section	.nv.info._ZN2at6native29vectorized_elementwise_kernelILi8EZZZNS0_23logical_not_kernel_cudaERNS_18TensorIteratorBaseEENKUlvE0_clEvENKUlvE7_clEvEUlN3c107complexIfEEE_St5arrayIPcLm2EEEEviT0_T1_,"",@"SHT_CUDA_INFO"
	.sectionflags	@""
	.align	4


	//----- nvinfo : EIATTR_CUDA_API_VERSION
	.align		4
        /*0000*/ 	.byte	0x04, 0x37
        /*0002*/ 	.short	(.L_6325 - .L_6324)
.L_6324:
        /*0004*/ 	.word	0x00000082


	//----- nvinfo : EIATTR_KPARAM_INFO
	.align		4
.L_6325:
        /*0008*/ 	.byte	0x04, 0x17
        /*000a*/ 	.short	(.L_6327 - .L_6326)
.L_6326:
        /*000c*/ 	.word	0x00000000
        /*0010*/ 	.short	0x0002
        /*0012*/ 	.short	0x0008
        /*0014*/ 	.byte	0x00, 0xf0, 0x41, 0x00


	//----- nvinfo : EIATTR_KPARAM_INFO
	.align		4
.L_6327:
        /*0018*/ 	.byte	0x04, 0x17
        /*001a*/ 	.short	(.L_6329 - .L_6328)
.L_6328:
        /*001c*/ 	.word	0x00000000
        /*0020*/ 	.short	0x0001
        /*0022*/ 	.short	0x0004
        /*0024*/ 	.byte	0x00, 0xf0, 0x05, 0x00


	//----- nvinfo : EIATTR_KPARAM_INFO
	.align		4
.L_6329:
        /*0028*/ 	.byte	0x04, 0x17
        /*002a*/ 	.short	(.L_6331 - .L_6330)
.L_6330:
        /*002c*/ 	.word	0x00000000
        /*0030*/ 	.short	0x0000
        /*0032*/ 	.short	0x0000
        /*0034*/ 	.byte	0x00, 0xf0, 0x11, 0x00


	//----- nvinfo : EIATTR_SPARSE_MMA_MASK
	.align		4
.L_6331:
        /*0038*/ 	.byte	0x03, 0x50
        /*003a*/ 	.short	0x0000


	//----- nvinfo : EIATTR_MAXREG_COUNT
	.align		4
        /*003c*/ 	.byte	0x03, 0x1b
        /*003e*/ 	.short	0x00ff


	//----- nvinfo : EIATTR_MERCURY_ISA_VERSION
	.align		4
        /*0040*/ 	.byte	0x03, 0x5f
        /*0042*/ 	.short	0x0101


	//----- nvinfo : EIATTR_VRC_CTA_INIT_COUNT
	.align		4
        /*0044*/ 	.byte	0x02, 0x4a
	.zero		1
	.zero		1


	//----- nvinfo : EIATTR_EXIT_INSTR_OFFSETS
	.align		4
        /*0048*/ 	.byte	0x04, 0x1c
        /*004a*/ 	.short	(.L_6333 - .L_6332)


	//   ....[0]....
.L_6332:
        /*004c*/ 	.word	0x00000010


	//----- nvinfo : EIATTR_MAX_THREADS
	.align		4
.L_6333:
        /*0050*/ 	.byte	0x04, 0x05
        /*0052*/ 	.short	(.L_6335 - .L_6334)
.L_6334:
        /*0054*/ 	.word	0x00000080
        /*0058*/ 	.word	0x00000001
        /*005c*/ 	.word	0x00000001


	//----- nvinfo : EIATTR_CBANK_PARAM_SIZE
	.align		4
.L_6335:
        /*0060*/ 	.byte	0x03, 0x19
        /*0062*/ 	.short	0x0018


	//----- nvinfo : EIATTR_PARAM_CBANK
	.align		4
        /*0064*/ 	.byte	0x04, 0x0a
        /*0066*/ 	.short	(.L_6337 - .L_6336)
	.align		4
.L_6336:
        /*0068*/ 	.word	index@(.nv.constant0._ZN2at6native29vectorized_elementwise_kernelILi8EZZZNS0_23logical_not_kernel_cudaERNS_18TensorIteratorBaseEENKUlvE0_clEvENKUlvE7_clEvEUlN3c107complexIfEEE_St5arrayIPcLm2EEEEviT0_T1_)
        /*006c*/ 	.short	0x0380
        /*006e*/ 	.short	0x0018


	//----- nvinfo : EIATTR_SW_WAR
	.align		4
.L_6337:
        /*0070*/ 	.byte	0x04, 0x36
        /*0072*/ 	.short	(.L_6339 - .L_6338)
.L_6338:
        /*0074*/ 	.word	0x00000008
.L_6339:


//--------------------- .nv.info._ZN2at6native18elementwise_kernelILi128ELi4EZNS0_15gpu_kernel_implIZZZNS0_23logical_not_kernel_cudaERNS_18TensorIteratorBaseEENKUlvE0_clEvENKUlvE6_clEvEUlN3c107complexIdEEE_EEvS4_RKT_EUliE_EEviT1_ --------------------------
	.section	.nv.info._ZN2at6native18elementwise_kernelILi128ELi4EZNS0_15gpu_kernel_implIZZZNS0_23logical_not_kernel_cudaERNS_18TensorIteratorBaseEENKUlvE0_clEvENKUlvE6_clEvEUlN3c107complexIdEEE_EEvS4_RKT_EUliE_EEviT1_,"",@"SHT_CUDA_INFO"
	.sectionflags	@""
	.align	4


	//----- nvinfo : EIATTR_CUDA_API_VERSION
	.align		4
        /*0000*/ 	.byte	0x04, 0x37
        /*0002*/ 	.short	(.L_6341 - .L_6340)
.L_6340:
        /*0004*/ 	.word	0x00000082


	//----- nvinfo : EIATTR_KPARAM_INFO
	.align		4
.L_6341:
        /*0008*/ 	.byte	0x04, 0x17
        /*000a*/ 	.short	(.L_6343 - .L_6342)
.L_6342:
        /*000c*/ 	.word	0x00000000
        /*0010*/ 	.short	0x0001
        /*0012*/ 	.short	0x0008
        /*0014*/ 	.byte	0x00, 0xf0, 0x61, 0x08


	//----- nvinfo : EIATTR_KPARAM_INFO
	.align		4
.L_6343:
        /*0018*/ 	.byte	0x04, 0x17
        /*001a*/ 	.short	(.L_6345 - .L_6344)
.L_6344:
        /*001c*/ 	.word	0x00000000
        /*0020*/ 	.short	0x0000
        /*0022*/ 	.short	0x0000
        /*0024*/ 	.byte	0x00, 0xf0, 0x11, 0x00


	//----- nvinfo : EIATTR_SPARSE_MMA_MASK
	.align		4
.L_6345:
        /*0028*/ 	.byte	0x03, 0x50
        /*002a*/ 	.short	0x0000


	//----- nvinfo : EIATTR_MAXREG_COUNT
	.align		4
        /*002c*/ 	.byte	0x03, 0x1b
        /*002e*/ 	.short	0x0080


	//----- nvinfo : EIATTR_EXTERNS
	.align		4
        /*0030*/ 	.byte	0x04, 0x0f
        /*0032*/ 	.short	(.L_6347 - .L_6346)


	//   ....[0]....
	.align		4
.L_6346:
        /*0034*/ 	.word	index@(__assertfail)


	//----- nvinfo : EIATTR_MERCURY_ISA_VERSION
	.align		4
.L_6347:
        /*0038*/ 	.byte	0x03, 0x5f
        /*003a*/ 	.short	0x0101


	//----- nvinfo : EIATTR_VRC_CTA_INIT_COUNT
	.align		4
        /*003c*/ 	.byte	0x02, 0x4a
	.zero		1
	.zero		1


	//----- nvinfo : EIATTR_SYSCALL_OFFSETS
	.align		4
        /*0040*/ 	.byte	0x04, 0x46
        /*0042*/ 	.short	(.L_6349 - .L_6348)


	//   ....[0]....
.L_6348:
        /*0044*/ 	.word	0x00002340


	//   ....[1]....
        /*0048*/ 	.word	0x00003110


	//   ....[2]....
        /*004c*/ 	.word	0x000055e0


	//   ....[3]....
        /*0050*/ 	.word	0x000061e0


	//   ....[4]....
        /*0054*/ 	.word	0x000087a0


	//   ....[5]....
        /*0058*/ 	.word	0x000093a0


	//   ....[6]....
        /*005c*/ 	.word	0x0000b970


	//   ....[7]....
        /*0060*/ 	.word	0x0000c540


	//----- nvinfo : EIATTR_EXIT_INSTR_OFFSETS
	.align		4
.L_6349:
        /*0064*/ 	.byte	0x04, 0x1c
        /*0066*/ 	.short	(.L_6351 - .L_6350)


	//   ....[0]....
.L_6350:
        /*0068*/ 	.word	0x00009630


	//   ....[1]....
        /*006c*/ 	.word	0x0000bb60


	//   ....[2]....
        /*0070*/ 	.word	0x0000bb80


	//   ....[3]....
        /*0074*/ 	.word	0x0000bc10


	//   ....[4]....
        /*0078*/ 	.word	0x0000bc30


	//   ....[5]....
        /*007c*/ 	.word	0x0000bc50


	//   ....[6]....
        /*0080*/ 	.word	0x0000bce0


	//   ....[7]....
        /*0084*/ 	.word	0x0000bd20


	//   ....[8]....
        /*0088*/ 	.word	0x0000bdc0


	//   ....[9]....
        /*008c*/ 	.word	0x0000be10


	//   ....[10]....
        /*0090*/ 	.word	0x0000be40


	//   ....[11]....
        /*0094*/ 	.word	0x0000bf00


	//   ....[12]....
        /*0098*/ 	.word	0x0000c040


	//   ....[13]....
        /*009c*/ 	.word	0x0000c180


	//   ....[14]....
        /*00a0*/ 	.word	0x0000c2d0


	//   ....[15]....
        /*00a4*/ 	.word	0x0000c300


	//   ....[16]....
        /*00a8*/ 	.word	0x0000c320


	//   ....[17]....
        /*00ac*/ 	.word	0x0000c3a0


	//   ....[18]....
        /*00b0*/ 	.word	0x0000c3e0


	//   ....[19]....
        /*00b4*/ 	.word	0x0000c550


	//   ....[20]....
        /*00b8*/ 	.word	0x0000c630


	//   ....[21]....
        /*00bc*/ 	.word	0x0000c6d0


	//   ....[22]....
        /*00c0*/ 	.word	0x0000c700


	//   ....[23]....
        /*00c4*/ 	.word	0x0000c750


	//   ....[24]....
        /*00c8*/ 	.word	0x0000c790


	//----- nvinfo : EIATTR_MAX_THREADS
	.align		4
.L_6351:
        /*00cc*/ 	.byte	0x04, 0x05
        /*00ce*/ 	.short	(.L_6353 - .L_6352)
.L_6352:
        /*00d0*/ 	.word	0x00000080
        /*00d4*/ 	.word	0x00000001
        /*00d8*/ 	.word	0x00000001


	//----- nvinfo : EIATTR_CRS_STACK_SIZE
	.align		4
.L_6353:
        /*00dc*/ 	.byte	0x04, 0x1e
        /*00de*/ 	.short	(.L_6355 - .L_6354)
.L_6354:
        /*00e0*/ 	.word	0x00000000


	//----- nvinfo : EIATTR_CBANK_PARAM_SIZE
	.align		4
.L_6355:
        /*00e4*/ 	.byte	0x03, 0x19
        /*00e6*/ 	.short	0x0220


	//----- nvinfo : EIATTR_PARAM_CBANK
	.align		4
        /*00e8*/ 	.byte	0x04, 0x0a
        /*00ea*/ 	.short	(.L_6357 - .L_6356)
	.align		4
.L_6356:
        /*00ec*/ 	.word	index@(.nv.constant0._ZN2at6native18elementwise_kernelILi128ELi4EZNS0_15gpu_kernel_implIZZZNS0_23logical_not_kernel_cudaERNS_18TensorIteratorBaseEENKUlvE0_clEvENKUlvE6_clEvEUlN3c107complexIdEEE_EEvS4_RKT_EUliE_EEviT1_)
        /*00f0*/ 	.short	0x0380
        /*00f2*/ 	.short	0x0220


	//----- nvinfo : EIATTR_SW_WAR
	.align		4
.L_6357:
        /*00f4*/ 	.byte	0x04, 0x36
        /*00f6*/ 	.short	(.L_6359 - .L_6358)
.L_6358:
        /*00f8*/ 	.word	0x00000008
.L_6359:


//--------------------- .nv.info._ZN2at6native27unrolled_elementwise_kernelIZZZNS0_23logical_not_kernel_cudaERNS_18TensorIteratorBaseEENKUlvE0_clEvENKUlvE6_clEvEUlN3c107complexIdEEE_St5arrayIPcLm2EELi4E23TrivialOffsetCalculatorILi1EjESE_NS0_6memory12LoadWithCastILi1EEENSF_13StoreWithCastILi1EEEEEviT_T0_T2_T3_T4_T5_ --------------------------
	.section	.nv.info._ZN2at6native27unrolled_elementwise_kernelIZZZNS0_23logical_not_kernel_cudaERNS_18TensorIteratorBaseEENKUlvE0_clEvENKUlvE6_clEvEUlN3c107complexIdEEE_St5arrayIPcLm2EELi4E23TrivialOffsetCalculatorILi1EjESE_NS0_6memory12LoadWithCastILi1EEENSF_13StoreWithCastILi1EEEEEviT_T0_T2_T3_T4_T5_,"",@"SHT_CUDA_INFO"
	.sectionflags	@""
	.align	4


	//----- nvinfo : EIATTR_CUDA_API_VERSION
	.align		4
        /*0000*/ 	.byte	0x04, 0x37
        /*0002*/ 	.short	(.L_6361 - .L_6360)
.L_6360:
        /*0004*/ 	.word	0x00000082


	//----- nvinfo : EIATTR_KPARAM_INFO
	.align		4
.L_6361:
        /*0008*/ 	.byte	0x04, 0x17
        /*000a*/ 	.short	(.L_6363 - .L_6362)
.L_6362:
        /*000c*/ 	.word	0x00000000
        /*0010*/ 	.short	0x0006
        /*0012*/ 	.short	0x0024
        /*0014*/ 	.byte	0x00, 0xf0, 0x21, 0x00


	//----- nvinfo : EIATTR_KPARAM_INFO
	.align		4
.L_6363:
        /*0018*/ 	.byte	0x04, 0x17
        /*001a*/ 	.short	(.L_6365 - .L_6364)
.L_6364:
        /*001c*/ 	.word	0x00000000
        /*0020*/ 	.short	0x0005
        /*0022*/ 	.short	0x001c
        /*0024*/ 	.byte	0x00, 0xf0, 0x21, 0x00


	//----- nvinfo : EIATTR_KPARAM_INFO
	.align		4
.L_6365:
        /*0028*/ 	.byte	0x04, 0x17
        /*002a*/ 	.short	(.L_6367 - .L_6366)
.L_6366:
        /*002c*/ 	.word	0x00000000
        /*0030*/ 	.short	0x0004
        /*0032*/ 	.short	0x0019
        /*0034*/ 	.byte	0x00, 0xf0, 0x05, 0x00


	//----- nvinfo : EIATTR_KPARAM_INFO
	.align		4
.L_6367:
        /*0038*/ 	.byte	0x04, 0x17
        /*003a*/ 	.short	(.L_6369 - .L_6368)
.L_6368:
        /*003c*/ 	.word	0x00000000
        /*0040*/ 	.short	0x0003
        /*0042*/ 	.short	0x0018
        /*0044*/ 	.byte	0x00, 0xf0, 0x05, 0x00


	//----- nvinfo : EIATTR_KPARAM_INFO
	.align		4
.L_6369:
        /*0048*/ 	.byte	0x04, 0x17
        /*004a*/ 	.short	(.L_6371 - .L_6370)
.L_6370:
        /*004c*/ 	.word	0x00000000
        /*0050*/ 	.short	0x0002
        /*0052*/ 	.short	0x0008
        /*0054*/ 	.byte	0x00, 0xf0, 0x41, 0x00


	//----- nvinfo : EIATTR_KPARAM_INFO
	.align		4
.L_6371:
        /*0058*/ 	.byte	0x04, 0x17
        /*005a*/ 	.short	(.L_6373 - .L_6372)
.L_6372:
        /*005c*/ 	.word	0x00000000
        /*0060*/ 	.short	0x0001
        /*0062*/ 	.short	0x0004
        /*0064*/ 	.byte	0x00, 0xf0, 0x05, 0x00


	//----- nvinfo : EIATTR_KPARAM_INFO
	.align		4
.L_6373:
        /*0068*/ 	.byte	0x04, 0x17
        /*006a*/ 	.short	(.L_6375 - .L_6374)
.L_6374:
        /*006c*/ 	.word	0x00000000
        /*0070*/ 	.short	0x0000
        /*0072*/ 	.short	0x0000
        /*0074*/ 	.byte	0x00, 0xf0, 0x11, 0x00


	//----- nvinfo : EIATTR_SPARSE_MMA_MASK
	.align		4
.L_6375:
        /*0078*/ 	.byte	0x03, 0x50
        /*007a*/ 	.short	0x0000


	//----- nvinfo : EIATTR_MAXREG_COUNT
	.align		4
        /*007c*/ 	.byte	0x03, 0x1b
        /*007e*/ 	.short	0x00ff


	//----- nvinfo : EIATTR_EXTERNS
	.align		4
        /*0080*/ 	.byte	0x04, 0x0f
        /*0082*/ 	.short	(.L_6377 - .L_6376)


	//   ....[0]....
	.align		4
.L_6376:
        /*0084*/ 	.word	index@(__assertfail)


	//----- nvinfo : EIATTR_MERCURY_ISA_VERSION
	.align		4
.L_6377:
        /*0088*/ 	.byte	0x03, 0x5f
        /*008a*/ 	.short	0x0101


	//----- nvinfo : EIATTR_VRC_CTA_INIT_COUNT
	.align		4
        /*008c*/ 	.byte	0x02, 0x4a
	.zero		1
	.zero		1


	//----- nvinfo : EIATTR_SYSCALL_OFFSETS
	.align		4
        /*0090*/ 	.byte	0x04, 0x46
        /*0092*/ 	.short	(.L_6379 - .L_6378)


	//   ....[0]....
.L_6378:
        /*0094*/ 	.word	0x00001060


	//   ....[1]....
        /*0098*/ 	.word	0x00002330


	//   ....[2]....
        /*009c*/ 	.word	0x00003530


	//   ....[3]....
        /*00a0*/ 	.word	0x00004720


	//   ....[4]....
        /*00a4*/ 	.word	0x00005550


	//   ....[5]....
        /*00a8*/ 	.word	0x00006210


	//   ....[6]....
        /*00ac*/ 	.word	0x00006fd0


	//   ....[7]....
        /*00b0*/ 	.word	0x00007d60


	//----- nvinfo : EIATTR_EXIT_INSTR_OFFSETS
	.align		4
.L_6379:
        /*00b4*/ 	.byte	0x04, 0x1c
        /*00b6*/ 	.short	(.L_6381 - .L_6380)


	//   ....[0]....
.L_6380:
        /*00b8*/ 	.word	0x00007250


	//   ....[1]....
        /*00bc*/ 	.word	0x00007380


	//   ....[2]....
        /*00c0*/ 	.word	0x000073a0


	//   ....[3]....
        /*00c4*/ 	.word	0x00007430


	//   ....[4]....
        /*00c8*/ 	.word	0x00007450


	//   ....[5]....
        /*00cc*/ 	.word	0x00007470


	//   ....[6]....
        /*00d0*/ 	.word	0x00007500


	//   ....[7]....
        /*00d4*/ 	.word	0x00007540


	//   ....[8]....
        /*00d8*/ 	.word	0x000075e0


	//   ....[9]....
        /*00dc*/ 	.word	0x00007630


	//   ....[10]....
        /*00e0*/ 	.word	0x00007660


	//   ....[11]....
        /*00e4*/ 	.word	0x00007720


	//   ....[12]....
        /*00e8*/ 	.word	0x00007860


	//   ....[13]....
        /*00ec*/ 	.word	0x000079a0


	//   ....[14]....
        /*00f0*/ 	.word	0x00007af0


	//   ....[15]....
        /*00f4*/ 	.word	0x00007b20


	//   ....[16]....
        /*00f8*/ 	.word	0x00007b40


	//   ....[17]....
        /*00fc*/ 	.word	0x00007bc0


	//   ....[18]....
        /*0100*/ 	.word	0x00007c00


	//   ....[19]....
        /*0104*/ 	.word	0x00007d70


	//   ....[20]....
        /*0108*/ 	.word	0x00007e50


	//   ....[21]....
        /*010c*/ 	.word	0x00007ef0


	//   ....[22]....
        /*0110*/ 	.word	0x00007f20


	//   ....[23]....
        /*0114*/ 	.word	0x00007f70


	//   ....[24]....
        /*0118*/ 	.word	0x00007fb0


	//----- nvinfo : EIATTR_MAX_THREADS
	.align		4
.L_6381:
        /*011c*/ 	.byte	0x04, 0x05
        /*011e*/ 	.short	(.L_6383 - .L_6382)
.L_6382:
        /*0120*/ 	.word	0x00000080
        /*0124*/ 	.word	0x00000001
        /*0128*/ 	.word	0x00000001


	//----- nvinfo : EIATTR_CRS_STACK_SIZE
	.align		4
.L_6383:
        /*012c*/ 	.byte	0x04, 0x1e
        /*012e*/ 	.short	(.L_6385 - .L_6384)
.L_6384:
        /*0130*/ 	.word	0x00000000


	//----- nvinfo : EIATTR_CBANK_PARAM_SIZE
	.align		4
.L_6385:
        /*0134*/ 	.byte	0x03, 0x19
        /*0136*/ 	.short	0x002c


	//----- nvinfo : EIATTR_PARAM_CBANK
	.align		4
        /*0138*/ 	.byte	0x04, 0x0a
        /*013a*/ 	.short	(.L_6387 - .L_6386)
	.align		4
.L_6386:
        /*013c*/ 	.word	index@(.nv.constant0._ZN2at6native27unrolled_elementwise_kernelIZZZNS0_23logical_not_kernel_cudaERNS_18TensorIteratorBaseEENKUlvE0_clEvENKUlvE6_clEvEUlN3c107complexIdEEE_St5arrayIPcLm2EELi4E23TrivialOffsetCalculatorILi1EjESE_NS0_6memory12LoadWithCastILi1EEENSF_13StoreWithCastILi1EEEEEviT_T0_T2_T3_T4_T5_)
        /*0140*/ 	.short	0x0380
        /*0142*/ 	.short	0x002c


	//----- nvinfo : EIATTR_SW_WAR
	.align		4
.L_6387:
        /*0144*/ 	.byte	0x04, 0x36
        /*0146*/ 	.short	(.L_6389 - .L_6388)
.L_6388:
        /*0148*/ 	.word	0x00000008
.L_6389:


//--------------------- .nv.info._ZN2at6native18elementwise_kernelILi128ELi4EZNS0_22gpu_kernel_impl_nocastIZZZNS0_23logical_not_kernel_cudaERNS_18TensorIteratorBaseEENKUlvE0_clEvENKUlvE6_clEvEUlN3c107complexIdEEE_EEvS4_RKT_EUliE_EEviT1_ --------------------------
	.section	.nv.info._ZN2at6native18elementwise_kernelILi128ELi4EZNS0_22gpu_kernel_impl_nocastIZZZNS0_23logical_not_kernel_cudaERNS_18TensorIteratorBaseEENKUlvE0_clEvENKUlvE6_clEvEUlN3c107complexIdEEE_EEvS4_RKT_EUliE_EEviT1_,"",@"SHT_CUDA_INFO"
	.sectionflags	@""
	.align	4


	//----- nvinfo : EIATTR_CUDA_API_VERSION
	.align		4
        /*0000*/ 	.byte	0x04, 0x37
        /*0002*/ 	.short	(.L_6391 - .L_6390)
.L_6390:
        /*0004*/ 	.word	0x00000082


	//----- nvinfo : EIATTR_KPARAM_INFO
	.align		4
.L_6391:
        /*0008*/ 	.byte	0x04, 0x17
        /*000a*/ 	.short	(.L_6393 - .L_6392)
.L_6392:
        /*000c*/ 	.word	0x00000000
        /*0010*/ 	.short	0x0001
        /*0012*/ 	.short	0x0008
        /*0014*/ 	.byte	0x00, 0xf0, 0x61, 0x08


	//----- nvinfo : EIATTR_KPARAM_INFO
	.align		4
.L_6393:
        /*0018*/ 	.byte	0x04, 0x17
        /*001a*/ 	.short	(.L_6395 - .L_6394)
.L_6394:
        /*001c*/ 	.word	0x00000000
        /*0020*/ 	.short	0x0000
        /*0022*/ 	.short	0x0000
        /*0024*/ 	.byte	0x00, 0xf0, 0x11, 0x00


	//----- nvinfo : EIATTR_SPARSE_MMA_MASK
	.align		4
.L_6395:
        /*0028*/ 	.byte	0x03, 0x50
        /*002a*/ 	.short	0x0000


	//----- nvinfo : EIATTR_MAXREG_COUNT
	.align		4
        /*002c*/ 	.byte	0x03, 0x1b
        /*002e*/ 	.short	0x0080


	//----- nvinfo : EIATTR_MERCURY_ISA_VERSION
	.align		4
        /*0030*/ 	.byte	0x03, 0x5f
        /*0032*/ 	.short	0x0101


	//----- nvinfo : EIATTR_VRC_CTA_INIT_COUNT
	.align		4
        /*0034*/ 	.byte	0x02, 0x4a
	.zero		1
	.zero		1


	//----- nvinfo : EIATTR_EXIT_INSTR_OFFSETS
	.align		4
        /*0038*/ 	.byte	0x04, 0x1c
        /*003a*/ 	.short	(.L_6397 - .L_6396)


	//   ....[0]....
.L_6396:
        /*003c*/ 	.word	0x00000390


	//   ....[1]....
        /*0040*/ 	.word	0x00000450


	//   ....[2]....
        /*0044*/ 	.word	0x00004030


	//   ....[3]....
        /*0048*/ 	.word	0x000053c0


	//----- nvinfo : EIATTR_MAX_THREADS
	.align		4
.L_6397:
        /*004c*/ 	.byte	0x04, 0x05
        /*004e*/ 	.short	(.L_6399 - .L_6398)
.L_6398:
        /*0050*/ 	.word	0x00000080
        /*0054*/ 	.word	0x00000001
        /*0058*/ 	.word	0x00000001


	//----- nvinfo : EIATTR_CRS_STACK_SIZE
	.align		4
.L_6399:
        /*005c*/ 	.byte	0x04, 0x1e
        /*005e*/ 	.short	(.L_6401 - .L_6400)
.L_6400:
        /*0060*/ 	.word	0x00000000


	//----- nvinfo : EIATTR_CBANK_PARAM_SIZE
	.align		4
.L_6401:
        /*0064*/ 	.byte	0x03, 0x19
        /*0066*/ 	.short	0x0220


	//----- nvinfo : EIATTR_PARAM_CBANK
	.align		4
        /*0068*/ 	.byte	0x04, 0x0a
        /*006a*/ 	.short	(.L_6403 - .L_6402)
	.align		4
.L_6402:
        /*006c*/ 	.word	index@(.nv.constant0._ZN2at6native18elementwise_kernelILi128ELi4EZNS0_22gpu_kernel_impl_nocastIZZZNS0_23logical_not_kernel_cudaERNS_18TensorIteratorBaseEENKUlvE0_clEvENKUlvE6_clEvEUlN3c107complexIdEEE_EEvS4_RKT_EUliE_EEviT1_)
        /*0070*/ 	.short	0x0380
        /*0072*/ 	.short	0x0220


	//----- nvinfo : EIATTR_SW_WAR
	.align		4
.L_6403:
        /*0074*/ 	.byte	0x04, 0x36
        /*0076*/ 	.short	(.L_6405 - .L_6404)
.L_6404:
        /*0078*/ 	.word	0x00000008
.L_6405:


//--------------------- .nv.info._ZN2at6native27unrolled_elementwise_kernelIZZZNS0_23logical_not_kernel_cudaERNS_18TensorIteratorBaseEENKUlvE0_clEvENKUlvE6_clEvEUlN3c107complexIdEEE_St5arrayIPcLm2EELi4E23TrivialOffsetCalculatorILi1EjESE_NS0_6memory15LoadWithoutCastENSF_16StoreWithoutCastEEEviT_T0_T2_T3_T4_T5_ --------------------------
	.section	.nv.info._ZN2at6native27unrolled_elementwise_kernelIZZZNS0_23logical_not_kernel_cudaERNS_18TensorIteratorBaseEENKUlvE0_clEvENKUlvE6_clEvEUlN3c107complexIdEEE_St5arrayIPcLm2EELi4E23TrivialOffsetCalculatorILi1EjESE_NS0_6memory15LoadWithoutCastENSF_16StoreWithoutCastEEEviT_T0_T2_T3_T4_T5_,"",@"SHT_CUDA_INFO"
	.sectionflags	@""
	.align	4


	//----- nvinfo : EIATTR_CUDA_API_VERSION
	.align		4
        /*0000*/ 	.byte	0x04, 0x37
        /*0002*/ 	.short	(.L_6407 - .L_6406)
.L_6406:
        /*0004*/ 	.word	0x00000082


	//----- nvinfo : EIATTR_KPARAM_INFO
	.align		4
.L_6407:
        /*0008*/ 	.byte	0x04, 0x17
        /*000a*/ 	.short	(.L_6409 - .L_6408)
.L_6408:
        /*000c*/ 	.word	0x00000000
        /*0010*/ 	.short	0x0006
        /*0012*/ 	.short	0x001b
        /*0014*/ 	.byte	0x00, 0xf0, 0x05, 0x00


	//----- nvinfo : EIATTR_KPARAM_INFO
	.align		4
.L_6409:
        /*0018*/ 	.byte	0x04, 0x17
        /*001a*/ 	.short	(.L_6411 - .L_6410)
.L_6410:
        /*001c*/ 	.word	0x00000000
        /*0020*/ 	.short	0x0005
        /*0022*/ 	.short	0x001a
        /*0024*/ 	.byte	0x00, 0xf0, 0x05, 0x00


	//----- nvinfo : EIATTR_KPARAM_INFO
	.align		4
.L_6411:
        /*0028*/ 	.byte	0x04, 0x17
        /*002a*/ 	.short	(.L_6413 - .L_6412)
.L_6412:
        /*002c*/ 	.word	0x00000000
        /*0030*/ 	.short	0x0004
        /*0032*/ 	.short	0x0019
        /*0034*/ 	.byte	0x00, 0xf0, 0x05, 0x00


	//----- nvinfo : EIATTR_KPARAM_INFO
	.align		4
.L_6413:
        /*0038*/ 	.byte	0x04, 0x17
        /*003a*/ 	.short	(.L_6415 - .L_6414)
.L_6414:
        /*003c*/ 	.word	0x00000000
        /*0040*/ 	.short	0x0003
        /*0042*/ 	.short	0x0018
        /*0044*/ 	.byte	0x00, 0xf0, 0x05, 0x00


	//----- nvinfo : EIATTR_KPARAM_INFO
	.align		4
.L_6415:
        /*0048*/ 	.byte	0x04, 0x17
        /*004a*/ 	.short	(.L_6417 - .L_6416)
.L_6416:
        /*004c*/ 	.word	0x00000000
        /*0050*/ 	.short	0x0002
        /*0052*/ 	.short	0x0008
        /*0054*/ 	.byte	0x00, 0xf0, 0x41, 0x00


	//----- nvinfo : EIATTR_KPARAM_INFO
	.align		4
.L_6417:
        /*0058*/ 	.byte	0x04, 0x17
        /*005a*/ 	.short	(.L_6419 - .L_6418)
.L_6418:
        /*005c*/ 	.word	0x00000000
        /*0060*/ 	.short	0x0001
        /*0062*/ 	.short	0x0004
        /*0064*/ 	.byte	0x00, 0xf0, 0x05, 0x00


	//----- nvinfo : EIATTR_KPARAM_INFO
	.align		4
.L_6419:
        /*0068*/ 	.byte	0x04, 0x17
        /*006a*/ 	.short	(.L_6421 - .L_6420)
.L_6420:
        /*006c*/ 	.word	0x00000000
        /*0070*/ 	.short	0x0000
        /*0072*/ 	.short	0x0000
        /*0074*/ 	.byte	0x00, 0xf0, 0x11, 0x00


	//----- nvinfo : EIATTR_SPARSE_MMA_MASK
	.align		4
.L_6421:
        /*0078*/ 	.byte	0x03, 0x50
        /*007a*/ 	.short	0x0000


	//----- nvinfo : EIATTR_MAXREG_COUNT
	.align		4
        /*007c*/ 	.byte	0x03, 0x1b
        /*007e*/ 	.short	0x00ff


	//----- nvinfo : EIATTR_MERCURY_ISA_VERSION
	.align		4
        /*0080*/ 	.byte	0x03, 0x5f
        /*0082*/ 	.short	0x0101


	//----- nvinfo : EIATTR_VRC_CTA_INIT_COUNT
	.align		4
        /*0084*/ 	.byte	0x02, 0x4a
	.zero		1
	.zero		1


	//----- nvinfo : EIATTR_EXIT_INSTR_OFFSETS
	.align		4
        /*0088*/ 	.byte	0x04, 0x1c
        /*008a*/ 	.short	(.L_6423 - .L_6422)


	//   ....[0]....
.L_6422:
        /*008c*/ 	.word	0x00000680


	//   ....[1]....
        /*0090*/ 	.word	0x000006e0


	//----- nvinfo : EIATTR_MAX_THREADS
	.align		4
.L_6423:
        /*0094*/ 	.byte	0x04, 0x05
        /*0096*/ 	.short	(.L_6425 - .L_6424)
.L_6424:
        /*0098*/ 	.word	0x00000080
        /*009c*/ 	.word	0x00000001
        /*00a0*/ 	.word	0x00000001


	//----- nvinfo : EIATTR_CRS_STACK_SIZE
	.align		4
.L_6425:
        /*00a4*/ 	.byte	0x04, 0x1e
        /*00a6*/ 	.short	(.L_6427 - .L_6426)
.L_6426:
        /*00a8*/ 	.word	0x00000000


	//----- nvinfo : EIATTR_CBANK_PARAM_SIZE
	.align		4
.L_6427:
        /*00ac*/ 	.byte	0x03, 0x19
        /*00ae*/ 	.short	0x001c


	//----- nvinfo : EIATTR_PARAM_CBANK
	.align		4
        /*00b0*/ 	.byte	0x04, 0x0a
        /*00b2*/ 	.short	(.L_6429 - .L_6428)
	.align		4
.L_6428:
        /*00b4*/ 	.word	index@(.nv.constant0._ZN2at6native27unrolled_elementwise_kernelIZZZNS0_23logical_not_kernel_cudaERNS_18TensorIteratorBaseEENKUlvE0_clEvENKUlvE6_clEvEUlN3c107complexIdEEE_St5arrayIPcLm2EELi4E23TrivialOffsetCalculatorILi1EjESE_NS0_6memory15LoadWithoutCastENSF_16StoreWithoutCastEEEviT_T0_T2_T3_T4_T5_)
        /*00b8*/ 	.short	0x0380
        /*00ba*/ 	.short	0x001c


	//----- nvinfo : EIATTR_SW_WAR
	.align		4
.L_6429:
        /*00bc*/ 	.byte	0x04, 0x36
        /*00be*/ 	.short	(.L_6431 - .L_6430)
.L_6430:
        /*00c0*/ 	.word	0x00000008
.L_6431:


//--------------------- .nv.info._ZN2at6native29vectorized_elementwise_kernelILi2EZZZNS0_23logical_not_kernel_cudaERNS_18TensorIteratorBaseEENKUlvE0_clEvENKUlvE6_clEvEUlN3c107complexIdEEE_St5arrayIPcLm2EEEEviT0_T1_ --------------------------
	.section	.nv.info._ZN2at6native29vectorized_elementwise_kernelILi2EZZZNS0_23logical_not_kernel_cudaERNS_18TensorIteratorBaseEENKUlvE0_clEvENKUlvE6_clEvEUlN3c107complexIdEEE_St5arrayIPcLm2EEEEviT0_T1_,"",@"SHT_CUDA_INFO"
	.sectionflags	@""
	.align	4


	//----- nvinfo : EIATTR_CUDA_API_VERSION
	.align		4
        /*0000*/ 	.byte	0x04, 0x37
        /*0002*/ 	.short	(.L_6433 - .L_6432)
.L_6432:
        /*0004*/ 	.word	0x00000082


	//----- nvinfo : EIATTR_KPARAM_INFO
	.align		4
.L_6433:
        /*0008*/ 	.byte	0x04, 0x17
        /*000a*/ 	.short	(.L_6435 - .L_6434)
.L_6434:
        /*000c*/ 	.word	0x00000000
        /*0010*/ 	.short	0x0002
        /*0012*/ 	.short	0x0008
        /*0014*/ 	.byte	0x00, 0xf0, 0x41, 0x00


	//----- nvinfo : EIATTR_KPARAM_INFO
	.align		4
.L_6435:
        /*0018*/ 	.byte	0x04, 0x17
        /*001a*/ 	.short	(.L_6437 - .L_6436)
.L_6436:
        /*001c*/ 	.word	0x00000000
        /*0020*/ 	.short	0x0001
        /*0022*/ 	.short	0x0004
        /*0024*/ 	.byte	0x00, 0xf0, 0x05, 0x00


	//----- nvinfo : EIATTR_KPARAM_INFO
	.align		4
.L_6437:
        /*0028*/ 	.byte	0x04, 0x17
        /*002a*/ 	.short	(.L_6439 - .L_6438)
.L_6438:
        /*002c*/ 	.word	0x00000000
        /*0030*/ 	.short	0x0000
        /*0032*/ 	.short	0x0000
        /*0034*/ 	.byte	0x00, 0xf0, 0x11, 0x00


	//----- nvinfo : EIATTR_SPARSE_MMA_MASK
	.align		4
.L_6439:
        /*0038*/ 	.byte	0x03, 0x50
        /*003a*/ 	.short	0x0000


	//----- nvinfo : EIATTR_MAXREG_COUNT
	.align		4
        /*003c*/ 	.byte	0x03, 0x1b
        /*003e*/ 	.short	0x00ff


	//----- nvinfo : EIATTR_MERCURY_ISA_VERSION
	.align		4
        /*0040*/ 	.byte	0x03, 0x5f
        /*0042*/ 	.short	0x0101


	//----- nvinfo : EIATTR_VRC_CTA_INIT_COUNT
	.align		4
        /*0044*/ 	.byte	0x02, 0x4a
	.zero		1
	.zero		1


	//----- nvinfo : EIATTR_EXIT_INSTR_OFFSETS
	.align		4
        /*0048*/ 	.byte	0x04, 0x1c
        /*004a*/ 	.short	(.L_6441 - .L_6440)


	//   ....[0]....
.L_6440:
        /*004c*/ 	.word	0x00000d20


	//   ....[1]....
        /*0050*/ 	.word	0x00000d80


	//   ....[2]....
        /*0054*/ 	.word	0x000013e0


	//----- nvinfo : EIATTR_MAX_THREADS
	.align		4
.L_6441:
        /*0058*/ 	.byte	0x04, 0x05
        /*005a*/ 	.short	(.L_6443 - .L_6442)
.L_6442:
        /*005c*/ 	.word	0x00000080
        /*0060*/ 	.word	0x00000001
        /*0064*/ 	.word	0x00000001


	//----- nvinfo : EIATTR_CRS_STACK_SIZE
	.align		4
.L_6443:
        /*0068*/ 	.byte	0x04, 0x1e
        /*006a*/ 	.short	(.L_6445 - .L_6444)
.L_6444:
        /*006c*/ 	.word	0x00000000


	//----- nvinfo : EIATTR_CBANK_PARAM_SIZE
	.align		4
.L_6445:
        /*0070*/ 	.byte	0x03, 0x19
        /*0072*/ 	.short	0x0018


	//----- nvinfo : EIATTR_PARAM_CBANK
	.align		4
        /*0074*/ 	.byte	0x04, 0x0a
        /*0076*/ 	.short	(.L_6447 - .L_6446)
	.align		4
.L_6446:
        /*0078*/ 	.word	index@(.nv.constant0._ZN2at6native29vectorized_elementwise_kernelILi2EZZZNS0_23logical_not_kernel_cudaERNS_18TensorIteratorBaseEENKUlvE0_clEvENKUlvE6_clEvEUlN3c107complexIdEEE_St5arrayIPcLm2EEEEviT0_T1_)
        /*007c*/ 	.short	0x0380
        /*007e*/ 	.short	0x0018


	//----- nvinfo : EIATTR_SW_WAR
	.align		4
.L_6447:
        /*0080*/ 	.byte	0x04, 0x36
        /*0082*/ 	.short	(.L_6449 - .L_6448)
.L_6448:
        /*0084*/ 	.word	0x00000008
.L_6449:


//--------------------- .nv.info._ZN2at6native29vectorized_elementwise_kernelILi4EZZZNS0_23logical_not_kernel_cudaERNS_18TensorIteratorBaseEENKUlvE0_clEvENKUlvE6_clEvEUlN3c107complexIdEEE_St5arrayIPcLm2EEEEviT0_T1_ --------------------------
	.section	.nv.info._ZN2at6native29vectorized_elementwise_kernelILi4EZZZNS0_23logical_not_kernel_cudaERNS_18TensorIteratorBaseEENKUlvE0_clEvENKUlvE6_clEvEUlN3c107complexIdEEE_St5arrayIPcLm2EEEEviT0_T1_,"",@"SHT_CUDA_INFO"
	.sectionflags	@""
	.align	4


	//----- nvinfo : EIATTR_CUDA_API_VERSION
	.align		4
        /*0000*/ 	.byte	0x04, 0x37
        /*0002*/ 	.short	(.L_6451 - .L_6450)
.L_6450:
        /*0004*/ 	.word	0x00000082


	//----- nvinfo : EIATTR_KPARAM_INFO
	.align		4
.L_6451:
        /*0008*/ 	.byte	0x04, 0x17
        /*000a*/ 	.short	(.L_6453 - .L_6452)
.L_6452:
        /*000c*/ 	.word	0x00000000
        /*0010*/ 	.short	0x0002
        /*0012*/ 	.short	0x0008
        /*0014*/ 	.byte	0x00, 0xf0, 0x41, 0x00


	//----- nvinfo : EIATTR_KPARAM_INFO
	.align		4
.L_6453:
        /*0018*/ 	.byte	0x04, 0x17
        /*001a*/ 	.short	(.L_6455 - .L_6454)
.L_6454:
        /*001c*/ 	.word	0x00000000
        /*0020*/ 	.short	0x0001
        /*0022*/ 	.short	0x0004
        /*0024*/ 	.byte	0x00, 0xf0, 0x05, 0x00


	//----- nvinfo : EIATTR_KPARAM_INFO
	.align		4
.L_6455:
        /*0028*/ 	.byte	0x04, 0x17
        /*002a*/ 	.short	(.L_6457 - .L_6456)
.L_6456:
        /*002c*/ 	.word	0x00000000
        /*0030*/ 	.short	0x0000
        /*0032*/ 	.short	0x0000
        /*0034*/ 	.byte	0x00, 0xf0, 0x11, 0x00


	//----- nvinfo : EIATTR_SPARSE_MMA_MASK
	.align		4
.L_6457:
        /*0038*/ 	.byte	0x03, 0x50
        /*003a*/ 	.short	0x0000


	//----- nvinfo : EIATTR_MAXREG_COUNT
	.align		4
        /*003c*/ 	.byte	0x03, 0x1b
        /*003e*/ 	.short	0x00ff


	//----- nvinfo : EIATTR_MERCURY_ISA_VERSION
	.align		4
        /*0040*/ 	.byte	0x03, 0x5f
        /*0042*/ 	.short	0x0101


	//----- nvinfo : EIATTR_VRC_CTA_INIT_COUNT
	.align		4
        /*0044*/ 	.byte	0x02, 0x4a
	.zero		1
	.zero		1


	//----- nvinfo : EIATTR_EXIT_INSTR_OFFSETS
	.align		4
        /*0048*/ 	.byte	0x04, 0x1c
        /*004a*/ 	.short	(.L_6459 - .L_6458)


	//   ....[0]....
.L_6458:
        /*004c*/ 	.word	0x00000d20


	//   ....[1]....
        /*0050*/ 	.word	0x00000d80


	//   ....[2]....
        /*0054*/ 	.word	0x000013e0


	//----- nvinfo : EIATTR_MAX_THREADS
	.align		4
.L_6459:
        /*0058*/ 	.byte	0x04, 0x05
        /*005a*/ 	.short	(.L_6461 - .L_6460)
.L_6460:
        /*005c*/ 	.word	0x00000080
        /*0060*/ 	.word	0x00000001
        /*0064*/ 	.word	0x00000001


	//----- nvinfo : EIATTR_CRS_STACK_SIZE
	.align		4
.L_6461:
        /*0068*/ 	.byte	0x04, 0x1e
        /*006a*/ 	.short	(.L_6463 - .L_6462)
.L_6462:
        /*006c*/ 	.word	0x00000000


	//----- nvinfo : EIATTR_CBANK_PARAM_SIZE
	.align		4
.L_6463:
        /*0070*/ 	.byte	0x03, 0x19
        /*0072*/ 	.short	0x0018


	//----- nvinfo : EIATTR_PARAM_CBANK
	.align		4
        /*0074*/ 	.byte	0x04, 0x0a
        /*0076*/ 	.short	(.L_6465 - .L_6464)
	.align		4
.L_6464:
        /*0078*/ 	.word	index@(.nv.constant0._ZN2at6native29vectorized_elementwise_kernelILi4EZZZNS0_23logical_not_kernel_cudaERNS_18TensorIteratorBaseEENKUlvE0_clEvENKUlvE6_clEvEUlN3c107complexIdEEE_St5arrayIPcLm2EEEEviT0_T1_)
        /*007c*/ 	.short	0x0380
        /*007e*/ 	.short	0x0018


	//----- nvinfo : EIATTR_SW_WAR
	.align		4
.L_6465:
        /*0080*/ 	.byte	0x04, 0x36
        /*0082*/ 	.short	(.L_6467 - .L_6466)
.L_6466:
        /*0084*/ 	.word	0x00000008
.L_6467:


//--------------------- .nv.info._ZN2at6native29vectorized_elementwise_kernelILi8EZZZNS0_23logical_not_kernel_cudaERNS_18TensorIteratorBaseEENKUlvE0_clEvENKUlvE6_clEvEUlN3c107complexIdEEE_St5arrayIPcLm2EEEEviT0_T1_ --------------------------
	.section	.nv.info._ZN2at6native29vectorized_elementwise_kernelILi8EZZZNS0_23logical_not_kernel_cudaERNS_18TensorIteratorBaseEENKUlvE0_clEvENKUlvE6_clEvEUlN3c107complexIdEEE_St5arrayIPcLm2EEEEviT0_T1_,"",@"SHT_CUDA_INFO"
	.sectionflags	@""
	.align	4


	//----- nvinfo : EIATTR_CUDA_API_VERSION
	.align		4
        /*0000*/ 	.byte	0x04, 0x37
        /*0002*/ 	.short	(.L_6469 - .L_6468)
.L_6468:
        /*0004*/ 	.word	0x00000082


	//----- nvinfo : EIATTR_KPARAM_INFO
	.align		4
.L_6469:
        /*0008*/ 	.byte	0x04, 0x17
        /*000a*/ 	.short	(.L_6471 - .L_6470)
.L_6470:
        /*000c*/ 	.word	0x00000000
        /*0010*/ 	.short	0x0002
        /*0012*/ 	.short	0x0008
        /*0014*/ 	.byte	0x00, 0xf0, 0x41, 0x00


	//----- nvinfo : EIATTR_KPARAM_INFO
	.align		4
.L_6471:
        /*0018*/ 	.byte	0x04, 0x17
        /*001a*/ 	.short	(.L_6473 - .L_6472)
.L_6472:
        /*001c*/ 	.word	0x00000000
        /*0020*/ 	.short	0x0001
        /*0022*/ 	.short	0x0004
        /*0024*/ 	.byte	0x00, 0xf0, 0x05, 0x00


	//----- nvinfo : EIATTR_KPARAM_INFO
	.align		4
.L_6473:
        /*0028*/ 	.byte	0x04, 0x17
        /*002a*/ 	.short	(.L_6475 - .L_6474)
.L_6474:
        /*002c*/ 	.word	0x00000000
        /*0030*/ 	.short	0x0000
        /*0032*/ 	.short	0x0000
        /*0034*/ 	.byte	0x00, 0xf0, 0x11, 0x00


	//----- nvinfo : EIATTR_SPARSE_MMA_MASK
	.align		4
.L_6475:
        /*0038*/ 	.byte	0x03, 0x50
        /*003a*/ 	.short	0x0000


	//----- nvinfo : EIATTR_MAXREG_COUNT
	.align		4
        /*003c*/ 	.byte	0x03, 0x1b
        /*003e*/ 	.short	0x00ff


	//----- nvinfo : EIATTR_MERCURY_ISA_VERSION
	.align		4
        /*0040*/ 	.byte	0x03, 0x5f
        /*0042*/ 	.short	0x0101


	//----- nvinfo : EIATTR_VRC_CTA_INIT_COUNT
	.align		4
        /*0044*/ 	.byte	0x02, 0x4a
	.zero		1
	.zero		1


	//----- nvinfo : EIATTR_EXIT_INSTR_OFFSETS
	.align		4
        /*0048*/ 	.byte	0x04, 0x1c
        /*004a*/ 	.short	(.L_6477 - .L_6476)


	//   ....[0]....
.L_6476:
        /*004c*/ 	.word	0x00000010


	//----- nvinfo : EIATTR_MAX_THREADS
	.align		4
.L_6477:
        /*0050*/ 	.byte	0x04, 0x05
        /*0052*/ 	.short	(.L_6479 - .L_6478)
.L_6478:
        /*0054*/ 	.word	0x00000080
        /*0058*/ 	.word	0x00000001
        /*005c*/ 	.word	0x00000001


	//----- nvinfo : EIATTR_CBANK_PARAM_SIZE
	.align		4
.L_6479:
        /*0060*/ 	.byte	0x03, 0x19
        /*0062*/ 	.short	0x0018


	//----- nvinfo : EIATTR_PARAM_CBANK
	.align		4
        /*0064*/ 	.byte	0x04, 0x0a
        /*0066*/ 	.short	(.L_6481 - .L_6480)
	.align		4
.L_6480:
        /*0068*/ 	.word	index@(.nv.constant0._ZN2at6native29vectorized_elementwise_kernelILi8EZZZNS0_23logical_not_kernel_cudaERNS_18TensorIteratorBaseEENKUlvE0_clEvENKUlvE6_clEvEUlN3c107complexIdEEE_St5arrayIPcLm2EEEEviT0_T1_)
        /*006c*/ 	.short	0x0380
        /*006e*/ 	.short	0x0018


	//----- nvinfo : EIATTR_SW_WAR
	.align		4
.L_6481:
        /*0070*/ 	.byte	0x04, 0x36
        /*0072*/ 	.short	(.L_6483 - .L_6482)
.L_6482:
        /*0074*/ 	.word	0x00000008
.L_6483:


//--------------------- .nv.info._ZN2at6native18elementwise_kernelILi128ELi4EZNS0_15gpu_kernel_implIZZZNS0_23logical_not_kernel_cudaERNS_18TensorIteratorBaseEENKUlvE0_clEvENKUlvE5_clEvEUlfE_EEvS4_RKT_EUliE_EEviT1_ --------------------------
	.section	.nv.info._ZN2at6native18elementwise_kernelILi128ELi4EZNS0_15gpu_kernel_implIZZZNS0_23logical_not_kernel_cudaERNS_18TensorIteratorBaseEENKUlvE0_clEvENKUlvE5_clEvEUlfE_EEvS4_RKT_EUliE_EEviT1_,"",@"SHT_CUDA_INFO"
	.sectionflags	@""
	.align	4


	//----- nvinfo : EIATTR_CUDA_API_VERSION
	.align		4
        /*0000*/ 	.byte	0x04, 0x37
        /*0002*/ 	.short	(.L_6485 - .L_6484)
.L_6484:
        /*0004*/ 	.word	0x00000082


	//----- nvinfo : EIATTR_KPARAM_INFO
	.align		4
.L_6485:
        /*0008*/ 	.byte	0x04, 0x17
        /*000a*/ 	.short	(.L_6487 - .L_6486)
.L_6486:
        /*000c*/ 	.word	0x00000000
        /*0010*/ 	.short	0x0001
        /*0012*/ 	.short	0x0008
        /*0014*/ 	.byte	0x00, 0xf0, 0x61, 0x08


	//----- nvinfo : EIATTR_KPARAM_INFO
	.align		4
.L_6487:
        /*0018*/ 	.byte	0x04, 0x17
        /*001a*/ 	.short	(.L_6489 - .L_6488)
.L_6488:
        /*001c*/ 	.word	0x00000000
        /*0020*/ 	.short	0x0000
        /*0022*/ 	.short	0x0000
        /*0024*/ 	.byte	0x00, 0xf0, 0x11, 0x00


	//----- nvinfo : EIATTR_SPARSE_MMA_MASK
	.align		4
.L_6489:
        /*0028*/ 	.byte	0x03, 0x50
        /*002a*/ 	.short	0x0000


	//----- nvinfo : EIATTR_MAXREG_COUNT
	.align		4
        /*002c*/ 	.byte	0x03, 0x1b
        /*002e*/ 	.short	0x0080


	//----- nvinfo : EIATTR_EXTERNS
	.align		4
        /*0030*/ 	.byte	0x04, 0x0f
        /*0032*/ 	.short	(.L_6491 - .L_6490)


	//   ....[0]....
	.align		4
.L_6490:
        /*0034*/ 	.word	index@(__assertfail)


	//----- nvinfo : EIATTR_MERCURY_ISA_VERSION
	.align		4
.L_6491:
        /*0038*/ 	.byte	0x03, 0x5f
        /*003a*/ 	.short	0x0101


	//----- nvinfo : EIATTR_VRC_CTA_INIT_COUNT
	.align		4
        /*003c*/ 	.byte	0x02, 0x4a
	.zero		1
	.zero		1


	//----- nvinfo : EIATTR_SYSCALL_OFFSETS
	.align		4
        /*0040*/ 	.byte	0x04, 0x46
        /*0042*/ 	.short	(.L_6493 - .L_6492)


	//   ....[0]....
.L_6492:
        /*0044*/ 	.word	0x00002150


	//   ....[1]....
        /*0048*/ 	.word	0x00002e80


	//   ....[2]....
        /*004c*/ 	.word	0x00005110


	//   ....[3]....
        /*0050*/ 	.word	0x00005cc0


	//   ....[4]....
        /*0054*/ 	.word	0x00008040


	//   ....[5]....
        /*0058*/ 	.word	0x00008bf0


	//   ....[6]....
        /*005c*/ 	.word	0x0000af80


	//   ....[7]....
        /*0060*/ 	.word	0x0000baf0


	//----- nvinfo : EIATTR_EXIT_INSTR_OFFSETS
	.align		4
.L_6493:
        /*0064*/ 	.byte	0x04, 0x1c
        /*0066*/ 	.short	(.L_6495 - .L_6494)


	//   ....[0]....
.L_6494:
        /*0068*/ 	.word	0x00008e80


	//   ....[1]....
        /*006c*/ 	.word	0x0000b0f0


	//   ....[2]....
        /*0070*/ 	.word	0x0000b110


	//   ....[3]....
        /*0074*/ 	.word	0x0000b1a0


	//   ....[4]....
        /*0078*/ 	.word	0x0000b1c0


	//   ....[5]....
        /*007c*/ 	.word	0x0000b1e0


	//   ....[6]....
        /*0080*/ 	.word	0x0000b270


	//   ....[7]....
        /*0084*/ 	.word	0x0000b2b0


	//   ....[8]....
        /*0088*/ 	.word	0x0000b350


	//   ....[9]....
        /*008c*/ 	.word	0x0000b3a0


	//   ....[10]....
        /*0090*/ 	.word	0x0000b3e0


	//   ....[11]....
        /*0094*/ 	.word	0x0000b4a0


	//   ....[12]....
        /*0098*/ 	.word	0x0000b5e0


	//   ....[13]....
        /*009c*/ 	.word	0x0000b720


	//   ....[14]....
        /*00a0*/ 	.word	0x0000b870


	//   ....[15]....
        /*00a4*/ 	.word	0x0000b8a0


	//   ....[16]....
        /*00a8*/ 	.word	0x0000b8c0


	//   ....[17]....
        /*00ac*/ 	.word	0x0000b940


	//   ....[18]....
        /*00b0*/ 	.word	0x0000b990


	//   ....[19]....
        /*00b4*/ 	.word	0x0000bb00


	//   ....[20]....
        /*00b8*/ 	.word	0x0000bbe0


	//   ....[21]....
        /*00bc*/ 	.word	0x0000bc80


	//   ....[22]....
        /*00c0*/ 	.word	0x0000bcb0


	//   ....[23]....
        /*00c4*/ 	.word	0x0000bd00


	//   ....[24]....
        /*00c8*/ 	.word	0x0000bd40


	//----- nvinfo : EIATTR_MAX_THREADS
	.align		4
.L_6495:
        /*00cc*/ 	.byte	0x04, 0x05
        /*00ce*/ 	.short	(.L_6497 - .L_6496)
.L_6496:
        /*00d0*/ 	.word	0x00000080
        /*00d4*/ 	.word	0x00000001
        /*00d8*/ 	.word	0x00000001


	//----- nvinfo : EIATTR_CRS_STACK_SIZE
	.align		4
.L_6497:
        /*00dc*/ 	.byte	0x04, 0x1e
        /*00de*/ 	.short	(.L_6499 - .L_6498)
.L_6498:
        /*00e0*/ 	.word	0x00000000


	//----- nvinfo : EIATTR_CBANK_PARAM_SIZE
	.align		4
.L_6499:
        /*00e4*/ 	.byte	0x03, 0x19
        /*00e6*/ 	.short	0x0220


	//----- nvinfo : EIATTR_PARAM_CBANK
	.align		4
        /*00e8*/ 	.byte	0x04, 0x0a
        /*00ea*/ 	.short	(.L_6501 - .L_6500)
	.align		4
.L_6500:
        /*00ec*/ 	.word	index@(.nv.constant0._ZN2at6native18elementwise_kernelILi128ELi4EZNS0_15gpu_kernel_implIZZZNS0_23logical_not_kernel_cudaERNS_18TensorIteratorBaseEENKUlvE0_clEvENKUlvE5_clEvEUlfE_EEvS4_RKT_EUliE_EEviT1_)
        /*00f0*/ 	.short	0x0380
        /*00f2*/ 	.short	0x0220


	//----- nvinfo : EIATTR_SW_WAR
	.align		4
.L_6501:
        /*00f4*/ 	.byte	0x04, 0x36
        /*00f6*/ 	.short	(.L_6503 - .L_6502)
.L_6502:
        /*00f8*/ 	.word	0x00000008
.L_6503:


//--------------------- .nv.info._ZN2at6native27unrolled_elementwise_kernelIZZZNS0_23logical_not_kernel_cudaERNS_18TensorIteratorBaseEENKUlvE0_clEvENKUlvE5_clEvEUlfE_St5arrayIPcLm2EELi4E23TrivialOffsetCalculatorILi1EjESB_NS0_6memory12LoadWithCastILi1EEENSC_13StoreWithCastILi1EEEEEviT_T0_T2_T3_T4_T5_ --------------------------
	.section	.nv.info._ZN2at6native27unrolled_elementwise_kernelIZZZNS0_23logical_not_kernel_cudaERNS_18TensorIteratorBaseEENKUlvE0_clEvENKUlvE5_clEvEUlfE_St5arrayIPcLm2EELi4E23TrivialOffsetCalculatorILi1EjESB_NS0_6memory12LoadWithCastILi1EEENSC_13StoreWithCastILi1EEEEEviT_T0_T2_T3_T4_T5_,"",@"SHT_CUDA_INFO"
	.sectionflags	@""
	.align	4


	//----- nvinfo : EIATTR_CUDA_API_VERSION
	.align		4
        /*0000*/ 	.byte	0x04, 0x37
        /*0002*/ 	.short	(.L_6505 - .L_6504)
.L_6504:
        /*0004*/ 	.word	0x00000082


	//----- nvinfo : EIATTR_KPARAM_INFO
	.align		4
.L_6505:
        /*0008*/ 	.byte	0x04, 0x17
        /*000a*/ 	.short	(.L_6507 - .L_6506)
.L_6506:
        /*000c*/ 	.word	0x00000000
        /*0010*/ 	.short	0x0006
        /*0012*/ 	.short	0x0024
        /*0014*/ 	.byte	0x00, 0xf0, 0x21, 0x00


	//----- nvinfo : EIATTR_KPARAM_INFO
	.align		4
.L_6507:
        /*0018*/ 	.byte	0x04, 0x17
        /*001a*/ 	.short	(.L_6509 - .L_6508)
.L_6508:
        /*001c*/ 	.word	0x00000000
        /*0020*/ 	.short	0x0005
        /*0022*/ 	.short	0x001c
        /*0024*/ 	.byte	0x00, 0xf0, 0x21, 0x00


	//----- nvinfo : EIATTR_KPARAM_INFO
	.align		4
.L_6509:
        /*0028*/ 	.byte	0x04, 0x17
        /*002a*/ 	.short	(.L_6511 - .L_6510)
.L_6510:
        /*002c*/ 	.word	0x00000000
        /*0030*/ 	.short	0x0004
        /*0032*/ 	.short	0x0019
        /*0034*/ 	.byte	0x00, 0xf0, 0x05, 0x00


	//----- nvinfo : EIATTR_KPARAM_INFO
	.align		4
.L_6511:
        /*0038*/ 	.byte	0x04, 0x17
        /*003a*/ 	.short	(.L_6513 - .L_6512)
.L_6512:
        /*003c*/ 	.word	0x00000000
        /*0040*/ 	.short	0x0003
        /*0042*/ 	.short	0x0018
        /*0044*/ 	.byte	0x00, 0xf0, 0x05, 0x00


	//----- nvinfo : EIATTR_KPARAM_INFO
	.align		4
.L_6513:
        /*0048*/ 	.byte	0x04, 0x17
        /*004a*/ 	.short	(.L_6515 - .L_6514)
.L_6514:
        /*004c*/ 	.word	0x00000000
        /*0050*/ 	.short	0x0002
        /*0052*/ 	.short	0x0008
        /*0054*/ 	.byte	0x00, 0xf0, 0x41, 0x00


	//----- nvinfo : EIATTR_KPARAM_INFO
	.align		4
.L_6515:
        /*0058*/ 	.byte	0x04, 0x17
        /*005a*/ 	.short	(.L_6517 - .L_6516)
.L_6516:
        /*005c*/ 	.word	0x00000000
        /*0060*/ 	.short	0x0001
        /*0062*/ 	.short	0x0004
        /*0064*/ 	.byte	0x00, 0xf0, 0x05, 0x00


	//----- nvinfo : EIATTR_KPARAM_INFO
	.align		4
.L_6517:
        /*0068*/ 	.byte	0x04, 0x17
        /*006a*/ 	.short	(.L_6519 - .L_6518)
.L_6518:
        /*006c*/ 	.word	0x00000000
        /*0070*/ 	.short	0x0000
        /*0072*/ 	.short	0x0000
        /*0074*/ 	.byte	0x00, 0xf0, 0x11, 0x00


	//----- nvinfo : EIATTR_SPARSE_MMA_MASK
	.align		4
.L_6519:
        /*0078*/ 	.byte	0x03, 0x50
        /*007a*/ 	.short	0x0000


	//----- nvinfo : EIATTR_MAXREG_COUNT
	.align		4
        /*007c*/ 	.byte	0x03, 0x1b
        /*007e*/ 	.short	0x00ff


	//----- nvinfo : EIATTR_EXTERNS
	.align		4
        /*0080*/ 	.byte	0x04, 0x0f
        /*0082*/ 	.short	(.L_6521 - .L_6520)


	//   ....[0]....
	.align		4
.L_6520:
        /*0084*/ 	.word	index@(__assertfail)


	//----- nvinfo : EIATTR_MERCURY_ISA_VERSION
	.align		4
.L_6521:
        /*0088*/ 	.byte	0x03, 0x5f
        /*008a*/ 	.short	0x0101


	//----- nvinfo : EIATTR_VRC_CTA_INIT_COUNT
	.align		4
        /*008c*/ 	.byte	0x02, 0x4a
	.zero		1
	.zero		1


	//----- nvinfo : EIATTR_SYSCALL_OFFSETS
	.align		4
        /*0090*/ 	.byte	0x04, 0x46
        /*0092*/ 	.short	(.L_6523 - .L_6522)


	//   ....[0]....
.L_6522:
        /*0094*/ 	.word	0x00000e70


	//   ....[1]....
        /*0098*/ 	.word	0x00001e30


	//   ....[2]....
        /*009c*/ 	.word	0x00002d70


	//   ....[3]....
        /*00a0*/ 	.word	0x00003ca0


	//   ....[4]....
        /*00a4*/ 	.word	0x00004a50


	//   ....[5]....
        /*00a8*/ 	.word	0x00005710


	//   ....[6]....
        /*00ac*/ 	.word	0x000064d0


	//   ....[7]....
        /*00b0*/ 	.word	0x00007260


	//----- nvinfo : EIATTR_EXIT_INSTR_OFFSETS
	.align		4
.L_6523:
        /*00b4*/ 	.byte	0x04, 0x1c
        /*00b6*/ 	.short	(.L_6525 - .L_6524)


	//   ....[0]....
.L_6524:
        /*00b8*/ 	.word	0x00006750


	//   ....[1]....
        /*00bc*/ 	.word	0x00006880


	//   ....[2]....
        /*00c0*/ 	.word	0x000068a0


	//   ....[3]....
        /*00c4*/ 	.word	0x00006930


	//   ....[4]....
        /*00c8*/ 	.word	0x00006950


	//   ....[5]....
        /*00cc*/ 	.word	0x00006970


	//   ....[6]....
        /*00d0*/ 	.word	0x00006a00


	//   ....[7]....
        /*00d4*/ 	.word	0x00006a40


	//   ....[8]....
        /*00d8*/ 	.word	0x00006ae0


	//   ....[9]....
        /*00dc*/ 	.word	0x00006b30


	//   ....[10]....
        /*00e0*/ 	.word	0x00006b60


	//   ....[11]....
        /*00e4*/ 	.word	0x00006c20


	//   ....[12]....
        /*00e8*/ 	.word	0x00006d60


	//   ....[13]....
        /*00ec*/ 	.word	0x00006ea0


	//   ....[14]....
        /*00f0*/ 	.word	0x00006ff0


	//   ....[15]....
        /*00f4*/ 	.word	0x00007020


	//   ....[16]....
        /*00f8*/ 	.word	0x00007040


	//   ....[17]....
        /*00fc*/ 	.word	0x000070c0


	//   ....[18]....
        /*0100*/ 	.word	0x00007100


	//   ....[19]....
        /*0104*/ 	.word	0x00007270


	//   ....[20]....
        /*0108*/ 	.word	0x00007350


	//   ....[21]....
        /*010c*/ 	.word	0x000073f0


	//   ....[22]....
        /*0110*/ 	.word	0x00007420


	//   ....[23]....
        /*0114*/ 	.word	0x00007470


	//   ....[24]....
        /*0118*/ 	.word	0x000074b0


	//----- nvinfo : EIATTR_MAX_THREADS
	.align		4
.L_6525:
        /*011c*/ 	.byte	0x04, 0x05
        /*011e*/ 	.short	(.L_6527 - .L_6526)
.L_6526:
        /*0120*/ 	.word	0x00000080
        /*0124*/ 	.word	0x00000001
        /*0128*/ 	.word	0x00000001


	//----- nvinfo : EIATTR_CRS_STACK_SIZE
	.align		4
.L_6527:
        /*012c*/ 	.byte	0x04, 0x1e
        /*012e*/ 	.short	(.L_6529 - .L_6528)
.L_6528:
        /*0130*/ 	.word	0x00000000


	//----- nvinfo : EIATTR_CBANK_PARAM_SIZE
	.align		4
.L_6529:
        /*0134*/ 	.byte	0x03, 0x19
        /*0136*/ 	.short	0x002c


	//----- nvinfo : EIATTR_PARAM_CBANK
	.align		4
        /*0138*/ 	.byte	0x04, 0x0a
        /*013a*/ 	.short	(.L_6531 - .L_6530)
	.align		4
.L_6530:
        /*013c*/ 	.word	index@(.nv.constant0._ZN2at6native27unrolled_elementwise_kernelIZZZNS0_23logical_not_kernel_cudaERNS_18TensorIteratorBaseEENKUlvE0_clEvENKUlvE5_clEvEUlfE_St5arrayIPcLm2EELi4E23TrivialOffsetCalculatorILi1EjESB_NS0_6memory12LoadWithCastILi1EEENSC_13StoreWithCastILi1EEEEEviT_T0_T2_T3_T4_T5_)
        /*0140*/ 	.short	0x0380
        /*0142*/ 	.short	0x002c


	//----- nvinfo : EIATTR_SW_WAR
	.align		4
.L_6531:
        /*0144*/ 	.byte	0x04, 0x36
        /*0146*/ 	.short	(.L_6533 - .L_6532)
.L_6532:
        /*0148*/ 	.word	0x00000008
.L_6533:


//--------------------- .nv.info._ZN2at6native18elementwise_kernelILi128ELi4EZNS0_22gpu_kernel_impl_nocastIZZZNS0_23logical_not_kernel_cudaERNS_18TensorIteratorBaseEENKUlvE0_clEvENKUlvE5_clEvEUlfE_EEvS4_RKT_EUliE_EEviT1_ --------------------------
	.section	.nv.info._ZN2at6native18elementwise_kernelILi128ELi4EZNS0_22gpu_kernel_impl_nocastIZZZNS0_23logical_not_kernel_cudaERNS_18TensorIteratorBaseEENKUlvE0_clEvENKUlvE5_clEvEUlfE_EEvS4_RKT_EUliE_EEviT1_,"",@"SHT_CUDA_INFO"
	.sectionflags	@""
	.align	4


	//----- nvinfo : EIATTR_CUDA_API_VERSION
	.align		4
        /*0000*/ 	.byte	0x04, 0x37
        /*0002*/ 	.short	(.L_6535 - .L_6534)
.L_6534:
        /*0004*/ 	.word	0x00000082


	//----- nvinfo : EIATTR_KPARAM_INFO
	.align		4
.L_6535:
        /*0008*/ 	.byte	0x04, 0x17
        /*000a*/ 	.short	(.L_6537 - .L_6536)
.L_6536:
        /*000c*/ 	.word	0x00000000
        /*0010*/ 	.short	0x0001
        /*0012*/ 	.short	0x0008
        /*0014*/ 	.byte	0x00, 0xf0, 0x61, 0x08


	//----- nvinfo : EIATTR_KPARAM_INFO
	.align		4
.L_6537:
        /*0018*/ 	.byte	0x04, 0x17
        /*001a*/ 	.short	(.L_6539 - .L_6538)
.L_6538:
        /*001c*/ 	.word	0x00000000
        /*0020*/ 	.short	0x0000
        /*0022*/ 	.short	0x0000
        /*0024*/ 	.byte	0x00, 0xf0, 0x11, 0x00


	//----- nvinfo : EIATTR_SPARSE_MMA_MASK
	.align		4
.L_6539:
        /*0028*/ 	.byte	0x03, 0x50
        /*002a*/ 	.short	0x0000


	//----- nvinfo : EIATTR_MAXREG_COUNT
	.align		4
        /*002c*/ 	.byte	0x03, 0x1b
        /*002e*/ 	.short	0x0080


	//----- nvinfo : EIATTR_MERCURY_ISA_VERSION
	.align		4
        /*0030*/ 	.byte	0x03, 0x5f
        /*0032*/ 	.short	0x0101


	//----- nvinfo : EIATTR_VRC_CTA_INIT_COUNT
	.align		4
        /*0034*/ 	.byte	0x02, 0x4a
	.zero		1
	.zero		1


	//----- nvinfo : EIATTR_EXIT_INSTR_OFFSETS
	.align		4
        /*0038*/ 	.byte	0x04, 0x1c
        /*003a*/ 	.short	(.L_6541 - .L_6540)


	//   ....[0]....
.L_6540:
        /*003c*/ 	.word	0x000002d0


	//   ....[1]....
        /*0040*/ 	.word	0x00000340


	//   ....[2]....
        /*0044*/ 	.word	0x00003e30


	//   ....[3]....
        /*0048*/ 	.word	0x00005170


	//----- nvinfo : EIATTR_MAX_THREADS
	.align		4
.L_6541:
        /*004c*/ 	.byte	0x04, 0x05
        /*004e*/ 	.short	(.L_6543 - .L_6542)
.L_6542:
        /*0050*/ 	.word	0x00000080
        /*0054*/ 	.word	0x00000001
        /*0058*/ 	.word	0x00000001


	//----- nvinfo : EIATTR_CRS_STACK_SIZE
	.align		4
.L_6543:
        /*005c*/ 	.byte	0x04, 0x1e
        /*005e*/ 	.short	(.L_6545 - .L_6544)
.L_6544:
        /*0060*/ 	.word	0x00000000


	//----- nvinfo : EIATTR_CBANK_PARAM_SIZE
	.align		4
.L_6545:
        /*0064*/ 	.byte	0x03, 0x19
        /*0066*/ 	.short	0x0220


	//----- nvinfo : EIATTR_PARAM_CBANK
	.align		4
        /*0068*/ 	.byte	0x04, 0x0a
        /*006a*/ 	.short	(.L_6547 - .L_6546)
	.align		4
.L_6546:
        /*006c*/ 	.word	index@(.nv.constant0._ZN2at6native18elementwise_kernelILi128ELi4EZNS0_22gpu_kernel_impl_nocastIZZZNS0_23logical_not_kernel_cudaERNS_18TensorIteratorBaseEENKUlvE0_clEvENKUlvE5_clEvEUlfE_EEvS4_RKT_EUliE_EEviT1_)
        /*0070*/ 	.short	0x0380
        /*0072*/ 	.short	0x0220


	//----- nvinfo : EIATTR_SW_WAR
	.align		4
.L_6547:
        /*0074*/ 	.byte	0x04, 0x36
        /*0076*/ 	.short	(.L_6549 - .L_6548)
.L_6548:
        /*0078*/ 	.word	0x00000008
.L_6549:


//--------------------- .nv.info._ZN2at6native27unrolled_elementwise_kernelIZZZNS0_23logical_not_kernel_cudaERNS_18TensorIteratorBaseEENKUlvE0_clEvENKUlvE5_clEvEUlfE_St5arrayIPcLm2EELi4E23TrivialOffsetCalculatorILi1EjESB_NS0_6memory15LoadWithoutCastENSC_16StoreWithoutCastEEEviT_T0_T2_T3_T4_T5_ --------------------------
	.section	.nv.info._ZN2at6native27unrolled_elementwise_kernelIZZZNS0_23logical_not_kernel_cudaERNS_18TensorIteratorBaseEENKUlvE0_clEvENKUlvE5_clEvEUlfE_St5arrayIPcLm2EELi4E23TrivialOffsetCalculatorILi1EjESB_NS0_6memory15LoadWithoutCastENSC_16StoreWithoutCastEEEviT_T0_T2_T3_T4_T5_,"",@"SHT_CUDA_INFO"
	.sectionflags	@""
	.align	4


	//----- nvinfo : EIATTR_CUDA_API_VERSION
	.align		4
        /*0000*/ 	.byte	0x04, 0x37
        /*0002*/ 	.short	(.L_6551 - .L_6550)
.L_6550:
        /*0004*/ 	.word	0x00000082


	//----- nvinfo : EIATTR_KPARAM_INFO
	.align		4
.L_6551:
        /*0008*/ 	.byte	0x04, 0x17
        /*000a*/ 	.short	(.L_6553 - .L_6552)
.L_6552:
        /*000c*/ 	.word	0x00000000
        /*0010*/ 	.short	0x0006
        /*0012*/ 	.short	0x001b
        /*0014*/ 	.byte	0x00, 0xf0, 0x05, 0x00


	//----- nvinfo : EIATTR_KPARAM_INFO
	.align		4
.L_6553:
        /*0018*/ 	.byte	0x04, 0x17
        /*001a*/ 	.short	(.L_6555 - .L_6554)
.L_6554:
        /*001c*/ 	.word	0x00000000
        /*0020*/ 	.short	0x0005
        /*0022*/ 	.short	0x001a
        /*0024*/ 	.byte	0x00, 0xf0, 0x05, 0x00


	//----- nvinfo : EIATTR_KPARAM_INFO
	.align		4
.L_6555:
        /*0028*/ 	.byte	0x04, 0x17
        /*002a*/ 	.short	(.L_6557 - .L_6556)
.L_6556:
        /*002c*/ 	.word	0x00000000
        /*0030*/ 	.short	0x0004
        /*0032*/ 	.short	0x0019
        /*0034*/ 	.byte	0x00, 0xf0, 0x05, 0x00


	//----- nvinfo : EIATTR_KPARAM_INFO
	.align		4
.L_6557:
        /*0038*/ 	.byte	0x04, 0x17
        /*003a*/ 	.short	(.L_6559 - .L_6558)
.L_6558:
        /*003c*/ 	.word	0x00000000
        /*0040*/ 	.short	0x0003
        /*0042*/ 	.short	0x0018
        /*0044*/ 	.byte	0x00, 0xf0, 0x05, 0x00


	//----- nvinfo : EIATTR_KPARAM_INFO
	.align		4
.L_6559:
        /*0048*/ 	.byte	0x04, 0x17
        /*004a*/ 	.short	(.L_6561 - .L_6560)
.L_6560:
        /*004c*/ 	.word	0x00000000
        /*0050*/ 	.short	0x0002
        /*0052*/ 	.short	0x0008
        /*0054*/ 	.byte	0x00, 0xf0, 0x41, 0x00


	//----- nvinfo : EIATTR_KPARAM_INFO
	.align		4
.L_6561:
        /*0058*/ 	.byte	0x04, 0x17
        /*005a*/ 	.short	(.L_6563 - .L_6562)
.L_6562:
        /*005c*/ 	.word	0x00000000
        /*0060*/ 	.short	0x0001
        /*0062*/ 	.short	0x0004
        /*0064*/ 	.byte	0x00, 0xf0, 0x05, 0x00


	//----- nvinfo : EIATTR_KPARAM_INFO
	.align		4
.L_6563:
        /*0068*/ 	.byte	0x04, 0x17
        /*006a*/ 	.short	(.L_6565 - .L_6564)
.L_6564:
        /*006c*/ 	.word	0x00000000
        /*0070*/ 	.short	0x0000
        /*0072*/ 	.short	0x0000
        /*0074*/ 	.byte	0x00, 0xf0, 0x11, 0x00


	//----- nvinfo : EIATTR_SPARSE_MMA_MASK
	.align		4
.L_6565:
        /*0078*/ 	.byte	0x03, 0x50
        /*007a*/ 	.short	0x0000


	//----- nvinfo : EIATTR_MAXREG_COUNT
	.align		4
        /*007c*/ 	.byte	0x03, 0x1b
        /*007e*/ 	.short	0x00ff


	//----- nvinfo : EIATTR_MERCURY_ISA_VERSION
	.align		4
        /*0080*/ 	.byte	0x03, 0x5f
        /*0082*/ 	.short	0x0101


	//----- nvinfo : EIATTR_VRC_CTA_INIT_COUNT
	.align		4
        /*0084*/ 	.byte	0x02, 0x4a
	.zero		1
	.zero		1


	//----- nvinfo : EIATTR_EXIT_INSTR_OFFSETS
	.align		4
        /*0088*/ 	.byte	0x04, 0x1c
        /*008a*/ 	.short	(.L_6567 - .L_6566)


	//   ....[0]....
.L_6566:
        /*008c*/ 	.word	0x00000440


	//   ....[1]....
        /*0090*/ 	.word	0x000004a0


	//----- nvinfo : EIATTR_MAX_THREADS
	.align		4
.L_6567:
        /*0094*/ 	.byte	0x04, 0x05
        /*0096*/ 	.short	(.L_6569 - .L_6568)
.L_6568:
        /*0098*/ 	.word	0x00000080
        /*009c*/ 	.word	0x00000001
        /*00a0*/ 	.word	0x00000001


	//----- nvinfo : EIATTR_CRS_STACK_SIZE
	.align		4
.L_6569:
        /*00a4*/ 	.byte	0x04, 0x1e
        /*00a6*/ 	.short	(.L_6571 - .L_6570)
.L_6570:
        /*00a8*/ 	.word	0x00000000


	//----- nvinfo : EIATTR_CBANK_PARAM_SIZE
	.align		4
.L_6571:
        /*00ac*/ 	.byte	0x03, 0x19
        /*00ae*/ 	.short	0x001c


	//----- nvinfo : EIATTR_PARAM_CBANK
	.align		4
        /*00b0*/ 	.byte	0x04, 0x0a
        /*00b2*/ 	.short	(.L_6573 - .L_6572)
	.align		4
.L_6572:
        /*00b4*/ 	.word	index@(.nv.constant0._ZN2at6native27unrolled_elementwise_kernelIZZZNS0_23logical_not_kernel_cudaERNS_18TensorIteratorBaseEENKUlvE0_clEvENKUlvE5_clEvEUlfE_St5arrayIPcLm2EELi4E23TrivialOffsetCalculatorILi1EjESB_NS0_6memory15LoadWithoutCastENSC_16StoreWithoutCastEEEviT_T0_T2_T3_T4_T5_)
        /*00b8*/ 	.short	0x0380
        /*00ba*/ 	.short	0x001c


	//----- nvinfo : EIATTR_SW_WAR
	.align		4
.L_6573:
        /*00bc*/ 	.byte	0x04, 0x36
        /*00be*/ 	.short	(.L_6575 - .L_6574)
.L_6574:
        /*00c0*/ 	.word	0x00000008
.L_6575:


//--------------------- .nv.info._ZN2at6native29vectorized_elementwise_kernelILi2EZZZNS0_23logical_not_kernel_cudaERNS_18TensorIteratorBaseEENKUlvE0_clEvENKUlvE5_clEvEUlfE_St5arrayIPcLm2EEEEviT0_T1_ --------------------------
	.section	.nv.info._ZN2at6native29vectorized_elementwise_kernelILi2EZZZNS0_23logical_not_kernel_cudaERNS_18TensorIteratorBaseEENKUlvE0_clEvENKUlvE5_clEvEUlfE_St5arrayIPcLm2EEEEviT0_T1_,"",@"SHT_CUDA_INFO"
	.sectionflags	@""
	.align	4


	//----- nvinfo : EIATTR_CUDA_API_VERSION
	.align		4
        /*0000*/ 	.byte	0x04, 0x37
        /*0002*/ 	.short	(.L_6577 - .L_6576)
.L_6576:
        /*0004*/ 	.word	0x00000082


	//----- nvinfo : EIATTR_KPARAM_INFO
	.align		4
.L_6577:
        /*0008*/ 	.byte	0x04, 0x17
        /*000a*/ 	.short	(.L_6579 - .L_6578)
.L_6578:
        /*000c*/ 	.word	0x00000000
        /*0010*/ 	.short	0x0002
        /*0012*/ 	.short	0x0008
        /*0014*/ 	.byte	0x00, 0xf0, 0x41, 0x00


	//----- nvinfo : EIATTR_KPARAM_INFO
	.align		4
.L_6579:
        /*0018*/ 	.byte	0x04, 0x17
        /*001a*/ 	.short	(.L_6581 - .L_6580)
.L_6580:
        /*001c*/ 	.word	0x00000000
        /*0020*/ 	.short	0x0001
        /*0022*/ 	.short	0x0004
        /*0024*/ 	.byte	0x00, 0xf0, 0x05, 0x00


	//----- nvinfo : EIATTR_KPARAM_INFO
	.align		4
.L_6581:
        /*0028*/ 	.byte	0x04, 0x17
        /*002a*/ 	.short	(.L_6583 - .L_6582)
.L_6582:
        /*002c*/ 	.word	0x00000000
        /*0030*/ 	.short	0x0000
        /*0032*/ 	.short	0x0000
        /*0034*/ 	.byte	0x00, 0xf0, 0x11, 0x00


	//----- nvinfo : EIATTR_SPARSE_MMA_MASK
	.align		4
.L_6583:
        /*0038*/ 	.byte	0x03, 0x50
        /*003a*/ 	.short	0x0000


	//----- nvinfo : EIATTR_MAXREG_COUNT
	.align		4
        /*003c*/ 	.byte	0x03, 0x1b
        /*003e*/ 	.short	0x00ff


	//----- nvinfo : EIATTR_MERCURY_ISA_VERSION
	.align		4
        /*0040*/ 	.byte	0x03, 0x5f
        /*0042*/ 	.short	0x0101


	//----- nvinfo : EIATTR_VRC_CTA_INIT_COUNT
	.align		4
        /*0044*/ 	.byte	0x02, 0x4a
	.zero		1
	.zero		1


	//----- nvinfo : EIATTR_EXIT_INSTR_OFFSETS
	.align		4
        /*0048*/ 	.byte	0x04, 0x1c
        /*004a*/ 	.short	(.L_6585 - .L_6584)


	//   ....[0]....
.L_6584:
        /*004c*/ 	.word	0x00000870


	//   ....[1]....
        /*0050*/ 	.word	0x000008d0


	//   ....[2]....
        /*0054*/ 	.word	0x00000b20


	//----- nvinfo : EIATTR_MAX_THREADS
	.align		4
.L_6585:
        /*0058*/ 	.byte	0x04, 0x05
        /*005a*/ 	.short	(.L_6587 - .L_6586)
.L_6586:
        /*005c*/ 	.word	0x00000080
        /*0060*/ 	.word	0x00000001
        /*0064*/ 	.word	0x00000001


	//----- nvinfo : EIATTR_CRS_STACK_SIZE
	.align		4
.L_6587:
        /*0068*/ 	.byte	0x04, 0x1e
        /*006a*/ 	.short	(.L_6589 - .L_6588)
.L_6588:
        /*006c*/ 	.word	0x00000000


	//----- nvinfo : EIATTR_CBANK_PARAM_SIZE
	.align		4
.L_6589:
        /*0070*/ 	.byte	0x03, 0x19
        /*0072*/ 	.short	0x0018


	//----- nvinfo : EIATTR_PARAM_CBANK
	.align		4
        /*0074*/ 	.byte	0x04, 0x0a
        /*0076*/ 	.short	(.L_6591 - .L_6590)
	.align		4
.L_6590:
        /*0078*/ 	.word	index@(.nv.constant0._ZN2at6native29vectorized_elementwise_kernelILi2EZZZNS0_23logical_not_kernel_cudaERNS_18TensorIteratorBaseEENKUlvE0_clEvENKUlvE5_clEvEUlfE_St5arrayIPcLm2EEEEviT0_T1_)
        /*007c*/ 	.short	0x0380
        /*007e*/ 	.short	0x0018


	//----- nvinfo : EIATTR_SW_WAR
	.align		4
.L_6591:
        /*0080*/ 	.byte	0x04, 0x36
        /*0082*/ 	.short	(.L_6593 - .L_6592)
.L_6592:
        /*0084*/ 	.word	0x00000008
.L_6593:


//--------------------- .nv.info._ZN2at6native29vectorized_elementwise_kernelILi4EZZZNS0_23logical_not_kernel_cudaERNS_18TensorIteratorBaseEENKUlvE0_clEvENKUlvE5_clEvEUlfE_St5arrayIPcLm2EEEEviT0_T1_ --------------------------
	.section	.nv.info._ZN2at6native29vectorized_elementwise_kernelILi4EZZZNS0_23logical_not_kernel_cudaERNS_18TensorIteratorBaseEENKUlvE0_clEvENKUlvE5_clEvEUlfE_St5arrayIPcLm2EEEEviT0_T1_,"",@"SHT_CUDA_INFO"
	.sectionflags	@""
	.align	4


	//----- nvinfo : EIATTR_CUDA_API_VERSION
	.align		4
        /*0000*/ 	.byte	0x04, 0x37
        /*0002*/ 	.short	(.L_6595 - .L_6594)
.L_6594:
        /*0004*/ 	.word	0x00000082


	//----- nvinfo : EIATTR_KPARAM_INFO
	.align		4
.L_6595:
        /*0008*/ 	.byte	0x04, 0x17
        /*000a*/ 	.short	(.L_6597 - .L_6596)
.L_6596:
        /*000c*/ 	.word	0x00000000
        /*0010*/ 	.short	0x0002
        /*0012*/ 	.short	0x0008
        /*0014*/ 	.byte	0x00, 0xf0, 0x41, 0x00


	//----- nvinfo : EIATTR_KPARAM_INFO
	.align		4
.L_6597:
        /*0018*/ 	.byte	0x04, 0x17
        /*001a*/ 	.short	(.L_6599 - .L_6598)
.L_6598:
        /*001c*/ 	.word	0x00000000
        /*0020*/ 	.short	0x0001
        /*0022*/ 	.short	0x0004
        /*0024*/ 	.byte	0x00, 0xf0, 0x05, 0x00


	//----- nvinfo : EIATTR_KPARAM_INFO
	.align		4
.L_6599:
        /*0028*/ 	.byte	0x04, 0x17
        /*002a*/ 	.short	(.L_6601 - .L_6600)
.L_6600:
        /*002c*/ 	.word	0x00000000
        /*0030*/ 	.short	0x0000
        /*0032*/ 	.short	0x0000
        /*0034*/ 	.byte	0x00, 0xf0, 0x11, 0x00


	//----- nvinfo : EIATTR_SPARSE_MMA_MASK
	.align		4
.L_6601:
        /*0038*/ 	.byte	0x03, 0x50
        /*003a*/ 	.short	0x0000


	//----- nvinfo : EIATTR_MAXREG_COUNT
	.align		4
        /*003c*/ 	.byte	0x03, 0x1b
        /*003e*/ 	.short	0x00ff


	//----- nvinfo : EIATTR_MERCURY_ISA_VERSION
	.align		4
        /*0040*/ 	.byte	0x03, 0x5f
        /*0042*/ 	.short	0x0101


	//----- nvinfo : EIATTR_VRC_CTA_INIT_COUNT
	.align		4
        /*0044*/ 	.byte	0x02, 0x4a
	.zero		1
	.zero		1


	//----- nvinfo : EIATTR_EXIT_INSTR_OFFSETS
	.align		4
        /*0048*/ 	.byte	0x04, 0x1c
        /*004a*/ 	.short	(.L_6603 - .L_6602)


	//   ....[0]....
.L_6602:
        /*004c*/ 	.word	0x00000870


	//   ....[1]....
        /*0050*/ 	.word	0x000008d0


	//   ....[2]....
        /*0054*/ 	.word	0x00000b00


	//----- nvinfo : EIATTR_MAX_THREADS
	.align		4
.L_6603:
        /*0058*/ 	.byte	0x04, 0x05
        /*005a*/ 	.short	(.L_6605 - .L_6604)
.L_6604:
        /*005c*/ 	.word	0x00000080
        /*0060*/ 	.word	0x00000001
        /*0064*/ 	.word	0x00000001


	//----- nvinfo : EIATTR_CRS_STACK_SIZE
	.align		4
.L_6605:
        /*0068*/ 	.byte	0x04, 0x1e
        /*006a*/ 	.short	(.L_6607 - .L_6606)
.L_6606:
        /*006c*/ 	.word	0x00000000


	//----- nvinfo : EIATTR_CBANK_PARAM_SIZE
	.align		4
.L_6607:
        /*0070*/ 	.byte	0x03, 0x19
        /*0072*/ 	.short	0x0018


	//----- nvinfo : EIATTR_PARAM_CBANK
	.align		4
        /*0074*/ 	.byte	0x04, 0x0a
        /*0076*/ 	.short	(.L_6609 - .L_6608)
	.align		4
.L_6608:
        /*0078*/ 	.word	index@(.nv.constant0._ZN2at6native29vectorized_elementwise_kernelILi4EZZZNS0_23logical_not_kernel_cudaERNS_18TensorIteratorBaseEENKUlvE0_clEvENKUlvE5_clEvEUlfE_St5arrayIPcLm2EEEEviT0_T1_)
        /*007c*/ 	.short	0x0380
        /*007e*/ 	.short	0x0018


	//----- nvinfo : EIATTR_SW_WAR
	.align		4
.L_6609:
        /*0080*/ 	.byte	0x04, 0x36
        /*0082*/ 	.short	(.L_6611 - .L_6610)
.L_6610:
        /*0084*/ 	.word	0x00000008
.L_6611:


//--------------------- .nv.info._ZN2at6native29vectorized_elementwise_kernelILi8EZZZNS0_23logical_not_kernel_cudaERNS_18TensorIteratorBaseEENKUlvE0_clEvENKUlvE5_clEvEUlfE_St5arrayIPcLm2EEEEviT0_T1_ --------------------------
	.section	.nv.info._ZN2at6native29vectorized_elementwise_kernelILi8EZZZNS0_23logical_not_kernel_cudaERNS_18TensorIteratorBaseEENKUlvE0_clEvENKUlvE5_clEvEUlfE_St5arrayIPcLm2EEEEviT0_T1_,"",@"SHT_CUDA_INFO"
	.sectionflags	@""
	.align	4


	//----- nvinfo : EIATTR_CUDA_API_VERSION
	.align		4
        /*0000*/ 	.byte	0x04, 0x37
        /*0002*/ 	.short	(.L_6613 - .L_6612)
.L_6612:
        /*0004*/ 	.word	0x00000082


	//----- nvinfo : EIATTR_KPARAM_INFO
	.align		4
.L_6613:
        /*0008*/ 	.byte	0x04, 0x17
        /*000a*/ 	.short	(.L_6615 - .L_6614)
.L_6614:
        /*000c*/ 	.word	0x00000000
        /*0010*/ 	.short	0x0002
        /*0012*/ 	.short	0x0008
        /*0014*/ 	.byte	0x00, 0xf0, 0x41, 0x00


	//----- nvinfo : EIATTR_KPARAM_INFO
	.align		4
.L_6615:
        /*0018*/ 	.byte	0x04, 0x17
        /*001a*/ 	.short	(.L_6617 - .L_6616)
.L_6616:
        /*001c*/ 	.word	0x00000000
        /*0020*/ 	.short	0x0001
        /*0022*/ 	.short	0x0004
        /*0024*/ 	.byte	0x00, 0xf0, 0x05, 0x00


	//----- nvinfo : EIATTR_KPARAM_INFO
	.align		4
.L_6617:
        /*0028*/ 	.byte	0x04, 0x17
        /*002a*/ 	.short	(.L_6619 - .L_6618)
.L_6618:
        /*002c*/ 	.word	0x00000000
        /*0030*/ 	.short	0x0000
        /*0032*/ 	.short	0x0000
        /*0034*/ 	.byte	0x00, 0xf0, 0x11, 0x00


	//----- nvinfo : EIATTR_SPARSE_MMA_MASK
	.align		4
.L_6619:
        /*0038*/ 	.byte	0x03, 0x50
        /*003a*/ 	.short	0x0000


	//----- nvinfo : EIATTR_MAXREG_COUNT
	.align		4
        /*003c*/ 	.byte	0x03, 0x1b
        /*003e*/ 	.short	0x00ff


	//----- nvinfo : EIATTR_MERCURY_ISA_VERSION
	.align		4
        /*0040*/ 	.byte	0x03, 0x5f
        /*0042*/ 	.short	0x0101


	//----- nvinfo : EIATTR_VRC_CTA_INIT_COUNT
	.align		4
        /*0044*/ 	.byte	0x02, 0x4a
	.zero		1
	.zero		1


	//----- nvinfo : EIATTR_EXIT_INSTR_OFFSETS
	.align		4
        /*0048*/ 	.byte	0x04, 0x1c
        /*004a*/ 	.short	(.L_6621 - .L_6620)


	//   ....[0]....
.L_6620:
        /*004c*/ 	.word	0x00000010


	//----- nvinfo : EIATTR_MAX_THREADS
	.align		4
.L_6621:
        /*0050*/ 	.byte	0x04, 0x05
        /*0052*/ 	.short	(.L_6623 - .L_6622)
.L_6622:
        /*0054*/ 	.word	0x00000080
        /*0058*/ 	.word	0x00000001
        /*005c*/ 	.word	0x00000001


	//----- nvinfo : EIATTR_CBANK_PARAM_SIZE
	.align		4
.L_6623:
        /*0060*/ 	.byte	0x03, 0x19
        /*0062*/ 	.short	0x0018


	//----- nvinfo : EIATTR_PARAM_CBANK
	.align		4
        /*0064*/ 	.byte	0x04, 0x0a
        /*0066*/ 	.short	(.L_6625 - .L_6624)
	.align		4
.L_6624:
        /*0068*/ 	.word	index@(.nv.constant0._ZN2at6native29vectorized_elementwise_kernelILi8EZZZNS0_23logical_not_kernel_cudaERNS_18TensorIteratorBaseEENKUlvE0_clEvENKUlvE5_clEvEUlfE_St5arrayIPcLm2EEEEviT0_T1_)
        /*006c*/ 	.short	0x0380
        /*006e*/ 	.short	0x0018


	//----- nvinfo : EIATTR_SW_WAR
	.align		4
.L_6625:
        /*0070*/ 	.byte	0x04, 0x36
        /*0072*/ 	.short	(.L_6627 - .L_6626)
.L_6626:
        /*0074*/ 	.word	0x00000008
.L_6627:


//--------------------- .nv.info._ZN2at6native18elementwise_kernelILi128ELi4EZNS0_15gpu_kernel_implIZZZNS0_23logical_not_kernel_cudaERNS_18TensorIteratorBaseEENKUlvE0_clEvENKUlvE4_clEvEUldE_EEvS4_RKT_EUliE_EEviT1_ --------------------------
	.section	.nv.info._ZN2at6native18elementwise_kernelILi128ELi4EZNS0_15gpu_kernel_implIZZZNS0_23logical_not_kernel_cudaERNS_18TensorIteratorBaseEENKUlvE0_clEvENKUlvE4_clEvEUldE_EEvS4_RKT_EUliE_EEviT1_,"",@"SHT_CUDA_INFO"
	.sectionflags	@""
	.align	4


	//----- nvinfo : EIATTR_CUDA_API_VERSION
	.align		4
        /*0000*/ 	.byte	0x04, 0x37
        /*0002*/ 	.short	(.L_6629 - .L_6628)
.L_6628:
        /*0004*/ 	.word	0x00000082


	//----- nvinfo : EIATTR_KPARAM_INFO
	.align		4
.L_6629:
        /*0008*/ 	.byte	0x04, 0x17
        /*000a*/ 	.short	(.L_6631 - .L_6630)
.L_6630:
        /*000c*/ 	.word	0x00000000
        /*0010*/ 	.short	0x0001
        /*0012*/ 	.short	0x0008
        /*0014*/ 	.byte	0x00, 0xf0, 0x61, 0x08


	//----- nvinfo : EIATTR_KPARAM_INFO
	.align		4
.L_6631:
        /*0018*/ 	.byte	0x04, 0x17
        /*001a*/ 	.short	(.L_6633 - .L_6632)
.L_6632:
        /*001c*/ 	.word	0x00000000
        /*0020*/ 	.short	0x0000
        /*0022*/ 	.short	0x0000
        /*0024*/ 	.byte	0x00, 0xf0, 0x11, 0x00


	//----- nvinfo : EIATTR_SPARSE_MMA_MASK
	.align		4
.L_6633:
        /*0028*/ 	.byte	0x03, 0x50
        /*002a*/ 	.short	0x0000


	//----- nvinfo : EIATTR_MAXREG_COUNT
	.align		4
        /*002c*/ 	.byte	0x03, 0x1b
        /*002e*/ 	.short	0x0080


	//----- nvinfo : EIATTR_EXTERNS
	.align		4
        /*0030*/ 	.byte	0x04, 0x0f
        /*0032*/ 	.short	(.L_6635 - .L_6634)


	//   ....[0]....
	.align		4
.L_6634:
        /*0034*/ 	.word	index@(__assertfail)


	//----- nvinfo : EIATTR_MERCURY_ISA_VERSION
	.align		4
.L_6635:
        /*0038*/ 	.byte	0x03, 0x5f
        /*003a*/ 	.short	0x0101


	//----- nvinfo : EIATTR_VRC_CTA_INIT_COUNT
	.align		4
        /*003c*/ 	.byte	0x02, 0x4a
	.zero		1
	.zero		1


	//----- nvinfo : EIATTR_SYSCALL_OFFSETS
	.align		4
        /*0040*/ 	.byte	0x04, 0x46
        /*0042*/ 	.short	(.L_6637 - .L_6636)


	//   ....[0]....
.L_6636:
        /*0044*/ 	.word	0x00002180


	//   ....[1]....
        /*0048*/ 	.word	0x00002ef0


	//   ....[2]....
        /*004c*/ 	.word	0x000051f0


	//   ....[3]....
        /*0050*/ 	.word	0x00005da0


	//   ....[4]....
        /*0054*/ 	.word	0x00008190


	//   ....[5]....
        /*0058*/ 	.word	0x00008d40


	//   ....[6]....
        /*005c*/ 	.word	0x0000b140


	//   ....[7]....
        /*0060*/ 	.word	0x0000bcb0


	//----- nvinfo : EIATTR_EXIT_INSTR_OFFSETS
	.align		4
.L_6637:
        /*0064*/ 	.byte	0x04, 0x1c
        /*0066*/ 	.short	(.L_6639 - .L_6638)


	//   ....[0]....
.L_6638:
        /*0068*/ 	.word	0x00008fd0


	//   ....[1]....
        /*006c*/ 	.word	0x0000b2b0


	//   ....[2]....
        /*0070*/ 	.word	0x0000b2d0


	//   ....[3]....
        /*0074*/ 	.word	0x0000b360


	//   ....[4]....
        /*0078*/ 	.word	0x0000b380


	//   ....[5]....
        /*007c*/ 	.word	0x0000b3a0


	//   ....[6]....
        /*0080*/ 	.word	0x0000b430


	//   ....[7]....
        /*0084*/ 	.word	0x0000b470


	//   ....[8]....
        /*0088*/ 	.word	0x0000b510


	//   ....[9]....
        /*008c*/ 	.word	0x0000b560


	//   ....[10]....
        /*0090*/ 	.word	0x0000b5a0


	//   ....[11]....
        /*0094*/ 	.word	0x0000b660


	//   ....[12]....
        /*0098*/ 	.word	0x0000b7a0


	//   ....[13]....
        /*009c*/ 	.word	0x0000b8e0


	//   ....[14]....
        /*00a0*/ 	.word	0x0000ba30


	//   ....[15]....
        /*00a4*/ 	.word	0x0000ba60


	//   ....[16]....
        /*00a8*/ 	.word	0x0000ba80


	//   ....[17]....
        /*00ac*/ 	.word	0x0000bb00


	//   ....[18]....
        /*00b0*/ 	.word	0x0000bb50


	//   ....[19]....
        /*00b4*/ 	.word	0x0000bcc0


	//   ....[20]....
        /*00b8*/ 	.word	0x0000bda0


	//   ....[21]....
        /*00bc*/ 	.word	0x0000be40


	//   ....[22]....
        /*00c0*/ 	.word	0x0000be70


	//   ....[23]....
        /*00c4*/ 	.word	0x0000bec0


	//   ....[24]....
        /*00c8*/ 	.word	0x0000bf00


	//----- nvinfo : EIATTR_MAX_THREADS
	.align		4
.L_6639:
        /*00cc*/ 	.byte	0x04, 0x05
        /*00ce*/ 	.short	(.L_6641 - .L_6640)
.L_6640:
        /*00d0*/ 	.word	0x00000080
        /*00d4*/ 	.word	0x00000001
        /*00d8*/ 	.word	0x00000001


	//----- nvinfo : EIATTR_CRS_STACK_SIZE
	.align		4
.L_6641:
        /*00dc*/ 	.byte	0x04, 0x1e
        /*00de*/ 	.short	(.L_6643 - .L_6642)
.L_6642:
        /*00e0*/ 	.word	0x00000000


	//----- nvinfo : EIATTR_CBANK_PARAM_SIZE
	.align		4
.L_6643:
        /*00e4*/ 	.byte	0x03, 0x19
        /*00e6*/ 	.short	0x0220


	//----- nvinfo : EIATTR_PARAM_CBANK
	.align		4
        /*00e8*/ 	.byte	0x04, 0x0a
        /*00ea*/ 	.short	(.L_6645 - .L_6644)
	.align		4
.L_6644:
        /*00ec*/ 	.word	index@(.nv.constant0._ZN2at6native18elementwise_kernelILi128ELi4EZNS0_15gpu_kernel_implIZZZNS0_23logical_not_kernel_cudaERNS_18TensorIteratorBaseEENKUlvE0_clEvENKUlvE4_clEvEUldE_EEvS4_RKT_EUliE_EEviT1_)
        /*00f0*/ 	.short	0x0380
        /*00f2*/ 	.short	0x0220


	//----- nvinfo : EIATTR_SW_WAR
	.align		4
.L_6645:
        /*00f4*/ 	.byte	0x04, 0x36
        /*00f6*/ 	.short	(.L_6647 - .L_6646)
.L_6646:
        /*00f8*/ 	.word	0x00000008
.L_6647:


//--------------------- .nv.info._ZN2at6native27unrolled_elementwise_kernelIZZZNS0_23logical_not_kernel_cudaERNS_18TensorIteratorBaseEENKUlvE0_clEvENKUlvE4_clEvEUldE_St5arrayIPcLm2EELi4E23TrivialOffsetCalculatorILi1EjESB_NS0_6memory12LoadWithCastILi1EEENSC_13StoreWithCastILi1EEEEEviT_T0_T2_T3_T4_T5_ --------------------------
	.section	.nv.info._ZN2at6native27unrolled_elementwise_kernelIZZZNS0_23logical_not_kernel_cudaERNS_18TensorIteratorBaseEENKUlvE0_clEvENKUlvE4_clEvEUldE_St5arrayIPcLm2EELi4E23TrivialOffsetCalculatorILi1EjESB_NS0_6memory12LoadWithCastILi1EEENSC_13StoreWithCastILi1EEEEEviT_T0_T2_T3_T4_T5_,"",@"SHT_CUDA_INFO"
	.sectionflags	@""
	.align	4


	//----- nvinfo : EIATTR_CUDA_API_VERSION
	.align		4
        /*0000*/ 	.byte	0x04, 0x37
        /*0002*/ 	.short	(.L_6649 - .L_6648)
.L_6648:
        /*0004*/ 	.word	0x00000082


	//----- nvinfo : EIATTR_KPARAM_INFO
	.align		4
.L_6649:
        /*0008*/ 	.byte	0x04, 0x17
        /*000a*/ 	.short	(.L_6651 - .L_6650)
.L_6650:
        /*000c*/ 	.word	0x00000000
        /*0010*/ 	.short	0x0006
        /*0012*/ 	.short	0x0024
        /*0014*/ 	.byte	0x00, 0xf0, 0x21, 0x00


	//----- nvinfo : EIATTR_KPARAM_INFO
	.align		4
.L_6651:
        /*0018*/ 	.byte	0x04, 0x17
        /*001a*/ 	.short	(.L_6653 - .L_6652)
.L_6652:
        /*001c*/ 	.word	0x00000000
        /*0020*/ 	.short	0x0005
        /*0022*/ 	.short	0x001c
        /*0024*/ 	.byte	0x00, 0xf0, 0x21, 0x00


	//----- nvinfo : EIATTR_KPARAM_INFO
	.align		4
.L_6653:
        /*0028*/ 	.byte	0x04, 0x17
        /*002a*/ 	.short	(.L_6655 - .L_6654)
.L_6654:
        /*002c*/ 	.word	0x00000000
        /*0030*/ 	.short	0x0004
        /*0032*/ 	.short	0x0019
        /*0034*/ 	.byte	0x00, 0xf0, 0x05, 0x00


	//----- nvinfo : EIATTR_KPARAM_INFO
	.align		4
.L_6655:
        /*0038*/ 	.byte	0x04, 0x17
        /*003a*/ 	.short	(.L_6657 - .L_6656)
.L_6656:
        /*003c*/ 	.word	0x00000000
        /*0040*/ 	.short	0x0003
        /*0042*/ 	.short	0x0018
        /*0044*/ 	.byte	0x00, 0xf0, 0x05, 0x00


	//----- nvinfo : EIATTR_KPARAM_INFO
	.align		4
.L_6657:
        /*0048*/ 	.byte	0x04, 0x17
        /*004a*/ 	.short	(.L_6659 - .L_6658)
.L_6658:
        /*004c*/ 	.word	0x00000000
        /*0050*/ 	.short	0x0002
        /*0052*/ 	.short	0x0008
        /*0054*/ 	.byte	0x00, 0xf0, 0x41, 0x00


	//----- nvinfo : EIATTR_KPARAM_INFO
	.align		4
.L_6659:
        /*0058*/ 	.byte	0x04, 0x17
        /*005a*/ 	.short	(.L_6661 - .L_6660)
.L_6660:
        /*005c*/ 	.word	0x00000000
        /*0060*/ 	.short	0x0001
        /*0062*/ 	.short	0x0004
        /*0064*/ 	.byte	0x00, 0xf0, 0x05, 0x00


	//----- nvinfo : EIATTR_KPARAM_INFO
	.align		4
.L_6661:
        /*0068*/ 	.byte	0x04, 0x17
        /*006a*/ 	.short	(.L_6663 - .L_6662)
.L_6662:
        /*006c*/ 	.word	0x00000000
        /*0070*/ 	.short	0x0000
        /*0072*/ 	.short	0x0000
        /*0074*/ 	.byte	0x00, 0xf0, 0x11, 0x00


	//----- nvinfo : EIATTR_SPARSE_MMA_MASK
	.align		4
.L_6663:
        /*0078*/ 	.byte	0x03, 0x50
        /*007a*/ 	.short	0x0000


	//----- nvinfo : EIATTR_MAXREG_COUNT
	.align		4
        /*007c*/ 	.byte	0x03, 0x1b
        /*007e*/ 	.short	0x00ff


	//----- nvinfo : EIATTR_EXTERNS
	.align		4
        /*0080*/ 	.byte	0x04, 0x0f
        /*0082*/ 	.short	(.L_6665 - .L_6664)


	//   ....[0]....
	.align		4
.L_6664:
        /*0084*/ 	.word	index@(__assertfail)


	//----- nvinfo : EIATTR_MERCURY_ISA_VERSION
	.align		4
.L_6665:
        /*0088*/ 	.byte	0x03, 0x5f
        /*008a*/ 	.short	0x0101


	//----- nvinfo : EIATTR_VRC_CTA_INIT_COUNT
	.align		4
        /*008c*/ 	.byte	0x02, 0x4a
	.zero		1
	.zero		1


	//----- nvinfo : EIATTR_SYSCALL_OFFSETS
	.align		4
        /*0090*/ 	.byte	0x04, 0x46
        /*0092*/ 	.short	(.L_6667 - .L_6666)


	//   ....[0]....
.L_6666:
        /*0094*/ 	.word	0x00000ea0


	//   ....[1]....
        /*0098*/ 	.word	0x00001f10


	//   ....[2]....
        /*009c*/ 	.word	0x00002ec0


	//   ....[3]....
        /*00a0*/ 	.word	0x00003e60


	//   ....[4]....
        /*00a4*/ 	.word	0x00004c10


	//   ....[5]....
        /*00a8*/ 	.word	0x000058d0


	//   ....[6]....
        /*00ac*/ 	.word	0x00006690


	//   ....[7]....
        /*00b0*/ 	.word	0x00007420


	//----- nvinfo : EIATTR_EXIT_INSTR_OFFSETS
	.align		4
.L_6667:
        /*00b4*/ 	.byte	0x04, 0x1c
        /*00b6*/ 	.short	(.L_6669 - .L_6668)


	//   ....[0]....
.L_6668:
        /*00b8*/ 	.word	0x00006910


	//   ....[1]....
        /*00bc*/ 	.word	0x00006a40


	//   ....[2]....
        /*00c0*/ 	.word	0x00006a60


	//   ....[3]....
        /*00c4*/ 	.word	0x00006af0


	//   ....[4]....
        /*00c8*/ 	.word	0x00006b10


	//   ....[5]....
        /*00cc*/ 	.word	0x00006b30


	//   ....[6]....
        /*00d0*/ 	.word	0x00006bc0


	//   ....[7]....
        /*00d4*/ 	.word	0x00006c00


	//   ....[8]....
        /*00d8*/ 	.word	0x00006ca0


	//   ....[9]....
        /*00dc*/ 	.word	0x00006cf0


	//   ....[10]....
        /*00e0*/ 	.word	0x00006d20


	//   ....[11]....
        /*00e4*/ 	.word	0x00006de0


	//   ....[12]....
        /*00e8*/ 	.word	0x00006f20


	//   ....[13]....
        /*00ec*/ 	.word	0x00007060


	//   ....[14]....
        /*00f0*/ 	.word	0x000071b0


	//   ....[15]....
        /*00f4*/ 	.word	0x000071e0


	//   ....[16]....
        /*00f8*/ 	.word	0x00007200


	//   ....[17]....
        /*00fc*/ 	.word	0x00007280


	//   ....[18]....
        /*0100*/ 	.word	0x000072c0


	//   ....[19]....
        /*0104*/ 	.word	0x00007430


	//   ....[20]....
        /*0108*/ 	.word	0x00007510


	//   ....[21]....
        /*010c*/ 	.word	0x000075b0


	//   ....[22]....
        /*0110*/ 	.word	0x000075e0


	//   ....[23]....
        /*0114*/ 	.word	0x00007630


	//   ....[24]....
        /*0118*/ 	.word	0x00007670


	//----- nvinfo : EIATTR_MAX_THREADS
	.align		4
.L_6669:
        /*011c*/ 	.byte	0x04, 0x05
        /*011e*/ 	.short	(.L_6671 - .L_6670)
.L_6670:
        /*0120*/ 	.word	0x00000080
        /*0124*/ 	.word	0x00000001
        /*0128*/ 	.word	0x00000001


	//----- nvinfo : EIATTR_CRS_STACK_SIZE
	.align		4
.L_6671:
        /*012c*/ 	.byte	0x04, 0x1e
        /*012e*/ 	.short	(.L_6673 - .L_6672)
.L_6672:
        /*0130*/ 	.word	0x00000000


	//----- nvinfo : EIATTR_CBANK_PARAM_SIZE
	.align		4
.L_6673:
        /*0134*/ 	.byte	0x03, 0x19
        /*0136*/ 	.short	0x002c


	//----- nvinfo : EIATTR_PARAM_CBANK
	.align		4
        /*0138*/ 	.byte	0x04, 0x0a
        /*013a*/ 	.short	(.L_6675 - .L_6674)
	.align		4
.L_6674:
        /*013c*/ 	.word	index@(.nv.constant0._ZN2at6native27unrolled_elementwise_kernelIZZZNS0_23logical_not_kernel_cudaERNS_18TensorIteratorBaseEENKUlvE0_clEvENKUlvE4_clEvEUldE_St5arrayIPcLm2EELi4E23TrivialOffsetCalculatorILi1EjESB_NS0_6memory12LoadWithCastILi1EEENSC_13StoreWithCastILi1EEEEEviT_T0_T2_T3_T4_T5_)
        /*0140*/ 	.short	0x0380
        /*0142*/ 	.short	0x002c


	//----- nvinfo : EIATTR_SW_WAR
	.align		4
.L_6675:
        /*0144*/ 	.byte	0x04, 0x36
        /*0146*/ 	.short	(.L_6677 - .L_6676)
.L_6676:
        /*0148*/ 	.word	0x00000008
.L_6677:


//--------------------- .nv.info._ZN2at6native18elementwise_kernelILi128ELi4EZNS0_22gpu_kernel_impl_nocastIZZZNS0_23logical_not_kernel_cudaERNS_18TensorIteratorBaseEENKUlvE0_clEvENKUlvE4_clEvEUldE_EEvS4_RKT_EUliE_EEviT1_ --------------------------
	.section	.nv.info._ZN2at6native18elementwise_kernelILi128ELi4EZNS0_22gpu_kernel_impl_nocastIZZZNS0_23logical_not_kernel_cudaERNS_18TensorIteratorBaseEENKUlvE0_clEvENKUlvE4_clEvEUldE_EEvS4_RKT_EUliE_EEviT1_,"",@"SHT_CUDA_INFO"
	.sectionflags	@""
	.align	4


	//----- nvinfo : EIATTR_CUDA_API_VERSION
	.align		4
        /*0000*/ 	.byte	0x04, 0x37
        /*0002*/ 	.short	(.L_6679 - .L_6678)
.L_6678:
        /*0004*/ 	.word	0x00000082


	//----- nvinfo : EIATTR_KPARAM_INFO
	.align		4
.L_6679:
        /*0008*/ 	.byte	0x04, 0x17
        /*000a*/ 	.short	(.L_6681 - .L_6680)
.L_6680:
        /*000c*/ 	.word	0x00000000
        /*0010*/ 	.short	0x0001
        /*0012*/ 	.short	0x0008
        /*0014*/ 	.byte	0x00, 0xf0, 0x61, 0x08


	//----- nvinfo : EIATTR_KPARAM_INFO
	.align		4
.L_6681:
        /*0018*/ 	.byte	0x04, 0x17
        /*001a*/ 	.short	(.L_6683 - .L_6682)
.L_6682:
        /*001c*/ 	.word	0x00000000
        /*0020*/ 	.short	0x0000
        /*0022*/ 	.short	0x0000
        /*0024*/ 	.byte	0x00, 0xf0, 0x11, 0x00


	//----- nvinfo : EIATTR_SPARSE_MMA_MASK
	.align		4
.L_6683:
        /*0028*/ 	.byte	0x03, 0x50
        /*002a*/ 	.short	0x0000


	//----- nvinfo : EIATTR_MAXREG_COUNT
	.align		4
        /*002c*/ 	.byte	0x03, 0x1b
        /*002e*/ 	.short	0x0080


	//----- nvinfo : EIATTR_MERCURY_ISA_VERSION
	.align		4
        /*0030*/ 	.byte	0x03, 0x5f
        /*0032*/ 	.short	0x0101


	//----- nvinfo : EIATTR_VRC_CTA_INIT_COUNT
	.align		4
        /*0034*/ 	.byte	0x02, 0x4a
	.zero		1
	.zero		1


	//----- nvinfo : EIATTR_EXIT_INSTR_OFFSETS
	.align		4
        /*0038*/ 	.byte	0x04, 0x1c
        /*003a*/ 	.short	(.L_6685 - .L_6684)


	//   ....[0]....
.L_6684:
        /*003c*/ 	.word	0x000002d0


	//   ....[1]....
        /*0040*/ 	.word	0x00000340


	//   ....[2]....
        /*0044*/ 	.word	0x00003e30


	//   ....[3]....
        /*0048*/ 	.word	0x00005170


	//----- nvinfo : EIATTR_MAX_THREADS
	.align		4
.L_6685:
        /*004c*/ 	.byte	0x04, 0x05
        /*004e*/ 	.short	(.L_6687 - .L_6686)
.L_6686:
        /*0050*/ 	.word	0x00000080
        /*0054*/ 	.word	0x00000001
        /*0058*/ 	.word	0x00000001


	//----- nvinfo : EIATTR_CRS_STACK_SIZE
	.align		4
.L_6687:
        /*005c*/ 	.byte	0x04, 0x1e
        /*005e*/ 	.short	(.L_6689 - .L_6688)
.L_6688:
        /*0060*/ 	.word	0x00000000


	//----- nvinfo : EIATTR_CBANK_PARAM_SIZE
	.align		4
.L_6689:
        /*0064*/ 	.byte	0x03, 0x19
        /*0066*/ 	.short	0x0220


	//----- nvinfo : EIATTR_PARAM_CBANK
	.align		4
        /*0068*/ 	.byte	0x04, 0x0a
        /*006a*/ 	.short	(.L_6691 - .L_6690)
	.align		4
.L_6690:
        /*006c*/ 	.word	index@(.nv.constant0._ZN2at6native18elementwise_kernelILi128ELi4EZNS0_22gpu_kernel_impl_nocastIZZZNS0_23logical_not_kernel_cudaERNS_18TensorIteratorBaseEENKUlvE0_clEvENKUlvE4_clEvEUldE_EEvS4_RKT_EUliE_EEviT1_)
        /*0070*/ 	.short	0x0380
        /*0072*/ 	.short	0x0220


	//----- nvinfo : EIATTR_SW_WAR
	.align		4
.L_6691:
        /*0074*/ 	.byte	0x04, 0x36
        /*0076*/ 	.short	(.L_6693 - .L_6692)
.L_6692:
        /*0078*/ 	.word	0x00000008
.L_6693:


//--------------------- .nv.info._ZN2at6native27unrolled_elementwise_kernelIZZZNS0_23logical_not_kernel_cudaERNS_18TensorIteratorBaseEENKUlvE0_clEvENKUlvE4_clEvEUldE_St5arrayIPcLm2EELi4E23TrivialOffsetCalculatorILi1EjESB_NS0_6memory15LoadWithoutCastENSC_16StoreWithoutCastEEEviT_T0_T2_T3_T4_T5_ --------------------------
	.section	.nv.info._ZN2at6native27unrolled_elementwise_kernelIZZZNS0_23logical_not_kernel_cudaERNS_18TensorIteratorBaseEENKUlvE0_clEvENKUlvE4_clEvEUldE_St5arrayIPcLm2EELi4E23TrivialOffsetCalculatorILi1EjESB_NS0_6memory15LoadWithoutCastENSC_16StoreWithoutCastEEEviT_T0_T2_T3_T4_T5_,"",@"SHT_CUDA_INFO"
	.sectionflags	@""
	.align	4


	//----- nvinfo : EIATTR_CUDA_API_VERSION
	.align		4
        /*0000*/ 	.byte	0x04, 0x37
        /*0002*/ 	.short	(.L_6695 - .L_6694)
.L_6694:
        /*0004*/ 	.word	0x00000082


	//----- nvinfo : EIATTR_KPARAM_INFO
	.align		4
.L_6695:
        /*0008*/ 	.byte	0x04, 0x17
        /*000a*/ 	.short	(.L_6697 - .L_6696)
.L_6696:
        /*000c*/ 	.word	0x00000000
        /*0010*/ 	.short	0x0006
        /*0012*/ 	.short	0x001b
        /*0014*/ 	.byte	0x00, 0xf0, 0x05, 0x00


	//----- nvinfo : EIATTR_KPARAM_INFO
	.align		4
.L_6697:
        /*0018*/ 	.byte	0x04, 0x17
        /*001a*/ 	.short	(.L_6699 - .L_6698)
.L_6698:
        /*001c*/ 	.word	0x00000000
        /*0020*/ 	.short	0x0005
        /*0022*/ 	.short	0x001a
        /*0024*/ 	.byte	0x00, 0xf0, 0x05, 0x00


	//----- nvinfo : EIATTR_KPARAM_INFO
	.align		4
.L_6699:
        /*0028*/ 	.byte	0x04, 0x17
        /*002a*/ 	.short	(.L_6701 - .L_6700)
.L_6700:
        /*002c*/ 	.word	0x00000000
        /*0030*/ 	.short	0x0004
        /*0032*/ 	.short	0x0019
        /*0034*/ 	.byte	0x00, 0xf0, 0x05, 0x00


	//----- nvinfo : EIATTR_KPARAM_INFO
	.align		4
.L_6701:
        /*0038*/ 	.byte	0x04, 0x17
        /*003a*/ 	.short	(.L_6703 - .L_6702)
.L_6702:
        /*003c*/ 	.word	0x00000000
        /*0040*/ 	.short	0x0003
        /*0042*/ 	.short	0x0018
        /*0044*/ 	.byte	0x00, 0xf0, 0x05, 0x00


	//----- nvinfo : EIATTR_KPARAM_INFO
	.align		4
.L_6703:
        /*0048*/ 	.byte	0x04, 0x17
        /*004a*/ 	.short	(.L_6705 - .L_6704)
.L_6704:
        /*004c*/ 	.word	0x00000000
        /*0050*/ 	.short	0x0002
        /*0052*/ 	.short	0x0008
        /*0054*/ 	.byte	0x00, 0xf0, 0x41, 0x00


	//----- nvinfo : EIATTR_KPARAM_INFO
	.align		4
.L_6705:
        /*0058*/ 	.byte	0x04, 0x17
        /*005a*/ 	.short	(.L_6707 - .L_6706)
.L_6706:
        /*005c*/ 	.word	0x00000000
        /*0060*/ 	.short	0x0001
        /*0062*/ 	.short	0x0004
        /*0064*/ 	.byte	0x00, 0xf0, 0x05, 0x00


	//----- nvinfo : EIATTR_KPARAM_INFO
	.align		4
.L_6707:
        /*0068*/ 	.byte	0x04, 0x17
        /*006a*/ 	.short	(.L_6709 - .L_6708)
.L_6708:
        /*006c*/ 	.word	0x00000000
        /*0070*/ 	.short	0x0000
        /*0072*/ 	.short	0x0000
        /*0074*/ 	.byte	0x00, 0xf0, 0x11, 0x00


	//----- nvinfo : EIATTR_SPARSE_MMA_MASK
	.align		4
.L_6709:
        /*0078*/ 	.byte	0x03, 0x50
        /*007a*/ 	.short	0x0000


	//----- nvinfo : EIATTR_MAXREG_COUNT
	.align		4
        /*007c*/ 	.byte	0x03, 0x1b
        /*007e*/ 	.short	0x00ff


	//----- nvinfo : EIATTR_MERCURY_ISA_VERSION
	.align		4
        /*0080*/ 	.byte	0x03, 0x5f
        /*0082*/ 	.short	0x0101


	//----- nvinfo : EIATTR_VRC_CTA_INIT_COUNT
	.align		4
        /*0084*/ 	.byte	0x02, 0x4a
	.zero		1
	.zero		1


	//----- nvinfo : EIATTR_EXIT_INSTR_OFFSETS
	.align		4
        /*0088*/ 	.byte	0x04, 0x1c
        /*008a*/ 	.short	(.L_6711 - .L_6710)


	//   ....[0]....
.L_6710:
        /*008c*/ 	.word	0x00000540


	//   ....[1]....
        /*0090*/ 	.word	0x000005a0


	//----- nvinfo : EIATTR_MAX_THREADS
	.align		4
.L_6711:
        /*0094*/ 	.byte	0x04, 0x05
        /*0096*/ 	.short	(.L_6713 - .L_6712)
.L_6712:
        /*0098*/ 	.word	0x00000080
        /*009c*/ 	.word	0x00000001
        /*00a0*/ 	.word	0x00000001


	//----- nvinfo : EIATTR_CRS_STACK_SIZE
	.align		4
.L_6713:
        /*00a4*/ 	.byte	0x04, 0x1e
        /*00a6*/ 	.short	(.L_6715 - .L_6714)
.L_6714:
        /*00a8*/ 	.word	0x00000000


	//----- nvinfo : EIATTR_CBANK_PARAM_SIZE
	.align		4
.L_6715:
        /*00ac*/ 	.byte	0x03, 0x19
        /*00ae*/ 	.short	0x001c


	//----- nvinfo : EIATTR_PARAM_CBANK
	.align		4
        /*00b0*/ 	.byte	0x04, 0x0a
        /*00b2*/ 	.short	(.L_6717 - .L_6716)
	.align		4
.L_6716:
        /*00b4*/ 	.word	index@(.nv.constant0._ZN2at6native27unrolled_elementwise_kernelIZZZNS0_23logical_not_kernel_cudaERNS_18TensorIteratorBaseEENKUlvE0_clEvENKUlvE4_clEvEUldE_St5arrayIPcLm2EELi4E23TrivialOffsetCalculatorILi1EjESB_NS0_6memory15LoadWithoutCastENSC_16StoreWithoutCastEEEviT_T0_T2_T3_T4_T5_)
        /*00b8*/ 	.short	0x0380
        /*00ba*/ 	.short	0x001c


	//----- nvinfo : EIATTR_SW_WAR
	.align		4
.L_6717:
        /*00bc*/ 	.byte	0x04, 0x36
        /*00be*/ 	.short	(.L_6719 - .L_6718)
.L_6718:
        /*00c0*/ 	.word	0x00000008
.L_6719:


//--------------------- .nv.info._ZN2at6native29vectorized_elementwise_kernelILi2EZZZNS0_23logical_not_kernel_cudaERNS_18TensorIteratorBaseEENKUlvE0_clEvENKUlvE4_clEvEUldE_St5arrayIPcLm2EEEEviT0_T1_ --------------------------
	.section	.nv.info._ZN2at6native29vectorized_elementwise_kernelILi2EZZZNS0_23logical_not_kernel_cudaERNS_18TensorIteratorBaseEENKUlvE0_clEvENKUlvE4_clEvEUldE_St5arrayIPcLm2EEEEviT0_T1_,"",@"SHT_CUDA_INFO"
	.sectionflags	@""
	.align	4


	//----- nvinfo : EIATTR_CUDA_API_VERSION
	.align		4
        /*0000*/ 	.byte	0x04, 0x37
        /*0002*/ 	.short	(.L_6721 - .L_6720)
.L_6720:
        /*0004*/ 	.word	0x00000082


	//----- nvinfo : EIATTR_KPARAM_INFO
	.align		4
.L_6721:
        /*0008*/ 	.byte	0x04, 0x17
        /*000a*/ 	.short	(.L_6723 - .L_6722)
.L_6722:
        /*000c*/ 	.word	0x00000000
        /*0010*/ 	.short	0x0002
        /*0012*/ 	.short	0x0008
        /*0014*/ 	.byte	0x00, 0xf0, 0x41, 0x00


	//----- nvinfo : EIATTR_KPARAM_INFO
	.align		4
.L_6723:
        /*0018*/ 	.byte	0x04, 0x17
        /*001a*/ 	.short	(.L_6725 - .L_6724)
.L_6724:
        /*001c*/ 	.word	0x00000000
        /*0020*/ 	.short	0x0001
        /*0022*/ 	.short	0x0004
        /*0024*/ 	.byte	0x00, 0xf0, 0x05, 0x00


	//----- nvinfo : EIATTR_KPARAM_INFO
	.align		4
.L_6725:
        /*0028*/ 	.byte	0x04, 0x17
        /*002a*/ 	.short	(.L_6727 - .L_6726)
.L_6726:
        /*002c*/ 	.word	0x00000000
        /*0030*/ 	.short	0x0000
        /*0032*/ 	.short	0x0000
        /*0034*/ 	.byte	0x00, 0xf0, 0x11, 0x00


	//----- nvinfo : EIATTR_SPARSE_MMA_MASK
	.align		4
.L_6727:
        /*0038*/ 	.byte	0x03, 0x50
        /*003a*/ 	.short	0x0000


	//----- nvinfo : EIATTR_MAXREG_COUNT
	.align		4
        /*003c*/ 	.byte	0x03, 0x1b
        /*003e*/ 	.short	0x00ff


	//----- nvinfo : EIATTR_MERCURY_ISA_VERSION
	.align		4
        /*0040*/ 	.byte	0x03, 0x5f
        /*0042*/ 	.short	0x0101


	//----- nvinfo : EIATTR_VRC_CTA_INIT_COUNT
	.align		4
        /*0044*/ 	.byte	0x02, 0x4a
	.zero		1
	.zero		1


	//----- nvinfo : EIATTR_EXIT_INSTR_OFFSETS
	.align		4
        /*0048*/ 	.byte	0x04, 0x1c
        /*004a*/ 	.short	(.L_6729 - .L_6728)


	//   ....[0]....
.L_6728:
        /*004c*/ 	.word	0x00000ac0


	//   ....[1]....
        /*0050*/ 	.word	0x00000b20


	//   ....[2]....
        /*0054*/ 	.word	0x00000f10


	//----- nvinfo : EIATTR_MAX_THREADS
	.align		4
.L_6729:
        /*0058*/ 	.byte	0x04, 0x05
        /*005a*/ 	.short	(.L_6731 - .L_6730)
.L_6730:
        /*005c*/ 	.word	0x00000080
        /*0060*/ 	.word	0x00000001
        /*0064*/ 	.word	0x00000001


	//----- nvinfo : EIATTR_CRS_STACK_SIZE
	.align		4
.L_6731:
        /*0068*/ 	.byte	0x04, 0x1e
        /*006a*/ 	.short	(.L_6733 - .L_6732)
.L_6732:
        /*006c*/ 	.word	0x00000000


	//----- nvinfo : EIATTR_CBANK_PARAM_SIZE
	.align		4
.L_6733:
        /*0070*/ 	.byte	0x03, 0x19
        /*0072*/ 	.short	0x0018


	//----- nvinfo : EIATTR_PARAM_CBANK
	.align		4
        /*0074*/ 	.byte	0x04, 0x0a
        /*0076*/ 	.short	(.L_6735 - .L_6734)
	.align		4
.L_6734:
        /*0078*/ 	.word	index@(.nv.constant0._ZN2at6native29vectorized_elementwise_kernelILi2EZZZNS0_23logical_not_kernel_cudaERNS_18TensorIteratorBaseEENKUlvE0_clEvENKUlvE4_clEvEUldE_St5arrayIPcLm2EEEEviT0_T1_)
        /*007c*/ 	.short	0x0380
        /*007e*/ 	.short	0x0018


	//----- nvinfo : EIATTR_SW_WAR
	.align		4
.L_6735:
        /*0080*/ 	.byte	0x04, 0x36
        /*0082*/ 	.short	(.L_6737 - .L_6736)
.L_6736:
        /*0084*/ 	.word	0x00000008
.L_6737:


//--------------------- .nv.info._ZN2at6native29vectorized_elementwise_kernelILi4EZZZNS0_23logical_not_kernel_cudaERNS_18TensorIteratorBaseEENKUlvE0_clEvENKUlvE4_clEvEUldE_St5arrayIPcLm2EEEEviT0_T1_ --------------------------
	.section	.nv.info._ZN2at6native29vectorized_elementwise_kernelILi4EZZZNS0_23logical_not_kernel_cudaERNS_18TensorIteratorBaseEENKUlvE0_clEvENKUlvE4_clEvEUldE_St5arrayIPcLm2EEEEviT0_T1_,"",@"SHT_CUDA_INFO"
	.sectionflags	@""
	.align	4


	//----- nvinfo : EIATTR_CUDA_API_VERSION
	.align		4
        /*0000*/ 	.byte	0x04, 0x37
        /*0002*/ 	.short	(.L_6739 - .L_6738)
.L_6738:
        /*0004*/ 	.word	0x00000082


	//----- nvinfo : EIATTR_KPARAM_INFO
	.align		4
.L_6739:
        /*0008*/ 	.byte	0x04, 0x17
        /*000a*/ 	.short	(.L_6741 - .L_6740)
.L_6740:
        /*000c*/ 	.word	0x00000000
        /*0010*/ 	.short	0x0002
        /*0012*/ 	.short	0x0008
        /*0014*/ 	.byte	0x00, 0xf0, 0x41, 0x00


	//----- nvinfo : EIATTR_KPARAM_INFO
	.align		4
.L_6741:
        /*0018*/ 	.byte	0x04, 0x17
        /*001a*/ 	.short	(.L_6743 - .L_6742)
.L_6742:
        /*001c*/ 	.word	0x00000000
        /*0020*/ 	.short	0x0001
        /*0022*/ 	.short	0x0004
        /*0024*/ 	.byte	0x00, 0xf0, 0x05, 0x00


	//----- nvinfo : EIATTR_KPARAM_INFO
	.align		4
.L_6743:
        /*0028*/ 	.byte	0x04, 0x17
        /*002a*/ 	.short	(.L_6745 - .L_6744)
.L_6744:
        /*002c*/ 	.word	0x00000000
        /*0030*/ 	.short	0x0000
        /*0032*/ 	.short	0x0000
        /*0034*/ 	.byte	0x00, 0xf0, 0x11, 0x00


	//----- nvinfo : EIATTR_SPARSE_MMA_MASK
	.align		4
.L_6745:
        /*0038*/ 	.byte	0x03, 0x50
        /*003a*/ 	.short	0x0000


	//----- nvinfo : EIATTR_MAXREG_COUNT
	.align		4
        /*003c*/ 	.byte	0x03, 0x1b
        /*003e*/ 	.short	0x00ff


	//----- nvinfo : EIATTR_MERCURY_ISA_VERSION
	.align		4
        /*0040*/ 	.byte	0x03, 0x5f
        /*0042*/ 	.short	0x0101


	//----- nvinfo : EIATTR_VRC_CTA_INIT_COUNT
	.align		4
        /*0044*/ 	.byte	0x02, 0x4a
	.zero		1
	.zero		1


	//----- nvinfo : EIATTR_EXIT_INSTR_OFFSETS
	.align		4
        /*0048*/ 	.byte	0x04, 0x1c
        /*004a*/ 	.short	(.L_6747 - .L_6746)


	//   ....[0]....
.L_6746:
        /*004c*/ 	.word	0x00000ac0


	//   ....[1]....
        /*0050*/ 	.word	0x00000b20


	//   ....[2]....
        /*0054*/ 	.word	0x00000ef0


	//----- nvinfo : EIATTR_MAX_THREADS
	.align		4
.L_6747:
        /*0058*/ 	.byte	0x04, 0x05
        /*005a*/ 	.short	(.L_6749 - .L_6748)
.L_6748:
        /*005c*/ 	.word	0x00000080
        /*0060*/ 	.word	0x00000001
        /*0064*/ 	.word	0x00000001


	//----- nvinfo : EIATTR_CRS_STACK_SIZE
	.align		4
.L_6749:
        /*0068*/ 	.byte	0x04, 0x1e
        /*006a*/ 	.short	(.L_6751 - .L_6750)
.L_6750:
        /*006c*/ 	.word	0x00000000


	//----- nvinfo : EIATTR_CBANK_PARAM_SIZE
	.align		4
.L_6751:
        /*0070*/ 	.byte	0x03, 0x19
        /*0072*/ 	.short	0x0018


	//----- nvinfo : EIATTR_PARAM_CBANK
	.align		4
        /*0074*/ 	.byte	0x04, 0x0a
        /*0076*/ 	.short	(.L_6753 - .L_6752)
	.align		4
.L_6752:
        /*0078*/ 	.word	index@(.nv.constant0._ZN2at6native29vectorized_elementwise_kernelILi4EZZZNS0_23logical_not_kernel_cudaERNS_18TensorIteratorBaseEENKUlvE0_clEvENKUlvE4_clEvEUldE_St5arrayIPcLm2EEEEviT0_T1_)
        /*007c*/ 	.short	0x0380
        /*007e*/ 	.short	0x0018


	//----- nvinfo : EIATTR_SW_WAR
	.align		4
.L_6753:
        /*0080*/ 	.byte	0x04, 0x36
        /*0082*/ 	.short	(.L_6755 - .L_6754)
.L_6754:
        /*0084*/ 	.word	0x00000008
.L_6755:


//--------------------- .nv.info._ZN2at6native29vectorized_elementwise_kernelILi8EZZZNS0_23logical_not_kernel_cudaERNS_18TensorIteratorBaseEENKUlvE0_clEvENKUlvE4_clEvEUldE_St5arrayIPcLm2EEEEviT0_T1_ --------------------------
	.section	.nv.info._ZN2at6native29vectorized_elementwise_kernelILi8EZZZNS0_23logical_not_kernel_cudaERNS_18TensorIteratorBaseEENKUlvE0_clEvENKUlvE4_clEvEUldE_St5arrayIPcLm2EEEEviT0_T1_,"",@"SHT_CUDA_INFO"
	.sectionflags	@""
	.align	4


	//----- nvinfo : EIATTR_CUDA_API_VERSION
	.align		4
        /*0000*/ 	.byte	0x04, 0x37
        /*0002*/ 	.short	(.L_6757 - .L_6756)
.L_6756:
        /*0004*/ 	.word	0x00000082


	//----- nvinfo : EIATTR_KPARAM_INFO
	.align		4
.L_6757:
        /*0008*/ 	.byte	0x04, 0x17
        /*000a*/ 	.short	(.L_6759 - .L_6758)
.L_6758:
        /*000c*/ 	.word	0x00000000
        /*0010*/ 	.short	0x0002
        /*0012*/ 	.short	0x0008
        /*0014*/ 	.byte	0x00, 0xf0, 0x41, 0x00


	//----- nvinfo : EIATTR_KPARAM_INFO
	.align		4
.L_6759:
        /*0018*/ 	.byte	0x04, 0x17
        /*001a*/ 	.short	(.L_6761 - .L_6760)
.L_6760:
        /*001c*/ 	.word	0x00000000
        /*0020*/ 	.short	0x0001
        /*0022*/ 	.short	0x0004
        /*0024*/ 	.byte	0x00, 0xf0, 0x05, 0x00


	//----- nvinfo : EIATTR_KPARAM_INFO
	.align		4
.L_6761:
        /*0028*/ 	.byte	0x04, 0x17
        /*002a*/ 	.short	(.L_6763 - .L_6762)
.L_6762:
        /*002c*/ 	.word	0x00000000
        /*0030*/ 	.short	0x0000
        /*0032*/ 	.short	0x0000
        /*0034*/ 	.byte	0x00, 0xf0, 0x11, 0x00


	//----- nvinfo : EIATTR_SPARSE_MMA_MASK
	.align		4
.L_6763:
        /*0038*/ 	.byte	0x03, 0x50
        /*003a*/ 	.short	0x0000


	//----- nvinfo : EIATTR_MAXREG_COUNT
	.align		4
        /*003c*/ 	.byte	0x03, 0x1b
        /*003e*/ 	.short	0x00ff


	//----- nvinfo : EIATTR_MERCURY_ISA_VERSION
	.align		4
        /*0040*/ 	.byte	0x03, 0x5f
        /*0042*/ 	.short	0x0101


	//----- nvinfo : EIATTR_VRC_CTA_INIT_COUNT
	.align		4
        /*0044*/ 	.byte	0x02, 0x4a
	.zero		1
	.zero		1


	//----- nvinfo : EIATTR_EXIT_INSTR_OFFSETS
	.align		4
        /*0048*/ 	.byte	0x04, 0x1c
        /*004a*/ 	.short	(.L_6765 - .L_6764)


	//   ....[0]....
.L_6764:
        /*004c*/ 	.word	0x00000010


	//----- nvinfo : EIATTR_MAX_THREADS
	.align		4
.L_6765:
        /*0050*/ 	.byte	0x04, 0x05
        /*0052*/ 	.short	(.L_6767 - .L_6766)
.L_6766:
        /*0054*/ 	.word	0x00000080
        /*0058*/ 	.word	0x00000001
        /*005c*/ 	.word	0x00000001


	//----- nvinfo : EIATTR_CBANK_PARAM_SIZE
	.align		4
.L_6767:
        /*0060*/ 	.byte	0x03, 0x19
        /*0062*/ 	.short	0x0018


	//----- nvinfo : EIATTR_PARAM_CBANK
	.align		4
        /*0064*/ 	.byte	0x04, 0x0a
        /*0066*/ 	.short	(.L_6769 - .L_6768)
	.align		4
.L_6768:
        /*0068*/ 	.word	index@(.nv.constant0._ZN2at6native29vectorized_elementwise_kernelILi8EZZZNS0_23logical_not_kernel_cudaERNS_18TensorIteratorBaseEENKUlvE0_clEvENKUlvE4_clEvEUldE_St5arrayIPcLm2EEEEviT0_T1_)
        /*006c*/ 	.short	0x0380
        /*006e*/ 	.short	0x0018


	//----- nvinfo : EIATTR_SW_WAR
	.align		4
.L_6769:
        /*0070*/ 	.byte	0x04, 0x36
        /*0072*/ 	.short	(.L_6771 - .L_6770)
.L_6770:
        /*0074*/ 	.word	0x00000008
.L_6771:


//--------------------- .nv.info._ZN2at6native18elementwise_kernelILi128ELi4EZNS0_15gpu_kernel_implIZZZNS0_23logical_not_kernel_cudaERNS_18TensorIteratorBaseEENKUlvE0_clEvENKUlvE3_clEvEUlsE_EEvS4_RKT_EUliE_EEviT1_ --------------------------
	.section	.nv.info._ZN2at6native18elementwise_kernelILi128ELi4EZNS0_15gpu_kernel_implIZZZNS0_23logical_not_kernel_cudaERNS_18TensorIteratorBaseEENKUlvE0_clEvENKUlvE3_clEvEUlsE_EEvS4_RKT_EUliE_EEviT1_,"",@"SHT_CUDA_INFO"
	.sectionflags	@""
	.align	4


	//----- nvinfo : EIATTR_CUDA_API_VERSION
	.align		4
        /*0000*/ 	.byte	0x04, 0x37
        /*0002*/ 	.short	(.L_6773 - .L_6772)
.L_6772:
        /*0004*/ 	.word	0x00000082


	//----- nvinfo : EIATTR_KPARAM_INFO
	.align		4
.L_6773:
        /*0008*/ 	.byte	0x04, 0x17
        /*000a*/ 	.short	(.L_6775 - .L_6774)
.L_6774:
        /*000c*/ 	.word	0x00000000
        /*0010*/ 	.short	0x0001
        /*0012*/ 	.short	0x0008
        /*0014*/ 	.byte	0x00, 0xf0, 0x61, 0x08


	//----- nvinfo : EIATTR_KPARAM_INFO
	.align		4
.L_6775:
        /*0018*/ 	.byte	0x04, 0x17
        /*001a*/ 	.short	(.L_6777 - .L_6776)
.L_6776:
        /*001c*/ 	.word	0x00000000
        /*0020*/ 	.short	0x0000
        /*0022*/ 	.short	0x0000
        /*0024*/ 	.byte	0x00, 0xf0, 0x11, 0x00


	//----- nvinfo : EIATTR_SPARSE_MMA_MASK
	.align		4
.L_6777:
        /*0028*/ 	.byte	0x03, 0x50
        /*002a*/ 	.short	0x0000


	//----- nvinfo : EIATTR_MAXREG_COUNT
	.align		4
        /*002c*/ 	.byte	0x03, 0x1b
        /*002e*/ 	.short	0x0080


	//----- nvinfo : EIATTR_EXTERNS
	.align		4
        /*0030*/ 	.byte	0x04, 0x0f
        /*0032*/ 	.short	(.L_6779 - .L_6778)


	//   ....[0]....
	.align		4
.L_6778:
        /*0034*/ 	.word	index@(__assertfail)


	//----- nvinfo : EIATTR_MERCURY_ISA_VERSION
	.align		4
.L_6779:
        /*0038*/ 	.byte	0x03, 0x5f
        /*003a*/ 	.short	0x0101


	//----- nvinfo : EIATTR_VRC_CTA_INIT_COUNT
	.align		4
        /*003c*/ 	.byte	0x02, 0x4a
	.zero		1
	.zero		1


	//----- nvinfo : EIATTR_SYSCALL_OFFSETS
	.align		4
        /*0040*/ 	.byte	0x04, 0x46
        /*0042*/ 	.short	(.L_6781 - .L_6780)


	//   ....[0]....
.L_6780:
        /*0044*/ 	.word	0x00002120


	//   ....[1]....
        /*0048*/ 	.word	0x00002e70


	//   ....[2]....
        /*004c*/ 	.word	0x00005110


	//   ....[3]....
        /*0050*/ 	.word	0x00005ca0


	//   ....[4]....
        /*0054*/ 	.word	0x00008030


	//   ....[5]....
        /*0058*/ 	.word	0x00008bc0


	//   ....[6]....
        /*005c*/ 	.word	0x0000af60


	//   ....[7]....
        /*0060*/ 	.word	0x0000bab0


	//----- nvinfo : EIATTR_EXIT_INSTR_OFFSETS
	.align		4
.L_6781:
        /*0064*/ 	.byte	0x04, 0x1c
        /*0066*/ 	.short	(.L_6783 - .L_6782)


	//   ....[0]....
.L_6782:
        /*0068*/ 	.word	0x00008e50


	//   ....[1]....
        /*006c*/ 	.word	0x0000b0b0


	//   ....[2]....
        /*0070*/ 	.word	0x0000b0d0


	//   ....[3]....
        /*0074*/ 	.word	0x0000b160


	//   ....[4]....
        /*0078*/ 	.word	0x0000b180


	//   ....[5]....
        /*007c*/ 	.word	0x0000b1a0


	//   ....[6]....
        /*0080*/ 	.word	0x0000b230


	//   ....[7]....
        /*0084*/ 	.word	0x0000b270


	//   ....[8]....
        /*0088*/ 	.word	0x0000b310


	//   ....[9]....
        /*008c*/ 	.word	0x0000b360


	//   ....[10]....
        /*0090*/ 	.word	0x0000b3a0


	//   ....[11]....
        /*0094*/ 	.word	0x0000b460


	//   ....[12]....
        /*0098*/ 	.word	0x0000b5a0


	//   ....[13]....
        /*009c*/ 	.word	0x0000b6e0


	//   ....[14]....
        /*00a0*/ 	.word	0x0000b830


	//   ....[15]....
        /*00a4*/ 	.word	0x0000b860


	//   ....[16]....
        /*00a8*/ 	.word	0x0000b880


	//   ....[17]....
        /*00ac*/ 	.word	0x0000b900


	//   ....[18]....
        /*00b0*/ 	.word	0x0000b950


	//   ....[19]....
        /*00b4*/ 	.word	0x0000bac0


	//   ....[20]....
        /*00b8*/ 	.word	0x0000bba0


	//   ....[21]....
        /*00bc*/ 	.word	0x0000bc40


	//   ....[22]....
        /*00c0*/ 	.word	0x0000bc70


	//   ....[23]....
        /*00c4*/ 	.word	0x0000bcc0


	//   ....[24]....
        /*00c8*/ 	.word	0x0000bd00


	//----- nvinfo : EIATTR_MAX_THREADS
	.align		4
.L_6783:
        /*00cc*/ 	.byte	0x04, 0x05
        /*00ce*/ 	.short	(.L_6785 - .L_6784)
.L_6784:
        /*00d0*/ 	.word	0x00000080
        /*00d4*/ 	.word	0x00000001
        /*00d8*/ 	.word	0x00000001


	//----- nvinfo : EIATTR_CRS_STACK_SIZE
	.align		4
.L_6785:
        /*00dc*/ 	.byte	0x04, 0x1e
        /*00de*/ 	.short	(.L_6787 - .L_6786)
.L_6786:
        /*00e0*/ 	.word	0x00000000


	//----- nvinfo : EIATTR_CBANK_PARAM_SIZE
	.align		4
.L_6787:
        /*00e4*/ 	.byte	0x03, 0x19
        /*00e6*/ 	.short	0x0220


	//----- nvinfo : EIATTR_PARAM_CBANK
	.align		4
        /*00e8*/ 	.byte	0x04, 0x0a
        /*00ea*/ 	.short	(.L_6789 - .L_6788)
	.align		4
.L_6788:
        /*00ec*/ 	.word	index@(.nv.constant0._ZN2at6native18elementwise_kernelILi128ELi4EZNS0_15gpu_kernel_implIZZZNS0_23logical_not_kernel_cudaERNS_18TensorIteratorBaseEENKUlvE0_clEvENKUlvE3_clEvEUlsE_EEvS4_RKT_EUliE_EEviT1_)
        /*00f0*/ 	.short	0x0380
        /*00f2*/ 	.short	0x0220


	//----- nvinfo : EIATTR_SW_WAR
	.align		4
.L_6789:
        /*00f4*/ 	.byte	0x04, 0x36
        /*00f6*/ 	.short	(.L_6791 - .L_6790)
.L_6790:
        /*00f8*/ 	.word	0x00000008
.L_6791:


//--------------------- .nv.info._ZN2at6native27unrolled_elementwise_kernelIZZZNS0_23logical_not_kernel_cudaERNS_18TensorIteratorBaseEENKUlvE0_clEvENKUlvE3_clEvEUlsE_St5arrayIPcLm2EELi4E23TrivialOffsetCalculatorILi1EjESB_NS0_6memory12LoadWithCastILi1EEENSC_13StoreWithCastILi1EEEEEviT_T0_T2_T3_T4_T5_ --------------------------
	.section	.nv.info._ZN2at6native27unrolled_elementwise_kernelIZZZNS0_23logical_not_kernel_cudaERNS_18TensorIteratorBaseEENKUlvE0_clEvENKUlvE3_clEvEUlsE_St5arrayIPcLm2EELi4E23TrivialOffsetCalculatorILi1EjESB_NS0_6memory12LoadWithCastILi1EEENSC_13StoreWithCastILi1EEEEEviT_T0_T2_T3_T4_T5_,"",@"SHT_CUDA_INFO"
	.sectionflags	@""
	.align	4


	//----- nvinfo : EIATTR_CUDA_API_VERSION
	.align		4
        /*0000*/ 	.byte	0x04, 0x37
        /*0002*/ 	.short	(.L_6793 - .L_6792)
.L_6792:
        /*0004*/ 	.word	0x00000082


	//----- nvinfo : EIATTR_KPARAM_INFO
	.align		4
.L_6793:
        /*0008*/ 	.byte	0x04, 0x17
        /*000a*/ 	.short	(.L_6795 - .L_6794)
.L_6794:
        /*000c*/ 	.word	0x00000000
        /*0010*/ 	.short	0x0006
        /*0012*/ 	.short	0x0024
        /*0014*/ 	.byte	0x00, 0xf0, 0x21, 0x00


	//----- nvinfo : EIATTR_KPARAM_INFO
	.align		4
.L_6795:
        /*0018*/ 	.byte	0x04, 0x17
        /*001a*/ 	.short	(.L_6797 - .L_6796)
.L_6796:
        /*001c*/ 	.word	0x00000000
        /*0020*/ 	.short	0x0005
        /*0022*/ 	.short	0x001c
        /*0024*/ 	.byte	0x00, 0xf0, 0x21, 0x00


	//----- nvinfo : EIATTR_KPARAM_INFO
	.align		4
.L_6797:
        /*0028*/ 	.byte	0x04, 0x17
        /*002a*/ 	.short	(.L_6799 - .L_6798)
.L_6798:
        /*002c*/ 	.word	0x00000000
        /*0030*/ 	.short	0x0004
        /*0032*/ 	.short	0x0019
        /*0034*/ 	.byte	0x00, 0xf0, 0x05, 0x00


	//----- nvinfo : EIATTR_KPARAM_INFO
	.align		4
.L_6799:
        /*0038*/ 	.byte	0x04, 0x17
        /*003a*/ 	.short	(.L_6801 - .L_6800)
.L_6800:
        /*003c*/ 	.word	0x00000000
        /*0040*/ 	.short	0x0003
        /*0042*/ 	.short	0x0018
        /*0044*/ 	.byte	0x00, 0xf0, 0x05, 0x00


	//----- nvinfo : EIATTR_KPARAM_INFO
	.align		4
.L_6801:
        /*0048*/ 	.byte	0x04, 0x17
        /*004a*/ 	.short	(.L_6803 - .L_6802)
.L_6802:
        /*004c*/ 	.word	0x00000000
        /*0050*/ 	.short	0x0002
        /*0052*/ 	.short	0x0008
        /*0054*/ 	.byte	0x00, 0xf0, 0x41, 0x00


	//----- nvinfo : EIATTR_KPARAM_INFO
	.align		4
.L_6803:
        /*0058*/ 	.byte	0x04, 0x17
        /*005a*/ 	.short	(.L_6805 - .L_6804)
.L_6804:
        /*005c*/ 	.word	0x00000000
        /*0060*/ 	.short	0x0001
        /*0062*/ 	.short	0x0004
        /*0064*/ 	.byte	0x00, 0xf0, 0x05, 0x00


	//----- nvinfo : EIATTR_KPARAM_INFO
	.align		4
.L_6805:
        /*0068*/ 	.byte	0x04, 0x17
        /*006a*/ 	.short	(.L_6807 - .L_6806)
.L_6806:
        /*006c*/ 	.word	0x00000000
        /*0070*/ 	.short	0x0000
        /*0072*/ 	.short	0x0000
        /*0074*/ 	.byte	0x00, 0xf0, 0x11, 0x00


	//----- nvinfo : EIATTR_SPARSE_MMA_MASK
	.align		4
.L_6807:
        /*0078*/ 	.byte	0x03, 0x50
        /*007a*/ 	.short	0x0000


	//----- nvinfo : EIATTR_MAXREG_COUNT
	.align		4
        /*007c*/ 	.byte	0x03, 0x1b
        /*007e*/ 	.short	0x00ff


	//----- nvinfo : EIATTR_EXTERNS
	.align		4
        /*0080*/ 	.byte	0x04, 0x0f
        /*0082*/ 	.short	(.L_6809 - .L_6808)


	//   ....[0]....
	.align		4
.L_6808:
        /*0084*/ 	.word	index@(__assertfail)


	//----- nvinfo : EIATTR_MERCURY_ISA_VERSION
	.align		4
.L_6809:
        /*0088*/ 	.byte	0x03, 0x5f
        /*008a*/ 	.short	0x0101


	//----- nvinfo : EIATTR_VRC_CTA_INIT_COUNT
	.align		4
        /*008c*/ 	.byte	0x02, 0x4a
	.zero		1
	.zero		1


	//----- nvinfo : EIATTR_SYSCALL_OFFSETS
	.align		4
        /*0090*/ 	.byte	0x04, 0x46
        /*0092*/ 	.short	(.L_6811 - .L_6810)


	//   ....[0]....
.L_6810:
        /*0094*/ 	.word	0x00000e40


	//   ....[1]....
        /*0098*/ 	.word	0x00001e30


	//   ....[2]....
        /*009c*/ 	.word	0x00002d60


	//   ....[3]....
        /*00a0*/ 	.word	0x00003c80


	//   ....[4]....
        /*00a4*/ 	.word	0x00004a10


	//   ....[5]....
        /*00a8*/ 	.word	0x000056d0


	//   ....[6]....
        /*00ac*/ 	.word	0x00006490


	//   ....[7]....
        /*00b0*/ 	.word	0x00007220


	//----- nvinfo : EIATTR_EXIT_INSTR_OFFSETS
	.align		4
.L_6811:
        /*00b4*/ 	.byte	0x04, 0x1c
        /*00b6*/ 	.short	(.L_6813 - .L_6812)


	//   ....[0]....
.L_6812:
        /*00b8*/ 	.word	0x00006710


	//   ....[1]....
        /*00bc*/ 	.word	0x00006840


	//   ....[2]....
        /*00c0*/ 	.word	0x00006860


	//   ....[3]....
        /*00c4*/ 	.word	0x000068f0


	//   ....[4]....
        /*00c8*/ 	.word	0x00006910


	//   ....[5]....
        /*00cc*/ 	.word	0x00006930


	//   ....[6]....
        /*00d0*/ 	.word	0x000069c0


	//   ....[7]....
        /*00d4*/ 	.word	0x00006a00


	//   ....[8]....
        /*00d8*/ 	.word	0x00006aa0


	//   ....[9]....
        /*00dc*/ 	.word	0x00006af0


	//   ....[10]....
        /*00e0*/ 	.word	0x00006b20


	//   ....[11]....
        /*00e4*/ 	.word	0x00006be0


	//   ....[12]....
        /*00e8*/ 	.word	0x00006d20


	//   ....[13]....
        /*00ec*/ 	.word	0x00006e60


	//   ....[14]....
        /*00f0*/ 	.word	0x00006fb0


	//   ....[15]....
        /*00f4*/ 	.word	0x00006fe0


	//   ....[16]....
        /*00f8*/ 	.word	0x00007000


	//   ....[17]....
        /*00fc*/ 	.word	0x00007080


	//   ....[18]....
        /*0100*/ 	.word	0x000070c0


	//   ....[19]....
        /*0104*/ 	.word	0x00007230


	//   ....[20]....
        /*0108*/ 	.word	0x00007310


	//   ....[21]....
        /*010c*/ 	.word	0x000073b0


	//   ....[22]....
        /*0110*/ 	.word	0x000073e0


	//   ....[23]....
        /*0114*/ 	.word	0x00007430


	//   ....[24]....
        /*0118*/ 	.word	0x00007470


	//----- nvinfo : EIATTR_MAX_THREADS
	.align		4
.L_6813:
        /*011c*/ 	.byte	0x04, 0x05
        /*011e*/ 	.short	(.L_6815 - .L_6814)
.L_6814:
        /*0120*/ 	.word	0x00000080
        /*0124*/ 	.word	0x00000001
        /*0128*/ 	.word	0x00000001


	//----- nvinfo : EIATTR_CRS_STACK_SIZE
	.align		4
.L_6815:
        /*012c*/ 	.byte	0x04, 0x1e
        /*012e*/ 	.short	(.L_6817 - .L_6816)
.L_6816:
        /*0130*/ 	.word	0x00000000


	//----- nvinfo : EIATTR_CBANK_PARAM_SIZE
	.align		4
.L_6817:
        /*0134*/ 	.byte	0x03, 0x19
        /*0136*/ 	.short	0x002c


	//----- nvinfo : EIATTR_PARAM_CBANK
	.align		4
        /*0138*/ 	.byte	0x04, 0x0a
        /*013a*/ 	.short	(.L_6819 - .L_6818)
	.align		4
.L_6818:
        /*013c*/ 	.word	index@(.nv.constant0._ZN2at6native27unrolled_elementwise_kernelIZZZNS0_23logical_not_kernel_cudaERNS_18TensorIteratorBaseEENKUlvE0_clEvENKUlvE3_clEvEUlsE_St5arrayIPcLm2EELi4E23TrivialOffsetCalculatorILi1EjESB_NS0_6memory12LoadWithCastILi1EEENSC_13StoreWithCastILi1EEEEEviT_T0_T2_T3_T4_T5_)
        /*0140*/ 	.short	0x0380
        /*0142*/ 	.short	0x002c


	//----- nvinfo : EIATTR_SW_WAR
	.align		4
.L_6819:
        /*0144*/ 	.byte	0x04, 0x36
        /*0146*/ 	.short	(.L_6821 - .L_6820)
.L_6820:
        /*0148*/ 	.word	0x00000008
.L_6821:


//--------------------- .nv.info._ZN2at6native18elementwise_kernelILi128ELi4EZNS0_22gpu_kernel_impl_nocastIZZZNS0_23logical_not_kernel_cudaERNS_18TensorIteratorBaseEENKUlvE0_clEvENKUlvE3_clEvEUlsE_EEvS4_RKT_EUliE_EEviT1_ --------------------------
	.section	.nv.info._ZN2at6native18elementwise_kernelILi128ELi4EZNS0_22gpu_kernel_impl_nocastIZZZNS0_23logical_not_kernel_cudaERNS_18TensorIteratorBaseEENKUlvE0_clEvENKUlvE3_clEvEUlsE_EEvS4_RKT_EUliE_EEviT1_,"",@"SHT_CUDA_INFO"
	.sectionflags	@""
	.align	4


	//----- nvinfo : EIATTR_CUDA_API_VERSION
	.align		4
        /*0000*/ 	.byte	0x04, 0x37
        /*0002*/ 	.short	(.L_6823 - .L_6822)
.L_6822:
        /*0004*/ 	.word	0x00000082


	//----- nvinfo : EIATTR_KPARAM_INFO
	.align		4
.L_6823:
        /*0008*/ 	.byte	0x04, 0x17
        /*000a*/ 	.short	(.L_6825 - .L_6824)
.L_6824:
        /*000c*/ 	.word	0x00000000
        /*0010*/ 	.short	0x0001
        /*0012*/ 	.short	0x0008
        /*0014*/ 	.byte	0x00, 0xf0, 0x61, 0x08


	//----- nvinfo : EIATTR_KPARAM_INFO
	.align		4
.L_6825:
        /*0018*/ 	.byte	0x04, 0x17
        /*001a*/ 	.short	(.L_6827 - .L_6826)
.L_6826:
        /*001c*/ 	.word	0x00000000
        /*0020*/ 	.short	0x0000
        /*0022*/ 	.short	0x0000
        /*0024*/ 	.byte	0x00, 0xf0, 0x11, 0x00


	//----- nvinfo : EIATTR_SPARSE_MMA_MASK
	.align		4
.L_6827:
        /*0028*/ 	.byte	0x03, 0x50
        /*002a*/ 	.short	0x0000


	//----- nvinfo : EIATTR_MAXREG_COUNT
	.align		4
        /*002c*/ 	.byte	0x03, 0x1b
        /*002e*/ 	.short	0x0080


	//----- nvinfo : EIATTR_MERCURY_ISA_VERSION
	.align		4
        /*0030*/ 	.byte	0x03, 0x5f
        /*0032*/ 	.short	0x0101


	//----- nvinfo : EIATTR_VRC_CTA_INIT_COUNT
	.align		4
        /*0034*/ 	.byte	0x02, 0x4a
	.zero		1
	.zero		1


	//----- nvinfo : EIATTR_EXIT_INSTR_OFFSETS
	.align		4
        /*0038*/ 	.byte	0x04, 0x1c
        /*003a*/ 	.short	(.L_6829 - .L_6828)


	//   ....[0]....
.L_6828:
        /*003c*/ 	.word	0x000002d0


	//   ....[1]....
        /*0040*/ 	.word	0x00000340


	//   ....[2]....
        /*0044*/ 	.word	0x00003e30


	//   ....[3]....
        /*0048*/ 	.word	0x00005170


	//----- nvinfo : EIATTR_MAX_THREADS
	.align		4
.L_6829:
        /*004c*/ 	.byte	0x04, 0x05
        /*004e*/ 	.short	(.L_6831 - .L_6830)
.L_6830:
        /*0050*/ 	.word	0x00000080
        /*0054*/ 	.word	0x00000001
        /*0058*/ 	.word	0x00000001


	//----- nvinfo : EIATTR_CRS_STACK_SIZE
	.align		4
.L_6831:
        /*005c*/ 	.byte	0x04, 0x1e
        /*005e*/ 	.short	(.L_6833 - .L_6832)
.L_6832:
        /*0060*/ 	.word	0x00000000


	//----- nvinfo : EIATTR_CBANK_PARAM_SIZE
	.align		4
.L_6833:
        /*0064*/ 	.byte	0x03, 0x19
        /*0066*/ 	.short	0x0220


	//----- nvinfo : EIATTR_PARAM_CBANK
	.align		4
        /*0068*/ 	.byte	0x04, 0x0a
        /*006a*/ 	.short	(.L_6835 - .L_6834)
	.align		4
.L_6834:
        /*006c*/ 	.word	index@(.nv.constant0._ZN2at6native18elementwise_kernelILi128ELi4EZNS0_22gpu_kernel_impl_nocastIZZZNS0_23logical_not_kernel_cudaERNS_18TensorIteratorBaseEENKUlvE0_clEvENKUlvE3_clEvEUlsE_EEvS4_RKT_EUliE_EEviT1_)
        /*0070*/ 	.short	0x0380
        /*0072*/ 	.short	0x0220


	//----- nvinfo : EIATTR_SW_WAR
	.align		4
.L_6835:
        /*0074*/ 	.byte	0x04, 0x36
        /*0076*/ 	.short	(.L_6837 - .L_6836)
.L_6836:
        /*0078*/ 	.word	0x00000008
.L_6837:


//--------------------- .nv.info._ZN2at6native27unrolled_elementwise_kernelIZZZNS0_23logical_not_kernel_cudaERNS_18TensorIteratorBaseEENKUlvE0_clEvENKUlvE3_clEvEUlsE_St5arrayIPcLm2EELi4E23TrivialOffsetCalculatorILi1EjESB_NS0_6memory15LoadWithoutCastENSC_16StoreWithoutCastEEEviT_T0_T2_T3_T4_T5_ --------------------------
	.section	.nv.info._ZN2at6native27unrolled_elementwise_kernelIZZZNS0_23logical_not_kernel_cudaERNS_18TensorIteratorBaseEENKUlvE0_clEvENKUlvE3_clEvEUlsE_St5arrayIPcLm2EELi4E23TrivialOffsetCalculatorILi1EjESB_NS0_6memory15LoadWithoutCastENSC_16StoreWithoutCastEEEviT_T0_T2_T3_T4_T5_,"",@"SHT_CUDA_INFO"
	.sectionflags	@""
	.align	4


	//----- nvinfo : EIATTR_CUDA_API_VERSION
	.align		4
        /*0000*/ 	.byte	0x04, 0x37
        /*0002*/ 	.short	(.L_6839 - .L_6838)
.L_6838:
        /*0004*/ 	.word	0x00000082


	//----- nvinfo : EIATTR_KPARAM_INFO
	.align		4
.L_6839:
        /*0008*/ 	.byte	0x04, 0x17
        /*000a*/ 	.short	(.L_6841 - .L_6840)
.L_6840:
        /*000c*/ 	.word	0x00000000
        /*0010*/ 	.short	0x0006
        /*0012*/ 	.short	0x001b
        /*0014*/ 	.byte	0x00, 0xf0, 0x05, 0x00


	//----- nvinfo : EIATTR_KPARAM_INFO
	.align		4
.L_6841:
        /*0018*/ 	.byte	0x04, 0x17
        /*001a*/ 	.short	(.L_6843 - .L_6842)
.L_6842:
        /*001c*/ 	.word	0x00000000
        /*0020*/ 	.short	0x0005
        /*0022*/ 	.short	0x001a
        /*0024*/ 	.byte	0x00, 0xf0, 0x05, 0x00


	//----- nvinfo : EIATTR_KPARAM_INFO
	.align		4
.L_6843:
        /*0028*/ 	.byte	0x04, 0x17
        /*002a*/ 	.short	(.L_6845 - .L_6844)
.L_6844:
        /*002c*/ 	.word	0x00000000
        /*0030*/ 	.short	0x0004
        /*0032*/ 	.short	0x0019
        /*0034*/ 	.byte	0x00, 0xf0, 0x05, 0x00


	//----- nvinfo : EIATTR_KPARAM_INFO
	.align		4
.L_6845:
        /*0038*/ 	.byte	0x04, 0x17
        /*003a*/ 	.short	(.L_6847 - .L_6846)
.L_6846:
        /*003c*/ 	.word	0x00000000
        /*0040*/ 	.short	0x0003
        /*0042*/ 	.short	0x0018
        /*0044*/ 	.byte	0x00, 0xf0, 0x05, 0x00


	//----- nvinfo : EIATTR_KPARAM_INFO
	.align		4
.L_6847:
        /*0048*/ 	.byte	0x04, 0x17
        /*004a*/ 	.short	(.L_6849 - .L_6848)
.L_6848:
        /*004c*/ 	.word	0x00000000
        /*0050*/ 	.short	0x0002
        /*0052*/ 	.short	0x0008
        /*0054*/ 	.byte	0x00, 0xf0, 0x41, 0x00


	//----- nvinfo : EIATTR_KPARAM_INFO
	.align		4
.L_6849:
        /*0058*/ 	.byte	0x04, 0x17
        /*005a*/ 	.short	(.L_6851 - .L_6850)
.L_6850:
        /*005c*/ 	.word	0x00000000
        /*0060*/ 	.short	0x0001
        /*0062*/ 	.short	0x0004
        /*0064*/ 	.byte	0x00, 0xf0, 0x05, 0x00


	//----- nvinfo : EIATTR_KPARAM_INFO
	.align		4
.L_6851:
        /*0068*/ 	.byte	0x04, 0x17
        /*006a*/ 	.short	(.L_6853 - .L_6852)
.L_6852:
        /*006c*/ 	.word	0x00000000
        /*0070*/ 	.short	0x0000
        /*0072*/ 	.short	0x0000
        /*0074*/ 	.byte	0x00, 0xf0, 0x11, 0x00


	//----- nvinfo : EIATTR_SPARSE_MMA_MASK
	.align		4
.L_6853:
        /*0078*/ 	.byte	0x03, 0x50
        /*007a*/ 	.short	0x0000


	//----- nvinfo : EIATTR_MAXREG_COUNT
	.align		4
        /*007c*/ 	.byte	0x03, 0x1b
        /*007e*/ 	.short	0x00ff


	//----- nvinfo : EIATTR_MERCURY_ISA_VERSION
	.align		4
        /*0080*/ 	.byte	0x03, 0x5f
        /*0082*/ 	.short	0x0101


	//----- nvinfo : EIATTR_VRC_CTA_INIT_COUNT
	.align		4
        /*0084*/ 	.byte	0x02, 0x4a
	.zero		1
	.zero		1


	//----- nvinfo : EIATTR_EXIT_INSTR_OFFSETS
	.align		4
        /*0088*/ 	.byte	0x04, 0x1c
        /*008a*/ 	.short	(.L_6855 - .L_6854)


	//   ....[0]....
.L_6854:
        /*008c*/ 	.word	0x00000440


	//   ....[1]....
        /*0090*/ 	.word	0x000004a0


	//----- nvinfo : EIATTR_MAX_THREADS
	.align		4
.L_6855:
        /*0094*/ 	.byte	0x04, 0x05
        /*0096*/ 	.short	(.L_6857 - .L_6856)
.L_6856:
        /*0098*/ 	.word	0x00000080
        /*009c*/ 	.word	0x00000001
        /*00a0*/ 	.word	0x00000001


	//----- nvinfo : EIATTR_CRS_STACK_SIZE
	.align		4
.L_6857:
        /*00a4*/ 	.byte	0x04, 0x1e
        /*00a6*/ 	.short	(.L_6859 - .L_6858)
.L_6858:
        /*00a8*/ 	.word	0x00000000


	//----- nvinfo : EIATTR_CBANK_PARAM_SIZE
	.align		4
.L_6859:
        /*00ac*/ 	.byte	0x03, 0x19
        /*00ae*/ 	.short	0x001c


	//----- nvinfo : EIATTR_PARAM_CBANK
	.align		4
        /*00b0*/ 	.byte	0x04, 0x0a
        /*00b2*/ 	.short	(.L_6861 - .L_6860)
	.align		4
.L_6860:
        /*00b4*/ 	.word	index@(.nv.constant0._ZN2at6native27unrolled_elementwise_kernelIZZZNS0_23logical_not_kernel_cudaERNS_18TensorIteratorBaseEENKUlvE0_clEvENKUlvE3_clEvEUlsE_St5arrayIPcLm2EELi4E23TrivialOffsetCalculatorILi1EjESB_NS0_6memory15LoadWithoutCastENSC_16StoreWithoutCastEEEviT_T0_T2_T3_T4_T5_)
        /*00b8*/ 	.short	0x0380
        /*00ba*/ 	.short	0x001c


	//----- nvinfo : EIATTR_SW_WAR
	.align		4
.L_6861:
        /*00bc*/ 	.byte	0x04, 0x36
        /*00be*/ 	.short	(.L_6863 - .L_6862)
.L_6862:
        /*00c0*/ 	.word	0x00000008
.L_6863:


//--------------------- .nv.info._ZN2at6native29vectorized_elementwise_kernelILi2EZZZNS0_23logical_not_kernel_cudaERNS_18TensorIteratorBaseEENKUlvE0_clEvENKUlvE3_clEvEUlsE_St5arrayIPcLm2EEEEviT0_T1_ --------------------------
	.section	.nv.info._ZN2at6native29vectorized_elementwise_kernelILi2EZZZNS0_23logical_not_kernel_cudaERNS_18TensorIteratorBaseEENKUlvE0_clEvENKUlvE3_clEvEUlsE_St5arrayIPcLm2EEEEviT0_T1_,"",@"SHT_CUDA_INFO"
	.sectionflags	@""
	.align	4


	//----- nvinfo : EIATTR_CUDA_API_VERSION
	.align		4
        /*0000*/ 	.byte	0x04, 0x37
        /*0002*/ 	.short	(.L_6865 - .L_6864)
.L_6864:
        /*0004*/ 	.word	0x00000082


	//----- nvinfo : EIATTR_KPARAM_INFO
	.align		4
.L_6865:
        /*0008*/ 	.byte	0x04, 0x17
        /*000a*/ 	.short	(.L_6867 - .L_6866)
.L_6866:
        /*000c*/ 	.word	0x00000000
        /*0010*/ 	.short	0x0002
        /*0012*/ 	.short	0x0008
        /*0014*/ 	.byte	0x00, 0xf0, 0x41, 0x00


	//----- nvinfo : EIATTR_KPARAM_INFO
	.align		4
.L_6867:
        /*0018*/ 	.byte	0x04, 0x17
        /*001a*/ 	.short	(.L_6869 - .L_6868)
.L_6868:
        /*001c*/ 	.word	0x00000000
        /*0020*/ 	.short	0x0001
        /*0022*/ 	.short	0x0004
        /*0024*/ 	.byte	0x00, 0xf0, 0x05, 0x00


	//----- nvinfo : EIATTR_KPARAM_INFO
	.align		4
.L_6869:
        /*0028*/ 	.byte	0x04, 0x17
        /*002a*/ 	.short	(.L_6871 - .L_6870)
.L_6870:
        /*002c*/ 	.word	0x00000000
        /*0030*/ 	.short	0x0000
        /*0032*/ 	.short	0x0000
        /*0034*/ 	.byte	0x00, 0xf0, 0x11, 0x00


	//----- nvinfo : EIATTR_SPARSE_MMA_MASK
	.align		4
.L_6871:
        /*0038*/ 	.byte	0x03, 0x50
        /*003a*/ 	.short	0x0000


	//----- nvinfo : EIATTR_MAXREG_COUNT
	.align		4
        /*003c*/ 	.byte	0x03, 0x1b
        /*003e*/ 	.short	0x00ff


	//----- nvinfo : EIATTR_MERCURY_ISA_VERSION
	.align		4
        /*0040*/ 	.byte	0x03, 0x5f
        /*0042*/ 	.short	0x0101


	//----- nvinfo : EIATTR_VRC_CTA_INIT_COUNT
	.align		4
        /*0044*/ 	.byte	0x02, 0x4a
	.zero		1
	.zero		1


	//----- nvinfo : EIATTR_EXIT_INSTR_OFFSETS
	.align		4
        /*0048*/ 	.byte	0x04, 0x1c
        /*004a*/ 	.short	(.L_6873 - .L_6872)


	//   ....[0]....
.L_6872:
        /*004c*/ 	.word	0x00000870


	//   ....[1]....
        /*0050*/ 	.word	0x000008d0


	//   ....[2]....
        /*0054*/ 	.word	0x00000be0


	//----- nvinfo : EIATTR_MAX_THREADS
	.align		4
.L_6873:
        /*0058*/ 	.byte	0x04, 0x05
        /*005a*/ 	.short	(.L_6875 - .L_6874)
.L_6874:
        /*005c*/ 	.word	0x00000080
        /*0060*/ 	.word	0x00000001
        /*0064*/ 	.word	0x00000001


	//----- nvinfo : EIATTR_CRS_STACK_SIZE
	.align		4
.L_6875:
        /*0068*/ 	.byte	0x04, 0x1e
        /*006a*/ 	.short	(.L_6877 - .L_6876)
.L_6876:
        /*006c*/ 	.word	0x00000000


	//----- nvinfo : EIATTR_CBANK_PARAM_SIZE
	.align		4
.L_6877:
        /*0070*/ 	.byte	0x03, 0x19
        /*0072*/ 	.short	0x0018


	//----- nvinfo : EIATTR_PARAM_CBANK
	.align		4
        /*0074*/ 	.byte	0x04, 0x0a
        /*0076*/ 	.short	(.L_6879 - .L_6878)
	.align		4
.L_6878:
        /*0078*/ 	.word	index@(.nv.constant0._ZN2at6native29vectorized_elementwise_kernelILi2EZZZNS0_23logical_not_kernel_cudaERNS_18TensorIteratorBaseEENKUlvE0_clEvENKUlvE3_clEvEUlsE_St5arrayIPcLm2EEEEviT0_T1_)
        /*007c*/ 	.short	0x0380
        /*007e*/ 	.short	0x0018


	//----- nvinfo : EIATTR_SW_WAR
	.align		4
.L_6879:
        /*0080*/ 	.byte	0x04, 0x36
        /*0082*/ 	.short	(.L_6881 - .L_6880)
.L_6880:
        /*0084*/ 	.word	0x00000008
.L_6881:


//--------------------- .nv.info._ZN2at6native29vectorized_elementwise_kernelILi4EZZZNS0_23logical_not_kernel_cudaERNS_18TensorIteratorBaseEENKUlvE0_clEvENKUlvE3_clEvEUlsE_St5arrayIPcLm2EEEEviT0_T1_ --------------------------
	.section	.nv.info._ZN2at6native29vectorized_elementwise_kernelILi4EZZZNS0_23logical_not_kernel_cudaERNS_18TensorIteratorBaseEENKUlvE0_clEvENKUlvE3_clEvEUlsE_St5arrayIPcLm2EEEEviT0_T1_,"",@"SHT_CUDA_INFO"
	.sectionflags	@""
	.align	4


	//----- nvinfo : EIATTR_CUDA_API_VERSION
	.align		4
        /*0000*/ 	.byte	0x04, 0x37
        /*0002*/ 	.short	(.L_6883 - .L_6882)
.L_6882:
        /*0004*/ 	.word	0x00000082


	//----- nvinfo : EIATTR_KPARAM_INFO
	.align		4
.L_6883:
        /*0008*/ 	.byte	0x04, 0x17
        /*000a*/ 	.short	(.L_6885 - .L_6884)
.L_6884:
        /*000c*/ 	.word	0x00000000
        /*0010*/ 	.short	0x0002
        /*0012*/ 	.short	0x0008
        /*0014*/ 	.byte	0x00, 0xf0, 0x41, 0x00


	//----- nvinfo : EIATTR_KPARAM_INFO
	.align		4
.L_6885:
        /*0018*/ 	.byte	0x04, 0x17
        /*001a*/ 	.short	(.L_6887 - .L_6886)
.L_6886:
        /*001c*/ 	.word	0x00000000
        /*0020*/ 	.short	0x0001
        /*0022*/ 	.short	0x0004
        /*0024*/ 	.byte	0x00, 0xf0, 0x05, 0x00


	//----- nvinfo : EIATTR_KPARAM_INFO
	.align		4
.L_6887:
        /*0028*/ 	.byte	0x04, 0x17
        /*002a*/ 	.short	(.L_6889 - .L_6888)
.L_6888:
        /*002c*/ 	.word	0x00000000
        /*0030*/ 	.short	0x0000
        /*0032*/ 	.short	0x0000
        /*0034*/ 	.byte	0x00, 0xf0, 0x11, 0x00


	//----- nvinfo : EIATTR_SPARSE_MMA_MASK
	.align		4
.L_6889:
        /*0038*/ 	.byte	0x03, 0x50
        /*003a*/ 	.short	0x0000


	//----- nvinfo : EIATTR_MAXREG_COUNT
	.align		4
        /*003c*/ 	.byte	0x03, 0x1b
        /*003e*/ 	.short	0x00ff


	//----- nvinfo : EIATTR_MERCURY_ISA_VERSION
	.align		4
        /*0040*/ 	.byte	0x03, 0x5f
        /*0042*/ 	.short	0x0101


	//----- nvinfo : EIATTR_VRC_CTA_INIT_COUNT
	.align		4
        /*0044*/ 	.byte	0x02, 0x4a
	.zero		1
	.zero		1


	//----- nvinfo : EIATTR_EXIT_INSTR_OFFSETS
	.align		4
        /*0048*/ 	.byte	0x04, 0x1c
        /*004a*/ 	.short	(.L_6891 - .L_6890)


	//   ....[0]....
.L_6890:
        /*004c*/ 	.word	0x00000870


	//   ....[1]....
        /*0050*/ 	.word	0x000008d0


	//   ....[2]....
        /*0054*/ 	.word	0x00000bc0


	//----- nvinfo : EIATTR_MAX_THREADS
	.align		4
.L_6891:
        /*0058*/ 	.byte	0x04, 0x05
        /*005a*/ 	.short	(.L_6893 - .L_6892)
.L_6892:
        /*005c*/ 	.word	0x00000080
        /*0060*/ 	.word	0x00000001
        /*0064*/ 	.word	0x00000001


	//----- nvinfo : EIATTR_CRS_STACK_SIZE
	.align		4
.L_6893:
        /*0068*/ 	.byte	0x04, 0x1e
        /*006a*/ 	.short	(.L_6895 - .L_6894)
.L_6894:
        /*006c*/ 	.word	0x00000000


	//----- nvinfo : EIATTR_CBANK_PARAM_SIZE
	.align		4
.L_6895:
        /*0070*/ 	.byte	0x03, 0x19
        /*0072*/ 	.short	0x0018


	//----- nvinfo : EIATTR_PARAM_CBANK
	.align		4
        /*0074*/ 	.byte	0x04, 0x0a
        /*0076*/ 	.short	(.L_6897 - .L_6896)
	.align		4
.L_6896:
        /*0078*/ 	.word	index@(.nv.constant0._ZN2at6native29vectorized_elementwise_kernelILi4EZZZNS0_23logical_not_kernel_cudaERNS_18TensorIteratorBaseEENKUlvE0_clEvENKUlvE3_clEvEUlsE_St5arrayIPcLm2EEEEviT0_T1_)
        /*007c*/ 	.short	0x0380
        /*007e*/ 	.short	0x0018


	//----- nvinfo : EIATTR_SW_WAR
	.align		4
.L_6897:
        /*0080*/ 	.byte	0x04, 0x36
        /*0082*/ 	.short	(.L_6899 - .L_6898)
.L_6898:
        /*0084*/ 	.word	0x00000008
.L_6899:


//--------------------- .nv.info._ZN2at6native29vectorized_elementwise_kernelILi8EZZZNS0_23logical_not_kernel_cudaERNS_18TensorIteratorBaseEENKUlvE0_clEvENKUlvE3_clEvEUlsE_St5arrayIPcLm2EEEEviT0_T1_ --------------------------
	.section	.nv.info._ZN2at6native29vectorized_elementwise_kernelILi8EZZZNS0_23logical_not_kernel_cudaERNS_18TensorIteratorBaseEENKUlvE0_clEvENKUlvE3_clEvEUlsE_St5arrayIPcLm2EEEEviT0_T1_,"",@"SHT_CUDA_INFO"
	.sectionflags	@""
	.align	4


	//----- nvinfo : EIATTR_CUDA_API_VERSION
	.align		4
        /*0000*/ 	.byte	0x04, 0x37
        /*0002*/ 	.short	(.L_6901 - .L_6900)
.L_6900:
        /*0004*/ 	.word	0x00000082


	//----- nvinfo : EIATTR_KPARAM_INFO
	.align		4
.L_6901:
        /*0008*/ 	.byte	0x04, 0x17
        /*000a*/ 	.short	(.L_6903 - .L_6902)
.L_6902:
        /*000c*/ 	.word	0x00000000
        /*0010*/ 	.short	0x0002
        /*0012*/ 	.short	0x0008
        /*0014*/ 	.byte	0x00, 0xf0, 0x41, 0x00


	//----- nvinfo : EIATTR_KPARAM_INFO
	.align		4
.L_6903:
        /*0018*/ 	.byte	0x04, 0x17
        /*001a*/ 	.short	(.L_6905 - .L_6904)
.L_6904:
        /*001c*/ 	.word	0x00000000
        /*0020*/ 	.short	0x0001
        /*0022*/ 	.short	0x0004
        /*0024*/ 	.byte	0x00, 0xf0, 0x05, 0x00


	//----- nvinfo : EIATTR_KPARAM_INFO
	.align		4
.L_6905:
        /*0028*/ 	.byte	0x04, 0x17
        /*002a*/ 	.short	(.L_6907 - .L_6906)
.L_6906:
        /*002c*/ 	.word	0x00000000
        /*0030*/ 	.short	0x0000
        /*0032*/ 	.short	0x0000
        /*0034*/ 	.byte	0x00, 0xf0, 0x11, 0x00


	//----- nvinfo : EIATTR_SPARSE_MMA_MASK
	.align		4
.L_6907:
        /*0038*/ 	.byte	0x03, 0x50
        /*003a*/ 	.short	0x0000


	//----- nvinfo : EIATTR_MAXREG_COUNT
	.align		4
        /*003c*/ 	.byte	0x03, 0x1b
        /*003e*/ 	.short	0x00ff


	//----- nvinfo : EIATTR_MERCURY_ISA_VERSION
	.align		4
        /*0040*/ 	.byte	0x03, 0x5f
        /*0042*/ 	.short	0x0101


	//----- nvinfo : EIATTR_VRC_CTA_INIT_COUNT
	.align		4
        /*0044*/ 	.byte	0x02, 0x4a
	.zero		1
	.zero		1


	//----- nvinfo : EIATTR_EXIT_INSTR_OFFSETS
	.align		4
        /*0048*/ 	.byte	0x04, 0x1c
        /*004a*/ 	.short	(.L_6909 - .L_6908)


	//   ....[0]....
.L_6908:
        /*004c*/ 	.word	0x00000010


	//----- nvinfo : EIATTR_MAX_THREADS
	.align		4
.L_6909:
        /*0050*/ 	.byte	0x04, 0x05
        /*0052*/ 	.short	(.L_6911 - .L_6910)
.L_6910:
        /*0054*/ 	.word	0x00000080
        /*0058*/ 	.word	0x00000001
        /*005c*/ 	.word	0x00000001


	//----- nvinfo : EIATTR_CBANK_PARAM_SIZE
	.align		4
.L_6911:
        /*0060*/ 	.byte	0x03, 0x19
        /*0062*/ 	.short	0x0018


	//----- nvinfo : EIATTR_PARAM_CBANK
	.align		4
        /*0064*/ 	.byte	0x04, 0x0a
        /*0066*/ 	.short	(.L_6913 - .L_6912)
	.align		4
.L_6912:
        /*0068*/ 	.word	index@(.nv.constant0._ZN2at6native29vectorized_elementwise_kernelILi8EZZZNS0_23logical_not_kernel_cudaERNS_18TensorIteratorBaseEENKUlvE0_clEvENKUlvE3_clEvEUlsE_St5arrayIPcLm2EEEEviT0_T1_)
        /*006c*/ 	.short	0x0380
        /*006e*/ 	.short	0x0018


	//----- nvinfo : EIATTR_SW_WAR
	.align		4
.L_6913:
        /*0070*/ 	.byte	0x04, 0x36
        /*0072*/ 	.short	(.L_6915 - .L_6914)
.L_6914:
        /*0074*/ 	.word	0x00000008
.L_6915:


//--------------------- .nv.info._ZN2at6native18elementwise_kernelILi128ELi4EZNS0_15gpu_kernel_implIZZZNS0_23logical_not_kernel_cudaERNS_18TensorIteratorBaseEENKUlvE0_clEvENKUlvE2_clEvEUllE_EEvS4_RKT_EUliE_EEviT1_ --------------------------
	.section	.nv.info._ZN2at6native18elementwise_kernelILi128ELi4EZNS0_15gpu_kernel_implIZZZNS0_23logical_not_kernel_cudaERNS_18TensorIteratorBaseEENKUlvE0_clEvENKUlvE2_clEvEUllE_EEvS4_RKT_EUliE_EEviT1_,"",@"SHT_CUDA_INFO"
	.sectionflags	@""
	.align	4


	//----- nvinfo : EIATTR_CUDA_API_VERSION
	.align		4
        /*0000*/ 	.byte	0x04, 0x37
        /*0002*/ 	.short	(.L_6917 - .L_6916)
.L_6916:
        /*0004*/ 	.word	0x00000082


	//----- nvinfo : EIATTR_KPARAM_INFO
	.align		4
.L_6917:
        /*0008*/ 	.byte	0x04, 0x17
        /*000a*/ 	.short	(.L_6919 - .L_6918)
.L_6918:
        /*000c*/ 	.word	0x00000000
        /*0010*/ 	.short	0x0001
        /*0012*/ 	.short	0x0008
        /*0014*/ 	.byte	0x00, 0xf0, 0x61, 0x08


	//----- nvinfo : EIATTR_KPARAM_INFO
	.align		4
.L_6919:
        /*0018*/ 	.byte	0x04, 0x17
        /*001a*/ 	.short	(.L_6921 - .L_6920)
.L_6920:
        /*001c*/ 	.word	0x00000000
        /*0020*/ 	.short	0x0000
        /*0022*/ 	.short	0x0000
        /*0024*/ 	.byte	0x00, 0xf0, 0x11, 0x00


	//----- nvinfo : EIATTR_SPARSE_MMA_MASK
	.align		4
.L_6921:
        /*0028*/ 	.byte	0x03, 0x50
        /*002a*/ 	.short	0x0000


	//----- nvinfo : EIATTR_MAXREG_COUNT
	.align		4
        /*002c*/ 	.byte	0x03, 0x1b
        /*002e*/ 	.short	0x0080


	//----- nvinfo : EIATTR_EXTERNS
	.align		4
        /*0030*/ 	.byte	0x04, 0x0f
        /*0032*/ 	.short	(.L_6923 - .L_6922)


	//   ....[0]....
	.align		4
.L_6922:
        /*0034*/ 	.word	index@(__assertfail)


	//----- nvinfo : EIATTR_MERCURY_ISA_VERSION
	.align		4
.L_6923:
        /*0038*/ 	.byte	0x03, 0x5f
        /*003a*/ 	.short	0x0101


	//----- nvinfo : EIATTR_VRC_CTA_INIT_COUNT
	.align		4
        /*003c*/ 	.byte	0x02, 0x4a
	.zero		1
	.zero		1


	//----- nvinfo : EIATTR_SYSCALL_OFFSETS
	.align		4
        /*0040*/ 	.byte	0x04, 0x46
        /*0042*/ 	.short	(.L_6925 - .L_6924)


	//   ....[0]....
.L_6924:
        /*0044*/ 	.word	0x00002110


	//   ....[1]....
        /*0048*/ 	.word	0x00002e60


	//   ....[2]....
        /*004c*/ 	.word	0x000050e0


	//   ....[3]....
        /*0050*/ 	.word	0x00005c80


	//   ....[4]....
        /*0054*/ 	.word	0x00007ff0


	//   ....[5]....
        /*0058*/ 	.word	0x00008b90


	//   ....[6]....
        /*005c*/ 	.word	0x0000af10


	//   ....[7]....
        /*0060*/ 	.word	0x0000ba70


	//----- nvinfo : EIATTR_EXIT_INSTR_OFFSETS
	.align		4
.L_6925:
        /*0064*/ 	.byte	0x04, 0x1c
        /*0066*/ 	.short	(.L_6927 - .L_6926)


	//   ....[0]....
.L_6926:
        /*0068*/ 	.word	0x00008e20


	//   ....[1]....
        /*006c*/ 	.word	0x0000b070


	//   ....[2]....
        /*0070*/ 	.word	0x0000b090


	//   ....[3]....
        /*0074*/ 	.word	0x0000b120


	//   ....[4]....
        /*0078*/ 	.word	0x0000b140


	//   ....[5]....
        /*007c*/ 	.word	0x0000b160


	//   ....[6]....
        /*0080*/ 	.word	0x0000b1f0


	//   ....[7]....
        /*0084*/ 	.word	0x0000b230


	//   ....[8]....
        /*0088*/ 	.word	0x0000b2d0


	//   ....[9]....
        /*008c*/ 	.word	0x0000b320


	//   ....[10]....
        /*0090*/ 	.word	0x0000b360


	//   ....[11]....
        /*0094*/ 	.word	0x0000b420


	//   ....[12]....
        /*0098*/ 	.word	0x0000b560


	//   ....[13]....
        /*009c*/ 	.word	0x0000b6a0


	//   ....[14]....
        /*00a0*/ 	.word	0x0000b7f0


	//   ....[15]....
        /*00a4*/ 	.word	0x0000b820


	//   ....[16]....
        /*00a8*/ 	.word	0x0000b840


	//   ....[17]....
        /*00ac*/ 	.word	0x0000b8c0


	//   ....[18]....
        /*00b0*/ 	.word	0x0000b910


	//   ....[19]....
        /*00b4*/ 	.word	0x0000ba80


	//   ....[20]....
        /*00b8*/ 	.word	0x0000bb60


	//   ....[21]....
        /*00bc*/ 	.word	0x0000bc00


	//   ....[22]....
        /*00c0*/ 	.word	0x0000bc30


	//   ....[23]....
        /*00c4*/ 	.word	0x0000bc80


	//   ....[24]....
        /*00c8*/ 	.word	0x0000bcc0


	//----- nvinfo : EIATTR_MAX_THREADS
	.align		4
.L_6927:
        /*00cc*/ 	.byte	0x04, 0x05
        /*00ce*/ 	.short	(.L_6929 - .L_6928)
.L_6928:
        /*00d0*/ 	.word	0x00000080
        /*00d4*/ 	.word	0x00000001
        /*00d8*/ 	.word	0x00000001


	//----- nvinfo : EIATTR_CRS_STACK_SIZE
	.align		4
.L_6929:
        /*00dc*/ 	.byte	0x04, 0x1e
        /*00de*/ 	.short	(.L_6931 - .L_6930)
.L_6930:
        /*00e0*/ 	.word	0x00000000


	//----- nvinfo : EIATTR_CBANK_PARAM_SIZE
	.align		4
.L_6931:
        /*00e4*/ 	.byte	0x03, 0x19
        /*00e6*/ 	.short	0x0220


	//----- nvinfo : EIATTR_PARAM_CBANK
	.align		4
        /*00e8*/ 	.byte	0x04, 0x0a
        /*00ea*/ 	.short	(.L_6933 - .L_6932)
	.align		4
.L_6932:
        /*00ec*/ 	.word	index@(.nv.constant0._ZN2at6native18elementwise_kernelILi128ELi4EZNS0_15gpu_kernel_implIZZZNS0_23logical_not_kernel_cudaERNS_18TensorIteratorBaseEENKUlvE0_clEvENKUlvE2_clEvEUllE_EEvS4_RKT_EUliE_EEviT1_)
        /*00f0*/ 	.short	0x0380
        /*00f2*/ 	.short	0x0220


	//----- nvinfo : EIATTR_SW_WAR
	.align		4
.L_6933:
        /*00f4*/ 	.byte	0x04, 0x36
        /*00f6*/ 	.short	(.L_6935 - .L_6934)
.L_6934:
        /*00f8*/ 	.word	0x00000008
.L_6935:


//--------------------- .nv.info._ZN2at6native27unrolled_elementwise_kernelIZZZNS0_23logical_not_kernel_cudaERNS_18TensorIteratorBaseEENKUlvE0_clEvENKUlvE2_clEvEUllE_St5arrayIPcLm2EELi4E23TrivialOffsetCalculatorILi1EjESB_NS0_6memory12LoadWithCastILi1EEENSC_13StoreWithCastILi1EEEEEviT_T0_T2_T3_T4_T5_ --------------------------
	.section	.nv.info._ZN2at6native27unrolled_elementwise_kernelIZZZNS0_23logical_not_kernel_cudaERNS_18TensorIteratorBaseEENKUlvE0_clEvENKUlvE2_clEvEUllE_St5arrayIPcLm2EELi4E23TrivialOffsetCalculatorILi1EjESB_NS0_6memory12LoadWithCastILi1EEENSC_13StoreWithCastILi1EEEEEviT_T0_T2_T3_T4_T5_,"",@"SHT_CUDA_INFO"
	.sectionflags	@""
	.align	4


	//----- nvinfo : EIATTR_CUDA_API_VERSION
	.align		4
        /*0000*/ 	.byte	0x04, 0x37
        /*0002*/ 	.short	(.L_6937 - .L_6936)
.L_6936:
        /*0004*/ 	.word	0x00000082


	//----- nvinfo : EIATTR_KPARAM_INFO
	.align		4
.L_6937:
        /*0008*/ 	.byte	0x04, 0x17
        /*000a*/ 	.short	(.L_6939 - .L_6938)
.L_6938:
        /*000c*/ 	.word	0x00000000
        /*0010*/ 	.short	0x0006
        /*0012*/ 	.short	0x0024
        /*0014*/ 	.byte	0x00, 0xf0, 0x21, 0x00


	//----- nvinfo : EIATTR_KPARAM_INFO
	.align		4
.L_6939:
        /*0018*/ 	.byte	0x04, 0x17
        /*001a*/ 	.short	(.L_6941 - .L_6940)
.L_6940:
        /*001c*/ 	.word	0x00000000
        /*0020*/ 	.short	0x0005
        /*0022*/ 	.short	0x001c
        /*0024*/ 	.byte	0x00, 0xf0, 0x21, 0x00


	//----- nvinfo : EIATTR_KPARAM_INFO
	.align		4
.L_6941:
        /*0028*/ 	.byte	0x04, 0x17
        /*002a*/ 	.short	(.L_6943 - .L_6942)
.L_6942:
        /*002c*/ 	.word	0x00000000
        /*0030*/ 	.short	0x0004
        /*0032*/ 	.short	0x0019
        /*0034*/ 	.byte	0x00, 0xf0, 0x05, 0x00


	//----- nvinfo : EIATTR_KPARAM_INFO
	.align		4
.L_6943:
        /*0038*/ 	.byte	0x04, 0x17
        /*003a*/ 	.short	(.L_6945 - .L_6944)
.L_6944:
        /*003c*/ 	.word	0x00000000
        /*0040*/ 	.short	0x0003
        /*0042*/ 	.short	0x0018
        /*0044*/ 	.byte	0x00, 0xf0, 0x05, 0x00


	//----- nvinfo : EIATTR_KPARAM_INFO
	.align		4
.L_6945:
        /*0048*/ 	.byte	0x04, 0x17
        /*004a*/ 	.short	(.L_6947 - .L_6946)
.L_6946:
        /*004c*/ 	.word	0x00000000
        /*0050*/ 	.short	0x0002
        /*0052*/ 	.short	0x0008
        /*0054*/ 	.byte	0x00, 0xf0, 0x41, 0x00


	//----- nvinfo : EIATTR_KPARAM_INFO
	.align		4
.L_6947:
        /*0058*/ 	.byte	0x04, 0x17
        /*005a*/ 	.short	(.L_6949 - .L_6948)
.L_6948:
        /*005c*/ 	.word	0x00000000
        /*0060*/ 	.short	0x0001
        /*0062*/ 	.short	0x0004
        /*0064*/ 	.byte	0x00, 0xf0, 0x05, 0x00


	//----- nvinfo : EIATTR_KPARAM_INFO
	.align		4
.L_6949:
        /*0068*/ 	.byte	0x04, 0x17
        /*006a*/ 	.short	(.L_6951 - .L_6950)
.L_6950:
        /*006c*/ 	.word	0x00000000
        /*0070*/ 	.short	0x0000
        /*0072*/ 	.short	0x0000
        /*0074*/ 	.byte	0x00, 0xf0, 0x11, 0x00


	//----- nvinfo : EIATTR_SPARSE_MMA_MASK
	.align		4
.L_6951:
        /*0078*/ 	.byte	0x03, 0x50
        /*007a*/ 	.short	0x0000


	//----- nvinfo : EIATTR_MAXREG_COUNT
	.align		4
        /*007c*/ 	.byte	0x03, 0x1b
        /*007e*/ 	.short	0x00ff


	//----- nvinfo : EIATTR_EXTERNS
	.align		4
        /*0080*/ 	.byte	0x04, 0x0f
        /*0082*/ 	.short	(.L_6953 - .L_6952)


	//   ....[0]....
	.align		4
.L_6952:
        /*0084*/ 	.word	index@(__assertfail)


	//----- nvinfo : EIATTR_MERCURY_ISA_VERSION
	.align		4
.L_6953:
        /*0088*/ 	.byte	0x03, 0x5f
        /*008a*/ 	.short	0x0101


	//----- nvinfo : EIATTR_VRC_CTA_INIT_COUNT
	.align		4
        /*008c*/ 	.byte	0x02, 0x4a
	.zero		1
	.zero		1


	//----- nvinfo : EIATTR_SYSCALL_OFFSETS
	.align		4
        /*0090*/ 	.byte	0x04, 0x46
        /*0092*/ 	.short	(.L_6955 - .L_6954)


	//   ....[0]....
.L_6954:
        /*0094*/ 	.word	0x00000e30


	//   ....[1]....
        /*0098*/ 	.word	0x00001e10


	//   ....[2]....
        /*009c*/ 	.word	0x00002d40


	//   ....[3]....
        /*00a0*/ 	.word	0x00003c60


	//   ....[4]....
        /*00a4*/ 	.word	0x00004a10


	//   ....[5]....
        /*00a8*/ 	.word	0x000056d0


	//   ....[6]....
        /*00ac*/ 	.word	0x00006490


	//   ....[7]....
        /*00b0*/ 	.word	0x00007220


	//----- nvinfo : EIATTR_EXIT_INSTR_OFFSETS
	.align		4
.L_6955:
        /*00b4*/ 	.byte	0x04, 0x1c
        /*00b6*/ 	.short	(.L_6957 - .L_6956)


	//   ....[0]....
.L_6956:
        /*00b8*/ 	.word	0x00006710


	//   ....[1]....
        /*00bc*/ 	.word	0x00006840


	//   ....[2]....
        /*00c0*/ 	.word	0x00006860


	//   ....[3]....
        /*00c4*/ 	.word	0x000068f0


	//   ....[4]....
        /*00c8*/ 	.word	0x00006910


	//   ....[5]....
        /*00cc*/ 	.word	0x00006930


	//   ....[6]....
        /*00d0*/ 	.word	0x000069c0


	//   ....[7]....
        /*00d4*/ 	.word	0x00006a00


	//   ....[8]....
        /*00d8*/ 	.word	0x00006aa0


	//   ....[9]....
        /*00dc*/ 	.word	0x00006af0


	//   ....[10]....
        /*00e0*/ 	.word	0x00006b20


	//   ....[11]....
        /*00e4*/ 	.word	0x00006be0


	//   ....[12]....
        /*00e8*/ 	.word	0x00006d20


	//   ....[13]....
        /*00ec*/ 	.word	0x00006e60


	//   ....[14]....
        /*00f0*/ 	.word	0x00006fb0


	//   ....[15]....
        /*00f4*/ 	.word	0x00006fe0


	//   ....[16]....
        /*00f8*/ 	.word	0x00007000


	//   ....[17]....
        /*00fc*/ 	.word	0x00007080


	//   ....[18]....
        /*0100*/ 	.word	0x000070c0


	//   ....[19]....
        /*0104*/ 	.word	0x00007230


	//   ....[20]....
        /*0108*/ 	.word	0x00007310


	//   ....[21]....
        /*010c*/ 	.word	0x000073b0


	//   ....[22]....
        /*0110*/ 	.word	0x000073e0


	//   ....[23]....
        /*0114*/ 	.word	0x00007430


	//   ....[24]....
        /*0118*/ 	.word	0x00007470


	//----- nvinfo : EIATTR_MAX_THREADS
	.align		4
.L_6957:
        /*011c*/ 	.byte	0x04, 0x05
        /*011e*/ 	.short	(.L_6959 - .L_6958)
.L_6958:
        /*0120*/ 	.word	0x00000080
        /*0124*/ 	.word	0x00000001
        /*0128*/ 	.word	0x00000001


	//----- nvinfo : EIATTR_CRS_STACK_SIZE
	.align		4
.L_6959:
        /*012c*/ 	.byte	0x04, 0x1e
        /*012e*/ 	.short	(.L_6961 - .L_6960)
.L_6960:
        /*0130*/ 	.word	0x00000000


	//----- nvinfo : EIATTR_CBANK_PARAM_SIZE
	.align		4
.L_6961:
        /*0134*/ 	.byte	0x03, 0x19
        /*0136*/ 	.short	0x002c


	//----- nvinfo : EIATTR_PARAM_CBANK
	.align		4
        /*0138*/ 	.byte	0x04, 0x0a
        /*013a*/ 	.short	(.L_6963 - .L_6962)
	.align		4
.L_6962:
        /*013c*/ 	.word	index@(.nv.constant0._ZN2at6native27unrolled_elementwise_kernelIZZZNS0_23logical_not_kernel_cudaERNS_18TensorIteratorBaseEENKUlvE0_clEvENKUlvE2_clEvEUllE_St5arrayIPcLm2EELi4E23TrivialOffsetCalculatorILi1EjESB_NS0_6memory12LoadWithCastILi1EEENSC_13StoreWithCastILi1EEEEEviT_T0_T2_T3_T4_T5_)
        /*0140*/ 	.short	0x0380
        /*0142*/ 	.short	0x002c


	//----- nvinfo : EIATTR_SW_WAR
	.align		4
.L_6963:
        /*0144*/ 	.byte	0x04, 0x36
        /*0146*/ 	.short	(.L_6965 - .L_6964)
.L_6964:
        /*0148*/ 	.word	0x00000008
.L_6965:


//--------------------- .nv.info._ZN2at6native18elementwise_kernelILi128ELi4EZNS0_22gpu_kernel_impl_nocastIZZZNS0_23logical_not_kernel_cudaERNS_18TensorIteratorBaseEENKUlvE0_clEvENKUlvE2_clEvEUllE_EEvS4_RKT_EUliE_EEviT1_ --------------------------
	.section	.nv.info._ZN2at6native18elementwise_kernelILi128ELi4EZNS0_22gpu_kernel_impl_nocastIZZZNS0_23logical_not_kernel_cudaERNS_18TensorIteratorBaseEENKUlvE0_clEvENKUlvE2_clEvEUllE_EEvS4_RKT_EUliE_EEviT1_,"",@"SHT_CUDA_INFO"
	.sectionflags	@""
	.align	4


	//----- nvinfo : EIATTR_CUDA_API_VERSION
	.align		4
        /*0000*/ 	.byte	0x04, 0x37
        /*0002*/ 	.short	(.L_6967 - .L_6966)
.L_6966:
        /*0004*/ 	.word	0x00000082


	//----- nvinfo : EIATTR_KPARAM_INFO
	.align		4
.L_6967:
        /*0008*/ 	.byte	0x04, 0x17
        /*000a*/ 	.short	(.L_6969 - .L_6968)
.L_6968:
        /*000c*/ 	.word	0x00000000
        /*0010*/ 	.short	0x0001
        /*0012*/ 	.short	0x0008
        /*0014*/ 	.byte	0x00, 0xf0, 0x61, 0x08


	//----- nvinfo : EIATTR_KPARAM_INFO
	.align		4
.L_6969:
        /*0018*/ 	.byte	0x04, 0x17
        /*001a*/ 	.short	(.L_6971 - .L_6970)
.L_6970:
        /*001c*/ 	.word	0x00000000
        /*0020*/ 	.short	0x0000
        /*0022*/ 	.short	0x0000
        /*0024*/ 	.byte	0x00, 0xf0, 0x11, 0x00


	//----- nvinfo : EIATTR_SPARSE_MMA_MASK
	.align		4
.L_6971:
        /*0028*/ 	.byte	0x03, 0x50
        /*002a*/ 	.short	0x0000


	//----- nvinfo : EIATTR_MAXREG_COUNT
	.align		4
        /*002c*/ 	.byte	0x03, 0x1b
        /*002e*/ 	.short	0x0080


	//----- nvinfo : EIATTR_MERCURY_ISA_VERSION
	.align		4
        /*0030*/ 	.byte	0x03, 0x5f
        /*0032*/ 	.short	0x0101


	//----- nvinfo : EIATTR_VRC_CTA_INIT_COUNT
	.align		4
        /*0034*/ 	.byte	0x02, 0x4a
	.zero		1
	.zero		1


	//----- nvinfo : EIATTR_EXIT_INSTR_OFFSETS
	.align		4
        /*0038*/ 	.byte	0x04, 0x1c
        /*003a*/ 	.short	(.L_6973 - .L_6972)


	//   ....[0]....
.L_6972:
        /*003c*/ 	.word	0x00000300


	//   ....[1]....
        /*0040*/ 	.word	0x00000380


	//   ....[2]....
        /*0044*/ 	.word	0x00003ea0


	//   ....[3]....
        /*0048*/ 	.word	0x000051f0


	//----- nvinfo : EIATTR_MAX_THREADS
	.align		4
.L_6973:
        /*004c*/ 	.byte	0x04, 0x05
        /*004e*/ 	.short	(.L_6975 - .L_6974)
.L_6974:
        /*0050*/ 	.word	0x00000080
        /*0054*/ 	.word	0x00000001
        /*0058*/ 	.word	0x00000001


	//----- nvinfo : EIATTR_CRS_STACK_SIZE
	.align		4
.L_6975:
        /*005c*/ 	.byte	0x04, 0x1e
        /*005e*/ 	.short	(.L_6977 - .L_6976)
.L_6976:
        /*0060*/ 	.word	0x00000000


	//----- nvinfo : EIATTR_CBANK_PARAM_SIZE
	.align		4
.L_6977:
        /*0064*/ 	.byte	0x03, 0x19
        /*0066*/ 	.short	0x0220


	//----- nvinfo : EIATTR_PARAM_CBANK
	.align		4
        /*0068*/ 	.byte	0x04, 0x0a
        /*006a*/ 	.short	(.L_6979 - .L_6978)
	.align		4
.L_6978:
        /*006c*/ 	.word	index@(.nv.constant0._ZN2at6native18elementwise_kernelILi128ELi4EZNS0_22gpu_kernel_impl_nocastIZZZNS0_23logical_not_kernel_cudaERNS_18TensorIteratorBaseEENKUlvE0_clEvENKUlvE2_clEvEUllE_EEvS4_RKT_EUliE_EEviT1_)
        /*0070*/ 	.short	0x0380
        /*0072*/ 	.short	0x0220


	//----- nvinfo : EIATTR_SW_WAR
	.align		4
.L_6979:
        /*0074*/ 	.byte	0x04, 0x36
        /*0076*/ 	.short	(.L_6981 - .L_6980)
.L_6980:
        /*0078*/ 	.word	0x00000008
.L_6981:


//--------------------- .nv.info._ZN2at6native27unrolled_elementwise_kernelIZZZNS0_23logical_not_kernel_cudaERNS_18TensorIteratorBaseEENKUlvE0_clEvENKUlvE2_clEvEUllE_St5arrayIPcLm2EELi4E23TrivialOffsetCalculatorILi1EjESB_NS0_6memory15LoadWithoutCastENSC_16StoreWithoutCastEEEviT_T0_T2_T3_T4_T5_ --------------------------
	.section	.nv.info._ZN2at6native27unrolled_elementwise_kernelIZZZNS0_23logical_not_kernel_cudaERNS_18TensorIteratorBaseEENKUlvE0_clEvENKUlvE2_clEvEUllE_St5arrayIPcLm2EELi4E23TrivialOffsetCalculatorILi1EjESB_NS0_6memory15LoadWithoutCastENSC_16StoreWithoutCastEEEviT_T0_T2_T3_T4_T5_,"",@"SHT_CUDA_INFO"
	.sectionflags	@""
	.align	4


	//----- nvinfo : EIATTR_CUDA_API_VERSION
	.align		4
        /*0000*/ 	.byte	0x04, 0x37
        /*0002*/ 	.short	(.L_6983 - .L_6982)
.L_6982:
        /*0004*/ 	.word	0x00000082


	//----- nvinfo : EIATTR_KPARAM_INFO
	.align		4
.L_6983:
        /*0008*/ 	.byte	0x04, 0x17
        /*000a*/ 	.short	(.L_6985 - .L_6984)
.L_6984:
        /*000c*/ 	.word	0x00000000
        /*0010*/ 	.short	0x0006
        /*0012*/ 	.short	0x001b
        /*0014*/ 	.byte	0x00, 0xf0, 0x05, 0x00


	//----- nvinfo : EIATTR_KPARAM_INFO
	.align		4
.L_6985:
        /*0018*/ 	.byte	0x04, 0x17
        /*001a*/ 	.short	(.L_6987 - .L_6986)
.L_6986:
        /*001c*/ 	.word	0x00000000
        /*0020*/ 	.short	0x0005
        /*0022*/ 	.short	0x001a
        /*0024*/ 	.byte	0x00, 0xf0, 0x05, 0x00


	//----- nvinfo : EIATTR_KPARAM_INFO
	.align		4
.L_6987:
        /*0028*/ 	.byte	0x04, 0x17
        /*002a*/ 	.short	(.L_6989 - .L_6988)
.L_6988:
        /*002c*/ 	.word	0x00000000
        /*0030*/ 	.short	0x0004
        /*0032*/ 	.short	0x0019
        /*0034*/ 	.byte	0x00, 0xf0, 0x05, 0x00


	//----- nvinfo : EIATTR_KPARAM_INFO
	.align		4
.L_6989:
        /*0038*/ 	.byte	0x04, 0x17
        /*003a*/ 	.short	(.L_6991 - .L_6990)
.L_6990:
        /*003c*/ 	.word	0x00000000
        /*0040*/ 	.short	0x0003
        /*0042*/ 	.short	0x0018
        /*0044*/ 	.byte	0x00, 0xf0, 0x05, 0x00


	//----- nvinfo : EIATTR_KPARAM_INFO
	.align		4
.L_6991:
        /*0048*/ 	.byte	0x04, 0x17
        /*004a*/ 	.short	(.L_6993 - .L_6992)
.L_6992:
        /*004c*/ 	.word	0x00000000
        /*0050*/ 	.short	0x0002
        /*0052*/ 	.short	0x0008
        /*0054*/ 	.byte	0x00, 0xf0, 0x41, 0x00


	//----- nvinfo : EIATTR_KPARAM_INFO
	.align		4
.L_6993:
        /*0058*/ 	.byte	0x04, 0x17
        /*005a*/ 	.short	(.L_6995 - .L_6994)
.L_6994:
        /*005c*/ 	.word	0x00000000
        /*0060*/ 	.short	0x0001
        /*0062*/ 	.short	0x0004
        /*0064*/ 	.byte	0x00, 0xf0, 0x05, 0x00


	//----- nvinfo : EIATTR_KPARAM_INFO
	.align		4
.L_6995:
        /*0068*/ 	.byte	0x04, 0x17
        /*006a*/ 	.short	(.L_6997 - .L_6996)
.L_6996:
        /*006c*/ 	.word	0x00000000
        /*0070*/ 	.short	0x0000
        /*0072*/ 	.short	0x0000
        /*0074*/ 	.byte	0x00, 0xf0, 0x11, 0x00


	//----- nvinfo : EIATTR_SPARSE_MMA_MASK
	.align		4
.L_6997:
        /*0078*/ 	.byte	0x03, 0x50
        /*007a*/ 	.short	0x0000


	//----- nvinfo : EIATTR_MAXREG_COUNT
	.align		4
        /*007c*/ 	.byte	0x03, 0x1b
        /*007e*/ 	.short	0x00ff


	//----- nvinfo : EIATTR_MERCURY_ISA_VERSION
	.align		4
        /*0080*/ 	.byte	0x03, 0x5f
        /*0082*/ 	.short	0x0101


	//----- nvinfo : EIATTR_VRC_CTA_INIT_COUNT
	.align		4
        /*0084*/ 	.byte	0x02, 0x4a
	.zero		1
	.zero		1


	//----- nvinfo : EIATTR_EXIT_INSTR_OFFSETS
	.align		4
        /*0088*/ 	.byte	0x04, 0x1c
        /*008a*/ 	.short	(.L_6999 - .L_6998)


	//   ....[0]....
.L_6998:
        /*008c*/ 	.word	0x00000500


	//   ....[1]....
        /*0090*/ 	.word	0x00000560


	//----- nvinfo : EIATTR_MAX_THREADS
	.align		4
.L_6999:
        /*0094*/ 	.byte	0x04, 0x05
        /*0096*/ 	.short	(.L_7001 - .L_7000)
.L_7000:
        /*0098*/ 	.word	0x00000080
        /*009c*/ 	.word	0x00000001
        /*00a0*/ 	.word	0x00000001


	//----- nvinfo : EIATTR_CRS_STACK_SIZE
	.align		4
.L_7001:
        /*00a4*/ 	.byte	0x04, 0x1e
        /*00a6*/ 	.short	(.L_7003 - .L_7002)
.L_7002:
        /*00a8*/ 	.word	0x00000000


	//----- nvinfo : EIATTR_CBANK_PARAM_SIZE
	.align		4
.L_7003:
        /*00ac*/ 	.byte	0x03, 0x19
        /*00ae*/ 	.short	0x001c


	//----- nvinfo : EIATTR_PARAM_CBANK
	.align		4
        /*00b0*/ 	.byte	0x04, 0x0a
        /*00b2*/ 	.short	(.L_7005 - .L_7004)
	.align		4
.L_7004:
        /*00b4*/ 	.word	index@(.nv.constant0._ZN2at6native27unrolled_elementwise_kernelIZZZNS0_23logical_not_kernel_cudaERNS_18TensorIteratorBaseEENKUlvE0_clEvENKUlvE2_clEvEUllE_St5arrayIPcLm2EELi4E23TrivialOffsetCalculatorILi1EjESB_NS0_6memory15LoadWithoutCastENSC_16StoreWithoutCastEEEviT_T0_T2_T3_T4_T5_)
        /*00b8*/ 	.short	0x0380
        /*00ba*/ 	.short	0x001c


	//----- nvinfo : EIATTR_SW_WAR
	.align		4
.L_7005:
        /*00bc*/ 	.byte	0x04, 0x36
        /*00be*/ 	.short	(.L_7007 - .L_7006)
.L_7006:
        /*00c0*/ 	.word	0x00000008
.L_7007:


//--------------------- .nv.info._ZN2at6native29vectorized_elementwise_kernelILi2EZZZNS0_23logical_not_kernel_cudaERNS_18TensorIteratorBaseEENKUlvE0_clEvENKUlvE2_clEvEUllE_St5arrayIPcLm2EEEEviT0_T1_ --------------------------
	.section	.nv.info._ZN2at6native29vectorized_elementwise_kernelILi2EZZZNS0_23logical_not_kernel_cudaERNS_18TensorIteratorBaseEENKUlvE0_clEvENKUlvE2_clEvEUllE_St5arrayIPcLm2EEEEviT0_T1_,"",@"SHT_CUDA_INFO"
	.sectionflags	@""
	.align	4


	//----- nvinfo : EIATTR_CUDA_API_VERSION
	.align		4
        /*0000*/ 	.byte	0x04, 0x37
        /*0002*/ 	.short	(.L_7009 - .L_7008)
.L_7008:
        /*0004*/ 	.word	0x00000082


	//----- nvinfo : EIATTR_KPARAM_INFO
	.align		4
.L_7009:
        /*0008*/ 	.byte	0x04, 0x17
        /*000a*/ 	.short	(.L_7011 - .L_7010)
.L_7010:
        /*000c*/ 	.word	0x00000000
        /*0010*/ 	.short	0x0002
        /*0012*/ 	.short	0x0008
        /*0014*/ 	.byte	0x00, 0xf0, 0x41, 0x00


	//----- nvinfo : EIATTR_KPARAM_INFO
	.align		4
.L_7011:
        /*0018*/ 	.byte	0x04, 0x17
        /*001a*/ 	.short	(.L_7013 - .L_7012)
.L_7012:
        /*001c*/ 	.word	0x00000000
        /*0020*/ 	.short	0x0001
        /*0022*/ 	.short	0x0004
        /*0024*/ 	.byte	0x00, 0xf0, 0x05, 0x00


	//----- nvinfo : EIATTR_KPARAM_INFO
	.align		4
.L_7013:
        /*0028*/ 	.byte	0x04, 0x17
        /*002a*/ 	.short	(.L_7015 - .L_7014)
.L_7014:
        /*002c*/ 	.word	0x00000000
        /*0030*/ 	.short	0x0000
        /*0032*/ 	.short	0x0000
        /*0034*/ 	.byte	0x00, 0xf0, 0x11, 0x00


	//----- nvinfo : EIATTR_SPARSE_MMA_MASK
	.align		4
.L_7015:
        /*0038*/ 	.byte	0x03, 0x50
        /*003a*/ 	.short	0x0000


	//----- nvinfo : EIATTR_MAXREG_COUNT
	.align		4
        /*003c*/ 	.byte	0x03, 0x1b
        /*003e*/ 	.short	0x00ff


	//----- nvinfo : EIATTR_MERCURY_ISA_VERSION
	.align		4
        /*0040*/ 	.byte	0x03, 0x5f
        /*0042*/ 	.short	0x0101


	//----- nvinfo : EIATTR_VRC_CTA_INIT_COUNT
	.align		4
        /*0044*/ 	.byte	0x02, 0x4a
	.zero		1
	.zero		1


	//----- nvinfo : EIATTR_EXIT_INSTR_OFFSETS
	.align		4
        /*0048*/ 	.byte	0x04, 0x1c
        /*004a*/ 	.short	(.L_7017 - .L_7016)


	//   ....[0]....
.L_7016:
        /*004c*/ 	.word	0x00000a70


	//   ....[1]....
        /*0050*/ 	.word	0x00000ad0


	//   ....[2]....
        /*0054*/ 	.word	0x00000da0


	//----- nvinfo : EIATTR_MAX_THREADS
	.align		4
.L_7017:
        /*0058*/ 	.byte	0x04, 0x05
        /*005a*/ 	.short	(.L_7019 - .L_7018)
.L_7018:
        /*005c*/ 	.word	0x00000080
        /*0060*/ 	.word	0x00000001
        /*0064*/ 	.word	0x00000001


	//----- nvinfo : EIATTR_CRS_STACK_SIZE
	.align		4
.L_7019:
        /*0068*/ 	.byte	0x04, 0x1e
        /*006a*/ 	.short	(.L_7021 - .L_7020)
.L_7020:
        /*006c*/ 	.word	0x00000000


	//----- nvinfo : EIATTR_CBANK_PARAM_SIZE
	.align		4
.L_7021:
        /*0070*/ 	.byte	0x03, 0x19
        /*0072*/ 	.short	0x0018


	//----- nvinfo : EIATTR_PARAM_CBANK
	.align		4
        /*0074*/ 	.byte	0x04, 0x0a
        /*0076*/ 	.short	(.L_7023 - .L_7022)
	.align		4
.L_7022:
        /*0078*/ 	.word	index@(.nv.constant0._ZN2at6native29vectorized_elementwise_kernelILi2EZZZNS0_23logical_not_kernel_cudaERNS_18TensorIteratorBaseEENKUlvE0_clEvENKUlvE2_clEvEUllE_St5arrayIPcLm2EEEEviT0_T1_)
        /*007c*/ 	.short	0x0380
        /*007e*/ 	.short	0x0018


	//----- nvinfo : EIATTR_SW_WAR
	.align		4
.L_7023:
        /*0080*/ 	.byte	0x04, 0x36
        /*0082*/ 	.short	(.L_7025 - .L_7024)
.L_7024:
        /*0084*/ 	.word	0x00000008
.L_7025:


//--------------------- .nv.info._ZN2at6native29vectorized_elementwise_kernelILi4EZZZNS0_23logical_not_kernel_cudaERNS_18TensorIteratorBaseEENKUlvE0_clEvENKUlvE2_clEvEUllE_St5arrayIPcLm2EEEEviT0_T1_ --------------------------
	.section	.nv.info._ZN2at6native29vectorized_elementwise_kernelILi4EZZZNS0_23logical_not_kernel_cudaERNS_18TensorIteratorBaseEENKUlvE0_clEvENKUlvE2_clEvEUllE_St5arrayIPcLm2EEEEviT0_T1_,"",@"SHT_CUDA_INFO"
	.sectionflags	@""
	.align	4


	//----- nvinfo : EIATTR_CUDA_API_VERSION
	.align		4
        /*0000*/ 	.byte	0x04, 0x37
        /*0002*/ 	.short	(.L_7027 - .L_7026)
.L_7026:
        /*0004*/ 	.word	0x00000082


	//----- nvinfo : EIATTR_KPARAM_INFO
	.align		4
.L_7027:
        /*0008*/ 	.byte	0x04, 0x17
        /*000a*/ 	.short	(.L_7029 - .L_7028)
.L_7028:
        /*000c*/ 	.word	0x00000000
        /*0010*/ 	.short	0x0002
        /*0012*/ 	.short	0x0008
        /*0014*/ 	.byte	0x00, 0xf0, 0x41, 0x00


	//----- nvinfo : EIATTR_KPARAM_INFO
	.align		4
.L_7029:
        /*0018*/ 	.byte	0x04, 0x17
        /*001a*/ 	.short	(.L_7031 - .L_7030)
.L_7030:
        /*001c*/ 	.word	0x00000000
        /*0020*/ 	.short	0x0001
        /*0022*/ 	.short	0x0004
        /*0024*/ 	.byte	0x00, 0xf0, 0x05, 0x00


	//----- nvinfo : EIATTR_KPARAM_INFO
	.align		4
.L_7031:
        /*0028*/ 	.byte	0x04, 0x17
        /*002a*/ 	.short	(.L_7033 - .L_7032)
.L_7032:
        /*002c*/ 	.word	0x00000000
        /*0030*/ 	.short	0x0000
        /*0032*/ 	.short	0x0000
        /*0034*/ 	.byte	0x00, 0xf0, 0x11, 0x00


	//----- nvinfo : EIATTR_SPARSE_MMA_MASK
	.align		4
.L_7033:
        /*0038*/ 	.byte	0x03, 0x50
        /*003a*/ 	.short	0x0000


	//----- nvinfo : EIATTR_MAXREG_COUNT
	.align		4
        /*003c*/ 	.byte	0x03, 0x1b
        /*003e*/ 	.short	0x00ff


	//----- nvinfo : EIATTR_MERCURY_ISA_VERSION
	.align		4
        /*0040*/ 	.byte	0x03, 0x5f
        /*0042*/ 	.short	0x0101


	//----- nvinfo : EIATTR_VRC_CTA_INIT_COUNT
	.align		4
        /*0044*/ 	.byte	0x02, 0x4a
	.zero		1
	.zero		1


	//----- nvinfo : EIATTR_EXIT_INSTR_OFFSETS
	.align		4
        /*0048*/ 	.byte	0x04, 0x1c
        /*004a*/ 	.short	(.L_7035 - .L_7034)


	//   ....[0]....
.L_7034:
        /*004c*/ 	.word	0x00000a70


	//   ....[1]....
        /*0050*/ 	.word	0x00000ad0


	//   ....[2]....
        /*0054*/ 	.word	0x00000d80


	//----- nvinfo : EIATTR_MAX_THREADS
	.align		4
.L_7035:
        /*0058*/ 	.byte	0x04, 0x05
        /*005a*/ 	.short	(.L_7037 - .L_7036)
.L_7036:
        /*005c*/ 	.word	0x00000080
        /*0060*/ 	.word	0x00000001
        /*0064*/ 	.word	0x00000001


	//----- nvinfo : EIATTR_CRS_STACK_SIZE
	.align		4
.L_7037:
        /*0068*/ 	.byte	0x04, 0x1e
        /*006a*/ 	.short	(.L_7039 - .L_7038)
.L_7038:
        /*006c*/ 	.word	0x00000000


	//----- nvinfo : EIATTR_CBANK_PARAM_SIZE
	.align		4
.L_7039:
        /*0070*/ 	.byte	0x03, 0x19
        /*0072*/ 	.short	0x0018


	//----- nvinfo : EIATTR_PARAM_CBANK
	.align		4
        /*0074*/ 	.byte	0x04, 0x0a
        /*0076*/ 	.short	(.L_7041 - .L_7040)
	.align		4
.L_7040:
        /*0078*/ 	.word	index@(.nv.constant0._ZN2at6native29vectorized_elementwise_kernelILi4EZZZNS0_23logical_not_kernel_cudaERNS_18TensorIteratorBaseEENKUlvE0_clEvENKUlvE2_clEvEUllE_St5arrayIPcLm2EEEEviT0_T1_)
        /*007c*/ 	.short	0x0380
        /*007e*/ 	.short	0x0018


	//----- nvinfo : EIATTR_SW_WAR
	.align		4
.L_7041:
        /*0080*/ 	.byte	0x04, 0x36
        /*0082*/ 	.short	(.L_7043 - .L_7042)
.L_7042:
        /*0084*/ 	.word	0x00000008
.L_7043:


//--------------------- .nv.info._ZN2at6native29vectorized_elementwise_kernelILi8EZZZNS0_23logical_not_kernel_cudaERNS_18TensorIteratorBaseEENKUlvE0_clEvENKUlvE2_clEvEUllE_St5arrayIPcLm2EEEEviT0_T1_ --------------------------
	.section	.nv.info._ZN2at6native29vectorized_elementwise_kernelILi8EZZZNS0_23logical_not_kernel_cudaERNS_18TensorIteratorBaseEENKUlvE0_clEvENKUlvE2_clEvEUllE_St5arrayIPcLm2EEEEviT0_T1_,"",@"SHT_CUDA_INFO"
	.sectionflags	@""
	.align	4


	//----- nvinfo : EIATTR_CUDA_API_VERSION
	.align		4
        /*0000*/ 	.byte	0x04, 0x37
        /*0002*/ 	.short	(.L_7045 - .L_7044)
.L_7044:
        /*0004*/ 	.word	0x00000082


	//----- nvinfo : EIATTR_KPARAM_INFO
	.align		4
.L_7045:
        /*0008*/ 	.byte	0x04, 0x17
        /*000a*/ 	.short	(.L_7047 - .L_7046)
.L_7046:
        /*000c*/ 	.word	0x00000000
        /*0010*/ 	.short	0x0002
        /*0012*/ 	.short	0x0008
        /*0014*/ 	.byte	0x00, 0xf0, 0x41, 0x00


	//----- nvinfo : EIATTR_KPARAM_INFO
	.align		4
.L_7047:
        /*0018*/ 	.byte	0x04, 0x17
        /*001a*/ 	.short	(.L_7049 - .L_7048)
.L_7048:
        /*001c*/ 	.word	0x00000000
        /*0020*/ 	.short	0x0001
        /*0022*/ 	.short	0x0004
        /*0024*/ 	.byte	0x00, 0xf0, 0x05, 0x00


	//----- nvinfo : EIATTR_KPARAM_INFO
	.align		4
.L_7049:
        /*0028*/ 	.byte	0x04, 0x17
        /*002a*/ 	.short	(.L_7051 - .L_7050)
.L_7050:
        /*002c*/ 	.word	0x00000000
        /*0030*/ 	.short	0x0000
        /*0032*/ 	.short	0x0000
        /*0034*/ 	.byte	0x00, 0xf0, 0x11, 0x00


	//----- nvinfo : EIATTR_SPARSE_MMA_MASK
	.align		4
.L_7051:
        /*0038*/ 	.byte	0x03, 0x50
        /*003a*/ 	.short	0x0000


	//----- nvinfo : EIATTR_MAXREG_COUNT
	.align		4
        /*003c*/ 	.byte	0x03, 0x1b
        /*003e*/ 	.short	0x00ff


	//----- nvinfo : EIATTR_MERCURY_ISA_VERSION
	.align		4
        /*0040*/ 	.byte	0x03, 0x5f
        /*0042*/ 	.short	0x0101


	//----- nvinfo : EIATTR_VRC_CTA_INIT_COUNT
	.align		4
        /*0044*/ 	.byte	0x02, 0x4a
	.zero		1
	.zero		1


	//----- nvinfo : EIATTR_EXIT_INSTR_OFFSETS
	.align		4
        /*0048*/ 	.byte	0x04, 0x1c
        /*004a*/ 	.short	(.L_7053 - .L_7052)


	//   ....[0]....
.L_7052:
        /*004c*/ 	.word	0x00000010


	//----- nvinfo : EIATTR_MAX_THREADS
	.align		4
.L_7053:
        /*0050*/ 	.byte	0x04, 0x05
        /*0052*/ 	.short	(.L_7055 - .L_7054)
.L_7054:
        /*0054*/ 	.word	0x00000080
        /*0058*/ 	.word	0x00000001
        /*005c*/ 	.word	0x00000001


	//----- nvinfo : EIATTR_CBANK_PARAM_SIZE
	.align		4
.L_7055:
        /*0060*/ 	.byte	0x03, 0x19
        /*0062*/ 	.short	0x0018


	//----- nvinfo : EIATTR_PARAM_CBANK
	.align		4
        /*0064*/ 	.byte	0x04, 0x0a
        /*0066*/ 	.short	(.L_7057 - .L_7056)
	.align		4
.L_7056:
        /*0068*/ 	.word	index@(.nv.constant0._ZN2at6native29vectorized_elementwise_kernelILi8EZZZNS0_23logical_not_kernel_cudaERNS_18TensorIteratorBaseEENKUlvE0_clEvENKUlvE2_clEvEUllE_St5arrayIPcLm2EEEEviT0_T1_)
        /*006c*/ 	.short	0x0380
        /*006e*/ 	.short	0x0018


	//----- nvinfo : EIATTR_SW_WAR
	.align		4
.L_7057:
        /*0070*/ 	.byte	0x04, 0x36
        /*0072*/ 	.short	(.L_7059 - .L_7058)
.L_7058:
        /*0074*/ 	.word	0x00000008
.L_7059:


//--------------------- .nv.info._ZN2at6native18elementwise_kernelILi128ELi4EZNS0_15gpu_kernel_implIZZZNS0_23logical_not_kernel_cudaERNS_18TensorIteratorBaseEENKUlvE0_clEvENKUlvE1_clEvEUliE_EEvS4_RKT_EUliE_EEviT1_ --------------------------
	.section	.nv.info._ZN2at6native18elementwise_kernelILi128ELi4EZNS0_15gpu_kernel_implIZZZNS0_23logical_not_kernel_cudaERNS_18TensorIteratorBaseEENKUlvE0_clEvENKUlvE1_clEvEUliE_EEvS4_RKT_EUliE_EEviT1_,"",@"SHT_CUDA_INFO"
	.sectionflags	@""
	.align	4


	//----- nvinfo : EIATTR_CUDA_API_VERSION
	.align		4
        /*0000*/ 	.byte	0x04, 0x37
        /*0002*/ 	.short	(.L_7061 - .L_7060)
.L_7060:
        /*0004*/ 	.word	0x00000082


	//----- nvinfo : EIATTR_KPARAM_INFO
	.align		4
.L_7061:
        /*0008*/ 	.byte	0x04, 0x17
        /*000a*/ 	.short	(.L_7063 - .L_7062)
.L_7062:
        /*000c*/ 	.word	0x00000000
        /*0010*/ 	.short	0x0001
        /*0012*/ 	.short	0x0008
        /*0014*/ 	.byte	0x00, 0xf0, 0x61, 0x08


	//----- nvinfo : EIATTR_KPARAM_INFO
	.align		4
.L_7063:
        /*0018*/ 	.byte	0x04, 0x17
        /*001a*/ 	.short	(.L_7065 - .L_7064)
.L_7064:
        /*001c*/ 	.word	0x00000000
        /*0020*/ 	.short	0x0000
        /*0022*/ 	.short	0x0000
        /*0024*/ 	.byte	0x00, 0xf0, 0x11, 0x00


	//----- nvinfo : EIATTR_SPARSE_MMA_MASK
	.align		4
.L_7065:
        /*0028*/ 	.byte	0x03, 0x50
        /*002a*/ 	.short	0x0000


	//----- nvinfo : EIATTR_MAXREG_COUNT
	.align		4
        /*002c*/ 	.byte	0x03, 0x1b
        /*002e*/ 	.short	0x0080


	//----- nvinfo : EIATTR_EXTERNS
	.align		4
        /*0030*/ 	.byte	0x04, 0x0f
        /*0032*/ 	.short	(.L_7067 - .L_7066)


	//   ....[0]....
	.align		4
.L_7066:
        /*0034*/ 	.word	index@(__assertfail)


	//----- nvinfo : EIATTR_MERCURY_ISA_VERSION
	.align		4
.L_7067:
        /*0038*/ 	.byte	0x03, 0x5f
        /*003a*/ 	.short	0x0101


	//----- nvinfo : EIATTR_VRC_CTA_INIT_COUNT
	.align		4
        /*003c*/ 	.byte	0x02, 0x4a
	.zero		1
	.zero		1


	//----- nvinfo : EIATTR_SYSCALL_OFFSETS
	.align		4
        /*0040*/ 	.byte	0x04, 0x46
        /*0042*/ 	.short	(.L_7069 - .L_7068)


	//   ....[0]....
.L_7068:
        /*0044*/ 	.word	0x000020b0


	//   ....[1]....
        /*0048*/ 	.word	0x00002de0


	//   ....[2]....
        /*004c*/ 	.word	0x00005000


	//   ....[3]....
        /*0050*/ 	.word	0x00005b80


	//   ....[4]....
        /*0054*/ 	.word	0x00007e90


	//   ....[5]....
        /*0058*/ 	.word	0x00008a10


	//   ....[6]....
        /*005c*/ 	.word	0x0000ad30


	//   ....[7]....
        /*0060*/ 	.word	0x0000b870


	//----- nvinfo : EIATTR_EXIT_INSTR_OFFSETS
	.align		4
.L_7069:
        /*0064*/ 	.byte	0x04, 0x1c
        /*0066*/ 	.short	(.L_7071 - .L_7070)


	//   ....[0]....
.L_7070:
        /*0068*/ 	.word	0x00008ca0


	//   ....[1]....
        /*006c*/ 	.word	0x0000ae70


	//   ....[2]....
        /*0070*/ 	.word	0x0000ae90


	//   ....[3]....
        /*0074*/ 	.word	0x0000af20


	//   ....[4]....
        /*0078*/ 	.word	0x0000af40


	//   ....[5]....
        /*007c*/ 	.word	0x0000af60


	//   ....[6]....
        /*0080*/ 	.word	0x0000aff0


	//   ....[7]....
        /*0084*/ 	.word	0x0000b030


	//   ....[8]....
        /*0088*/ 	.word	0x0000b0d0


	//   ....[9]....
        /*008c*/ 	.word	0x0000b120


	//   ....[10]....
        /*0090*/ 	.word	0x0000b160


	//   ....[11]....
        /*0094*/ 	.word	0x0000b220


	//   ....[12]....
        /*0098*/ 	.word	0x0000b360


	//   ....[13]....
        /*009c*/ 	.word	0x0000b4a0


	//   ....[14]....
        /*00a0*/ 	.word	0x0000b5f0


	//   ....[15]....
        /*00a4*/ 	.word	0x0000b620


	//   ....[16]....
        /*00a8*/ 	.word	0x0000b640


	//   ....[17]....
        /*00ac*/ 	.word	0x0000b6c0


	//   ....[18]....
        /*00b0*/ 	.word	0x0000b710


	//   ....[19]....
        /*00b4*/ 	.word	0x0000b880


	//   ....[20]....
        /*00b8*/ 	.word	0x0000b960


	//   ....[21]....
        /*00bc*/ 	.word	0x0000ba00


	//   ....[22]....
        /*00c0*/ 	.word	0x0000ba30


	//   ....[23]....
        /*00c4*/ 	.word	0x0000ba80


	//   ....[24]....
        /*00c8*/ 	.word	0x0000bac0


	//----- nvinfo : EIATTR_MAX_THREADS
	.align		4
.L_7071:
        /*00cc*/ 	.byte	0x04, 0x05
        /*00ce*/ 	.short	(.L_7073 - .L_7072)
.L_7072:
        /*00d0*/ 	.word	0x00000080
        /*00d4*/ 	.word	0x00000001
        /*00d8*/ 	.word	0x00000001


	//----- nvinfo : EIATTR_CRS_STACK_SIZE
	.align		4
.L_7073:
        /*00dc*/ 	.byte	0x04, 0x1e
        /*00de*/ 	.short	(.L_7075 - .L_7074)
.L_7074:
        /*00e0*/ 	.word	0x00000000


	//----- nvinfo : EIATTR_CBANK_PARAM_SIZE
	.align		4
.L_7075:
        /*00e4*/ 	.byte	0x03, 0x19
        /*00e6*/ 	.short	0x0220


	//----- nvinfo : EIATTR_PARAM_CBANK
	.align		4
        /*00e8*/ 	.byte	0x04, 0x0a
        /*00ea*/ 	.short	(.L_7077 - .L_7076)
	.align		4
.L_7076:
        /*00ec*/ 	.word	index@(.nv.constant0._ZN2at6native18elementwise_kernelILi128ELi4EZNS0_15gpu_kernel_implIZZZNS0_23logical_not_kernel_cudaERNS_18TensorIteratorBaseEENKUlvE0_clEvENKUlvE1_clEvEUliE_EEvS4_RKT_EUliE_EEviT1_)
        /*00f0*/ 	.short	0x0380
        /*00f2*/ 	.short	0x0220


	//----- nvinfo : EIATTR_SW_WAR
	.align		4
.L_7077:
        /*00f4*/ 	.byte	0x04, 0x36
        /*00f6*/ 	.short	(.L_7079 - .L_7078)
.L_7078:
        /*00f8*/ 	.word	0x00000008
.L_7079:


//--------------------- .nv.info._ZN2at6native27unrolled_elementwise_kernelIZZZNS0_23logical_not_kernel_cudaERNS_18TensorIteratorBaseEENKUlvE0_clEvENKUlvE1_clEvEUliE_St5arrayIPcLm2EELi4E23TrivialOffsetCalculatorILi1EjESB_NS0_6memory12LoadWithCastILi1EEENSC_13StoreWithCastILi1EEEEEviT_T0_T2_T3_T4_T5_ --------------------------
	.section	.nv.info._ZN2at6native27unrolled_elementwise_kernelIZZZNS0_23logical_not_kernel_cudaERNS_18TensorIteratorBaseEENKUlvE0_clEvENKUlvE1_clEvEUliE_St5arrayIPcLm2EELi4E23TrivialOffsetCalculatorILi1EjESB_NS0_6memory12LoadWithCastILi1EEENSC_13StoreWithCastILi1EEEEEviT_T0_T2_T3_T4_T5_,"",@"SHT_CUDA_INFO"
	.sectionflags	@""
	.align	4


	//----- nvinfo : EIATTR_CUDA_API_VERSION
	.align		4
        /*0000*/ 	.byte	0x04, 0x37
        /*0002*/ 	.short	(.L_7081 - .L_7080)
.L_7080:
        /*0004*/ 	.word	0x00000082


	//----- nvinfo : EIATTR_KPARAM_INFO
	.align		4
.L_7081:
        /*0008*/ 	.byte	0x04, 0x17
        /*000a*/ 	.short	(.L_7083 - .L_7082)
.L_7082:
        /*000c*/ 	.word	0x00000000
        /*0010*/ 	.short	0x0006
        /*0012*/ 	.short	0x0024
        /*0014*/ 	.byte	0x00, 0xf0, 0x21, 0x00


	//----- nvinfo : EIATTR_KPARAM_INFO
	.align		4
.L_7083:
        /*0018*/ 	.byte	0x04, 0x17
        /*001a*/ 	.short	(.L_7085 - .L_7084)
.L_7084:
        /*001c*/ 	.word	0x00000000
        /*0020*/ 	.short	0x0005
        /*0022*/ 	.short	0x001c
        /*0024*/ 	.byte	0x00, 0xf0, 0x21, 0x00


	//----- nvinfo : EIATTR_KPARAM_INFO
	.align		4
.L_7085:
        /*0028*/ 	.byte	0x04, 0x17
        /*002a*/ 	.short	(.L_7087 - .L_7086)
.L_7086:
        /*002c*/ 	.word	0x00000000
        /*0030*/ 	.short	0x0004
        /*0032*/ 	.short	0x0019
        /*0034*/ 	.byte	0x00, 0xf0, 0x05, 0x00


	//----- nvinfo : EIATTR_KPARAM_INFO
	.align		4
.L_7087:
        /*0038*/ 	.byte	0x04, 0x17
        /*003a*/ 	.short	(.L_7089 - .L_7088)
.L_7088:
        /*003c*/ 	.word	0x00000000
        /*0040*/ 	.short	0x0003
        /*0042*/ 	.short	0x0018
        /*0044*/ 	.byte	0x00, 0xf0, 0x05, 0x00


	//----- nvinfo : EIATTR_KPARAM_INFO
	.align		4
.L_7089:
        /*0048*/ 	.byte	0x04, 0x17
        /*004a*/ 	.short	(.L_7091 - .L_7090)
.L_7090:
        /*004c*/ 	.word	0x00000000
        /*0050*/ 	.short	0x0002
        /*0052*/ 	.short	0x0008
        /*0054*/ 	.byte	0x00, 0xf0, 0x41, 0x00


	//----- nvinfo : EIATTR_KPARAM_INFO
	.align		4
.L_7091:
        /*0058*/ 	.byte	0x04, 0x17
        /*005a*/ 	.short	(.L_7093 - .L_7092)
.L_7092:
        /*005c*/ 	.word	0x00000000
        /*0060*/ 	.short	0x0001
        /*0062*/ 	.short	0x0004
        /*0064*/ 	.byte	0x00, 0xf0, 0x05, 0x00


	//----- nvinfo : EIATTR_KPARAM_INFO
	.align		4
.L_7093:
        /*0068*/ 	.byte	0x04, 0x17
        /*006a*/ 	.short	(.L_7095 - .L_7094)
.L_7094:
        /*006c*/ 	.word	0x00000000
        /*0070*/ 	.short	0x0000
        /*0072*/ 	.short	0x0000
        /*0074*/ 	.byte	0x00, 0xf0, 0x11, 0x00


	//----- nvinfo : EIATTR_SPARSE_MMA_MASK
	.align		4
.L_7095:
        /*0078*/ 	.byte	0x03, 0x50
        /*007a*/ 	.short	0x0000


	//----- nvinfo : EIATTR_MAXREG_COUNT
	.align		4
        /*007c*/ 	.byte	0x03, 0x1b
        /*007e*/ 	.short	0x00ff


	//----- nvinfo : EIATTR_EXTERNS
	.align		4
        /*0080*/ 	.byte	0x04, 0x0f
        /*0082*/ 	.short	(.L_7097 - .L_7096)


	//   ....[0]....
	.align		4
.L_7096:
        /*0084*/ 	.word	index@(__assertfail)


	//----- nvinfo : EIATTR_MERCURY_ISA_VERSION
	.align		4
.L_7097:
        /*0088*/ 	.byte	0x03, 0x5f
        /*008a*/ 	.short	0x0101


	//----- nvinfo : EIATTR_VRC_CTA_INIT_COUNT
	.align		4
        /*008c*/ 	.byte	0x02, 0x4a
	.zero		1
	.zero		1


	//----- nvinfo : EIATTR_SYSCALL_OFFSETS
	.align		4
        /*0090*/ 	.byte	0x04, 0x46
        /*0092*/ 	.short	(.L_7099 - .L_7098)


	//   ....[0]....
.L_7098:
        /*0094*/ 	.word	0x00000dd0


	//   ....[1]....
        /*0098*/ 	.word	0x00001d20


	//   ....[2]....
        /*009c*/ 	.word	0x00002bc0


	//   ....[3]....
        /*00a0*/ 	.word	0x00003a50


	//   ....[4]....
        /*00a4*/ 	.word	0x000047d0


	//   ....[5]....
        /*00a8*/ 	.word	0x00005490


	//   ....[6]....
        /*00ac*/ 	.word	0x00006250


	//   ....[7]....
        /*00b0*/ 	.word	0x00006fe0


	//----- nvinfo : EIATTR_EXIT_INSTR_OFFSETS
	.align		4
.L_7099:
        /*00b4*/ 	.byte	0x04, 0x1c
        /*00b6*/ 	.short	(.L_7101 - .L_7100)


	//   ....[0]....
.L_7100:
        /*00b8*/ 	.word	0x000064d0


	//   ....[1]....
        /*00bc*/ 	.word	0x00006600


	//   ....[2]....
        /*00c0*/ 	.word	0x00006620


	//   ....[3]....
        /*00c4*/ 	.word	0x000066b0


	//   ....[4]....
        /*00c8*/ 	.word	0x000066d0


	//   ....[5]....
        /*00cc*/ 	.word	0x000066f0


	//   ....[6]....
        /*00d0*/ 	.word	0x00006780


	//   ....[7]....
        /*00d4*/ 	.word	0x000067c0


	//   ....[8]....
        /*00d8*/ 	.word	0x00006860


	//   ....[9]....
        /*00dc*/ 	.word	0x000068b0


	//   ....[10]....
        /*00e0*/ 	.word	0x000068e0


	//   ....[11]....
        /*00e4*/ 	.word	0x000069a0


	//   ....[12]....
        /*00e8*/ 	.word	0x00006ae0


	//   ....[13]....
        /*00ec*/ 	.word	0x00006c20


	//   ....[14]....
        /*00f0*/ 	.word	0x00006d70


	//   ....[15]....
        /*00f4*/ 	.word	0x00006da0


	//   ....[16]....
        /*00f8*/ 	.word	0x00006dc0


	//   ....[17]....
        /*00fc*/ 	.word	0x00006e40


	//   ....[18]....
        /*0100*/ 	.word	0x00006e80


	//   ....[19]....
        /*0104*/ 	.word	0x00006ff0


	//   ....[20]....
        /*0108*/ 	.word	0x000070d0


	//   ....[21]....
        /*010c*/ 	.word	0x00007170


	//   ....[22]....
        /*0110*/ 	.word	0x000071a0


	//   ....[23]....
        /*0114*/ 	.word	0x000071f0


	//   ....[24]....
        /*0118*/ 	.word	0x00007230


	//----- nvinfo : EIATTR_MAX_THREADS
	.align		4
.L_7101:
        /*011c*/ 	.byte	0x04, 0x05
        /*011e*/ 	.short	(.L_7103 - .L_7102)
.L_7102:
        /*0120*/ 	.word	0x00000080
        /*0124*/ 	.word	0x00000001
        /*0128*/ 	.word	0x00000001


	//----- nvinfo : EIATTR_CRS_STACK_SIZE
	.align		4
.L_7103:
        /*012c*/ 	.byte	0x04, 0x1e
        /*012e*/ 	.short	(.L_7105 - .L_7104)
.L_7104:
        /*0130*/ 	.word	0x00000000


	//----- nvinfo : EIATTR_CBANK_PARAM_SIZE
	.align		4
.L_7105:
        /*0134*/ 	.byte	0x03, 0x19
        /*0136*/ 	.short	0x002c


	//----- nvinfo : EIATTR_PARAM_CBANK
	.align		4
        /*0138*/ 	.byte	0x04, 0x0a
        /*013a*/ 	.short	(.L_7107 - .L_7106)
	.align		4
.L_7106:
        /*013c*/ 	.word	index@(.nv.constant0._ZN2at6native27unrolled_elementwise_kernelIZZZNS0_23logical_not_kernel_cudaERNS_18TensorIteratorBaseEENKUlvE0_clEvENKUlvE1_clEvEUliE_St5arrayIPcLm2EELi4E23TrivialOffsetCalculatorILi1EjESB_NS0_6memory12LoadWithCastILi1EEENSC_13StoreWithCastILi1EEEEEviT_T0_T2_T3_T4_T5_)
        /*0140*/ 	.short	0x0380
        /*0142*/ 	.short	0x002c


	//----- nvinfo : EIATTR_SW_WAR
	.align		4
.L_7107:
        /*0144*/ 	.byte	0x04, 0x36
        /*0146*/ 	.short	(.L_7109 - .L_7108)
.L_7108:
        /*0148*/ 	.word	0x00000008
.L_7109:


//--------------------- .nv.info._ZN2at6native18elementwise_kernelILi128ELi4EZNS0_22gpu_kernel_impl_nocastIZZZNS0_23logical_not_kernel_cudaERNS_18TensorIteratorBaseEENKUlvE0_clEvENKUlvE1_clEvEUliE_EEvS4_RKT_EUliE_EEviT1_ --------------------------
	.section	.nv.info._ZN2at6native18elementwise_kernelILi128ELi4EZNS0_22gpu_kernel_impl_nocastIZZZNS0_23logical_not_kernel_cudaERNS_18TensorIteratorBaseEENKUlvE0_clEvENKUlvE1_clEvEUliE_EEvS4_RKT_EUliE_EEviT1_,"",@"SHT_CUDA_INFO"
	.sectionflags	@""
	.align	4


	//----- nvinfo : EIATTR_CUDA_API_VERSION
	.align		4
        /*0000*/ 	.byte	0x04, 0x37
        /*0002*/ 	.short	(.L_7111 - .L_7110)
.L_7110:
        /*0004*/ 	.word	0x00000082


	//----- nvinfo : EIATTR_KPARAM_INFO
	.align		4
.L_7111:
        /*0008*/ 	.byte	0x04, 0x17
        /*000a*/ 	.short	(.L_7113 - .L_7112)
.L_7112:
        /*000c*/ 	.word	0x00000000
        /*0010*/ 	.short	0x0001
        /*0012*/ 	.short	0x0008
        /*0014*/ 	.byte	0x00, 0xf0, 0x61, 0x08


	//----- nvinfo : EIATTR_KPARAM_INFO
	.align		4
.L_7113:
        /*0018*/ 	.byte	0x04, 0x17
        /*001a*/ 	.short	(.L_7115 - .L_7114)
.L_7114:
        /*001c*/ 	.word	0x00000000
        /*0020*/ 	.short	0x0000
        /*0022*/ 	.short	0x0000
        /*0024*/ 	.byte	0x00, 0xf0, 0x11, 0x00


	//----- nvinfo : EIATTR_SPARSE_MMA_MASK
	.align		4
.L_7115:
        /*0028*/ 	.byte	0x03, 0x50
        /*002a*/ 	.short	0x0000


	//----- nvinfo : EIATTR_MAXREG_COUNT
	.align		4
        /*002c*/ 	.byte	0x03, 0x1b
        /*002e*/ 	.short	0x0080


	//----- nvinfo : EIATTR_MERCURY_ISA_VERSION
	.align		4
        /*0030*/ 	.byte	0x03, 0x5f
        /*0032*/ 	.short	0x0101


	//----- nvinfo : EIATTR_VRC_CTA_INIT_COUNT
	.align		4
        /*0034*/ 	.byte	0x02, 0x4a
	.zero		1
	.zero		1


	//----- nvinfo : EIATTR_EXIT_INSTR_OFFSETS
	.align		4
        /*0038*/ 	.byte	0x04, 0x1c
        /*003a*/ 	.short	(.L_7117 - .L_7116)


	//   ....[0]....
.L_7116:
        /*003c*/ 	.word	0x000002d0


	//   ....[1]....
        /*0040*/ 	.word	0x00000340


	//   ....[2]....
        /*0044*/ 	.word	0x00003e30


	//   ....[3]....
        /*0048*/ 	.word	0x00005170


	//----- nvinfo : EIATTR_MAX_THREADS
	.align		4
.L_7117:
        /*004c*/ 	.byte	0x04, 0x05
        /*004e*/ 	.short	(.L_7119 - .L_7118)
.L_7118:
        /*0050*/ 	.word	0x00000080
        /*0054*/ 	.word	0x00000001
        /*0058*/ 	.word	0x00000001


	//----- nvinfo : EIATTR_CRS_STACK_SIZE
	.align		4
.L_7119:
        /*005c*/ 	.byte	0x04, 0x1e
        /*005e*/ 	.short	(.L_7121 - .L_7120)
.L_7120:
        /*0060*/ 	.word	0x00000000


	//----- nvinfo : EIATTR_CBANK_PARAM_SIZE
	.align		4
.L_7121:
        /*0064*/ 	.byte	0x03, 0x19
        /*0066*/ 	.short	0x0220


	//----- nvinfo : EIATTR_PARAM_CBANK
	.align		4
        /*0068*/ 	.byte	0x04, 0x0a
        /*006a*/ 	.short	(.L_7123 - .L_7122)
	.align		4
.L_7122:
        /*006c*/ 	.word	index@(.nv.constant0._ZN2at6native18elementwise_kernelILi128ELi4EZNS0_22gpu_kernel_impl_nocastIZZZNS0_23logical_not_kernel_cudaERNS_18TensorIteratorBaseEENKUlvE0_clEvENKUlvE1_clEvEUliE_EEvS4_RKT_EUliE_EEviT1_)
        /*0070*/ 	.short	0x0380
        /*0072*/ 	.short	0x0220


	//----- nvinfo : EIATTR_SW_WAR
	.align		4
.L_7123:
        /*0074*/ 	.byte	0x04, 0x36
        /*0076*/ 	.short	(.L_7125 - .L_7124)
.L_7124:
        /*0078*/ 	.word	0x00000008
.L_7125:


//--------------------- .nv.info._ZN2at6native27unrolled_elementwise_kernelIZZZNS0_23logical_not_kernel_cudaERNS_18TensorIteratorBaseEENKUlvE0_clEvENKUlvE1_clEvEUliE_St5arrayIPcLm2EELi4E23TrivialOffsetCalculatorILi1EjESB_NS0_6memory15LoadWithoutCastENSC_16StoreWithoutCastEEEviT_T0_T2_T3_T4_T5_ --------------------------
	.section	.nv.info._ZN2at6native27unrolled_elementwise_kernelIZZZNS0_23logical_not_kernel_cudaERNS_18TensorIteratorBaseEENKUlvE0_clEvENKUlvE1_clEvEUliE_St5arrayIPcLm2EELi4E23TrivialOffsetCalculatorILi1EjESB_NS0_6memory15LoadWithoutCastENSC_16StoreWithoutCastEEEviT_T0_T2_T3_T4_T5_,"",@"SHT_CUDA_INFO"
	.sectionflags	@""
	.align	4


	//----- nvinfo : EIATTR_CUDA_API_VERSION
	.align		4
        /*0000*/ 	.byte	0x04, 0x37
        /*0002*/ 	.short	(.L_7127 - .L_7126)
.L_7126:
        /*0004*/ 	.word	0x00000082


	//----- nvinfo : EIATTR_KPARAM_INFO
	.align		4
.L_7127:
        /*0008*/ 	.byte	0x04, 0x17
        /*000a*/ 	.short	(.L_7129 - .L_7128)
.L_7128:
        /*000c*/ 	.word	0x00000000
        /*0010*/ 	.short	0x0006
        /*0012*/ 	.short	0x001b
        /*0014*/ 	.byte	0x00, 0xf0, 0x05, 0x00


	//----- nvinfo : EIATTR_KPARAM_INFO
	.align		4
.L_7129:
        /*0018*/ 	.byte	0x04, 0x17
        /*001a*/ 	.short	(.L_7131 - .L_7130)
.L_7130:
        /*001c*/ 	.word	0x00000000
        /*0020*/ 	.short	0x0005
        /*0022*/ 	.short	0x001a
        /*0024*/ 	.byte	0x00, 0xf0, 0x05, 0x00


	//----- nvinfo : EIATTR_KPARAM_INFO
	.align		4
.L_7131:
        /*0028*/ 	.byte	0x04, 0x17
        /*002a*/ 	.short	(.L_7133 - .L_7132)
.L_7132:
        /*002c*/ 	.word	0x00000000
        /*0030*/ 	.short	0x0004
        /*0032*/ 	.short	0x0019
        /*0034*/ 	.byte	0x00, 0xf0, 0x05, 0x00


	//----- nvinfo : EIATTR_KPARAM_INFO
	.align		4
.L_7133:
        /*0038*/ 	.byte	0x04, 0x17
        /*003a*/ 	.short	(.L_7135 - .L_7134)
.L_7134:
        /*003c*/ 	.word	0x00000000
        /*0040*/ 	.short	0x0003
        /*0042*/ 	.short	0x0018
        /*0044*/ 	.byte	0x00, 0xf0, 0x05, 0x00


	//----- nvinfo : EIATTR_KPARAM_INFO
	.align		4
.L_7135:
        /*0048*/ 	.byte	0x04, 0x17
        /*004a*/ 	.short	(.L_7137 - .L_7136)
.L_7136:
        /*004c*/ 	.word	0x00000000
        /*0050*/ 	.short	0x0002
        /*0052*/ 	.short	0x0008
        /*0054*/ 	.byte	0x00, 0xf0, 0x41, 0x00


	//----- nvinfo : EIATTR_KPARAM_INFO
	.align		4
.L_7137:
        /*0058*/ 	.byte	0x04, 0x17
        /*005a*/ 	.short	(.L_7139 - .L_7138)
.L_7138:
        /*005c*/ 	.word	0x00000000
        /*0060*/ 	.short	0x0001
        /*0062*/ 	.short	0x0004
        /*0064*/ 	.byte	0x00, 0xf0, 0x05, 0x00


	//----- nvinfo : EIATTR_KPARAM_INFO
	.align		4
.L_7139:
        /*0068*/ 	.byte	0x04, 0x17
        /*006a*/ 	.short	(.L_7141 - .L_7140)
.L_7140:
        /*006c*/ 	.word	0x00000000
        /*0070*/ 	.short	0x0000
        /*0072*/ 	.short	0x0000
        /*0074*/ 	.byte	0x00, 0xf0, 0x11, 0x00


	//----- nvinfo : EIATTR_SPARSE_MMA_MASK
	.align		4
.L_7141:
        /*0078*/ 	.byte	0x03, 0x50
        /*007a*/ 	.short	0x0000


	//----- nvinfo : EIATTR_MAXREG_COUNT
	.align		4
        /*007c*/ 	.byte	0x03, 0x1b
        /*007e*/ 	.short	0x00ff


	//----- nvinfo : EIATTR_MERCURY_ISA_VERSION
	.align		4
        /*0080*/ 	.byte	0x03, 0x5f
        /*0082*/ 	.short	0x0101


	//----- nvinfo : EIATTR_VRC_CTA_INIT_COUNT
	.align		4
        /*0084*/ 	.byte	0x02, 0x4a
	.zero		1
	.zero		1


	//----- nvinfo : EIATTR_EXIT_INSTR_OFFSETS
	.align		4
        /*0088*/ 	.byte	0x04, 0x1c
        /*008a*/ 	.short	(.L_7143 - .L_7142)


	//   ....[0]....
.L_7142:
        /*008c*/ 	.word	0x00000440


	//   ....[1]....
        /*0090*/ 	.word	0x000004a0


	//----- nvinfo : EIATTR_MAX_THREADS
	.align		4
.L_7143:
        /*0094*/ 	.byte	0x04, 0x05
        /*0096*/ 	.short	(.L_7145 - .L_7144)
.L_7144:
        /*0098*/ 	.word	0x00000080
        /*009c*/ 	.word	0x00000001
        /*00a0*/ 	.word	0x00000001


	//----- nvinfo : EIATTR_CRS_STACK_SIZE
	.align		4
.L_7145:
        /*00a4*/ 	.byte	0x04, 0x1e
        /*00a6*/ 	.short	(.L_7147 - .L_7146)
.L_7146:
        /*00a8*/ 	.word	0x00000000


	//----- nvinfo : EIATTR_CBANK_PARAM_SIZE
	.align		4
.L_7147:
        /*00ac*/ 	.byte	0x03, 0x19
        /*00ae*/ 	.short	0x001c


	//----- nvinfo : EIATTR_PARAM_CBANK
	.align		4
        /*00b0*/ 	.byte	0x04, 0x0a
        /*00b2*/ 	.short	(.L_7149 - .L_7148)
	.align		4
.L_7148:
        /*00b4*/ 	.word	index@(.nv.constant0._ZN2at6native27unrolled_elementwise_kernelIZZZNS0_23logical_not_kernel_cudaERNS_18TensorIteratorBaseEENKUlvE0_clEvENKUlvE1_clEvEUliE_St5arrayIPcLm2EELi4E23TrivialOffsetCalculatorILi1EjESB_NS0_6memory15LoadWithoutCastENSC_16StoreWithoutCastEEEviT_T0_T2_T3_T4_T5_)
        /*00b8*/ 	.short	0x0380
        /*00ba*/ 	.short	0x001c


	//----- nvinfo : EIATTR_SW_WAR
	.align		4
.L_7149:
        /*00bc*/ 	.byte	0x04, 0x36
        /*00be*/ 	.short	(.L_7151 - .L_7150)
.L_7150:
        /*00c0*/ 	.word	0x00000008
.L_7151:


//--------------------- .nv.info._ZN2at6native29vectorized_elementwise_kernelILi2EZZZNS0_23logical_not_kernel_cudaERNS_18TensorIteratorBaseEENKUlvE0_clEvENKUlvE1_clEvEUliE_St5arrayIPcLm2EEEEviT0_T1_ --------------------------
	.section	.nv.info._ZN2at6native29vectorized_elementwise_kernelILi2EZZZNS0_23logical_not_kernel_cudaERNS_18TensorIteratorBaseEENKUlvE0_clEvENKUlvE1_clEvEUliE_St5arrayIPcLm2EEEEviT0_T1_,"",@"SHT_CUDA_INFO"
	.sectionflags	@""
	.align	4


	//----- nvinfo : EIATTR_CUDA_API_VERSION
	.align		4
        /*0000*/ 	.byte	0x04, 0x37
        /*0002*/ 	.short	(.L_7153 - .L_7152)
.L_7152:
        /*0004*/ 	.word	0x00000082


	//----- nvinfo : EIATTR_KPARAM_INFO
	.align		4
.L_7153:
        /*0008*/ 	.byte	0x04, 0x17
        /*000a*/ 	.short	(.L_7155 - .L_7154)
.L_7154:
        /*000c*/ 	.word	0x00000000
        /*0010*/ 	.short	0x0002
        /*0012*/ 	.short	0x0008
        /*0014*/ 	.byte	0x00, 0xf0, 0x41, 0x00


	//----- nvinfo : EIATTR_KPARAM_INFO
	.align		4
.L_7155:
        /*0018*/ 	.byte	0x04, 0x17
        /*001a*/ 	.short	(.L_7157 - .L_7156)
.L_7156:
        /*001c*/ 	.word	0x00000000
        /*0020*/ 	.short	0x0001
        /*0022*/ 	.short	0x0004
        /*0024*/ 	.byte	0x00, 0xf0, 0x05, 0x00


	//----- nvinfo : EIATTR_KPARAM_INFO
	.align		4
.L_7157:
        /*0028*/ 	.byte	0x04, 0x17
        /*002a*/ 	.short	(.L_7159 - .L_7158)
.L_7158:
        /*002c*/ 	.word	0x00000000
        /*0030*/ 	.short	0x0000
        /*0032*/ 	.short	0x0000
        /*0034*/ 	.byte	0x00, 0xf0, 0x11, 0x00


	//----- nvinfo : EIATTR_SPARSE_MMA_MASK
	.align		4
.L_7159:
        /*0038*/ 	.byte	0x03, 0x50
        /*003a*/ 	.short	0x0000


	//----- nvinfo : EIATTR_MAXREG_COUNT
	.align		4
        /*003c*/ 	.byte	0x03, 0x1b
        /*003e*/ 	.short	0x00ff


	//----- nvinfo : EIATTR_MERCURY_ISA_VERSION
	.align		4
        /*0040*/ 	.byte	0x03, 0x5f
        /*0042*/ 	.short	0x0101


	//----- nvinfo : EIATTR_VRC_CTA_INIT_COUNT
	.align		4
        /*0044*/ 	.byte	0x02, 0x4a
	.zero		1
	.zero		1


	//----- nvinfo : EIATTR_EXIT_INSTR_OFFSETS
	.align		4
        /*0048*/ 	.byte	0x04, 0x1c
        /*004a*/ 	.short	(.L_7161 - .L_7160)


	//   ....[0]....
.L_7160:
        /*004c*/ 	.word	0x00000870


	//   ....[1]....
        /*0050*/ 	.word	0x000008d0


	//   ....[2]....
        /*0054*/ 	.word	0x00000b20


	//----- nvinfo : EIATTR_MAX_THREADS
	.align		4
.L_7161:
        /*0058*/ 	.byte	0x04, 0x05
        /*005a*/ 	.short	(.L_7163 - .L_7162)
.L_7162:
        /*005c*/ 	.word	0x00000080
        /*0060*/ 	.word	0x00000001
        /*0064*/ 	.word	0x00000001


	//----- nvinfo : EIATTR_CRS_STACK_SIZE
	.align		4
.L_7163:
        /*0068*/ 	.byte	0x04, 0x1e
        /*006a*/ 	.short	(.L_7165 - .L_7164)
.L_7164:
        /*006c*/ 	.word	0x00000000


	//----- nvinfo : EIATTR_CBANK_PARAM_SIZE
	.align		4
.L_7165:
        /*0070*/ 	.byte	0x03, 0x19
        /*0072*/ 	.short	0x0018


	//----- nvinfo : EIATTR_PARAM_CBANK
	.align		4
        /*0074*/ 	.byte	0x04, 0x0a
        /*0076*/ 	.short	(.L_7167 - .L_7166)
	.align		4
.L_7166:
        /*0078*/ 	.word	index@(.nv.constant0._ZN2at6native29vectorized_elementwise_kernelILi2EZZZNS0_23logical_not_kernel_cudaERNS_18TensorIteratorBaseEENKUlvE0_clEvENKUlvE1_clEvEUliE_St5arrayIPcLm2EEEEviT0_T1_)
        /*007c*/ 	.short	0x0380
        /*007e*/ 	.short	0x0018


	//----- nvinfo : EIATTR_SW_WAR
	.align		4
.L_7167:
        /*0080*/ 	.byte	0x04, 0x36
        /*0082*/ 	.short	(.L_7169 - .L_7168)
.L_7168:
        /*0084*/ 	.word	0x00000008
.L_7169:


//--------------------- .nv.info._ZN2at6native29vectorized_elementwise_kernelILi4EZZZNS0_23logical_not_kernel_cudaERNS_18TensorIteratorBaseEENKUlvE0_clEvENKUlvE1_clEvEUliE_St5arrayIPcLm2EEEEviT0_T1_ --------------------------
	.section	.nv.info._ZN2at6native29vectorized_elementwise_kernelILi4EZZZNS0_23logical_not_kernel_cudaERNS_18TensorIteratorBaseEENKUlvE0_clEvENKUlvE1_clEvEUliE_St5arrayIPcLm2EEEEviT0_T1_,"",@"SHT_CUDA_INFO"
	.sectionflags	@""
	.align	4


	//----- nvinfo : EIATTR_CUDA_API_VERSION
	.align		4
        /*0000*/ 	.byte	0x04, 0x37
        /*0002*/ 	.short	(.L_7171 - .L_7170)
.L_7170:
        /*0004*/ 	.word	0x00000082


	//----- nvinfo : EIATTR_KPARAM_INFO
	.align		4
.L_7171:
        /*0008*/ 	.byte	0x04, 0x17
        /*000a*/ 	.short	(.L_7173 - .L_7172)
.L_7172:
        /*000c*/ 	.word	0x00000000
        /*0010*/ 	.short	0x0002
        /*0012*/ 	.short	0x0008
        /*0014*/ 	.byte	0x00, 0xf0, 0x41, 0x00


	//----- nvinfo : EIATTR_KPARAM_INFO
	.align		4
.L_7173:
        /*0018*/ 	.byte	0x04, 0x17
        /*001a*/ 	.short	(.L_7175 - .L_7174)
.L_7174:
        /*001c*/ 	.word	0x00000000
        /*0020*/ 	.short	0x0001
        /*0022*/ 	.short	0x0004
        /*0024*/ 	.byte	0x00, 0xf0, 0x05, 0x00


	//----- nvinfo : EIATTR_KPARAM_INFO
	.align		4
.L_7175:
        /*0028*/ 	.byte	0x04, 0x17
        /*002a*/ 	.short	(.L_7177 - .L_7176)
.L_7176:
        /*002c*/ 	.word	0x00000000
        /*0030*/ 	.short	0x0000
        /*0032*/ 	.short	0x0000
        /*0034*/ 	.byte	0x00, 0xf0, 0x11, 0x00


	//----- nvinfo : EIATTR_SPARSE_MMA_MASK
	.align		4
.L_7177:
        /*0038*/ 	.byte	0x03, 0x50
        /*003a*/ 	.short	0x0000


	//----- nvinfo : EIATTR_MAXREG_COUNT
	.align		4
        /*003c*/ 	.byte	0x03, 0x1b
        /*003e*/ 	.short	0x00ff


	//----- nvinfo : EIATTR_MERCURY_ISA_VERSION
	.align		4
        /*0040*/ 	.byte	0x03, 0x5f
        /*0042*/ 	.short	0x0101


	//----- nvinfo : EIATTR_VRC_CTA_INIT_COUNT
	.align		4
        /*0044*/ 	.byte	0x02, 0x4a
	.zero		1
	.zero		1


	//----- nvinfo : EIATTR_EXIT_INSTR_OFFSETS
	.align		4
        /*0048*/ 	.byte	0x04, 0x1c
        /*004a*/ 	.short	(.L_7179 - .L_7178)


	//   ....[0]....
.L_7178:
        /*004c*/ 	.word	0x00000870


	//   ....[1]....
        /*0050*/ 	.word	0x000008d0


	//   ....[2]....
        /*0054*/ 	.word	0x00000b00


	//----- nvinfo : EIATTR_MAX_THREADS
	.align		4
.L_7179:
        /*0058*/ 	.byte	0x04, 0x05
        /*005a*/ 	.short	(.L_7181 - .L_7180)
.L_7180:
        /*005c*/ 	.word	0x00000080
        /*0060*/ 	.word	0x00000001
        /*0064*/ 	.word	0x00000001


	//----- nvinfo : EIATTR_CRS_STACK_SIZE
	.align		4
.L_7181:
        /*0068*/ 	.byte	0x04, 0x1e
        /*006a*/ 	.short	(.L_7183 - .L_7182)
.L_7182:
        /*006c*/ 	.word	0x00000000


	//----- nvinfo : EIATTR_CBANK_PARAM_SIZE
	.align		4
.L_7183:
        /*0070*/ 	.byte	0x03, 0x19
        /*0072*/ 	.short	0x0018


	//----- nvinfo : EIATTR_PARAM_CBANK
	.align		4
        /*0074*/ 	.byte	0x04, 0x0a
        /*0076*/ 	.short	(.L_7185 - .L_7184)
	.align		4
.L_7184:
        /*0078*/ 	.word	index@(.nv.constant0._ZN2at6native29vectorized_elementwise_kernelILi4EZZZNS0_23logical_not_kernel_cudaERNS_18TensorIteratorBaseEENKUlvE0_clEvENKUlvE1_clEvEUliE_St5arrayIPcLm2EEEEviT0_T1_)
        /*007c*/ 	.short	0x0380
        /*007e*/ 	.short	0x0018


	//----- nvinfo : EIATTR_SW_WAR
	.align		4
.L_7185:
        /*0080*/ 	.byte	0x04, 0x36
        /*0082*/ 	.short	(.L_7187 - .L_7186)
.L_7186:
        /*0084*/ 	.word	0x00000008
.L_7187:


//--------------------- .nv.info._ZN2at6native29vectorized_elementwise_kernelILi8EZZZNS0_23logical_not_kernel_cudaERNS_18TensorIteratorBaseEENKUlvE0_clEvENKUlvE1_clEvEUliE_St5arrayIPcLm2EEEEviT0_T1_ --------------------------
	.section	.nv.info._ZN2at6native29vectorized_elementwise_kernelILi8EZZZNS0_23logical_not_kernel_cudaERNS_18TensorIteratorBaseEENKUlvE0_clEvENKUlvE1_clEvEUliE_St5arrayIPcLm2EEEEviT0_T1_,"",@"SHT_CUDA_INFO"
	.sectionflags	@""
	.align	4


	//----- nvinfo : EIATTR_CUDA_API_VERSION
	.align		4
        /*0000*/ 	.byte	0x04, 0x37
        /*0002*/ 	.short	(.L_7189 - .L_7188)
.L_7188:
        /*0004*/ 	.word	0x00000082


	//----- nvinfo : EIATTR_KPARAM_INFO
	.align		4
.L_7189:
        /*0008*/ 	.byte	0x04, 0x17
        /*000a*/ 	.short	(.L_7191 - .L_7190)
.L_7190:
        /*000c*/ 	.word	0x00000000
        /*0010*/ 	.short	0x0002
        /*0012*/ 	.short	0x0008
        /*0014*/ 	.byte	0x00, 0xf0, 0x41, 0x00


	//----- nvinfo : EIATTR_KPARAM_INFO
	.align		4
.L_7191:
        /*0018*/ 	.byte	0x04, 0x17
        /*001a*/ 	.short	(.L_7193 - .L_7192)
.L_7192:
        /*001c*/ 	.word	0x00000000
        /*0020*/ 	.short	0x0001
        /*0022*/ 	.short	0x0004
        /*0024*/ 	.byte	0x00, 0xf0, 0x05, 0x00


	//----- nvinfo : EIATTR_KPARAM_INFO
	.align		4
.L_7193:
        /*0028*/ 	.byte	0x04, 0x17
        /*002a*/ 	.short	(.L_7195 - .L_7194)
.L_7194:
        /*002c*/ 	.word	0x00000000
        /*0030*/ 	.short	0x0000
        /*0032*/ 	.short	0x0000
        /*0034*/ 	.byte	0x00, 0xf0, 0x11, 0x00


	//----- nvinfo : EIATTR_SPARSE_MMA_MASK
	.align		4
.L_7195:
        /*0038*/ 	.byte	0x03, 0x50
        /*003a*/ 	.short	0x0000


	//----- nvinfo : EIATTR_MAXREG_COUNT
	.align		4
        /*003c*/ 	.byte	0x03, 0x1b
        /*003e*/ 	.short	0x00ff


	//----- nvinfo : EIATTR_MERCURY_ISA_VERSION
	.align		4
        /*0040*/ 	.byte	0x03, 0x5f
        /*0042*/ 	.short	0x0101


	//----- nvinfo : EIATTR_VRC_CTA_INIT_COUNT
	.align		4
        /*0044*/ 	.byte	0x02, 0x4a
	.zero		1
	.zero		1


	//----- nvinfo : EIATTR_EXIT_INSTR_OFFSETS
	.align		4
        /*0048*/ 	.byte	0x04, 0x1c
        /*004a*/ 	.short	(.L_7197 - .L_7196)


	//   ....[0]....
.L_7196:
        /*004c*/ 	.word	0x00000010


	//----- nvinfo : EIATTR_MAX_THREADS
	.align		4
.L_7197:
        /*0050*/ 	.byte	0x04, 0x05
        /*0052*/ 	.short	(.L_7199 - .L_7198)
.L_7198:
        /*0054*/ 	.word	0x00000080
        /*0058*/ 	.word	0x00000001
        /*005c*/ 	.word	0x00000001


	//----- nvinfo : EIATTR_CBANK_PARAM_SIZE
	.align		4
.L_7199:
        /*0060*/ 	.byte	0x03, 0x19
        /*0062*/ 	.short	0x0018


	//----- nvinfo : EIATTR_PARAM_CBANK
	.align		4
        /*0064*/ 	.byte	0x04, 0x0a
        /*0066*/ 	.short	(.L_7201 - .L_7200)
	.align		4
.L_7200:
        /*0068*/ 	.word	index@(.nv.constant0._ZN2at6native29vectorized_elementwise_kernelILi8EZZZNS0_23logical_not_kernel_cudaERNS_18TensorIteratorBaseEENKUlvE0_clEvENKUlvE1_clEvEUliE_St5arrayIPcLm2EEEEviT0_T1_)
        /*006c*/ 	.short	0x0380
        /*006e*/ 	.short	0x0018


	//----- nvinfo : EIATTR_SW_WAR
	.align		4
.L_7201:
        /*0070*/ 	.byte	0x04, 0x36
        /*0072*/ 	.short	(.L_7203 - .L_7202)
.L_7202:
        /*0074*/ 	.word	0x00000008
.L_7203:


//--------------------- .nv.info._ZN2at6native18elementwise_kernelILi128ELi4EZNS0_15gpu_kernel_implIZZZNS0_23logical_not_kernel_cudaERNS_18TensorIteratorBaseEENKUlvE0_clEvENKUlvE0_clEvEUlaE_EEvS4_RKT_EUliE_EEviT1_ --------------------------
	.section	.nv.info._ZN2at6native18elementwise_kernelILi128ELi4EZNS0_15gpu_kernel_implIZZZNS0_23logical_not_kernel_cudaERNS_18TensorIteratorBaseEENKUlvE0_clEvENKUlvE0_clEvEUlaE_EEvS4_RKT_EUliE_EEviT1_,"",@"SHT_CUDA_INFO"
	.sectionflags	@""
	.align	4


	//----- nvinfo : EIATTR_CUDA_API_VERSION
	.align		4
        /*0000*/ 	.byte	0x04, 0x37
        /*0002*/ 	.short	(.L_7205 - .L_7204)
.L_7204:
        /*0004*/ 	.word	0x00000082


	//----- nvinfo : EIATTR_KPARAM_INFO
	.align		4
.L_7205:
        /*0008*/ 	.byte	0x04, 0x17
        /*000a*/ 	.short	(.L_7207 - .L_7206)
.L_7206:
        /*000c*/ 	.word	0x00000000
        /*0010*/ 	.short	0x0001
        /*0012*/ 	.short	0x0008
        /*0014*/ 	.byte	0x00, 0xf0, 0x61, 0x08


	//----- nvinfo : EIATTR_KPARAM_INFO
	.align		4
.L_7207:
        /*0018*/ 	.byte	0x04, 0x17
        /*001a*/ 	.short	(.L_7209 - .L_7208)
.L_7208:
        /*001c*/ 	.word	0x00000000
        /*0020*/ 	.short	0x0000
        /*0022*/ 	.short	0x0000
        /*0024*/ 	.byte	0x00, 0xf0, 0x11, 0x00


	//----- nvinfo : EIATTR_SPARSE_MMA_MASK
	.align		4
.L_7209:
        /*0028*/ 	.byte	0x03, 0x50
        /*002a*/ 	.short	0x0000


	//----- nvinfo : EIATTR_MAXREG_COUNT
	.align		4
        /*002c*/ 	.byte	0x03, 0x1b
        /*002e*/ 	.short	0x0080


	//----- nvinfo : EIATTR_EXTERNS
	.align		4
        /*0030*/ 	.byte	0x04, 0x0f
        /*0032*/ 	.short	(.L_7211 - .L_7210)


	//   ....[0]....
	.align		4
.L_7210:
        /*0034*/ 	.word	index@(__assertfail)


	//----- nvinfo : EIATTR_MERCURY_ISA_VERSION
	.align		4
.L_7211:
        /*0038*/ 	.byte	0x03, 0x5f
        /*003a*/ 	.short	0x0101


	//----- nvinfo : EIATTR_VRC_CTA_INIT_COUNT
	.align		4
        /*003c*/ 	.byte	0x02, 0x4a
	.zero		1
	.zero		1


	//----- nvinfo : EIATTR_SYSCALL_OFFSETS
	.align		4
        /*0040*/ 	.byte	0x04, 0x46
        /*0042*/ 	.short	(.L_7213 - .L_7212)


	//   ....[0]....
.L_7212:
        /*0044*/ 	.word	0x00002120


	//   ....[1]....
        /*0048*/ 	.word	0x00002f50


	//   ....[2]....
        /*004c*/ 	.word	0x00005240


	//   ....[3]....
        /*0050*/ 	.word	0x00005ed0


	//   ....[4]....
        /*0054*/ 	.word	0x00008290


	//   ....[5]....
        /*0058*/ 	.word	0x00008f20


	//   ....[6]....
        /*005c*/ 	.word	0x0000b2f0


	//   ....[7]....
        /*0060*/ 	.word	0x0000bf40


	//----- nvinfo : EIATTR_EXIT_INSTR_OFFSETS
	.align		4
.L_7213:
        /*0064*/ 	.byte	0x04, 0x1c
        /*0066*/ 	.short	(.L_7215 - .L_7214)


	//   ....[0]....
.L_7214:
        /*0068*/ 	.word	0x000091e0


	//   ....[1]....
        /*006c*/ 	.word	0x0000b430


	//   ....[2]....
        /*0070*/ 	.word	0x0000b450


	//   ....[3]....
        /*0074*/ 	.word	0x0000b500


	//   ....[4]....
        /*0078*/ 	.word	0x0000b540


	//   ....[5]....
        /*007c*/ 	.word	0x0000b560


	//   ....[6]....
        /*0080*/ 	.word	0x0000b600


	//   ....[7]....
        /*0084*/ 	.word	0x0000b650


	//   ....[8]....
        /*0088*/ 	.word	0x0000b700


	//   ....[9]....
        /*008c*/ 	.word	0x0000b760


	//   ....[10]....
        /*0090*/ 	.word	0x0000b7b0


	//   ....[11]....
        /*0094*/ 	.word	0x0000b870


	//   ....[12]....
        /*0098*/ 	.word	0x0000b9c0


	//   ....[13]....
        /*009c*/ 	.word	0x0000bb10


	//   ....[14]....
        /*00a0*/ 	.word	0x0000bc70


	//   ....[15]....
        /*00a4*/ 	.word	0x0000bcc0


	//   ....[16]....
        /*00a8*/ 	.word	0x0000bd00


	//   ....[17]....
        /*00ac*/ 	.word	0x0000bd80


	//   ....[18]....
        /*00b0*/ 	.word	0x0000bde0


	//   ....[19]....
        /*00b4*/ 	.word	0x0000bf50


	//   ....[20]....
        /*00b8*/ 	.word	0x0000c040


	//   ....[21]....
        /*00bc*/ 	.word	0x0000c0f0


	//   ....[22]....
        /*00c0*/ 	.word	0x0000c120


	//   ....[23]....
        /*00c4*/ 	.word	0x0000c170


	//   ....[24]....
        /*00c8*/ 	.word	0x0000c1c0


	//----- nvinfo : EIATTR_MAX_THREADS
	.align		4
.L_7215:
        /*00cc*/ 	.byte	0x04, 0x05
        /*00ce*/ 	.short	(.L_7217 - .L_7216)
.L_7216:
        /*00d0*/ 	.word	0x00000080
        /*00d4*/ 	.word	0x00000001
        /*00d8*/ 	.word	0x00000001


	//----- nvinfo : EIATTR_CRS_STACK_SIZE
	.align		4
.L_7217:
        /*00dc*/ 	.byte	0x04, 0x1e
        /*00de*/ 	.short	(.L_7219 - .L_7218)
.L_7218:
        /*00e0*/ 	.word	0x00000000


	//----- nvinfo : EIATTR_CBANK_PARAM_SIZE
	.align		4
.L_7219:
        /*00e4*/ 	.byte	0x03, 0x19
        /*00e6*/ 	.short	0x0220


	//----- nvinfo : EIATTR_PARAM_CBANK
	.align		4
        /*00e8*/ 	.byte	0x04, 0x0a
        /*00ea*/ 	.short	(.L_7221 - .L_7220)
	.align		4
.L_7220:
        /*00ec*/ 	.word	index@(.nv.constant0._ZN2at6native18elementwise_kernelILi128ELi4EZNS0_15gpu_kernel_implIZZZNS0_23logical_not_kernel_cudaERNS_18TensorIteratorBaseEENKUlvE0_clEvENKUlvE0_clEvEUlaE_EEvS4_RKT_EUliE_EEviT1_)
        /*00f0*/ 	.short	0x0380
        /*00f2*/ 	.short	0x0220


	//----- nvinfo : EIATTR_SW_WAR
	.align		4
.L_7221:
        /*00f4*/ 	.byte	0x04, 0x36
        /*00f6*/ 	.short	(.L_7223 - .L_7222)
.L_7222:
        /*00f8*/ 	.word	0x00000008
.L_7223:


//--------------------- .nv.info._ZN2at6native27unrolled_elementwise_kernelIZZZNS0_23logical_not_kernel_cudaERNS_18TensorIteratorBaseEENKUlvE0_clEvENKUlvE0_clEvEUlaE_St5arrayIPcLm2EELi4E23TrivialOffsetCalculatorILi1EjESB_NS0_6memory12LoadWithCastILi1EEENSC_13StoreWithCastILi1EEEEEviT_T0_T2_T3_T4_T5_ --------------------------
	.section	.nv.info._ZN2at6native27unrolled_elementwise_kernelIZZZNS0_23logical_not_kernel_cudaERNS_18TensorIteratorBaseEENKUlvE0_clEvENKUlvE0_clEvEUlaE_St5arrayIPcLm2EELi4E23TrivialOffsetCalculatorILi1EjESB_NS0_6memory12LoadWithCastILi1EEENSC_13StoreWithCastILi1EEEEEviT_T0_T2_T3_T4_T5_,"",@"SHT_CUDA_INFO"
	.sectionflags	@""
	.align	4


	//----- nvinfo : EIATTR_CUDA_API_VERSION
	.align		4
        /*0000*/ 	.byte	0x04, 0x37
        /*0002*/ 	.short	(.L_7225 - .L_7224)
.L_7224:
        /*0004*/ 	.word	0x00000082


	//----- nvinfo : EIATTR_KPARAM_INFO
	.align		4
.L_7225:
        /*0008*/ 	.byte	0x04, 0x17
        /*000a*/ 	.short	(.L_7227 - .L_7226)
.L_7226:
        /*000c*/ 	.word	0x00000000
        /*0010*/ 	.short	0x0006
        /*0012*/ 	.short	0x0024
        /*0014*/ 	.byte	0x00, 0xf0, 0x21, 0x00


	//----- nvinfo : EIATTR_KPARAM_INFO
	.align		4
.L_7227:
        /*0018*/ 	.byte	0x04, 0x17
        /*001a*/ 	.short	(.L_7229 - .L_7228)
.L_7228:
        /*001c*/ 	.word	0x00000000
        /*0020*/ 	.short	0x0005
        /*0022*/ 	.short	0x001c
        /*0024*/ 	.byte	0x00, 0xf0, 0x21, 0x00


	//----- nvinfo : EIATTR_KPARAM_INFO
	.align		4
.L_7229:
        /*0028*/ 	.byte	0x04, 0x17
        /*002a*/ 	.short	(.L_7231 - .L_7230)
.L_7230:
        /*002c*/ 	.word	0x00000000
        /*0030*/ 	.short	0x0004
        /*0032*/ 	.short	0x0019
        /*0034*/ 	.byte	0x00, 0xf0, 0x05, 0x00


	//----- nvinfo : EIATTR_KPARAM_INFO
	.align		4
.L_7231:
        /*0038*/ 	.byte	0x04, 0x17
        /*003a*/ 	.short	(.L_7233 - .L_7232)
.L_7232:
        /*003c*/ 	.word	0x00000000
        /*0040*/ 	.short	0x0003
        /*0042*/ 	.short	0x0018
        /*0044*/ 	.byte	0x00, 0xf0, 0x05, 0x00


	//----- nvinfo : EIATTR_KPARAM_INFO
	.align		4
.L_7233:
        /*0048*/ 	.byte	0x04, 0x17
        /*004a*/ 	.short	(.L_7235 - .L_7234)
.L_7234:
        /*004c*/ 	.word	0x00000000
        /*0050*/ 	.short	0x0002
        /*0052*/ 	.short	0x0008
        /*0054*/ 	.byte	0x00, 0xf0, 0x41, 0x00


	//----- nvinfo : EIATTR_KPARAM_INFO
	.align		4
.L_7235:
        /*0058*/ 	.byte	0x04, 0x17
        /*005a*/ 	.short	(.L_7237 - .L_7236)
.L_7236:
        /*005c*/ 	.word	0x00000000
        /*0060*/ 	.short	0x0001
        /*0062*/ 	.short	0x0004
        /*0064*/ 	.byte	0x00, 0xf0, 0x05, 0x00


	//----- nvinfo : EIATTR_KPARAM_INFO
	.align		4
.L_7237:
        /*0068*/ 	.byte	0x04, 0x17
        /*006a*/ 	.short	(.L_7239 - .L_7238)
.L_7238:
        /*006c*/ 	.word	0x00000000
        /*0070*/ 	.short	0x0000
        /*0072*/ 	.short	0x0000
        /*0074*/ 	.byte	0x00, 0xf0, 0x11, 0x00


	//----- nvinfo : EIATTR_SPARSE_MMA_MASK
	.align		4
.L_7239:
        /*0078*/ 	.byte	0x03, 0x50
        /*007a*/ 	.short	0x0000


	//----- nvinfo : EIATTR_MAXREG_COUNT
	.align		4
        /*007c*/ 	.byte	0x03, 0x1b
        /*007e*/ 	.short	0x00ff


	//----- nvinfo : EIATTR_EXTERNS
	.align		4
        /*0080*/ 	.byte	0x04, 0x0f
        /*0082*/ 	.short	(.L_7241 - .L_7240)


	//   ....[0]....
	.align		4
.L_7240:
        /*0084*/ 	.word	index@(__assertfail)


	//----- nvinfo : EIATTR_MERCURY_ISA_VERSION
	.align		4
.L_7241:
        /*0088*/ 	.byte	0x03, 0x5f
        /*008a*/ 	.short	0x0101


	//----- nvinfo : EIATTR_VRC_CTA_INIT_COUNT
	.align		4
        /*008c*/ 	.byte	0x02, 0x4a
	.zero		1
	.zero		1


	//----- nvinfo : EIATTR_SYSCALL_OFFSETS
	.align		4
        /*0090*/ 	.byte	0x04, 0x46
        /*0092*/ 	.short	(.L_7243 - .L_7242)


	//   ....[0]....
.L_7242:
        /*0094*/ 	.word	0x00000e40


	//   ....[1]....
        /*0098*/ 	.word	0x00001e30


	//   ....[2]....
        /*009c*/ 	.word	0x00002d60


	//   ....[3]....
        /*00a0*/ 	.word	0x00003c80


	//   ....[4]....
        /*00a4*/ 	.word	0x00004a10


	//   ....[5]....
        /*00a8*/ 	.word	0x000056d0


	//   ....[6]....
        /*00ac*/ 	.word	0x00006490


	//   ....[7]....
        /*00b0*/ 	.word	0x00007220


	//----- nvinfo : EIATTR_EXIT_INSTR_OFFSETS
	.align		4
.L_7243:
        /*00b4*/ 	.byte	0x04, 0x1c
        /*00b6*/ 	.short	(.L_7245 - .L_7244)


	//   ....[0]....
.L_7244:
        /*00b8*/ 	.word	0x00006710


	//   ....[1]....
        /*00bc*/ 	.word	0x00006840


	//   ....[2]....
        /*00c0*/ 	.word	0x00006860


	//   ....[3]....
        /*00c4*/ 	.word	0x000068f0


	//   ....[4]....
        /*00c8*/ 	.word	0x00006910


	//   ....[5]....
        /*00cc*/ 	.word	0x00006930


	//   ....[6]....
        /*00d0*/ 	.word	0x000069c0


	//   ....[7]....
        /*00d4*/ 	.word	0x00006a00


	//   ....[8]....
        /*00d8*/ 	.word	0x00006aa0


	//   ....[9]....
        /*00dc*/ 	.word	0x00006af0


	//   ....[10]....
        /*00e0*/ 	.word	0x00006b20


	//   ....[11]....
        /*00e4*/ 	.word	0x00006be0


	//   ....[12]....
        /*00e8*/ 	.word	0x00006d20


	//   ....[13]....
        /*00ec*/ 	.word	0x00006e60


	//   ....[14]....
        /*00f0*/ 	.word	0x00006fb0


	//   ....[15]....
        /*00f4*/ 	.word	0x00006fe0


	//   ....[16]....
        /*00f8*/ 	.word	0x00007000


	//   ....[17]....
        /*00fc*/ 	.word	0x00007080


	//   ....[18]....
        /*0100*/ 	.word	0x000070c0


	//   ....[19]....
        /*0104*/ 	.word	0x00007230


	//   ....[20]....
        /*0108*/ 	.word	0x00007310


	//   ....[21]....
        /*010c*/ 	.word	0x000073b0


	//   ....[22]....
        /*0110*/ 	.word	0x000073e0


	//   ....[23]....
        /*0114*/ 	.word	0x00007430


	//   ....[24]....
        /*0118*/ 	.word	0x00007470


	//----- nvinfo : EIATTR_MAX_THREADS
	.align		4
.L_7245:
        /*011c*/ 	.byte	0x04, 0x05
        /*011e*/ 	.short	(.L_7247 - .L_7246)
.L_7246:
        /*0120*/ 	.word	0x00000080
        /*0124*/ 	.word	0x00000001
        /*0128*/ 	.word	0x00000001


	//----- nvinfo : EIATTR_CRS_STACK_SIZE
	.align		4
.L_7247:
        /*012c*/ 	.byte	0x04, 0x1e
        /*012e*/ 	.short	(.L_7249 - .L_7248)
.L_7248:
        /*0130*/ 	.word	0x00000000


	//----- nvinfo : EIATTR_CBANK_PARAM_SIZE
	.align		4
.L_7249:
        /*0134*/ 	.byte	0x03, 0x19
        /*0136*/ 	.short	0x002c


	//----- nvinfo : EIATTR_PARAM_CBANK
	.align		4
        /*0138*/ 	.byte	0x04, 0x0a
        /*013a*/ 	.short	(.L_7251 - .L_7250)
	.align		4
.L_7250:
        /*013c*/ 	.word	index@(.nv.constant0._ZN2at6native27unrolled_elementwise_kernelIZZZNS0_23logical_not_kernel_cudaERNS_18TensorIteratorBaseEENKUlvE0_clEvENKUlvE0_clEvEUlaE_St5arrayIPcLm2EELi4E23TrivialOffsetCalculatorILi1EjESB_NS0_6memory12LoadWithCastILi1EEENSC_13StoreWithCastILi1EEEEEviT_T0_T2_T3_T4_T5_)
        /*0140*/ 	.short	0x0380
        /*0142*/ 	.short	0x002c


	//----- nvinfo : EIATTR_SW_WAR
	.align		4
.L_7251:
        /*0144*/ 	.byte	0x04, 0x36
        /*0146*/ 	.short	(.L_7253 - .L_7252)
.L_7252:
        /*0148*/ 	.word	0x00000008
.L_7253:


//--------------------- .nv.info._ZN2at6native18elementwise_kernelILi128ELi4EZNS0_22gpu_kernel_impl_nocastIZZZNS0_23logical_not_kernel_cudaERNS_18TensorIteratorBaseEENKUlvE0_clEvENKUlvE0_clEvEUlaE_EEvS4_RKT_EUliE_EEviT1_ --------------------------
	.section	.nv.info._ZN2at6native18elementwise_kernelILi128ELi4EZNS0_22gpu_kernel_impl_nocastIZZZNS0_23logical_not_kernel_cudaERNS_18TensorIteratorBaseEENKUlvE0_clEvENKUlvE0_clEvEUlaE_EEvS4_RKT_EUliE_EEviT1_,"",@"SHT_CUDA_INFO"
	.sectionflags	@""
	.align	4


	//----- nvinfo : EIATTR_CUDA_API_VERSION
	.align		4
        /*0000*/ 	.byte	0x04, 0x37
        /*0002*/ 	.short	(.L_7255 - .L_7254)
.L_7254:
        /*0004*/ 	.word	0x00000082


	//----- nvinfo : EIATTR_KPARAM_INFO
	.align		4
.L_7255:
        /*0008*/ 	.byte	0x04, 0x17
        /*000a*/ 	.short	(.L_7257 - .L_7256)
.L_7256:
        /*000c*/ 	.word	0x00000000
        /*0010*/ 	.short	0x0001
        /*0012*/ 	.short	0x0008
        /*0014*/ 	.byte	0x00, 0xf0, 0x61, 0x08


	//----- nvinfo : EIATTR_KPARAM_INFO
	.align		4
.L_7257:
        /*0018*/ 	.byte	0x04, 0x17
        /*001a*/ 	.short	(.L_7259 - .L_7258)
.L_7258:
        /*001c*/ 	.word	0x00000000
        /*0020*/ 	.short	0x0000
        /*0022*/ 	.short	0x0000
        /*0024*/ 	.byte	0x00, 0xf0, 0x11, 0x00


	//----- nvinfo : EIATTR_SPARSE_MMA_MASK
	.align		4
.L_7259:
        /*0028*/ 	.byte	0x03, 0x50
        /*002a*/ 	.short	0x0000


	//----- nvinfo : EIATTR_MAXREG_COUNT
	.align		4
        /*002c*/ 	.byte	0x03, 0x1b
        /*002e*/ 	.short	0x0080


	//----- nvinfo : EIATTR_MERCURY_ISA_VERSION
	.align		4
        /*0030*/ 	.byte	0x03, 0x5f
        /*0032*/ 	.short	0x0101


	//----- nvinfo : EIATTR_VRC_CTA_INIT_COUNT
	.align		4
        /*0034*/ 	.byte	0x02, 0x4a
	.zero		1
	.zero		1


	//----- nvinfo : EIATTR_EXIT_INSTR_OFFSETS
	.align		4
        /*0038*/ 	.byte	0x04, 0x1c
        /*003a*/ 	.short	(.L_7261 - .L_7260)


	//   ....[0]....
.L_7260:
        /*003c*/ 	.word	0x000002d0


	//   ....[1]....
        /*0040*/ 	.word	0x00000340


	//   ....[2]....
        /*0044*/ 	.word	0x00003e30


	//   ....[3]....
        /*0048*/ 	.word	0x00005170


	//----- nvinfo : EIATTR_MAX_THREADS
	.align		4
.L_7261:
        /*004c*/ 	.byte	0x04, 0x05
        /*004e*/ 	.short	(.L_7263 - .L_7262)
.L_7262:
        /*0050*/ 	.word	0x00000080
        /*0054*/ 	.word	0x00000001
        /*0058*/ 	.word	0x00000001


	//----- nvinfo : EIATTR_CRS_STACK_SIZE
	.align		4
.L_7263:
        /*005c*/ 	.byte	0x04, 0x1e
        /*005e*/ 	.short	(.L_7265 - .L_7264)
.L_7264:
        /*0060*/ 	.word	0x00000000


	//----- nvinfo : EIATTR_CBANK_PARAM_SIZE
	.align		4
.L_7265:
        /*0064*/ 	.byte	0x03, 0x19
        /*0066*/ 	.short	0x0220


	//----- nvinfo : EIATTR_PARAM_CBANK
	.align		4
        /*0068*/ 	.byte	0x04, 0x0a
        /*006a*/ 	.short	(.L_7267 - .L_7266)
	.align		4
.L_7266:
        /*006c*/ 	.word	index@(.nv.constant0._ZN2at6native18elementwise_kernelILi128ELi4EZNS0_22gpu_kernel_impl_nocastIZZZNS0_23logical_not_kernel_cudaERNS_18TensorIteratorBaseEENKUlvE0_clEvENKUlvE0_clEvEUlaE_EEvS4_RKT_EUliE_EEviT1_)
        /*0070*/ 	.short	0x0380
        /*0072*/ 	.short	0x0220


	//----- nvinfo : EIATTR_SW_WAR
	.align		4
.L_7267:
        /*0074*/ 	.byte	0x04, 0x36
        /*0076*/ 	.short	(.L_7269 - .L_7268)
.L_7268:
        /*0078*/ 	.word	0x00000008
.L_7269:


//--------------------- .nv.info._ZN2at6native27unrolled_elementwise_kernelIZZZNS0_23logical_not_kernel_cudaERNS_18TensorIteratorBaseEENKUlvE0_clEvENKUlvE0_clEvEUlaE_St5arrayIPcLm2EELi4E23TrivialOffsetCalculatorILi1EjESB_NS0_6memory15LoadWithoutCastENSC_16StoreWithoutCastEEEviT_T0_T2_T3_T4_T5_ --------------------------
	.section	.nv.info._ZN2at6native27unrolled_elementwise_kernelIZZZNS0_23logical_not_kernel_cudaERNS_18TensorIteratorBaseEENKUlvE0_clEvENKUlvE0_clEvEUlaE_St5arrayIPcLm2EELi4E23TrivialOffsetCalculatorILi1EjESB_NS0_6memory15LoadWithoutCastENSC_16StoreWithoutCastEEEviT_T0_T2_T3_T4_T5_,"",@"SHT_CUDA_INFO"
	.sectionflags	@""
	.align	4


	//----- nvinfo : EIATTR_CUDA_API_VERSION
	.align		4
        /*0000*/ 	.byte	0x04, 0x37
        /*0002*/ 	.short	(.L_7271 - .L_7270)
.L_7270:
        /*0004*/ 	.word	0x00000082


	//----- nvinfo : EIATTR_KPARAM_INFO
	.align		4
.L_7271:
        /*0008*/ 	.byte	0x04, 0x17
        /*000a*/ 	.short	(.L_7273 - .L_7272)
.L_7272:
        /*000c*/ 	.word	0x00000000
        /*0010*/ 	.short	0x0006
        /*0012*/ 	.short	0x001b
        /*0014*/ 	.byte	0x00, 0xf0, 0x05, 0x00


	//----- nvinfo : EIATTR_KPARAM_INFO
	.align		4
.L_7273:
        /*0018*/ 	.byte	0x04, 0x17
        /*001a*/ 	.short	(.L_7275 - .L_7274)
.L_7274:
        /*001c*/ 	.word	0x00000000
        /*0020*/ 	.short	0x0005
        /*0022*/ 	.short	0x001a
        /*0024*/ 	.byte	0x00, 0xf0, 0x05, 0x00


	//----- nvinfo : EIATTR_KPARAM_INFO
	.align		4
.L_7275:
        /*0028*/ 	.byte	0x04, 0x17
        /*002a*/ 	.short	(.L_7277 - .L_7276)
.L_7276:
        /*002c*/ 	.word	0x00000000
        /*0030*/ 	.short	0x0004
        /*0032*/ 	.short	0x0019
        /*0034*/ 	.byte	0x00, 0xf0, 0x05, 0x00


	//----- nvinfo : EIATTR_KPARAM_INFO
	.align		4
.L_7277:
        /*0038*/ 	.byte	0x04, 0x17
        /*003a*/ 	.short	(.L_7279 - .L_7278)
.L_7278:
        /*003c*/ 	.word	0x00000000
        /*0040*/ 	.short	0x0003
        /*0042*/ 	.short	0x0018
        /*0044*/ 	.byte	0x00, 0xf0, 0x05, 0x00


	//----- nvinfo : EIATTR_KPARAM_INFO
	.align		4
.L_7279:
        /*0048*/ 	.byte	0x04, 0x17
        /*004a*/ 	.short	(.L_7281 - .L_7280)
.L_7280:
        /*004c*/ 	.word	0x00000000
        /*0050*/ 	.short	0x0002
        /*0052*/ 	.short	0x0008
        /*0054*/ 	.byte	0x00, 0xf0, 0x41, 0x00


	//----- nvinfo : EIATTR_KPARAM_INFO
	.align		4
.L_7281:
        /*0058*/ 	.byte	0x04, 0x17
        /*005a*/ 	.short	(.L_7283 - .L_7282)
.L_7282:
        /*005c*/ 	.word	0x00000000
        /*0060*/ 	.short	0x0001
        /*0062*/ 	.short	0x0004
        /*0064*/ 	.byte	0x00, 0xf0, 0x05, 0x00


	//----- nvinfo : EIATTR_KPARAM_INFO
	.align		4
.L_7283:
        /*0068*/ 	.byte	0x04, 0x17
        /*006a*/ 	.short	(.L_7285 - .L_7284)
.L_7284:
        /*006c*/ 	.word	0x00000000
        /*0070*/ 	.short	0x0000
        /*0072*/ 	.short	0x0000
        /*0074*/ 	.byte	0x00, 0xf0, 0x11, 0x00


	//----- nvinfo : EIATTR_SPARSE_MMA_MASK
	.align		4
.L_7285:
        /*0078*/ 	.byte	0x03, 0x50
        /*007a*/ 	.short	0x0000


	//----- nvinfo : EIATTR_MAXREG_COUNT
	.align		4
        /*007c*/ 	.byte	0x03, 0x1b
        /*007e*/ 	.short	0x00ff


	//----- nvinfo : EIATTR_MERCURY_ISA_VERSION
	.align		4
        /*0080*/ 	.byte	0x03, 0x5f
        /*0082*/ 	.short	0x0101


	//----- nvinfo : EIATTR_VRC_CTA_INIT_COUNT
	.align		4
        /*0084*/ 	.byte	0x02, 0x4a
	.zero		1
	.zero		1


	//----- nvinfo : EIATTR_EXIT_INSTR_OFFSETS
	.align		4
        /*0088*/ 	.byte	0x04, 0x1c
        /*008a*/ 	.short	(.L_7287 - .L_7286)


	//   ....[0]....
.L_7286:
        /*008c*/ 	.word	0x00000480


	//   ....[1]....
        /*0090*/ 	.word	0x000004e0


	//----- nvinfo : EIATTR_MAX_THREADS
	.align		4
.L_7287:
        /*0094*/ 	.byte	0x04, 0x05
        /*0096*/ 	.short	(.L_7289 - .L_7288)
.L_7288:
        /*0098*/ 	.word	0x00000080
        /*009c*/ 	.word	0x00000001
        /*00a0*/ 	.word	0x00000001


	//----- nvinfo : EIATTR_CRS_STACK_SIZE
	.align		4
.L_7289:
        /*00a4*/ 	.byte	0x04, 0x1e
        /*00a6*/ 	.short	(.L_7291 - .L_7290)
.L_7290:
        /*00a8*/ 	.word	0x00000000


	//----- nvinfo : EIATTR_CBANK_PARAM_SIZE
	.align		4
.L_7291:
        /*00ac*/ 	.byte	0x03, 0x19
        /*00ae*/ 	.short	0x001c


	//----- nvinfo : EIATTR_PARAM_CBANK
	.align		4
        /*00b0*/ 	.byte	0x04, 0x0a
        /*00b2*/ 	.short	(.L_7293 - .L_7292)
	.align		4
.L_7292:
        /*00b4*/ 	.word	index@(.nv.constant0._ZN2at6native27unrolled_elementwise_kernelIZZZNS0_23logical_not_kernel_cudaERNS_18TensorIteratorBaseEENKUlvE0_clEvENKUlvE0_clEvEUlaE_St5arrayIPcLm2EELi4E23TrivialOffsetCalculatorILi1EjESB_NS0_6memory15LoadWithoutCastENSC_16StoreWithoutCastEEEviT_T0_T2_T3_T4_T5_)
        /*00b8*/ 	.short	0x0380
        /*00ba*/ 	.short	0x001c


	//----- nvinfo : EIATTR_SW_WAR
	.align		4
.L_7293:
        /*00bc*/ 	.byte	0x04, 0x36
        /*00be*/ 	.short	(.L_7295 - .L_7294)
.L_7294:
        /*00c0*/ 	.word	0x00000008
.L_7295:


//--------------------- .nv.info._ZN2at6native29vectorized_elementwise_kernelILi2EZZZNS0_23logical_not_kernel_cudaERNS_18TensorIteratorBaseEENKUlvE0_clEvENKUlvE0_clEvEUlaE_St5arrayIPcLm2EEEEviT0_T1_ --------------------------
	.section	.nv.info._ZN2at6native29vectorized_elementwise_kernelILi2EZZZNS0_23logical_not_kernel_cudaERNS_18TensorIteratorBaseEENKUlvE0_clEvENKUlvE0_clEvEUlaE_St5arrayIPcLm2EEEEviT0_T1_,"",@"SHT_CUDA_INFO"
	.sectionflags	@""
	.align	4


	//----- nvinfo : EIATTR_CUDA_API_VERSION
	.align		4
        /*0000*/ 	.byte	0x04, 0x37
        /*0002*/ 	.short	(.L_7297 - .L_7296)
.L_7296:
        /*0004*/ 	.word	0x00000082


	//----- nvinfo : EIATTR_KPARAM_INFO
	.align		4
.L_7297:
        /*0008*/ 	.byte	0x04, 0x17
        /*000a*/ 	.short	(.L_7299 - .L_7298)
.L_7298:
        /*000c*/ 	.word	0x00000000
        /*0010*/ 	.short	0x0002
        /*0012*/ 	.short	0x0008
        /*0014*/ 	.byte	0x00, 0xf0, 0x41, 0x00


	//----- nvinfo : EIATTR_KPARAM_INFO
	.align		4
.L_7299:
        /*0018*/ 	.byte	0x04, 0x17
        /*001a*/ 	.short	(.L_7301 - .L_7300)
.L_7300:
        /*001c*/ 	.word	0x00000000
        /*0020*/ 	.short	0x0001
        /*0022*/ 	.short	0x0004
        /*0024*/ 	.byte	0x00, 0xf0, 0x05, 0x00


	//----- nvinfo : EIATTR_KPARAM_INFO
	.align		4
.L_7301:
        /*0028*/ 	.byte	0x04, 0x17
        /*002a*/ 	.short	(.L_7303 - .L_7302)
.L_7302:
        /*002c*/ 	.word	0x00000000
        /*0030*/ 	.short	0x0000
        /*0032*/ 	.short	0x0000
        /*0034*/ 	.byte	0x00, 0xf0, 0x11, 0x00


	//----- nvinfo : EIATTR_SPARSE_MMA_MASK
	.align		4
.L_7303:
        /*0038*/ 	.byte	0x03, 0x50
        /*003a*/ 	.short	0x0000


	//----- nvinfo : EIATTR_MAXREG_COUNT
	.align		4
        /*003c*/ 	.byte	0x03, 0x1b
        /*003e*/ 	.short	0x00ff


	//----- nvinfo : EIATTR_MERCURY_ISA_VERSION
	.align		4
        /*0040*/ 	.byte	0x03, 0x5f
        /*0042*/ 	.short	0x0101


	//----- nvinfo : EIATTR_VRC_CTA_INIT_COUNT
	.align		4
        /*0044*/ 	.byte	0x02, 0x4a
	.zero		1
	.zero		1


	//----- nvinfo : EIATTR_EXIT_INSTR_OFFSETS
	.align		4
        /*0048*/ 	.byte	0x04, 0x1c
        /*004a*/ 	.short	(.L_7305 - .L_7304)


	//   ....[0]....
.L_7304:
        /*004c*/ 	.word	0x00000950


	//   ....[1]....
        /*0050*/ 	.word	0x000009b0


	//   ....[2]....
        /*0054*/ 	.word	0x00000cd0


	//----- nvinfo : EIATTR_MAX_THREADS
	.align		4
.L_7305:
        /*0058*/ 	.byte	0x04, 0x05
        /*005a*/ 	.short	(.L_7307 - .L_7306)
.L_7306:
        /*005c*/ 	.word	0x00000080
        /*0060*/ 	.word	0x00000001
        /*0064*/ 	.word	0x00000001


	//----- nvinfo : EIATTR_CRS_STACK_SIZE
	.align		4
.L_7307:
        /*0068*/ 	.byte	0x04, 0x1e
        /*006a*/ 	.short	(.L_7309 - .L_7308)
.L_7308:
        /*006c*/ 	.word	0x00000000


	//----- nvinfo : EIATTR_CBANK_PARAM_SIZE
	.align		4
.L_7309:
        /*0070*/ 	.byte	0x03, 0x19
        /*0072*/ 	.short	0x0018


	//----- nvinfo : EIATTR_PARAM_CBANK
	.align		4
        /*0074*/ 	.byte	0x04, 0x0a
        /*0076*/ 	.short	(.L_7311 - .L_7310)
	.align		4
.L_7310:
        /*0078*/ 	.word	index@(.nv.constant0._ZN2at6native29vectorized_elementwise_kernelILi2EZZZNS0_23logical_not_kernel_cudaERNS_18TensorIteratorBaseEENKUlvE0_clEvENKUlvE0_clEvEUlaE_St5arrayIPcLm2EEEEviT0_T1_)
        /*007c*/ 	.short	0x0380
        /*007e*/ 	.short	0x0018


	//----- nvinfo : EIATTR_SW_WAR
	.align		4
.L_7311:
        /*0080*/ 	.byte	0x04, 0x36
        /*0082*/ 	.short	(.L_7313 - .L_7312)
.L_7312:
        /*0084*/ 	.word	0x00000008
.L_7313:


//--------------------- .nv.info._ZN2at6native29vectorized_elementwise_kernelILi4EZZZNS0_23logical_not_kernel_cudaERNS_18TensorIteratorBaseEENKUlvE0_clEvENKUlvE0_clEvEUlaE_St5arrayIPcLm2EEEEviT0_T1_ --------------------------
	.section	.nv.info._ZN2at6native29vectorized_elementwise_kernelILi4EZZZNS0_23logical_not_kernel_cudaERNS_18TensorIteratorBaseEENKUlvE0_clEvENKUlvE0_clEvEUlaE_St5arrayIPcLm2EEEEviT0_T1_,"",@"SHT_CUDA_INFO"
	.sectionflags	@""
	.align	4


	//----- nvinfo : EIATTR_CUDA_API_VERSION
	.align		4
        /*0000*/ 	.byte	0x04, 0x37
        /*0002*/ 	.short	(.L_7315 - .L_7314)
.L_7314:
        /*0004*/ 	.word	0x00000082


	//----- nvinfo : EIATTR_KPARAM_INFO
	.align		4
.L_7315:
        /*0008*/ 	.byte	0x04, 0x17
        /*000a*/ 	.short	(.L_7317 - .L_7316)
.L_7316:
        /*000c*/ 	.word	0x00000000
        /*0010*/ 	.short	0x0002
        /*0012*/ 	.short	0x0008
        /*0014*/ 	.byte	0x00, 0xf0, 0x41, 0x00


	//----- nvinfo : EIATTR_KPARAM_INFO
	.align		4
.L_7317:
        /*0018*/ 	.byte	0x04, 0x17
        /*001a*/ 	.short	(.L_7319 - .L_7318)
.L_7318:
        /*001c*/ 	.word	0x00000000
        /*0020*/ 	.short	0x0001
        /*0022*/ 	.short	0x0004
        /*0024*/ 	.byte	0x00, 0xf0, 0x05, 0x00


	//----- nvinfo : EIATTR_KPARAM_INFO
	.align		4
.L_7319:
        /*0028*/ 	.byte	0x04, 0x17
        /*002a*/ 	.short	(.L_7321 - .L_7320)
.L_7320:
        /*002c*/ 	.word	0x00000000
        /*0030*/ 	.short	0x0000
        /*0032*/ 	.short	0x0000
        /*0034*/ 	.byte	0x00, 0xf0, 0x11, 0x00


	//----- nvinfo : EIATTR_SPARSE_MMA_MASK
	.align		4
.L_7321:
        /*0038*/ 	.byte	0x03, 0x50
        /*003a*/ 	.short	0x0000


	//----- nvinfo : EIATTR_MAXREG_COUNT
	.align		4
        /*003c*/ 	.byte	0x03, 0x1b
        /*003e*/ 	.short	0x00ff


	//----- nvinfo : EIATTR_MERCURY_ISA_VERSION
	.align		4
        /*0040*/ 	.byte	0x03, 0x5f
        /*0042*/ 	.short	0x0101


	//----- nvinfo : EIATTR_VRC_CTA_INIT_COUNT
	.align		4
        /*0044*/ 	.byte	0x02, 0x4a
	.zero		1
	.zero		1


	//----- nvinfo : EIATTR_EXIT_INSTR_OFFSETS
	.align		4
        /*0048*/ 	.byte	0x04, 0x1c
        /*004a*/ 	.short	(.L_7323 - .L_7322)


	//   ....[0]....
.L_7322:
        /*004c*/ 	.word	0x00000950


	//   ....[1]....
        /*0050*/ 	.word	0x000009b0


	//   ....[2]....
        /*0054*/ 	.word	0x00000cb0


	//----- nvinfo : EIATTR_MAX_THREADS
	.align		4
.L_7323:
        /*0058*/ 	.byte	0x04, 0x05
        /*005a*/ 	.short	(.L_7325 - .L_7324)
.L_7324:
        /*005c*/ 	.word	0x00000080
        /*0060*/ 	.word	0x00000001
        /*0064*/ 	.word	0x00000001


	//----- nvinfo : EIATTR_CRS_STACK_SIZE
	.align		4
.L_7325:
        /*0068*/ 	.byte	0x04, 0x1e
        /*006a*/ 	.short	(.L_7327 - .L_7326)
.L_7326:
        /*006c*/ 	.word	0x00000000


	//----- nvinfo : EIATTR_CBANK_PARAM_SIZE
	.align		4
.L_7327:
        /*0070*/ 	.byte	0x03, 0x19
        /*0072*/ 	.short	0x0018


	//----- nvinfo : EIATTR_PARAM_CBANK
	.align		4
        /*0074*/ 	.byte	0x04, 0x0a
        /*0076*/ 	.short	(.L_7329 - .L_7328)
	.align		4
.L_7328:
        /*0078*/ 	.word	index@(.nv.constant0._ZN2at6native29vectorized_elementwise_kernelILi4EZZZNS0_23logical_not_kernel_cudaERNS_18TensorIteratorBaseEENKUlvE0_clEvENKUlvE0_clEvEUlaE_St5arrayIPcLm2EEEEviT0_T1_)
        /*007c*/ 	.short	0x0380
        /*007e*/ 	.short	0x0018


	//----- nvinfo : EIATTR_SW_WAR
	.align		4
.L_7329:
        /*0080*/ 	.byte	0x04, 0x36
        /*0082*/ 	.short	(.L_7331 - .L_7330)
.L_7330:
        /*0084*/ 	.word	0x00000008
.L_7331:


//--------------------- .nv.info._ZN2at6native29vectorized_elementwise_kernelILi8EZZZNS0_23logical_not_kernel_cudaERNS_18TensorIteratorBaseEENKUlvE0_clEvENKUlvE0_clEvEUlaE_St5arrayIPcLm2EEEEviT0_T1_ --------------------------
	.section	.nv.info._ZN2at6native29vectorized_elementwise_kernelILi8EZZZNS0_23logical_not_kernel_cudaERNS_18TensorIteratorBaseEENKUlvE0_clEvENKUlvE0_clEvEUlaE_St5arrayIPcLm2EEEEviT0_T1_,"",@"SHT_CUDA_INFO"
	.sectionflags	@""
	.align	4


	//----- nvinfo : EIATTR_CUDA_API_VERSION
	.align		4
        /*0000*/ 	.byte	0x04, 0x37
        /*0002*/ 	.short	(.L_7333 - .L_7332)
.L_7332:
        /*0004*/ 	.word	0x00000082


	//----- nvinfo : EIATTR_KPARAM_INFO
	.align		4
.L_7333:
        /*0008*/ 	.byte	0x04, 0x17
        /*000a*/ 	.short	(.L_7335 - .L_7334)
.L_7334:
        /*000c*/ 	.word	0x00000000
        /*0010*/ 	.short	0x0002
        /*0012*/ 	.short	0x0008
        /*0014*/ 	.byte	0x00, 0xf0, 0x41, 0x00


	//----- nvinfo : EIATTR_KPARAM_INFO
	.align		4
.L_7335:
        /*0018*/ 	.byte	0x04, 0x17
        /*001a*/ 	.short	(.L_7337 - .L_7336)
.L_7336:
        /*001c*/ 	.word	0x00000000
        /*0020*/ 	.short	0x0001
        /*0022*/ 	.short	0x0004
        /*0024*/ 	.byte	0x00, 0xf0, 0x05, 0x00


	//----- nvinfo : EIATTR_KPARAM_INFO
	.align		4
.L_7337:
        /*0028*/ 	.byte	0x04, 0x17
        /*002a*/ 	.short	(.L_7339 - .L_7338)
.L_7338:
        /*002c*/ 	.word	0x00000000
        /*0030*/ 	.short	0x0000
        /*0032*/ 	.short	0x0000
        /*0034*/ 	.byte	0x00, 0xf0, 0x11, 0x00


	//----- nvinfo : EIATTR_SPARSE_MMA_MASK
	.align		4
.L_7339:
        /*0038*/ 	.byte	0x03, 0x50
        /*003a*/ 	.short	0x0000


	//----- nvinfo : EIATTR_MAXREG_COUNT
	.align		4
        /*003c*/ 	.byte	0x03, 0x1b
        /*003e*/ 	.short	0x00ff


	//----- nvinfo : EIATTR_MERCURY_ISA_VERSION
	.align		4
        /*0040*/ 	.byte	0x03, 0x5f
        /*0042*/ 	.short	0x0101


	//----- nvinfo : EIATTR_VRC_CTA_INIT_COUNT
	.align		4
        /*0044*/ 	.byte	0x02, 0x4a
	.zero		1
	.zero		1


	//----- nvinfo : EIATTR_EXIT_INSTR_OFFSETS
	.align		4
        /*0048*/ 	.byte	0x04, 0x1c
        /*004a*/ 	.short	(.L_7341 - .L_7340)


	//   ....[0]....
.L_7340:
        /*004c*/ 	.word	0x00000010


	//----- nvinfo : EIATTR_MAX_THREADS
	.align		4
.L_7341:
        /*0050*/ 	.byte	0x04, 0x05
        /*0052*/ 	.short	(.L_7343 - .L_7342)
.L_7342:
        /*0054*/ 	.word	0x00000080
        /*0058*/ 	.word	0x00000001
        /*005c*/ 	.word	0x00000001


	//----- nvinfo : EIATTR_CBANK_PARAM_SIZE
	.align		4
.L_7343:
        /*0060*/ 	.byte	0x03, 0x19
        /*0062*/ 	.short	0x0018


	//----- nvinfo : EIATTR_PARAM_CBANK
	.align		4
        /*0064*/ 	.byte	0x04, 0x0a
        /*0066*/ 	.short	(.L_7345 - .L_7344)
	.align		4
.L_7344:
        /*0068*/ 	.word	index@(.nv.constant0._ZN2at6native29vectorized_elementwise_kernelILi8EZZZNS0_23logical_not_kernel_cudaERNS_18TensorIteratorBaseEENKUlvE0_clEvENKUlvE0_clEvEUlaE_St5arrayIPcLm2EEEEviT0_T1_)
        /*006c*/ 	.short	0x0380
        /*006e*/ 	.short	0x0018


	//----- nvinfo : EIATTR_SW_WAR
	.align		4
.L_7345:
        /*0070*/ 	.byte	0x04, 0x36
        /*0072*/ 	.short	(.L_7347 - .L_7346)
.L_7346:
        /*0074*/ 	.word	0x00000008
.L_7347:


//--------------------- .nv.info._ZN2at6native18elementwise_kernelILi128ELi4EZNS0_15gpu_kernel_implIZZZNS0_23logical_not_kernel_cudaERNS_18TensorIteratorBaseEENKUlvE0_clEvENKUlvE_clEvEUlhE_EEvS4_RKT_EUliE_EEviT1_ --------------------------
	.section	.nv.info._ZN2at6native18elementwise_kernelILi128ELi4EZNS0_15gpu_kernel_implIZZZNS0_23logical_not_kernel_cudaERNS_18TensorIteratorBaseEENKUlvE0_clEvENKUlvE_clEvEUlhE_EEvS4_RKT_EUliE_EEviT1_,"",@"SHT_CUDA_INFO"
	.sectionflags	@""
	.align	4


	//----- nvinfo : EIATTR_CUDA_API_VERSION
	.align		4
        /*0000*/ 	.byte	0x04, 0x37
        /*0002*/ 	.short	(.L_7349 - .L_7348)
.L_7348:
        /*0004*/ 	.word	0x00000082


	//----- nvinfo : EIATTR_KPARAM_INFO
	.align		4
.L_7349:
        /*0008*/ 	.byte	0x04, 0x17
        /*000a*/ 	.short	(.L_7351 - .L_7350)
.L_7350:
        /*000c*/ 	.word	0x00000000
        /*0010*/ 	.short	0x0001
        /*0012*/ 	.short	0x0008
        /*0014*/ 	.byte	0x00, 0xf0, 0x61, 0x08


	//----- nvinfo : EIATTR_KPARAM_INFO
	.align		4
.L_7351:
        /*0018*/ 	.byte	0x04, 0x17
        /*001a*/ 	.short	(.L_7353 - .L_7352)
.L_7352:
        /*001c*/ 	.word	0x00000000
        /*0020*/ 	.short	0x0000
        /*0022*/ 	.short	0x0000
        /*0024*/ 	.byte	0x00, 0xf0, 0x11, 0x00


	//----- nvinfo : EIATTR_SPARSE_MMA_MASK
	.align		4
.L_7353:
        /*0028*/ 	.byte	0x03, 0x50
        /*002a*/ 	.short	0x0000


	//----- nvinfo : EIATTR_MAXREG_COUNT
	.align		4
        /*002c*/ 	.byte	0x03, 0x1b
        /*002e*/ 	.short	0x0080


	//----- nvinfo : EIATTR_EXTERNS
	.align		4
        /*0030*/ 	.byte	0x04, 0x0f
        /*0032*/ 	.short	(.L_7355 - .L_7354)


	//   ....[0]....
	.align		4
.L_7354:
        /*0034*/ 	.word	index@(__assertfail)


	//----- nvinfo : EIATTR_MERCURY_ISA_VERSION
	.align		4
.L_7355:
        /*0038*/ 	.byte	0x03, 0x5f
        /*003a*/ 	.short	0x0101


	//----- nvinfo : EIATTR_VRC_CTA_INIT_COUNT
	.align		4
        /*003c*/ 	.byte	0x02, 0x4a
	.zero		1
	.zero		1


	//----- nvinfo : EIATTR_SYSCALL_OFFSETS
	.align		4
        /*0040*/ 	.byte	0x04, 0x46
        /*0042*/ 	.short	(.L_7357 - .L_7356)


	//   ....[0]....
.L_7356:
        /*0044*/ 	.word	0x00002160


	//   ....[1]....
        /*0048*/ 	.word	0x00002f90


	//   ....[2]....
        /*004c*/ 	.word	0x000052c0


	//   ....[3]....
        /*0050*/ 	.word	0x00005f50


	//   ....[4]....
        /*0054*/ 	.word	0x00008350


	//   ....[5]....
        /*0058*/ 	.word	0x00008fe0


	//   ....[6]....
        /*005c*/ 	.word	0x0000b3f0


	//   ....[7]....
        /*0060*/ 	.word	0x0000c040


	//----- nvinfo : EIATTR_EXIT_INSTR_OFFSETS
	.align		4
.L_7357:
        /*0064*/ 	.byte	0x04, 0x1c
        /*0066*/ 	.short	(.L_7359 - .L_7358)


	//   ....[0]....
.L_7358:
        /*0068*/ 	.word	0x000092a0


	//   ....[1]....
        /*006c*/ 	.word	0x0000b530


	//   ....[2]....
        /*0070*/ 	.word	0x0000b550


	//   ....[3]....
        /*0074*/ 	.word	0x0000b600


	//   ....[4]....
        /*0078*/ 	.word	0x0000b640


	//   ....[5]....
        /*007c*/ 	.word	0x0000b660


	//   ....[6]....
        /*0080*/ 	.word	0x0000b700


	//   ....[7]....
        /*0084*/ 	.word	0x0000b750


	//   ....[8]....
        /*0088*/ 	.word	0x0000b800


	//   ....[9]....
        /*008c*/ 	.word	0x0000b860


	//   ....[10]....
        /*0090*/ 	.word	0x0000b8b0


	//   ....[11]....
        /*0094*/ 	.word	0x0000b970


	//   ....[12]....
        /*0098*/ 	.word	0x0000bac0


	//   ....[13]....
        /*009c*/ 	.word	0x0000bc10


	//   ....[14]....
        /*00a0*/ 	.word	0x0000bd70


	//   ....[15]....
        /*00a4*/ 	.word	0x0000bdc0


	//   ....[16]....
        /*00a8*/ 	.word	0x0000be00


	//   ....[17]....
        /*00ac*/ 	.word	0x0000be80


	//   ....[18]....
        /*00b0*/ 	.word	0x0000bee0


	//   ....[19]....
        /*00b4*/ 	.word	0x0000c050


	//   ....[20]....
        /*00b8*/ 	.word	0x0000c140


	//   ....[21]....
        /*00bc*/ 	.word	0x0000c1f0


	//   ....[22]....
        /*00c0*/ 	.word	0x0000c220


	//   ....[23]....
        /*00c4*/ 	.word	0x0000c270


	//   ....[24]....
        /*00c8*/ 	.word	0x0000c2c0


	//----- nvinfo : EIATTR_MAX_THREADS
	.align		4
.L_7359:
        /*00cc*/ 	.byte	0x04, 0x05
        /*00ce*/ 	.short	(.L_7361 - .L_7360)
.L_7360:
        /*00d0*/ 	.word	0x00000080
        /*00d4*/ 	.word	0x00000001
        /*00d8*/ 	.word	0x00000001


	//----- nvinfo : EIATTR_CRS_STACK_SIZE
	.align		4
.L_7361:
        /*00dc*/ 	.byte	0x04, 0x1e
        /*00de*/ 	.short	(.L_7363 - .L_7362)
.L_7362:
        /*00e0*/ 	.word	0x00000000


	//----- nvinfo : EIATTR_CBANK_PARAM_SIZE
	.align		4
.L_7363:
        /*00e4*/ 	.byte	0x03, 0x19
        /*00e6*/ 	.short	0x0220


	//----- nvinfo : EIATTR_PARAM_CBANK
	.align		4
        /*00e8*/ 	.byte	0x04, 0x0a
        /*00ea*/ 	.short	(.L_7365 - .L_7364)
	.align		4
.L_7364:
        /*00ec*/ 	.word	index@(.nv.constant0._ZN2at6native18elementwise_kernelILi128ELi4EZNS0_15gpu_kernel_implIZZZNS0_23logical_not_kernel_cudaERNS_18TensorIteratorBaseEENKUlvE0_clEvENKUlvE_clEvEUlhE_EEvS4_RKT_EUliE_EEviT1_)
        /*00f0*/ 	.short	0x0380
        /*00f2*/ 	.short	0x0220


	//----- nvinfo : EIATTR_SW_WAR
	.align		4
.L_7365:
        /*00f4*/ 	.byte	0x04, 0x36
        /*00f6*/ 	.short	(.L_7367 - .L_7366)
.L_7366:
        /*00f8*/ 	.word	0x00000008
.L_7367:


//--------------------- .nv.info._ZN2at6native27unrolled_elementwise_kernelIZZZNS0_23logical_not_kernel_cudaERNS_18TensorIteratorBaseEENKUlvE0_clEvENKUlvE_clEvEUlhE_St5arrayIPcLm2EELi4E23TrivialOffsetCalculatorILi1EjESB_NS0_6memory12LoadWithCastILi1EEENSC_13StoreWithCastILi1EEEEEviT_T0_T2_T3_T4_T5_ --------------------------
	.section	.nv.info._ZN2at6native27unrolled_elementwise_kernelIZZZNS0_23logical_not_kernel_cudaERNS_18TensorIteratorBaseEENKUlvE0_clEvENKUlvE_clEvEUlhE_St5arrayIPcLm2EELi4E23TrivialOffsetCalculatorILi1EjESB_NS0_6memory12LoadWithCastILi1EEENSC_13StoreWithCastILi1EEEEEviT_T0_T2_T3_T4_T5_,"",@"SHT_CUDA_INFO"
	.sectionflags	@""
	.align	4


	//----- nvinfo : EIATTR_CUDA_API_VERSION
	.align		4
        /*0000*/ 	.byte	0x04, 0x37
        /*0002*/ 	.short	(.L_7369 - .L_7368)
.L_7368:
        /*0004*/ 	.word	0x00000082


	//----- nvinfo : EIATTR_KPARAM_INFO
	.align		4
.L_7369:
        /*0008*/ 	.byte	0x04, 0x17
        /*000a*/ 	.short	(.L_7371 - .L_7370)
.L_7370:
        /*000c*/ 	.word	0x00000000
        /*0010*/ 	.short	0x0006
        /*0012*/ 	.short	0x0024
        /*0014*/ 	.byte	0x00, 0xf0, 0x21, 0x00


	//----- nvinfo : EIATTR_KPARAM_INFO
	.align		4
.L_7371:
        /*0018*/ 	.byte	0x04, 0x17
        /*001a*/ 	.short	(.L_7373 - .L_7372)
.L_7372:
        /*001c*/ 	.word	0x00000000
        /*0020*/ 	.short	0x0005
        /*0022*/ 	.short	0x001c
        /*0024*/ 	.byte	0x00, 0xf0, 0x21, 0x00


	//----- nvinfo : EIATTR_KPARAM_INFO
	.align		4
.L_7373:
        /*0028*/ 	.byte	0x04, 0x17
        /*002a*/ 	.short	(.L_7375 - .L_7374)
.L_7374:
        /*002c*/ 	.word	0x00000000
        /*0030*/ 	.short	0x0004
        /*0032*/ 	.short	0x0019
        /*0034*/ 	.byte	0x00, 0xf0, 0x05, 0x00


	//----- nvinfo : EIATTR_KPARAM_INFO
	.align		4
.L_7375:
        /*0038*/ 	.byte	0x04, 0x17
        /*003a*/ 	.short	(.L_7377 - .L_7376)
.L_7376:
        /*003c*/ 	.word	0x00000000
        /*0040*/ 	.short	0x0003
        /*0042*/ 	.short	0x0018
        /*0044*/ 	.byte	0x00, 0xf0, 0x05, 0x00


	//----- nvinfo : EIATTR_KPARAM_INFO
	.align		4
.L_7377:
        /*0048*/ 	.byte	0x04, 0x17
        /*004a*/ 	.short	(.L_7379 - .L_7378)
.L_7378:
        /*004c*/ 	.word	0x00000000
        /*0050*/ 	.short	0x0002
        /*0052*/ 	.short	0x0008
        /*0054*/ 	.byte	0x00, 0xf0, 0x41, 0x00


	//----- nvinfo : EIATTR_KPARAM_INFO
	.align		4
.L_7379:
        /*0058*/ 	.byte	0x04, 0x17
        /*005a*/ 	.short	(.L_7381 - .L_7380)
.L_7380:
        /*005c*/ 	.word	0x00000000
        /*0060*/ 	.short	0x0001
        /*0062*/ 	.short	0x0004
        /*0064*/ 	.byte	0x00, 0xf0, 0x05, 0x00


	//----- nvinfo : EIATTR_KPARAM_INFO
	.align		4
.L_7381:
        /*0068*/ 	.byte	0x04, 0x17
        /*006a*/ 	.short	(.L_7383 - .L_7382)
.L_7382:
        /*006c*/ 	.word	0x00000000
        /*0070*/ 	.short	0x0000
        /*0072*/ 	.short	0x0000
        /*0074*/ 	.byte	0x00, 0xf0, 0x11, 0x00


	//----- nvinfo : EIATTR_SPARSE_MMA_MASK
	.align		4
.L_7383:
        /*0078*/ 	.byte	0x03, 0x50
        /*007a*/ 	.short	0x0000


	//----- nvinfo : EIATTR_MAXREG_COUNT
	.align		4
        /*007c*/ 	.byte	0x03, 0x1b
        /*007e*/ 	.short	0x00ff


	//----- nvinfo : EIATTR_EXTERNS
	.align		4
        /*0080*/ 	.byte	0x04, 0x0f
        /*0082*/ 	.short	(.L_7385 - .L_7384)


	//   ....[0]....
	.align		4
.L_7384:
        /*0084*/ 	.word	index@(__assertfail)


	//----- nvinfo : EIATTR_MERCURY_ISA_VERSION
	.align		4
.L_7385:
        /*0088*/ 	.byte	0x03, 0x5f
        /*008a*/ 	.short	0x0101


	//----- nvinfo : EIATTR_VRC_CTA_INIT_COUNT
	.align		4
        /*008c*/ 	.byte	0x02, 0x4a
	.zero		1
	.zero		1


	//----- nvinfo : EIATTR_SYSCALL_OFFSETS
	.align		4
        /*0090*/ 	.byte	0x04, 0x46
        /*0092*/ 	.short	(.L_7387 - .L_7386)


	//   ....[0]....
.L_7386:
        /*0094*/ 	.word	0x00000e80


	//   ....[1]....
        /*0098*/ 	.word	0x00001eb0


	//   ....[2]....
        /*009c*/ 	.word	0x00002e20


	//   ....[3]....
        /*00a0*/ 	.word	0x00003d80


	//   ....[4]....
        /*00a4*/ 	.word	0x00004b10


	//   ....[5]....
        /*00a8*/ 	.word	0x000057d0


	//   ....[6]....
        /*00ac*/ 	.word	0x00006590


	//   ....[7]....
        /*00b0*/ 	.word	0x00007320


	//----- nvinfo : EIATTR_EXIT_INSTR_OFFSETS
	.align		4
.L_7387:
        /*00b4*/ 	.byte	0x04, 0x1c
        /*00b6*/ 	.short	(.L_7389 - .L_7388)


	//   ....[0]....
.L_7388:
        /*00b8*/ 	.word	0x00006810


	//   ....[1]....
        /*00bc*/ 	.word	0x00006940


	//   ....[2]....
        /*00c0*/ 	.word	0x00006960


	//   ....[3]....
        /*00c4*/ 	.word	0x000069f0


	//   ....[4]....
        /*00c8*/ 	.word	0x00006a10


	//   ....[5]....
        /*00cc*/ 	.word	0x00006a30


	//   ....[6]....
        /*00d0*/ 	.word	0x00006ac0


	//   ....[7]....
        /*00d4*/ 	.word	0x00006b00


	//   ....[8]....
        /*00d8*/ 	.word	0x00006ba0


	//   ....[9]....
        /*00dc*/ 	.word	0x00006bf0


	//   ....[10]....
        /*00e0*/ 	.word	0x00006c20


	//   ....[11]....
        /*00e4*/ 	.word	0x00006ce0


	//   ....[12]....
        /*00e8*/ 	.word	0x00006e20


	//   ....[13]....
        /*00ec*/ 	.word	0x00006f60


	//   ....[14]....
        /*00f0*/ 	.word	0x000070b0


	//   ....[15]....
        /*00f4*/ 	.word	0x000070e0


	//   ....[16]....
        /*00f8*/ 	.word	0x00007100


	//   ....[17]....
        /*00fc*/ 	.word	0x00007180


	//   ....[18]....
        /*0100*/ 	.word	0x000071c0


	//   ....[19]....
        /*0104*/ 	.word	0x00007330


	//   ....[20]....
        /*0108*/ 	.word	0x00007410


	//   ....[21]....
        /*010c*/ 	.word	0x000074b0


	//   ....[22]....
        /*0110*/ 	.word	0x000074e0


	//   ....[23]....
        /*0114*/ 	.word	0x00007530


	//   ....[24]....
        /*0118*/ 	.word	0x00007570


	//----- nvinfo : EIATTR_MAX_THREADS
	.align		4
.L_7389:
        /*011c*/ 	.byte	0x04, 0x05
        /*011e*/ 	.short	(.L_7391 - .L_7390)
.L_7390:
        /*0120*/ 	.word	0x00000080
        /*0124*/ 	.word	0x00000001
        /*0128*/ 	.word	0x00000001


	//----- nvinfo : EIATTR_CRS_STACK_SIZE
	.align		4
.L_7391:
        /*012c*/ 	.byte	0x04, 0x1e
        /*012e*/ 	.short	(.L_7393 - .L_7392)
.L_7392:
        /*0130*/ 	.word	0x00000000


	//----- nvinfo : EIATTR_CBANK_PARAM_SIZE
	.align		4
.L_7393:
        /*0134*/ 	.byte	0x03, 0x19
        /*0136*/ 	.short	0x002c


	//----- nvinfo : EIATTR_PARAM_CBANK
	.align		4
        /*0138*/ 	.byte	0x04, 0x0a
        /*013a*/ 	.short	(.L_7395 - .L_7394)
	.align		4
.L_7394:
        /*013c*/ 	.word	index@(.nv.constant0._ZN2at6native27unrolled_elementwise_kernelIZZZNS0_23logical_not_kernel_cudaERNS_18TensorIteratorBaseEENKUlvE0_clEvENKUlvE_clEvEUlhE_St5arrayIPcLm2EELi4E23TrivialOffsetCalculatorILi1EjESB_NS0_6memory12LoadWithCastILi1EEENSC_13StoreWithCastILi1EEEEEviT_T0_T2_T3_T4_T5_)
        /*0140*/ 	.short	0x0380
        /*0142*/ 	.short	0x002c


	//----- nvinfo : EIATTR_SW_WAR
	.align		4
.L_7395:
        /*0144*/ 	.byte	0x04, 0x36
        /*0146*/ 	.short	(.L_7397 - .L_7396)
.L_7396:
        /*0148*/ 	.word	0x00000008
.L_7397:


//--------------------- .nv.info._ZN2at6native18elementwise_kernelILi128ELi4EZNS0_22gpu_kernel_impl_nocastIZZZNS0_23logical_not_kernel_cudaERNS_18TensorIteratorBaseEENKUlvE0_clEvENKUlvE_clEvEUlhE_EEvS4_RKT_EUliE_EEviT1_ --------------------------
	.section	.nv.info._ZN2at6native18elementwise_kernelILi128ELi4EZNS0_22gpu_kernel_impl_nocastIZZZNS0_23logical_not_kernel_cudaERNS_18TensorIteratorBaseEENKUlvE0_clEvENKUlvE_clEvEUlhE_EEvS4_RKT_EUliE_EEviT1_,"",@"SHT_CUDA_INFO"
	.sectionflags	@""
	.align	4


	//----- nvinfo : EIATTR_CUDA_API_VERSION
	.align		4
        /*0000*/ 	.byte	0x04, 0x37
        /*0002*/ 	.short	(.L_7399 - .L_7398)
.L_7398:
        /*0004*/ 	.word	0x00000082


	//----- nvinfo : EIATTR_KPARAM_INFO
	.align		4
.L_7399:
        /*0008*/ 	.byte	0x04, 0x17
        /*000a*/ 	.short	(.L_7401 - .L_7400)
.L_7400:
        /*000c*/ 	.word	0x00000000
        /*0010*/ 	.short	0x0001
        /*0012*/ 	.short	0x0008
        /*0014*/ 	.byte	0x00, 0xf0, 0x61, 0x08


	//----- nvinfo : EIATTR_KPARAM_INFO
	.align		4
.L_7401:
        /*0018*/ 	.byte	0x04, 0x17
        /*001a*/ 	.short	(.L_7403 - .L_7402)
.L_7402:
        /*001c*/ 	.word	0x00000000
        /*0020*/ 	.short	0x0000
        /*0022*/ 	.short	0x0000
        /*0024*/ 	.byte	0x00, 0xf0, 0x11, 0x00


	//----- nvinfo : EIATTR_SPARSE_MMA_MASK
	.align		4
.L_7403:
        /*0028*/ 	.byte	0x03, 0x50
        /*002a*/ 	.short	0x0000


	//----- nvinfo : EIATTR_MAXREG_COUNT
	.align		4
        /*002c*/ 	.byte	0x03, 0x1b
        /*002e*/ 	.short	0x0080


	//----- nvinfo : EIATTR_MERCURY_ISA_VERSION
	.align		4
        /*0030*/ 	.byte	0x03, 0x5f
        /*0032*/ 	.short	0x0101


	//----- nvinfo : EIATTR_VRC_CTA_INIT_COUNT
	.align		4
        /*0034*/ 	.byte	0x02, 0x4a
	.zero		1
	.zero		1


	//----- nvinfo : EIATTR_EXIT_INSTR_OFFSETS
	.align		4
        /*0038*/ 	.byte	0x04, 0x1c
        /*003a*/ 	.short	(.L_7405 - .L_7404)


	//   ....[0]....
.L_7404:
        /*003c*/ 	.word	0x000002d0


	//   ....[1]....
        /*0040*/ 	.word	0x00000340


	//   ....[2]....
        /*0044*/ 	.word	0x00003e30


	//   ....[3]....
        /*0048*/ 	.word	0x00005170


	//----- nvinfo : EIATTR_MAX_THREADS
	.align		4
.L_7405:
        /*004c*/ 	.byte	0x04, 0x05
        /*004e*/ 	.short	(.L_7407 - .L_7406)
.L_7406:
        /*0050*/ 	.word	0x00000080
        /*0054*/ 	.word	0x00000001
        /*0058*/ 	.word	0x00000001


	//----- nvinfo : EIATTR_CRS_STACK_SIZE
	.align		4
.L_7407:
        /*005c*/ 	.byte	0x04, 0x1e
        /*005e*/ 	.short	(.L_7409 - .L_7408)
.L_7408:
        /*0060*/ 	.word	0x00000000


	//----- nvinfo : EIATTR_CBANK_PARAM_SIZE
	.align		4
.L_7409:
        /*0064*/ 	.byte	0x03, 0x19
        /*0066*/ 	.short	0x0220


	//----- nvinfo : EIATTR_PARAM_CBANK
	.align		4
        /*0068*/ 	.byte	0x04, 0x0a
        /*006a*/ 	.short	(.L_7411 - .L_7410)
	.align		4
.L_7410:
        /*006c*/ 	.word	index@(.nv.constant0._ZN2at6native18elementwise_kernelILi128ELi4EZNS0_22gpu_kernel_impl_nocastIZZZNS0_23logical_not_kernel_cudaERNS_18TensorIteratorBaseEENKUlvE0_clEvENKUlvE_clEvEUlhE_EEvS4_RKT_EUliE_EEviT1_)
        /*0070*/ 	.short	0x0380
        /*0072*/ 	.short	0x0220


	//----- nvinfo : EIATTR_SW_WAR
	.align		4
.L_7411:
        /*0074*/ 	.byte	0x04, 0x36
        /*0076*/ 	.short	(.L_7413 - .L_7412)
.L_7412:
        /*0078*/ 	.word	0x00000008
.L_7413:


//--------------------- .nv.info._ZN2at6native27unrolled_elementwise_kernelIZZZNS0_23logical_not_kernel_cudaERNS_18TensorIteratorBaseEENKUlvE0_clEvENKUlvE_clEvEUlhE_St5arrayIPcLm2EELi4E23TrivialOffsetCalculatorILi1EjESB_NS0_6memory15LoadWithoutCastENSC_16StoreWithoutCastEEEviT_T0_T2_T3_T4_T5_ --------------------------
	.section	.nv.info._ZN2at6native27unrolled_elementwise_kernelIZZZNS0_23logical_not_kernel_cudaERNS_18TensorIteratorBaseEENKUlvE0_clEvENKUlvE_clEvEUlhE_St5arrayIPcLm2EELi4E23TrivialOffsetCalculatorILi1EjESB_NS0_6memory15LoadWithoutCastENSC_16StoreWithoutCastEEEviT_T0_T2_T3_T4_T5_,"",@"SHT_CUDA_INFO"
	.sectionflags	@""
	.align	4


	//----- nvinfo : EIATTR_CUDA_API_VERSION
	.align		4
        /*0000*/ 	.byte	0x04, 0x37
        /*0002*/ 	.short	(.L_7415 - .L_7414)
.L_7414:
        /*0004*/ 	.word	0x00000082


	//----- nvinfo : EIATTR_KPARAM_INFO
	.align		4
.L_7415:
        /*0008*/ 	.byte	0x04, 0x17
        /*000a*/ 	.short	(.L_7417 - .L_7416)
.L_7416:
        /*000c*/ 	.word	0x00000000
        /*0010*/ 	.short	0x0006
        /*0012*/ 	.short	0x001b
        /*0014*/ 	.byte	0x00, 0xf0, 0x05, 0x00


	//----- nvinfo : EIATTR_KPARAM_INFO
	.align		4
.L_7417:
        /*0018*/ 	.byte	0x04, 0x17
        /*001a*/ 	.short	(.L_7419 - .L_7418)
.L_7418:
        /*001c*/ 	.word	0x00000000
        /*0020*/ 	.short	0x0005
        /*0022*/ 	.short	0x001a
        /*0024*/ 	.byte	0x00, 0xf0, 0x05, 0x00


	//----- nvinfo : EIATTR_KPARAM_INFO
	.align		4
.L_7419:
        /*0028*/ 	.byte	0x04, 0x17
        /*002a*/ 	.short	(.L_7421 - .L_7420)
.L_7420:
        /*002c*/ 	.word	0x00000000
        /*0030*/ 	.short	0x0004
        /*0032*/ 	.short	0x0019
        /*0034*/ 	.byte	0x00, 0xf0, 0x05, 0x00


	//----- nvinfo : EIATTR_KPARAM_INFO
	.align		4
.L_7421:
        /*0038*/ 	.byte	0x04, 0x17
        /*003a*/ 	.short	(.L_7423 - .L_7422)
.L_7422:
        /*003c*/ 	.word	0x00000000
        /*0040*/ 	.short	0x0003
        /*0042*/ 	.short	0x0018
        /*0044*/ 	.byte	0x00, 0xf0, 0x05, 0x00


	//----- nvinfo : EIATTR_KPARAM_INFO
	.align		4
.L_7423:
        /*0048*/ 	.byte	0x04, 0x17
        /*004a*/ 	.short	(.L_7425 - .L_7424)
.L_7424:
        /*004c*/ 	.word	0x00000000
        /*0050*/ 	.short	0x0002
        /*0052*/ 	.short	0x0008
        /*0054*/ 	.byte	0x00, 0xf0, 0x41, 0x00


	//----- nvinfo : EIATTR_KPARAM_INFO
	.align		4
.L_7425:
        /*0058*/ 	.byte	0x04, 0x17
        /*005a*/ 	.short	(.L_7427 - .L_7426)
.L_7426:
        /*005c*/ 	.word	0x00000000
        /*0060*/ 	.short	0x0001
        /*0062*/ 	.short	0x0004
        /*0064*/ 	.byte	0x00, 0xf0, 0x05, 0x00


	//----- nvinfo : EIATTR_KPARAM_INFO
	.align		4
.L_7427:
        /*0068*/ 	.byte	0x04, 0x17
        /*006a*/ 	.short	(.L_7429 - .L_7428)
.L_7428:
        /*006c*/ 	.word	0x00000000
        /*0070*/ 	.short	0x0000
        /*0072*/ 	.short	0x0000
        /*0074*/ 	.byte	0x00, 0xf0, 0x11, 0x00


	//----- nvinfo : EIATTR_SPARSE_MMA_MASK
	.align		4
.L_7429:
        /*0078*/ 	.byte	0x03, 0x50
        /*007a*/ 	.short	0x0000


	//----- nvinfo : EIATTR_MAXREG_COUNT
	.align		4
        /*007c*/ 	.byte	0x03, 0x1b
        /*007e*/ 	.short	0x00ff


	//----- nvinfo : EIATTR_MERCURY_ISA_VERSION
	.align		4
        /*0080*/ 	.byte	0x03, 0x5f
        /*0082*/ 	.short	0x0101


	//----- nvinfo : EIATTR_VRC_CTA_INIT_COUNT
	.align		4
        /*0084*/ 	.byte	0x02, 0x4a
	.zero		1
	.zero		1


	//----- nvinfo : EIATTR_EXIT_INSTR_OFFSETS
	.align		4
        /*0088*/ 	.byte	0x04, 0x1c
        /*008a*/ 	.short	(.L_7431 - .L_7430)


	//   ....[0]....
.L_7430:
        /*008c*/ 	.word	0x00000480


	//   ....[1]....
        /*0090*/ 	.word	0x000004e0


	//----- nvinfo : EIATTR_MAX_THREADS
	.align		4
.L_7431:
        /*0094*/ 	.byte	0x04, 0x05
        /*0096*/ 	.short	(.L_7433 - .L_7432)
.L_7432:
        /*0098*/ 	.word	0x00000080
        /*009c*/ 	.word	0x00000001
        /*00a0*/ 	.word	0x00000001


	//----- nvinfo : EIATTR_CRS_STACK_SIZE
	.align		4
.L_7433:
        /*00a4*/ 	.byte	0x04, 0x1e
        /*00a6*/ 	.short	(.L_7435 - .L_7434)
.L_7434:
        /*00a8*/ 	.word	0x00000000


	//----- nvinfo : EIATTR_CBANK_PARAM_SIZE
	.align		4
.L_7435:
        /*00ac*/ 	.byte	0x03, 0x19
        /*00ae*/ 	.short	0x001c


	//----- nvinfo : EIATTR_PARAM_CBANK
	.align		4
        /*00b0*/ 	.byte	0x04, 0x0a
        /*00b2*/ 	.short	(.L_7437 - .L_7436)
	.align		4
.L_7436:
        /*00b4*/ 	.word	index@(.nv.constant0._ZN2at6native27unrolled_elementwise_kernelIZZZNS0_23logical_not_kernel_cudaERNS_18TensorIteratorBaseEENKUlvE0_clEvENKUlvE_clEvEUlhE_St5arrayIPcLm2EELi4E23TrivialOffsetCalculatorILi1EjESB_NS0_6memory15LoadWithoutCastENSC_16StoreWithoutCastEEEviT_T0_T2_T3_T4_T5_)
        /*00b8*/ 	.short	0x0380
        /*00ba*/ 	.short	0x001c


	//----- nvinfo : EIATTR_SW_WAR
	.align		4
.L_7437:
        /*00bc*/ 	.byte	0x04, 0x36
        /*00be*/ 	.short	(.L_7439 - .L_7438)
.L_7438:
        /*00c0*/ 	.word	0x00000008
.L_7439:


//--------------------- .nv.info._ZN2at6native29vectorized_elementwise_kernelILi2EZZZNS0_23logical_not_kernel_cudaERNS_18TensorIteratorBaseEENKUlvE0_clEvENKUlvE_clEvEUlhE_St5arrayIPcLm2EEEEviT0_T1_ --------------------------
	.section	.nv.info._ZN2at6native29vectorized_elementwise_kernelILi2EZZZNS0_23logical_not_kernel_cudaERNS_18TensorIteratorBaseEENKUlvE0_clEvENKUlvE_clEvEUlhE_St5arrayIPcLm2EEEEviT0_T1_,"",@"SHT_CUDA_INFO"
	.sectionflags	@""
	.align	4


	//----- nvinfo : EIATTR_CUDA_API_VERSION
	.align		4
        /*0000*/ 	.byte	0x04, 0x37
        /*0002*/ 	.short	(.L_7441 - .L_7440)
.L_7440:
        /*0004*/ 	.word	0x00000082


	//----- nvinfo : EIATTR_KPARAM_INFO
	.align		4
.L_7441:
        /*0008*/ 	.byte	0x04, 0x17
        /*000a*/ 	.short	(.L_7443 - .L_7442)
.L_7442:
        /*000c*/ 	.word	0x00000000
        /*0010*/ 	.short	0x0002
        /*0012*/ 	.short	0x0008
        /*0014*/ 	.byte	0x00, 0xf0, 0x41, 0x00


	//----- nvinfo : EIATTR_KPARAM_INFO
	.align		4
.L_7443:
        /*0018*/ 	.byte	0x04, 0x17
        /*001a*/ 	.short	(.L_7445 - .L_7444)
.L_7444:
        /*001c*/ 	.word	0x00000000
        /*0020*/ 	.short	0x0001
        /*0022*/ 	.short	0x0004
        /*0024*/ 	.byte	0x00, 0xf0, 0x05, 0x00


	//----- nvinfo : EIATTR_KPARAM_INFO
	.align		4
.L_7445:
        /*0028*/ 	.byte	0x04, 0x17
        /*002a*/ 	.short	(.L_7447 - .L_7446)
.L_7446:
        /*002c*/ 	.word	0x00000000
        /*0030*/ 	.short	0x0000
        /*0032*/ 	.short	0x0000
        /*0034*/ 	.byte	0x00, 0xf0, 0x11, 0x00


	//----- nvinfo : EIATTR_SPARSE_MMA_MASK
	.align		4
.L_7447:
        /*0038*/ 	.byte	0x03, 0x50
        /*003a*/ 	.short	0x0000


	//----- nvinfo : EIATTR_MAXREG_COUNT
	.align		4
        /*003c*/ 	.byte	0x03, 0x1b
        /*003e*/ 	.short	0x00ff


	//----- nvinfo : EIATTR_MERCURY_ISA_VERSION
	.align		4
        /*0040*/ 	.byte	0x03, 0x5f
        /*0042*/ 	.short	0x0101


	//----- nvinfo : EIATTR_VRC_CTA_INIT_COUNT
	.align		4
        /*0044*/ 	.byte	0x02, 0x4a
	.zero		1
	.zero		1


	//----- nvinfo : EIATTR_EXIT_INSTR_OFFSETS
	.align		4
        /*0048*/ 	.byte	0x04, 0x1c
        /*004a*/ 	.short	(.L_7449 - .L_7448)


	//   ....[0]....
.L_7448:
        /*004c*/ 	.word	0x00000950


	//   ....[1]....
        /*0050*/ 	.word	0x000009b0


	//   ....[2]....
        /*0054*/ 	.word	0x00000cd0


	//----- nvinfo : EIATTR_MAX_THREADS
	.align		4
.L_7449:
        /*0058*/ 	.byte	0x04, 0x05
        /*005a*/ 	.short	(.L_7451 - .L_7450)
.L_7450:
        /*005c*/ 	.word	0x00000080
        /*0060*/ 	.word	0x00000001
        /*0064*/ 	.word	0x00000001


	//----- nvinfo : EIATTR_CRS_STACK_SIZE
	.align		4
.L_7451:
        /*0068*/ 	.byte	0x04, 0x1e
        /*006a*/ 	.short	(.L_7453 - .L_7452)
.L_7452:
        /*006c*/ 	.word	0x00000000


	//----- nvinfo : EIATTR_CBANK_PARAM_SIZE
	.align		4
.L_7453:
        /*0070*/ 	.byte	0x03, 0x19
        /*0072*/ 	.short	0x0018


	//----- nvinfo : EIATTR_PARAM_CBANK
	.align		4
        /*0074*/ 	.byte	0x04, 0x0a
        /*0076*/ 	.short	(.L_7455 - .L_7454)
	.align		4
.L_7454:
        /*0078*/ 	.word	index@(.nv.constant0._ZN2at6native29vectorized_elementwise_kernelILi2EZZZNS0_23logical_not_kernel_cudaERNS_18TensorIteratorBaseEENKUlvE0_clEvENKUlvE_clEvEUlhE_St5arrayIPcLm2EEEEviT0_T1_)
        /*007c*/ 	.short	0x0380
        /*007e*/ 	.short	0x0018


	//----- nvinfo : EIATTR_SW_WAR
	.align		4
.L_7455:
        /*0080*/ 	.byte	0x04, 0x36
        /*0082*/ 	.short	(.L_7457 - .L_7456)
.L_7456:
        /*0084*/ 	.word	0x00000008
.L_7457:


//--------------------- .nv.info._ZN2at6native29vectorized_elementwise_kernelILi4EZZZNS0_23logical_not_kernel_cudaERNS_18TensorIteratorBaseEENKUlvE0_clEvENKUlvE_clEvEUlhE_St5arrayIPcLm2EEEEviT0_T1_ --------------------------
	.section	.nv.info._ZN2at6native29vectorized_elementwise_kernelILi4EZZZNS0_23logical_not_kernel_cudaERNS_18TensorIteratorBaseEENKUlvE0_clEvENKUlvE_clEvEUlhE_St5arrayIPcLm2EEEEviT0_T1_,"",@"SHT_CUDA_INFO"
	.sectionflags	@""
	.align	4


	//----- nvinfo : EIATTR_CUDA_API_VERSION
	.align		4
        /*0000*/ 	.byte	0x04, 0x37
        /*0002*/ 	.short	(.L_7459 - .L_7458)
.L_7458:
        /*0004*/ 	.word	0x00000082


	//----- nvinfo : EIATTR_KPARAM_INFO
	.align		4
.L_7459:
        /*0008*/ 	.byte	0x04, 0x17
        /*000a*/ 	.short	(.L_7461 - .L_7460)
.L_7460:
        /*000c*/ 	.word	0x00000000
        /*0010*/ 	.short	0x0002
        /*0012*/ 	.short	0x0008
        /*0014*/ 	.byte	0x00, 0xf0, 0x41, 0x00


	//----- nvinfo : EIATTR_KPARAM_INFO
	.align		4
.L_7461:
        /*0018*/ 	.byte	0x04, 0x17
        /*001a*/ 	.short	(.L_7463 - .L_7462)
.L_7462:
        /*001c*/ 	.word	0x00000000
        /*0020*/ 	.short	0x0001
        /*0022*/ 	.short	0x0004
        /*0024*/ 	.byte	0x00, 0xf0, 0x05, 0x00


	//----- nvinfo : EIATTR_KPARAM_INFO
	.align		4
.L_7463:
        /*0028*/ 	.byte	0x04, 0x17
        /*002a*/ 	.short	(.L_7465 - .L_7464)
.L_7464:
        /*002c*/ 	.word	0x00000000
        /*0030*/ 	.short	0x0000
        /*0032*/ 	.short	0x0000
        /*0034*/ 	.byte	0x00, 0xf0, 0x11, 0x00


	//----- nvinfo : EIATTR_SPARSE_MMA_MASK
	.align		4
.L_7465:
        /*0038*/ 	.byte	0x03, 0x50
        /*003a*/ 	.short	0x0000


	//----- nvinfo : EIATTR_MAXREG_COUNT
	.align		4
        /*003c*/ 	.byte	0x03, 0x1b
        /*003e*/ 	.short	0x00ff


	//----- nvinfo : EIATTR_MERCURY_ISA_VERSION
	.align		4
        /*0040*/ 	.byte	0x03, 0x5f
        /*0042*/ 	.short	0x0101


	//----- nvinfo : EIATTR_VRC_CTA_INIT_COUNT
	.align		4
        /*0044*/ 	.byte	0x02, 0x4a
	.zero		1
	.zero		1


	//----- nvinfo : EIATTR_EXIT_INSTR_OFFSETS
	.align		4
        /*0048*/ 	.byte	0x04, 0x1c
        /*004a*/ 	.short	(.L_7467 - .L_7466)


	//   ....[0]....
.L_7466:
        /*004c*/ 	.word	0x00000950


	//   ....[1]....
        /*0050*/ 	.word	0x000009b0


	//   ....[2]....
        /*0054*/ 	.word	0x00000cb0


	//----- nvinfo : EIATTR_MAX_THREADS
	.align		4
.L_7467:
        /*0058*/ 	.byte	0x04, 0x05
        /*005a*/ 	.short	(.L_7469 - .L_7468)
.L_7468:
        /*005c*/ 	.word	0x00000080
        /*0060*/ 	.word	0x00000001
        /*0064*/ 	.word	0x00000001


	//----- nvinfo : EIATTR_CRS_STACK_SIZE
	.align		4
.L_7469:
        /*0068*/ 	.byte	0x04, 0x1e
        /*006a*/ 	.short	(.L_7471 - .L_7470)
.L_7470:
        /*006c*/ 	.word	0x00000000


	//----- nvinfo : EIATTR_CBANK_PARAM_SIZE
	.align		4
.L_7471:
        /*0070*/ 	.byte	0x03, 0x19
        /*0072*/ 	.short	0x0018


	//----- nvinfo : EIATTR_PARAM_CBANK
	.align		4
        /*0074*/ 	.byte	0x04, 0x0a
        /*0076*/ 	.short	(.L_7473 - .L_7472)
	.align		4
.L_7472:
        /*0078*/ 	.word	index@(.nv.constant0._ZN2at6native29vectorized_elementwise_kernelILi4EZZZNS0_23logical_not_kernel_cudaERNS_18TensorIteratorBaseEENKUlvE0_clEvENKUlvE_clEvEUlhE_St5arrayIPcLm2EEEEviT0_T1_)
        /*007c*/ 	.short	0x0380
        /*007e*/ 	.short	0x0018


	//----- nvinfo : EIATTR_SW_WAR
	.align		4
.L_7473:
        /*0080*/ 	.byte	0x04, 0x36
        /*0082*/ 	.short	(.L_7475 - .L_7474)
.L_7474:
        /*0084*/ 	.word	0x00000008
.L_7475:


//--------------------- .nv.info._ZN2at6native29vectorized_elementwise_kernelILi8EZZZNS0_23logical_not_kernel_cudaERNS_18TensorIteratorBaseEENKUlvE0_clEvENKUlvE_clEvEUlhE_St5arrayIPcLm2EEEEviT0_T1_ --------------------------
	.section	.nv.info._ZN2at6native29vectorized_elementwise_kernelILi8EZZZNS0_23logical_not_kernel_cudaERNS_18TensorIteratorBaseEENKUlvE0_clEvENKUlvE_clEvEUlhE_St5arrayIPcLm2EEEEviT0_T1_,"",@"SHT_CUDA_INFO"
	.sectionflags	@""
	.align	4


	//----- nvinfo : EIATTR_CUDA_API_VERSION
	.align		4
        /*0000*/ 	.byte	0x04, 0x37
        /*0002*/ 	.short	(.L_7477 - .L_7476)
.L_7476:
        /*0004*/ 	.word	0x00000082


	//----- nvinfo : EIATTR_KPARAM_INFO
	.align		4
.L_7477:
        /*0008*/ 	.byte	0x04, 0x17
        /*000a*/ 	.short	(.L_7479 - .L_7478)
.L_7478:
        /*000c*/ 	.word	0x00000000
        /*0010*/ 	.short	0x0002
        /*0012*/ 	.short	0x0008
        /*0014*/ 	.byte	0x00, 0xf0, 0x41, 0x00


	//----- nvinfo : EIATTR_KPARAM_INFO
	.align		4
.L_7479:
        /*0018*/ 	.byte	0x04, 0x17
        /*001a*/ 	.short	(.L_7481 - .L_7480)
.L_7480:
        /*001c*/ 	.word	0x00000000
        /*0020*/ 	.short	0x0001
        /*0022*/ 	.short	0x0004
        /*0024*/ 	.byte	0x00, 0xf0, 0x05, 0x00


	//----- nvinfo : EIATTR_KPARAM_INFO
	.align		4
.L_7481:
        /*0028*/ 	.byte	0x04, 0x17
        /*002a*/ 	.short	(.L_7483 - .L_7482)
.L_7482:
        /*002c*/ 	.word	0x00000000
        /*0030*/ 	.short	0x0000
        /*0032*/ 	.short	0x0000
        /*0034*/ 	.byte	0x00, 0xf0, 0x11, 0x00


	//----- nvinfo : EIATTR_SPARSE_MMA_MASK
	.align		4
.L_7483:
        /*0038*/ 	.byte	0x03, 0x50
        /*003a*/ 	.short	0x0000


	//----- nvinfo : EIATTR_MAXREG_COUNT
	.align		4
        /*003c*/ 	.byte	0x03, 0x1b
        /*003e*/ 	.short	0x00ff


	//----- nvinfo : EIATTR_MERCURY_ISA_VERSION
	.align		4
        /*0040*/ 	.byte	0x03, 0x5f
        /*0042*/ 	.short	0x0101


	//----- nvinfo : EIATTR_VRC_CTA_INIT_COUNT
	.align		4
        /*0044*/ 	.byte	0x02, 0x4a
	.zero		1
	.zero		1


	//----- nvinfo : EIATTR_EXIT_INSTR_OFFSETS
	.align		4
        /*0048*/ 	.byte	0x04, 0x1c
        /*004a*/ 	.short	(.L_7485 - .L_7484)


	//   ....[0]....
.L_7484:
        /*004c*/ 	.word	0x00000010


	//----- nvinfo : EIATTR_MAX_THREADS
	.align		4
.L_7485:
        /*0050*/ 	.byte	0x04, 0x05
        /*0052*/ 	.short	(.L_7487 - .L_7486)
.L_7486:
        /*0054*/ 	.word	0x00000080
        /*0058*/ 	.word	0x00000001
        /*005c*/ 	.word	0x00000001


	//----- nvinfo : EIATTR_CBANK_PARAM_SIZE
	.align		4
.L_7487:
        /*0060*/ 	.byte	0x03, 0x19
        /*0062*/ 	.short	0x0018


	//----- nvinfo : EIATTR_PARAM_CBANK
	.align		4
        /*0064*/ 	.byte	0x04, 0x0a
        /*0066*/ 	.short	(.L_7489 - .L_7488)
	.align		4
.L_7488:
        /*0068*/ 	.word	index@(.nv.constant0._ZN2at6native29vectorized_elementwise_kernelILi8EZZZNS0_23logical_not_kernel_cudaERNS_18TensorIteratorBaseEENKUlvE0_clEvENKUlvE_clEvEUlhE_St5arrayIPcLm2EEEEviT0_T1_)
        /*006c*/ 	.short	0x0380
        /*006e*/ 	.short	0x0018


	//----- nvinfo : EIATTR_SW_WAR
	.align		4
.L_7489:
        /*0070*/ 	.byte	0x04, 0x36
        /*0072*/ 	.short	(.L_7491 - .L_7490)
.L_7490:
        /*0074*/ 	.word	0x00000008
.L_7491:


//--------------------- .nv.callgraph             --------------------------
	.section	.nv.callgraph,"",@"SHT_CUDA_CALLGRAPH"
	.align	4
	.sectionentsize	8
	.align		4
        /*0000*/ 	.word	0x00000000
	.align		4
        /*0004*/ 	.word	0xffffffff
	.align		4
        /*0008*/ 	.word	index@(_ZN2at6native18elementwise_kernelILi128ELi4EZNS0_15gpu_kernel_implIZZZNS0_19signbit_kernel_cudaERNS_18TensorIteratorBaseEENKUlvE0_clEvENKUlvE2_clEvEUlN3c104HalfEE_EEvS4_RKT_EUliE_EEviT1_)
	.align		4
        /*000c*/ 	.word	index@(__assertfail)
	.align		4
        /*0010*/ 	.word	index@(_ZN2at6native27unrolled_elementwise_kernelIZZZNS0_19signbit_kernel_cudaERNS_18TensorIteratorBaseEENKUlvE0_clEvENKUlvE2_clEvEUlN3c104HalfEE_St5arrayIPcLm2EELi4E23TrivialOffsetCalculatorILi1EjESD_NS0_6memory12LoadWithCastILi1EEENSE_13StoreWithCastILi1EEEEEviT_T0_T2_T3_T4_T5_)
	.align		4
        /*0014*/ 	.word	index@(__assertfail)
	.align		4
        /*0018*/ 	.word	index@(_ZN2at6native18elementwise_kernelILi128ELi4EZNS0_15gpu_kernel_implIZZZNS0_19signbit_kernel_cudaERNS_18TensorIteratorBaseEENKUlvE0_clEvENKUlvE1_clEvEUlN3c108BFloat16EE_EEvS4_RKT_EUliE_EEviT1_)
	.align		4
        /*001c*/ 	.word	index@(__assertfail)
	.align		4
        /*0020*/ 	.word	index@(_ZN2at6native27unrolled_elementwise_kernelIZZZNS0_19signbit_kernel_cudaERNS_18TensorIteratorBaseEENKUlvE0_clEvENKUlvE1_clEvEUlN3c108BFloat16EE_St5arrayIPcLm2EELi4E23TrivialOffsetCalculatorILi1EjESD_NS0_6memory12LoadWithCastILi1EEENSE_13StoreWithCastILi1EEEEEviT_T0_T2_T3_T4_T5_)
	.align		4
        /*0024*/ 	.word	index@(__assertfail)
	.align		4
        /*0028*/ 	.word	index@(_ZN2at6native18elementwise_kernelILi128ELi4EZNS0_15gpu_kernel_implIZZZNS0_19signbit_kernel_cudaERNS_18TensorIteratorBaseEENKUlvE0_clEvENKUlvE0_clEvEUlfE_EEvS4_RKT_EUliE_EEviT1_)
	.align		4
        /*002c*/ 	.word	index@(__assertfail)
	.align		4
        /*0030*/ 	.word	index@(_ZN2at6native27unrolled_elementwise_kernelIZZZNS0_19signbit_kernel_cudaERNS_18TensorIteratorBaseEENKUlvE0_clEvENKUlvE0_clEvEUlfE_St5arrayIPcLm2EELi4E23TrivialOffsetCalculatorILi1EjESB_NS0_6memory12LoadWithCastILi1EEENSC_13StoreWithCastILi1EEEEEviT_T0_T2_T3_T4_T5_)
	.align		4
        /*0034*/ 	.word	index@(__assertfail)
	.align		4
        /*0038*/ 	.word	index@(_ZN2at6native18elementwise_kernelILi128ELi4EZNS0_15gpu_kernel_implIZZZNS0_19signbit_kernel_cudaERNS_18TensorIteratorBaseEENKUlvE0_clEvENKUlvE_clEvEUldE_EEvS4_RKT_EUliE_EEviT1_)
	.align		4
        /*003c*/ 	.word	index@(__assertfail)
	.align		4
        /*0040*/ 	.word	index@(_ZN2at6native27unrolled_elementwise_kernelIZZZNS0_19signbit_kernel_cudaERNS_18TensorIteratorBaseEENKUlvE0_clEvENKUlvE_clEvEUldE_St5arrayIPcLm2EELi4E23TrivialOffsetCalculatorILi1EjESB_NS0_6memory12LoadWithCastILi1EEENSC_13StoreWithCastILi1EEEEEviT_T0_T2_T3_T4_T5_)
	.align		4
        /*0044*/ 	.word	index@(__assertfail)
	.align		4
        /*0048*/ 	.word	index@(_ZN2at6native18elementwise_kernelILi128ELi4EZNS0_15gpu_kernel_implIZZZNS0_19signbit_kernel_cudaERNS_18TensorIteratorBaseEENKUlvE_clEvENKUlvE3_clEvEUlsE_EEvS4_RKT_EUliE_EEviT1_)
	.align		4
        /*004c*/ 	.word	index@(__assertfail)
	.align		4
        /*0050*/ 	.word	index@(_ZN2at6native27unrolled_elementwise_kernelIZZZNS0_19signbit_kernel_cudaERNS_18TensorIteratorBaseEENKUlvE_clEvENKUlvE3_clEvEUlsE_St5arrayIPcLm2EELi4E23TrivialOffsetCalculatorILi1EjESB_NS0_6memory12LoadWithCastILi1EEENSC_13StoreWithCastILi1EEEEEviT_T0_T2_T3_T4_T5_)
	.align		4
        /*0054*/ 	.word	index@(__assertfail)
	.align		4
        /*0058*/ 	.word	index@(_ZN2at6native18elementwise_kernelILi128ELi4EZNS0_15gpu_kernel_implIZZZNS0_19signbit_kernel_cudaERNS_18TensorIteratorBaseEENKUlvE_clEvENKUlvE2_clEvEUllE_EEvS4_RKT_EUliE_EEviT1_)
	.align		4
        /*005c*/ 	.word	index@(__assertfail)
	.align		4
        /*0060*/ 	.word	index@(_ZN2at6native27unrolled_elementwise_kernelIZZZNS0_19signbit_kernel_cudaERNS_18TensorIteratorBaseEENKUlvE_clEvENKUlvE2_clEvEUllE_St5arrayIPcLm2EELi4E23TrivialOffsetCalculatorILi1EjESB_NS0_6memory12LoadWithCastILi1EEENSC_13StoreWithCastILi1EEEEEviT_T0_T2_T3_T4_T5_)
	.align		4
        /*0064*/ 	.word	index@(__assertfail)
	.align		4
        /*0068*/ 	.word	index@(_ZN2at6native18elementwise_kernelILi128ELi4EZNS0_15gpu_kernel_implIZZZNS0_19signbit_kernel_cudaERNS_18TensorIteratorBaseEENKUlvE_clEvENKUlvE1_clEvEUliE_EEvS4_RKT_EUliE_EEviT1_)
	.align		4
        /*006c*/ 	.word	index@(__assertfail)
	.align		4
        /*0070*/ 	.word	index@(_ZN2at6native27unrolled_elementwise_kernelIZZZNS0_19signbit_kernel_cudaERNS_18TensorIteratorBaseEENKUlvE_clEvENKUlvE1_clEvEUliE_St5arrayIPcLm2EELi4E23TrivialOffsetCalculatorILi1EjESB_NS0_6memory12LoadWithCastILi1EEENSC_13StoreWithCastILi1EEEEEviT_T0_T2_T3_T4_T5_)
	.align		4
        /*0074*/ 	.word	index@(__assertfail)
	.align		4
        /*0078*/ 	.word	index@(_ZN2at6native18elementwise_kernelILi128ELi4EZNS0_15gpu_kernel_implIZZZNS0_19signbit_kernel_cudaERNS_18TensorIteratorBaseEENKUlvE_clEvENKUlvE0_clEvEUlaE_EEvS4_RKT_EUliE_EEviT1_)
	.align		4
        /*007c*/ 	.word	index@(__assertfail)
	.align		4
        /*0080*/ 	.word	index@(_ZN2at6native27unrolled_elementwise_kernelIZZZNS0_19signbit_kernel_cudaERNS_18TensorIteratorBaseEENKUlvE_clEvENKUlvE0_clEvEUlaE_St5arrayIPcLm2EELi4E23TrivialOffsetCalculatorILi1EjESB_NS0_6memory12LoadWithCastILi1EEENSC_13StoreWithCastILi1EEEEEviT_T0_T2_T3_T4_T5_)
	.align		4
        /*0084*/ 	.word	index@(__assertfail)
	.align		4
        /*0088*/ 	.word	index@(_ZN2at6native18elementwise_kernelILi128ELi4EZNS0_15gpu_kernel_implIZZZNS0_19signbit_kernel_cudaERNS_18TensorIteratorBaseEENKUlvE_clEvENKUlvE_clEvEUlhE_EEvS4_RKT_EUliE_EEviT1_)
	.align		4
        /*008c*/ 	.word	index@(__assertfail)
	.align		4
        /*0090*/ 	.word	index@(_ZN2at6native27unrolled_elementwise_kernelIZZZNS0_19signbit_kernel_cudaERNS_18TensorIteratorBaseEENKUlvE_clEvENKUlvE_clEvEUlhE_St5arrayIPcLm2EELi4E23TrivialOffsetCalculatorILi1EjESB_NS0_6memory12LoadWithCastILi1EEENSC_13StoreWithCastILi1EEEEEviT_T0_T2_T3_T4_T5_)
	.align		4
        /*0094*/ 	.word	index@(__assertfail)
	.align		4
        /*0098*/ 	.word	index@(_ZN2at6native18elementwise_kernelILi128ELi4EZNS0_15gpu_kernel_implIZZZNS0_16sign_kernel_cudaERNS_18TensorIteratorBaseEENKUlvE_clEvENKUlvE7_clEvEUlN3c108BFloat16EE_EEvS4_RKT_EUliE_EEviT1_)
	.align		4
        /*009c*/ 	.word	index@(__assertfail)
	.align		4
        /*00a0*/ 	.word	index@(_ZN2at6native27unrolled_elementwise_kernelIZZZNS0_16sign_kernel_cudaERNS_18TensorIteratorBaseEENKUlvE_clEvENKUlvE7_clEvEUlN3c108BFloat16EE_St5arrayIPcLm2EELi4E23TrivialOffsetCalculatorILi1EjESD_NS0_6memory12LoadWithCastILi1EEENSE_13StoreWithCastILi1EEEEEviT_T0_T2_T3_T4_T5_)
	.align		4
        /*00a4*/ 	.word	index@(__assertfail)
	.align		4
        /*00a8*/ 	.word	index@(_ZN2at6native18elementwise_kernelILi128ELi4EZNS0_15gpu_kernel_implIZZZNS0_16sign_kernel_cudaERNS_18TensorIteratorBaseEENKUlvE_clEvENKUlvE6_clEvEUlN3c104HalfEE_EEvS4_RKT_EUliE_EEviT1_)
	.align		4
        /*00ac*/ 	.word	index@(__assertfail)
	.align		4
        /*00b0*/ 	.word	index@(_ZN2at6native27unrolled_elementwise_kernelIZZZNS0_16sign_kernel_cudaERNS_18TensorIteratorBaseEENKUlvE_clEvENKUlvE6_clEvEUlN3c104HalfEE_St5arrayIPcLm2EELi4E23TrivialOffsetCalculatorILi1EjESD_NS0_6memory12LoadWithCastILi1EEENSE_13StoreWithCastILi1EEEEEviT_T0_T2_T3_T4_T5_)
	.align		4
        /*00b4*/ 	.word	index@(__assertfail)
	.align		4
        /*00b8*/ 	.word	index@(_ZN2at6native18elementwise_kernelILi128ELi4EZNS0_15gpu_kernel_implIZZZNS0_16sign_kernel_cudaERNS_18TensorIteratorBaseEENKUlvE_clEvENKUlvE5_clEvEUlfE_EEvS4_RKT_EUliE_EEviT1_)
	.align		4
        /*00bc*/ 	.word	index@(__assertfail)
	.align		4
        /*00c0*/ 	.word	index@(_ZN2at6native27unrolled_elementwise_kernelIZZZNS0_16sign_kernel_cudaERNS_18TensorIteratorBaseEENKUlvE_clEvENKUlvE5_clEvEUlfE_St5arrayIPcLm2EELi4E23TrivialOffsetCalculatorILi1EjESB_NS0_6memory12LoadWithCastILi1EEENSC_13StoreWithCastILi1EEEEEviT_T0_T2_T3_T4_T5_)
	.align		4
        /*00c4*/ 	.word	index@(__assertfail)
	.align		4
        /*00c8*/ 	.word	index@(_ZN2at6native18elementwise_kernelILi128ELi4EZNS0_15gpu_kernel_implIZZZNS0_16sign_kernel_cudaERNS_18TensorIteratorBaseEENKUlvE_clEvENKUlvE4_clEvEUldE_EEvS4_RKT_EUliE_EEviT1_)
	.align		4
        /*00cc*/ 	.word	index@(__assertfail)
	.align		4
        /*00d0*/ 	.word	index@(_ZN2at6native27unrolled_elementwise_kernelIZZZNS0_16sign_kernel_cudaERNS_18TensorIteratorBaseEENKUlvE_clEvENKUlvE4_clEvEUldE_St5arrayIPcLm2EELi4E23TrivialOffsetCalculatorILi1EjESB_NS0_6memory12LoadWithCastILi1EEENSC_13StoreWithCastILi1EEEEEviT_T0_T2_T3_T4_T5_)
	.align		4
        /*00d4*/ 	.word	index@(__assertfail)
	.align		4
        /*00d8*/ 	.word	index@(_ZN2at6native18elementwise_kernelILi128ELi4EZNS0_15gpu_kernel_implIZZZNS0_16sign_kernel_cudaERNS_18TensorIteratorBaseEENKUlvE_clEvENKUlvE3_clEvEUlsE_EEvS4_RKT_EUliE_EEviT1_)
	.align		4
        /*00dc*/ 	.word	index@(__assertfail)
	.align		4
        /*00e0*/ 	.word	index@(_ZN2at6native27unrolled_elementwise_kernelIZZZNS0_16sign_kernel_cudaERNS_18TensorIteratorBaseEENKUlvE_clEvENKUlvE3_clEvEUlsE_St5arrayIPcLm2EELi4E23TrivialOffsetCalculatorILi1EjESB_NS0_6memory12LoadWithCastILi1EEENSC_13StoreWithCastILi1EEEEEviT_T0_T2_T3_T4_T5_)
	.align		4
        /*00e4*/ 	.word	index@(__assertfail)
	.align		4
        /*00e8*/ 	.word	index@(_ZN2at6native18elementwise_kernelILi128ELi4EZNS0_15gpu_kernel_implIZZZNS0_16sign_kernel_cudaERNS_18TensorIteratorBaseEENKUlvE_clEvENKUlvE2_clEvEUllE_EEvS4_RKT_EUliE_EEviT1_)
	.align		4
        /*00ec*/ 	.word	index@(__assertfail)
	.align		4
        /*00f0*/ 	.word	index@(_ZN2at6native27unrolled_elementwise_kernelIZZZNS0_16sign_kernel_cudaERNS_18TensorIteratorBaseEENKUlvE_clEvENKUlvE2_clEvEUllE_St5arrayIPcLm2EELi4E23TrivialOffsetCalculatorILi1EjESB_NS0_6memory12LoadWithCastILi1EEENSC_13StoreWithCastILi1EEEEEviT_T0_T2_T3_T4_T5_)
	.align		4
        /*00f4*/ 	.word	index@(__assertfail)
	.align		4
        /*00f8*/ 	.word	index@(_ZN2at6native18elementwise_kernelILi128ELi4EZNS0_15gpu_kernel_implIZZZNS0_16sign_kernel_cudaERNS_18TensorIteratorBaseEENKUlvE_clEvENKUlvE1_clEvEUliE_EEvS4_RKT_EUliE_EEviT1_)
	.align		4
        /*00fc*/ 	.word	index@(__assertfail)
	.align		4
        /*0100*/ 	.word	index@(_ZN2at6native27unrolled_elementwise_kernelIZZZNS0_16sign_kernel_cudaERNS_18TensorIteratorBaseEENKUlvE_clEvENKUlvE1_clEvEUliE_St5arrayIPcLm2EELi4E23TrivialOffsetCalculatorILi1EjESB_NS0_6memory12LoadWithCastILi1EEENSC_13StoreWithCastILi1EEEEEviT_T0_T2_T3_T4_T5_)
	.align		4
        /*0104*/ 	.word	index@(__assertfail)
	.align		4
        /*0108*/ 	.word	index@(_ZN2at6native18elementwise_kernelILi128ELi4EZNS0_15gpu_kernel_implIZZZNS0_16sign_kernel_cudaERNS_18TensorIteratorBaseEENKUlvE_clEvENKUlvE0_clEvEUlaE_EEvS4_RKT_EUliE_EEviT1_)
	.align		4
        /*010c*/ 	.word	index@(__assertfail)
	.align		4
        /*0110*/ 	.word	index@(_ZN2at6native27unrolled_elementwise_kernelIZZZNS0_16sign_kernel_cudaERNS_18TensorIteratorBaseEENKUlvE_clEvENKUlvE0_clEvEUlaE_St5arrayIPcLm2EELi4E23TrivialOffsetCalculatorILi1EjESB_NS0_6memory12LoadWithCastILi1EEENSC_13StoreWithCastILi1EEEEEviT_T0_T2_T3_T4_T5_)
	.align		4
        /*0114*/ 	.word	index@(__assertfail)
	.align		4
        /*0118*/ 	.word	index@(_ZN2at6native18elementwise_kernelILi128ELi4EZNS0_15gpu_kernel_implIZZZNS0_16sign_kernel_cudaERNS_18TensorIteratorBaseEENKUlvE_clEvENKUlvE_clEvEUlhE_EEvS4_RKT_EUliE_EEviT1_)
	.align		4
        /*011c*/ 	.word	index@(__assertfail)
	.align		4
        /*0120*/ 	.word	index@(_ZN2at6native27unrolled_elementwise_kernelIZZZNS0_16sign_kernel_cudaERNS_18TensorIteratorBaseEENKUlvE_clEvENKUlvE_clEvEUlhE_St5arrayIPcLm2EELi4E23TrivialOffsetCalculatorILi1EjESB_NS0_6memory12LoadWithCastILi1EEENSC_13StoreWithCastILi1EEEEEviT_T0_T2_T3_T4_T5_)
	.align		4
        /*0124*/ 	.word	index@(__assertfail)
	.align		4
        /*0128*/ 	.word	index@(_ZN2at6native18elementwise_kernelILi128ELi4EZNS0_15gpu_kernel_implIZNS0_16sign_kernel_cudaERNS_18TensorIteratorBaseEEUlbE_EEvS4_RKT_EUliE_EEviT1_)
	.align		4
        /*012c*/ 	.word	index@(__assertfail)
	.align		4
        /*0130*/ 	.word	index@(_ZN2at6native27unrolled_elementwise_kernelIZNS0_16sign_kernel_cudaERNS_18TensorIteratorBaseEEUlbE_St5arrayIPcLm2EELi4E23TrivialOffsetCalculatorILi1EjES9_NS0_6memory12LoadWithCastILi1EEENSA_13StoreWithCastILi1EEEEEviT_T0_T2_T3_T4_T5_)
	.align		4
        /*0134*/ 	.word	index@(__assertfail)
	.align		4
        /*0138*/ 	.word	index@(_ZN2at6native18elementwise_kernelILi128ELi4EZNS0_15gpu_kernel_implIZZZNS0_15neg_kernel_cudaERNS_18TensorIteratorBaseEENKUlvE0_clEvENKUlvE7_clEvEUlN3c108BFloat16EE_EEvS4_RKT_EUliE_EEviT1_)
	.align		4
        /*013c*/ 	.word	index@(__assertfail)
	.align		4
        /*0140*/ 	.word	index@(_ZN2at6native27unrolled_elementwise_kernelIZZZNS0_15neg_kernel_cudaERNS_18TensorIteratorBaseEENKUlvE0_clEvENKUlvE7_clEvEUlN3c108BFloat16EE_St5arrayIPcLm2EELi4E23TrivialOffsetCalculatorILi1EjESD_NS0_6memory12LoadWithCastILi1EEENSE_13StoreWithCastILi1EEEEEviT_T0_T2_T3_T4_T5_)
	.align		4
        /*0144*/ 	.word	index@(__assertfail)
	.align		4
        /*0148*/ 	.word	index@(_ZN2at6native18elementwise_kernelILi128ELi4EZNS0_15gpu_kernel_implIZZZNS0_15neg_kernel_cudaERNS_18TensorIteratorBaseEENKUlvE0_clEvENKUlvE6_clEvEUlN3c104HalfEE_EEvS4_RKT_EUliE_EEviT1_)
	.align		4
        /*014c*/ 	.word	index@(__assertfail)
	.align		4
        /*0150*/ 	.word	index@(_ZN2at6native27unrolled_elementwise_kernelIZZZNS0_15neg_kernel_cudaERNS_18TensorIteratorBaseEENKUlvE0_clEvENKUlvE6_clEvEUlN3c104HalfEE_St5arrayIPcLm2EELi4E23TrivialOffsetCalculatorILi1EjESD_NS0_6memory12LoadWithCastILi1EEENSE_13StoreWithCastILi1EEEEEviT_T0_T2_T3_T4_T5_)
	.align		4
        /*0154*/ 	.word	index@(__assertfail)
	.align		4
        /*0158*/ 	.word	index@(_ZN2at6native18elementwise_kernelILi128ELi4EZNS0_15gpu_kernel_implIZZZNS0_15neg_kernel_cudaERNS_18TensorIteratorBaseEENKUlvE0_clEvENKUlvE5_clEvEUlfE_EEvS4_RKT_EUliE_EEviT1_)
	.align		4
        /*015c*/ 	.word	index@(__assertfail)
	.align		4
        /*0160*/ 	.word	index@(_ZN2at6native27unrolled_elementwise_kernelIZZZNS0_15neg_kernel_cudaERNS_18TensorIteratorBaseEENKUlvE0_clEvENKUlvE5_clEvEUlfE_St5arrayIPcLm2EELi4E23TrivialOffsetCalculatorILi1EjESB_NS0_6memory12LoadWithCastILi1EEENSC_13StoreWithCastILi1EEEEEviT_T0_T2_T3_T4_T5_)
	.align		4
        /*0164*/ 	.word	index@(__assertfail)
	.align		4
        /*0168*/ 	.word	index@(_ZN2at6native18elementwise_kernelILi128ELi4EZNS0_15gpu_kernel_implIZZZNS0_15neg_kernel_cudaERNS_18TensorIteratorBaseEENKUlvE0_clEvENKUlvE4_clEvEUldE_EEvS4_RKT_EUliE_EEviT1_)
	.align		4
        /*016c*/ 	.word	index@(__assertfail)
	.align		4
        /*0170*/ 	.word	index@(_ZN2at6native27unrolled_elementwise_kernelIZZZNS0_15neg_kernel_cudaERNS_18TensorIteratorBaseEENKUlvE0_clEvENKUlvE4_clEvEUldE_St5arrayIPcLm2EELi4E23TrivialOffsetCalculatorILi1EjESB_NS0_6memory12LoadWithCastILi1EEENSC_13StoreWithCastILi1EEEEEviT_T0_T2_T3_T4_T5_)
	.align		4
        /*0174*/ 	.word	index@(__assertfail)
	.align		4
        /*0178*/ 	.word	index@(_ZN2at6native18elementwise_kernelILi128ELi4EZNS0_15gpu_kernel_implIZZZNS0_15neg_kernel_cudaERNS_18TensorIteratorBaseEENKUlvE0_clEvENKUlvE3_clEvEUlsE_EEvS4_RKT_EUliE_EEviT1_)
	.align		4
        /*017c*/ 	.word	index@(__assertfail)
	.align		4
        /*0180*/ 	.word	index@(_ZN2at6native27unrolled_elementwise_kernelIZZZNS0_15neg_kernel_cudaERNS_18TensorIteratorBaseEENKUlvE0_clEvENKUlvE3_clEvEUlsE_St5arrayIPcLm2EELi4E23TrivialOffsetCalculatorILi1EjESB_NS0_6memory12LoadWithCastILi1EEENSC_13StoreWithCastILi1EEEEEviT_T0_T2_T3_T4_T5_)
	.align		4
        /*0184*/ 	.word	index@(__assertfail)
	.align		4
        /*0188*/ 	.word	index@(_ZN2at6native18elementwise_kernelILi128ELi4EZNS0_15gpu_kernel_implIZZZNS0_15neg_kernel_cudaERNS_18TensorIteratorBaseEENKUlvE0_clEvENKUlvE2_clEvEUllE_EEvS4_RKT_EUliE_EEviT1_)
	.align		4
        /*018c*/ 	.word	index@(__assertfail)
	.align		4
        /*0190*/ 	.word	index@(_ZN2at6native27unrolled_elementwise_kernelIZZZNS0_15neg_kernel_cudaERNS_18TensorIteratorBaseEENKUlvE0_clEvENKUlvE2_clEvEUllE_St5arrayIPcLm2EELi4E23TrivialOffsetCalculatorILi1EjESB_NS0_6memory12LoadWithCastILi1EEENSC_13StoreWithCastILi1EEEEEviT_T0_T2_T3_T4_T5_)
	.align		4
        /*0194*/ 	.word	index@(__assertfail)
	.align		4
        /*0198*/ 	.word	index@(_ZN2at6native18elementwise_kernelILi128ELi4EZNS0_15gpu_kernel_implIZZZNS0_15neg_kernel_cudaERNS_18TensorIteratorBaseEENKUlvE0_clEvENKUlvE1_clEvEUliE_EEvS4_RKT_EUliE_EEviT1_)
	.align		4
        /*019c*/ 	.word	index@(__assertfail)
	.align		4
        /*01a0*/ 	.word	index@(_ZN2at6native27unrolled_elementwise_kernelIZZZNS0_15neg_kernel_cudaERNS_18TensorIteratorBaseEENKUlvE0_clEvENKUlvE1_clEvEUliE_St5arrayIPcLm2EELi4E23TrivialOffsetCalculatorILi1EjESB_NS0_6memory12LoadWithCastILi1EEENSC_13StoreWithCastILi1EEEEEviT_T0_T2_T3_T4_T5_)
	.align		4
        /*01a4*/ 	.word	index@(__assertfail)
	.align		4
        /*01a8*/ 	.word	index@(_ZN2at6native18elementwise_kernelILi128ELi4EZNS0_15gpu_kernel_implIZZZNS0_15neg_kernel_cudaERNS_18TensorIteratorBaseEENKUlvE0_clEvENKUlvE0_clEvEUlaE_EEvS4_RKT_EUliE_EEviT1_)
	.align		4
        /*01ac*/ 	.word	index@(__assertfail)
	.align		4
        /*01b0*/ 	.word	index@(_ZN2at6native27unrolled_elementwise_kernelIZZZNS0_15neg_kernel_cudaERNS_18TensorIteratorBaseEENKUlvE0_clEvENKUlvE0_clEvEUlaE_St5arrayIPcLm2EELi4E23TrivialOffsetCalculatorILi1EjESB_NS0_6memory12LoadWithCastILi1EEENSC_13StoreWithCastILi1EEEEEviT_T0_T2_T3_T4_T5_)
	.align		4
        /*01b4*/ 	.word	index@(__assertfail)
	.align		4
        /*01b8*/ 	.word	index@(_ZN2at6native18elementwise_kernelILi128ELi4EZNS0_15gpu_kernel_implIZZZNS0_15neg_kernel_cudaERNS_18TensorIteratorBaseEENKUlvE0_clEvENKUlvE_clEvEUlhE_EEvS4_RKT_EUliE_EEviT1_)
	.align		4
        /*01bc*/ 	.word	index@(__assertfail)
	.align		4
        /*01c0*/ 	.word	index@(_ZN2at6native27unrolled_elementwise_kernelIZZZNS0_15neg_kernel_cudaERNS_18TensorIteratorBaseEENKUlvE0_clEvENKUlvE_clEvEUlhE_St5arrayIPcLm2EELi4E23TrivialOffsetCalculatorILi1EjESB_NS0_6memory12LoadWithCastILi1EEENSC_13StoreWithCastILi1EEEEEviT_T0_T2_T3_T4_T5_)
	.align		4
        /*01c4*/ 	.word	index@(__assertfail)
	.align		4
        /*01c8*/ 	.word	index@(_ZN2at6native18elementwise_kernelILi128ELi4EZNS0_15gpu_kernel_implIZZZNS0_23logical_not_kernel_cudaERNS_18TensorIteratorBaseEENKUlvE0_clEvENKUlvE10_clEvEUlN3c108BFloat16EE_EEvS4_RKT_EUliE_EEviT1_)
	.align		4
        /*01cc*/ 	.word	index@(__assertfail)
	.align		4
        /*01d0*/ 	.word	index@(_ZN2at6native27unrolled_elementwise_kernelIZZZNS0_23logical_not_kernel_cudaERNS_18TensorIteratorBaseEENKUlvE0_clEvENKUlvE10_clEvEUlN3c108BFloat16EE_St5arrayIPcLm2EELi4E23TrivialOffsetCalculatorILi1EjESD_NS0_6memory12LoadWithCastILi1EEENSE_13StoreWithCastILi1EEEEEviT_T0_T2_T3_T4_T5_)
	.align		4
        /*01d4*/ 	.word	index@(__assertfail)
	.align		4
        /*01d8*/ 	.word	index@(_ZN2at6native18elementwise_kernelILi128ELi4EZNS0_15gpu_kernel_implIZZZNS0_23logical_not_kernel_cudaERNS_18TensorIteratorBaseEENKUlvE0_clEvENKUlvE9_clEvEUlN3c104HalfEE_EEvS4_RKT_EUliE_EEviT1_)
	.align		4
        /*01dc*/ 	.word	index@(__assertfail)
	.align		4
        /*01e0*/ 	.word	index@(_ZN2at6native27unrolled_elementwise_kernelIZZZNS0_23logical_not_kernel_cudaERNS_18TensorIteratorBaseEENKUlvE0_clEvENKUlvE9_clEvEUlN3c104HalfEE_St5arrayIPcLm2EELi4E23TrivialOffsetCalculatorILi1EjESD_NS0_6memory12LoadWithCastILi1EEENSE_13StoreWithCastILi1EEEEEviT_T0_T2_T3_T4_T5_)
	.align		4
        /*01e4*/ 	.word	index@(__assertfail)
	.align		4
        /*01e8*/ 	.word	index@(_ZN2at6native18elementwise_kernelILi128ELi4EZNS0_15gpu_kernel_implIZZZNS0_23logical_not_kernel_cudaERNS_18TensorIteratorBaseEENKUlvE0_clEvENKUlvE8_clEvEUlbE_EEvS4_RKT_EUliE_EEviT1_)
	.align		4
        /*01ec*/ 	.word	index@(__assertfail)
	.align		4
        /*01f0*/ 	.word	index@(_ZN2at6native27unrolled_elementwise_kernelIZZZNS0_23logical_not_kernel_cudaERNS_18TensorIteratorBaseEENKUlvE0_clEvENKUlvE8_clEvEUlbE_St5arrayIPcLm2EELi4E23TrivialOffsetCalculatorILi1EjESB_NS0_6memory12LoadWithCastILi1EEENSC_13StoreWithCastILi1EEEEEviT_T0_T2_T3_T4_T5_)
	.align		4
        /*01f4*/ 	.word	index@(__assertfail)
	.align		4
        /*01f8*/ 	.word	index@(_ZN2at6native18elementwise_kernelILi128ELi4EZNS0_15gpu_kernel_implIZZZNS0_23logical_not_kernel_cudaERNS_18TensorIteratorBaseEENKUlvE0_clEvENKUlvE7_clEvEUlN3c107complexIfEEE_EEvS4_RKT_EUliE_EEviT1_)
	.align		4
        /*01fc*/ 	.word	index@(__assertfail)
	.align		4
        /*0200*/ 	.word	index@(_ZN2at6native27unrolled_elementwise_kernelIZZZNS0_23logical_not_kernel_cudaERNS_18TensorIteratorBaseEENKUlvE0_clEvENKUlvE7_clEvEUlN3c107complexIfEEE_St5arrayIPcLm2EELi4E23TrivialOffsetCalculatorILi1EjESE_NS0_6memory12LoadWithCastILi1EEENSF_13StoreWithCastILi1EEEEEviT_T0_T2_T3_T4_T5_)
	.align		4
        /*0204*/ 	.word	index@(__assertfail)
	.align		4
        /*0208*/ 	.word	index@(_ZN2at6native18elementwise_kernelILi128ELi4EZNS0_15gpu_kernel_implIZZZNS0_23logical_not_kernel_cudaERNS_18TensorIteratorBaseEENKUlvE0_clEvENKUlvE6_clEvEUlN3c107complexIdEEE_EEvS4_RKT_EUliE_EEviT1_)
	.align		4
        /*020c*/ 	.word	index@(__assertfail)
	.align		4
        /*0210*/ 	.word	index@(_ZN2at6native27unrolled_elementwise_kernelIZZZNS0_23logical_not_kernel_cudaERNS_18TensorIteratorBaseEENKUlvE0_clEvENKUlvE6_clEvEUlN3c107complexIdEEE_St5arrayIPcLm2EELi4E23TrivialOffsetCalculatorILi1EjESE_NS0_6memory12LoadWithCastILi1EEENSF_13StoreWithCastILi1EEEEEviT_T0_T2_T3_T4_T5_)
	.align		4
        /*0214*/ 	.word	index@(__assertfail)
	.align		4
        /*0218*/ 	.word	index@(_ZN2at6native18elementwise_kernelILi128ELi4EZNS0_15gpu_kernel_implIZZZNS0_23logical_not_kernel_cudaERNS_18TensorIteratorBaseEENKUlvE0_clEvENKUlvE5_clEvEUlfE_EEvS4_RKT_EUliE_EEviT1_)
	.align		4
        /*021c*/ 	.word	index@(__assertfail)
	.align		4
        /*0220*/ 	.word	index@(_ZN2at6native27unrolled_elementwise_kernelIZZZNS0_23logical_not_kernel_cudaERNS_18TensorIteratorBaseEENKUlvE0_clEvENKUlvE5_clEvEUlfE_St5arrayIPcLm2EELi4E23TrivialOffsetCalculatorILi1EjESB_NS0_6memory12LoadWithCastILi1EEENSC_13StoreWithCastILi1EEEEEviT_T0_T2_T3_T4_T5_)
	.align		4
        /*0224*/ 	.word	index@(__assertfail)
	.align		4
        /*0228*/ 	.word	index@(_ZN2at6native18elementwise_kernelILi128ELi4EZNS0_15gpu_kernel_implIZZZNS0_23logical_not_kernel_cudaERNS_18TensorIteratorBaseEENKUlvE0_clEvENKUlvE4_clEvEUldE_EEvS4_RKT_EUliE_EEviT1_)
	.align		4
        /*022c*/ 	.word	index@(__assertfail)
	.align		4
        /*0230*/ 	.word	index@(_ZN2at6native27unrolled_elementwise_kernelIZZZNS0_23logical_not_kernel_cudaERNS_18TensorIteratorBaseEENKUlvE0_clEvENKUlvE4_clEvEUldE_St5arrayIPcLm2EELi4E23TrivialOffsetCalculatorILi1EjESB_NS0_6memory12LoadWithCastILi1EEENSC_13StoreWithCastILi1EEEEEviT_T0_T2_T3_T4_T5_)
	.align		4
        /*0234*/ 	.word	index@(__assertfail)
	.align		4
        /*0238*/ 	.word	index@(_ZN2at6native18elementwise_kernelILi128ELi4EZNS0_15gpu_kernel_implIZZZNS0_23logical_not_kernel_cudaERNS_18TensorIteratorBaseEENKUlvE0_clEvENKUlvE3_clEvEUlsE_EEvS4_RKT_EUliE_EEviT1_)
	.align		4
        /*023c*/ 	.word	index@(__assertfail)
	.align		4
        /*0240*/ 	.word	index@(_ZN2at6native27unrolled_elementwise_kernelIZZZNS0_23logical_not_kernel_cudaERNS_18TensorIteratorBaseEENKUlvE0_clEvENKUlvE3_clEvEUlsE_St5arrayIPcLm2EELi4E23TrivialOffsetCalculatorILi1EjESB_NS0_6memory12LoadWithCastILi1EEENSC_13StoreWithCastILi1EEEEEviT_T0_T2_T3_T4_T5_)
	.align		4
        /*0244*/ 	.word	index@(__assertfail)
	.align		4
        /*0248*/ 	.word	index@(_ZN2at6native18elementwise_kernelILi128ELi4EZNS0_15gpu_kernel_implIZZZNS0_23logical_not_kernel_cudaERNS_18TensorIteratorBaseEENKUlvE0_clEvENKUlvE2_clEvEUllE_EEvS4_RKT_EUliE_EEviT1_)
	.align		4
        /*024c*/ 	.word	index@(__assertfail)
	.align		4
        /*0250*/ 	.word	index@(_ZN2at6native27unrolled_elementwise_kernelIZZZNS0_23logical_not_kernel_cudaERNS_18TensorIteratorBaseEENKUlvE0_clEvENKUlvE2_clEvEUllE_St5arrayIPcLm2EELi4E23TrivialOffsetCalculatorILi1EjESB_NS0_6memory12LoadWithCastILi1EEENSC_13StoreWithCastILi1EEEEEviT_T0_T2_T3_T4_T5_)
	.align		4
        /*0254*/ 	.word	index@(__assertfail)
	.align		4
        /*0258*/ 	.word	index@(_ZN2at6native18elementwise_kernelILi128ELi4EZNS0_15gpu_kernel_implIZZZNS0_23logical_not_kernel_cudaERNS_18TensorIteratorBaseEENKUlvE0_clEvENKUlvE1_clEvEUliE_EEvS4_RKT_EUliE_EEviT1_)
	.align		4
        /*025c*/ 	.word	index@(__assertfail)
	.align		4
        /*0260*/ 	.word	index@(_ZN2at6native27unrolled_elementwise_kernelIZZZNS0_23logical_not_kernel_cudaERNS_18TensorIteratorBaseEENKUlvE0_clEvENKUlvE1_clEvEUliE_St5arrayIPcLm2EELi4E23TrivialOffsetCalculatorILi1EjESB_NS0_6memory12LoadWithCastILi1EEENSC_13StoreWithCastILi1EEEEEviT_T0_T2_T3_T4_T5_)
	.align		4
        /*0264*/ 	.word	index@(__assertfail)
	.align		4
        /*0268*/ 	.word	index@(_ZN2at6native18elementwise_kernelILi128ELi4EZNS0_15gpu_kernel_implIZZZNS0_23logical_not_kernel_cudaERNS_18TensorIteratorBaseEENKUlvE0_clEvENKUlvE0_clEvEUlaE_EEvS4_RKT_EUliE_EEviT1_)
	.align		4
        /*026c*/ 	.word	index@(__assertfail)
	.align		4
        /*0270*/ 	.word	index@(_ZN2at6native27unrolled_elementwise_kernelIZZZNS0_23logical_not_kernel_cudaERNS_18TensorIteratorBaseEENKUlvE0_clEvENKUlvE0_clEvEUlaE_St5arrayIPcLm2EELi4E23TrivialOffsetCalculatorILi1EjESB_NS0_6memory12LoadWithCastILi1EEENSC_13StoreWithCastILi1EEEEEviT_T0_T2_T3_T4_T5_)
	.align		4
        /*0274*/ 	.word	index@(__assertfail)
	.align		4
        /*0278*/ 	.word	index@(_ZN2at6native18elementwise_kernelILi128ELi4EZNS0_15gpu_kernel_implIZZZNS0_23logical_not_kernel_cudaERNS_18TensorIteratorBaseEENKUlvE0_clEvENKUlvE_clEvEUlhE_EEvS4_RKT_EUliE_EEviT1_)
	.align		4
        /*027c*/ 	.word	index@(__assertfail)
	.align		4
        /*0280*/ 	.word	index@(_ZN2at6native27unrolled_elementwise_kernelIZZZNS0_23logical_not_kernel_cudaERNS_18TensorIteratorBaseEENKUlvE0_clEvENKUlvE_clEvEUlhE_St5arrayIPcLm2EELi4E23TrivialOffsetCalculatorILi1EjESB_NS0_6memory12LoadWithCastILi1EEENSC_13StoreWithCastILi1EEEEEviT_T0_T2_T3_T4_T5_)
	.align		4
        /*0284*/ 	.word	index@(__assertfail)
	.align		4
        /*0288*/ 	.word	0x00000000
	.align		4
        /*028c*/ 	.word	0xfffffffe
	.align		4
        /*0290*/ 	.word	0x00000000
	.align		4
        /*0294*/ 	.word	0xfffffffd
	.align		4
        /*0298*/ 	.word	0x00000000
	.align		4
        /*029c*/ 	.word	0xfffffffc


//--------------------- .nv.constant4             --------------------------
	.section	.nv.constant4,"a",@progbits
	.align	8
	.align		8
.nv.constant4:
        /*0000*/ 	.dword	__assertfail
	.align		8
        /*0008*/ 	.dword	__unnamed_1
	.align		8
        /*0010*/ 	.dword	__unnamed_2
	.align		8
        /*0018*/ 	.dword	__unnamed_3
	.align		8
        /*0020*/ 	.dword	__unnamed_4
	.align		8
        /*0028*/ 	.dword	__unnamed_5
	.align		8
        /*0030*/ 	.dword	__unnamed_6
	.align		8
        /*0038*/ 	.dword	__unnamed_7
	.align		8
        /*0040*/ 	.dword	__unnamed_8
	.align		8
        /*0048*/ 	.dword	__unnamed_9
	.align		8
        /*0050*/ 	.dword	__unnamed_10
	.align		8
        /*0058*/ 	.dword	__unnamed_11
	.align		8
        /*0060*/ 	.dword	__unnamed_12
	.align		8
        /*0068*/ 	.dword	__unnamed_13
	.align		8
        /*0070*/ 	.dword	__unnamed_14
	.align		8
        /*0078*/ 	.dword	__unnamed_15
	.align		8
        /*0080*/ 	.dword	__unnamed_16
	.align		8
        /*0088*/ 	.dword	__unnamed_17
	.align		8
        /*0090*/ 	.dword	__unnamed_18
	.align		8
        /*0098*/ 	.dword	__unnamed_19
	.align		8
        /*00a0*/ 	.dword	__unnamed_20
	.align		8
        /*00a8*/ 	.dword	__unnamed_21
	.align		8
        /*00b0*/ 	.dword	__unnamed_22
	.align		8
        /*00b8*/ 	.dword	_ZN50_INTERNAL_e6cf2fbd_19_UnarySignKernels_cu_958ef9c64cuda3std3__45__cpo5beginE
	.align		8
        /*00c0*/ 	.dword	_ZN50_INTERNAL_e6cf2fbd_19_UnarySignKernels_cu_958ef9c64cuda3std3__45__cpo3endE
	.align		8
        /*00c8*/ 	.dword	_ZN50_INTERNAL_e6cf2fbd_19_UnarySignKernels_cu_958ef9c64cuda3std3__45__cpo6cbeginE
	.align		8
        /*00d0*/ 	.dword	_ZN50_INTERNAL_e6cf2fbd_19_UnarySignKernels_cu_958ef9c64cuda3std3__45__cpo4cendE
	.align		8
        /*00d8*/ 	.dword	_ZN50_INTERNAL_e6cf2fbd_19_UnarySignKernels_cu_958ef9c64cuda3std3__45__cpo6rbeginE
	.align		8
        /*00e0*/ 	.dword	_ZN50_INTERNAL_e6cf2fbd_19_UnarySignKernels_cu_958ef9c64cuda3std3__45__cpo4rendE
	.align		8
        /*00e8*/ 	.dword	_ZN50_INTERNAL_e6cf2fbd_19_UnarySignKernels_cu_958ef9c64cuda3std3__45__cpo7crbeginE
	.align		8
        /*00f0*/ 	.dword	_ZN50_INTERNAL_e6cf2fbd_19_UnarySignKernels_cu_958ef9c64cuda3std3__45__cpo5crendE
	.align		8
        /*00f8*/ 	.dword	_ZN50_INTERNAL_e6cf2fbd_19_UnarySignKernels_cu_958ef9c64cuda3std3__452_GLOBAL__N__e6cf2fbd_19_UnarySignKernels_cu_958ef9c66ignoreE
	.align		8
        /*0100*/ 	.dword	_ZN50_INTERNAL_e6cf2fbd_19_UnarySignKernels_cu_958ef9c64cuda3std3__419piecewise_constructE
	.align		8
        /*0108*/ 	.dword	_ZN50_INTERNAL_e6cf2fbd_19_UnarySignKernels_cu_958ef9c64cuda3std3__48in_placeE
	.align		8
        /*0110*/ 	.dword	_ZN50_INTERNAL_e6cf2fbd_19_UnarySignKernels_cu_958ef9c64cuda3std3__420unreachable_sentinelE
	.align		8
        /*0118*/ 	.dword	_ZN50_INTERNAL_e6cf2fbd_19_UnarySignKernels_cu_958ef9c64cuda3std6ranges3__45__cpo4swapE
	.align		8
        /*0120*/ 	.dword	_ZN50_INTERNAL_e6cf2fbd_19_UnarySignKernels_cu_958ef9c64cuda3std6ranges3__45__cpo9iter_moveE
	.align		8
        /*0128*/ 	.dword	_ZN50_INTERNAL_e6cf2fbd_19_UnarySignKernels_cu_958ef9c64cuda3std6ranges3__45__cpo5beginE
	.align		8
        /*0130*/ 	.dword	_ZN50_INTERNAL_e6cf2fbd_19_UnarySignKernels_cu_958ef9c64cuda3std6ranges3__45__cpo3endE
	.align		8
        /*0138*/ 	.dword	_ZN50_INTERNAL_e6cf2fbd_19_UnarySignKernels_cu_958ef9c64cuda3std6ranges3__45__cpo6cbeginE
	.align		8
        /*0140*/ 	.dword	_ZN50_INTERNAL_e6cf2fbd_19_UnarySignKernels_cu_958ef9c64cuda3std6ranges3__45__cpo4cendE
	.align		8
        /*0148*/ 	.dword	_ZN50_INTERNAL_e6cf2fbd_19_UnarySignKernels_cu_958ef9c64cuda3std6ranges3__45__cpo7advanceE
	.align		8
        /*0150*/ 	.dword	_ZN50_INTERNAL_e6cf2fbd_19_UnarySignKernels_cu_958ef9c64cuda3std6ranges3__45__cpo9iter_swapE
	.align		8
        /*0158*/ 	.dword	_ZN50_INTERNAL_e6cf2fbd_19_UnarySignKernels_cu_958ef9c64cuda3std6ranges3__45__cpo4nextE
	.align		8
        /*0160*/ 	.dword	_ZN50_INTERNAL_e6cf2fbd_19_UnarySignKernels_cu_958ef9c64cuda3std6ranges3__45__cpo4prevE
	.align		8
        /*0168*/ 	.dword	_ZN50_INTERNAL_e6cf2fbd_19_UnarySignKernels_cu_958ef9c64cuda3std6ranges3__45__cpo4dataE
	.align		8
        /*0170*/ 	.dword	_ZN50_INTERNAL_e6cf2fbd_19_UnarySignKernels_cu_958ef9c64cuda3std6ranges3__45__cpo5cdataE
	.align		8
        /*0178*/ 	.dword	_ZN50_INTERNAL_e6cf2fbd_19_UnarySignKernels_cu_958ef9c64cuda3std6ranges3__45__cpo4sizeE
	.align		8
        /*0180*/ 	.dword	_ZN50_INTERNAL_e6cf2fbd_19_UnarySignKernels_cu_958ef9c64cuda3std6ranges3__45__cpo5ssizeE
	.align		8
        /*0188*/ 	.dword	_ZN50_INTERNAL_e6cf2fbd_19_UnarySignKernels_cu_958ef9c64cuda3std6ranges3__45__cpo8distanceE
	.align		8
        /*0190*/ 	.dword	_ZN50_INTERNAL_e6cf2fbd_19_UnarySignKernels_cu_958ef9c66thrust24THRUST_300001_SM_1030_NS6system6detail10sequential3seqE
	.align		8
        /*0198*/ 	.dword	$str$9
	.align		8
        /*01a0*/ 	.dword	$str$10


//--------------------- .text._ZN2at6native18elementwise_kernelILi128ELi4EZNS0_15gpu_kernel_implIZZZNS0_19signbit_kernel_cudaERNS_18TensorIteratorBaseEENKUlvE0_clEvENKUlvE2_clEvEUlN3c104HalfEE_EEvS4_RKT_EUliE_EEviT1_ --------------------------
	.section	.text._ZN2at6native18elementwise_kernelILi128ELi4EZNS0_15gpu_kernel_implIZZZNS0_19signbit_kernel_cudaERNS_18TensorIteratorBaseEENKUlvE0_clEvENKUlvE2_clEvEUlN3c104HalfEE_EEvS4_RKT_EUliE_EEviT1_,"ax",@progbits
	.align	128
        .global         _ZN2at6native18elementwise_kernelILi128ELi4EZNS0_15gpu_kernel_implIZZZNS0_19signbit_kernel_cudaERNS_18TensorIteratorBaseEENKUlvE0_clEvENKUlvE2_clEvEUlN3c104HalfEE_EEvS4_RKT_EUliE_EEviT1_
        .type           _ZN2at6native18elementwise_kernelILi128ELi4EZNS0_15gpu_kernel_implIZZZNS0_19signbit_kernel_cudaERNS_18TensorIteratorBaseEENKUlvE0_clEvENKUlvE2_clEvEUlN3c104HalfEE_EEvS4_RKT_EUliE_EEviT1_,@function
        .size           _ZN2at6native18elementwise_kernelILi128ELi4EZNS0_15gpu_kernel_implIZZZNS0_19signbit_kernel_cudaERNS_18TensorIteratorBaseEENKUlvE0_clEvENKUlvE2_clEvEUlN3c104HalfEE_EEvS4_RKT_EUliE_EEviT1_,(.L_x_23216 - _ZN2at6native18elementwise_kernelILi128ELi4EZNS0_15gpu_kernel_implIZZZNS0_19signbit_kernel_cudaERNS_18TensorIteratorBaseEENKUlvE0_clEvENKUlvE2_clEvEUlN3c104HalfEE_EEvS4_RKT_EUliE_EEviT1_)
        .other          _ZN2at6native18elementwise_kernelILi128ELi4EZNS0_15gpu_kernel_implIZZZNS0_19signbit_kernel_cudaERNS_18TensorIteratorBaseEENKUlvE0_clEvENKUlvE2_clEvEUlN3c104HalfEE_EEvS4_RKT_EUliE_EEviT1_,@"STO_CUDA_ENTRY STV_DEFAULT"
_ZN2at6native18elementwise_kernelILi128ELi4EZNS0_15gpu_kernel_implIZZZNS0_19signbit_kernel_cudaERNS_18TensorIteratorBaseEENKUlvE0_clEvENKUlvE2_clEvEUlN3c104HalfEE_EEvS4_RKT_EUliE_EEviT1_:
.text._ZN2at6native18elementwise_kernelILi128ELi4EZNS0_15gpu_kernel_implIZZZNS0_19signbit_kernel_cudaERNS_18TensorIteratorBaseEENKUlvE0_clEvENKUlvE2_clEvEUlN3c104HalfEE_EEvS4_RKT_EUliE_EEviT1_:
[----:B------:R-:W0:Y:S01]  /*0000*/  LDC R1, c[0x0][0x37c] ;  /* 0x0000df00ff017b82 */ /* 0x000e220000000800 */
[----:B------:R-:W1:Y:S07]  /*0010*/  S2R R17, SR_TID.X ;  /* 0x0000000000117919 */ /* 0x000e6e0000002100 */
[----:B------:R-:W2:Y:S01]  /*0020*/  S2UR UR4, SR_CTAID.X ;  /* 0x00000000000479c3 */ /* 0x000ea20000002500 */
[----:B------:R-:W3:Y:S01]  /*0030*/  LDCU UR39, c[0x0][0x388] ;  /* 0x00007100ff2777ac */ /* 0x000ee20008000800 */
[----:B------:R-:W-:Y:S01]  /*0040*/  BSSY.RECONVERGENT B7, `(.L_x_0) ;  /* 0x0000311000077945 */ /* 0x000fe20003800200 */
[----:B------:R-:W4:Y:S01]  /*0050*/  LDCU UR5, c[0x0][0x380] ;  /* 0x00007000ff0577ac */ /* 0x000f220008000800 */
[----:B------:R-:W0:Y:S01]  /*0060*/  LDCU.64 UR36, c[0x0][0x358] ;  /* 0x00006b00ff2477ac */ /* 0x000e220008000a00 */
[----:B------:R-:W0:Y:S01]  /*0070*/  LDCU.U8 UR41, c[0x0][0x592] ;  /* 0x0000b240ff2977ac */ /* 0x000e220008000000 */
[----:B------:R-:W0:Y:S01]  /*0080*/  LDCU.U8 UR42, c[0x0][0x591] ;  /* 0x0000b220ff2a77ac */ /* 0x000e220008000000 */
[----:B---3--:R-:W-:-:S02]  /*0090*/  UIADD3 UR40, UPT, UPT, UR39, -0x1, URZ ;  /* 0xffffffff27287890 */ /* 0x008fc4000fffe0ff */
[----:B--2---:R-:W-:Y:S02]  /*00a0*/  USHF.L.U32 UR4, UR4, 0x9, URZ ;  /* 0x0000000904047899 */ /* 0x004fe400080006ff */
[----:B------:R-:W-:-:S04]  /*00b0*/  UISETP.LT.U32.AND UP0, UPT, UR40, 0x18, UPT ;  /* 0x000000182800788c */ /* 0x000fc8000bf01070 */
[----:B------:R-:W-:Y:S01]  /*00c0*/  USEL UR38, UR40, 0x18, UP0 ;  /* 0x0000001828267887 */ /* 0x000fe20008000000 */
[----:B-1----:R-:W-:-:S03]  /*00d0*/  LOP3.LUT R17, R17, UR4, RZ, 0xfc, !PT ;  /* 0x0000000411117c12 */ /* 0x002fc6000f8efcff */
[----:B------:R-:W-:Y:S01]  /*00e0*/  UIADD3 UR38, UPT, UPT, UR38, 0x1, URZ ;  /* 0x0000000126267890 */ /* 0x000fe2000fffe0ff */
[----:B----4-:R-:W-:-:S13]  /*00f0*/  ISETP.GE.AND P0, PT, R17, UR5, PT ;  /* 0x0000000511007c0c */ /* 0x010fda000bf06270 */
[----:B0-----:R-:W-:Y:S05]  /*0100*/  @P0 BRA `(.L_x_1) ;  /* 0x0000003000100947 */ /* 0x001fea0003800000 */
[----:B------:R-:W-:Y:S01]  /*0110*/  UISETP.NE.AND UP0, UPT, UR39, URZ, UPT ;  /* 0x000000ff2700728c */ /* 0x000fe2000bf05270 */
[----:B------:R-:W-:Y:S02]  /*0120*/  IMAD.MOV.U32 R0, RZ, RZ, RZ ;  /* 0x000000ffff007224 */ /* 0x000fe400078e00ff */
[----:B------:R-:W-:-:S06]  /*0130*/  IMAD.MOV.U32 R16, RZ, RZ, RZ ;  /* 0x000000ffff107224 */ /* 0x000fcc00078e00ff */
[----:B------:R-:W-:Y:S05]  /*0140*/  BRA.U !UP0, `(.L_x_2) ;  /* 0x0000001108a87547 */ /* 0x000fea000b800000 */
[----:B------:R-:W0:Y:S01]  /*0150*/  LDCU.64 UR4, c[0x0][0x390] ;  /* 0x00007200ff0477ac */ /* 0x000e220008000a00 */
[----:B------:R-:W-:Y:S01]  /*0160*/  IMAD.MOV.U32 R16, RZ, RZ, RZ ;  /* 0x000000ffff107224 */ /* 0x000fe200078e00ff */
[----:B------:R-:W1:Y:S01]  /*0170*/  LDCU UR6, c[0x0][0x38c] ;  /* 0x00007180ff0677ac */ /* 0x000e620008000800 */
[----:B------:R-:W2:Y:S01]  /*0180*/  LDCU.64 UR8, c[0x0][0x4b8] ;  /* 0x00009700ff0877ac */ /* 0x000ea20008000a00 */
[----:B------:R-:W-:Y:S01]  /*0190*/  UISETP.NE.AND UP0, UPT, UR40, URZ, UPT ;  /* 0x000000ff2800728c */ /* 0x000fe2000bf05270 */
[----:B0-----:R-:W-:-:S05]  /*01a0*/  IMAD.HI.U32 R2, R17, UR4, R16 ;  /* 0x0000000411027c27 */ /* 0x001fca000f8e0010 */
[----:B------:R-:W-:-:S04]  /*01b0*/  SHF.R.U32.HI R3, RZ, UR5, R2 ;  /* 0x00000005ff037c19 */ /* 0x000fc80008011602 */
[----:B------:R-:W-:-:S05]  /*01c0*/  IADD3 R0, PT, PT, -R3, RZ, RZ ;  /* 0x000000ff03007210 */ /* 0x000fca0007ffe1ff */
[----:B-1----:R-:W-:-:S04]  /*01d0*/  IMAD R0, R0, UR6, R17 ;  /* 0x0000000600007c24 */ /* 0x002fc8000f8e0211 */
[C---:B--2---:R-:W-:Y:S02]  /*01e0*/  IMAD R16, R0.reuse, UR8, RZ ;  /* 0x0000000800107c24 */ /* 0x044fe4000f8e02ff */
[----:B------:R-:W-:Y:S01]  /*01f0*/  IMAD R0, R0, UR9, RZ ;  /* 0x0000000900007c24 */ /* 0x000fe2000f8e02ff */
[----:B------:R-:W-:Y:S06]  /*0200*/  BRA.U !UP0, `(.L_x_2) ;  /* 0x0000001108787547 */ /* 0x000fec000b800000 */
[----:B------:R-:W0:Y:S01]  /*0210*/  LDCU.64 UR6, c[0x0][0x398] ;  /* 0x00007300ff0677ac */ /* 0x000e220008000a00 */
[----:B------:R-:W-:Y:S01]  /*0220*/  IMAD.MOV.U32 R2, RZ, RZ, RZ ;  /* 0x000000ffff027224 */ /* 0x000fe200078e00ff */
[----:B------:R-:W1:Y:S01]  /*0230*/  LDCU UR4, c[0x0][0x3a0] ;  /* 0x00007400ff0477ac */ /* 0x000e620008000800 */
[----:B------:R-:W2:Y:S01]  /*0240*/  LDCU.64 UR8, c[0x0][0x4c0] ;  /* 0x00009800ff0877ac */ /* 0x000ea20008000a00 */
[----:B------:R-:W-:Y:S01]  /*0250*/  UISETP.NE.AND UP0, UPT, UR38, 0x2, UPT ;  /* 0x000000022600788c */ /* 0x000fe2000bf05270 */
[----:B0-----:R-:W-:-:S05]  /*0260*/  IMAD.HI.U32 R4, R3, UR7, R2 ;  /* 0x0000000703047c27 */ /* 0x001fca000f8e0002 */
[----:B-1----:R-:W-:-:S05]  /*0270*/  SHF.R.U32.HI R5, RZ, UR4, R4 ;  /* 0x00000004ff057c19 */ /* 0x002fca0008011604 */
[----:B------:R-:W-:-:S04]  /*0280*/  IMAD.MOV R2, RZ, RZ, -R5 ;  /* 0x000000ffff027224 */ /* 0x000fc800078e0a05 */
[----:B------:R-:W-:-:S04]  /*0290*/  IMAD R3, R2, UR6, R3 ;  /* 0x0000000602037c24 */ /* 0x000fc8000f8e0203 */
[C---:B--2---:R-:W-:Y:S02]  /*02a0*/  IMAD R16, R3.reuse, UR8, R16 ;  /* 0x0000000803107c24 */ /* 0x044fe4000f8e0210 */
[----:B------:R-:W-:Y:S01]  /*02b0*/  IMAD R0, R3, UR9, R0 ;  /* 0x0000000903007c24 */ /* 0x000fe2000f8e0200 */
[----:B------:R-:W-:Y:S06]  /*02c0*/  BRA.U !UP0, `(.L_x_2) ;  /* 0x0000001108487547 */ /* 0x000fec000b800000 */
[----:B------:R-:W0:Y:S01]  /*02d0*/  LDCU.64 UR4, c[0x0][0x3a8] ;  /* 0x00007500ff0477ac */ /* 0x000e220008000a00 */
[----:B------:R-:W-:Y:S01]  /*02e0*/  IMAD.MOV.U32 R4, RZ, RZ, RZ ;  /* 0x000000ffff047224 */ /* 0x000fe200078e00ff */
[----:B------:R-:W1:Y:S01]  /*02f0*/  LDCU UR6, c[0x0][0x3a4] ;  /* 0x00007480ff0677ac */ /* 0x000e620008000800 */
[----:B------:R-:W2:Y:S01]  /*0300*/  LDCU.64 UR8, c[0x0][0x4c8] ;  /* 0x00009900ff0877ac */ /* 0x000ea20008000a00 */
[----:B------:R-:W-:Y:S01]  /*0310*/  UISETP.NE.AND UP0, UPT, UR38, 0x3, UPT ;  /* 0x000000032600788c */ /* 0x000fe2000bf05270 */
[----:B0-----:R-:W-:-:S05]  /*0320*/  IMAD.HI.U32 R2, R5, UR4, R4 ;  /* 0x0000000405027c27 */ /* 0x001fca000f8e0004 */
[----:B------:R-:W-:-:S04]  /*0330*/  SHF.R.U32.HI R3, RZ, UR5, R2 ;  /* 0x00000005ff037c19 */ /* 0x000fc80008011602 */
[----:B------:R-:W-:-:S05]  /*0340*/  IADD3 R4, PT, PT, -R3, RZ, RZ ;  /* 0x000000ff03047210 */ /* 0x000fca0007ffe1ff */
[----:B-1----:R-:W-:-:S04]  /*0350*/  IMAD R5, R4, UR6, R5 ;  /* 0x0000000604057c24 */ /* 0x002fc8000f8e0205 */
        /* <DEDUP_REMOVED lines=258> */
[----:B------:R-:W2:Y:S02]  /*1380*/  LDCU.64 UR8, c[0x0][0x578] ;  /* 0x0000af00ff0877ac */ /* 0x000ea40008000a00 */
[----:B0-----:R-:W-:-:S05]  /*1390*/  IMAD.HI.U32 R2, R5, UR4, R4 ;  /* 0x0000000405027c27 */ /* 0x001fca000f8e0004 */
[----:B------:R-:W-:-:S04]  /*13a0*/  SHF.R.U32.HI R2, RZ, UR5, R2 ;  /* 0x00000005ff027c19 */ /* 0x000fc80008011602 */
[----:B------:R-:W-:-:S05]  /*13b0*/  IADD3 R3, PT, PT, -R2, RZ, RZ ;  /* 0x000000ff02037210 */ /* 0x000fca0007ffe1ff */
[----:B-1----:R-:W-:-:S04]  /*13c0*/  IMAD R5, R3, UR6, R5 ;  /* 0x0000000603057c24 */ /* 0x002fc8000f8e0205 */
[C---:B--2---:R-:W-:Y:S02]  /*13d0*/  IMAD R16, R5.reuse, UR8, R16 ;  /* 0x0000000805107c24 */ /* 0x044fe4000f8e0210 */
[----:B------:R-:W-:-:S07]  /*13e0*/  IMAD R0, R5, UR9, R0 ;  /* 0x0000000905007c24 */ /* 0x000fce000f8e0200 */
.L_x_2:
[----:B------:R-:W0:Y:S01]  /*13f0*/  LDCU.64 UR6, c[0x0][0x588] ;  /* 0x0000b100ff0677ac */ /* 0x000e220008000a00 */
[----:B------:R-:W-:-:S04]  /*1400*/  UPRMT UR4, UR41, 0x9910, URZ ;  /* 0x0000991029047896 */ /* 0x000fc800080000ff */
[----:B------:R-:W-:Y:S01]  /*1410*/  UISETP.GT.AND UP0, UPT, UR4, 0x9, UPT ;  /* 0x000000090400788c */ /* 0x000fe2000bf04270 */
[----:B0-----:R-:W-:-:S05]  /*1420*/  IADD3 R2, P0, PT, R0, UR6, RZ ;  /* 0x0000000600027c10 */ /* 0x001fca000ff1e0ff */
[----:B------:R-:W-:-:S03]  /*1430*/  IMAD.X R3, RZ, RZ, UR7, P0 ;  /* 0x00000007ff037e24 */ /* 0x000fc600080e06ff */
[----:B------:R-:W-:Y:S05]  /*1440*/  BRA.U UP0, `(.L_x_3) ;  /* 0x0000000500107547 */ /* 0x000fea000b800000 */
[----:B------:R-:W-:-:S09]  /*1450*/  UISETP.GT.AND UP0, UPT, UR4, 0x4, UPT ;  /* 0x000000040400788c */ /* 0x000fd2000bf04270 */
[----:B------:R-:W-:Y:S05]  /*1460*/  BRA.U UP0, `(.L_x_4) ;  /* 0x0000000100807547 */ /* 0x000fea000b800000 */
[----:B------:R-:W-:-:S09]  /*1470*/  UISETP.GT.AND UP0, UPT, UR4, 0x1, UPT ;  /* 0x000000010400788c */ /* 0x000fd2000bf04270 */
[----:B------:R-:W-:Y:S05]  /*1480*/  BRA.U UP0, `(.L_x_5) ;  /* 0x0000000100307547 */ /* 0x000fea000b800000 */
[----:B------:R-:W-:-:S09]  /*1490*/  UISETP.NE.AND UP0, UPT, UR41, URZ, UPT ;  /* 0x000000ff2900728c */ /* 0x000fd2000bf05270 */
[----:B------:R-:W-:Y:S05]  /*14a0*/  BRA.U !UP0, `(.L_x_6) ;  /* 0x0000000108187547 */ /* 0x000fea000b800000 */
[----:B------:R-:W-:-:S09]  /*14b0*/  UISETP.NE.AND UP0, UPT, UR4, 0x1, UPT ;  /* 0x000000010400788c */ /* 0x000fd2000bf05270 */
[----:B------:R-:W-:Y:S05]  /*14c0*/  BRA.U UP0, `(.L_x_7) ;  /* 0x0000000d002c7547 */ /* 0x000fea000b800000 */
[----:B------:R-:W2:Y:S02]  /*14d0*/  LDG.E.S8 R2, desc[UR36][R2.64] ;  /* 0x0000002402027981 */ /* 0x000ea4000c1e1300 */
[----:B--2---:R-:W0:Y:S02]  /*14e0*/  I2F.S16 R0, R2 ;  /* 0x0000000200007306 */ /* 0x004e240000101400 */
[----:B0-----:R-:W-:Y:S01]  /*14f0*/  F2FP.F16.F32.PACK_AB R0, RZ, R0 ;  /* 0x00000000ff00723e */ /* 0x001fe200000000ff */
[----:B------:R-:W-:Y:S06]  /*1500*/  BRA `(.L_x_8) ;  /* 0x0000000c00ac7947 */ /* 0x000fec0003800000 */
.L_x_6:
[----:B------:R-:W2:Y:S02]  /*1510*/  LDG.E.U8 R2, desc[UR36][R2.64] ;  /* 0x0000002402027981 */ /* 0x000ea4000c1e1100 */
[----:B--2---:R-:W-:-:S04]  /*1520*/  I2FP.F32.U32 R0, R2 ;  /* 0x0000000200007245 */ /* 0x004fc80000201000 */
[----:B------:R-:W-:Y:S01]  /*1530*/  F2FP.F16.F32.PACK_AB R0, RZ, R0 ;  /* 0x00000000ff00723e */ /* 0x000fe200000000ff */
[----:B------:R-:W-:Y:S06]  /*1540*/  BRA `(.L_x_8) ;  /* 0x0000000c009c7947 */ /* 0x000fec0003800000 */
.L_x_5:
[----:B------:R-:W-:-:S09]  /*1550*/  UISETP.NE.AND UP0, UPT, UR4, 0x2, UPT ;  /* 0x000000020400788c */ /* 0x000fd2000bf05270 */
[----:B------:R-:W-:Y:S05]  /*1560*/  BRA.U !UP0, `(.L_x_9) ;  /* 0x0000000108307547 */ /* 0x000fea000b800000 */
[----:B------:R-:W-:-:S09]  /*1570*/  UISETP.NE.AND UP0, UPT, UR4, 0x3, UPT ;  /* 0x000000030400788c */ /* 0x000fd2000bf05270 */
[----:B------:R-:W-:Y:S05]  /*1580*/  BRA.U !UP0, `(.L_x_10) ;  /* 0x0000000108187547 */ /* 0x000fea000b800000 */
[----:B------:R-:W-:-:S09]  /*1590*/  UISETP.NE.AND UP0, UPT, UR4, 0x4, UPT ;  /* 0x000000040400788c */ /* 0x000fd2000bf05270 */
[----:B------:R-:W-:Y:S05]  /*15a0*/  BRA.U UP0, `(.L_x_7) ;  /* 0x0000000900f47547 */ /* 0x000fea000b800000 */
[----:B------:R-:W2:Y:S02]  /*15b0*/  LDG.E.64 R2, desc[UR36][R2.64] ;  /* 0x0000002402027981 */ /* 0x000ea4000c1e1b00 */
[----:B--2---:R-:W0:Y:S02]  /*15c0*/  I2F.S64 R0, R2 ;  /* 0x0000000200007312 */ /* 0x004e240000301400 */
[----:B0-----:R-:W-:Y:S01]  /*15d0*/  F2FP.F16.F32.PACK_AB R0, RZ, R0 ;  /* 0x00000000ff00723e */ /* 0x001fe200000000ff */
[----:B------:R-:W-:Y:S06]  /*15e0*/  BRA `(.L_x_8) ;  /* 0x0000000c00747947 */ /* 0x000fec0003800000 */
.L_x_10:
[----:B------:R-:W2:Y:S02]  /*15f0*/  LDG.E R2, desc[UR36][R2.64] ;  /* 0x0000002402027981 */ /* 0x000ea4000c1e1900 */
[----:B--2---:R-:W-:-:S04]  /*1600*/  I2FP.F32.S32 R0, R2 ;  /* 0x0000000200007245 */ /* 0x004fc80000201400 */
[----:B------:R-:W-:Y:S01]  /*1610*/  F2FP.F16.F32.PACK_AB R0, RZ, R0 ;  /* 0x00000000ff00723e */ /* 0x000fe200000000ff */
[----:B------:R-:W-:Y:S06]  /*1620*/  BRA `(.L_x_8) ;  /* 0x0000000c00647947 */ /* 0x000fec0003800000 */
.L_x_9:
[----:B------:R-:W2:Y:S02]  /*1630*/  LDG.E.U16 R2, desc[UR36][R2.64] ;  /* 0x0000002402027981 */ /* 0x000ea4000c1e1500 */
[----:B--2---:R-:W0:Y:S02]  /*1640*/  I2F.S16 R0, R2 ;  /* 0x0000000200007306 */ /* 0x004e240000101400 */
[----:B0-----:R-:W-:Y:S01]  /*1650*/  F2FP.F16.F32.PACK_AB R0, RZ, R0 ;  /* 0x00000000ff00723e */ /* 0x001fe200000000ff */
[----:B------:R-:W-:Y:S06]  /*1660*/  BRA `(.L_x_8) ;  /* 0x0000000c00547947 */ /* 0x000fec0003800000 */
.L_x_4:
[----:B------:R-:W-:-:S09]  /*1670*/  UISETP.GT.AND UP0, UPT, UR4, 0x6, UPT ;  /* 0x000000060400788c */ /* 0x000fd2000bf04270 */
[----:B------:R-:W-:Y:S05]  /*1680*/  BRA.U UP0, `(.L_x_11) ;  /* 0x0000000100247547 */ /* 0x000fea000b800000 */
[----:B------:R-:W-:-:S09]  /*1690*/  UISETP.NE.AND UP0, UPT, UR4, 0x5, UPT ;  /* 0x000000050400788c */ /* 0x000fd2000bf05270 */
[----:B------:R-:W-:Y:S05]  /*16a0*/  BRA.U !UP0, `(.L_x_12) ;  /* 0x0000000108147547 */ /* 0x000fea000b800000 */
[----:B------:R-:W-:-:S09]  /*16b0*/  UISETP.NE.AND UP0, UPT, UR4, 0x6, UPT ;  /* 0x000000060400788c */ /* 0x000fd2000bf05270 */
[----:B------:R-:W-:Y:S05]  /*16c0*/  BRA.U UP0, `(.L_x_7) ;  /* 0x0000000900ac7547 */ /* 0x000fea000b800000 */
[----:B------:R-:W2:Y:S02]  /*16d0*/  LDG.E R2, desc[UR36][R2.64] ;  /* 0x0000002402027981 */ /* 0x000ea4000c1e1900 */
[----:B--2---:R-:W-:Y:S01]  /*16e0*/  F2FP.F16.F32.PACK_AB R0, RZ, R2 ;  /* 0x00000002ff00723e */ /* 0x004fe200000000ff */
[----:B------:R-:W-:Y:S06]  /*16f0*/  BRA `(.L_x_8) ;  /* 0x0000000c00307947 */ /* 0x000fec0003800000 */
.L_x_12:
[----:B------:R0:W5:Y:S01]  /*1700*/  LDG.E.U16 R0, desc[UR36][R2.64] ;  /* 0x0000002402007981 */ /* 0x000162000c1e1500 */
[----:B------:R-:W-:Y:S05]  /*1710*/  BRA `(.L_x_8) ;  /* 0x0000000c00287947 */ /* 0x000fea0003800000 */
.L_x_11:
[----:B------:R-:W-:-:S09]  /*1720*/  UISETP.NE.AND UP0, UPT, UR4, 0x7, UPT ;  /* 0x000000070400788c */ /* 0x000fd2000bf05270 */
[----:B------:R-:W-:Y:S05]  /*1730*/  BRA.U !UP0, `(.L_x_13) ;  /* 0x0000000108247547 */ /* 0x000fea000b800000 */
[----:B------:R-:W-:-:S09]  /*1740*/  UISETP.NE.AND UP0, UPT, UR4, 0x8, UPT ;  /* 0x000000080400788c */ /* 0x000fd2000bf05270 */
[----:B------:R-:W-:Y:S05]  /*1750*/  BRA.U !UP0, `(.L_x_14) ;  /* 0x0000000108147547 */ /* 0x000fea000b800000 */
[----:B------:R-:W-:-:S09]  /*1760*/  UISETP.NE.AND UP0, UPT, UR4, 0x9, UPT ;  /* 0x000000090400788c */ /* 0x000fd2000bf05270 */
[----:B------:R-:W-:Y:S05]  /*1770*/  BRA.U UP0, `(.L_x_7) ;  /* 0x0000000900807547 */ /* 0x000fea000b800000 */
[----:B------:R-:W2:Y:S02]  /*1780*/  LDG.E R2, desc[UR36][R2.64] ;  /* 0x0000002402027981 */ /* 0x000ea4000c1e1900 */
[----:B--2---:R-:W-:Y:S01]  /*1790*/  F2FP.F16.F32.PACK_AB R0, RZ, R2 ;  /* 0x00000002ff00723e */ /* 0x004fe200000000ff */
[----:B------:R-:W-:Y:S06]  /*17a0*/  BRA `(.L_x_8) ;  /* 0x0000000c00047947 */ /* 0x000fec0003800000 */
.L_x_14:
[----:B------:R1:W5:Y:S01]  /*17b0*/  LDG.E.U16 R0, desc[UR36][R2.64] ;  /* 0x0000002402007981 */ /* 0x000362000c1e1500 */
[----:B------:R-:W-:Y:S05]  /*17c0*/  BRA `(.L_x_8) ;  /* 0x0000000800fc7947 */ /* 0x000fea0003800000 */
.L_x_13:
[----:B------:R-:W2:Y:S01]  /*17d0*/  LDG.E.64 R2, desc[UR36][R2.64] ;  /* 0x0000002402027981 */ /* 0x000ea2000c1e1b00 */
[----:B------:R-:W-:Y:S01]  /*17e0*/  UMOV UR4, 0xf0000000 ;  /* 0xf000000000047882 */ /* 0x000fe20000000000 */
[----:B------:R-:W-:Y:S02]  /*17f0*/  UMOV UR5, 0x380fffff ;  /* 0x380fffff00057882 */ /* 0x000fe40000000000 */
[----:B--2---:R-:W0:-:S15]  /*1800*/  DSETP.GEU.AND P0, PT, |R2|, UR4, PT ;  /* 0x0000000402007e2a */ /* 0x004e1e000bf0e200 */
[----:B------:R-:W-:-:S15]  /*1810*/  NOP ;  /* 0x0000000000007918 */ /* 0x000fde0000000000 */
[----:B------:R-:W-:-:S15]  /*1820*/  NOP ;  /* 0x0000000000007918 */ /* 0x000fde0000000000 */
[----:B------:R-:W-:-:S15]  /*1830*/  NOP ;  /* 0x0000000000007918 */ /* 0x000fde0000000000 */
[----:B------:R-:W-:-:S04]  /*1840*/  NOP ;  /* 0x0000000000007918 */ /* 0x000fc80000000000 */
[----:B------:R-:W0:Y:S02]  /*1850*/  F2F.F32.F64 R0, R2 ;  /* 0x0000000200007310 */ /* 0x000e240000301000 */
[----:B0-----:R-:W-:-:S05]  /*1860*/  @!P0 FMUL R0, R0, 1.175494350822287508e-38 ;  /* 0x0080000000008820 */ /* 0x001fca0000400000 */
[----:B------:R-:W-:Y:S01]  /*1870*/  F2FP.F16.F32.PACK_AB R0, RZ, R0 ;  /* 0x00000000ff00723e */ /* 0x000fe200000000ff */
[----:B------:R-:W-:Y:S06]  /*1880*/  BRA `(.L_x_8) ;  /* 0x0000000800cc7947 */ /* 0x000fec0003800000 */
.L_x_3:
[----:B------:R-:W-:-:S09]  /*1890*/  UISETP.GT.AND UP0, UPT, UR4, 0x18, UPT ;  /* 0x000000180400788c */ /* 0x000fd2000bf04270 */
[----:B------:R-:W-:Y:S05]  /*18a0*/  BRA.U UP0, `(.L_x_15) ;  /* 0x00000005000c7547 */ /* 0x000fea000b800000 */
[----:B------:R-:W-:-:S09]  /*18b0*/  UISETP.GT.AND UP0, UPT, UR4, 0xe, UPT ;  /* 0x0000000e0400788c */ /* 0x000fd2000bf04270 */
[----:B------:R-:W-:Y:S05]  /*18c0*/  BRA.U UP0, `(.L_x_16) ;  /* 0x0000000100547547 */ /* 0x000fea000b800000 */
[----:B------:R-:W-:-:S09]  /*18d0*/  UISETP.NE.AND UP0, UPT, UR4, 0xa, UPT ;  /* 0x0000000a0400788c */ /* 0x000fd2000bf05270 */
[----:B------:R-:W-:Y:S05]  /*18e0*/  BRA.U !UP0, `(.L_x_17) ;  /* 0x00000001081c7547 */ /* 0x000fea000b800000 */
[----:B------:R-:W-:-:S09]  /*18f0*/  UISETP.NE.AND UP0, UPT, UR4, 0xb, UPT ;  /* 0x0000000b0400788c */ /* 0x000fd2000bf05270 */
[----:B------:R-:W-:Y:S05]  /*1900*/  BRA.U UP0, `(.L_x_7) ;  /* 0x00000009001c7547 */ /* 0x000fea000b800000 */
[----:B------:R-:W2:Y:S02]  /*1910*/  LDG.E.U8 R2, desc[UR36][R2.64] ;  /* 0x0000002402027981 */ /* 0x000ea4000c1e1100 */
[----:B--2---:R-:W-:-:S04]  /*1920*/  ISETP.NE.AND P0, PT, R2, RZ, PT ;  /* 0x000000ff0200720c */ /* 0x004fc80003f05270 */
[----:B------:R-:W-:-:S04]  /*1930*/  FSEL R0, RZ, 1, !P0 ;  /* 0x3f800000ff007808 */ /* 0x000fc80004000000 */
[----:B------:R-:W-:Y:S01]  /*1940*/  F2FP.F16.F32.PACK_AB R0, RZ, R0 ;  /* 0x00000000ff00723e */ /* 0x000fe200000000ff */
[----:B------:R-:W-:Y:S06]  /*1950*/  BRA `(.L_x_8) ;  /* 0x0000000800987947 */ /* 0x000fec0003800000 */
.L_x_17:
        /* <DEDUP_REMOVED lines=12> */
.L_x_16:
[----:B------:R-:W-:-:S09]  /*1a20*/  UISETP.NE.AND UP0, UPT, UR4, 0xf, UPT ;  /* 0x0000000f0400788c */ /* 0x000fd2000bf05270 */
[----:B------:R-:W-:Y:S05]  /*1a30*/  BRA.U !UP0, `(.L_x_18) ;  /* 0x0000000108987547 */ /* 0x000fea000b800000 */
[----:B------:R-:W-:-:S09]  /*1a40*/  UISETP.NE.AND UP0, UPT, UR4, 0x17, UPT ;  /* 0x000000170400788c */ /* 0x000fd2000bf05270 */
[----:B------:R-:W-:Y:S05]  /*1a50*/  BRA.U !UP0, `(.L_x_19) ;  /* 0x00000001085c7547 */ /* 0x000fea000b800000 */
[----:B------:R-:W-:-:S09]  /*1a60*/  UISETP.NE.AND UP0, UPT, UR4, 0x18, UPT ;  /* 0x000000180400788c */ /* 0x000fd2000bf05270 */
[----:B------:R-:W-:Y:S05]  /*1a70*/  BRA.U UP0, `(.L_x_7) ;  /* 0x0000000500c07547 */ /* 0x000fea000b800000 */
[----:B------:R-:W2:Y:S01]  /*1a80*/  LDG.E.U8 R0, desc[UR36][R2.64] ;  /* 0x0000002402007981 */ /* 0x000ea2000c1e1100 */
[----:B------:R-:W-:Y:S02]  /*1a90*/  IMAD.MOV.U32 R6, RZ, RZ, 0x1f ;  /* 0x0000001fff067424 */ /* 0x000fe400078e00ff */
[----:B--2---:R-:W-:-:S05]  /*1aa0*/  IMAD.SHL.U32 R0, R0, 0x1000000, RZ ;  /* 0x0100000000007824 */ /* 0x004fca00078e00ff */
[C---:B------:R-:W-:Y:S02]  /*1ab0*/  LOP3.LUT R4, R0.reuse, 0x7f000000, RZ, 0xc0, !PT ;  /* 0x7f00000000047812 */ /* 0x040fe400078ec0ff */
[----:B------:R-:W-:Y:S02]  /*1ac0*/  LOP3.LUT P0, RZ, R0, 0x7f000000, RZ, 0xc0, !PT ;  /* 0x7f00000000ff7812 */ /* 0x000fe4000780c0ff */
[----:B------:R-:W0:Y:S02]  /*1ad0*/  FLO.U32 R5, R4 ;  /* 0x0000000400057300 */ /* 0x000e2400000e0000 */
[----:B0-----:R-:W-:-:S04]  /*1ae0*/  IADD3 R5, PT, PT, -R5, RZ, RZ ;  /* 0x000000ff05057210 */ /* 0x001fc80007ffe1ff */
[----:B------:R-:W-:-:S05]  /*1af0*/  VIADDMNMX.U32 R5, R5, R6, 0x4, !PT ;  /* 0x0000000405057446 */ /* 0x000fca0007800006 */
[----:B------:R-:W-:-:S04]  /*1b00*/  VIADD R5, R5, 0xfffffffc ;  /* 0xfffffffc05057836 */ /* 0x000fc80000000000 */
[----:B------:R-:W-:Y:S01]  /*1b10*/  IMAD.SHL.U32 R7, R5, 0x800000, RZ ;  /* 0x0080000005077824 */ /* 0x000fe200078e00ff */
[C---:B------:R-:W-:Y:S01]  /*1b20*/  SHF.L.U32 R6, R4.reuse, R5, RZ ;  /* 0x0000000504067219 */ /* 0x040fe200000006ff */
[----:B------:R-:W-:-:S03]  /*1b30*/  VIADD R5, R4, 0x1000000 ;  /* 0x0100000004057836 */ /* 0x000fc60000000000 */
[----:B------:R-:W-:Y:S02]  /*1b40*/  LEA.HI R6, R6, -R7, RZ, 0x1c ;  /* 0x8000000706067211 */ /* 0x000fe400078fe0ff */
[----:B------:R-:W-:Y:S02]  /*1b50*/  SHF.R.S32.HI R5, RZ, 0x8, R5 ;  /* 0x00000008ff057819 */ /* 0x000fe40000011405 */
[----:B------:R-:W-:-:S04]  /*1b60*/  IADD3 R6, PT, PT, R6, 0x3c000000, RZ ;  /* 0x3c00000006067810 */ /* 0x000fc80007ffe0ff */
[----:B------:R-:W-:-:S04]  /*1b70*/  LOP3.LUT R5, R6, 0x7f800000, R5, 0xf8, !PT ;  /* 0x7f80000006057812 */ /* 0x000fc800078ef805 */
[----:B------:R-:W-:-:S04]  /*1b80*/  SEL R5, R5, RZ, P0 ;  /* 0x000000ff05057207 */ /* 0x000fc80000000000 */
[----:B------:R-:W-:-:S04]  /*1b90*/  LOP3.LUT R5, R5, 0x80000000, R0, 0xf8, !PT ;  /* 0x8000000005057812 */ /* 0x000fc800078ef800 */
[----:B------:R-:W-:-:S04]  /*1ba0*/  F2FP.F16.F32.PACK_AB R5, RZ, R5 ;  /* 0x00000005ff05723e */ /* 0x000fc800000000ff */
[----:B------:R-:W-:Y:S01]  /*1bb0*/  PRMT R0, R5, 0x7610, R0 ;  /* 0x0000761005007816 */ /* 0x000fe20000000000 */
[----:B------:R-:W-:Y:S06]  /*1bc0*/  BRA `(.L_x_8) ;  /* 0x0000000400fc7947 */ /* 0x000fec0003800000 */
.L_x_19:
[----:B------:R-:W2:Y:S02]  /*1bd0*/  LDG.E.U8 R2, desc[UR36][R2.64] ;  /* 0x0000002402027981 */ /* 0x000ea4000c1e1100 */
[C---:B--2---:R-:W-:Y:S02]  /*1be0*/  IMAD.SHL.U32 R4, R2.reuse, 0x2000000, RZ ;  /* 0x0200000002047824 */ /* 0x044fe400078e00ff */
[----:B------:R-:W-:-:S03]  /*1bf0*/  IMAD.SHL.U32 R5, R2, 0x100, RZ ;  /* 0x0000010002057824 */ /* 0x000fc600078e00ff */
[----:B------:R-:W-:-:S13]  /*1c00*/  ISETP.GT.U32.AND P0, PT, R4, 0x7ffffff, PT ;  /* 0x07ffffff0400780c */ /* 0x000fda0003f04070 */
[C---:B------:R-:W-:Y:S02]  /*1c10*/  @!P0 LOP3.LUT R0, R5.reuse, 0x7f00, RZ, 0xc0, !PT ;  /* 0x00007f0005008812 */ /* 0x040fe400078ec0ff */
[----:B------:R-:W-:Y:S02]  /*1c20*/  @P0 LEA.HI R4, R4, 0x70000000, RZ, 0x1c ;  /* 0x7000000004040811 */ /* 0x000fe400078fe0ff */
[----:B------:R-:W-:Y:S02]  /*1c30*/  @!P0 LOP3.LUT R0, R0, 0x3f000000, RZ, 0xfc, !PT ;  /* 0x3f00000000008812 */ /* 0x000fe400078efcff */
[----:B------:R-:W-:-:S03]  /*1c40*/  PRMT R5, R5, 0x9910, RZ ;  /* 0x0000991005057816 */ /* 0x000fc600000000ff */
[----:B------:R-:W-:Y:S01]  /*1c50*/  @!P0 FADD.FTZ R0, R0, -0.5 ;  /* 0xbf00000000008421 */ /* 0x000fe20000010000 */
[----:B------:R-:W-:-:S05]  /*1c60*/  @P0 FMUL.FTZ R0, R4, 1.9259299443872358531e-34 ;  /* 0x0780000004000820 */ /* 0x000fca0000410000 */
[----:B------:R-:W-:-:S04]  /*1c70*/  LOP3.LUT R0, R0, 0x80000000, R5, 0xf8, !PT ;  /* 0x8000000000007812 */ /* 0x000fc800078ef805 */
[----:B------:R-:W-:Y:S01]  /*1c80*/  F2FP.F16.F32.PACK_AB R0, RZ, R0 ;  /* 0x00000000ff00723e */ /* 0x000fe200000000ff */
[----:B------:R-:W-:Y:S06]  /*1c90*/  BRA `(.L_x_8) ;  /* 0x0000000400c87947 */ /* 0x000fec0003800000 */
.L_x_18:
[----:B------:R-:W2:Y:S02]  /*1ca0*/  LDG.E.U16 R0, desc[UR36][R2.64] ;  /* 0x0000002402007981 */ /* 0x000ea4000c1e1500 */
[----:B--2---:R-:W-:-:S05]  /*1cb0*/  IMAD.U32 R0, R0, 0x10000, RZ ;  /* 0x0001000000007824 */ /* 0x004fca00078e00ff */
[----:B------:R-:W-:Y:S01]  /*1cc0*/  F2FP.F16.F32.PACK_AB R0, RZ, R0 ;  /* 0x00000000ff00723e */ /* 0x000fe200000000ff */
[----:B------:R-:W-:Y:S06]  /*1cd0*/  BRA `(.L_x_8) ;  /* 0x0000000400b87947 */ /* 0x000fec0003800000 */
.L_x_15:
[----:B------:R-:W-:-:S09]  /*1ce0*/  UISETP.GT.AND UP0, UPT, UR4, 0x1b, UPT ;  /* 0x0000001b0400788c */ /* 0x000fd2000bf04270 */
[----:B------:R-:W-:Y:S05]  /*1cf0*/  BRA.U UP0, `(.L_x_20) ;  /* 0x0000000500087547 */ /* 0x000fea000b800000 */
[----:B------:R-:W-:-:S09]  /*1d00*/  UISETP.NE.AND UP0, UPT, UR4, 0x19, UPT ;  /* 0x000000190400788c */ /* 0x000fd2000bf05270 */
[----:B------:R-:W-:Y:S05]  /*1d10*/  BRA.U !UP0, `(.L_x_21) ;  /* 0x0000000108907547 */ /* 0x000fea000b800000 */
[----:B------:R-:W-:-:S09]  /*1d20*/  UISETP.NE.AND UP0, UPT, UR4, 0x1a, UPT ;  /* 0x0000001a0400788c */ /* 0x000fd2000bf05270 */
[----:B------:R-:W-:Y:S05]  /*1d30*/  BRA.U !UP0, `(.L_x_22) ;  /* 0x0000000108187547 */ /* 0x000fea000b800000 */
[----:B------:R-:W-:-:S09]  /*1d40*/  UISETP.NE.AND UP0, UPT, UR4, 0x1b, UPT ;  /* 0x0000001b0400788c */ /* 0x000fd2000bf05270 */
[----:B------:R-:W-:Y:S05]  /*1d50*/  BRA.U UP0, `(.L_x_7) ;  /* 0x0000000500087547 */ /* 0x000fea000b800000 */
[----:B------:R-:W2:Y:S02]  /*1d60*/  LDG.E.U16 R0, desc[UR36][R2.64] ;  /* 0x0000002402007981 */ /* 0x000ea4000c1e1500 */
[----:B--2---:R-:W-:-:S04]  /*1d70*/  I2FP.F32.U32 R0, R0 ;  /* 0x0000000000007245 */ /* 0x004fc80000201000 */
[----:B------:R-:W-:Y:S01]  /*1d80*/  F2FP.F16.F32.PACK_AB R0, RZ, R0 ;  /* 0x00000000ff00723e */ /* 0x000fe200000000ff */
[----:B------:R-:W-:Y:S06]  /*1d90*/  BRA `(.L_x_8) ;  /* 0x0000000400887947 */ /* 0x000fec0003800000 */
.L_x_22:
[----:B------:R-:W2:Y:S01]  /*1da0*/  LDG.E.U8 R3, desc[UR36][R2.64] ;  /* 0x0000002402037981 */ /* 0x000ea2000c1e1100 */
[----:B------:R-:W-:Y:S01]  /*1db0*/  BSSY.RECONVERGENT B0, `(.L_x_23) ;  /* 0x0000018000007945 */ /* 0x000fe20003800200 */
[----:B------:R-:W-:Y:S02]  /*1dc0*/  MOV R0, RZ ;  /* 0x000000ff00007202 */ /* 0x000fe40000000f00 */
[----:B--2---:R-:W-:-:S13]  /*1dd0*/  ISETP.NE.AND P0, PT, R3, RZ, PT ;  /* 0x000000ff0300720c */ /* 0x004fda0003f05270 */
[----:B------:R-:W-:Y:S05]  /*1de0*/  @!P0 BRA `(.L_x_24) ;  /* 0x0000000000508947 */ /* 0x000fea0003800000 */
[----:B------:R-:W-:-:S13]  /*1df0*/  ISETP.NE.AND P0, PT, R3, 0x80, PT ;  /* 0x000000800300780c */ /* 0x000fda0003f05270 */
[----:B------:R-:W-:Y:S01]  /*1e00*/  @!P0 IMAD.MOV.U32 R0, RZ, RZ, 0x7f800001 ;  /* 0x7f800001ff008424 */ /* 0x000fe200078e00ff */
[----:B------:R-:W-:Y:S06]  /*1e10*/  @!P0 BRA `(.L_x_24) ;  /* 0x0000000000448947 */ /* 0x000fec0003800000 */
[--C-:B------:R-:W-:Y:S01]  /*1e20*/  SHF.R.U32.HI R0, RZ, 0x3, R3.reuse ;  /* 0x00000003ff007819 */ /* 0x100fe20000011603 */
[----:B------:R-:W-:Y:S03]  /*1e30*/  BSSY.RECONVERGENT B1, `(.L_x_25) ;  /* 0x000000c000017945 */ /* 0x000fe60003800200 */
[----:B------:R-:W-:Y:S02]  /*1e40*/  LOP3.LUT P0, R2, R0, 0xf, RZ, 0xc0, !PT ;  /* 0x0000000f00027812 */ /* 0x000fe4000780c0ff */
[----:B------:R-:W-:-:S05]  /*1e50*/  SHF.R.U32.HI R0, RZ, 0x7, R3 ;  /* 0x00000007ff007819 */ /* 0x000fca0000011603 */
[----:B------:R-:W-:Y:S01]  /*1e60*/  IMAD.U32 R7, R0, -0x80000000, RZ ;  /* 0x8000000000077824 */ /* 0x000fe200078e00ff */
[----:B------:R-:W-:-:S05]  /*1e70*/  LOP3.LUT R0, R3, 0x7, RZ, 0xc0, !PT ;  /* 0x0000000703007812 */ /* 0x000fca00078ec0ff */
[----:B------:R-:W-:Y:S05]  /*1e80*/  @P0 BRA `(.L_x_26) ;  /* 0x0000000000180947 */ /* 0x000fea0003800000 */
[----:B------:R-:W0:Y:S02]  /*1e90*/  FLO.U32 R3, R0 ;  /* 0x0000000000037300 */ /* 0x000e2400000e0000 */
[----:B0-----:R-:W-:-:S04]  /*1ea0*/  IADD3 R3, PT, PT, -R3, 0x1f, RZ ;  /* 0x0000001f03037810 */ /* 0x001fc80007ffe1ff */
[----:B------:R-:W-:Y:S01]  /*1eb0*/  IADD3 R2, PT, PT, R2, 0x1d, -R3 ;  /* 0x0000001d02027810 */ /* 0x000fe20007ffe803 */
[----:B------:R-:W-:-:S05]  /*1ec0*/  VIADD R5, R3, 0xffffffe4 ;  /* 0xffffffe403057836 */ /* 0x000fca0000000000 */
[----:B------:R-:W-:-:S04]  /*1ed0*/  SHF.L.U32 R5, R0, R5, RZ ;  /* 0x0000000500057219 */ /* 0x000fc800000006ff */
[----:B------:R-:W-:-:S07]  /*1ee0*/  LOP3.LUT R0, R5, 0x7, RZ, 0xc0, !PT ;  /* 0x0000000705007812 */ /* 0x000fce00078ec0ff */
.L_x_26:
[----:B------:R-:W-:Y:S05]  /*1ef0*/  BSYNC.RECONVERGENT B1 ;  /* 0x0000000000017941 */ /* 0x000fea0003800200 */
.L_x_25:
[----:B------:R-:W-:Y:S02]  /*1f00*/  SHF.L.U32 R0, R0, 0x14, RZ ;  /* 0x0000001400007819 */ /* 0x000fe400000006ff */
[----:B------:R-:W-:-:S04]  /*1f10*/  LEA R2, R2, 0x3b800000, 0x17 ;  /* 0x3b80000002027811 */ /* 0x000fc800078eb8ff */
[----:B------:R-:W-:-:S07]  /*1f20*/  LOP3.LUT R0, R2, R0, R7, 0xfe, !PT ;  /* 0x0000000002007212 */ /* 0x000fce00078efe07 */
.L_x_24:
[----:B------:R-:W-:Y:S05]  /*1f30*/  BSYNC.RECONVERGENT B0 ;  /* 0x0000000000007941 */ /* 0x000fea0003800200 */
.L_x_23:
[----:B------:R-:W-:Y:S01]  /*1f40*/  F2FP.F16.F32.PACK_AB R0, RZ, R0 ;  /* 0x00000000ff00723e */ /* 0x000fe200000000ff */
[----:B------:R-:W-:Y:S06]  /*1f50*/  BRA `(.L_x_8) ;  /* 0x0000000400187947 */ /* 0x000fec0003800000 */
.L_x_21:
[----:B------:R-:W2:Y:S01]  /*1f60*/  LDG.E.U8 R3, desc[UR36][R2.64] ;  /* 0x0000002402037981 */ /* 0x000ea2000c1e1100 */
[----:B------:R-:W-:Y:S01]  /*1f70*/  BSSY.RECONVERGENT B0, `(.L_x_27) ;  /* 0x0000018000007945 */ /* 0x000fe20003800200 */
[----:B------:R-:W-:Y:S01]  /*1f80*/  IMAD.MOV.U32 R0, RZ, RZ, RZ ;  /* 0x000000ffff007224 */ /* 0x000fe200078e00ff */
        /* <DEDUP_REMOVED lines=14> */
[----:B------:R-:W-:Y:S02]  /*2070*/  IADD3 R5, PT, PT, R3, -0x1d, RZ ;  /* 0xffffffe303057810 */ /* 0x000fe40007ffe0ff */
[----:B------:R-:W-:Y:S02]  /*2080*/  IADD3 R2, PT, PT, R2, 0x1e, -R3 ;  /* 0x0000001e02027810 */ /* 0x000fe40007ffe803 */
[----:B------:R-:W-:-:S04]  /*2090*/  SHF.L.U32 R5, R0, R5, RZ ;  /* 0x0000000500057219 */ /* 0x000fc800000006ff */
[----:B------:R-:W-:-:S07]  /*20a0*/  LOP3.LUT R0, R5, 0x3, RZ, 0xc0, !PT ;  /* 0x0000000305007812 */ /* 0x000fce00078ec0ff */
.L_x_30:
[----:B------:R-:W-:Y:S05]  /*20b0*/  BSYNC.RECONVERGENT B1 ;  /* 0x0000000000017941 */ /* 0x000fea0003800200 */
.L_x_29:
[----:B------:R-:W-:Y:S01]  /*20c0*/  IMAD.SHL.U32 R0, R0, 0x200000, RZ ;  /* 0x0020000000007824 */ /* 0x000fe200078e00ff */
[----:B------:R-:W-:-:S04]  /*20d0*/  LEA R2, R2, 0x37800000, 0x17 ;  /* 0x3780000002027811 */ /* 0x000fc800078eb8ff */
[----:B------:R-:W-:-:S07]  /*20e0*/  LOP3.LUT R0, R2, R0, R7, 0xfe, !PT ;  /* 0x0000000002007212 */ /* 0x000fce00078efe07 */
.L_x_28:
[----:B------:R-:W-:Y:S05]  /*20f0*/  BSYNC.RECONVERGENT B0 ;  /* 0x0000000000007941 */ /* 0x000fea0003800200 */
.L_x_27:
[----:B------:R-:W-:Y:S01]  /*2100*/  F2FP.F16.F32.PACK_AB R0, RZ, R0 ;  /* 0x00000000ff00723e */ /* 0x000fe200000000ff */
[----:B------:R-:W-:Y:S06]  /*2110*/  BRA `(.L_x_8) ;  /* 0x0000000000a87947 */ /* 0x000fec0003800000 */
.L_x_20:
[----:B------:R-:W-:-:S09]  /*2120*/  UISETP.NE.AND UP0, UPT, UR4, 0x1c, UPT ;  /* 0x0000001c0400788c */ /* 0x000fd2000bf05270 */
[----:B------:R-:W-:Y:S05]  /*2130*/  BRA.U !UP0, `(.L_x_31) ;  /* 0x0000000108947547 */ /* 0x000fea000b800000 */
[----:B------:R-:W-:-:S09]  /*2140*/  UISETP.NE.AND UP0, UPT, UR4, 0x1d, UPT ;  /* 0x0000001d0400788c */ /* 0x000fd2000bf05270 */
[----:B------:R-:W-:Y:S05]  /*2150*/  BRA.U !UP0, `(.L_x_32) ;  /* 0x00000001087c7547 */ /* 0x000fea000b800000 */
[----:B------:R-:W-:-:S09]  /*2160*/  UISETP.NE.AND UP0, UPT, UR4, 0x2c, UPT ;  /* 0x0000002c0400788c */ /* 0x000fd2000bf05270 */
[----:B------:R-:W-:Y:S05]  /*2170*/  BRA.U !UP0, `(.L_x_33) ;  /* 0x0000000108487547 */ /* 0x000fea000b800000 */
.L_x_7:
[----:B------:R-:W-:Y:S01]  /*2180*/  MOV R2, 0x0 ;  /* 0x0000000000027802 */ /* 0x000fe20000000f00 */
[----:B------:R-:W0:Y:S01]  /*2190*/  LDCU.64 UR4, c[0x4][0x198] ;  /* 0x01003300ff0477ac */ /* 0x000e220008000a00 */
[----:B------:R-:W-:Y:S02]  /*21a0*/  HFMA2 R12, -RZ, RZ, 0, 5.9604644775390625e-08 ;  /* 0x00000001ff0c7431 */ /* 0x000fe400000001ff */
[----:B------:R-:W-:Y:S01]  /*21b0*/  IMAD.MOV.U32 R8, RZ, RZ, 0x4e ;  /* 0x0000004eff087424 */ /* 0x000fe200078e00ff */
[----:B------:R-:W1:Y:S01]  /*21c0*/  LDCU.64 UR6, c[0x4][0x1a0] ;  /* 0x01003400ff0677ac */ /* 0x000e620008000a00 */
[----:B------:R-:W2:Y:S01]  /*21d0*/  LDC.64 R2, c[0x4][R2] ;  /* 0x0100000002027b82 */ /* 0x000ea20000000a00 */
[----:B------:R-:W-:Y:S01]  /*21e0*/  IMAD.MOV.U32 R13, RZ, RZ, RZ ;  /* 0x000000ffff0d7224 */ /* 0x000fe200078e00ff */
[----:B------:R-:W3:Y:S01]  /*21f0*/  LDCU.64 UR8, c[0x4][0x60] ;  /* 0x01000c00ff0877ac */ /* 0x000ee20008000a00 */
[----:B0-----:R-:W-:Y:S01]  /*2200*/  IMAD.U32 R4, RZ, RZ, UR4 ;  /* 0x00000004ff047e24 */ /* 0x001fe2000f8e00ff */
[----:B------:R-:W-:Y:S01]  /*2210*/  MOV R5, UR5 ;  /* 0x0000000500057c02 */ /* 0x000fe20008000f00 */
[----:B-1----:R-:W-:-:S02]  /*2220*/  IMAD.U32 R6, RZ, RZ, UR6 ;  /* 0x00000006ff067e24 */ /* 0x002fc4000f8e00ff */
[----:B------:R-:W-:Y:S01]  /*2230*/  IMAD.U32 R7, RZ, RZ, UR7 ;  /* 0x00000007ff077e24 */ /* 0x000fe2000f8e00ff */
[----:B---3--:R-:W-:Y:S01]  /*2240*/  MOV R10, UR8 ;  /* 0x00000008000a7c02 */ /* 0x008fe20008000f00 */
[----:B------:R-:W-:-:S07]  /*2250*/  IMAD.U32 R11, RZ, RZ, UR9 ;  /* 0x00000009ff0b7e24 */ /* 0x000fce000f8e00ff */
[----:B------:R-:W-:-:S07]  /*2260*/  LEPC R20, `(.L_x_34) ;  /* 0x000000001014794e */ /* 0x000fce0000000000 */
[----:B--2---:R-:W-:Y:S05]  /*2270*/  CALL.ABS.NOINC R2 ;  /* 0x0000000002007343 */ /* 0x004fea0003c00000 */
.L_x_34:
[----:B------:R-:W-:Y:S01]  /*2280*/  PRMT R0, RZ, 0x7610, R0 ;  /* 0x00007610ff007816 */ /* 0x000fe20000000000 */
[----:B------:R-:W-:Y:S06]  /*2290*/  BRA `(.L_x_8) ;  /* 0x0000000000487947 */ /* 0x000fec0003800000 */
.L_x_33:
[----:B------:R-:W2:Y:S01]  /*22a0*/  LDG.E.U8 R2, desc[UR36][R2.64] ;  /* 0x0000002402027981 */ /* 0x000ea2000c1e1100 */
[----:B------:R-:W-:Y:S01]  /*22b0*/  BSSY.RECONVERGENT B0, `(.L_x_35) ;  /* 0x0000007000007945 */ /* 0x000fe20003800200 */
[----:B------:R-:W-:Y:S01]  /*22c0*/  IMAD.MOV.U32 R0, RZ, RZ, 0x400000 ;  /* 0x00400000ff007424 */ /* 0x000fe200078e00ff */
[----:B--2---:R-:W-:-:S13]  /*22d0*/  ISETP.NE.AND P0, PT, R2, RZ, PT ;  /* 0x000000ff0200720c */ /* 0x004fda0003f05270 */
[----:B------:R-:W-:Y:S05]  /*22e0*/  @!P0 BRA `(.L_x_36) ;  /* 0x00000000000c8947 */ /* 0x000fea0003800000 */
[----:B------:R-:W-:-:S13]  /*22f0*/  ISETP.NE.AND P0, PT, R2, 0xff, PT ;  /* 0x000000ff0200780c */ /* 0x000fda0003f05270 */
[----:B------:R-:W-:Y:S01]  /*2300*/  @!P0 MOV R0, 0x7f800001 ;  /* 0x7f80000100008802 */ /* 0x000fe20000000f00 */
[----:B------:R-:W-:-:S07]  /*2310*/  @P0 IMAD.SHL.U32 R0, R2, 0x800000, RZ ;  /* 0x0080000002000824 */ /* 0x000fce00078e00ff */
.L_x_36:
[----:B------:R-:W-:Y:S05]  /*2320*/  BSYNC.RECONVERGENT B0 ;  /* 0x0000000000007941 */ /* 0x000fea0003800200 */
.L_x_35:
[----:B------:R-:W-:Y:S01]  /*2330*/  F2FP.F16.F32.PACK_AB R0, RZ, R0 ;  /* 0x00000000ff00723e */ /* 0x000fe200000000ff */
[----:B------:R-:W-:Y:S06]  /*2340*/  BRA `(.L_x_8) ;  /* 0x00000000001c7947 */ /* 0x000fec0003800000 */
.L_x_32:
[----:B------:R-:W2:Y:S02]  /*2350*/  LDG.E.64 R2, desc[UR36][R2.64] ;  /* 0x0000002402027981 */ /* 0x000ea4000c1e1b00 */
[----:B--2---:R-:W0:Y:S02]  /*2360*/  I2F.U64 R0, R2 ;  /* 0x0000000200007312 */ /* 0x004e240000301000 */
[----:B0-----:R-:W-:Y:S01]  /*2370*/  F2FP.F16.F32.PACK_AB R0, RZ, R0 ;  /* 0x00000000ff00723e */ /* 0x001fe200000000ff */
[----:B------:R-:W-:Y:S06]  /*2380*/  BRA `(.L_x_8) ;  /* 0x00000000000c7947 */ /* 0x000fec0003800000 */
.L_x_31:
[----:B------:R-:W2:Y:S02]  /*2390*/  LDG.E R2, desc[UR36][R2.64] ;  /* 0x0000002402027981 */ /* 0x000ea4000c1e1900 */
[----:B--2---:R-:W-:-:S04]  /*23a0*/  I2FP.F32.U32 R0, R2 ;  /* 0x0000000200007245 */ /* 0x004fc80000201000 */
[----:B------:R-:W-:-:S07]  /*23b0*/  F2FP.F16.F32.PACK_AB R0, RZ, R0 ;  /* 0x00000000ff00723e */ /* 0x000fce00000000ff */
.L_x_8:
[----:B------:R-:W0:Y:S01]  /*23c0*/  LDCU.64 UR6, c[0x0][0x580] ;  /* 0x0000b000ff0677ac */ /* 0x000e220008000a00 */
[----:B-----5:R-:W-:Y:S01]  /*23d0*/  HADD2.F32 R0, -RZ, R0.H0_H0 ;  /* 0x20000000ff007230 */ /* 0x020fe20000004100 */
[----:B------:R-:W-:Y:S01]  /*23e0*/  BSSY.RECONVERGENT B6, `(.L_x_37) ;  /* 0x00000d5000067945 */ /* 0x000fe20003800200 */
[----:B------:R-:W-:-:S03]  /*23f0*/  UPRMT UR4, UR42, 0x9910, URZ ;  /* 0x000099102a047896 */ /* 0x000fc600080000ff */
[----:B------:R-:W-:Y:S01]  /*2400*/  SHF.R.U32.HI R4, RZ, 0x1f, R0 ;  /* 0x0000001fff047819 */ /* 0x000fe20000011600 */
[----:B------:R-:W-:Y:S01]  /*2410*/  UISETP.GT.AND UP0, UPT, UR4, 0x9, UPT ;  /* 0x000000090400788c */ /* 0x000fe2000bf04270 */
[----:B01----:R-:W-:-:S05]  /*2420*/  IADD3 R2, P0, PT, R16, UR6, RZ ;  /* 0x0000000610027c10 */ /* 0x003fca000ff1e0ff */
        /* <DEDUP_REMOVED lines=10> */
[----:B------:R4:W-:Y:S01]  /*24d0*/  STG.E.U8 desc[UR36][R2.64], R4 ;  /* 0x0000000402007986 */ /* 0x0009e2000c101124 */
[----:B------:R-:W-:Y:S05]  /*24e0*/  BRA `(.L_x_43) ;  /* 0x0000000c00107947 */ /* 0x000fea0003800000 */
.L_x_41:
[----:B------:R3:W-:Y:S01]  /*24f0*/  STG.E.U8 desc[UR36][R2.64], R4 ;  /* 0x0000000402007986 */ /* 0x0007e2000c101124 */
[----:B------:R-:W-:Y:S05]  /*2500*/  BRA `(.L_x_43) ;  /* 0x0000000c00087947 */ /* 0x000fea0003800000 */
.L_x_40:
[----:B------:R-:W-:-:S09]  /*2510*/  UISETP.NE.AND UP0, UPT, UR4, 0x2, UPT ;  /* 0x000000020400788c */ /* 0x000fd2000bf05270 */
[----:B------:R-:W-:Y:S05]  /*2520*/  BRA.U !UP0, `(.L_x_44) ;  /* 0x0000000108247547 */ /* 0x000fea000b800000 */
[----:B------:R-:W-:-:S09]  /*2530*/  UISETP.NE.AND UP0, UPT, UR4, 0x3, UPT ;  /* 0x000000030400788c */ /* 0x000fd2000bf05270 */
[----:B------:R-:W-:Y:S05]  /*2540*/  BRA.U !UP0, `(.L_x_45) ;  /* 0x0000000108147547 */ /* 0x000fea000b800000 */
[----:B------:R-:W-:-:S09]  /*2550*/  UISETP.NE.AND UP0, UPT, UR4, 0x4, UPT ;  /* 0x000000040400788c */ /* 0x000fd2000bf05270 */
[----:B------:R-:W-:Y:S05]  /*2560*/  BRA.U UP0, `(.L_x_42) ;  /* 0x0000000900607547 */ /* 0x000fea000b800000 */
[----:B------:R-:W-:-:S05]  /*2570*/  HFMA2 R5, -RZ, RZ, 0, 0 ;  /* 0x00000000ff057431 */ /* 0x000fca00000001ff */
[----:B------:R0:W-:Y:S01]  /*2580*/  STG.E.64 desc[UR36][R2.64], R4 ;  /* 0x0000000402007986 */ /* 0x0001e2000c101b24 */
[----:B------:R-:W-:Y:S05]  /*2590*/  BRA `(.L_x_43) ;  /* 0x0000000800e47947 */ /* 0x000fea0003800000 */
.L_x_45:
[----:B------:R1:W-:Y:S01]  /*25a0*/  STG.E desc[UR36][R2.64], R4 ;  /* 0x0000000402007986 */ /* 0x0003e2000c101924 */
[----:B------:R-:W-:Y:S05]  /*25b0*/  BRA `(.L_x_43) ;  /* 0x0000000800dc7947 */ /* 0x000fea0003800000 */
.L_x_44:
[----:B------:R2:W-:Y:S01]  /*25c0*/  STG.E.U16 desc[UR36][R2.64], R4 ;  /* 0x0000000402007986 */ /* 0x0005e2000c101524 */
[----:B------:R-:W-:Y:S05]  /*25d0*/  BRA `(.L_x_43) ;  /* 0x0000000800d47947 */ /* 0x000fea0003800000 */
.L_x_39:
[----:B------:R-:W-:-:S09]  /*25e0*/  UISETP.GT.AND UP0, UPT, UR4, 0x6, UPT ;  /* 0x000000060400788c */ /* 0x000fd2000bf04270 */
[----:B------:R-:W-:Y:S05]  /*25f0*/  BRA.U UP0, `(.L_x_46) ;  /* 0x00000001002c7547 */ /* 0x000fea000b800000 */
[----:B------:R-:W-:-:S09]  /*2600*/  UISETP.NE.AND UP0, UPT, UR4, 0x5, UPT ;  /* 0x000000050400788c */ /* 0x000fd2000bf05270 */
[----:B------:R-:W-:Y:S05]  /*2610*/  BRA.U !UP0, `(.L_x_47) ;  /* 0x0000000108147547 */ /* 0x000fea000b800000 */
[----:B------:R-:W-:-:S09]  /*2620*/  UISETP.NE.AND UP0, UPT, UR4, 0x6, UPT ;  /* 0x000000060400788c */ /* 0x000fd2000bf05270 */
[----:B------:R-:W-:Y:S05]  /*2630*/  BRA.U UP0, `(.L_x_42) ;  /* 0x00000009002c7547 */ /* 0x000fea000b800000 */
[----:B------:R-:W0:Y:S02]  /*2640*/  I2F.U16 R5, R4 ;  /* 0x0000000400057306 */ /* 0x000e240000101000 */
[----:B0-----:R0:W-:Y:S01]  /*2650*/  STG.E desc[UR36][R2.64], R5 ;  /* 0x0000000502007986 */ /* 0x0011e2000c101924 */
[----:B------:R-:W-:Y:S05]  /*2660*/  BRA `(.L_x_43) ;  /* 0x0000000800b07947 */ /* 0x000fea0003800000 */
.L_x_47:
[----:B------:R-:W0:Y:S02]  /*2670*/  I2F.U16 R0, R4 ;  /* 0x0000000400007306 */ /* 0x000e240000101000 */
[----:B0-----:R-:W-:-:S05]  /*2680*/  F2FP.F16.F32.PACK_AB R0, RZ, R0 ;  /* 0x00000000ff00723e */ /* 0x001fca00000000ff */
[----:B------:R0:W-:Y:S01]  /*2690*/  STG.E.U16 desc[UR36][R2.64], R0 ;  /* 0x0000000002007986 */ /* 0x0001e2000c101524 */
[----:B------:R-:W-:Y:S05]  /*26a0*/  BRA `(.L_x_43) ;  /* 0x0000000800a07947 */ /* 0x000fea0003800000 */
.L_x_46:
[----:B------:R-:W-:-:S09]  /*26b0*/  UISETP.NE.AND UP0, UPT, UR4, 0x7, UPT ;  /* 0x000000070400788c */ /* 0x000fd2000bf05270 */
[----:B------:R-:W-:Y:S05]  /*26c0*/  BRA.U !UP0, `(.L_x_48) ;  /* 0x0000000108347547 */ /* 0x000fea000b800000 */
[----:B------:R-:W-:-:S09]  /*26d0*/  UISETP.NE.AND UP0, UPT, UR4, 0x8, UPT ;  /* 0x000000080400788c */ /* 0x000fd2000bf05270 */
[----:B------:R-:W-:Y:S05]  /*26e0*/  BRA.U !UP0, `(.L_x_49) ;  /* 0x0000000108187547 */ /* 0x000fea000b800000 */
[----:B------:R-:W-:-:S09]  /*26f0*/  UISETP.NE.AND UP0, UPT, UR4, 0x9, UPT ;  /* 0x000000090400788c */ /* 0x000fd2000bf05270 */
[----:B------:R-:W-:Y:S05]  /*2700*/  BRA.U UP0, `(.L_x_42) ;  /* 0x0000000500f87547 */ /* 0x000fea000b800000 */
[----:B------:R-:W0:Y:S01]  /*2710*/  I2F.U16 R4, R4 ;  /* 0x0000000400047306 */ /* 0x000e220000101000 */
[----:B------:R-:W-:-:S05]  /*2720*/  IMAD.MOV.U32 R5, RZ, RZ, RZ ;  /* 0x000000ffff057224 */ /* 0x000fca00078e00ff */
[----:B0-----:R0:W-:Y:S01]  /*2730*/  STG.E.64 desc[UR36][R2.64], R4 ;  /* 0x0000000402007986 */ /* 0x0011e2000c101b24 */
[----:B------:R-:W-:Y:S05]  /*2740*/  BRA `(.L_x_43) ;  /* 0x0000000800787947 */ /* 0x000fea0003800000 */
.L_x_49:
[----:B------:R-:W0:Y:S02]  /*2750*/  I2F.U16 R4, R4 ;  /* 0x0000000400047306 */ /* 0x000e240000101000 */
[----:B0-----:R-:W-:-:S04]  /*2760*/  F2FP.F16.F32.PACK_AB R5, RZ, R4 ;  /* 0x00000004ff05723e */ /* 0x001fc800000000ff */
[----:B------:R-:W-:-:S05]  /*2770*/  PRMT R5, R5, 0x5410, RZ ;  /* 0x0000541005057816 */ /* 0x000fca00000000ff */
[----:B------:R0:W-:Y:S01]  /*2780*/  STG.E desc[UR36][R2.64], R5 ;  /* 0x0000000502007986 */ /* 0x0001e2000c101924 */
[----:B------:R-:W-:Y:S05]  /*2790*/  BRA `(.L_x_43) ;  /* 0x0000000800647947 */ /* 0x000fea0003800000 */
.L_x_48:
[----:B------:R-:W0:Y:S02]  /*27a0*/  I2F.F64.U16 R4, R4 ;  /* 0x0000000400047312 */ /* 0x000e240000101800 */
[----:B0-----:R0:W-:Y:S01]  /*27b0*/  STG.E.64 desc[UR36][R2.64], R4 ;  /* 0x0000000402007986 */ /* 0x0011e2000c101b24 */
[----:B------:R-:W-:Y:S05]  /*27c0*/  BRA `(.L_x_43) ;  /* 0x0000000800587947 */ /* 0x000fea0003800000 */
.L_x_38:
        /* <DEDUP_REMOVED lines=8> */
[----:B------:R0:W-:Y:S01]  /*2850*/  STG.E.U8 desc[UR36][R2.64], R4 ;  /* 0x0000000402007986 */ /* 0x0001e2000c101124 */
[----:B------:R-:W-:Y:S05]  /*2860*/  BRA `(.L_x_43) ;  /* 0x0000000800307947 */ /* 0x000fea0003800000 */
.L_x_52:
[----:B------:R-:W-:Y:S01]  /*2870*/  CS2R R6, SRZ ;  /* 0x0000000000067805 */ /* 0x000fe2000001ff00 */
[----:B------:R-:W0:Y:S04]  /*2880*/  I2F.F64.U16 R4, R4 ;  /* 0x0000000400047312 */ /* 0x000e280000101800 */
[----:B0-----:R0:W-:Y:S01]  /*2890*/  STG.E.128 desc[UR36][R2.64], R4 ;  /* 0x0000000402007986 */ /* 0x0011e2000c101d24 */
[----:B------:R-:W-:Y:S05]  /*28a0*/  BRA `(.L_x_43) ;  /* 0x0000000800207947 */ /* 0x000fea0003800000 */
.L_x_51:
[----:B------:R-:W-:-:S09]  /*28b0*/  UISETP.NE.AND UP0, UPT, UR4, 0xf, UPT ;  /* 0x0000000f0400788c */ /* 0x000fd2000bf05270 */
[----:B------:R-:W-:Y:S05]  /*28c0*/  BRA.U !UP0, `(.L_x_53) ;  /* 0x00000001088c7547 */ /* 0x000fea000b800000 */
[----:B------:R-:W-:-:S09]  /*28d0*/  UISETP.NE.AND UP0, UPT, UR4, 0x17, UPT ;  /* 0x000000170400788c */ /* 0x000fd2000bf05270 */
[----:B------:R-:W-:Y:S05]  /*28e0*/  BRA.U !UP0, `(.L_x_54) ;  /* 0x0000000108407547 */ /* 0x000fea000b800000 */
[----:B------:R-:W-:-:S09]  /*28f0*/  UISETP.NE.AND UP0, UPT, UR4, 0x18, UPT ;  /* 0x000000180400788c */ /* 0x000fd2000bf05270 */
[----:B------:R-:W-:Y:S05]  /*2900*/  BRA.U UP0, `(.L_x_42) ;  /* 0x0000000500787547 */ /* 0x000fea000b800000 */
[----:B------:R-:W0:Y:S01]  /*2910*/  I2F.U16 R7, R4 ;  /* 0x0000000400077306 */ /* 0x000e220000101000 */
[----:B------:R-:W-:Y:S01]  /*2920*/  BSSY.RECONVERGENT B0, `(.L_x_55) ;  /* 0x000000a000007945 */ /* 0x000fe20003800200 */
[----:B------:R-:W-:Y:S01]  /*2930*/  IMAD.MOV.U32 R5, RZ, RZ, 0x7f ;  /* 0x0000007fff057424 */ /* 0x000fe200078e00ff */
[----:B0-----:R-:W-:-:S13]  /*2940*/  ISETP.GT.U32.AND P0, PT, R7, 0x43efffff, PT ;  /* 0x43efffff0700780c */ /* 0x001fda0003f04070 */
[----:B------:R-:W-:Y:S05]  /*2950*/  @P0 BRA `(.L_x_56) ;  /* 0x0000000000180947 */ /* 0x000fea0003800000 */
[----:B------:R-:W-:-:S13]  /*2960*/  ISETP.GT.U32.AND P0, PT, R7, 0x3c7fffff, PT ;  /* 0x3c7fffff0700780c */ /* 0x000fda0003f04070 */
[----:B------:R-:W-:Y:S01]  /*2970*/  @P0 SHF.R.U32.HI R0, RZ, 0x14, R7 ;  /* 0x00000014ff000819 */ /* 0x000fe20000011607 */
[----:B------:R-:W-:-:S03]  /*2980*/  @!P0 FADD.FTZ R5, R7, 16384 ;  /* 0x4680000007058421 */ /* 0x000fc60000010000 */
[----:B------:R-:W-:-:S04]  /*2990*/  @P0 LOP3.LUT R0, R0, 0x1, RZ, 0xc0, !PT ;  /* 0x0000000100000812 */ /* 0x000fc800078ec0ff */
[----:B------:R-:W-:-:S04]  /*29a0*/  @P0 IADD3 R0, PT, PT, R7, 0x407ffff, R0 ;  /* 0x0407ffff07000810 */ /* 0x000fc80007ffe000 */
[----:B------:R-:W-:-:S07]  /*29b0*/  @P0 SHF.R.U32.HI R5, RZ, 0x14, R0 ;  /* 0x00000014ff050819 */ /* 0x000fce0000011600 */
.L_x_56:
[----:B------:R-:W-:Y:S05]  /*29c0*/  BSYNC.RECONVERGENT B0 ;  /* 0x0000000000007941 */ /* 0x000fea0003800200 */
.L_x_55:
[----:B------:R0:W-:Y:S01]  /*29d0*/  STG.E.U8 desc[UR36][R2.64], R5 ;  /* 0x0000000502007986 */ /* 0x0001e2000c101124 */
[----:B------:R-:W-:Y:S05]  /*29e0*/  BRA `(.L_x_43) ;  /* 0x0000000400d07947 */ /* 0x000fea0003800000 */
.L_x_54:
[----:B------:R-:W0:Y:S02]  /*29f0*/  I2F.U16 R7, R4 ;  /* 0x0000000400077306 */ /* 0x000e240000101000 */
[----:B0-----:R-:W-:-:S13]  /*2a00*/  ISETP.GE.U32.AND P1, PT, R7, 0x47800000, PT ;  /* 0x478000000700780c */ /* 0x001fda0003f26070 */
[----:B------:R-:W-:Y:S02]  /*2a10*/  @P1 ISETP.GT.U32.AND P0, PT, R7, 0x7f800000, PT ;  /* 0x7f8000000700180c */ /* 0x000fe40003f04070 */
[----:B------:R-:W-:-:S04]  /*2a20*/  @P1 MOV R5, 0x7f ;  /* 0x0000007f00051802 */ /* 0x000fc80000000f00 */
[----:B------:R-:W-:-:S05]  /*2a30*/  @P1 SEL R5, R5, 0x7c, P0 ;  /* 0x0000007c05051807 */ /* 0x000fca0000000000 */
[----:B------:R0:W-:Y:S01]  /*2a40*/  @P1 STG.E.U8 desc[UR36][R2.64], R5 ;  /* 0x0000000502001986 */ /* 0x0001e2000c101124 */
[----:B------:R-:W-:Y:S05]  /*2a50*/  @P1 BRA `(.L_x_43) ;  /* 0x0000000400b41947 */ /* 0x000fea0003800000 */
[----:B------:R-:W-:-:S13]  /*2a60*/  ISETP.GT.U32.AND P0, PT, R7, 0x387fffff, PT ;  /* 0x387fffff0700780c */ /* 0x000fda0003f04070 */
[----:B------:R-:W-:Y:S01]  /*2a70*/  @!P0 VIADD R0, R4, 0x80 ;  /* 0x0000008004008836 */ /* 0x000fe20000000000 */
[----:B------:R-:W-:-:S03]  /*2a80*/  @P0 SHF.R.U32.HI R4, RZ, 0x15, R7 ;  /* 0x00000015ff040819 */ /* 0x000fc60000011607 */
[----:B0-----:R-:W0:Y:S01]  /*2a90*/  @!P0 I2F.U16 R5, R0 ;  /* 0x0000000000058306 */ /* 0x001e220000101000 */
[----:B------:R-:W-:-:S04]  /*2aa0*/  @P0 LOP3.LUT R4, R4, 0x1, RZ, 0xc0, !PT ;  /* 0x0000000104040812 */ /* 0x000fc800078ec0ff */
[----:B------:R-:W-:-:S04]  /*2ab0*/  @P0 IADD3 R4, PT, PT, R7, 0x80fffff, R4 ;  /* 0x080fffff07040810 */ /* 0x000fc80007ffe004 */
[----:B------:R-:W-:Y:S01]  /*2ac0*/  @P0 SHF.R.U32.HI R7, RZ, 0x15, R4 ;  /* 0x00000015ff070819 */ /* 0x000fe20000011604 */
[----:B0-----:R0:W-:Y:S04]  /*2ad0*/  @!P0 STG.E.U8 desc[UR36][R2.64], R5 ;  /* 0x0000000502008986 */ /* 0x0011e8000c101124 */
[----:B------:R0:W-:Y:S01]  /*2ae0*/  @P0 STG.E.U8 desc[UR36][R2.64], R7 ;  /* 0x0000000702000986 */ /* 0x0001e2000c101124 */
[----:B------:R-:W-:Y:S05]  /*2af0*/  BRA `(.L_x_43) ;  /* 0x00000004008c7947 */ /* 0x000fea0003800000 */
.L_x_53:
[----:B------:R-:W0:Y:S02]  /*2b00*/  I2F.U16 R0, R4 ;  /* 0x0000000400007306 */ /* 0x000e240000101000 */
[----:B0-----:R-:W-:-:S05]  /*2b10*/  F2FP.BF16.F32.PACK_AB R0, RZ, R0 ;  /* 0x00000000ff00723e */ /* 0x001fca00000010ff */
[----:B------:R0:W-:Y:S01]  /*2b20*/  STG.E.U16 desc[UR36][R2.64], R0 ;  /* 0x0000000002007986 */ /* 0x0001e2000c101524 */
[----:B------:R-:W-:Y:S05]  /*2b30*/  BRA `(.L_x_43) ;  /* 0x00000004007c7947 */ /* 0x000fea0003800000 */
.L_x_50:
        /* <DEDUP_REMOVED lines=8> */
[----:B------:R0:W-:Y:S01]  /*2bc0*/  STG.E.U16 desc[UR36][R2.64], R4 ;  /* 0x0000000402007986 */ /* 0x0001e2000c101524 */
[----:B------:R-:W-:Y:S05]  /*2bd0*/  BRA `(.L_x_43) ;  /* 0x0000000400547947 */ /* 0x000fea0003800000 */
.L_x_59:
[----:B------:R-:W0:Y:S01]  /*2be0*/  I2F.U16 R5, R4 ;  /* 0x0000000400057306 */ /* 0x000e220000101000 */
[----:B------:R-:W-:Y:S01]  /*2bf0*/  BSSY.RECONVERGENT B0, `(.L_x_60) ;  /* 0x0000011000007945 */ /* 0x000fe20003800200 */
[----:B------:R-:W-:Y:S01]  /*2c00*/  IMAD.MOV.U32 R0, RZ, RZ, 0x80 ;  /* 0x00000080ff007424 */ /* 0x000fe200078e00ff */
[----:B0-----:R-:W-:-:S13]  /*2c10*/  ISETP.GT.U32.AND P0, PT, R5, 0x437fffff, PT ;  /* 0x437fffff0500780c */ /* 0x001fda0003f04070 */
[----:B------:R-:W-:Y:S05]  /*2c20*/  @P0 BRA `(.L_x_61) ;  /* 0x0000000000340947 */ /* 0x000fea0003800000 */
[----:B------:R-:W-:-:S13]  /*2c30*/  ISETP.GT.U32.AND P0, PT, R5, 0x3bffffff, PT ;  /* 0x3bffffff0500780c */ /* 0x000fda0003f04070 */
[----:B------:R-:W-:Y:S05]  /*2c40*/  @P0 BRA `(.L_x_62) ;  /* 0x0000000000140947 */ /* 0x000fea0003800000 */
[----:B------:R-:W-:-:S05]  /*2c50*/  FADD.FTZ R0, R5, 8192 ;  /* 0x4600000005007421 */ /* 0x000fca0000010000 */
[----:B------:R-:W-:Y:S02]  /*2c60*/  LOP3.LUT P0, R4, R0, 0xff, RZ, 0xc0, !PT ;  /* 0x000000ff00047812 */ /* 0x000fe4000780c0ff */
[----:B------:R-:W-:-:S11]  /*2c70*/  PRMT R0, RZ, 0x7610, R0 ;  /* 0x00007610ff007816 */ /* 0x000fd60000000000 */
[----:B------:R-:W-:Y:S05]  /*2c80*/  @!P0 BRA `(.L_x_61) ;  /* 0x00000000001c8947 */ /* 0x000fea0003800000 */
[----:B------:R-:W-:Y:S05]  /*2c90*/  BRA `(.L_x_63) ;  /* 0x0000000000147947 */ /* 0x000fea0003800000 */
.L_x_62:
[----:B------:R-:W-:-:S04]  /*2ca0*/  SHF.R.U32.HI R0, RZ, 0x14, R5 ;  /* 0x00000014ff007819 */ /* 0x000fc80000011605 */
[----:B------:R-:W-:-:S04]  /*2cb0*/  LOP3.LUT R0, R0, 0x1, RZ, 0xc0, !PT ;  /* 0x0000000100007812 */ /* 0x000fc800078ec0ff */
[----:B------:R-:W-:-:S04]  /*2cc0*/  IADD3 R0, PT, PT, R5, 0x487ffff, R0 ;  /* 0x0487ffff05007810 */ /* 0x000fc80007ffe000 */
[----:B------:R-:W-:-:S04]  /*2cd0*/  SHF.R.U32.HI R0, RZ, 0x14, R0 ;  /* 0x00000014ff007819 */ /* 0x000fc80000011600 */
[----:B------:R-:W-:-:S07]  /*2ce0*/  LOP3.LUT R4, R0, 0xff, RZ, 0xc0, !PT ;  /* 0x000000ff00047812 */ /* 0x000fce00078ec0ff */
.L_x_63:
[----:B------:R-:W-:-:S07]  /*2cf0*/  PRMT R0, R4, 0x7610, R0 ;  /* 0x0000761004007816 */ /* 0x000fce0000000000 */
.L_x_61:
[----:B------:R-:W-:Y:S05]  /*2d00*/  BSYNC.RECONVERGENT B0 ;  /* 0x0000000000007941 */ /* 0x000fea0003800200 */
.L_x_60:
[----:B------:R0:W-:Y:S01]  /*2d10*/  STG.E.U8 desc[UR36][R2.64], R0 ;  /* 0x0000000002007986 */ /* 0x0001e2000c101124 */
[----:B------:R-:W-:Y:S05]  /*2d20*/  BRA `(.L_x_43) ;  /* 0x0000000400007947 */ /* 0x000fea0003800000 */
.L_x_58:
[----:B------:R-:W0:Y:S01]  /*2d30*/  I2F.U16 R5, R4 ;  /* 0x0000000400057306 */ /* 0x000e220000101000 */
[----:B------:R-:W-:Y:S01]  /*2d40*/  BSSY.RECONVERGENT B0, `(.L_x_64) ;  /* 0x0000012000007945 */ /* 0x000fe20003800200 */
[----:B------:R-:W-:Y:S01]  /*2d50*/  HFMA2 R0, -RZ, RZ, 0, 7.62939453125e-06 ;  /* 0x00000080ff007431 */ /* 0x000fe200000001ff */
[----:B0-----:R-:W-:-:S13]  /*2d60*/  ISETP.GT.U32.AND P0, PT, R5, 0x477fffff, PT ;  /* 0x477fffff0500780c */ /* 0x001fda0003f04070 */
[----:B------:R-:W-:Y:S05]  /*2d70*/  @P0 BRA `(.L_x_65) ;  /* 0x0000000000380947 */ /* 0x000fea0003800000 */
[----:B------:R-:W-:-:S13]  /*2d80*/  ISETP.GT.U32.AND P0, PT, R5, 0x37ffffff, PT ;  /* 0x37ffffff0500780c */ /* 0x000fda0003f04070 */
[----:B------:R-:W-:Y:S05]  /*2d90*/  @P0 BRA `(.L_x_66) ;  /* 0x0000000000180947 */ /* 0x000fea0003800000 */
[----:B------:R-:W-:Y:S01]  /*2da0*/  VIADD R4, R4, 0x40 ;  /* 0x0000004004047836 */ /* 0x000fe20000000000 */
[----:B------:R-:W-:-:S05]  /*2db0*/  PRMT R0, RZ, 0x7610, R0 ;  /* 0x00007610ff007816 */ /* 0x000fca0000000000 */
[----:B------:R-:W0:Y:S02]  /*2dc0*/  I2F.U16 R4, R4 ;  /* 0x0000000400047306 */ /* 0x000e240000101000 */
[----:B0-----:R-:W-:-:S13]  /*2dd0*/  LOP3.LUT P0, R5, R4, 0xff, RZ, 0xc0, !PT ;  /* 0x000000ff04057812 */ /* 0x001fda000780c0ff */
[----:B------:R-:W-:Y:S05]  /*2de0*/  @!P0 BRA `(.L_x_65) ;  /* 0x00000000001c8947 */ /* 0x000fea0003800000 */
[----:B------:R-:W-:Y:S05]  /*2df0*/  BRA `(.L_x_67) ;  /* 0x0000000000147947 */ /* 0x000fea0003800000 */
.L_x_66:
[----:B------:R-:W-:-:S04]  /*2e00*/  SHF.R.U32.HI R0, RZ, 0x15, R5 ;  /* 0x00000015ff007819 */ /* 0x000fc80000011605 */
[----:B------:R-:W-:-:S04]  /*2e10*/  LOP3.LUT R0, R0, 0x1, RZ, 0xc0, !PT ;  /* 0x0000000100007812 */ /* 0x000fc800078ec0ff */
[----:B------:R-:W-:-:S04]  /*2e20*/  IADD3 R0, PT, PT, R5, 0x88fffff, R0 ;  /* 0x088fffff05007810 */ /* 0x000fc80007ffe000 */
[----:B------:R-:W-:-:S04]  /*2e30*/  SHF.R.U32.HI R0, RZ, 0x15, R0 ;  /* 0x00000015ff007819 */ /* 0x000fc80000011600 */
[----:B------:R-:W-:-:S07]  /*2e40*/  LOP3.LUT R5, R0, 0xff, RZ, 0xc0, !PT ;  /* 0x000000ff00057812 */ /* 0x000fce00078ec0ff */
.L_x_67:
[----:B------:R-:W-:-:S07]  /*2e50*/  PRMT R0, R5, 0x7610, R0 ;  /* 0x0000761005007816 */ /* 0x000fce0000000000 */
.L_x_65:
[----:B------:R-:W-:Y:S05]  /*2e60*/  BSYNC.RECONVERGENT B0 ;  /* 0x0000000000007941 */ /* 0x000fea0003800200 */
.L_x_64:
[----:B------:R0:W-:Y:S01]  /*2e70*/  STG.E.U8 desc[UR36][R2.64], R0 ;  /* 0x0000000002007986 */ /* 0x0001e2000c101124 */
[----:B------:R-:W-:Y:S05]  /*2e80*/  BRA `(.L_x_43) ;  /* 0x0000000000a87947 */ /* 0x000fea0003800000 */
.L_x_57:
[----:B------:R-:W-:-:S09]  /*2e90*/  UISETP.NE.AND UP0, UPT, UR4, 0x1c, UPT ;  /* 0x0000001c0400788c */ /* 0x000fd2000bf05270 */
[----:B------:R-:W-:Y:S05]  /*2ea0*/  BRA.U !UP0, `(.L_x_68) ;  /* 0x00000001089c7547 */ /* 0x000fea000b800000 */
[----:B------:R-:W-:-:S09]  /*2eb0*/  UISETP.NE.AND UP0, UPT, UR4, 0x1d, UPT ;  /* 0x0000001d0400788c */ /* 0x000fd2000bf05270 */
[----:B------:R-:W-:Y:S05]  /*2ec0*/  BRA.U !UP0, `(.L_x_69) ;  /* 0x0000000108887547 */ /* 0x000fea000b800000 */
[----:B------:R-:W-:-:S09]  /*2ed0*/  UISETP.NE.AND UP0, UPT, UR4, 0x2c, UPT ;  /* 0x0000002c0400788c */ /* 0x000fd2000bf05270 */
[----:B------:R-:W-:Y:S05]  /*2ee0*/  BRA.U !UP0, `(.L_x_70) ;  /* 0x0000000108447547 */ /* 0x000fea000b800000 */
.L_x_42:
[----:B------:R-:W-:Y:S01]  /*2ef0*/  MOV R0, 0x0 ;  /* 0x0000000000007802 */ /* 0x000fe20000000f00 */
[----:B------:R-:W0:Y:S01]  /*2f00*/  LDCU.64 UR6, c[0x4][0x198] ;  /* 0x01003300ff0677ac */ /* 0x000e220008000a00 */
[----:B------:R-:W-:Y:S02]  /*2f10*/  HFMA2 R12, -RZ, RZ, 0, 5.9604644775390625e-08 ;  /* 0x00000001ff0c7431 */ /* 0x000fe400000001ff */
[----:B------:R-:W-:Y:S01]  /*2f20*/  IMAD.MOV.U32 R8, RZ, RZ, 0x65 ;  /* 0x00000065ff087424 */ /* 0x000fe200078e00ff */
[----:B------:R1:W2:Y:S01]  /*2f30*/  LDC.64 R2, c[0x4][R0] ;  /* 0x0100000000027b82 */ /* 0x0002a20000000a00 */
[----:B------:R-:W3:Y:S01]  /*2f40*/  LDCU.64 UR8, c[0x4][0x1a0] ;  /* 0x01003400ff0877ac */ /* 0x000ee20008000a00 */
[----:B------:R-:W-:Y:S01]  /*2f50*/  IMAD.MOV.U32 R13, RZ, RZ, RZ ;  /* 0x000000ffff0d7224 */ /* 0x000fe200078e00ff */
[----:B------:R-:W4:Y:S01]  /*2f60*/  LDCU.64 UR4, c[0x4][0x10] ;  /* 0x01000200ff0477ac */ /* 0x000f220008000a00 */
[----:B0-----:R-:W-:Y:S01]  /*2f70*/  IMAD.U32 R4, RZ, RZ, UR6 ;  /* 0x00000006ff047e24 */ /* 0x001fe2000f8e00ff */
[----:B------:R-:W-:Y:S01]  /*2f80*/  MOV R5, UR7 ;  /* 0x0000000700057c02 */ /* 0x000fe20008000f00 */
[----:B---3--:R-:W-:-:S02]  /*2f90*/  IMAD.U32 R6, RZ, RZ, UR8 ;  /* 0x00000008ff067e24 */ /* 0x008fc4000f8e00ff */
[----:B------:R-:W-:Y:S01]  /*2fa0*/  IMAD.U32 R7, RZ, RZ, UR9 ;  /* 0x00000009ff077e24 */ /* 0x000fe2000f8e00ff */
[----:B----4-:R-:W-:Y:S01]  /*2fb0*/  MOV R10, UR4 ;  /* 0x00000004000a7c02 */ /* 0x010fe20008000f00 */
[----:B-1----:R-:W-:-:S07]  /*2fc0*/  IMAD.U32 R11, RZ, RZ, UR5 ;  /* 0x00000005ff0b7e24 */ /* 0x002fce000f8e00ff */
[----:B------:R-:W-:-:S07]  /*2fd0*/  LEPC R20, `(.L_x_71) ;  /* 0x000000001014794e */ /* 0x000fce0000000000 */
[----:B--2---:R-:W-:Y:S05]  /*2fe0*/  CALL.ABS.NOINC R2 ;  /* 0x0000000002007343 */ /* 0x004fea0003c00000 */
.L_x_71:
[----:B------:R-:W-:Y:S05]  /*2ff0*/  BRA `(.L_x_43) ;  /* 0x00000000004c7947 */ /* 0x000fea0003800000 */
.L_x_70:
[----:B------:R-:W0:Y:S02]  /*3000*/  I2F.U16 R5, R4 ;  /* 0x0000000400057306 */ /* 0x000e240000101000 */
[----:B0-----:R-:W-:-:S04]  /*3010*/  SHF.R.U32.HI R6, RZ, 0x17, R5 ;  /* 0x00000017ff067819 */ /* 0x001fc80000011605 */
[----:B------:R-:W-:-:S13]  /*3020*/  ISETP.NE.AND P1, PT, R6, 0xff, PT ;  /* 0x000000ff0600780c */ /* 0x000fda0003f25270 */
[--C-:B------:R-:W-:Y:S02]  /*3030*/  @P1 SHF.R.U32.HI R0, RZ, 0x16, R5.reuse ;  /* 0x00000016ff001819 */ /* 0x100fe40000011605 */
[----:B------:R-:W-:Y:S01]  /*3040*/  @P1 LOP3.LUT P0, RZ, R6, 0x3fffff, R5, 0xf8, !PT ;  /* 0x003fffff06ff1812 */ /* 0x000fe2000780f805 */
[----:B------:R-:W-:Y:S01]  /*3050*/  IMAD.MOV.U32 R5, RZ, RZ, 0xff ;  /* 0x000000ffff057424 */ /* 0x000fe200078e00ff */
[----:B------:R-:W-:-:S04]  /*3060*/  @P1 LOP3.LUT R0, R0, 0x1, RZ, 0xc0, !PT ;  /* 0x0000000100001812 */ /* 0x000fc800078ec0ff */
[----:B------:R-:W-:Y:S02]  /*3070*/  @P1 ISETP.EQ.U32.AND P2, PT, R0, 0x1, P0 ;  /* 0x000000010000180c */ /* 0x000fe40000742070 */
[----:B------:R-:W-:Y:S02]  /*3080*/  PLOP3.LUT P0, PT, PT, PT, PT, 0x80, 0x8 ;  /* 0x000000000008781c */ /* 0x000fe40003f0f070 */
[----:B------:R-:W-:Y:S02]  /*3090*/  @P1 PLOP3.LUT P0, PT, P2, PT, PT, 0x80, 0x8 ;  /* 0x000000000008181c */ /* 0x000fe4000170f070 */
[----:B------:R-:W-:-:S11]  /*30a0*/  @P1 IADD3 R0, PT, PT, R6, 0x1, RZ ;  /* 0x0000000106001810 */ /* 0x000fd60007ffe0ff */
[----:B------:R-:W-:-:S04]  /*30b0*/  @!P0 IMAD.MOV R0, RZ, RZ, R6 ;  /* 0x000000ffff008224 */ /* 0x000fc800078e0206 */
[----:B------:R-:W-:-:S05]  /*30c0*/  @P1 IMAD.MOV.U32 R5, RZ, RZ, R0 ;  /* 0x000000ffff051224 */ /* 0x000fca00078e0000 */
[----:B------:R0:W-:Y:S01]  /*30d0*/  STG.E.U8 desc[UR36][R2.64], R5 ;  /* 0x0000000502007986 */ /* 0x0001e2000c101124 */
[----:B------:R-:W-:Y:S05]  /*30e0*/  BRA `(.L_x_43) ;  /* 0x0000000000107947 */ /* 0x000fea0003800000 */
.L_x_69:
[----:B------:R-:W-:-:S05]  /*30f0*/  HFMA2 R5, -RZ, RZ, 0, 0 ;  /* 0x00000000ff057431 */ /* 0x000fca00000001ff */
[----:B------:R0:W-:Y:S01]  /*3100*/  STG.E.64 desc[UR36][R2.64], R4 ;  /* 0x0000000402007986 */ /* 0x0001e2000c101b24 */
[----:B------:R-:W-:Y:S05]  /*3110*/  BRA `(.L_x_43) ;  /* 0x0000000000047947 */ /* 0x000fea0003800000 */
.L_x_68:
[----:B------:R0:W-:Y:S02]  /*3120*/  STG.E desc[UR36][R2.64], R4 ;  /* 0x0000000402007986 */ /* 0x0001e4000c101924 */
.L_x_43:
[----:B------:R-:W-:Y:S05]  /*3130*/  BSYNC.RECONVERGENT B6 ;  /* 0x0000000000067941 */ /* 0x000fea0003800200 */
.L_x_37:
[----:B------:R-:W-:-:S07]  /*3140*/  VIADD R17, R17, 0x80 ;  /* 0x0000008011117836 */ /* 0x000fce0000000000 */
.L_x_1:
[----:B------:R-:W-:Y:S05]  /*3150*/  BSYNC.RECONVERGENT B7 ;  /* 0x0000000000077941 */ /* 0x000fea0003800200 */
.L_x_0:
[----:B------:R-:W5:Y:S01]  /*3160*/  LDCU UR4, c[0x0][0x380] ;  /* 0x00007000ff0477ac */ /* 0x000f620008000800 */
[----:B------:R-:W-:Y:S01]  /*3170*/  BSSY.RECONVERGENT B7, `(.L_x_72) ;  /* 0x0000307000077945 */ /* 0x000fe20003800200 */
[----:B-----5:R-:W-:-:S13]  /*3180*/  ISETP.GE.AND P0, PT, R17, UR4, PT ;  /* 0x0000000411007c0c */ /* 0x020fda000bf06270 */
[----:B------:R-:W-:Y:S05]  /*3190*/  @P0 BRA `(.L_x_73) ;  /* 0x0000003000100947 */ /* 0x000fea0003800000 */
[----:B------:R-:W5:Y:S01]  /*31a0*/  LDCU UR4, c[0x0][0x388] ;  /* 0x00007100ff0477ac */ /* 0x000f620008000800 */
[----:B0-----:R-:W-:Y:S01]  /*31b0*/  IMAD.MOV.U32 R0, RZ, RZ, RZ ;  /* 0x000000ffff007224 */ /* 0x001fe200078e00ff */
[----:B------:R-:W-:Y:S01]  /*31c0*/  MOV R16, RZ ;  /* 0x000000ff00107202 */ /* 0x000fe20000000f00 */
[----:B-----5:R-:W-:-:S09]  /*31d0*/  UISETP.NE.AND UP0, UPT, UR4, URZ, UPT ;  /* 0x000000ff0400728c */ /* 0x020fd2000bf05270 */
[----:B------:R-:W-:Y:S05]  /*31e0*/  BRA.U !UP0, `(.L_x_74) ;  /* 0x0000001108a87547 */ /* 0x000fea000b800000 */
[----:B------:R-:W1:Y:S01]  /*31f0*/  LDCU.64 UR4, c[0x0][0x390] ;  /* 0x00007200ff0477ac */ /* 0x000e620008000a00 */
[----:B------:R-:W-:Y:S01]  /*3200*/  IMAD.MOV.U32 R16, RZ, RZ, RZ ;  /* 0x000000ffff107224 */ /* 0x000fe200078e00ff */
[----:B------:R-:W0:Y:S01]  /*3210*/  LDCU UR6, c[0x0][0x38c] ;  /* 0x00007180ff0677ac */ /* 0x000e220008000800 */
[----:B------:R-:W5:Y:S01]  /*3220*/  LDCU.64 UR8, c[0x0][0x4b8] ;  /* 0x00009700ff0877ac */ /* 0x000f620008000a00 */
[----:B------:R-:W-:Y:S01]  /*3230*/  UISETP.NE.AND UP0, UPT, UR40, URZ, UPT ;  /* 0x000000ff2800728c */ /* 0x000fe2000bf05270 */
[----:B-1234-:R-:W-:-:S05]  /*3240*/  IMAD.HI.U32 R2, R17, UR4, R16 ;  /* 0x0000000411027c27 */ /* 0x01efca000f8e0010 */
[----:B------:R-:W-:-:S05]  /*3250*/  SHF.R.U32.HI R3, RZ, UR5, R2 ;  /* 0x00000005ff037c19 */ /* 0x000fca0008011602 */
[----:B------:R-:W-:-:S04]  /*3260*/  IMAD.MOV R0, RZ, RZ, -R3 ;  /* 0x000000ffff007224 */ /* 0x000fc800078e0a03 */
[----:B0-----:R-:W-:-:S04]  /*3270*/  IMAD R0, R0, UR6, R17 ;  /* 0x0000000600007c24 */ /* 0x001fc8000f8e0211 */
[C---:B-----5:R-:W-:Y:S02]  /*3280*/  IMAD R16, R0.reuse, UR8, RZ ;  /* 0x0000000800107c24 */ /* 0x060fe4000f8e02ff */
[----:B------:R-:W-:Y:S01]  /*3290*/  IMAD R0, R0, UR9, RZ ;  /* 0x0000000900007c24 */ /* 0x000fe2000f8e02ff */
[----:B------:R-:W-:Y:S06]  /*32a0*/  BRA.U !UP0, `(.L_x_74) ;  /* 0x0000001108787547 */ /* 0x000fec000b800000 */
[----:B------:R-:W0:Y:S01]  /*32b0*/  LDCU.64 UR6, c[0x0][0x398] ;  /* 0x00007300ff0677ac */ /* 0x000e220008000a00 */
[----:B------:R-:W-:Y:S01]  /*32c0*/  HFMA2 R2, -RZ, RZ, 0, 0 ;  /* 0x00000000ff027431 */ /* 0x000fe200000001ff */
[----:B------:R-:W1:Y:S01]  /*32d0*/  LDCU UR4, c[0x0][0x3a0] ;  /* 0x00007400ff0477ac */ /* 0x000e620008000800 */
[----:B------:R-:W2:Y:S01]  /*32e0*/  LDCU.64 UR8, c[0x0][0x4c0] ;  /* 0x00009800ff0877ac */ /* 0x000ea20008000a00 */
[----:B------:R-:W-:Y:S02]  /*32f0*/  UISETP.NE.AND UP0, UPT, UR38, 0x2, UPT ;  /* 0x000000022600788c */ /* 0x000fe4000bf05270 */
        /* <DEDUP_REMOVED lines=32> */
[----:B------:R-:W-:Y:S01]  /*3500*/  MOV R4, RZ ;  /* 0x000000ff00047202 */ /* 0x000fe20000000f00 */
[----:B------:R-:W1:Y:S01]  /*3510*/  LDCU UR6, c[0x0][0x3bc] ;  /* 0x00007780ff0677ac */ /* 0x000e620008000800 */
[----:B------:R-:W2:Y:S01]  /*3520*/  LDCU.64 UR8, c[0x0][0x4d8] ;  /* 0x00009b00ff0877ac */ /* 0x000ea20008000a00 */
[----:B------:R-:W-:Y:S02]  /*3530*/  UISETP.NE.AND UP0, UPT, UR38, 0x5, UPT ;  /* 0x000000052600788c */ /* 0x000fe4000bf05270 */
[----:B0-----:R-:W-:-:S05]  /*3540*/  IMAD.HI.U32 R2, R5, UR4, R4 ;  /* 0x0000000405027c27 */ /* 0x001fca000f8e0004 */
[----:B------:R-:W-:-:S05]  /*3550*/  SHF.R.U32.HI R3, RZ, UR5, R2 ;  /* 0x00000005ff037c19 */ /* 0x000fca0008011602 */
[----:B------:R-:W-:-:S04]  /*3560*/  IMAD.MOV R4, RZ, RZ, -R3 ;  /* 0x000000ffff047224 */ /* 0x000fc800078e0a03 */
        /* <DEDUP_REMOVED lines=10> */
[----:B-1----:R-:W-:-:S04]  /*3610*/  SHF.R.U32.HI R5, RZ, UR4, R4 ;  /* 0x00000004ff057c19 */ /* 0x002fc80008011604 */
[----:B------:R-:W-:-:S05]  /*3620*/  IADD3 R2, PT, PT, -R5, RZ, RZ ;  /* 0x000000ff05027210 */ /* 0x000fca0007ffe1ff */
        /* <DEDUP_REMOVED lines=225> */
[----:B------:R-:W-:-:S05]  /*4440*/  SHF.R.U32.HI R2, RZ, UR5, R2 ;  /* 0x00000005ff027c19 */ /* 0x000fca0008011602 */
[----:B------:R-:W-:-:S04]  /*4450*/  IMAD.MOV R3, RZ, RZ, -R2 ;  /* 0x000000ffff037224 */ /* 0x000fc800078e0a02 */
[----:B-1----:R-:W-:-:S04]  /*4460*/  IMAD R5, R3, UR6, R5 ;  /* 0x0000000603057c24 */ /* 0x002fc8000f8e0205 */
[C---:B--2---:R-:W-:Y:S02]  /*4470*/  IMAD R16, R5.reuse, UR8, R16 ;  /* 0x0000000805107c24 */ /* 0x044fe4000f8e0210 */
[----:B------:R-:W-:-:S07]  /*4480*/  IMAD R0, R5, UR9, R0 ;  /* 0x0000000905007c24 */ /* 0x000fce000f8e0200 */
.L_x_74:
[----:B------:R-:W1:Y:S01]  /*4490*/  LDCU.64 UR6, c[0x0][0x588] ;  /* 0x0000b100ff0677ac */ /* 0x000e620008000a00 */
[----:B------:R-:W-:-:S04]  /*44a0*/  UPRMT UR4, UR41, 0x9910, URZ ;  /* 0x0000991029047896 */ /* 0x000fc800080000ff */
[----:B------:R-:W-:Y:S01]  /*44b0*/  UISETP.GT.AND UP0, UPT, UR4, 0x9, UPT ;  /* 0x000000090400788c */ /* 0x000fe2000bf04270 */
[----:B-1234-:R-:W-:-:S04]  /*44c0*/  IADD3 R2, P0, PT, R0, UR6, RZ ;  /* 0x0000000600027c10 */ /* 0x01efc8000ff1e0ff */
[----:B------:R-:W-:-:S04]  /*44d0*/  IADD3.X R3, PT, PT, RZ, UR7, RZ, P0, !PT ;  /* 0x00000007ff037c10 */ /* 0x000fc800087fe4ff */
        /* <DEDUP_REMOVED lines=13> */
.L_x_78:
[----:B------:R-:W2:Y:S02]  /*45b0*/  LDG.E.U8 R2, desc[UR36][R2.64] ;  /* 0x0000002402027981 */ /* 0x000ea4000c1e1100 */
[----:B--2---:R-:W-:-:S04]  /*45c0*/  I2FP.F32.U32 R0, R2 ;  /* 0x0000000200007245 */ /* 0x004fc80000201000 */
[----:B------:R-:W-:Y:S01]  /*45d0*/  F2FP.F16.F32.PACK_AB R0, RZ, R0 ;  /* 0x00000000ff00723e */ /* 0x000fe200000000ff */
[----:B------:R-:W-:Y:S06]  /*45e0*/  BRA `(.L_x_80) ;  /* 0x0000000c009c7947 */ /* 0x000fec0003800000 */
.L_x_77:
        /* <DEDUP_REMOVED lines=10> */
.L_x_82:
[----:B------:R-:W2:Y:S02]  /*4690*/  LDG.E R2, desc[UR36][R2.64] ;  /* 0x0000002402027981 */ /* 0x000ea4000c1e1900 */
[----:B--2---:R-:W-:-:S04]  /*46a0*/  I2FP.F32.S32 R0, R2 ;  /* 0x0000000200007245 */ /* 0x004fc80000201400 */
[----:B------:R-:W-:Y:S01]  /*46b0*/  F2FP.F16.F32.PACK_AB R0, RZ, R0 ;  /* 0x00000000ff00723e */ /* 0x000fe200000000ff */
[----:B------:R-:W-:Y:S06]  /*46c0*/  BRA `(.L_x_80) ;  /* 0x0000000c00647947 */ /* 0x000fec0003800000 */
.L_x_81:
[----:B------:R-:W2:Y:S02]  /*46d0*/  LDG.E.U16 R2, desc[UR36][R2.64] ;  /* 0x0000002402027981 */ /* 0x000ea4000c1e1500 */
[----:B--2---:R-:W0:Y:S02]  /*46e0*/  I2F.S16 R0, R2 ;  /* 0x0000000200007306 */ /* 0x004e240000101400 */
[----:B0-----:R-:W-:Y:S01]  /*46f0*/  F2FP.F16.F32.PACK_AB R0, RZ, R0 ;  /* 0x00000000ff00723e */ /* 0x001fe200000000ff */
[----:B------:R-:W-:Y:S06]  /*4700*/  BRA `(.L_x_80) ;  /* 0x0000000c00547947 */ /* 0x000fec0003800000 */
.L_x_76:
        /* <DEDUP_REMOVED lines=9> */
.L_x_84:
[----:B------:R1:W5:Y:S01]  /*47a0*/  LDG.E.U16 R0, desc[UR36][R2.64] ;  /* 0x0000002402007981 */ /* 0x000362000c1e1500 */
[----:B------:R-:W-:Y:S05]  /*47b0*/  BRA `(.L_x_80) ;  /* 0x0000000c00287947 */ /* 0x000fea0003800000 */
.L_x_83:
        /* <DEDUP_REMOVED lines=9> */
.L_x_86:
[----:B------:R0:W5:Y:S01]  /*4850*/  LDG.E.U16 R0, desc[UR36][R2.64] ;  /* 0x0000002402007981 */ /* 0x000162000c1e1500 */
[----:B------:R-:W-:Y:S05]  /*4860*/  BRA `(.L_x_80) ;  /* 0x0000000800fc7947 */ /* 0x000fea0003800000 */
.L_x_85:
        /* <DEDUP_REMOVED lines=12> */
.L_x_75:
        /* <DEDUP_REMOVED lines=13> */
.L_x_89:
        /* <DEDUP_REMOVED lines=12> */
.L_x_88:
        /* <DEDUP_REMOVED lines=16> */
[C---:B------:R-:W-:Y:S02]  /*4bc0*/  SHF.L.U32 R6, R4.reuse, R5, RZ ;  /* 0x0000000504067219 */ /* 0x040fe400000006ff */
[----:B------:R-:W-:Y:S02]  /*4bd0*/  IADD3 R5, PT, PT, R4, 0x1000000, RZ ;  /* 0x0100000004057810 */ /* 0x000fe40007ffe0ff */
[----:B------:R-:W-:Y:S02]  /*4be0*/  LEA.HI R6, R6, -R7, RZ, 0x1c ;  /* 0x8000000706067211 */ /* 0x000fe400078fe0ff */
[----:B------:R-:W-:-:S03]  /*4bf0*/  SHF.R.S32.HI R5, RZ, 0x8, R5 ;  /* 0x00000008ff057819 */ /* 0x000fc60000011405 */
[----:B------:R-:W-:-:S05]  /*4c00*/  VIADD R6, R6, 0x3c000000 ;  /* 0x3c00000006067836 */ /* 0x000fca0000000000 */
[----:B------:R-:W-:-:S04]  /*4c10*/  LOP3.LUT R5, R6, 0x7f800000, R5, 0xf8, !PT ;  /* 0x7f80000006057812 */ /* 0x000fc800078ef805 */
[----:B------:R-:W-:-:S04]  /*4c20*/  SEL R5, R5, RZ, P0 ;  /* 0x000000ff05057207 */ /* 0x000fc80000000000 */
[----:B------:R-:W-:-:S04]  /*4c30*/  LOP3.LUT R5, R5, 0x80000000, R0, 0xf8, !PT ;  /* 0x8000000005057812 */ /* 0x000fc800078ef800 */
[----:B------:R-:W-:-:S04]  /*4c40*/  F2FP.F16.F32.PACK_AB R5, RZ, R5 ;  /* 0x00000005ff05723e */ /* 0x000fc800000000ff */
[----:B------:R-:W-:Y:S01]  /*4c50*/  PRMT R0, R5, 0x7610, R0 ;  /* 0x0000761005007816 */ /* 0x000fe20000000000 */
[----:B------:R-:W-:Y:S06]  /*4c60*/  BRA `(.L_x_80) ;  /* 0x0000000400fc7947 */ /* 0x000fec0003800000 */
.L_x_91:
[----:B------:R-:W2:Y:S02]  /*4c70*/  LDG.E.U8 R2, desc[UR36][R2.64] ;  /* 0x0000002402027981 */ /* 0x000ea4000c1e1100 */
[C---:B--2---:R-:W-:Y:S01]  /*4c80*/  IMAD.SHL.U32 R0, R2.reuse, 0x2000000, RZ ;  /* 0x0200000002007824 */ /* 0x044fe200078e00ff */
[----:B------:R-:W-:-:S04]  /*4c90*/  SHF.L.U32 R5, R2, 0x8, RZ ;  /* 0x0000000802057819 */ /* 0x000fc800000006ff */
[----:B------:R-:W-:-:S13]  /*4ca0*/  ISETP.GE.U32.AND P0, PT, R0, 0x8000000, PT ;  /* 0x080000000000780c */ /* 0x000fda0003f06070 */
[C---:B------:R-:W-:Y:S02]  /*4cb0*/  @!P0 LOP3.LUT R4, R5.reuse, 0x7f00, RZ, 0xc0, !PT ;  /* 0x00007f0005048812 */ /* 0x040fe400078ec0ff */
[----:B------:R-:W-:Y:S02]  /*4cc0*/  @P0 LEA.HI R0, R0, 0x70000000, RZ, 0x1c ;  /* 0x7000000000000811 */ /* 0x000fe400078fe0ff */
[----:B------:R-:W-:Y:S02]  /*4cd0*/  @!P0 LOP3.LUT R4, R4, 0x3f000000, RZ, 0xfc, !PT ;  /* 0x3f00000004048812 */ /* 0x000fe400078efcff */
[----:B------:R-:W-:Y:S01]  /*4ce0*/  PRMT R5, R5, 0x9910, RZ ;  /* 0x0000991005057816 */ /* 0x000fe200000000ff */
[----:B------:R-:W-:Y:S02]  /*4cf0*/  @P0 FMUL.FTZ R0, R0, 1.9259299443872358531e-34 ;  /* 0x0780000000000820 */ /* 0x000fe40000410000 */
[----:B------:R-:W-:-:S05]  /*4d00*/  @!P0 FADD.FTZ R0, R4, -0.5 ;  /* 0xbf00000004008421 */ /* 0x000fca0000010000 */
[----:B------:R-:W-:-:S04]  /*4d10*/  LOP3.LUT R0, R0, 0x80000000, R5, 0xf8, !PT ;  /* 0x8000000000007812 */ /* 0x000fc800078ef805 */
[----:B------:R-:W-:Y:S01]  /*4d20*/  F2FP.F16.F32.PACK_AB R0, RZ, R0 ;  /* 0x00000000ff00723e */ /* 0x000fe200000000ff */
[----:B------:R-:W-:Y:S06]  /*4d30*/  BRA `(.L_x_80) ;  /* 0x0000000400c87947 */ /* 0x000fec0003800000 */
.L_x_90:
[----:B------:R-:W2:Y:S02]  /*4d40*/  LDG.E.U16 R0, desc[UR36][R2.64] ;  /* 0x0000002402007981 */ /* 0x000ea4000c1e1500 */
[----:B--2---:R-:W-:-:S05]  /*4d50*/  IMAD.U32 R0, R0, 0x10000, RZ ;  /* 0x0001000000007824 */ /* 0x004fca00078e00ff */
[----:B------:R-:W-:Y:S01]  /*4d60*/  F2FP.F16.F32.PACK_AB R0, RZ, R0 ;  /* 0x00000000ff00723e */ /* 0x000fe200000000ff */
[----:B------:R-:W-:Y:S06]  /*4d70*/  BRA `(.L_x_80) ;  /* 0x0000000400b87947 */ /* 0x000fec0003800000 */
.L_x_87:
        /* <DEDUP_REMOVED lines=12> */
.L_x_94:
[----:B------:R-:W2:Y:S01]  /*4e40*/  LDG.E.U8 R3, desc[UR36][R2.64] ;  /* 0x0000002402037981 */ /* 0x000ea2000c1e1100 */
[----:B------:R-:W-:Y:S01]  /*4e50*/  BSSY.RECONVERGENT B0, `(.L_x_95) ;  /* 0x0000018000007945 */ /* 0x000fe20003800200 */
[----:B------:R-:W-:Y:S01]  /*4e60*/  IMAD.MOV.U32 R0, RZ, RZ, RZ ;  /* 0x000000ffff007224 */ /* 0x000fe200078e00ff */
[----:B--2---:R-:W-:-:S13]  /*4e70*/  ISETP.NE.AND P0, PT, R3, RZ, PT ;  /* 0x000000ff0300720c */ /* 0x004fda0003f05270 */
[----:B------:R-:W-:Y:S05]  /*4e80*/  @!P0 BRA `(.L_x_96) ;  /* 0x0000000000508947 */ /* 0x000fea0003800000 */
[----:B------:R-:W-:-:S13]  /*4e90*/  ISETP.NE.AND P0, PT, R3, 0x80, PT ;  /* 0x000000800300780c */ /* 0x000fda0003f05270 */
[----:B------:R-:W-:Y:S01]  /*4ea0*/  @!P0 MOV R0, 0x7f800001 ;  /* 0x7f80000100008802 */ /* 0x000fe20000000f00 */
        /* <DEDUP_REMOVED lines=14> */
.L_x_98:
[----:B------:R-:W-:Y:S05]  /*4f90*/  BSYNC.RECONVERGENT B1 ;  /* 0x0000000000017941 */ /* 0x000fea0003800200 */
.L_x_97:
[----:B------:R-:W-:Y:S02]  /*4fa0*/  SHF.L.U32 R0, R0, 0x14, RZ ;  /* 0x0000001400007819 */ /* 0x000fe400000006ff */
[----:B------:R-:W-:-:S04]  /*4fb0*/  LEA R2, R2, 0x3b800000, 0x17 ;  /* 0x3b80000002027811 */ /* 0x000fc800078eb8ff */
[----:B------:R-:W-:-:S07]  /*4fc0*/  LOP3.LUT R0, R2, R0, R7, 0xfe, !PT ;  /* 0x0000000002007212 */ /* 0x000fce00078efe07 */
.L_x_96:
[----:B------:R-:W-:Y:S05]  /*4fd0*/  BSYNC.RECONVERGENT B0 ;  /* 0x0000000000007941 */ /* 0x000fea0003800200 */
.L_x_95:
[----:B------:R-:W-:Y:S01]  /*4fe0*/  F2FP.F16.F32.PACK_AB R0, RZ, R0 ;  /* 0x00000000ff00723e */ /* 0x000fe200000000ff */
[----:B------:R-:W-:Y:S06]  /*4ff0*/  BRA `(.L_x_80) ;  /* 0x0000000400187947 */ /* 0x000fec0003800000 */
.L_x_93:
        /* <DEDUP_REMOVED lines=11> */
[----:B------:R-:W-:-:S04]  /*50b0*/  SHF.R.U32.HI R0, RZ, 0x7, R3 ;  /* 0x00000007ff007819 */ /* 0x000fc80000011603 */
[----:B------:R-:W-:Y:S02]  /*50c0*/  SHF.L.U32 R7, R0, 0x1f, RZ ;  /* 0x0000001f00077819 */ /* 0x000fe400000006ff */
        /* <DEDUP_REMOVED lines=8> */
.L_x_102:
[----:B------:R-:W-:Y:S05]  /*5150*/  BSYNC.RECONVERGENT B1 ;  /* 0x0000000000017941 */ /* 0x000fea0003800200 */
.L_x_101:
[----:B------:R-:W-:Y:S01]  /*5160*/  IMAD.SHL.U32 R0, R0, 0x200000, RZ ;  /* 0x0020000000007824 */ /* 0x000fe200078e00ff */
[----:B------:R-:W-:-:S04]  /*5170*/  LEA R2, R2, 0x37800000, 0x17 ;  /* 0x3780000002027811 */ /* 0x000fc800078eb8ff */
[----:B------:R-:W-:-:S07]  /*5180*/  LOP3.LUT R0, R2, R0, R7, 0xfe, !PT ;  /* 0x0000000002007212 */ /* 0x000fce00078efe07 */
.L_x_100:
[----:B------:R-:W-:Y:S05]  /*5190*/  BSYNC.RECONVERGENT B0 ;  /* 0x0000000000007941 */ /* 0x000fea0003800200 */
.L_x_99:
[----:B------:R-:W-:Y:S01]  /*51a0*/  F2FP.F16.F32.PACK_AB R0, RZ, R0 ;  /* 0x00000000ff00723e */ /* 0x000fe200000000ff */
[----:B------:R-:W-:Y:S06]  /*51b0*/  BRA `(.L_x_80) ;  /* 0x0000000000a87947 */ /* 0x000fec0003800000 */
.L_x_92:
[----:B------:R-:W-:-:S09]  /*51c0*/  UISETP.NE.AND UP0, UPT, UR4, 0x1c, UPT ;  /* 0x0000001c0400788c */ /* 0x000fd2000bf05270 */
[----:B------:R-:W-:Y:S05]  /*51d0*/  BRA.U !UP0, `(.L_x_103) ;  /* 0x0000000108947547 */ /* 0x000fea000b800000 */
[----:B------:R-:W-:-:S09]  /*51e0*/  UISETP.NE.AND UP0, UPT, UR4, 0x1d, UPT ;  /* 0x0000001d0400788c */ /* 0x000fd2000bf05270 */
[----:B------:R-:W-:Y:S05]  /*51f0*/  BRA.U !UP0, `(.L_x_104) ;  /* 0x00000001087c7547 */ /* 0x000fea000b800000 */
[----:B------:R-:W-:-:S09]  /*5200*/  UISETP.NE.AND UP0, UPT, UR4, 0x2c, UPT ;  /* 0x0000002c0400788c */ /* 0x000fd2000bf05270 */
[----:B------:R-:W-:Y:S05]  /*5210*/  BRA.U UP0, `(.L_x_79) ;  /* 0x00000001002c7547 */ /* 0x000fea000b800000 */
[----:B------:R-:W2:Y:S01]  /*5220*/  LDG.E.U8 R2, desc[UR36][R2.64] ;  /* 0x0000002402027981 */ /* 0x000ea2000c1e1100 */
[----:B------:R-:W-:Y:S01]  /*5230*/  BSSY.RECONVERGENT B0, `(.L_x_105) ;  /* 0x0000007000007945 */ /* 0x000fe20003800200 */
[----:B------:R-:W-:Y:S01]  /*5240*/  HFMA2 R0, -RZ, RZ, 3.814697265625e-06, 0 ;  /* 0x00400000ff007431 */ /* 0x000fe200000001ff */
[----:B--2---:R-:W-:-:S13]  /*5250*/  ISETP.NE.AND P0, PT, R2, RZ, PT ;  /* 0x000000ff0200720c */ /* 0x004fda0003f05270 */
[----:B------:R-:W-:Y:S05]  /*5260*/  @!P0 BRA `(.L_x_106) ;  /* 0x00000000000c8947 */ /* 0x000fea0003800000 */
[----:B------:R-:W-:-:S13]  /*5270*/  ISETP.NE.AND P0, PT, R2, 0xff, PT ;  /* 0x000000ff0200780c */ /* 0x000fda0003f05270 */
[----:B------:R-:W-:Y:S02]  /*5280*/  @!P0 IMAD.MOV.U32 R0, RZ, RZ, 0x7f800001 ;  /* 0x7f800001ff008424 */ /* 0x000fe400078e00ff */
[----:B------:R-:W-:-:S07]  /*5290*/  @P0 IMAD.SHL.U32 R0, R2, 0x800000, RZ ;  /* 0x0080000002000824 */ /* 0x000fce00078e00ff */
.L_x_106:
[----:B------:R-:W-:Y:S05]  /*52a0*/  BSYNC.RECONVERGENT B0 ;  /* 0x0000000000007941 */ /* 0x000fea0003800200 */
.L_x_105:
[----:B------:R-:W-:Y:S01]  /*52b0*/  F2FP.F16.F32.PACK_AB R0, RZ, R0 ;  /* 0x00000000ff00723e */ /* 0x000fe200000000ff */
[----:B------:R-:W-:Y:S06]  /*52c0*/  BRA `(.L_x_80) ;  /* 0x0000000000647947 */ /* 0x000fec0003800000 */
.L_x_79:
[----:B------:R-:W-:Y:S01]  /*52d0*/  MOV R2, 0x0 ;  /* 0x0000000000027802 */ /* 0x000fe20000000f00 */
[----:B------:R-:W0:Y:S01]  /*52e0*/  LDCU.64 UR4, c[0x4][0x198] ;  /* 0x01003300ff0477ac */ /* 0x000e220008000a00 */
[----:B------:R-:W-:Y:S02]  /*52f0*/  HFMA2 R8, -RZ, RZ, 0, 4.64916229248046875e-06 ;  /* 0x0000004eff087431 */ /* 0x000fe400000001ff */
[----:B------:R-:W-:Y:S01]  /*5300*/  IMAD.MOV.U32 R12, RZ, RZ, 0x1 ;  /* 0x00000001ff0c7424 */ /* 0x000fe200078e00ff */
[----:B------:R-:W1:Y:S01]  /*5310*/  LDCU.64 UR6, c[0x4][0x1a0] ;  /* 0x01003400ff0677ac */ /* 0x000e620008000a00 */
[----:B------:R-:W2:Y:S01]  /*5320*/  LDC.64 R2, c[0x4][R2] ;  /* 0x0100000002027b82 */ /* 0x000ea20000000a00 */
[----:B------:R-:W-:Y:S01]  /*5330*/  IMAD.MOV.U32 R13, RZ, RZ, RZ ;  /* 0x000000ffff0d7224 */ /* 0x000fe200078e00ff */
[----:B------:R-:W3:Y:S01]  /*5340*/  LDCU.64 UR8, c[0x4][0x60] ;  /* 0x01000c00ff0877ac */ /* 0x000ee20008000a00 */
[----:B0-----:R-:W-:Y:S01]  /*5350*/  MOV R4, UR4 ;  /* 0x0000000400047c02 */ /* 0x001fe20008000f00 */
[----:B------:R-:W-:-:S02]  /*5360*/  IMAD.U32 R5, RZ, RZ, UR5 ;  /* 0x00000005ff057e24 */ /* 0x000fc4000f8e00ff */
[----:B-1----:R-:W-:Y:S01]  /*5370*/  IMAD.U32 R6, RZ, RZ, UR6 ;  /* 0x00000006ff067e24 */ /* 0x002fe2000f8e00ff */
[----:B------:R-:W-:Y:S01]  /*5380*/  MOV R7, UR7 ;  /* 0x0000000700077c02 */ /* 0x000fe20008000f00 */
[----:B---3--:R-:W-:Y:S02]  /*5390*/  IMAD.U32 R10, RZ, RZ, UR8 ;  /* 0x00000008ff0a7e24 */ /* 0x008fe4000f8e00ff */
[----:B------:R-:W-:-:S07]  /*53a0*/  IMAD.U32 R11, RZ, RZ, UR9 ;  /* 0x00000009ff0b7e24 */ /* 0x000fce000f8e00ff */
[----:B------:R-:W-:-:S07]  /*53b0*/  LEPC R20, `(.L_x_107) ;  /* 0x000000001014794e */ /* 0x000fce0000000000 */
[----:B--2---:R-:W-:Y:S05]  /*53c0*/  CALL.ABS.NOINC R2 ;  /* 0x0000000002007343 */ /* 0x004fea0003c00000 */
.L_x_107:
[----:B------:R-:W-:Y:S01]  /*53d0*/  PRMT R0, RZ, 0x7610, R0 ;  /* 0x00007610ff007816 */ /* 0x000fe20000000000 */
[----:B------:R-:W-:Y:S06]  /*53e0*/  BRA `(.L_x_80) ;  /* 0x00000000001c7947 */ /* 0x000fec0003800000 */
.L_x_104:
[----:B------:R-:W2:Y:S02]  /*53f0*/  LDG.E.64 R2, desc[UR36][R2.64] ;  /* 0x0000002402027981 */ /* 0x000ea4000c1e1b00 */
[----:B--2---:R-:W0:Y:S02]  /*5400*/  I2F.U64 R0, R2 ;  /* 0x0000000200007312 */ /* 0x004e240000301000 */
[----:B0-----:R-:W-:Y:S01]  /*5410*/  F2FP.F16.F32.PACK_AB R0, RZ, R0 ;  /* 0x00000000ff00723e */ /* 0x001fe200000000ff */
[----:B------:R-:W-:Y:S06]  /*5420*/  BRA `(.L_x_80) ;  /* 0x00000000000c7947 */ /* 0x000fec0003800000 */
.L_x_103:
[----:B------:R-:W2:Y:S02]  /*5430*/  LDG.E R2, desc[UR36][R2.64] ;  /* 0x0000002402027981 */ /* 0x000ea4000c1e1900 */
[----:B--2---:R-:W-:-:S04]  /*5440*/  I2FP.F32.U32 R0, R2 ;  /* 0x0000000200007245 */ /* 0x004fc80000201000 */
[----:B------:R-:W-:-:S07]  /*5450*/  F2FP.F16.F32.PACK_AB R0, RZ, R0 ;  /* 0x00000000ff00723e */ /* 0x000fce00000000ff */
.L_x_80:
[----:B------:R-:W0:Y:S01]  /*5460*/  LDCU.64 UR6, c[0x0][0x580] ;  /* 0x0000b000ff0677ac */ /* 0x000e220008000a00 */
[----:B-----5:R-:W-:Y:S01]  /*5470*/  HADD2.F32 R0, -RZ, R0.H0_H0 ;  /* 0x20000000ff007230 */ /* 0x020fe20000004100 */
[----:B------:R-:W-:Y:S01]  /*5480*/  BSSY.RECONVERGENT B6, `(.L_x_108) ;  /* 0x00000d4000067945 */ /* 0x000fe20003800200 */
[----:B------:R-:W-:-:S03]  /*5490*/  UPRMT UR4, UR42, 0x9910, URZ ;  /* 0x000099102a047896 */ /* 0x000fc600080000ff */
[----:B------:R-:W-:Y:S01]  /*54a0*/  SHF.R.U32.HI R4, RZ, 0x1f, R0 ;  /* 0x0000001fff047819 */ /* 0x000fe20000011600 */
[----:B------:R-:W-:Y:S01]  /*54b0*/  UISETP.GT.AND UP0, UPT, UR4, 0x9, UPT ;  /* 0x000000090400788c */ /* 0x000fe2000bf04270 */
[----:B01----:R-:W-:-:S04]  /*54c0*/  IADD3 R2, P0, PT, R16, UR6, RZ ;  /* 0x0000000610027c10 */ /* 0x003fc8000ff1e0ff */
        /* <DEDUP_REMOVED lines=12> */
.L_x_112:
[----:B------:R0:W-:Y:S01]  /*5590*/  STG.E.U8 desc[UR36][R2.64], R4 ;  /* 0x0000000402007986 */ /* 0x0001e2000c101124 */
[----:B------:R-:W-:Y:S05]  /*55a0*/  BRA `(.L_x_114) ;  /* 0x0000000c00047947 */ /* 0x000fea0003800000 */
.L_x_111:
[----:B------:R-:W-:-:S09]  /*55b0*/  UISETP.NE.AND UP0, UPT, UR4, 0x2, UPT ;  /* 0x000000020400788c */ /* 0x000fd2000bf05270 */
[----:B------:R-:W-:Y:S05]  /*55c0*/  BRA.U !UP0, `(.L_x_115) ;  /* 0x0000000108247547 */ /* 0x000fea000b800000 */
[----:B------:R-:W-:-:S09]  /*55d0*/  UISETP.NE.AND UP0, UPT, UR4, 0x3, UPT ;  /* 0x000000030400788c */ /* 0x000fd2000bf05270 */
[----:B------:R-:W-:Y:S05]  /*55e0*/  BRA.U !UP0, `(.L_x_116) ;  /* 0x0000000108147547 */ /* 0x000fea000b800000 */
[----:B------:R-:W-:-:S09]  /*55f0*/  UISETP.NE.AND UP0, UPT, UR4, 0x4, UPT ;  /* 0x000000040400788c */ /* 0x000fd2000bf05270 */
[----:B------:R-:W-:Y:S05]  /*5600*/  BRA.U UP0, `(.L_x_113) ;  /* 0x00000009001c7547 */ /* 0x000fea000b800000 */
[----:B------:R-:W-:-:S05]  /*5610*/  IMAD.MOV.U32 R5, RZ, RZ, RZ ;  /* 0x000000ffff057224 */ /* 0x000fca00078e00ff */
[----:B------:R0:W-:Y:S01]  /*5620*/  STG.E.64 desc[UR36][R2.64], R4 ;  /* 0x0000000402007986 */ /* 0x0001e2000c101b24 */
[----:B------:R-:W-:Y:S05]  /*5630*/  BRA `(.L_x_114) ;  /* 0x0000000800e07947 */ /* 0x000fea0003800000 */
.L_x_116:
[----:B------:R0:W-:Y:S01]  /*5640*/  STG.E desc[UR36][R2.64], R4 ;  /* 0x0000000402007986 */ /* 0x0001e2000c101924 */
[----:B------:R-:W-:Y:S05]  /*5650*/  BRA `(.L_x_114) ;  /* 0x0000000800d87947 */ /* 0x000fea0003800000 */
.L_x_115:
[----:B------:R0:W-:Y:S01]  /*5660*/  STG.E.U16 desc[UR36][R2.64], R4 ;  /* 0x0000000402007986 */ /* 0x0001e2000c101524 */
[----:B------:R-:W-:Y:S05]  /*5670*/  BRA `(.L_x_114) ;  /* 0x0000000800d07947 */ /* 0x000fea0003800000 */
.L_x_110:
        /* <DEDUP_REMOVED lines=9> */
.L_x_118:
[----:B------:R-:W0:Y:S02]  /*5710*/  I2F.U16 R0, R4 ;  /* 0x0000000400007306 */ /* 0x000e240000101000 */
[----:B0-----:R-:W-:-:S05]  /*5720*/  F2FP.F16.F32.PACK_AB R0, RZ, R0 ;  /* 0x00000000ff00723e */ /* 0x001fca00000000ff */
[----:B------:R0:W-:Y:S01]  /*5730*/  STG.E.U16 desc[UR36][R2.64], R0 ;  /* 0x0000000002007986 */ /* 0x0001e2000c101524 */
[----:B------:R-:W-:Y:S05]  /*5740*/  BRA `(.L_x_114) ;  /* 0x00000008009c7947 */ /* 0x000fea0003800000 */
.L_x_117:
        /* <DEDUP_REMOVED lines=10> */
.L_x_120:
[----:B------:R-:W0:Y:S02]  /*57f0*/  I2F.U16 R4, R4 ;  /* 0x0000000400047306 */ /* 0x000e240000101000 */
[----:B0-----:R-:W-:-:S04]  /*5800*/  F2FP.F16.F32.PACK_AB R5, RZ, R4 ;  /* 0x00000004ff05723e */ /* 0x001fc800000000ff */
[----:B------:R-:W-:-:S05]  /*5810*/  PRMT R5, R5, 0x5410, RZ ;  /* 0x0000541005057816 */ /* 0x000fca00000000ff */
[----:B------:R0:W-:Y:S01]  /*5820*/  STG.E desc[UR36][R2.64], R5 ;  /* 0x0000000502007986 */ /* 0x0001e2000c101924 */
[----:B------:R-:W-:Y:S05]  /*5830*/  BRA `(.L_x_114) ;  /* 0x0000000800607947 */ /* 0x000fea0003800000 */
.L_x_119:
[----:B------:R-:W0:Y:S02]  /*5840*/  I2F.F64.U16 R4, R4 ;  /* 0x0000000400047312 */ /* 0x000e240000101800 */
[----:B0-----:R0:W-:Y:S01]  /*5850*/  STG.E.64 desc[UR36][R2.64], R4 ;  /* 0x0000000402007986 */ /* 0x0011e2000c101b24 */
[----:B------:R-:W-:Y:S05]  /*5860*/  BRA `(.L_x_114) ;  /* 0x0000000800547947 */ /* 0x000fea0003800000 */
.L_x_109:
[----:B------:R-:W-:-:S09]  /*5870*/  UISETP.GT.AND UP0, UPT, UR4, 0x18, UPT ;  /* 0x000000180400788c */ /* 0x000fd2000bf04270 */
[----:B------:R-:W-:Y:S05]  /*5880*/  BRA.U !UP0, `(.L_x_121) ;  /* 0x0000000508347547 */ /* 0x000fea000b800000 */
        /* <DEDUP_REMOVED lines=10> */
.L_x_124:
[----:B------:R-:W0:Y:S01]  /*5930*/  I2F.U16 R5, R4 ;  /* 0x0000000400057306 */ /* 0x000e220000101000 */
[----:B------:R-:W-:Y:S01]  /*5940*/  BSSY.RECONVERGENT B0, `(.L_x_125) ;  /* 0x0000010000007945 */ /* 0x000fe20003800200 */
[----:B------:R-:W-:Y:S02]  /*5950*/  MOV R0, 0x80 ;  /* 0x0000008000007802 */ /* 0x000fe40000000f00 */
[----:B0-----:R-:W-:-:S13]  /*5960*/  ISETP.GT.U32.AND P0, PT, R5, 0x437fffff, PT ;  /* 0x437fffff0500780c */ /* 0x001fda0003f04070 */
[----:B------:R-:W-:Y:S05]  /*5970*/  @P0 BRA `(.L_x_126) ;  /* 0x0000000000300947 */ /* 0x000fea0003800000 */
[----:B------:R-:W-:-:S13]  /*5980*/  ISETP.GE.U32.AND P0, PT, R5, 0x3c000000, PT ;  /* 0x3c0000000500780c */ /* 0x000fda0003f06070 */
[----:B------:R-:W-:-:S04]  /*5990*/  @P0 SHF.R.U32.HI R0, RZ, 0x14, R5 ;  /* 0x00000014ff000819 */ /* 0x000fc80000011605 */
[----:B------:R-:W-:-:S04]  /*59a0*/  @P0 LOP3.LUT R0, R0, 0x1, RZ, 0xc0, !PT ;  /* 0x0000000100000812 */ /* 0x000fc800078ec0ff */
[----:B------:R-:W-:-:S04]  /*59b0*/  @P0 IADD3 R0, PT, PT, R5, 0x487ffff, R0 ;  /* 0x0487ffff05000810 */ /* 0x000fc80007ffe000 */
[----:B------:R-:W-:-:S04]  /*59c0*/  @P0 SHF.R.U32.HI R0, RZ, 0x14, R0 ;  /* 0x00000014ff000819 */ /* 0x000fc80000011600 */
[----:B------:R-:W-:Y:S01]  /*59d0*/  @P0 LOP3.LUT R0, R0, 0xff, RZ, 0xc0, !PT ;  /* 0x000000ff00000812 */ /* 0x000fe200078ec0ff */
[----:B------:R-:W-:Y:S06]  /*59e0*/  @P0 BRA `(.L_x_126) ;  /* 0x0000000000140947 */ /* 0x000fec0003800000 */
[----:B------:R-:W-:-:S05]  /*59f0*/  FADD.FTZ R0, R5, 8192 ;  /* 0x4600000005007421 */ /* 0x000fca0000010000 */
[----:B------:R-:W-:Y:S02]  /*5a00*/  LOP3.LUT P0, R4, R0, 0xff, RZ, 0xc0, !PT ;  /* 0x000000ff00047812 */ /* 0x000fe4000780c0ff */
[----:B------:R-:W-:-:S11]  /*5a10*/  PRMT R0, RZ, 0x7610, R0 ;  /* 0x00007610ff007816 */ /* 0x000fd60000000000 */
[----:B------:R-:W-:Y:S05]  /*5a20*/  @!P0 BRA `(.L_x_126) ;  /* 0x0000000000048947 */ /* 0x000fea0003800000 */
[----:B------:R-:W-:-:S07]  /*5a30*/  IMAD.MOV.U32 R0, RZ, RZ, R4 ;  /* 0x000000ffff007224 */ /* 0x000fce00078e0004 */
.L_x_126:
[----:B------:R-:W-:Y:S05]  /*5a40*/  BSYNC.RECONVERGENT B0 ;  /* 0x0000000000007941 */ /* 0x000fea0003800200 */
.L_x_125:
[----:B------:R0:W-:Y:S01]  /*5a50*/  STG.E.U8 desc[UR36][R2.64], R0 ;  /* 0x0000000002007986 */ /* 0x0001e2000c101124 */
[----:B------:R-:W-:Y:S05]  /*5a60*/  BRA `(.L_x_114) ;  /* 0x0000000400d47947 */ /* 0x000fea0003800000 */
.L_x_123:
[----:B------:R-:W0:Y:S01]  /*5a70*/  I2F.U16 R5, R4 ;  /* 0x0000000400057306 */ /* 0x000e220000101000 */
[----:B------:R-:W-:Y:S01]  /*5a80*/  BSSY.RECONVERGENT B0, `(.L_x_127) ;  /* 0x0000011000007945 */ /* 0x000fe20003800200 */
[----:B------:R-:W-:Y:S01]  /*5a90*/  IMAD.MOV.U32 R0, RZ, RZ, 0x80 ;  /* 0x00000080ff007424 */ /* 0x000fe200078e00ff */
        /* <DEDUP_REMOVED lines=9> */
[----:B------:R-:W-:Y:S02]  /*5b30*/  IADD3 R4, PT, PT, R4, 0x40, RZ ;  /* 0x0000004004047810 */ /* 0x000fe40007ffe0ff */
[----:B------:R-:W-:-:S04]  /*5b40*/  PRMT R0, RZ, 0x7610, R0 ;  /* 0x00007610ff007816 */ /* 0x000fc80000000000 */
[----:B------:R-:W0:Y:S02]  /*5b50*/  I2F.U16 R4, R4 ;  /* 0x0000000400047306 */ /* 0x000e240000101000 */
[----:B0-----:R-:W-:-:S13]  /*5b60*/  LOP3.LUT P0, R5, R4, 0xff, RZ, 0xc0, !PT ;  /* 0x000000ff04057812 */ /* 0x001fda000780c0ff */
[----:B------:R-:W-:Y:S05]  /*5b70*/  @!P0 BRA `(.L_x_128) ;  /* 0x0000000000048947 */ /* 0x000fea0003800000 */
[----:B------:R-:W-:-:S07]  /*5b80*/  IMAD.MOV.U32 R0, RZ, RZ, R5 ;  /* 0x000000ffff007224 */ /* 0x000fce00078e0005 */
.L_x_128:
[----:B------:R-:W-:Y:S05]  /*5b90*/  BSYNC.RECONVERGENT B0 ;  /* 0x0000000000007941 */ /* 0x000fea0003800200 */
.L_x_127:
[----:B------:R0:W-:Y:S01]  /*5ba0*/  STG.E.U8 desc[UR36][R2.64], R0 ;  /* 0x0000000002007986 */ /* 0x0001e2000c101124 */
[----:B------:R-:W-:Y:S05]  /*5bb0*/  BRA `(.L_x_114) ;  /* 0x0000000400807947 */ /* 0x000fea0003800000 */
.L_x_122:
[----:B------:R-:W-:-:S09]  /*5bc0*/  UISETP.NE.AND UP0, UPT, UR4, 0x1c, UPT ;  /* 0x0000001c0400788c */ /* 0x000fd2000bf05270 */
[----:B------:R-:W-:Y:S05]  /*5bd0*/  BRA.U !UP0, `(.L_x_129) ;  /* 0x0000000108587547 */ /* 0x000fea000b800000 */
[----:B------:R-:W-:-:S09]  /*5be0*/  UISETP.NE.AND UP0, UPT, UR4, 0x1d, UPT ;  /* 0x0000001d0400788c */ /* 0x000fd2000bf05270 */
[----:B------:R-:W-:Y:S05]  /*5bf0*/  BRA.U !UP0, `(.L_x_130) ;  /* 0x0000000108447547 */ /* 0x000fea000b800000 */
[----:B------:R-:W-:-:S09]  /*5c00*/  UISETP.NE.AND UP0, UPT, UR4, 0x2c, UPT ;  /* 0x0000002c0400788c */ /* 0x000fd2000bf05270 */
[----:B------:R-:W-:Y:S05]  /*5c10*/  BRA.U UP0, `(.L_x_113) ;  /* 0x0000000100987547 */ /* 0x000fea000b800000 */
        /* <DEDUP_REMOVED lines=15> */
.L_x_130:
[----:B------:R-:W-:-:S05]  /*5d10*/  HFMA2 R5, -RZ, RZ, 0, 0 ;  /* 0x00000000ff057431 */ /* 0x000fca00000001ff */
[----:B------:R0:W-:Y:S01]  /*5d20*/  STG.E.64 desc[UR36][R2.64], R4 ;  /* 0x0000000402007986 */ /* 0x0001e2000c101b24 */
[----:B------:R-:W-:Y:S05]  /*5d30*/  BRA `(.L_x_114) ;  /* 0x0000000400207947 */ /* 0x000fea0003800000 */
.L_x_129:
[----:B------:R0:W-:Y:S01]  /*5d40*/  STG.E desc[UR36][R2.64], R4 ;  /* 0x0000000402007986 */ /* 0x0001e2000c101924 */
[----:B------:R-:W-:Y:S05]  /*5d50*/  BRA `(.L_x_114) ;  /* 0x0000000400187947 */ /* 0x000fea0003800000 */
.L_x_121:
        /* <DEDUP_REMOVED lines=8> */
.L_x_132:
[----:B------:R-:W-:Y:S01]  /*5de0*/  CS2R R6, SRZ ;  /* 0x0000000000067805 */ /* 0x000fe2000001ff00 */
[----:B------:R-:W0:Y:S04]  /*5df0*/  I2F.F64.U16 R4, R4 ;  /* 0x0000000400047312 */ /* 0x000e280000101800 */
[----:B0-----:R4:W-:Y:S01]  /*5e00*/  STG.E.128 desc[UR36][R2.64], R4 ;  /* 0x0000000402007986 */ /* 0x0019e2000c101d24 */
[----:B------:R-:W-:Y:S05]  /*5e10*/  BRA `(.L_x_114) ;  /* 0x0000000000e87947 */ /* 0x000fea0003800000 */
.L_x_131:
[----:B------:R-:W-:-:S09]  /*5e20*/  UISETP.NE.AND UP0, UPT, UR4, 0xf, UPT ;  /* 0x0000000f0400788c */ /* 0x000fd2000bf05270 */
[----:B------:R-:W-:Y:S05]  /*5e30*/  BRA.U !UP0, `(.L_x_133) ;  /* 0x0000000108d47547 */ /* 0x000fea000b800000 */
[----:B------:R-:W-:-:S09]  /*5e40*/  UISETP.NE.AND UP0, UPT, UR4, 0x17, UPT ;  /* 0x000000170400788c */ /* 0x000fd2000bf05270 */
[----:B------:R-:W-:Y:S05]  /*5e50*/  BRA.U !UP0, `(.L_x_134) ;  /* 0x0000000108847547 */ /* 0x000fea000b800000 */
[----:B------:R-:W-:-:S09]  /*5e60*/  UISETP.NE.AND UP0, UPT, UR4, 0x18, UPT ;  /* 0x000000180400788c */ /* 0x000fd2000bf05270 */
[----:B------:R-:W-:Y:S05]  /*5e70*/  BRA.U !UP0, `(.L_x_135) ;  /* 0x0000000108447547 */ /* 0x000fea000b800000 */
.L_x_113:
[----:B------:R-:W-:Y:S01]  /*5e80*/  MOV R0, 0x0 ;  /* 0x0000000000007802 */ /* 0x000fe20000000f00 */
[----:B------:R-:W0:Y:S01]  /*5e90*/  LDCU.64 UR4, c[0x4][0x198] ;  /* 0x01003300ff0477ac */ /* 0x000e220008000a00 */
[----:B------:R-:W-:Y:S02]  /*5ea0*/  HFMA2 R13, -RZ, RZ, 0, 0 ;  /* 0x00000000ff0d7431 */ /* 0x000fe400000001ff */
[----:B------:R-:W-:Y:S01]  /*5eb0*/  IMAD.MOV.U32 R8, RZ, RZ, 0x65 ;  /* 0x00000065ff087424 */ /* 0x000fe200078e00ff */
[----:B------:R1:W2:Y:S01]  /*5ec0*/  LDC.64 R2, c[0x4][R0] ;  /* 0x0100000000027b82 */ /* 0x0002a20000000a00 */
[----:B------:R-:W3:Y:S01]  /*5ed0*/  LDCU.64 UR6, c[0x4][0x1a0] ;  /* 0x01003400ff0677ac */ /* 0x000ee20008000a00 */
[----:B------:R-:W-:Y:S01]  /*5ee0*/  IMAD.MOV.U32 R12, RZ, RZ, 0x1 ;  /* 0x00000001ff0c7424 */ /* 0x000fe200078e00ff */
[----:B------:R-:W4:Y:S01]  /*5ef0*/  LDCU.64 UR8, c[0x4][0x10] ;  /* 0x01000200ff0877ac */ /* 0x000f220008000a00 */
[----:B0-----:R-:W-:Y:S02]  /*5f00*/  IMAD.U32 R4, RZ, RZ, UR4 ;  /* 0x00000004ff047e24 */ /* 0x001fe4000f8e00ff */
[----:B------:R-:W-:Y:S01]  /*5f10*/  IMAD.U32 R5, RZ, RZ, UR5 ;  /* 0x00000005ff057e24 */ /* 0x000fe2000f8e00ff */
[----:B---3--:R-:W-:Y:S01]  /*5f20*/  MOV R6, UR6 ;  /* 0x0000000600067c02 */ /* 0x008fe20008000f00 */
[----:B------:R-:W-:-:S02]  /*5f30*/  IMAD.U32 R7, RZ, RZ, UR7 ;  /* 0x00000007ff077e24 */ /* 0x000fc4000f8e00ff */
[----:B----4-:R-:W-:Y:S01]  /*5f40*/  IMAD.U32 R10, RZ, RZ, UR8 ;  /* 0x00000008ff0a7e24 */ /* 0x010fe2000f8e00ff */
[----:B-1----:R-:W-:-:S07]  /*5f50*/  MOV R11, UR9 ;  /* 0x00000009000b7c02 */ /* 0x002fce0008000f00 */
[----:B------:R-:W-:-:S07]  /*5f60*/  LEPC R20, `(.L_x_136) ;  /* 0x000000001014794e */ /* 0x000fce0000000000 */
[----:B--2---:R-:W-:Y:S05]  /*5f70*/  CALL.ABS.NOINC R2 ;  /* 0x0000000002007343 */ /* 0x004fea0003c00000 */
.L_x_136:
[----:B------:R-:W-:Y:S05]  /*5f80*/  BRA `(.L_x_114) ;  /* 0x00000000008c7947 */ /* 0x000fea0003800000 */
.L_x_135:
        /* <DEDUP_REMOVED lines=9> */
[----:B------:R-:W-:Y:S01]  /*6020*/  @P0 SHF.R.U32.HI R5, RZ, 0x14, R0 ;  /* 0x00000014ff050819 */ /* 0x000fe20000011600 */
[----:B------:R-:W-:-:S07]  /*6030*/  @!P0 FADD.FTZ R5, R7, 16384 ;  /* 0x4680000007058421 */ /* 0x000fce0000010000 */
.L_x_138:
[----:B------:R-:W-:Y:S05]  /*6040*/  BSYNC.RECONVERGENT B0 ;  /* 0x0000000000007941 */ /* 0x000fea0003800200 */
.L_x_137:
[----:B------:R3:W-:Y:S01]  /*6050*/  STG.E.U8 desc[UR36][R2.64], R5 ;  /* 0x0000000502007986 */ /* 0x0007e2000c101124 */
[----:B------:R-:W-:Y:S05]  /*6060*/  BRA `(.L_x_114) ;  /* 0x0000000000547947 */ /* 0x000fea0003800000 */
.L_x_134:
[----:B------:R-:W0:Y:S02]  /*6070*/  I2F.U16 R5, R4 ;  /* 0x0000000400057306 */ /* 0x000e240000101000 */
[----:B0-----:R-:W-:-:S13]  /*6080*/  ISETP.GT.U32.AND P0, PT, R5, 0x477fffff, PT ;  /* 0x477fffff0500780c */ /* 0x001fda0003f04070 */
[----:B------:R-:W-:Y:S05]  /*6090*/  @P0 BRA `(.L_x_139) ;  /* 0x0000000000280947 */ /* 0x000fea0003800000 */
[----:B------:R-:W-:-:S13]  /*60a0*/  ISETP.GE.U32.AND P0, PT, R5, 0x38800000, PT ;  /* 0x388000000500780c */ /* 0x000fda0003f06070 */
[----:B------:R-:W-:Y:S01]  /*60b0*/  @!P0 VIADD R4, R4, 0x80 ;  /* 0x0000008004048836 */ /* 0x000fe20000000000 */
[----:B------:R-:W-:-:S03]  /*60c0*/  @P0 SHF.R.U32.HI R0, RZ, 0x15, R5 ;  /* 0x00000015ff000819 */ /* 0x000fc60000011605 */
[----:B------:R-:W0:Y:S01]  /*60d0*/  @!P0 I2F.U16 R7, R4 ;  /* 0x0000000400078306 */ /* 0x000e220000101000 */
[----:B------:R-:W-:-:S04]  /*60e0*/  @P0 LOP3.LUT R0, R0, 0x1, RZ, 0xc0, !PT ;  /* 0x0000000100000812 */ /* 0x000fc800078ec0ff */
[----:B------:R-:W-:-:S04]  /*60f0*/  @P0 IADD3 R0, PT, PT, R5, 0x80fffff, R0 ;  /* 0x080fffff05000810 */ /* 0x000fc80007ffe000 */
[----:B------:R-:W-:-:S05]  /*6100*/  @P0 SHF.R.U32.HI R5, RZ, 0x15, R0 ;  /* 0x00000015ff050819 */ /* 0x000fca0000011600 */
[----:B------:R1:W-:Y:S04]  /*6110*/  @P0 STG.E.U8 desc[UR36][R2.64], R5 ;  /* 0x0000000502000986 */ /* 0x0003e8000c101124 */
[----:B0-----:R1:W-:Y:S01]  /*6120*/  @!P0 STG.E.U8 desc[UR36][R2.64], R7 ;  /* 0x0000000702008986 */ /* 0x0013e2000c101124 */
[----:B------:R-:W-:Y:S05]  /*6130*/  BRA `(.L_x_114) ;  /* 0x0000000000207947 */ /* 0x000fea0003800000 */
.L_x_139:
[----:B------:R-:W-:Y:S02]  /*6140*/  ISETP.GT.U32.AND P0, PT, R5, 0x7f800000, PT ;  /* 0x7f8000000500780c */ /* 0x000fe40003f04070 */
[----:B------:R-:W-:-:S04]  /*6150*/  MOV R5, 0x7f ;  /* 0x0000007f00057802 */ /* 0x000fc80000000f00 */
[----:B------:R-:W-:-:S05]  /*6160*/  SEL R5, R5, 0x7c, P0 ;  /* 0x0000007c05057807 */ /* 0x000fca0000000000 */
[----:B------:R2:W-:Y:S01]  /*6170*/  STG.E.U8 desc[UR36][R2.64], R5 ;  /* 0x0000000502007986 */ /* 0x0005e2000c101124 */
[----:B------:R-:W-:Y:S05]  /*6180*/  BRA `(.L_x_114) ;  /* 0x00000000000c7947 */ /* 0x000fea0003800000 */
.L_x_133:
[----:B------:R-:W0:Y:S02]  /*6190*/  I2F.U16 R0, R4 ;  /* 0x0000000400007306 */ /* 0x000e240000101000 */
[----:B0-----:R-:W-:-:S05]  /*61a0*/  F2FP.BF16.F32.PACK_AB R0, RZ, R0 ;  /* 0x00000000ff00723e */ /* 0x001fca00000010ff */
[----:B------:R0:W-:Y:S02]  /*61b0*/  STG.E.U16 desc[UR36][R2.64], R0 ;  /* 0x0000000002007986 */ /* 0x0001e4000c101524 */
.L_x_114:
[----:B------:R-:W-:Y:S05]  /*61c0*/  BSYNC.RECONVERGENT B6 ;  /* 0x0000000000067941 */ /* 0x000fea0003800200 */
.L_x_108:
[----:B------:R-:W-:-:S07]  /*61d0*/  VIADD R17, R17, 0x80 ;  /* 0x0000008011117836 */ /* 0x000fce0000000000 */
.L_x_73:
[----:B------:R-:W-:Y:S05]  /*61e0*/  BSYNC.RECONVERGENT B7 ;  /* 0x0000000000077941 */ /* 0x000fea0003800200 */
.L_x_72:
[----:B------:R-:W5:Y:S01]  /*61f0*/  LDCU UR4, c[0x0][0x380] ;  /* 0x00007000ff0477ac */ /* 0x000f620008000800 */
[----:B------:R-:W-:Y:S01]  /*6200*/  BSSY.RECONVERGENT B7, `(.L_x_140) ;  /* 0x0000307000077945 */ /* 0x000fe20003800200 */
[----:B-----5:R-:W-:-:S13]  /*6210*/  ISETP.GE.AND P0, PT, R17, UR4, PT ;  /* 0x0000000411007c0c */ /* 0x020fda000bf06270 */
[----:B------:R-:W-:Y:S05]  /*6220*/  @P0 BRA `(.L_x_141) ;  /* 0x0000003000100947 */ /* 0x000fea0003800000 */
[----:B------:R-:W5:Y:S01]  /*6230*/  LDCU UR4, c[0x0][0x388] ;  /* 0x00007100ff0477ac */ /* 0x000f620008000800 */
[----:B------:R-:W-:Y:S02]  /*6240*/  HFMA2 R16, -RZ, RZ, 0, 0 ;  /* 0x00000000ff107431 */ /* 0x000fe400000001ff */
[----:B0-----:R-:W-:Y:S01]  /*6250*/  IMAD.MOV.U32 R0, RZ, RZ, RZ ;  /* 0x000000ffff007224 */ /* 0x001fe200078e00ff */
        /* <DEDUP_REMOVED lines=15> */
[----:B------:R-:W-:Y:S01]  /*6350*/  MOV R2, RZ ;  /* 0x000000ff00027202 */ /* 0x000fe20000000f00 */
        /* <DEDUP_REMOVED lines=284> */
.L_x_142:
        /* <DEDUP_REMOVED lines=18> */
.L_x_146:
[----:B------:R-:W2:Y:S02]  /*7640*/  LDG.E.U8 R2, desc[UR36][R2.64] ;  /* 0x0000002402027981 */ /* 0x000ea4000c1e1100 */
[----:B--2---:R-:W-:-:S04]  /*7650*/  I2FP.F32.U32 R0, R2 ;  /* 0x0000000200007245 */ /* 0x004fc80000201000 */
[----:B------:R-:W-:Y:S01]  /*7660*/  F2FP.F16.F32.PACK_AB R0, RZ, R0 ;  /* 0x00000000ff00723e */ /* 0x000fe200000000ff */
[----:B------:R-:W-:Y:S06]  /*7670*/  BRA `(.L_x_148) ;  /* 0x0000000c009c7947 */ /* 0x000fec0003800000 */
.L_x_145:
        /* <DEDUP_REMOVED lines=10> */
.L_x_150:
[----:B------:R-:W2:Y:S02]  /*7720*/  LDG.E R2, desc[UR36][R2.64] ;  /* 0x0000002402027981 */ /* 0x000ea4000c1e1900 */
[----:B--2---:R-:W-:-:S04]  /*7730*/  I2FP.F32.S32 R0, R2 ;  /* 0x0000000200007245 */ /* 0x004fc80000201400 */
[----:B------:R-:W-:Y:S01]  /*7740*/  F2FP.F16.F32.PACK_AB R0, RZ, R0 ;  /* 0x00000000ff00723e */ /* 0x000fe200000000ff */
[----:B------:R-:W-:Y:S06]  /*7750*/  BRA `(.L_x_148) ;  /* 0x0000000c00647947 */ /* 0x000fec0003800000 */
.L_x_149:
[----:B------:R-:W2:Y:S02]  /*7760*/  LDG.E.U16 R2, desc[UR36][R2.64] ;  /* 0x0000002402027981 */ /* 0x000ea4000c1e1500 */
[----:B--2---:R-:W0:Y:S02]  /*7770*/  I2F.S16 R0, R2 ;  /* 0x0000000200007306 */ /* 0x004e240000101400 */
[----:B0-----:R-:W-:Y:S01]  /*7780*/  F2FP.F16.F32.PACK_AB R0, RZ, R0 ;  /* 0x00000000ff00723e */ /* 0x001fe200000000ff */
[----:B------:R-:W-:Y:S06]  /*7790*/  BRA `(.L_x_148) ;  /* 0x0000000c00547947 */ /* 0x000fec0003800000 */
.L_x_144:
        /* <DEDUP_REMOVED lines=9> */
.L_x_152:
[----:B------:R0:W5:Y:S01]  /*7830*/  LDG.E.U16 R0, desc[UR36][R2.64] ;  /* 0x0000002402007981 */ /* 0x000162000c1e1500 */
[----:B------:R-:W-:Y:S05]  /*7840*/  BRA `(.L_x_148) ;  /* 0x0000000c00287947 */ /* 0x000fea0003800000 */
.L_x_151:
        /* <DEDUP_REMOVED lines=9> */
.L_x_154:
[----:B------:R1:W5:Y:S01]  /*78e0*/  LDG.E.U16 R0, desc[UR36][R2.64] ;  /* 0x0000002402007981 */ /* 0x000362000c1e1500 */
[----:B------:R-:W-:Y:S05]  /*78f0*/  BRA `(.L_x_148) ;  /* 0x0000000800fc7947 */ /* 0x000fea0003800000 */
.L_x_153:
        /* <DEDUP_REMOVED lines=12> */
.L_x_143:
        /* <DEDUP_REMOVED lines=13> */
.L_x_157:
        /* <DEDUP_REMOVED lines=12> */
.L_x_156:
        /* <DEDUP_REMOVED lines=27> */
.L_x_159:
        /* <DEDUP_REMOVED lines=13> */
.L_x_158:
[----:B------:R-:W2:Y:S02]  /*7dd0*/  LDG.E.U16 R0, desc[UR36][R2.64] ;  /* 0x0000002402007981 */ /* 0x000ea4000c1e1500 */
[----:B--2---:R-:W-:-:S05]  /*7de0*/  IMAD.U32 R0, R0, 0x10000, RZ ;  /* 0x0001000000007824 */ /* 0x004fca00078e00ff */
[----:B------:R-:W-:Y:S01]  /*7df0*/  F2FP.F16.F32.PACK_AB R0, RZ, R0 ;  /* 0x00000000ff00723e */ /* 0x000fe200000000ff */
[----:B------:R-:W-:Y:S06]  /*7e00*/  BRA `(.L_x_148) ;  /* 0x0000000400b87947 */ /* 0x000fec0003800000 */
.L_x_155:
        /* <DEDUP_REMOVED lines=12> */
.L_x_162:
        /* <DEDUP_REMOVED lines=21> */
.L_x_166:
[----:B------:R-:W-:Y:S05]  /*8020*/  BSYNC.RECONVERGENT B1 ;  /* 0x0000000000017941 */ /* 0x000fea0003800200 */
.L_x_165:
[----:B------:R-:W-:Y:S02]  /*8030*/  SHF.L.U32 R0, R0, 0x14, RZ ;  /* 0x0000001400007819 */ /* 0x000fe400000006ff */
[----:B------:R-:W-:-:S04]  /*8040*/  LEA R2, R2, 0x3b800000, 0x17 ;  /* 0x3b80000002027811 */ /* 0x000fc800078eb8ff */
[----:B------:R-:W-:-:S07]  /*8050*/  LOP3.LUT R0, R2, R0, R7, 0xfe, !PT ;  /* 0x0000000002007212 */ /* 0x000fce00078efe07 */
.L_x_164:
[----:B------:R-:W-:Y:S05]  /*8060*/  BSYNC.RECONVERGENT B0 ;  /* 0x0000000000007941 */ /* 0x000fea0003800200 */
.L_x_163:
[----:B------:R-:W-:Y:S01]  /*8070*/  F2FP.F16.F32.PACK_AB R0, RZ, R0 ;  /* 0x00000000ff00723e */ /* 0x000fe200000000ff */
[----:B------:R-:W-:Y:S06]  /*8080*/  BRA `(.L_x_148) ;  /* 0x0000000400187947 */ /* 0x000fec0003800000 */
.L_x_161:
        /* <DEDUP_REMOVED lines=21> */
.L_x_170:
[----:B------:R-:W-:Y:S05]  /*81e0*/  BSYNC.RECONVERGENT B1 ;  /* 0x0000000000017941 */ /* 0x000fea0003800200 */
.L_x_169:
[----:B------:R-:W-:Y:S01]  /*81f0*/  IMAD.SHL.U32 R0, R0, 0x200000, RZ ;  /* 0x0020000000007824 */ /* 0x000fe200078e00ff */
[----:B------:R-:W-:-:S04]  /*8200*/  LEA R2, R2, 0x37800000, 0x17 ;  /* 0x3780000002027811 */ /* 0x000fc800078eb8ff */
[----:B------:R-:W-:-:S07]  /*8210*/  LOP3.LUT R0, R2, R0, R7, 0xfe, !PT ;  /* 0x0000000002007212 */ /* 0x000fce00078efe07 */
.L_x_168:
[----:B------:R-:W-:Y:S05]  /*8220*/  BSYNC.RECONVERGENT B0 ;  /* 0x0000000000007941 */ /* 0x000fea0003800200 */
.L_x_167:
[----:B------:R-:W-:Y:S01]  /*8230*/  F2FP.F16.F32.PACK_AB R0, RZ, R0 ;  /* 0x00000000ff00723e */ /* 0x000fe200000000ff */
[----:B------:R-:W-:Y:S06]  /*8240*/  BRA `(.L_x_148) ;  /* 0x0000000000a87947 */ /* 0x000fec0003800000 */
.L_x_160:
        /* <DEDUP_REMOVED lines=14> */
.L_x_174:
[----:B------:R-:W-:Y:S05]  /*8330*/  BSYNC.RECONVERGENT B0 ;  /* 0x0000000000007941 */ /* 0x000fea0003800200 */
.L_x_173:
[----:B------:R-:W-:Y:S01]  /*8340*/  F2FP.F16.F32.PACK_AB R0, RZ, R0 ;  /* 0x00000000ff00723e */ /* 0x000fe200000000ff */
[----:B------:R-:W-:Y:S06]  /*8350*/  BRA `(.L_x_148) ;  /* 0x0000000000647947 */ /* 0x000fec0003800000 */
.L_x_147:
        /* <DEDUP_REMOVED lines=16> */
.L_x_175:
[----:B------:R-:W-:Y:S01]  /*8460*/  PRMT R0, RZ, 0x7610, R0 ;  /* 0x00007610ff007816 */ /* 0x000fe20000000000 */
[----:B------:R-:W-:Y:S06]  /*8470*/  BRA `(.L_x_148) ;  /* 0x00000000001c7947 */ /* 0x000fec0003800000 */
.L_x_172:
[----:B------:R-:W2:Y:S02]  /*8480*/  LDG.E.64 R2, desc[UR36][R2.64] ;  /* 0x0000002402027981 */ /* 0x000ea4000c1e1b00 */
[----:B--2---:R-:W0:Y:S02]  /*8490*/  I2F.U64 R0, R2 ;  /* 0x0000000200007312 */ /* 0x004e240000301000 */
[----:B0-----:R-:W-:Y:S01]  /*84a0*/  F2FP.F16.F32.PACK_AB R0, RZ, R0 ;  /* 0x00000000ff00723e */ /* 0x001fe200000000ff */
[----:B------:R-:W-:Y:S06]  /*84b0*/  BRA `(.L_x_148) ;  /* 0x00000000000c7947 */ /* 0x000fec0003800000 */
.L_x_171:
[----:B------:R-:W2:Y:S02]  /*84c0*/  LDG.E R2, desc[UR36][R2.64] ;  /* 0x0000002402027981 */ /* 0x000ea4000c1e1900 */
[----:B--2---:R-:W-:-:S04]  /*84d0*/  I2FP.F32.U32 R0, R2 ;  /* 0x0000000200007245 */ /* 0x004fc80000201000 */
[----:B------:R-:W-:-:S07]  /*84e0*/  F2FP.F16.F32.PACK_AB R0, RZ, R0 ;  /* 0x00000000ff00723e */ /* 0x000fce00000000ff */
.L_x_148:
        /* <DEDUP_REMOVED lines=19> */
.L_x_180:
[----:B------:R0:W-:Y:S01]  /*8620*/  STG.E.U8 desc[UR36][R2.64], R4 ;  /* 0x0000000402007986 */ /* 0x0001e2000c101124 */
[----:B------:R-:W-:Y:S05]  /*8630*/  BRA `(.L_x_182) ;  /* 0x0000000c00047947 */ /* 0x000fea0003800000 */
.L_x_179:
        /* <DEDUP_REMOVED lines=9> */
.L_x_184:
[----:B------:R0:W-:Y:S01]  /*86d0*/  STG.E desc[UR36][R2.64], R4 ;  /* 0x0000000402007986 */ /* 0x0001e2000c101924 */
[----:B------:R-:W-:Y:S05]  /*86e0*/  BRA `(.L_x_182) ;  /* 0x0000000800d87947 */ /* 0x000fea0003800000 */
.L_x_183:
[----:B------:R0:W-:Y:S01]  /*86f0*/  STG.E.U16 desc[UR36][R2.64], R4 ;  /* 0x0000000402007986 */ /* 0x0001e2000c101524 */
[----:B------:R-:W-:Y:S05]  /*8700*/  BRA `(.L_x_182) ;  /* 0x0000000800d07947 */ /* 0x000fea0003800000 */
.L_x_178:
        /* <DEDUP_REMOVED lines=9> */
.L_x_186:
[----:B------:R-:W0:Y:S02]  /*87a0*/  I2F.U16 R0, R4 ;  /* 0x0000000400007306 */ /* 0x000e240000101000 */
[----:B0-----:R-:W-:-:S05]  /*87b0*/  F2FP.F16.F32.PACK_AB R0, RZ, R0 ;  /* 0x00000000ff00723e */ /* 0x001fca00000000ff */
[----:B------:R0:W-:Y:S01]  /*87c0*/  STG.E.U16 desc[UR36][R2.64], R0 ;  /* 0x0000000002007986 */ /* 0x0001e2000c101524 */
[----:B------:R-:W-:Y:S05]  /*87d0*/  BRA `(.L_x_182) ;  /* 0x00000008009c7947 */ /* 0x000fea0003800000 */
.L_x_185:
        /* <DEDUP_REMOVED lines=10> */
.L_x_188:
[----:B------:R-:W0:Y:S02]  /*8880*/  I2F.U16 R4, R4 ;  /* 0x0000000400047306 */ /* 0x000e240000101000 */
[----:B0-----:R-:W-:-:S04]  /*8890*/  F2FP.F16.F32.PACK_AB R5, RZ, R4 ;  /* 0x00000004ff05723e */ /* 0x001fc800000000ff */
[----:B------:R-:W-:-:S05]  /*88a0*/  PRMT R5, R5, 0x5410, RZ ;  /* 0x0000541005057816 */ /* 0x000fca00000000ff */
[----:B------:R0:W-:Y:S01]  /*88b0*/  STG.E desc[UR36][R2.64], R5 ;  /* 0x0000000502007986 */ /* 0x0001e2000c101924 */
[----:B------:R-:W-:Y:S05]  /*88c0*/  BRA `(.L_x_182) ;  /* 0x0000000800607947 */ /* 0x000fea0003800000 */
.L_x_187:
[----:B------:R-:W0:Y:S02]  /*88d0*/  I2F.F64.U16 R4, R4 ;  /* 0x0000000400047312 */ /* 0x000e240000101800 */
[----:B0-----:R0:W-:Y:S01]  /*88e0*/  STG.E.64 desc[UR36][R2.64], R4 ;  /* 0x0000000402007986 */ /* 0x0011e2000c101b24 */
[----:B------:R-:W-:Y:S05]  /*88f0*/  BRA `(.L_x_182) ;  /* 0x0000000800547947 */ /* 0x000fea0003800000 */
.L_x_177:
        /* <DEDUP_REMOVED lines=12> */
.L_x_192:
        /* <DEDUP_REMOVED lines=17> */
.L_x_194:
[----:B------:R-:W-:Y:S05]  /*8ad0*/  BSYNC.RECONVERGENT B0 ;  /* 0x0000000000007941 */ /* 0x000fea0003800200 */
.L_x_193:
[----:B------:R0:W-:Y:S01]  /*8ae0*/  STG.E.U8 desc[UR36][R2.64], R0 ;  /* 0x0000000002007986 */ /* 0x0001e2000c101124 */
[----:B------:R-:W-:Y:S05]  /*8af0*/  BRA `(.L_x_182) ;  /* 0x0000000400d47947 */ /* 0x000fea0003800000 */
.L_x_191:
        /* <DEDUP_REMOVED lines=18> */
.L_x_196:
[----:B------:R-:W-:Y:S05]  /*8c20*/  BSYNC.RECONVERGENT B0 ;  /* 0x0000000000007941 */ /* 0x000fea0003800200 */
.L_x_195:
[----:B------:R0:W-:Y:S01]  /*8c30*/  STG.E.U8 desc[UR36][R2.64], R0 ;  /* 0x0000000002007986 */ /* 0x0001e2000c101124 */
[----:B------:R-:W-:Y:S05]  /*8c40*/  BRA `(.L_x_182) ;  /* 0x0000000400807947 */ /* 0x000fea0003800000 */
.L_x_190:
        /* <DEDUP_REMOVED lines=21> */
.L_x_198:
[----:B------:R-:W-:-:S05]  /*8da0*/  HFMA2 R5, -RZ, RZ, 0, 0 ;  /* 0x00000000ff057431 */ /* 0x000fca00000001ff */
[----:B------:R0:W-:Y:S01]  /*8db0*/  STG.E.64 desc[UR36][R2.64], R4 ;  /* 0x0000000402007986 */ /* 0x0001e2000c101b24 */
[----:B------:R-:W-:Y:S05]  /*8dc0*/  BRA `(.L_x_182) ;  /* 0x0000000400207947 */ /* 0x000fea0003800000 */
.L_x_197:
[----:B------:R0:W-:Y:S01]  /*8dd0*/  STG.E desc[UR36][R2.64], R4 ;  /* 0x0000000402007986 */ /* 0x0001e2000c101924 */
[----:B------:R-:W-:Y:S05]  /*8de0*/  BRA `(.L_x_182) ;  /* 0x0000000400187947 */ /* 0x000fea0003800000 */
.L_x_189:
        /* <DEDUP_REMOVED lines=8> */
.L_x_200:
[----:B------:R-:W-:Y:S01]  /*8e70*/  CS2R R6, SRZ ;  /* 0x0000000000067805 */ /* 0x000fe2000001ff00 */
[----:B------:R-:W0:Y:S04]  /*8e80*/  I2F.F64.U16 R4, R4 ;  /* 0x0000000400047312 */ /* 0x000e280000101800 */
[----:B0-----:R4:W-:Y:S01]  /*8e90*/  STG.E.128 desc[UR36][R2.64], R4 ;  /* 0x0000000402007986 */ /* 0x0019e2000c101d24 */
[----:B------:R-:W-:Y:S05]  /*8ea0*/  BRA `(.L_x_182) ;  /* 0x0000000000e87947 */ /* 0x000fea0003800000 */
.L_x_199:
[----:B------:R-:W-:-:S09]  /*8eb0*/  UISETP.NE.AND UP0, UPT, UR4, 0xf, UPT ;  /* 0x0000000f0400788c */ /* 0x000fd2000bf05270 */
[----:B------:R-:W-:Y:S05]  /*8ec0*/  BRA.U !UP0, `(.L_x_201) ;  /* 0x0000000108d47547 */ /* 0x000fea000b800000 */
[----:B------:R-:W-:-:S09]  /*8ed0*/  UISETP.NE.AND UP0, UPT, UR4, 0x17, UPT ;  /* 0x000000170400788c */ /* 0x000fd2000bf05270 */
[----:B------:R-:W-:Y:S05]  /*8ee0*/  BRA.U !UP0, `(.L_x_202) ;  /* 0x0000000108847547 */ /* 0x000fea000b800000 */
[----:B------:R-:W-:-:S09]  /*8ef0*/  UISETP.NE.AND UP0, UPT, UR4, 0x18, UPT ;  /* 0x000000180400788c */ /* 0x000fd2000bf05270 */
[----:B------:R-:W-:Y:S05]  /*8f00*/  BRA.U !UP0, `(.L_x_203) ;  /* 0x0000000108447547 */ /* 0x000fea000b800000 */
.L_x_181:
        /* <DEDUP_REMOVED lines=16> */
.L_x_204:
[----:B------:R-:W-:Y:S05]  /*9010*/  BRA `(.L_x_182) ;  /* 0x00000000008c7947 */ /* 0x000fea0003800000 */
.L_x_203:
        /* <DEDUP_REMOVED lines=11> */
.L_x_206:
[----:B------:R-:W-:Y:S05]  /*90d0*/  BSYNC.RECONVERGENT B0 ;  /* 0x0000000000007941 */ /* 0x000fea0003800200 */
.L_x_205:
[----:B------:R3:W-:Y:S01]  /*90e0*/  STG.E.U8 desc[UR36][R2.64], R5 ;  /* 0x0000000502007986 */ /* 0x0007e2000c101124 */
[----:B------:R-:W-:Y:S05]  /*90f0*/  BRA `(.L_x_182) ;  /* 0x0000000000547947 */ /* 0x000fea0003800000 */
.L_x_202:
        /* <DEDUP_REMOVED lines=13> */
.L_x_207:
[----:B------:R-:W-:Y:S02]  /*91d0*/  ISETP.GT.U32.AND P0, PT, R5, 0x7f800000, PT ;  /* 0x7f8000000500780c */ /* 0x000fe40003f04070 */
[----:B------:R-:W-:-:S04]  /*91e0*/  MOV R5, 0x7f ;  /* 0x0000007f00057802 */ /* 0x000fc80000000f00 */
[----:B------:R-:W-:-:S05]  /*91f0*/  SEL R5, R5, 0x7c, P0 ;  /* 0x0000007c05057807 */ /* 0x000fca0000000000 */
[----:B------:R2:W-:Y:S01]  /*9200*/  STG.E.U8 desc[UR36][R2.64], R5 ;  /* 0x0000000502007986 */ /* 0x0005e2000c101124 */
[----:B------:R-:W-:Y:S05]  /*9210*/  BRA `(.L_x_182) ;  /* 0x00000000000c7947 */ /* 0x000fea0003800000 */
.L_x_201:
[----:B------:R-:W0:Y:S02]  /*9220*/  I2F.U16 R0, R4 ;  /* 0x0000000400007306 */ /* 0x000e240000101000 */
[----:B0-----:R-:W-:-:S05]  /*9230*/  F2FP.BF16.F32.PACK_AB R0, RZ, R0 ;  /* 0x00000000ff00723e */ /* 0x001fca00000010ff */
[----:B------:R0:W-:Y:S02]  /*9240*/  STG.E.U16 desc[UR36][R2.64], R0 ;  /* 0x0000000002007986 */ /* 0x0001e4000c101524 */
.L_x_182:
[----:B------:R-:W-:Y:S05]  /*9250*/  BSYNC.RECONVERGENT B6 ;  /* 0x0000000000067941 */ /* 0x000fea0003800200 */
.L_x_176:
[----:B------:R-:W-:-:S07]  /*9260*/  VIADD R17, R17, 0x80 ;  /* 0x0000008011117836 */ /* 0x000fce0000000000 */
.L_x_141:
[----:B------:R-:W-:Y:S05]  /*9270*/  BSYNC.RECONVERGENT B7 ;  /* 0x0000000000077941 */ /* 0x000fea0003800200 */
.L_x_140:
[----:B------:R-:W5:Y:S02]  /*9280*/  LDCU UR4, c[0x0][0x380] ;  /* 0x00007000ff0477ac */ /* 0x000f640008000800 */
[----:B-----5:R-:W-:-:S13]  /*9290*/  ISETP.GE.AND P0, PT, R17, UR4, PT ;  /* 0x0000000411007c0c */ /* 0x020fda000bf06270 */
[----:B------:R-:W-:Y:S05]  /*92a0*/  @P0 EXIT ;  /* 0x000000000000094d */ /* 0x000fea0003800000 */
        /* <DEDUP_REMOVED lines=303> */
.L_x_208:
[----:B------:R-:W1:Y:S01]  /*a5a0*/  LDCU.128 UR8, c[0x0][0x580] ;  /* 0x0000b000ff0877ac */ /* 0x000e620008000c00 */
[----:B------:R-:W-:-:S04]  /*a5b0*/  UPRMT UR4, UR41, 0x9910, URZ ;  /* 0x0000991029047896 */ /* 0x000fc800080000ff */
[----:B------:R-:W-:Y:S01]  /*a5c0*/  UISETP.GT.AND UP0, UPT, UR4, 0x9, UPT ;  /* 0x000000090400788c */ /* 0x000fe2000bf04270 */
[----:B-1234-:R-:W-:Y:S02]  /*a5d0*/  IADD3 R2, P1, PT, R0, UR10, RZ ;  /* 0x0000000a00027c10 */ /* 0x01efe4000ff3e0ff */
[----:B------:R-:W-:-:S03]  /*a5e0*/  IADD3 R16, P0, PT, R16, UR8, RZ ;  /* 0x0000000810107c10 */ /* 0x000fc6000ff1e0ff */
[----:B------:R-:W-:Y:S01]  /*a5f0*/  IMAD.X R3, RZ, RZ, UR11, P1 ;  /* 0x0000000bff037e24 */ /* 0x000fe200088e06ff */
[----:B------:R-:W-:Y:S02]  /*a600*/  IADD3.X R17, PT, PT, RZ, UR9, RZ, P0, !PT ;  /* 0x00000009ff117c10 */ /* 0x000fe400087fe4ff */
[----:B------:R-:W-:Y:S07]  /*a610*/  BRA.U UP0, `(.L_x_209) ;  /* 0x0000000500107547 */ /* 0x000fee000b800000 */
        /* <DEDUP_REMOVED lines=12> */
.L_x_212:
[----:B------:R-:W2:Y:S02]  /*a6e0*/  LDG.E.U8 R2, desc[UR36][R2.64] ;  /* 0x0000002402027981 */ /* 0x000ea4000c1e1100 */
[----:B--2---:R-:W-:-:S04]  /*a6f0*/  I2FP.F32.U32 R0, R2 ;  /* 0x0000000200007245 */ /* 0x004fc80000201000 */
[----:B------:R-:W-:Y:S01]  /*a700*/  F2FP.F16.F32.PACK_AB R0, RZ, R0 ;  /* 0x00000000ff00723e */ /* 0x000fe200000000ff */
[----:B------:R-:W-:Y:S06]  /*a710*/  BRA `(.L_x_214) ;  /* 0x0000000c009c7947 */ /* 0x000fec0003800000 */
.L_x_211:
        /* <DEDUP_REMOVED lines=10> */
.L_x_216:
[----:B------:R-:W2:Y:S02]  /*a7c0*/  LDG.E R2, desc[UR36][R2.64] ;  /* 0x0000002402027981 */ /* 0x000ea4000c1e1900 */
[----:B--2---:R-:W-:-:S04]  /*a7d0*/  I2FP.F32.S32 R0, R2 ;  /* 0x0000000200007245 */ /* 0x004fc80000201400 */
[----:B------:R-:W-:Y:S01]  /*a7e0*/  F2FP.F16.F32.PACK_AB R0, RZ, R0 ;  /* 0x00000000ff00723e */ /* 0x000fe200000000ff */
[----:B------:R-:W-:Y:S06]  /*a7f0*/  BRA `(.L_x_214) ;  /* 0x0000000c00647947 */ /* 0x000fec0003800000 */
.L_x_215:
[----:B------:R-:W2:Y:S02]  /*a800*/  LDG.E.U16 R2, desc[UR36][R2.64] ;  /* 0x0000002402027981 */ /* 0x000ea4000c1e1500 */
[----:B--2---:R-:W0:Y:S02]  /*a810*/  I2F.S16 R0, R2 ;  /* 0x0000000200007306 */ /* 0x004e240000101400 */
[----:B0-----:R-:W-:Y:S01]  /*a820*/  F2FP.F16.F32.PACK_AB R0, RZ, R0 ;  /* 0x00000000ff00723e */ /* 0x001fe200000000ff */
[----:B------:R-:W-:Y:S06]  /*a830*/  BRA `(.L_x_214) ;  /* 0x0000000c00547947 */ /* 0x000fec0003800000 */
.L_x_210:
        /* <DEDUP_REMOVED lines=9> */
.L_x_218:
[----:B------:R1:W5:Y:S01]  /*a8d0*/  LDG.E.U16 R0, desc[UR36][R2.64] ;  /* 0x0000002402007981 */ /* 0x000362000c1e1500 */
[----:B------:R-:W-:Y:S05]  /*a8e0*/  BRA `(.L_x_214) ;  /* 0x0000000c00287947 */ /* 0x000fea0003800000 */
.L_x_217:
        /* <DEDUP_REMOVED lines=9> */
.L_x_220:
[----:B------:R0:W5:Y:S01]  /*a980*/  LDG.E.U16 R0, desc[UR36][R2.64] ;  /* 0x0000002402007981 */ /* 0x000162000c1e1500 */
[----:B------:R-:W-:Y:S05]  /*a990*/  BRA `(.L_x_214) ;  /* 0x0000000800fc7947 */ /* 0x000fea0003800000 */
.L_x_219:
        /* <DEDUP_REMOVED lines=12> */
.L_x_209:
        /* <DEDUP_REMOVED lines=13> */
.L_x_223:
        /* <DEDUP_REMOVED lines=12> */
.L_x_222:
[----:B------:R-:W-:-:S09]  /*abf0*/  UISETP.NE.AND UP0, UPT, UR4, 0xf, UPT ;  /* 0x0000000f0400788c */ /* 0x000fd2000bf05270 */
[----:B------:R-:W-:Y:S05]  /*ac00*/  BRA.U !UP0, `(.L_x_224) ;  /* 0x0000000108987547 */ /* 0x000fea000b800000 */
[----:B------:R-:W-:-:S09]  /*ac10*/  UISETP.NE.AND UP0, UPT, UR4, 0x17, UPT ;  /* 0x000000170400788c */ /* 0x000fd2000bf05270 */
[----:B------:R-:W-:Y:S05]  /*ac20*/  BRA.U !UP0, `(.L_x_225) ;  /* 0x00000001085c7547 */ /* 0x000fea000b800000 */
[----:B------:R-:W-:-:S09]  /*ac30*/  UISETP.NE.AND UP0, UPT, UR4, 0x18, UPT ;  /* 0x000000180400788c */ /* 0x000fd2000bf05270 */
[----:B------:R-:W-:Y:S05]  /*ac40*/  BRA.U UP0, `(.L_x_213) ;  /* 0x0000000500ec7547 */ /* 0x000fea000b800000 */
[----:B------:R-:W2:Y:S01]  /*ac50*/  LDG.E.U8 R0, desc[UR36][R2.64] ;  /* 0x0000002402007981 */ /* 0x000ea2000c1e1100 */
[----:B------:R-:W-:Y:S01]  /*ac60*/  MOV R6, 0x1f ;  /* 0x0000001f00067802 */ /* 0x000fe20000000f00 */
[----:B--2---:R-:W-:-:S05]  /*ac70*/  IMAD.SHL.U32 R0, R0, 0x1000000, RZ ;  /* 0x0100000000007824 */ /* 0x004fca00078e00ff */
[C---:B------:R-:W-:Y:S02]  /*ac80*/  LOP3.LUT R4, R0.reuse, 0x7f000000, RZ, 0xc0, !PT ;  /* 0x7f00000000047812 */ /* 0x040fe400078ec0ff */
[----:B------:R-:W-:Y:S02]  /*ac90*/  LOP3.LUT P0, RZ, R0, 0x7f000000, RZ, 0xc0, !PT ;  /* 0x7f00000000ff7812 */ /* 0x000fe4000780c0ff */
[----:B------:R-:W0:Y:S02]  /*aca0*/  FLO.U32 R5, R4 ;  /* 0x0000000400057300 */ /* 0x000e2400000e0000 */
[----:B0-----:R-:W-:-:S05]  /*acb0*/  IMAD.MOV R5, RZ, RZ, -R5 ;  /* 0x000000ffff057224 */ /* 0x001fca00078e0a05 */
[----:B------:R-:W-:-:S05]  /*acc0*/  VIADDMNMX.U32 R5, R5, R6, 0x4, !PT ;  /* 0x0000000405057446 */ /* 0x000fca0007800006 */
[----:B------:R-:W-:-:S05]  /*acd0*/  VIADD R5, R5, 0xfffffffc ;  /* 0xfffffffc05057836 */ /* 0x000fca0000000000 */
[C---:B------:R-:W-:Y:S02]  /*ace0*/  SHF.L.U32 R6, R4.reuse, R5, RZ ;  /* 0x0000000504067219 */ /* 0x040fe400000006ff */
[----:B------:R-:W-:Y:S01]  /*acf0*/  SHF.L.U32 R7, R5, 0x17, RZ ;  /* 0x0000001705077819 */ /* 0x000fe200000006ff */
[----:B------:R-:W-:-:S03]  /*ad00*/  VIADD R5, R4, 0x1000000 ;  /* 0x0100000004057836 */ /* 0x000fc60000000000 */
        /* <DEDUP_REMOVED lines=9> */
.L_x_225:
[----:B------:R-:W2:Y:S02]  /*ada0*/  LDG.E.U8 R2, desc[UR36][R2.64] ;  /* 0x0000002402027981 */ /* 0x000ea4000c1e1100 */
[C---:B--2---:R-:W-:Y:S01]  /*adb0*/  SHF.L.U32 R0, R2.reuse, 0x19, RZ ;  /* 0x0000001902007819 */ /* 0x044fe200000006ff */
[----:B------:R-:W-:-:S03]  /*adc0*/  IMAD.SHL.U32 R5, R2, 0x100, RZ ;  /* 0x0000010002057824 */ /* 0x000fc600078e00ff */
        /* <DEDUP_REMOVED lines=10> */
.L_x_224:
[----:B------:R-:W2:Y:S02]  /*ae70*/  LDG.E.U16 R0, desc[UR36][R2.64] ;  /* 0x0000002402007981 */ /* 0x000ea4000c1e1500 */
[----:B--2---:R-:W-:-:S05]  /*ae80*/  IMAD.U32 R0, R0, 0x10000, RZ ;  /* 0x0001000000007824 */ /* 0x004fca00078e00ff */
[----:B------:R-:W-:Y:S01]  /*ae90*/  F2FP.F16.F32.PACK_AB R0, RZ, R0 ;  /* 0x00000000ff00723e */ /* 0x000fe200000000ff */
[----:B------:R-:W-:Y:S06]  /*aea0*/  BRA `(.L_x_214) ;  /* 0x0000000400b87947 */ /* 0x000fec0003800000 */
.L_x_221:
        /* <DEDUP_REMOVED lines=12> */
.L_x_228:
[----:B------:R-:W2:Y:S01]  /*af70*/  LDG.E.U8 R3, desc[UR36][R2.64] ;  /* 0x0000002402037981 */ /* 0x000ea2000c1e1100 */
[----:B------:R-:W-:Y:S01]  /*af80*/  BSSY.RECONVERGENT B0, `(.L_x_229) ;  /* 0x0000018000007945 */ /* 0x000fe20003800200 */
[----:B------:R-:W-:Y:S01]  /*af90*/  HFMA2 R0, -RZ, RZ, 0, 0 ;  /* 0x00000000ff007431 */ /* 0x000fe200000001ff */
        /* <DEDUP_REMOVED lines=18> */
.L_x_232:
[----:B------:R-:W-:Y:S05]  /*b0c0*/  BSYNC.RECONVERGENT B1 ;  /* 0x0000000000017941 */ /* 0x000fea0003800200 */
.L_x_231:
[----:B------:R-:W-:Y:S01]  /*b0d0*/  IMAD.SHL.U32 R0, R0, 0x100000, RZ ;  /* 0x0010000000007824 */ /* 0x000fe200078e00ff */
[----:B------:R-:W-:-:S04]  /*b0e0*/  LEA R2, R2, 0x3b800000, 0x17 ;  /* 0x3b80000002027811 */ /* 0x000fc800078eb8ff */
[----:B------:R-:W-:-:S07]  /*b0f0*/  LOP3.LUT R0, R2, R0, R7, 0xfe, !PT ;  /* 0x0000000002007212 */ /* 0x000fce00078efe07 */
.L_x_230:
[----:B------:R-:W-:Y:S05]  /*b100*/  BSYNC.RECONVERGENT B0 ;  /* 0x0000000000007941 */ /* 0x000fea0003800200 */
.L_x_229:
[----:B------:R-:W-:Y:S01]  /*b110*/  F2FP.F16.F32.PACK_AB R0, RZ, R0 ;  /* 0x00000000ff00723e */ /* 0x000fe200000000ff */
[----:B------:R-:W-:Y:S06]  /*b120*/  BRA `(.L_x_214) ;  /* 0x0000000400187947 */ /* 0x000fec0003800000 */
.L_x_227:
        /* <DEDUP_REMOVED lines=21> */
.L_x_236:
[----:B------:R-:W-:Y:S05]  /*b280*/  BSYNC.RECONVERGENT B1 ;  /* 0x0000000000017941 */ /* 0x000fea0003800200 */
.L_x_235:
[----:B------:R-:W-:Y:S02]  /*b290*/  SHF.L.U32 R0, R0, 0x15, RZ ;  /* 0x0000001500007819 */ /* 0x000fe400000006ff */
[----:B------:R-:W-:-:S04]  /*b2a0*/  LEA R2, R2, 0x37800000, 0x17 ;  /* 0x3780000002027811 */ /* 0x000fc800078eb8ff */
[----:B------:R-:W-:-:S07]  /*b2b0*/  LOP3.LUT R0, R2, R0, R7, 0xfe, !PT ;  /* 0x0000000002007212 */ /* 0x000fce00078efe07 */
.L_x_234:
[----:B------:R-:W-:Y:S05]  /*b2c0*/  BSYNC.RECONVERGENT B0 ;  /* 0x0000000000007941 */ /* 0x000fea0003800200 */
.L_x_233:
[----:B------:R-:W-:Y:S01]  /*b2d0*/  F2FP.F16.F32.PACK_AB R0, RZ, R0 ;  /* 0x00000000ff00723e */ /* 0x000fe200000000ff */
[----:B------:R-:W-:Y:S06]  /*b2e0*/  BRA `(.L_x_214) ;  /* 0x0000000000a87947 */ /* 0x000fec0003800000 */
.L_x_226:
        /* <DEDUP_REMOVED lines=8> */
[----:B------:R-:W-:Y:S01]  /*b370*/  IMAD.MOV.U32 R0, RZ, RZ, 0x400000 ;  /* 0x00400000ff007424 */ /* 0x000fe200078e00ff */
[----:B--2---:R-:W-:-:S13]  /*b380*/  ISETP.NE.AND P0, PT, R2, RZ, PT ;  /* 0x000000ff0200720c */ /* 0x004fda0003f05270 */
[----:B------:R-:W-:Y:S05]  /*b390*/  @!P0 BRA `(.L_x_240) ;  /* 0x00000000000c8947 */ /* 0x000fea0003800000 */
[----:B------:R-:W-:-:S13]  /*b3a0*/  ISETP.NE.AND P0, PT, R2, 0xff, PT ;  /* 0x000000ff0200780c */ /* 0x000fda0003f05270 */
[----:B------:R-:W-:Y:S01]  /*b3b0*/  @!P0 IMAD.MOV.U32 R0, RZ, RZ, 0x7f800001 ;  /* 0x7f800001ff008424 */ /* 0x000fe200078e00ff */
[----:B------:R-:W-:-:S07]  /*b3c0*/  @P0 SHF.L.U32 R0, R2, 0x17, RZ ;  /* 0x0000001702000819 */ /* 0x000fce00000006ff */
.L_x_240:
[----:B------:R-:W-:Y:S05]  /*b3d0*/  BSYNC.RECONVERGENT B0 ;  /* 0x0000000000007941 */ /* 0x000fea0003800200 */
.L_x_239:
[----:B------:R-:W-:Y:S01]  /*b3e0*/  F2FP.F16.F32.PACK_AB R0, RZ, R0 ;  /* 0x00000000ff00723e */ /* 0x000fe200000000ff */
[----:B------:R-:W-:Y:S06]  /*b3f0*/  BRA `(.L_x_214) ;  /* 0x0000000000647947 */ /* 0x000fec0003800000 */
.L_x_213:
        /* <DEDUP_REMOVED lines=16> */
.L_x_241:
[----:B------:R-:W-:Y:S01]  /*b500*/  PRMT R0, RZ, 0x7610, R0 ;  /* 0x00007610ff007816 */ /* 0x000fe20000000000 */
[----:B------:R-:W-:Y:S06]  /*b510*/  BRA `(.L_x_214) ;  /* 0x00000000001c7947 */ /* 0x000fec0003800000 */
.L_x_238:
[----:B------:R-:W2:Y:S02]  /*b520*/  LDG.E.64 R2, desc[UR36][R2.64] ;  /* 0x0000002402027981 */ /* 0x000ea4000c1e1b00 */
[----:B--2---:R-:W0:Y:S02]  /*b530*/  I2F.U64 R0, R2 ;  /* 0x0000000200007312 */ /* 0x004e240000301000 */
[----:B0-----:R-:W-:Y:S01]  /*b540*/  F2FP.F16.F32.PACK_AB R0, RZ, R0 ;  /* 0x00000000ff00723e */ /* 0x001fe200000000ff */
[----:B------:R-:W-:Y:S06]  /*b550*/  BRA `(.L_x_214) ;  /* 0x00000000000c7947 */ /* 0x000fec0003800000 */
.L_x_237:
[----:B------:R-:W2:Y:S02]  /*b560*/  LDG.E R2, desc[UR36][R2.64] ;  /* 0x0000002402027981 */ /* 0x000ea4000c1e1900 */
[----:B--2---:R-:W-:-:S04]  /*b570*/  I2FP.F32.U32 R0, R2 ;  /* 0x0000000200007245 */ /* 0x004fc80000201000 */
[----:B------:R-:W-:-:S07]  /*b580*/  F2FP.F16.F32.PACK_AB R0, RZ, R0 ;  /* 0x00000000ff00723e */ /* 0x000fce00000000ff */
.L_x_214:
[----:B------:R-:W-:Y:S01]  /*b590*/  UPRMT UR4, UR42, 0x9910, URZ ;  /* 0x000099102a047896 */ /* 0x000fe200080000ff */
[----:B-----5:R-:W-:-:S03]  /*b5a0*/  HADD2.F32 R0, -RZ, R0.H0_H0 ;  /* 0x20000000ff007230 */ /* 0x020fc60000004100 */
[----:B------:R-:W-:Y:S02]  /*b5b0*/  UISETP.GT.AND UP0, UPT, UR4, 0x9, UPT ;  /* 0x000000090400788c */ /* 0x000fe4000bf04270 */
[----:B01----:R-:W-:-:S07]  /*b5c0*/  SHF.R.U32.HI R2, RZ, 0x1f, R0 ;  /* 0x0000001fff027819 */ /* 0x003fce0000011600 */
        /* <DEDUP_REMOVED lines=9> */
[----:B------:R-:W-:Y:S01]  /*b660*/  STG.E.U8 desc[UR36][R16.64], R2 ;  /* 0x0000000210007986 */ /* 0x000fe2000c101124 */
[----:B------:R-:W-:Y:S05]  /*b670*/  EXIT ;  /* 0x000000000000794d */ /* 0x000fea0003800000 */
.L_x_245:
[----:B------:R-:W-:Y:S01]  /*b680*/  STG.E.U8 desc[UR36][R16.64], R2 ;  /* 0x0000000210007986 */ /* 0x000fe2000c101124 */
[----:B------:R-:W-:Y:S05]  /*b690*/  EXIT ;  /* 0x000000000000794d */ /* 0x000fea0003800000 */
.L_x_244:
[----:B------:R-:W-:-:S09]  /*b6a0*/  UISETP.NE.AND UP0, UPT, UR4, 0x2, UPT ;  /* 0x000000020400788c */ /* 0x000fd2000bf05270 */
[----:B------:R-:W-:Y:S05]  /*b6b0*/  BRA.U !UP0, `(.L_x_247) ;  /* 0x0000000108247547 */ /* 0x000fea000b800000 */
[----:B------:R-:W-:-:S09]  /*b6c0*/  UISETP.NE.AND UP0, UPT, UR4, 0x3, UPT ;  /* 0x000000030400788c */ /* 0x000fd2000bf05270 */
[----:B------:R-:W-:Y:S05]  /*b6d0*/  BRA.U !UP0, `(.L_x_248) ;  /* 0x0000000108147547 */ /* 0x000fea000b800000 */
[----:B------:R-:W-:-:S09]  /*b6e0*/  UISETP.NE.AND UP0, UPT, UR4, 0x4, UPT ;  /* 0x000000040400788c */ /* 0x000fd2000bf05270 */
[----:B------:R-:W-:Y:S05]  /*b6f0*/  BRA.U UP0, `(.L_x_246) ;  /* 0x00000009001c7547 */ /* 0x000fea000b800000 */
[----:B------:R-:W-:-:S05]  /*b700*/  IMAD.MOV.U32 R3, RZ, RZ, RZ ;  /* 0x000000ffff037224 */ /* 0x000fca00078e00ff */
[----:B------:R-:W-:Y:S01]  /*b710*/  STG.E.64 desc[UR36][R16.64], R2 ;  /* 0x0000000210007986 */ /* 0x000fe2000c101b24 */
[----:B------:R-:W-:Y:S05]  /*b720*/  EXIT ;  /* 0x000000000000794d */ /* 0x000fea0003800000 */
.L_x_248:
[----:B------:R-:W-:Y:S01]  /*b730*/  STG.E desc[UR36][R16.64], R2 ;  /* 0x0000000210007986 */ /* 0x000fe2000c101924 */
[----:B------:R-:W-:Y:S05]  /*b740*/  EXIT ;  /* 0x000000000000794d */ /* 0x000fea0003800000 */
.L_x_247:
[----:B------:R-:W-:Y:S01]  /*b750*/  STG.E.U16 desc[UR36][R16.64], R2 ;  /* 0x0000000210007986 */ /* 0x000fe2000c101524 */
[----:B------:R-:W-:Y:S05]  /*b760*/  EXIT ;  /* 0x000000000000794d */ /* 0x000fea0003800000 */
.L_x_243:
[----:B------:R-:W-:-:S09]  /*b770*/  UISETP.GT.AND UP0, UPT, UR4, 0x6, UPT ;  /* 0x000000060400788c */ /* 0x000fd2000bf04270 */
[----:B------:R-:W-:Y:S05]  /*b780*/  BRA.U UP0, `(.L_x_249) ;  /* 0x00000001002c7547 */ /* 0x000fea000b800000 */
[----:B------:R-:W-:-:S09]  /*b790*/  UISETP.NE.AND UP0, UPT, UR4, 0x5, UPT ;  /* 0x000000050400788c */ /* 0x000fd2000bf05270 */
[----:B------:R-:W-:Y:S05]  /*b7a0*/  BRA.U !UP0, `(.L_x_250) ;  /* 0x0000000108147547 */ /* 0x000fea000b800000 */
[----:B------:R-:W-:-:S09]  /*b7b0*/  UISETP.NE.AND UP0, UPT, UR4, 0x6, UPT ;  /* 0x000000060400788c */ /* 0x000fd2000bf05270 */
[----:B------:R-:W-:Y:S05]  /*b7c0*/  BRA.U UP0, `(.L_x_246) ;  /* 0x0000000500e87547 */ /* 0x000fea000b800000 */
[----:B------:R-:W0:Y:S02]  /*b7d0*/  I2F.U16 R3, R2 ;  /* 0x0000000200037306 */ /* 0x000e240000101000 */
[----:B0-----:R-:W-:Y:S01]  /*b7e0*/  STG.E desc[UR36][R16.64], R3 ;  /* 0x0000000310007986 */ /* 0x001fe2000c101924 */
[----:B------:R-:W-:Y:S05]  /*b7f0*/  EXIT ;  /* 0x000000000000794d */ /* 0x000fea0003800000 */
.L_x_250:
[----:B------:R-:W0:Y:S02]  /*b800*/  I2F.U16 R0, R2 ;  /* 0x0000000200007306 */ /* 0x000e240000101000 */
[----:B0-----:R-:W-:-:S05]  /*b810*/  F2FP.F16.F32.PACK_AB R0, RZ, R0 ;  /* 0x00000000ff00723e */ /* 0x001fca00000000ff */
[----:B------:R-:W-:Y:S01]  /*b820*/  STG.E.U16 desc[UR36][R16.64], R0 ;  /* 0x0000000010007986 */ /* 0x000fe2000c101524 */
[----:B------:R-:W-:Y:S05]  /*b830*/  EXIT ;  /* 0x000000000000794d */ /* 0x000fea0003800000 */
.L_x_249:
        /* <DEDUP_REMOVED lines=8> */
[----:B0-----:R-:W-:Y:S01]  /*b8c0*/  STG.E.64 desc[UR36][R16.64], R2 ;  /* 0x0000000210007986 */ /* 0x001fe2000c101b24 */
[----:B------:R-:W-:Y:S05]  /*b8d0*/  EXIT ;  /* 0x000000000000794d */ /* 0x000fea0003800000 */
.L_x_252:
[----:B------:R-:W0:Y:S02]  /*b8e0*/  I2F.U16 R2, R2 ;  /* 0x0000000200027306 */ /* 0x000e240000101000 */
[----:B0-----:R-:W-:-:S04]  /*b8f0*/  F2FP.F16.F32.PACK_AB R3, RZ, R2 ;  /* 0x00000002ff03723e */ /* 0x001fc800000000ff */
[----:B------:R-:W-:-:S05]  /*b900*/  PRMT R3, R3, 0x5410, RZ ;  /* 0x0000541003037816 */ /* 0x000fca00000000ff */
[----:B------:R-:W-:Y:S01]  /*b910*/  STG.E desc[UR36][R16.64], R3 ;  /* 0x0000000310007986 */ /* 0x000fe2000c101924 */
[----:B------:R-:W-:Y:S05]  /*b920*/  EXIT ;  /* 0x000000000000794d */ /* 0x000fea0003800000 */
.L_x_251:
[----:B------:R-:W0:Y:S02]  /*b930*/  I2F.F64.U16 R2, R2 ;  /* 0x0000000200027312 */ /* 0x000e240000101800 */
[----:B0-----:R-:W-:Y:S01]  /*b940*/  STG.E.64 desc[UR36][R16.64], R2 ;  /* 0x0000000210007986 */ /* 0x001fe2000c101b24 */
[----:B------:R-:W-:Y:S05]  /*b950*/  EXIT ;  /* 0x000000000000794d */ /* 0x000fea0003800000 */
.L_x_242:
        /* <DEDUP_REMOVED lines=10> */
[----:B------:R-:W-:Y:S01]  /*ba00*/  STG.E.U16 desc[UR36][R16.64], R2 ;  /* 0x0000000210007986 */ /* 0x000fe2000c101524 */
[----:B------:R-:W-:Y:S05]  /*ba10*/  EXIT ;  /* 0x000000000000794d */ /* 0x000fea0003800000 */
.L_x_256:
        /* <DEDUP_REMOVED lines=12> */
[----:B------:R-:W-:Y:S01]  /*bae0*/  FADD.FTZ R0, R3, 8192 ;  /* 0x4600000003007421 */ /* 0x000fe20000010000 */
[----:B------:R-:W-:-:S04]  /*baf0*/  PRMT R8, RZ, 0x7610, R8 ;  /* 0x00007610ff087816 */ /* 0x000fc80000000008 */
[----:B------:R-:W-:-:S13]  /*bb00*/  LOP3.LUT P0, R0, R0, 0xff, RZ, 0xc0, !PT ;  /* 0x000000ff00007812 */ /* 0x000fda000780c0ff */
[----:B------:R-:W-:Y:S05]  /*bb10*/  @!P0 BRA `(.L_x_258) ;  /* 0x0000000000048947 */ /* 0x000fea0003800000 */
.L_x_259:
[----:B------:R-:W-:-:S07]  /*bb20*/  PRMT R8, R0, 0x7610, R8 ;  /* 0x0000761000087816 */ /* 0x000fce0000000008 */
.L_x_258:
[----:B------:R-:W-:Y:S05]  /*bb30*/  BSYNC.RECONVERGENT B0 ;  /* 0x0000000000007941 */ /* 0x000fea0003800200 */
.L_x_257:
[----:B------:R-:W-:Y:S01]  /*bb40*/  STG.E.U8 desc[UR36][R16.64], R8 ;  /* 0x0000000810007986 */ /* 0x000fe2000c101124 */
[----:B------:R-:W-:Y:S05]  /*bb50*/  EXIT ;  /* 0x000000000000794d */ /* 0x000fea0003800000 */
.L_x_255:
        /* <DEDUP_REMOVED lines=12> */
[----:B------:R-:W-:Y:S01]  /*bc20*/  VIADD R0, R2, 0x40 ;  /* 0x0000004002007836 */ /* 0x000fe20000000000 */
[----:B------:R-:W-:-:S05]  /*bc30*/  PRMT R8, RZ, 0x7610, R8 ;  /* 0x00007610ff087816 */ /* 0x000fca0000000008 */
[----:B------:R-:W0:Y:S02]  /*bc40*/  I2F.U16 R0, R0 ;  /* 0x0000000000007306 */ /* 0x000e240000101000 */
[----:B0-----:R-:W-:-:S13]  /*bc50*/  LOP3.LUT P0, R0, R0, 0xff, RZ, 0xc0, !PT ;  /* 0x000000ff00007812 */ /* 0x001fda000780c0ff */
[----:B------:R-:W-:Y:S05]  /*bc60*/  @!P0 BRA `(.L_x_261) ;  /* 0x0000000000048947 */ /* 0x000fea0003800000 */
.L_x_262:
[----:B------:R-:W-:-:S07]  /*bc70*/  PRMT R8, R0, 0x7610, R8 ;  /* 0x0000761000087816 */ /* 0x000fce0000000008 */
.L_x_261:
[----:B------:R-:W-:Y:S05]  /*bc80*/  BSYNC.RECONVERGENT B0 ;  /* 0x0000000000007941 */ /* 0x000fea0003800200 */
.L_x_260:
[----:B------:R-:W-:Y:S01]  /*bc90*/  STG.E.U8 desc[UR36][R16.64], R8 ;  /* 0x0000000810007986 */ /* 0x000fe2000c101124 */
[----:B------:R-:W-:Y:S05]  /*bca0*/  EXIT ;  /* 0x000000000000794d */ /* 0x000fea0003800000 */
.L_x_254:
        /* <DEDUP_REMOVED lines=11> */
[----:B------:R-:W-:Y:S01]  /*bd60*/  HFMA2 R3, -RZ, RZ, 0, 1.5199184417724609375e-05 ;  /* 0x000000ffff037431 */ /* 0x000fe200000001ff */
[----:B------:R-:W-:-:S04]  /*bd70*/  @P1 LOP3.LUT R0, R0, 0x1, RZ, 0xc0, !PT ;  /* 0x0000000100001812 */ /* 0x000fc800078ec0ff */
[----:B------:R-:W-:Y:S01]  /*bd80*/  @P1 ISETP.EQ.U32.AND P2, PT, R0, 0x1, P0 ;  /* 0x000000010000180c */ /* 0x000fe20000742070 */
[----:B------:R-:W-:Y:S01]  /*bd90*/  @P1 VIADD R0, R4, 0x1 ;  /* 0x0000000104001836 */ /* 0x000fe20000000000 */
[----:B------:R-:W-:Y:S02]  /*bda0*/  PLOP3.LUT P0, PT, PT, PT, PT, 0x80, 0x8 ;  /* 0x000000000008781c */ /* 0x000fe40003f0f070 */
[----:B------:R-:W-:-:S13]  /*bdb0*/  @P1 PLOP3.LUT P0, PT, P2, PT, PT, 0x80, 0x8 ;  /* 0x000000000008181c */ /* 0x000fda000170f070 */
[----:B------:R-:W-:-:S05]  /*bdc0*/  @!P0 IMAD.MOV R0, RZ, RZ, R4 ;  /* 0x000000ffff008224 */ /* 0x000fca00078e0204 */
[----:B------:R-:W-:-:S05]  /*bdd0*/  @P1 MOV R3, R0 ;  /* 0x0000000000031202 */ /* 0x000fca0000000f00 */
[----:B------:R-:W-:Y:S01]  /*bde0*/  STG.E.U8 desc[UR36][R16.64], R3 ;  /* 0x0000000310007986 */ /* 0x000fe2000c101124 */
[----:B------:R-:W-:Y:S05]  /*bdf0*/  EXIT ;  /* 0x000000000000794d */ /* 0x000fea0003800000 */
.L_x_264:
[----:B------:R-:W-:-:S05]  /*be00*/  IMAD.MOV.U32 R3, RZ, RZ, RZ ;  /* 0x000000ffff037224 */ /* 0x000fca00078e00ff */
[----:B------:R-:W-:Y:S01]  /*be10*/  STG.E.64 desc[UR36][R16.64], R2 ;  /* 0x0000000210007986 */ /* 0x000fe2000c101b24 */
[----:B------:R-:W-:Y:S05]  /*be20*/  EXIT ;  /* 0x000000000000794d */ /* 0x000fea0003800000 */
.L_x_263:
[----:B------:R-:W-:Y:S01]  /*be30*/  STG.E desc[UR36][R16.64], R2 ;  /* 0x0000000210007986 */ /* 0x000fe2000c101924 */
[----:B------:R-:W-:Y:S05]  /*be40*/  EXIT ;  /* 0x000000000000794d */ /* 0x000fea0003800000 */
.L_x_253:
[----:B------:R-:W-:-:S09]  /*be50*/  UISETP.GT.AND UP0, UPT, UR4, 0xe, UPT ;  /* 0x0000000e0400788c */ /* 0x000fd2000bf04270 */
[----:B------:R-:W-:Y:S05]  /*be60*/  BRA.U UP0, `(.L_x_265) ;  /* 0x0000000100287547 */ /* 0x000fea000b800000 */
[----:B------:R-:W-:-:S09]  /*be70*/  UISETP.NE.AND UP0, UPT, UR4, 0xa, UPT ;  /* 0x0000000a0400788c */ /* 0x000fd2000bf05270 */
[----:B------:R-:W-:Y:S05]  /*be80*/  BRA.U !UP0, `(.L_x_266) ;  /* 0x0000000108107547 */ /* 0x000fea000b800000 */
[----:B------:R-:W-:-:S09]  /*be90*/  UISETP.NE.AND UP0, UPT, UR4, 0xb, UPT ;  /* 0x0000000b0400788c */ /* 0x000fd2000bf05270 */
[----:B------:R-:W-:Y:S05]  /*bea0*/  BRA.U UP0, `(.L_x_246) ;  /* 0x0000000100307547 */ /* 0x000fea000b800000 */
[----:B------:R-:W-:Y:S01]  /*beb0*/  STG.E.U8 desc[UR36][R16.64], R2 ;  /* 0x0000000210007986 */ /* 0x000fe2000c101124 */
[----:B------:R-:W-:Y:S05]  /*bec0*/  EXIT ;  /* 0x000000000000794d */ /* 0x000fea0003800000 */
.L_x_266:
[----:B------:R-:W-:Y:S01]  /*bed0*/  CS2R R6, SRZ ;  /* 0x0000000000067805 */ /* 0x000fe2000001ff00 */
[----:B------:R-:W0:Y:S04]  /*bee0*/  I2F.F64.U16 R4, R2 ;  /* 0x0000000200047312 */ /* 0x000e280000101800 */
[----:B0-----:R-:W-:Y:S01]  /*bef0*/  STG.E.128 desc[UR36][R16.64], R4 ;  /* 0x0000000410007986 */ /* 0x001fe2000c101d24 */
[----:B------:R-:W-:Y:S05]  /*bf00*/  EXIT ;  /* 0x000000000000794d */ /* 0x000fea0003800000 */
.L_x_265:
[----:B------:R-:W-:-:S09]  /*bf10*/  UISETP.NE.AND UP0, UPT, UR4, 0xf, UPT ;  /* 0x0000000f0400788c */ /* 0x000fd2000bf05270 */
[----:B------:R-:W-:Y:S05]  /*bf20*/  BRA.U !UP0, `(.L_x_267) ;  /* 0x0000000108d87547 */ /* 0x000fea000b800000 */
[----:B------:R-:W-:-:S09]  /*bf30*/  UISETP.NE.AND UP0, UPT, UR4, 0x17, UPT ;  /* 0x000000170400788c */ /* 0x000fd2000bf05270 */
[----:B------:R-:W-:Y:S05]  /*bf40*/  BRA.U !UP0, `(.L_x_268) ;  /* 0x0000000108847547 */ /* 0x000fea000b800000 */
[----:B------:R-:W-:-:S09]  /*bf50*/  UISETP.NE.AND UP0, UPT, UR4, 0x18, UPT ;  /* 0x000000180400788c */ /* 0x000fd2000bf05270 */
[----:B------:R-:W-:Y:S05]  /*bf60*/  BRA.U !UP0, `(.L_x_269) ;  /* 0x0000000108447547 */ /* 0x000fea000b800000 */
.L_x_246:
        /* <DEDUP_REMOVED lines=16> */
.L_x_270:
[----:B------:R-:W-:Y:S05]  /*c070*/  EXIT ;  /* 0x000000000000794d */ /* 0x000fea0003800000 */
.L_x_269:
        /* <DEDUP_REMOVED lines=11> */
.L_x_272:
[----:B------:R-:W-:Y:S05]  /*c130*/  BSYNC.RECONVERGENT B0 ;  /* 0x0000000000007941 */ /* 0x000fea0003800200 */
.L_x_271:
[----:B------:R-:W-:Y:S01]  /*c140*/  STG.E.U8 desc[UR36][R16.64], R3 ;  /* 0x0000000310007986 */ /* 0x000fe2000c101124 */
[----:B------:R-:W-:Y:S05]  /*c150*/  EXIT ;  /* 0x000000000000794d */ /* 0x000fea0003800000 */
.L_x_268:
[----:B------:R-:W0:Y:S02]  /*c160*/  I2F.U16 R3, R2 ;  /* 0x0000000200037306 */ /* 0x000e240000101000 */
[----:B0-----:R-:W-:-:S13]  /*c170*/  ISETP.GT.U32.AND P0, PT, R3, 0x477fffff, PT ;  /* 0x477fffff0300780c */ /* 0x001fda0003f04070 */
[----:B------:R-:W-:Y:S05]  /*c180*/  @P0 BRA `(.L_x_273) ;  /* 0x00000000002c0947 */ /* 0x000fea0003800000 */
[----:B------:R-:W-:-:S13]  /*c190*/  ISETP.GE.U32.AND P0, PT, R3, 0x38800000, PT ;  /* 0x388000000300780c */ /* 0x000fda0003f06070 */
[----:B------:R-:W-:-:S04]  /*c1a0*/  @P0 SHF.R.U32.HI R0, RZ, 0x15, R3 ;  /* 0x00000015ff000819 */ /* 0x000fc80000011603 */
[----:B------:R-:W-:-:S04]  /*c1b0*/  @P0 LOP3.LUT R0, R0, 0x1, RZ, 0xc0, !PT ;  /* 0x0000000100000812 */ /* 0x000fc800078ec0ff */
[----:B------:R-:W-:-:S04]  /*c1c0*/  @P0 IADD3 R0, PT, PT, R3, 0x80fffff, R0 ;  /* 0x080fffff03000810 */ /* 0x000fc80007ffe000 */
[----:B------:R-:W-:-:S05]  /*c1d0*/  @P0 SHF.R.U32.HI R3, RZ, 0x15, R0 ;  /* 0x00000015ff030819 */ /* 0x000fca0000011600 */
[----:B------:R0:W-:Y:S01]  /*c1e0*/  @P0 STG.E.U8 desc[UR36][R16.64], R3 ;  /* 0x0000000310000986 */ /* 0x0001e2000c101124 */
[----:B------:R-:W-:Y:S05]  /*c1f0*/  @P0 EXIT ;  /* 0x000000000000094d */ /* 0x000fea0003800000 */
[----:B------:R-:W-:-:S04]  /*c200*/  IADD3 R0, PT, PT, R2, 0x80, RZ ;  /* 0x0000008002007810 */ /* 0x000fc80007ffe0ff */
[----:B0-----:R-:W0:Y:S02]  /*c210*/  I2F.U16 R3, R0 ;  /* 0x0000000000037306 */ /* 0x001e240000101000 */
[----:B0-----:R-:W-:Y:S01]  /*c220*/  STG.E.U8 desc[UR36][R16.64], R3 ;  /* 0x0000000310007986 */ /* 0x001fe2000c101124 */
[----:B------:R-:W-:Y:S05]  /*c230*/  EXIT ;  /* 0x000000000000794d */ /* 0x000fea0003800000 */
.L_x_273:
[----:B------:R-:W-:Y:S01]  /*c240*/  ISETP.GT.U32.AND P0, PT, R3, 0x7f800000, PT ;  /* 0x7f8000000300780c */ /* 0x000fe20003f04070 */
[----:B------:R-:W-:-:S05]  /*c250*/  IMAD.MOV.U32 R3, RZ, RZ, 0x7f ;  /* 0x0000007fff037424 */ /* 0x000fca00078e00ff */
[----:B------:R-:W-:-:S05]  /*c260*/  SEL R3, R3, 0x7c, P0 ;  /* 0x0000007c03037807 */ /* 0x000fca0000000000 */
[----:B------:R-:W-:Y:S01]  /*c270*/  STG.E.U8 desc[UR36][R16.64], R3 ;  /* 0x0000000310007986 */ /* 0x000fe2000c101124 */
[----:B------:R-:W-:Y:S05]  /*c280*/  EXIT ;  /* 0x000000000000794d */ /* 0x000fea0003800000 */
.L_x_267:
[----:B------:R-:W0:Y:S02]  /*c290*/  I2F.U16 R0, R2 ;  /* 0x0000000200007306 */ /* 0x000e240000101000 */
[----:B0-----:R-:W-:-:S05]  /*c2a0*/  F2FP.BF16.F32.PACK_AB R0, RZ, R0 ;  /* 0x00000000ff00723e */ /* 0x001fca00000010ff */
[----:B------:R-:W-:Y:S01]  /*c2b0*/  STG.E.U16 desc[UR36][R16.64], R0 ;  /* 0x0000000010007986 */ /* 0x000fe2000c101524 */
[----:B------:R-:W-:Y:S05]  /*c2c0*/  EXIT ;  /* 0x000000000000794d */ /* 0x000fea0003800000 */
.L_x_274:
[----:B------:R-:W-:-:S00]  /*c2d0*/  BRA `(.L_x_274) ;  /* 0xfffffffc00fc7947 */ /* 0x000fc0000383ffff */
[----:B------:R-:W-:-:S00]  /*c2e0*/  NOP ;  /* 0x0000000000007918 */ /* 0x000fc00000000000 */
        /* <DEDUP_REMOVED lines=9> */
.L_x_23216:


//--------------------- .text._ZN2at6native27unrolled_elementwise_kernelIZZZNS0_19signbit_kernel_cudaERNS_18TensorIteratorBaseEENKUlvE0_clEvENKUlvE2_clEvEUlN3c104HalfEE_St5arrayIPcLm2EELi4E23TrivialOffsetCalculatorILi1EjESD_NS0_6memory12LoadWithCastILi1EEENSE_13StoreWithCastILi1EEEEEviT_T0_T2_T3_T4_T5_ --------------------------
	.section	.text._ZN2at6native27unrolled_elementwise_kernelIZZZNS0_19signbit_kernel_cudaERNS_18TensorIteratorBaseEENKUlvE0_clEvENKUlvE2_clEvEUlN3c104HalfEE_St5arrayIPcLm2EELi4E23TrivialOffsetCalculatorILi1EjESD_NS0_6memory12LoadWithCastILi1EEENSE_13StoreWithCastILi1EEEEEviT_T0_T2_T3_T4_T5_,"ax",@progbits
	.align	128
        .global         _ZN2at6native27unrolled_elementwise_kernelIZZZNS0_19signbit_kernel_cudaERNS_18TensorIteratorBaseEENKUlvE0_clEvENKUlvE2_clEvEUlN3c104HalfEE_St5arrayIPcLm2EELi4E23TrivialOffsetCalculatorILi1EjESD_NS0_6memory12LoadWithCastILi1EEENSE_13StoreWithCastILi1EEEEEviT_T0_T2_T3_T4_T5_
        .type           _ZN2at6native27unrolled_elementwise_kernelIZZZNS0_19signbit_kernel_cudaERNS_18TensorIteratorBaseEENKUlvE0_clEvENKUlvE2_clEvEUlN3c104HalfEE_St5arrayIPcLm2EELi4E23TrivialOffsetCalculatorILi1EjESD_NS0_6memory12LoadWithCastILi1EEENSE_13StoreWithCastILi1EEEEEviT_T0_T2_T3_T4_T5_,@function
        .size           _ZN2at6native27unrolled_elementwise_kernelIZZZNS0_19signbit_kernel_cudaERNS_18TensorIteratorBaseEENKUlvE0_clEvENKUlvE2_clEvEUlN3c104HalfEE_St5arrayIPcLm2EELi4E23TrivialOffsetCalculatorILi1EjESD_NS0_6memory12LoadWithCastILi1EEENSE_13StoreWithCastILi1EEEEEviT_T0_T2_T3_T4_T5_,(.L_x_23217 - _ZN2at6native27unrolled_elementwise_kernelIZZZNS0_19signbit_kernel_cudaERNS_18TensorIteratorBaseEENKUlvE0_clEvENKUlvE2_clEvEUlN3c104HalfEE_St5arrayIPcLm2EELi4E23TrivialOffsetCalculatorILi1EjESD_NS0_6memory12LoadWithCastILi1EEENSE_13StoreWithCastILi1EEEEEviT_T0_T2_T3_T4_T5_)
        .other          _ZN2at6native27unrolled_elementwise_kernelIZZZNS0_19signbit_kernel_cudaERNS_18TensorIteratorBaseEENKUlvE0_clEvENKUlvE2_clEvEUlN3c104HalfEE_St5arrayIPcLm2EELi4E23TrivialOffsetCalculatorILi1EjESD_NS0_6memory12LoadWithCastILi1EEENSE_13StoreWithCastILi1EEEEEviT_T0_T2_T3_T4_T5_,@"STO_CUDA_ENTRY STV_DEFAULT"
_ZN2at6native27unrolled_elementwise_kernelIZZZNS0_19signbit_kernel_cudaERNS_18TensorIteratorBaseEENKUlvE0_clEvENKUlvE2_clEvEUlN3c104HalfEE_St5arrayIPcLm2EELi4E23TrivialOffsetCalculatorILi1EjESD_NS0_6memory12LoadWithCastILi1EEENSE_13StoreWithCastILi1EEEEEviT_T0_T2_T3_T4_T5_:
.text._ZN2at6native27unrolled_elementwise_kernelIZZZNS0_19signbit_kernel_cudaERNS_18TensorIteratorBaseEENKUlvE0_clEvENKUlvE2_clEvEUlN3c104HalfEE_St5arrayIPcLm2EELi4E23TrivialOffsetCalculatorILi1EjESD_NS0_6memory12LoadWithCastILi1EEENSE_13StoreWithCastILi1EEEEEviT_T0_T2_T3_T4_T5_:
[----:B------:R-:W0:Y:S01]  /*0000*/  LDC R1, c[0x0][0x37c] ;  /* 0x0000df00ff017b82 */ /* 0x000e220000000800 */
[----:B------:R-:W1:Y:S07]  /*0010*/  S2R R2, SR_CTAID.X ;  /* 0x0000000000027919 */ /* 0x000e6e0000002500 */
[----:B------:R-:W1:Y:S01]  /*0020*/  LDC R3, c[0x0][0x380] ;  /* 0x0000e000ff037b82 */ /* 0x000e620000000800 */
[----:B------:R-:W2:Y:S01]  /*0030*/  LDCU.64 UR36, c[0x0][0x358] ;  /* 0x00006b00ff2477ac */ /* 0x000ea20008000a00 */
[----:B------:R-:W-:Y:S01]  /*0040*/  BSSY.RECONVERGENT B6, `(.L_x_275) ;  /* 0x000011a000067945 */ /* 0x000fe20003800200 */
[----:B------:R-:W3:Y:S01]  /*0050*/  S2R R17, SR_TID.X ;  /* 0x0000000000117919 */ /* 0x000ee20000002100 */
[----:B------:R-:W-:Y:S01]  /*0060*/  PRMT R19, RZ, 0x7610, R19 ;  /* 0x00007610ff137816 */ /* 0x000fe20000000013 */
[----:B------:R-:W4:Y:S01]  /*0070*/  LDCU.U8 UR38, c[0x0][0x39c] ;  /* 0x00007380ff2677ac */ /* 0x000f220008000000 */
[----:B-1----:R-:W-:-:S02]  /*0080*/  IMAD R16, R2, -0x200, R3 ;  /* 0xfffffe0002107824 */ /* 0x002fc400078e0203 */
[----:B---3--:R-:W-:-:S03]  /*0090*/  IMAD.MOV.U32 R25, RZ, RZ, R17 ;  /* 0x000000ffff197224 */ /* 0x008fc600078e0011 */
[----:B------:R-:W-:-:S13]  /*00a0*/  ISETP.GE.AND P0, PT, R17, R16, PT ;  /* 0x000000101100720c */ /* 0x000fda0003f06270 */
[----:B0-2-4-:R-:W-:Y:S05]  /*00b0*/  @P0 BRA `(.L_x_276) ;  /* 0x0000001000480947 */ /* 0x015fea0003800000 */
[----:B------:R-:W0:Y:S01]  /*00c0*/  LDC.64 R4, c[0x0][0x390] ;  /* 0x0000e400ff047b82 */ /* 0x000e220000000a00 */
[----:B------:R-:W1:Y:S01]  /*00d0*/  LDCU UR5, c[0x0][0x3a0] ;  /* 0x00007400ff0577ac */ /* 0x000e620008000800 */
[----:B------:R-:W-:Y:S01]  /*00e0*/  IMAD R0, R2, 0x200, R25 ;  /* 0x0000020002007824 */ /* 0x000fe200078e0219 */
[----:B------:R-:W-:-:S04]  /*00f0*/  UPRMT UR4, UR38, 0x9910, URZ ;  /* 0x0000991026047896 */ /* 0x000fc800080000ff */
[----:B------:R-:W-:Y:S01]  /*0100*/  UISETP.GT.AND UP0, UPT, UR4, 0x9, UPT ;  /* 0x000000090400788c */ /* 0x000fe2000bf04270 */
[----:B-1----:R-:W-:-:S05]  /*0110*/  IMAD R3, R0, UR5, RZ ;  /* 0x0000000500037c24 */ /* 0x002fca000f8e02ff */
[----:B0-----:R-:W-:-:S05]  /*0120*/  IADD3 R4, P0, PT, R3, R4, RZ ;  /* 0x0000000403047210 */ /* 0x001fca0007f1e0ff */
[----:B------:R-:W-:Y:S01]  /*0130*/  IMAD.X R5, RZ, RZ, R5, P0 ;  /* 0x000000ffff057224 */ /* 0x000fe200000e0605 */
        /* <DEDUP_REMOVED lines=11> */
[----:B0-----:R-:W-:-:S04]  /*01f0*/  F2FP.F16.F32.PACK_AB R0, RZ, R0 ;  /* 0x00000000ff00723e */ /* 0x001fc800000000ff */
[----:B------:R-:W-:Y:S01]  /*0200*/  PRMT R19, R0, 0x7610, R19 ;  /* 0x0000761000137816 */ /* 0x000fe20000000013 */
[----:B------:R-:W-:Y:S06]  /*0210*/  BRA `(.L_x_282) ;  /* 0x0000000c00ec7947 */ /* 0x000fec0003800000 */
.L_x_280:
[----:B------:R-:W2:Y:S02]  /*0220*/  LDG.E.U8 R4, desc[UR36][R4.64] ;  /* 0x0000002404047981 */ /* 0x000ea4000c1e1100 */
[----:B--2---:R-:W-:-:S04]  /*0230*/  I2FP.F32.U32 R0, R4 ;  /* 0x0000000400007245 */ /* 0x004fc80000201000 */
[----:B------:R-:W-:-:S04]  /*0240*/  F2FP.F16.F32.PACK_AB R0, RZ, R0 ;  /* 0x00000000ff00723e */ /* 0x000fc800000000ff */
[----:B------:R-:W-:Y:S01]  /*0250*/  PRMT R19, R0, 0x7610, R19 ;  /* 0x0000761000137816 */ /* 0x000fe20000000013 */
[----:B------:R-:W-:Y:S06]  /*0260*/  BRA `(.L_x_282) ;  /* 0x0000000c00d87947 */ /* 0x000fec0003800000 */
.L_x_279:
        /* <DEDUP_REMOVED lines=8> */
[----:B0-----:R-:W-:-:S04]  /*02f0*/  F2FP.F16.F32.PACK_AB R0, RZ, R0 ;  /* 0x00000000ff00723e */ /* 0x001fc800000000ff */
[----:B------:R-:W-:Y:S01]  /*0300*/  PRMT R19, R0, 0x7610, R19 ;  /* 0x0000761000137816 */ /* 0x000fe20000000013 */
[----:B------:R-:W-:Y:S06]  /*0310*/  BRA `(.L_x_282) ;  /* 0x0000000c00ac7947 */ /* 0x000fec0003800000 */
.L_x_284:
[----:B------:R-:W2:Y:S02]  /*0320*/  LDG.E R4, desc[UR36][R4.64] ;  /* 0x0000002404047981 */ /* 0x000ea4000c1e1900 */
[----:B--2---:R-:W-:-:S04]  /*0330*/  I2FP.F32.S32 R0, R4 ;  /* 0x0000000400007245 */ /* 0x004fc80000201400 */
[----:B------:R-:W-:-:S04]  /*0340*/  F2FP.F16.F32.PACK_AB R0, RZ, R0 ;  /* 0x00000000ff00723e */ /* 0x000fc800000000ff */
[----:B------:R-:W-:Y:S01]  /*0350*/  PRMT R19, R0, 0x7610, R19 ;  /* 0x0000761000137816 */ /* 0x000fe20000000013 */
[----:B------:R-:W-:Y:S06]  /*0360*/  BRA `(.L_x_282) ;  /* 0x0000000c00987947 */ /* 0x000fec0003800000 */
.L_x_283:
[----:B------:R-:W2:Y:S02]  /*0370*/  LDG.E.U16 R4, desc[UR36][R4.64] ;  /* 0x0000002404047981 */ /* 0x000ea4000c1e1500 */
[----:B--2---:R-:W0:Y:S02]  /*0380*/  I2F.S16 R0, R4 ;  /* 0x0000000400007306 */ /* 0x004e240000101400 */
[----:B0-----:R-:W-:-:S04]  /*0390*/  F2FP.F16.F32.PACK_AB R0, RZ, R0 ;  /* 0x00000000ff00723e */ /* 0x001fc800000000ff */
[----:B------:R-:W-:Y:S01]  /*03a0*/  PRMT R19, R0, 0x7610, R19 ;  /* 0x0000761000137816 */ /* 0x000fe20000000013 */
[----:B------:R-:W-:Y:S06]  /*03b0*/  BRA `(.L_x_282) ;  /* 0x0000000c00847947 */ /* 0x000fec0003800000 */
.L_x_278:
        /* <DEDUP_REMOVED lines=9> */
.L_x_286:
[----:B------:R1:W5:Y:S01]  /*0450*/  LDG.E.U16 R19, desc[UR36][R4.64] ;  /* 0x0000002404137981 */ /* 0x000362000c1e1500 */
[----:B------:R-:W-:Y:S05]  /*0460*/  BRA `(.L_x_282) ;  /* 0x0000000c00587947 */ /* 0x000fea0003800000 */
.L_x_285:
        /* <DEDUP_REMOVED lines=9> */
.L_x_288:
[----:B------:R0:W5:Y:S01]  /*0500*/  LDG.E.U16 R19, desc[UR36][R4.64] ;  /* 0x0000002404137981 */ /* 0x000162000c1e1500 */
[----:B------:R-:W-:Y:S05]  /*0510*/  BRA `(.L_x_282) ;  /* 0x0000000c002c7947 */ /* 0x000fea0003800000 */
.L_x_287:
        /* <DEDUP_REMOVED lines=10> */
[----:B------:R-:W-:-:S04]  /*05c0*/  F2FP.F16.F32.PACK_AB R0, RZ, R0 ;  /* 0x00000000ff00723e */ /* 0x000fc800000000ff */
[----:B------:R-:W-:Y:S01]  /*05d0*/  PRMT R19, R0, 0x7610, R19 ;  /* 0x0000761000137816 */ /* 0x000fe20000000013 */
[----:B------:R-:W-:Y:S06]  /*05e0*/  BRA `(.L_x_282) ;  /* 0x0000000800f87947 */ /* 0x000fec0003800000 */
.L_x_277:
        /* <DEDUP_REMOVED lines=11> */
[----:B------:R-:W-:-:S04]  /*06a0*/  F2FP.F16.F32.PACK_AB R0, RZ, R0 ;  /* 0x00000000ff00723e */ /* 0x000fc800000000ff */
[----:B------:R-:W-:Y:S01]  /*06b0*/  PRMT R19, R0, 0x7610, R19 ;  /* 0x0000761000137816 */ /* 0x000fe20000000013 */
[----:B------:R-:W-:Y:S06]  /*06c0*/  BRA `(.L_x_282) ;  /* 0x0000000800c07947 */ /* 0x000fec0003800000 */
.L_x_291:
        /* <DEDUP_REMOVED lines=13> */
.L_x_290:
        /* <DEDUP_REMOVED lines=12> */
[----:B0-----:R-:W-:-:S05]  /*0860*/  IMAD.MOV R6, RZ, RZ, -R6 ;  /* 0x000000ffff067224 */ /* 0x001fca00078e0a06 */
[----:B------:R-:W-:-:S05]  /*0870*/  VIADDMNMX.U32 R6, R6, R7, 0x4, !PT ;  /* 0x0000000406067446 */ /* 0x000fca0007800007 */
[----:B------:R-:W-:-:S04]  /*0880*/  VIADD R6, R6, 0xfffffffc ;  /* 0xfffffffc06067836 */ /* 0x000fc80000000000 */
[----:B------:R-:W-:Y:S01]  /*0890*/  IMAD.SHL.U32 R8, R6, 0x800000, RZ ;  /* 0x0080000006087824 */ /* 0x000fe200078e00ff */
[C---:B------:R-:W-:Y:S01]  /*08a0*/  SHF.L.U32 R7, R3.reuse, R6, RZ ;  /* 0x0000000603077219 */ /* 0x040fe200000006ff */
        /* <DEDUP_REMOVED lines=10> */
.L_x_293:
[----:B------:R-:W2:Y:S02]  /*0950*/  LDG.E.U8 R4, desc[UR36][R4.64] ;  /* 0x0000002404047981 */ /* 0x000ea4000c1e1100 */
[C---:B--2---:R-:W-:Y:S02]  /*0960*/  IMAD.SHL.U32 R3, R4.reuse, 0x2000000, RZ ;  /* 0x0200000004037824 */ /* 0x044fe400078e00ff */
[----:B------:R-:W-:-:S03]  /*0970*/  IMAD.SHL.U32 R6, R4, 0x100, RZ ;  /* 0x0000010004067824 */ /* 0x000fc600078e00ff */
[----:B------:R-:W-:-:S13]  /*0980*/  ISETP.GT.U32.AND P0, PT, R3, 0x7ffffff, PT ;  /* 0x07ffffff0300780c */ /* 0x000fda0003f04070 */
[----:B------:R-:W-:Y:S02]  /*0990*/  @!P0 LOP3.LUT R0, R6, 0x7f00, RZ, 0xc0, !PT ;  /* 0x00007f0006008812 */ /* 0x000fe400078ec0ff */
[----:B------:R-:W-:Y:S02]  /*09a0*/  @P0 LEA.HI R3, R3, 0x70000000, RZ, 0x1c ;  /* 0x7000000003030811 */ /* 0x000fe400078fe0ff */
[----:B------:R-:W-:Y:S02]  /*09b0*/  @!P0 LOP3.LUT R0, R0, 0x3f000000, RZ, 0xfc, !PT ;  /* 0x3f00000000008812 */ /* 0x000fe400078efcff */
[----:B------:R-:W-:-:S03]  /*09c0*/  PRMT R6, R6, 0x9910, RZ ;  /* 0x0000991006067816 */ /* 0x000fc600000000ff */
[----:B------:R-:W-:Y:S01]  /*09d0*/  @!P0 FADD.FTZ R0, R0, -0.5 ;  /* 0xbf00000000008421 */ /* 0x000fe20000010000 */
[----:B------:R-:W-:Y:S01]  /*09e0*/  @P0 FMUL.FTZ R0, R3, 1.9259299443872358531e-34 ;  /* 0x0780000003000820 */ /* 0x000fe20000410000 */
[----:B------:R-:W-:-:S05]  /*09f0*/  IMAD.MOV.U32 R3, RZ, RZ, R6 ;  /* 0x000000ffff037224 */ /* 0x000fca00078e0006 */
[----:B------:R-:W-:-:S04]  /*0a00*/  LOP3.LUT R0, R0, 0x80000000, R3, 0xf8, !PT ;  /* 0x8000000000007812 */ /* 0x000fc800078ef803 */
[----:B------:R-:W-:-:S04]  /*0a10*/  F2FP.F16.F32.PACK_AB R0, RZ, R0 ;  /* 0x00000000ff00723e */ /* 0x000fc800000000ff */
[----:B------:R-:W-:Y:S01]  /*0a20*/  PRMT R19, R0, 0x7610, R19 ;  /* 0x0000761000137816 */ /* 0x000fe20000000013 */
[----:B------:R-:W-:Y:S06]  /*0a30*/  BRA `(.L_x_282) ;  /* 0x0000000400e47947 */ /* 0x000fec0003800000 */
.L_x_292:
[----:B------:R-:W2:Y:S02]  /*0a40*/  LDG.E.U16 R0, desc[UR36][R4.64] ;  /* 0x0000002404007981 */ /* 0x000ea4000c1e1500 */
[----:B--2---:R-:W-:-:S05]  /*0a50*/  IMAD.U32 R0, R0, 0x10000, RZ ;  /* 0x0001000000007824 */ /* 0x004fca00078e00ff */
[----:B------:R-:W-:-:S04]  /*0a60*/  F2FP.F16.F32.PACK_AB R0, RZ, R0 ;  /* 0x00000000ff00723e */ /* 0x000fc800000000ff */
[----:B------:R-:W-:Y:S01]  /*0a70*/  PRMT R19, R0, 0x7610, R19 ;  /* 0x0000761000137816 */ /* 0x000fe20000000013 */
[----:B------:R-:W-:Y:S06]  /*0a80*/  BRA `(.L_x_282) ;  /* 0x0000000400d07947 */ /* 0x000fec0003800000 */
.L_x_289:
        /* <DEDUP_REMOVED lines=10> */
[----:B------:R-:W-:-:S04]  /*0b30*/  F2FP.F16.F32.PACK_AB R0, RZ, R0 ;  /* 0x00000000ff00723e */ /* 0x000fc800000000ff */
[----:B------:R-:W-:Y:S01]  /*0b40*/  PRMT R19, R0, 0x7610, R19 ;  /* 0x0000761000137816 */ /* 0x000fe20000000013 */
[----:B------:R-:W-:Y:S06]  /*0b50*/  BRA `(.L_x_282) ;  /* 0x00000004009c7947 */ /* 0x000fec0003800000 */
.L_x_296:
        /* <DEDUP_REMOVED lines=21> */
.L_x_300:
[----:B------:R-:W-:Y:S05]  /*0cb0*/  BSYNC.RECONVERGENT B1 ;  /* 0x0000000000017941 */ /* 0x000fea0003800200 */
.L_x_299:
[----:B------:R-:W-:Y:S01]  /*0cc0*/  IMAD.SHL.U32 R0, R0, 0x100000, RZ ;  /* 0x0010000000007824 */ /* 0x000fe200078e00ff */
[----:B------:R-:W-:-:S04]  /*0cd0*/  LEA R3, R3, 0x3b800000, 0x17 ;  /* 0x3b80000003037811 */ /* 0x000fc800078eb8ff */
[----:B------:R-:W-:-:S07]  /*0ce0*/  LOP3.LUT R0, R3, R0, R7, 0xfe, !PT ;  /* 0x0000000003007212 */ /* 0x000fce00078efe07 */
.L_x_298:
[----:B------:R-:W-:Y:S05]  /*0cf0*/  BSYNC.RECONVERGENT B0 ;  /* 0x0000000000007941 */ /* 0x000fea0003800200 */
.L_x_297:
[----:B------:R-:W-:-:S04]  /*0d00*/  F2FP.F16.F32.PACK_AB R0, RZ, R0 ;  /* 0x00000000ff00723e */ /* 0x000fc800000000ff */
[----:B------:R-:W-:Y:S01]  /*0d10*/  PRMT R19, R0, 0x7610, R19 ;  /* 0x0000761000137816 */ /* 0x000fe20000000013 */
[----:B------:R-:W-:Y:S06]  /*0d20*/  BRA `(.L_x_282) ;  /* 0x0000000400287947 */ /* 0x000fec0003800000 */
.L_x_295:
        /* <DEDUP_REMOVED lines=21> */
.L_x_304:
[----:B------:R-:W-:Y:S05]  /*0e80*/  BSYNC.RECONVERGENT B1 ;  /* 0x0000000000017941 */ /* 0x000fea0003800200 */
.L_x_303:
[----:B------:R-:W-:Y:S01]  /*0e90*/  IMAD.SHL.U32 R0, R0, 0x200000, RZ ;  /* 0x0020000000007824 */ /* 0x000fe200078e00ff */
[----:B------:R-:W-:-:S04]  /*0ea0*/  LEA R3, R3, 0x37800000, 0x17 ;  /* 0x3780000003037811 */ /* 0x000fc800078eb8ff */
[----:B------:R-:W-:-:S07]  /*0eb0*/  LOP3.LUT R0, R3, R0, R7, 0xfe, !PT ;  /* 0x0000000003007212 */ /* 0x000fce00078efe07 */
.L_x_302:
[----:B------:R-:W-:Y:S05]  /*0ec0*/  BSYNC.RECONVERGENT B0 ;  /* 0x0000000000007941 */ /* 0x000fea0003800200 */
.L_x_301:
[----:B------:R-:W-:-:S04]  /*0ed0*/  F2FP.F16.F32.PACK_AB R0, RZ, R0 ;  /* 0x00000000ff00723e */ /* 0x000fc800000000ff */
[----:B------:R-:W-:Y:S01]  /*0ee0*/  PRMT R19, R0, 0x7610, R19 ;  /* 0x0000761000137816 */ /* 0x000fe20000000013 */
[----:B------:R-:W-:Y:S06]  /*0ef0*/  BRA `(.L_x_282) ;  /* 0x0000000000b47947 */ /* 0x000fec0003800000 */
.L_x_294:
[----:B------:R-:W-:-:S09]  /*0f00*/  UISETP.NE.AND UP0, UPT, UR4, 0x1c, UPT ;  /* 0x0000001c0400788c */ /* 0x000fd2000bf05270 */
[----:B------:R-:W-:Y:S05]  /*0f10*/  BRA.U !UP0, `(.L_x_305) ;  /* 0x00000001089c7547 */ /* 0x000fea000b800000 */
[----:B------:R-:W-:-:S09]  /*0f20*/  UISETP.NE.AND UP0, UPT, UR4, 0x1d, UPT ;  /* 0x0000001d0400788c */ /* 0x000fd2000bf05270 */
[----:B------:R-:W-:Y:S05]  /*0f30*/  BRA.U !UP0, `(.L_x_306) ;  /* 0x0000000108807547 */ /* 0x000fea000b800000 */
[----:B------:R-:W-:-:S09]  /*0f40*/  UISETP.NE.AND UP0, UPT, UR4, 0x2c, UPT ;  /* 0x0000002c0400788c */ /* 0x000fd2000bf05270 */
[----:B------:R-:W-:Y:S05]  /*0f50*/  BRA.U !UP0, `(.L_x_307) ;  /* 0x0000000108487547 */ /* 0x000fea000b800000 */
.L_x_281:
[----:B------:R-:W-:Y:S01]  /*0f60*/  MOV R14, 0x0 ;  /* 0x00000000000e7802 */ /* 0x000fe20000000f00 */
[----:B------:R-:W0:Y:S01]  /*0f70*/  LDCU.64 UR4, c[0x4][0x198] ;  /* 0x01003300ff0477ac */ /* 0x000e220008000a00 */
[----:B------:R-:W-:Y:S02]  /*0f80*/  IMAD.MOV.U32 R8, RZ, RZ, 0x4e ;  /* 0x0000004eff087424 */ /* 0x000fe400078e00ff */
[----:B------:R-:W-:Y:S01]  /*0f90*/  IMAD.MOV.U32 R12, RZ, RZ, 0x1 ;  /* 0x00000001ff0c7424 */ /* 0x000fe200078e00ff */
[----:B------:R-:W1:Y:S01]  /*0fa0*/  LDCU.64 UR6, c[0x4][0x1a0] ;  /* 0x01003400ff0677ac */ /* 0x000e620008000a00 */
[----:B------:R-:W2:Y:S01]  /*0fb0*/  LDC.64 R14, c[0x4][R14] ;  /* 0x010000000e0e7b82 */ /* 0x000ea20000000a00 */
[----:B------:R-:W-:Y:S01]  /*0fc0*/  IMAD.MOV.U32 R13, RZ, RZ, RZ ;  /* 0x000000ffff0d7224 */ /* 0x000fe200078e00ff */
[----:B------:R-:W3:Y:S01]  /*0fd0*/  LDCU.64 UR8, c[0x4][0x60] ;  /* 0x01000c00ff0877ac */ /* 0x000ee20008000a00 */
[----:B0-----:R-:W-:Y:S02]  /*0fe0*/  IMAD.U32 R4, RZ, RZ, UR4 ;  /* 0x00000004ff047e24 */ /* 0x001fe4000f8e00ff */
[----:B------:R-:W-:-:S02]  /*0ff0*/  IMAD.U32 R5, RZ, RZ, UR5 ;  /* 0x00000005ff057e24 */ /* 0x000fc4000f8e00ff */
[----:B-1----:R-:W-:Y:S02]  /*1000*/  IMAD.U32 R6, RZ, RZ, UR6 ;  /* 0x00000006ff067e24 */ /* 0x002fe4000f8e00ff */
[----:B------:R-:W-:Y:S02]  /*1010*/  IMAD.U32 R7, RZ, RZ, UR7 ;  /* 0x00000007ff077e24 */ /* 0x000fe4000f8e00ff */
[----:B---3--:R-:W-:Y:S02]  /*1020*/  IMAD.U32 R10, RZ, RZ, UR8 ;  /* 0x00000008ff0a7e24 */ /* 0x008fe4000f8e00ff */
[----:B------:R-:W-:-:S07]  /*1030*/  IMAD.U32 R11, RZ, RZ, UR9 ;  /* 0x00000009ff0b7e24 */ /* 0x000fce000f8e00ff */
[----:B------:R-:W-:-:S07]  /*1040*/  LEPC R20, `(.L_x_308) ;  /* 0x000000001014794e */ /* 0x000fce0000000000 */
[----:B--2---:R-:W-:Y:S05]  /*1050*/  CALL.ABS.NOINC R14 ;  /* 0x000000000e007343 */ /* 0x004fea0003c00000 */
.L_x_308:
[----:B------:R-:W-:Y:S01]  /*1060*/  PRMT R19, RZ, 0x7610, R19 ;  /* 0x00007610ff137816 */ /* 0x000fe20000000013 */
[----:B------:R-:W-:Y:S06]  /*1070*/  BRA `(.L_x_282) ;  /* 0x0000000000547947 */ /* 0x000fec0003800000 */
.L_x_307:
[----:B------:R-:W2:Y:S01]  /*1080*/  LDG.E.U8 R4, desc[UR36][R4.64] ;  /* 0x0000002404047981 */ /* 0x000ea2000c1e1100 */
[----:B------:R-:W-:Y:S01]  /*1090*/  BSSY.RECONVERGENT B0, `(.L_x_309) ;  /* 0x0000007000007945 */ /* 0x000fe20003800200 */
[----:B------:R-:W-:Y:S01]  /*10a0*/  IMAD.MOV.U32 R0, RZ, RZ, 0x400000 ;  /* 0x00400000ff007424 */ /* 0x000fe200078e00ff */
[----:B--2---:R-:W-:-:S13]  /*10b0*/  ISETP.NE.AND P0, PT, R4, RZ, PT ;  /* 0x000000ff0400720c */ /* 0x004fda0003f05270 */
[----:B------:R-:W-:Y:S05]  /*10c0*/  @!P0 BRA `(.L_x_310) ;  /* 0x00000000000c8947 */ /* 0x000fea0003800000 */
[----:B------:R-:W-:-:S13]  /*10d0*/  ISETP.NE.AND P0, PT, R4, 0xff, PT ;  /* 0x000000ff0400780c */ /* 0x000fda0003f05270 */
[----:B------:R-:W-:Y:S02]  /*10e0*/  @!P0 IMAD.MOV.U32 R0, RZ, RZ, 0x7f800001 ;  /* 0x7f800001ff008424 */ /* 0x000fe400078e00ff */
[----:B------:R-:W-:-:S07]  /*10f0*/  @P0 IMAD.SHL.U32 R0, R4, 0x800000, RZ ;  /* 0x0080000004000824 */ /* 0x000fce00078e00ff */
.L_x_310:
[----:B------:R-:W-:Y:S05]  /*1100*/  BSYNC.RECONVERGENT B0 ;  /* 0x0000000000007941 */ /* 0x000fea0003800200 */
.L_x_309:
[----:B------:R-:W-:-:S04]  /*1110*/  F2FP.F16.F32.PACK_AB R0, RZ, R0 ;  /* 0x00000000ff00723e */ /* 0x000fc800000000ff */
[----:B------:R-:W-:Y:S01]  /*1120*/  PRMT R19, R0, 0x7610, R19 ;  /* 0x0000761000137816 */ /* 0x000fe20000000013 */
[----:B------:R-:W-:Y:S06]  /*1130*/  BRA `(.L_x_282) ;  /* 0x0000000000247947 */ /* 0x000fec0003800000 */
.L_x_306:
[----:B------:R-:W2:Y:S02]  /*1140*/  LDG.E.64 R4, desc[UR36][R4.64] ;  /* 0x0000002404047981 */ /* 0x000ea4000c1e1b00 */
[----:B--2---:R-:W0:Y:S02]  /*1150*/  I2F.U64 R0, R4 ;  /* 0x0000000400007312 */ /* 0x004e240000301000 */
[----:B0-----:R-:W-:-:S04]  /*1160*/  F2FP.F16.F32.PACK_AB R0, RZ, R0 ;  /* 0x00000000ff00723e */ /* 0x001fc800000000ff */
[----:B------:R-:W-:Y:S01]  /*1170*/  PRMT R19, R0, 0x7610, R19 ;  /* 0x0000761000137816 */ /* 0x000fe20000000013 */
[----:B------:R-:W-:Y:S06]  /*1180*/  BRA `(.L_x_282) ;  /* 0x0000000000107947 */ /* 0x000fec0003800000 */
.L_x_305:
[----:B------:R-:W2:Y:S02]  /*1190*/  LDG.E R4, desc[UR36][R4.64] ;  /* 0x0000002404047981 */ /* 0x000ea4000c1e1900 */
[----:B--2---:R-:W-:-:S04]  /*11a0*/  I2FP.F32.U32 R0, R4 ;  /* 0x0000000400007245 */ /* 0x004fc80000201000 */
[----:B------:R-:W-:-:S04]  /*11b0*/  F2FP.F16.F32.PACK_AB R0, RZ, R0 ;  /* 0x00000000ff00723e */ /* 0x000fc800000000ff */
[----:B------:R-:W-:-:S07]  /*11c0*/  PRMT R19, R0, 0x7610, R19 ;  /* 0x0000761000137816 */ /* 0x000fce0000000013 */
.L_x_282:
[----:B------:R-:W-:-:S07]  /*11d0*/  VIADD R17, R25, 0x80 ;  /* 0x0000008019117836 */ /* 0x000fce0000000000 */
.L_x_276:
[----:B------:R-:W-:Y:S05]  /*11e0*/  BSYNC.RECONVERGENT B6 ;  /* 0x0000000000067941 */ /* 0x000fea0003800200 */
.L_x_275:
[----:B------:R-:W-:Y:S01]  /*11f0*/  ISETP.GE.AND P0, PT, R17, R16, PT ;  /* 0x000000101100720c */ /* 0x000fe20003f06270 */
[----:B------:R-:W-:Y:S01]  /*1200*/  BSSY.RECONVERGENT B6, `(.L_x_311) ;  /* 0x0000115000067945 */ /* 0x000fe20003800200 */
[----:B------:R-:W-:-:S11]  /*1210*/  PRMT R18, RZ, 0x7610, R18 ;  /* 0x00007610ff127816 */ /* 0x000fd60000000012 */
[----:B------:R-:W-:Y:S05]  /*1220*/  @P0 BRA `(.L_x_312) ;  /* 0x0000001000480947 */ /* 0x000fea0003800000 */
[----:B01----:R-:W0:Y:S01]  /*1230*/  LDC.64 R4, c[0x0][0x390] ;  /* 0x0000e400ff047b82 */ /* 0x003e220000000a00 */
        /* <DEDUP_REMOVED lines=21> */
.L_x_316:
[----:B------:R-:W2:Y:S02]  /*1390*/  LDG.E.U8 R4, desc[UR36][R4.64] ;  /* 0x0000002404047981 */ /* 0x000ea4000c1e1100 */
[----:B--2---:R-:W-:-:S04]  /*13a0*/  I2FP.F32.U32 R0, R4 ;  /* 0x0000000400007245 */ /* 0x004fc80000201000 */
[----:B------:R-:W-:-:S04]  /*13b0*/  F2FP.F16.F32.PACK_AB R0, RZ, R0 ;  /* 0x00000000ff00723e */ /* 0x000fc800000000ff */
[----:B------:R-:W-:Y:S01]  /*13c0*/  PRMT R18, R0, 0x7610, R18 ;  /* 0x0000761000127816 */ /* 0x000fe20000000012 */
[----:B------:R-:W-:Y:S06]  /*13d0*/  BRA `(.L_x_318) ;  /* 0x0000000c00d87947 */ /* 0x000fec0003800000 */
.L_x_315:
        /* <DEDUP_REMOVED lines=11> */
.L_x_320:
[----:B------:R-:W2:Y:S02]  /*1490*/  LDG.E R4, desc[UR36][R4.64] ;  /* 0x0000002404047981 */ /* 0x000ea4000c1e1900 */
[----:B--2---:R-:W-:-:S04]  /*14a0*/  I2FP.F32.S32 R0, R4 ;  /* 0x0000000400007245 */ /* 0x004fc80000201400 */
[----:B------:R-:W-:-:S04]  /*14b0*/  F2FP.F16.F32.PACK_AB R0, RZ, R0 ;  /* 0x00000000ff00723e */ /* 0x000fc800000000ff */
[----:B------:R-:W-:Y:S01]  /*14c0*/  PRMT R18, R0, 0x7610, R18 ;  /* 0x0000761000127816 */ /* 0x000fe20000000012 */
[----:B------:R-:W-:Y:S06]  /*14d0*/  BRA `(.L_x_318) ;  /* 0x0000000c00987947 */ /* 0x000fec0003800000 */
.L_x_319:
[----:B------:R-:W2:Y:S02]  /*14e0*/  LDG.E.U16 R4, desc[UR36][R4.64] ;  /* 0x0000002404047981 */ /* 0x000ea4000c1e1500 */
[----:B--2---:R-:W0:Y:S02]  /*14f0*/  I2F.S16 R0, R4 ;  /* 0x0000000400007306 */ /* 0x004e240000101400 */
[----:B0-----:R-:W-:-:S04]  /*1500*/  F2FP.F16.F32.PACK_AB R0, RZ, R0 ;  /* 0x00000000ff00723e */ /* 0x001fc800000000ff */
[----:B------:R-:W-:Y:S01]  /*1510*/  PRMT R18, R0, 0x7610, R18 ;  /* 0x0000761000127816 */ /* 0x000fe20000000012 */
[----:B------:R-:W-:Y:S06]  /*1520*/  BRA `(.L_x_318) ;  /* 0x0000000c00847947 */ /* 0x000fec0003800000 */
.L_x_314:
        /* <DEDUP_REMOVED lines=9> */
.L_x_322:
[----:B------:R0:W5:Y:S01]  /*15c0*/  LDG.E.U16 R18, desc[UR36][R4.64] ;  /* 0x0000002404127981 */ /* 0x000162000c1e1500 */
[----:B------:R-:W-:Y:S05]  /*15d0*/  BRA `(.L_x_318) ;  /* 0x0000000c00587947 */ /* 0x000fea0003800000 */
.L_x_321:
        /* <DEDUP_REMOVED lines=9> */
.L_x_324:
[----:B------:R1:W5:Y:S01]  /*1670*/  LDG.E.U16 R18, desc[UR36][R4.64] ;  /* 0x0000002404127981 */ /* 0x000362000c1e1500 */
[----:B------:R-:W-:Y:S05]  /*1680*/  BRA `(.L_x_318) ;  /* 0x0000000c002c7947 */ /* 0x000fea0003800000 */
.L_x_323:
        /* <DEDUP_REMOVED lines=13> */
.L_x_313:
        /* <DEDUP_REMOVED lines=14> */
.L_x_327:
        /* <DEDUP_REMOVED lines=13> */
.L_x_326:
        /* <DEDUP_REMOVED lines=27> */
.L_x_329:
[----:B------:R-:W2:Y:S02]  /*1ac0*/  LDG.E.U8 R4, desc[UR36][R4.64] ;  /* 0x0000002404047981 */ /* 0x000ea4000c1e1100 */
[C---:B--2---:R-:W-:Y:S02]  /*1ad0*/  IMAD.SHL.U32 R0, R4.reuse, 0x2000000, RZ ;  /* 0x0200000004007824 */ /* 0x044fe400078e00ff */
[----:B------:R-:W-:-:S03]  /*1ae0*/  IMAD.SHL.U32 R6, R4, 0x100, RZ ;  /* 0x0000010004067824 */ /* 0x000fc600078e00ff */
[----:B------:R-:W-:-:S13]  /*1af0*/  ISETP.GE.U32.AND P0, PT, R0, 0x8000000, PT ;  /* 0x080000000000780c */ /* 0x000fda0003f06070 */
[----:B------:R-:W-:Y:S02]  /*1b00*/  @!P0 LOP3.LUT R3, R6, 0x7f00, RZ, 0xc0, !PT ;  /* 0x00007f0006038812 */ /* 0x000fe400078ec0ff */
[----:B------:R-:W-:Y:S02]  /*1b10*/  @P0 LEA.HI R0, R0, 0x70000000, RZ, 0x1c ;  /* 0x7000000000000811 */ /* 0x000fe400078fe0ff */
[----:B------:R-:W-:Y:S02]  /*1b20*/  @!P0 LOP3.LUT R3, R3, 0x3f000000, RZ, 0xfc, !PT ;  /* 0x3f00000003038812 */ /* 0x000fe400078efcff */
[----:B------:R-:W-:Y:S01]  /*1b30*/  PRMT R6, R6, 0x9910, RZ ;  /* 0x0000991006067816 */ /* 0x000fe200000000ff */
[----:B------:R-:W-:Y:S02]  /*1b40*/  @P0 FMUL.FTZ R0, R0, 1.9259299443872358531e-34 ;  /* 0x0780000000000820 */ /* 0x000fe40000410000 */
[----:B------:R-:W-:Y:S02]  /*1b50*/  @!P0 FADD.FTZ R0, R3, -0.5 ;  /* 0xbf00000003008421 */ /* 0x000fe40000010000 */
[----:B------:R-:W-:-:S05]  /*1b60*/  IMAD.MOV.U32 R3, RZ, RZ, R6 ;  /* 0x000000ffff037224 */ /* 0x000fca00078e0006 */
[----:B------:R-:W-:-:S04]  /*1b70*/  LOP3.LUT R0, R0, 0x80000000, R3, 0xf8, !PT ;  /* 0x8000000000007812 */ /* 0x000fc800078ef803 */
[----:B------:R-:W-:-:S04]  /*1b80*/  F2FP.F16.F32.PACK_AB R0, RZ, R0 ;  /* 0x00000000ff00723e */ /* 0x000fc800000000ff */
[----:B------:R-:W-:Y:S01]  /*1b90*/  PRMT R18, R0, 0x7610, R18 ;  /* 0x0000761000127816 */ /* 0x000fe20000000012 */
[----:B------:R-:W-:Y:S06]  /*1ba0*/  BRA `(.L_x_318) ;  /* 0x0000000400e47947 */ /* 0x000fec0003800000 */
.L_x_328:
[----:B------:R-:W2:Y:S02]  /*1bb0*/  LDG.E.U16 R0, desc[UR36][R4.64] ;  /* 0x0000002404007981 */ /* 0x000ea4000c1e1500 */
[----:B--2---:R-:W-:-:S05]  /*1bc0*/  IMAD.U32 R0, R0, 0x10000, RZ ;  /* 0x0001000000007824 */ /* 0x004fca00078e00ff */
[----:B------:R-:W-:-:S04]  /*1bd0*/  F2FP.F16.F32.PACK_AB R0, RZ, R0 ;  /* 0x00000000ff00723e */ /* 0x000fc800000000ff */
[----:B------:R-:W-:Y:S01]  /*1be0*/  PRMT R18, R0, 0x7610, R18 ;  /* 0x0000761000127816 */ /* 0x000fe20000000012 */
[----:B------:R-:W-:Y:S06]  /*1bf0*/  BRA `(.L_x_318) ;  /* 0x0000000400d07947 */ /* 0x000fec0003800000 */
.L_x_325:
        /* <DEDUP_REMOVED lines=13> */
.L_x_332:
        /* <DEDUP_REMOVED lines=21> */
.L_x_336:
[----:B------:R-:W-:Y:S05]  /*1e20*/  BSYNC.RECONVERGENT B1 ;  /* 0x0000000000017941 */ /* 0x000fea0003800200 */
.L_x_335:
[----:B------:R-:W-:Y:S01]  /*1e30*/  IMAD.SHL.U32 R0, R0, 0x100000, RZ ;  /* 0x0010000000007824 */ /* 0x000fe200078e00ff */
[----:B------:R-:W-:-:S04]  /*1e40*/  LEA R3, R3, 0x3b800000, 0x17 ;  /* 0x3b80000003037811 */ /* 0x000fc800078eb8ff */
[----:B------:R-:W-:-:S07]  /*1e50*/  LOP3.LUT R0, R3, R0, R7, 0xfe, !PT ;  /* 0x0000000003007212 */ /* 0x000fce00078efe07 */
.L_x_334:
[----:B------:R-:W-:Y:S05]  /*1e60*/  BSYNC.RECONVERGENT B0 ;  /* 0x0000000000007941 */ /* 0x000fea0003800200 */
.L_x_333:
[----:B------:R-:W-:-:S04]  /*1e70*/  F2FP.F16.F32.PACK_AB R0, RZ, R0 ;  /* 0x00000000ff00723e */ /* 0x000fc800000000ff */
[----:B------:R-:W-:Y:S01]  /*1e80*/  PRMT R18, R0, 0x7610, R18 ;  /* 0x0000761000127816 */ /* 0x000fe20000000012 */
[----:B------:R-:W-:Y:S06]  /*1e90*/  BRA `(.L_x_318) ;  /* 0x0000000400287947 */ /* 0x000fec0003800000 */
.L_x_331:
        /* <DEDUP_REMOVED lines=21> */
.L_x_340:
[----:B------:R-:W-:Y:S05]  /*1ff0*/  BSYNC.RECONVERGENT B1 ;  /* 0x0000000000017941 */ /* 0x000fea0003800200 */
.L_x_339:
[----:B------:R-:W-:Y:S01]  /*2000*/  IMAD.SHL.U32 R0, R0, 0x200000, RZ ;  /* 0x0020000000007824 */ /* 0x000fe200078e00ff */
[----:B------:R-:W-:-:S04]  /*2010*/  LEA R3, R3, 0x37800000, 0x17 ;  /* 0x3780000003037811 */ /* 0x000fc800078eb8ff */
[----:B------:R-:W-:-:S07]  /*2020*/  LOP3.LUT R0, R3, R0, R7, 0xfe, !PT ;  /* 0x0000000003007212 */ /* 0x000fce00078efe07 */
.L_x_338:
[----:B------:R-:W-:Y:S05]  /*2030*/  BSYNC.RECONVERGENT B0 ;  /* 0x0000000000007941 */ /* 0x000fea0003800200 */
.L_x_337:
[----:B------:R-:W-:-:S04]  /*2040*/  F2FP.F16.F32.PACK_AB R0, RZ, R0 ;  /* 0x00000000ff00723e */ /* 0x000fc800000000ff */
[----:B------:R-:W-:Y:S01]  /*2050*/  PRMT R18, R0, 0x7610, R18 ;  /* 0x0000761000127816 */ /* 0x000fe20000000012 */
[----:B------:R-:W-:Y:S06]  /*2060*/  BRA `(.L_x_318) ;  /* 0x0000000000b47947 */ /* 0x000fec0003800000 */
.L_x_330:
        /* <DEDUP_REMOVED lines=14> */
.L_x_344:
[----:B------:R-:W-:Y:S05]  /*2150*/  BSYNC.RECONVERGENT B0 ;  /* 0x0000000000007941 */ /* 0x000fea0003800200 */
.L_x_343:
[----:B------:R-:W-:-:S04]  /*2160*/  F2FP.F16.F32.PACK_AB R0, RZ, R0 ;  /* 0x00000000ff00723e */ /* 0x000fc800000000ff */
[----:B------:R-:W-:Y:S01]  /*2170*/  PRMT R18, R0, 0x7610, R18 ;  /* 0x0000761000127816 */ /* 0x000fe20000000012 */
[----:B------:R-:W-:Y:S06]  /*2180*/  BRA `(.L_x_318) ;  /* 0x00000000006c7947 */ /* 0x000fec0003800000 */
.L_x_317:
        /* <DEDUP_REMOVED lines=15> */
[----:B--2--5:R-:W-:Y:S05]  /*2280*/  CALL.ABS.NOINC R14 ;  /* 0x000000000e007343 */ /* 0x024fea0003c00000 */
.L_x_345:
[----:B------:R-:W-:Y:S01]  /*2290*/  PRMT R18, RZ, 0x7610, R18 ;  /* 0x00007610ff127816 */ /* 0x000fe20000000012 */
[----:B------:R-:W-:Y:S06]  /*22a0*/  BRA `(.L_x_318) ;  /* 0x0000000000247947 */ /* 0x000fec0003800000 */
.L_x_342:
[----:B------:R-:W2:Y:S02]  /*22b0*/  LDG.E.64 R4, desc[UR36][R4.64] ;  /* 0x0000002404047981 */ /* 0x000ea4000c1e1b00 */
[----:B--2---:R-:W0:Y:S02]  /*22c0*/  I2F.U64 R0, R4 ;  /* 0x0000000400007312 */ /* 0x004e240000301000 */
[----:B0-----:R-:W-:-:S04]  /*22d0*/  F2FP.F16.F32.PACK_AB R0, RZ, R0 ;  /* 0x00000000ff00723e */ /* 0x001fc800000000ff */
[----:B------:R-:W-:Y:S01]  /*22e0*/  PRMT R18, R0, 0x7610, R18 ;  /* 0x0000761000127816 */ /* 0x000fe20000000012 */
[----:B------:R-:W-:Y:S06]  /*22f0*/  BRA `(.L_x_318) ;  /* 0x0000000000107947 */ /* 0x000fec0003800000 */
.L_x_341:
[----:B------:R-:W2:Y:S02]  /*2300*/  LDG.E R4, desc[UR36][R4.64] ;  /* 0x0000002404047981 */ /* 0x000ea4000c1e1900 */
[----:B--2---:R-:W-:-:S04]  /*2310*/  I2FP.F32.U32 R0, R4 ;  /* 0x0000000400007245 */ /* 0x004fc80000201000 */
[----:B------:R-:W-:-:S04]  /*2320*/  F2FP.F16.F32.PACK_AB R0, RZ, R0 ;  /* 0x00000000ff00723e */ /* 0x000fc800000000ff */
[----:B------:R-:W-:-:S07]  /*2330*/  PRMT R18, R0, 0x7610, R18 ;  /* 0x0000761000127816 */ /* 0x000fce0000000012 */
.L_x_318:
[----:B------:R-:W-:-:S07]  /*2340*/  VIADD R17, R17, 0x80 ;  /* 0x0000008011117836 */ /* 0x000fce0000000000 */
.L_x_312:
[----:B------:R-:W-:Y:S05]  /*2350*/  BSYNC.RECONVERGENT B6 ;  /* 0x0000000000067941 */ /* 0x000fea0003800200 */
.L_x_311:
        /* <DEDUP_REMOVED lines=26> */
.L_x_351:
[----:B------:R-:W2:Y:S02]  /*2500*/  LDG.E.U8 R4, desc[UR36][R4.64] ;  /* 0x0000002404047981 */ /* 0x000ea4000c1e1100 */
[----:B--2---:R-:W-:-:S04]  /*2510*/  I2FP.F32.U32 R0, R4 ;  /* 0x0000000400007245 */ /* 0x004fc80000201000 */
[----:B------:R-:W-:-:S04]  /*2520*/  F2FP.F16.F32.PACK_AB R0, RZ, R0 ;  /* 0x00000000ff00723e */ /* 0x000fc800000000ff */
[----:B------:R-:W-:Y:S01]  /*2530*/  PRMT R22, R0, 0x7610, R22 ;  /* 0x0000761000167816 */ /* 0x000fe20000000016 */
[----:B------:R-:W-:Y:S06]  /*2540*/  BRA `(.L_x_353) ;  /* 0x0000000c00d87947 */ /* 0x000fec0003800000 */
.L_x_350:
        /* <DEDUP_REMOVED lines=11> */
.L_x_355:
[----:B------:R-:W2:Y:S02]  /*2600*/  LDG.E R4, desc[UR36][R4.64] ;  /* 0x0000002404047981 */ /* 0x000ea4000c1e1900 */
[----:B--2---:R-:W-:-:S04]  /*2610*/  I2FP.F32.S32 R0, R4 ;  /* 0x0000000400007245 */ /* 0x004fc80000201400 */
[----:B------:R-:W-:-:S04]  /*2620*/  F2FP.F16.F32.PACK_AB R0, RZ, R0 ;  /* 0x00000000ff00723e */ /* 0x000fc800000000ff */
[----:B------:R-:W-:Y:S01]  /*2630*/  PRMT R22, R0, 0x7610, R22 ;  /* 0x0000761000167816 */ /* 0x000fe20000000016 */
[----:B------:R-:W-:Y:S06]  /*2640*/  BRA `(.L_x_353) ;  /* 0x0000000c00987947 */ /* 0x000fec0003800000 */
.L_x_354:
[----:B------:R-:W2:Y:S02]  /*2650*/  LDG.E.U16 R4, desc[UR36][R4.64] ;  /* 0x0000002404047981 */ /* 0x000ea4000c1e1500 */
[----:B--2---:R-:W0:Y:S02]  /*2660*/  I2F.S16 R0, R4 ;  /* 0x0000000400007306 */ /* 0x004e240000101400 */
[----:B0-----:R-:W-:-:S04]  /*2670*/  F2FP.F16.F32.PACK_AB R0, RZ, R0 ;  /* 0x00000000ff00723e */ /* 0x001fc800000000ff */
[----:B------:R-:W-:Y:S01]  /*2680*/  PRMT R22, R0, 0x7610, R22 ;  /* 0x0000761000167816 */ /* 0x000fe20000000016 */
[----:B------:R-:W-:Y:S06]  /*2690*/  BRA `(.L_x_353) ;  /* 0x0000000c00847947 */ /* 0x000fec0003800000 */
.L_x_349:
        /* <DEDUP_REMOVED lines=9> */
.L_x_357:
[----:B------:R0:W5:Y:S01]  /*2730*/  LDG.E.U16 R22, desc[UR36][R4.64] ;  /* 0x0000002404167981 */ /* 0x000162000c1e1500 */
[----:B------:R-:W-:Y:S05]  /*2740*/  BRA `(.L_x_353) ;  /* 0x0000000c00587947 */ /* 0x000fea0003800000 */
.L_x_356:
        /* <DEDUP_REMOVED lines=9> */
.L_x_359:
[----:B------:R1:W5:Y:S01]  /*27e0*/  LDG.E.U16 R22, desc[UR36][R4.64] ;  /* 0x0000002404167981 */ /* 0x000362000c1e1500 */
[----:B------:R-:W-:Y:S05]  /*27f0*/  BRA `(.L_x_353) ;  /* 0x0000000c002c7947 */ /* 0x000fea0003800000 */
.L_x_358:
        /* <DEDUP_REMOVED lines=13> */
.L_x_348:
        /* <DEDUP_REMOVED lines=14> */
.L_x_362:
        /* <DEDUP_REMOVED lines=13> */
.L_x_361:
        /* <DEDUP_REMOVED lines=27> */
.L_x_364:
        /* <DEDUP_REMOVED lines=15> */
.L_x_363:
[----:B------:R-:W2:Y:S02]  /*2d20*/  LDG.E.U16 R0, desc[UR36][R4.64] ;  /* 0x0000002404007981 */ /* 0x000ea4000c1e1500 */
[----:B--2---:R-:W-:-:S05]  /*2d30*/  IMAD.U32 R0, R0, 0x10000, RZ ;  /* 0x0001000000007824 */ /* 0x004fca00078e00ff */
[----:B------:R-:W-:-:S04]  /*2d40*/  F2FP.F16.F32.PACK_AB R0, RZ, R0 ;  /* 0x00000000ff00723e */ /* 0x000fc800000000ff */
[----:B------:R-:W-:Y:S01]  /*2d50*/  PRMT R22, R0, 0x7610, R22 ;  /* 0x0000761000167816 */ /* 0x000fe20000000016 */
[----:B------:R-:W-:Y:S06]  /*2d60*/  BRA `(.L_x_353) ;  /* 0x0000000400d07947 */ /* 0x000fec0003800000 */
.L_x_360:
        /* <DEDUP_REMOVED lines=13> */
.L_x_367:
        /* <DEDUP_REMOVED lines=21> */
.L_x_371:
[----:B------:R-:W-:Y:S05]  /*2f90*/  BSYNC.RECONVERGENT B1 ;  /* 0x0000000000017941 */ /* 0x000fea0003800200 */
.L_x_370:
[----:B------:R-:W-:Y:S01]  /*2fa0*/  IMAD.SHL.U32 R0, R0, 0x100000, RZ ;  /* 0x0010000000007824 */ /* 0x000fe200078e00ff */
[----:B------:R-:W-:-:S04]  /*2fb0*/  LEA R3, R3, 0x3b800000, 0x17 ;  /* 0x3b80000003037811 */ /* 0x000fc800078eb8ff */
[----:B------:R-:W-:-:S07]  /*2fc0*/  LOP3.LUT R0, R3, R0, R7, 0xfe, !PT ;  /* 0x0000000003007212 */ /* 0x000fce00078efe07 */
.L_x_369:
[----:B------:R-:W-:Y:S05]  /*2fd0*/  BSYNC.RECONVERGENT B0 ;  /* 0x0000000000007941 */ /* 0x000fea0003800200 */
.L_x_368:
[----:B------:R-:W-:-:S04]  /*2fe0*/  F2FP.F16.F32.PACK_AB R0, RZ, R0 ;  /* 0x00000000ff00723e */ /* 0x000fc800000000ff */
[----:B------:R-:W-:Y:S01]  /*2ff0*/  PRMT R22, R0, 0x7610, R22 ;  /* 0x0000761000167816 */ /* 0x000fe20000000016 */
[----:B------:R-:W-:Y:S06]  /*3000*/  BRA `(.L_x_353) ;  /* 0x0000000400287947 */ /* 0x000fec0003800000 */
.L_x_366:
        /* <DEDUP_REMOVED lines=21> */
.L_x_375:
[----:B------:R-:W-:Y:S05]  /*3160*/  BSYNC.RECONVERGENT B1 ;  /* 0x0000000000017941 */ /* 0x000fea0003800200 */
.L_x_374:
[----:B------:R-:W-:Y:S01]  /*3170*/  IMAD.SHL.U32 R0, R0, 0x200000, RZ ;  /* 0x0020000000007824 */ /* 0x000fe200078e00ff */
[----:B------:R-:W-:-:S04]  /*3180*/  LEA R3, R3, 0x37800000, 0x17 ;  /* 0x3780000003037811 */ /* 0x000fc800078eb8ff */
[----:B------:R-:W-:-:S07]  /*3190*/  LOP3.LUT R0, R3, R0, R7, 0xfe, !PT ;  /* 0x0000000003007212 */ /* 0x000fce00078efe07 */
.L_x_373:
[----:B------:R-:W-:Y:S05]  /*31a0*/  BSYNC.RECONVERGENT B0 ;  /* 0x0000000000007941 */ /* 0x000fea0003800200 */
.L_x_372:
[----:B------:R-:W-:-:S04]  /*31b0*/  F2FP.F16.F32.PACK_AB R0, RZ, R0 ;  /* 0x00000000ff00723e */ /* 0x000fc800000000ff */
[----:B------:R-:W-:Y:S01]  /*31c0*/  PRMT R22, R0, 0x7610, R22 ;  /* 0x0000761000167816 */ /* 0x000fe20000000016 */
[----:B------:R-:W-:Y:S06]  /*31d0*/  BRA `(.L_x_353) ;  /* 0x0000000000b47947 */ /* 0x000fec0003800000 */
.L_x_365:
        /* <DEDUP_REMOVED lines=14> */
.L_x_379:
[----:B------:R-:W-:Y:S05]  /*32c0*/  BSYNC.RECONVERGENT B0 ;  /* 0x0000000000007941 */ /* 0x000fea0003800200 */
.L_x_378:
[----:B------:R-:W-:-:S04]  /*32d0*/  F2FP.F16.F32.PACK_AB R0, RZ, R0 ;  /* 0x00000000ff00723e */ /* 0x000fc800000000ff */
[----:B------:R-:W-:Y:S01]  /*32e0*/  PRMT R22, R0, 0x7610, R22 ;  /* 0x0000761000167816 */ /* 0x000fe20000000016 */
[----:B------:R-:W-:Y:S06]  /*32f0*/  BRA `(.L_x_353) ;  /* 0x00000000006c7947 */ /* 0x000fec0003800000 */
.L_x_352:
        /* <DEDUP_REMOVED lines=16> */
.L_x_380:
[----:B------:R-:W-:Y:S01]  /*3400*/  PRMT R22, RZ, 0x7610, R22 ;  /* 0x00007610ff167816 */ /* 0x000fe20000000016 */
[----:B------:R-:W-:Y:S06]  /*3410*/  BRA `(.L_x_353) ;  /* 0x0000000000247947 */ /* 0x000fec0003800000 */
.L_x_377:
[----:B------:R-:W2:Y:S02]  /*3420*/  LDG.E.64 R4, desc[UR36][R4.64] ;  /* 0x0000002404047981 */ /* 0x000ea4000c1e1b00 */
[----:B--2---:R-:W0:Y:S02]  /*3430*/  I2F.U64 R0, R4 ;  /* 0x0000000400007312 */ /* 0x004e240000301000 */
[----:B0-----:R-:W-:-:S04]  /*3440*/  F2FP.F16.F32.PACK_AB R0, RZ, R0 ;  /* 0x00000000ff00723e */ /* 0x001fc800000000ff */
[----:B------:R-:W-:Y:S01]  /*3450*/  PRMT R22, R0, 0x7610, R22 ;  /* 0x0000761000167816 */ /* 0x000fe20000000016 */
[----:B------:R-:W-:Y:S06]  /*3460*/  BRA `(.L_x_353) ;  /* 0x0000000000107947 */ /* 0x000fec0003800000 */
.L_x_376:
[----:B------:R-:W2:Y:S02]  /*3470*/  LDG.E R4, desc[UR36][R4.64] ;  /* 0x0000002404047981 */ /* 0x000ea4000c1e1900 */
[----:B--2---:R-:W-:-:S04]  /*3480*/  I2FP.F32.U32 R0, R4 ;  /* 0x0000000400007245 */ /* 0x004fc80000201000 */
[----:B------:R-:W-:-:S04]  /*3490*/  F2FP.F16.F32.PACK_AB R0, RZ, R0 ;  /* 0x00000000ff00723e */ /* 0x000fc800000000ff */
[----:B------:R-:W-:-:S07]  /*34a0*/  PRMT R22, R0, 0x7610, R22 ;  /* 0x0000761000167816 */ /* 0x000fce0000000016 */
.L_x_353:
[----:B------:R-:W-:-:S07]  /*34b0*/  VIADD R17, R17, 0x80 ;  /* 0x0000008011117836 */ /* 0x000fce0000000000 */
.L_x_347:
[----:B------:R-:W-:Y:S05]  /*34c0*/  BSYNC.RECONVERGENT B6 ;  /* 0x0000000000067941 */ /* 0x000fea0003800200 */
.L_x_346:
        /* <DEDUP_REMOVED lines=25> */
.L_x_386:
[----:B------:R-:W2:Y:S02]  /*3660*/  LDG.E.U8 R4, desc[UR36][R4.64] ;  /* 0x0000002404047981 */ /* 0x000ea4000c1e1100 */
[----:B--2---:R-:W-:-:S04]  /*3670*/  I2FP.F32.U32 R0, R4 ;  /* 0x0000000400007245 */ /* 0x004fc80000201000 */
[----:B------:R-:W-:Y:S01]  /*3680*/  F2FP.F16.F32.PACK_AB R0, RZ, R0 ;  /* 0x00000000ff00723e */ /* 0x000fe200000000ff */
[----:B------:R-:W-:Y:S06]  /*3690*/  BRA `(.L_x_382) ;  /* 0x0000000c00a07947 */ /* 0x000fec0003800000 */
.L_x_385:
        /* <DEDUP_REMOVED lines=10> */
.L_x_389:
[----:B------:R-:W2:Y:S02]  /*3740*/  LDG.E R4, desc[UR36][R4.64] ;  /* 0x0000002404047981 */ /* 0x000ea4000c1e1900 */
[----:B--2---:R-:W-:-:S04]  /*3750*/  I2FP.F32.S32 R0, R4 ;  /* 0x0000000400007245 */ /* 0x004fc80000201400 */
[----:B------:R-:W-:Y:S01]  /*3760*/  F2FP.F16.F32.PACK_AB R0, RZ, R0 ;  /* 0x00000000ff00723e */ /* 0x000fe200000000ff */
[----:B------:R-:W-:Y:S06]  /*3770*/  BRA `(.L_x_382) ;  /* 0x0000000c00687947 */ /* 0x000fec0003800000 */
.L_x_388:
[----:B------:R-:W2:Y:S02]  /*3780*/  LDG.E.U16 R4, desc[UR36][R4.64] ;  /* 0x0000002404047981 */ /* 0x000ea4000c1e1500 */
[----:B--2---:R-:W0:Y:S02]  /*3790*/  I2F.S16 R0, R4 ;  /* 0x0000000400007306 */ /* 0x004e240000101400 */
[----:B0-----:R-:W-:Y:S01]  /*37a0*/  F2FP.F16.F32.PACK_AB R0, RZ, R0 ;  /* 0x00000000ff00723e */ /* 0x001fe200000000ff */
[----:B------:R-:W-:Y:S06]  /*37b0*/  BRA `(.L_x_382) ;  /* 0x0000000c00587947 */ /* 0x000fec0003800000 */
.L_x_384:
        /* <DEDUP_REMOVED lines=9> */
.L_x_391:
[----:B------:R2:W5:Y:S01]  /*3850*/  LDG.E.U16 R0, desc[UR36][R4.64] ;  /* 0x0000002404007981 */ /* 0x000562000c1e1500 */
[----:B------:R-:W-:Y:S05]  /*3860*/  BRA `(.L_x_382) ;  /* 0x0000000c002c7947 */ /* 0x000fea0003800000 */
.L_x_390:
        /* <DEDUP_REMOVED lines=9> */
.L_x_393:
[----:B------:R3:W5:Y:S01]  /*3900*/  LDG.E.U16 R0, desc[UR36][R4.64] ;  /* 0x0000002404007981 */ /* 0x000762000c1e1500 */
[----:B------:R-:W-:Y:S05]  /*3910*/  BRA `(.L_x_382) ;  /* 0x0000000c00007947 */ /* 0x000fea0003800000 */
.L_x_392:
        /* <DEDUP_REMOVED lines=12> */
.L_x_383:
        /* <DEDUP_REMOVED lines=13> */
.L_x_396:
        /* <DEDUP_REMOVED lines=12> */
.L_x_395:
        /* <DEDUP_REMOVED lines=27> */
.L_x_398:
        /* <DEDUP_REMOVED lines=12> */
[----:B------:R-:W-:Y:S01]  /*3de0*/  F2FP.F16.F32.PACK_AB R0, RZ, R0 ;  /* 0x00000000ff00723e */ /* 0x000fe200000000ff */
[----:B------:R-:W-:Y:S06]  /*3df0*/  BRA `(.L_x_382) ;  /* 0x0000000400c87947 */ /* 0x000fec0003800000 */
.L_x_397:
[----:B------:R-:W2:Y:S02]  /*3e00*/  LDG.E.U16 R0, desc[UR36][R4.64] ;  /* 0x0000002404007981 */ /* 0x000ea4000c1e1500 */
[----:B--2---:R-:W-:-:S05]  /*3e10*/  IMAD.U32 R0, R0, 0x10000, RZ ;  /* 0x0001000000007824 */ /* 0x004fca00078e00ff */
[----:B------:R-:W-:Y:S01]  /*3e20*/  F2FP.F16.F32.PACK_AB R0, RZ, R0 ;  /* 0x00000000ff00723e */ /* 0x000fe200000000ff */
[----:B------:R-:W-:Y:S06]  /*3e30*/  BRA `(.L_x_382) ;  /* 0x0000000400b87947 */ /* 0x000fec0003800000 */
.L_x_394:
        /* <DEDUP_REMOVED lines=12> */
.L_x_401:
        /* <DEDUP_REMOVED lines=21> */
.L_x_405:
[----:B------:R-:W-:Y:S05]  /*4050*/  BSYNC.RECONVERGENT B1 ;  /* 0x0000000000017941 */ /* 0x000fea0003800200 */
.L_x_404:
[----:B------:R-:W-:Y:S01]  /*4060*/  IMAD.SHL.U32 R0, R0, 0x100000, RZ ;  /* 0x0010000000007824 */ /* 0x000fe200078e00ff */
[----:B------:R-:W-:-:S04]  /*4070*/  LEA R3, R3, 0x3b800000, 0x17 ;  /* 0x3b80000003037811 */ /* 0x000fc800078eb8ff */
[----:B------:R-:W-:-:S07]  /*4080*/  LOP3.LUT R0, R3, R0, R7, 0xfe, !PT ;  /* 0x0000000003007212 */ /* 0x000fce00078efe07 */
.L_x_403:
[----:B------:R-:W-:Y:S05]  /*4090*/  BSYNC.RECONVERGENT B0 ;  /* 0x0000000000007941 */ /* 0x000fea0003800200 */
.L_x_402:
[----:B------:R-:W-:Y:S01]  /*40a0*/  F2FP.F16.F32.PACK_AB R0, RZ, R0 ;  /* 0x00000000ff00723e */ /* 0x000fe200000000ff */
[----:B------:R-:W-:Y:S06]  /*40b0*/  BRA `(.L_x_382) ;  /* 0x0000000400187947 */ /* 0x000fec0003800000 */
.L_x_400:
        /* <DEDUP_REMOVED lines=21> */
.L_x_409:
[----:B------:R-:W-:Y:S05]  /*4210*/  BSYNC.RECONVERGENT B1 ;  /* 0x0000000000017941 */ /* 0x000fea0003800200 */
.L_x_408:
[----:B------:R-:W-:Y:S01]  /*4220*/  IMAD.SHL.U32 R0, R0, 0x200000, RZ ;  /* 0x0020000000007824 */ /* 0x000fe200078e00ff */
[----:B------:R-:W-:-:S04]  /*4230*/  LEA R3, R3, 0x37800000, 0x17 ;  /* 0x3780000003037811 */ /* 0x000fc800078eb8ff */
[----:B------:R-:W-:-:S07]  /*4240*/  LOP3.LUT R0, R3, R0, R7, 0xfe, !PT ;  /* 0x0000000003007212 */ /* 0x000fce00078efe07 */
.L_x_407:
[----:B------:R-:W-:Y:S05]  /*4250*/  BSYNC.RECONVERGENT B0 ;  /* 0x0000000000007941 */ /* 0x000fea0003800200 */
.L_x_406:
[----:B------:R-:W-:Y:S01]  /*4260*/  F2FP.F16.F32.PACK_AB R0, RZ, R0 ;  /* 0x00000000ff00723e */ /* 0x000fe200000000ff */
[----:B------:R-:W-:Y:S06]  /*4270*/  BRA `(.L_x_382) ;  /* 0x0000000000a87947 */ /* 0x000fec0003800000 */
.L_x_399:
        /* <DEDUP_REMOVED lines=14> */
.L_x_413:
[----:B------:R-:W-:Y:S05]  /*4360*/  BSYNC.RECONVERGENT B0 ;  /* 0x0000000000007941 */ /* 0x000fea0003800200 */
.L_x_412:
[----:B------:R-:W-:Y:S01]  /*4370*/  F2FP.F16.F32.PACK_AB R0, RZ, R0 ;  /* 0x00000000ff00723e */ /* 0x000fe200000000ff */
[----:B------:R-:W-:Y:S06]  /*4380*/  BRA `(.L_x_382) ;  /* 0x0000000000647947 */ /* 0x000fec0003800000 */
.L_x_387:
        /* <DEDUP_REMOVED lines=16> */
.L_x_414:
[----:B------:R-:W-:Y:S01]  /*4490*/  PRMT R0, RZ, 0x7610, R0 ;  /* 0x00007610ff007816 */ /* 0x000fe20000000000 */
[----:B------:R-:W-:Y:S06]  /*44a0*/  BRA `(.L_x_382) ;  /* 0x00000000001c7947 */ /* 0x000fec0003800000 */
.L_x_411:
[----:B------:R-:W2:Y:S02]  /*44b0*/  LDG.E.64 R4, desc[UR36][R4.64] ;  /* 0x0000002404047981 */ /* 0x000ea4000c1e1b00 */
[----:B--2---:R-:W0:Y:S02]  /*44c0*/  I2F.U64 R0, R4 ;  /* 0x0000000400007312 */ /* 0x004e240000301000 */
[----:B0-----:R-:W-:Y:S01]  /*44d0*/  F2FP.F16.F32.PACK_AB R0, RZ, R0 ;  /* 0x00000000ff00723e */ /* 0x001fe200000000ff */
[----:B------:R-:W-:Y:S06]  /*44e0*/  BRA `(.L_x_382) ;  /* 0x00000000000c7947 */ /* 0x000fec0003800000 */
.L_x_410:
[----:B------:R-:W2:Y:S02]  /*44f0*/  LDG.E R4, desc[UR36][R4.64] ;  /* 0x0000002404047981 */ /* 0x000ea4000c1e1900 */
[----:B--2---:R-:W-:-:S04]  /*4500*/  I2FP.F32.U32 R0, R4 ;  /* 0x0000000400007245 */ /* 0x004fc80000201000 */
[----:B------:R-:W-:-:S07]  /*4510*/  F2FP.F16.F32.PACK_AB R0, RZ, R0 ;  /* 0x00000000ff00723e */ /* 0x000fce00000000ff */
.L_x_382:
[----:B------:R-:W-:Y:S05]  /*4520*/  BSYNC.RECONVERGENT B6 ;  /* 0x0000000000067941 */ /* 0x000fea0003800200 */
.L_x_381:
[C---:B------:R-:W-:Y:S01]  /*4530*/  VIADD R7, R25.reuse, 0x180 ;  /* 0x0000018019077836 */ /* 0x040fe20000000000 */
[----:B------:R-:W4:Y:S01]  /*4540*/  LDC.U8 R17, c[0x0][0x3a4] ;  /* 0x0000e900ff117b82 */ /* 0x000f220000000000 */
[C---:B------:R-:W-:Y:S01]  /*4550*/  VIADD R3, R25.reuse, 0x100 ;  /* 0x0000010019037836 */ /* 0x040fe20000000000 */
[CC--:B------:R-:W-:Y:S01]  /*4560*/  ISETP.GE.AND P0, PT, R25.reuse, R16.reuse, PT ;  /* 0x000000101900720c */ /* 0x0c0fe20003f06270 */
[----:B------:R-:W-:Y:S01]  /*4570*/  VIADD R23, R25, 0x80 ;  /* 0x0000008019177836 */ /* 0x000fe20000000000 */
[-C--:B------:R-:W-:Y:S01]  /*4580*/  ISETP.GE.AND P3, PT, R7, R16.reuse, PT ;  /* 0x000000100700720c */ /* 0x080fe20003f66270 */
[----:B------:R-:W-:Y:S01]  /*4590*/  BSSY.RECONVERGENT B6, `(.L_x_415) ;  /* 0x0000115000067945 */ /* 0x000fe20003800200 */
[-C--:B------:R-:W-:Y:S02]  /*45a0*/  ISETP.GE.AND P2, PT, R3, R16.reuse, PT ;  /* 0x000000100300720c */ /* 0x080fe40003f46270 */
[----:B------:R-:W-:-:S07]  /*45b0*/  ISETP.GE.AND P1, PT, R23, R16, PT ;  /* 0x000000101700720c */ /* 0x000fce0003f26270 */
[----:B-----5:R-:W-:Y:S02]  /*45c0*/  @!P0 HADD2.F32 R3, -RZ, R19.H0_H0 ;  /* 0x20000013ff038230 */ /* 0x020fe40000004100 */
[----:B------:R-:W-:Y:S02]  /*45d0*/  @!P3 HADD2.F32 R6, -RZ, R0.H0_H0 ;  /* 0x20000000ff06b230 */ /* 0x000fe40000004100 */
[----:B0123--:R-:W-:Y:S01]  /*45e0*/  @!P2 HADD2.F32 R4, -RZ, R22.H0_H0 ;  /* 0x20000016ff04a230 */ /* 0x00ffe20000004100 */
[----:B------:R-:W-:Y:S01]  /*45f0*/  @!P0 SHF.R.U32.HI R5, RZ, 0x1f, R3 ;  /* 0x0000001fff058819 */ /* 0x000fe20000011603 */
[----:B------:R-:W-:Y:S01]  /*4600*/  @!P1 HADD2.F32 R0, -RZ, R18.H0_H0 ;  /* 0x20000012ff009230 */ /* 0x000fe20000004100 */
[----:B------:R-:W-:Y:S02]  /*4610*/  @!P3 SHF.R.U32.HI R19, RZ, 0x1f, R6 ;  /* 0x0000001fff13b819 */ /* 0x000fe40000011606 */
[----:B------:R-:W-:Y:S02]  /*4620*/  @!P2 SHF.R.U32.HI R18, RZ, 0x1f, R4 ;  /* 0x0000001fff12a819 */ /* 0x000fe40000011604 */
[----:B------:R-:W-:Y:S01]  /*4630*/  @!P1 SHF.R.U32.HI R22, RZ, 0x1f, R0 ;  /* 0x0000001fff169819 */ /* 0x000fe20000011600 */
[----:B------:R-:W-:Y:S06]  /*4640*/  @P0 BRA `(.L_x_416) ;  /* 0x0000001000240947 */ /* 0x000fec0003800000 */
[----:B------:R-:W0:Y:S01]  /*4650*/  LDCU UR4, c[0x0][0x3a8] ;  /* 0x00007500ff0477ac */ /* 0x000e220008000800 */
[----:B------:R-:W1:Y:S01]  /*4660*/  LDC.64 R8, c[0x0][0x388] ;  /* 0x0000e200ff087b82 */ /* 0x000e620000000a00 */
[----:B------:R-:W-:Y:S01]  /*4670*/  IMAD R0, R2, 0x200, R25 ;  /* 0x0000020002007824 */ /* 0x000fe200078e0219 */
[----:B----4-:R-:W-:-:S03]  /*4680*/  PRMT R4, R17, 0x9910, RZ ;  /* 0x0000991011047816 */ /* 0x010fc600000000ff */
[----:B0-----:R-:W-:Y:S02]  /*4690*/  IMAD R3, R0, UR4, RZ ;  /* 0x0000000400037c24 */ /* 0x001fe4000f8e02ff */
[----:B------:R-:W-:-:S05]  /*46a0*/  IMAD.MOV.U32 R0, RZ, RZ, R4 ;  /* 0x000000ffff007224 */ /* 0x000fca00078e0004 */
[----:B------:R-:W-:Y:S02]  /*46b0*/  ISETP.GT.AND P0, PT, R0, 0x9, PT ;  /* 0x000000090000780c */ /* 0x000fe40003f04270 */
[----:B-1----:R-:W-:-:S05]  /*46c0*/  IADD3 R8, P1, PT, R3, R8, RZ ;  /* 0x0000000803087210 */ /* 0x002fca0007f3e0ff */
[----:B------:R-:W-:-:S06]  /*46d0*/  IMAD.X R9, RZ, RZ, R9, P1 ;  /* 0x000000ffff097224 */ /* 0x000fcc00008e0609 */
[----:B------:R-:W-:Y:S05]  /*46e0*/  @P0 BRA `(.L_x_417) ;  /* 0x0000000400240947 */ /* 0x000fea0003800000 */
[----:B------:R-:W-:-:S13]  /*46f0*/  ISETP.GT.AND P0, PT, R0, 0x4, PT ;  /* 0x000000040000780c */ /* 0x000fda0003f04270 */
[----:B------:R-:W-:Y:S05]  /*4700*/  @P0 BRA `(.L_x_418) ;  /* 0x0000000000840947 */ /* 0x000fea0003800000 */
[----:B------:R-:W-:-:S13]  /*4710*/  ISETP.GT.AND P0, PT, R0, 0x1, PT ;  /* 0x000000010000780c */ /* 0x000fda0003f04270 */
[----:B------:R-:W-:Y:S05]  /*4720*/  @P0 BRA `(.L_x_419) ;  /* 0x0000000000280947 */ /* 0x000fea0003800000 */
[----:B------:R-:W-:-:S13]  /*4730*/  ISETP.NE.AND P0, PT, R17, RZ, PT ;  /* 0x000000ff1100720c */ /* 0x000fda0003f05270 */
[----:B------:R-:W-:Y:S05]  /*4740*/  @!P0 BRA `(.L_x_420) ;  /* 0x0000000000148947 */ /* 0x000fea0003800000 */
[----:B------:R-:W-:-:S13]  /*4750*/  ISETP.NE.AND P0, PT, R0, 0x1, PT ;  /* 0x000000010000780c */ /* 0x000fda0003f05270 */
[----:B------:R-:W-:Y:S05]  /*4760*/  @P0 BRA `(.L_x_421) ;  /* 0x0000000c002c0947 */ /* 0x000fea0003800000 */
[----:B------:R0:W-:Y:S01]  /*4770*/  STG.E.U8 desc[UR36][R8.64], R5 ;  /* 0x0000000508007986 */ /* 0x0001e2000c101124 */
[----:B------:R-:W-:Y:S01]  /*4780*/  IMAD.MOV.U32 R25, RZ, RZ, R23 ;  /* 0x000000ffff197224 */ /* 0x000fe200078e0017 */
[----:B------:R-:W-:Y:S06]  /*4790*/  BRA `(.L_x_416) ;  /* 0x0000000c00d07947 */ /* 0x000fec0003800000 */
.L_x_420:
[----:B------:R0:W-:Y:S01]  /*47a0*/  STG.E.U8 desc[UR36][R8.64], R5 ;  /* 0x0000000508007986 */ /* 0x0001e2000c101124 */
[----:B------:R-:W-:Y:S01]  /*47b0*/  IMAD.MOV.U32 R25, RZ, RZ, R23 ;  /* 0x000000ffff197224 */ /* 0x000fe200078e0017 */
[----:B------:R-:W-:Y:S06]  /*47c0*/  BRA `(.L_x_416) ;  /* 0x0000000c00c47947 */ /* 0x000fec0003800000 */
.L_x_419:
[----:B------:R-:W-:-:S13]  /*47d0*/  ISETP.NE.AND P0, PT, R0, 0x2, PT ;  /* 0x000000020000780c */ /* 0x000fda0003f05270 */
[----:B------:R-:W-:Y:S05]  /*47e0*/  @!P0 BRA `(.L_x_422) ;  /* 0x0000000000388947 */ /* 0x000fea0003800000 */
[----:B------:R-:W-:-:S13]  /*47f0*/  ISETP.NE.AND P0, PT, R0, 0x3, PT ;  /* 0x000000030000780c */ /* 0x000fda0003f05270 */
[----:B------:R-:W-:Y:S05]  /*4800*/  @!P0 BRA `(.L_x_423) ;  /* 0x0000000000208947 */ /* 0x000fea0003800000 */
[----:B------:R-:W-:-:S13]  /*4810*/  ISETP.NE.AND P0, PT, R0, 0x4, PT ;  /* 0x000000040000780c */ /* 0x000fda0003f05270 */
[----:B------:R-:W-:Y:S05]  /*4820*/  @P0 BRA `(.L_x_421) ;  /* 0x0000000800fc0947 */ /* 0x000fea0003800000 */
[----:B------:R-:W-:Y:S01]  /*4830*/  PRMT R5, R5, 0x8880, RZ ;  /* 0x0000888005057816 */ /* 0x000fe200000000ff */
[----:B------:R-:W-:-:S04]  /*4840*/  IMAD.MOV.U32 R25, RZ, RZ, R23 ;  /* 0x000000ffff197224 */ /* 0x000fc800078e0017 */
[----:B------:R-:W-:-:S05]  /*4850*/  IMAD.MOV.U32 R4, RZ, RZ, R5 ;  /* 0x000000ffff047224 */ /* 0x000fca00078e0005 */
[----:B------:R-:W-:-:S05]  /*4860*/  SHF.R.S32.HI R5, RZ, 0x1f, R4 ;  /* 0x0000001fff057819 */ /* 0x000fca0000011404 */
[----:B------:R0:W-:Y:S01]  /*4870*/  STG.E.64 desc[UR36][R8.64], R4 ;  /* 0x0000000408007986 */ /* 0x0001e2000c101b24 */
[----:B------:R-:W-:Y:S05]  /*4880*/  BRA `(.L_x_416) ;  /* 0x0000000c00947947 */ /* 0x000fea0003800000 */
.L_x_423:
[----:B------:R-:W-:Y:S01]  /*4890*/  PRMT R3, R5, 0x8880, RZ ;  /* 0x0000888005037816 */ /* 0x000fe200000000ff */
[----:B------:R-:W-:-:S04]  /*48a0*/  IMAD.MOV.U32 R25, RZ, RZ, R23 ;  /* 0x000000ffff197224 */ /* 0x000fc800078e0017 */
[----:B------:R0:W-:Y:S01]  /*48b0*/  STG.E desc[UR36][R8.64], R3 ;  /* 0x0000000308007986 */ /* 0x0001e2000c101924 */
[----:B------:R-:W-:Y:S05]  /*48c0*/  BRA `(.L_x_416) ;  /* 0x0000000c00847947 */ /* 0x000fea0003800000 */
.L_x_422:
[----:B------:R-:W-:Y:S01]  /*48d0*/  PRMT R3, R5, 0x8880, RZ ;  /* 0x0000888005037816 */ /* 0x000fe200000000ff */
[----:B------:R-:W-:-:S03]  /*48e0*/  IMAD.MOV.U32 R25, RZ, RZ, R23 ;  /* 0x000000ffff197224 */ /* 0x000fc600078e0017 */
[----:B------:R-:W-:-:S05]  /*48f0*/  PRMT R3, R3, 0x7710, RZ ;  /* 0x0000771003037816 */ /* 0x000fca00000000ff */
[----:B------:R0:W-:Y:S01]  /*4900*/  STG.E.U16 desc[UR36][R8.64], R3 ;  /* 0x0000000308007986 */ /* 0x0001e2000c101524 */
[----:B------:R-:W-:Y:S05]  /*4910*/  BRA `(.L_x_416) ;  /* 0x0000000c00707947 */ /* 0x000fea0003800000 */
.L_x_418:
[----:B------:R-:W-:-:S13]  /*4920*/  ISETP.GT.AND P0, PT, R0, 0x6, PT ;  /* 0x000000060000780c */ /* 0x000fda0003f04270 */
[----:B------:R-:W-:Y:S05]  /*4930*/  @P0 BRA `(.L_x_424) ;  /* 0x0000000000340947 */ /* 0x000fea0003800000 */
[----:B------:R-:W-:-:S13]  /*4940*/  ISETP.NE.AND P0, PT, R0, 0x5, PT ;  /* 0x000000050000780c */ /* 0x000fda0003f05270 */
[----:B------:R-:W-:Y:S05]  /*4950*/  @!P0 BRA `(.L_x_425) ;  /* 0x0000000000188947 */ /* 0x000fea0003800000 */
[----:B------:R-:W-:-:S13]  /*4960*/  ISETP.NE.AND P0, PT, R0, 0x6, PT ;  /* 0x000000060000780c */ /* 0x000fda0003f05270 */
[----:B------:R-:W-:Y:S05]  /*4970*/  @P0 BRA `(.L_x_421) ;  /* 0x0000000800a80947 */ /* 0x000fea0003800000 */
[----:B------:R-:W0:Y:S01]  /*4980*/  I2F.S8 R5, R5 ;  /* 0x0000000500057306 */ /* 0x000e220000001400 */
[----:B------:R-:W-:Y:S01]  /*4990*/  IMAD.MOV.U32 R25, RZ, RZ, R23 ;  /* 0x000000ffff197224 */ /* 0x000fe200078e0017 */
[----:B0-----:R0:W-:Y:S01]  /*49a0*/  STG.E desc[UR36][R8.64], R5 ;  /* 0x0000000508007986 */ /* 0x0011e2000c101924 */
[----:B------:R-:W-:Y:S05]  /*49b0*/  BRA `(.L_x_416) ;  /* 0x0000000c00487947 */ /* 0x000fea0003800000 */
.L_x_425:
[----:B------:R-:W0:Y:S01]  /*49c0*/  I2F.S8 R0, R5 ;  /* 0x0000000500007306 */ /* 0x000e220000001400 */
[----:B------:R-:W-:Y:S01]  /*49d0*/  IMAD.MOV.U32 R25, RZ, RZ, R23 ;  /* 0x000000ffff197224 */ /* 0x000fe200078e0017 */
[----:B0-----:R-:W-:-:S05]  /*49e0*/  F2FP.F16.F32.PACK_AB R0, RZ, R0 ;  /* 0x00000000ff00723e */ /* 0x001fca00000000ff */
[----:B------:R0:W-:Y:S01]  /*49f0*/  STG.E.U16 desc[UR36][R8.64], R0 ;  /* 0x0000000008007986 */ /* 0x0001e2000c101524 */
[----:B------:R-:W-:Y:S05]  /*4a00*/  BRA `(.L_x_416) ;  /* 0x0000000c00347947 */ /* 0x000fea0003800000 */
.L_x_424:
[----:B------:R-:W-:-:S13]  /*4a10*/  ISETP.NE.AND P0, PT, R0, 0x7, PT ;  /* 0x000000070000780c */ /* 0x000fda0003f05270 */
[----:B------:R-:W-:Y:S05]  /*4a20*/  @!P0 BRA `(.L_x_426) ;  /* 0x00000000003c8947 */ /* 0x000fea0003800000 */
[----:B------:R-:W-:-:S13]  /*4a30*/  ISETP.NE.AND P0, PT, R0, 0x8, PT ;  /* 0x000000080000780c */ /* 0x000fda0003f05270 */
[----:B------:R-:W-:Y:S05]  /*4a40*/  @!P0 BRA `(.L_x_427) ;  /* 0x00000000001c8947 */ /* 0x000fea0003800000 */
[----:B------:R-:W-:-:S13]  /*4a50*/  ISETP.NE.AND P0, PT, R0, 0x9, PT ;  /* 0x000000090000780c */ /* 0x000fda0003f05270 */
[----:B------:R-:W-:Y:S05]  /*4a60*/  @P0 BRA `(.L_x_421) ;  /* 0x00000008006c0947 */ /* 0x000fea0003800000 */
[----:B------:R-:W0:Y:S01]  /*4a70*/  I2F.S8 R6, R5 ;  /* 0x0000000500067306 */ /* 0x000e220000001400 */
[----:B------:R-:W-:Y:S02]  /*4a80*/  IMAD.MOV.U32 R7, RZ, RZ, RZ ;  /* 0x000000ffff077224 */ /* 0x000fe400078e00ff */
[----:B------:R-:W-:-:S03]  /*4a90*/  IMAD.MOV.U32 R25, RZ, RZ, R23 ;  /* 0x000000ffff197224 */ /* 0x000fc600078e0017 */
[----:B0-----:R0:W-:Y:S01]  /*4aa0*/  STG.E.64 desc[UR36][R8.64], R6 ;  /* 0x0000000608007986 */ /* 0x0011e2000c101b24 */
[----:B------:R-:W-:Y:S05]  /*4ab0*/  BRA `(.L_x_416) ;  /* 0x0000000c00087947 */ /* 0x000fea0003800000 */
.L_x_427:
[----:B------:R-:W0:Y:S01]  /*4ac0*/  I2F.S8 R5, R5 ;  /* 0x0000000500057306 */ /* 0x000e220000001400 */
[----:B------:R-:W-:Y:S01]  /*4ad0*/  IMAD.MOV.U32 R25, RZ, RZ, R23 ;  /* 0x000000ffff197224 */ /* 0x000fe200078e0017 */
[----:B0-----:R-:W-:-:S04]  /*4ae0*/  F2FP.F16.F32.PACK_AB R3, RZ, R5 ;  /* 0x00000005ff03723e */ /* 0x001fc800000000ff */
[----:B------:R-:W-:-:S05]  /*4af0*/  PRMT R3, R3, 0x5410, RZ ;  /* 0x0000541003037816 */ /* 0x000fca00000000ff */
[----:B------:R0:W-:Y:S01]  /*4b00*/  STG.E desc[UR36][R8.64], R3 ;  /* 0x0000000308007986 */ /* 0x0001e2000c101924 */
[----:B------:R-:W-:Y:S05]  /*4b10*/  BRA `(.L_x_416) ;  /* 0x0000000800f07947 */ /* 0x000fea0003800000 */
.L_x_426:
[----:B------:R-:W-:Y:S01]  /*4b20*/  PRMT R4, R5, 0x8880, RZ ;  /* 0x0000888005047816 */ /* 0x000fe200000000ff */
[----:B------:R-:W-:-:S03]  /*4b30*/  IMAD.MOV.U32 R25, RZ, RZ, R23 ;  /* 0x000000ffff197224 */ /* 0x000fc600078e0017 */
[----:B------:R-:W-:-:S06]  /*4b40*/  PRMT R4, R4, 0x7710, RZ ;  /* 0x0000771004047816 */ /* 0x000fcc00000000ff */
[----:B------:R-:W0:Y:S02]  /*4b50*/  I2F.F64.S16 R4, R4 ;  /* 0x0000000400047312 */ /* 0x000e240000101c00 */
[----:B0-----:R0:W-:Y:S01]  /*4b60*/  STG.E.64 desc[UR36][R8.64], R4 ;  /* 0x0000000408007986 */ /* 0x0011e2000c101b24 */
[----:B------:R-:W-:Y:S05]  /*4b70*/  BRA `(.L_x_416) ;  /* 0x0000000800d87947 */ /* 0x000fea0003800000 */
.L_x_417:
[----:B------:R-:W-:-:S13]  /*4b80*/  ISETP.GT.AND P0, PT, R0, 0x18, PT ;  /* 0x000000180000780c */ /* 0x000fda0003f04270 */
[----:B------:R-:W-:Y:S05]  /*4b90*/  @P0 BRA `(.L_x_428) ;  /* 0x00000004000c0947 */ /* 0x000fea0003800000 */
[----:B------:R-:W-:-:S13]  /*4ba0*/  ISETP.GT.AND P0, PT, R0, 0xe, PT ;  /* 0x0000000e0000780c */ /* 0x000fda0003f04270 */
[----:B------:R-:W-:Y:S05]  /*4bb0*/  @P0 BRA `(.L_x_429) ;  /* 0x0000000000400947 */ /* 0x000fea0003800000 */
[----:B------:R-:W-:-:S13]  /*4bc0*/  ISETP.NE.AND P0, PT, R0, 0xa, PT ;  /* 0x0000000a0000780c */ /* 0x000fda0003f05270 */
[----:B------:R-:W-:Y:S05]  /*4bd0*/  @!P0 BRA `(.L_x_430) ;  /* 0x00000000001c8947 */ /* 0x000fea0003800000 */
[----:B------:R-:W-:-:S13]  /*4be0*/  ISETP.NE.AND P0, PT, R0, 0xb, PT ;  /* 0x0000000b0000780c */ /* 0x000fda0003f05270 */
[----:B------:R-:W-:Y:S05]  /*4bf0*/  @P0 BRA `(.L_x_421) ;  /* 0x0000000800080947 */ /* 0x000fea0003800000 */
[----:B------:R-:W-:Y:S01]  /*4c00*/  ISETP.NE.AND P0, PT, R5, RZ, PT ;  /* 0x000000ff0500720c */ /* 0x000fe20003f05270 */
[----:B------:R-:W-:-:S03]  /*4c10*/  IMAD.MOV.U32 R25, RZ, RZ, R23 ;  /* 0x000000ffff197224 */ /* 0x000fc600078e0017 */
[----:B------:R-:W-:-:S05]  /*4c20*/  SEL R3, RZ, 0x1, !P0 ;  /* 0x00000001ff037807 */ /* 0x000fca0004000000 */
[----:B------:R0:W-:Y:S01]  /*4c30*/  STG.E.U8 desc[UR36][R8.64], R3 ;  /* 0x0000000308007986 */ /* 0x0001e2000c101124 */
[----:B------:R-:W-:Y:S05]  /*4c40*/  BRA `(.L_x_416) ;  /* 0x0000000800a47947 */ /* 0x000fea0003800000 */
.L_x_430:
[----:B------:R-:W-:Y:S02]  /*4c50*/  PRMT R4, R5, 0x8880, RZ ;  /* 0x0000888005047816 */ /* 0x000fe400000000ff */
[----:B------:R-:W-:Y:S01]  /*4c60*/  CS2R R6, SRZ ;  /* 0x0000000000067805 */ /* 0x000fe2000001ff00 */
[----:B------:R-:W-:Y:S01]  /*4c70*/  IMAD.MOV.U32 R25, RZ, RZ, R23 ;  /* 0x000000ffff197224 */ /* 0x000fe200078e0017 */
[----:B------:R-:W-:-:S06]  /*4c80*/  PRMT R4, R4, 0x7710, RZ ;  /* 0x0000771004047816 */ /* 0x000fcc00000000ff */
[----:B------:R-:W0:Y:S02]  /*4c90*/  I2F.F64.S16 R4, R4 ;  /* 0x0000000400047312 */ /* 0x000e240000101c00 */
[----:B0-----:R3:W-:Y:S01]  /*4ca0*/  STG.E.128 desc[UR36][R8.64], R4 ;  /* 0x0000000408007986 */ /* 0x0017e2000c101d24 */
[----:B------:R-:W-:Y:S05]  /*4cb0*/  BRA `(.L_x_416) ;  /* 0x0000000800887947 */ /* 0x000fea0003800000 */
.L_x_429:
[----:B------:R-:W-:-:S13]  /*4cc0*/  ISETP.NE.AND P0, PT, R0, 0xf, PT ;  /* 0x0000000f0000780c */ /* 0x000fda0003f05270 */
[----:B------:R-:W-:Y:S05]  /*4cd0*/  @!P0 BRA `(.L_x_431) ;  /* 0x0000000000a88947 */ /* 0x000fea0003800000 */
[----:B------:R-:W-:-:S13]  /*4ce0*/  ISETP.NE.AND P0, PT, R0, 0x17, PT ;  /* 0x000000170000780c */ /* 0x000fda0003f05270 */
[----:B------:R-:W-:Y:S05]  /*4cf0*/  @!P0 BRA `(.L_x_432) ;  /* 0x0000000000508947 */ /* 0x000fea0003800000 */
[----:B------:R-:W-:-:S13]  /*4d00*/  ISETP.NE.AND P0, PT, R0, 0x18, PT ;  /* 0x000000180000780c */ /* 0x000fda0003f05270 */
[----:B------:R-:W-:Y:S05]  /*4d10*/  @P0 BRA `(.L_x_421) ;  /* 0x0000000400c00947 */ /* 0x000fea0003800000 */
[----:B------:R-:W0:Y:S01]  /*4d20*/  I2F.S8 R6, R5 ;  /* 0x0000000500067306 */ /* 0x000e220000001400 */
[----:B------:R-:W-:Y:S01]  /*4d30*/  BSSY.RECONVERGENT B0, `(.L_x_433) ;  /* 0x000000c000007945 */ /* 0x000fe20003800200 */
[----:B------:R-:W-:Y:S01]  /*4d40*/  IMAD.MOV.U32 R0, RZ, RZ, 0x7f ;  /* 0x0000007fff007424 */ /* 0x000fe200078e00ff */
[----:B0-----:R-:W-:Y:S02]  /*4d50*/  LOP3.LUT R4, R6, 0x7fffffff, RZ, 0xc0, !PT ;  /* 0x7fffffff06047812 */ /* 0x001fe400078ec0ff */
[----:B------:R-:W-:Y:S02]  /*4d60*/  SHF.R.U32.HI R7, RZ, 0x18, R6 ;  /* 0x00000018ff077819 */ /* 0x000fe40000011606 */
[----:B------:R-:W-:-:S13]  /*4d70*/  ISETP.GT.U32.AND P0, PT, R4, 0x43efffff, PT ;  /* 0x43efffff0400780c */ /* 0x000fda0003f04070 */
[----:B------:R-:W-:Y:S05]  /*4d80*/  @P0 BRA `(.L_x_434) ;  /* 0x0000000000180947 */ /* 0x000fea0003800000 */
[----:B------:R-:W-:-:S13]  /*4d90*/  ISETP.GT.U32.AND P0, PT, R4, 0x3c7fffff, PT ;  /* 0x3c7fffff0400780c */ /* 0x000fda0003f04070 */
[----:B------:R-:W-:-:S04]  /*4da0*/  @P0 SHF.R.U32.HI R0, RZ, 0x14, R6 ;  /* 0x00000014ff000819 */ /* 0x000fc80000011606 */
[----:B------:R-:W-:Y:S01]  /*4db0*/  @P0 LOP3.LUT R3, R0, 0x1, RZ, 0xc0, !PT ;  /* 0x0000000100030812 */ /* 0x000fe200078ec0ff */
[----:B------:R-:W-:-:S03]  /*4dc0*/  @!P0 FADD.FTZ R0, R4, 16384 ;  /* 0x4680000004008421 */ /* 0x000fc60000010000 */
[----:B------:R-:W-:-:S04]  /*4dd0*/  @P0 IADD3 R3, PT, PT, R6, 0x407ffff, R3 ;  /* 0x0407ffff06030810 */ /* 0x000fc80007ffe003 */
[----:B------:R-:W-:-:S07]  /*4de0*/  @P0 SHF.R.U32.HI R0, RZ, 0x14, R3 ;  /* 0x00000014ff000819 */ /* 0x000fce0000011603 */
.L_x_434:
[----:B------:R-:W-:Y:S05]  /*4df0*/  BSYNC.RECONVERGENT B0 ;  /* 0x0000000000007941 */ /* 0x000fea0003800200 */
.L_x_433:
[----:B------:R-:W-:Y:S01]  /*4e00*/  LOP3.LUT R7, R0, 0x80, R7, 0xf8, !PT ;  /* 0x0000008000077812 */ /* 0x000fe200078ef807 */
[----:B------:R-:W-:-:S04]  /*4e10*/  IMAD.MOV.U32 R25, RZ, RZ, R23 ;  /* 0x000000ffff197224 */ /* 0x000fc800078e0017 */
[----:B------:R2:W-:Y:S01]  /*4e20*/  STG.E.U8 desc[UR36][R8.64], R7 ;  /* 0x0000000708007986 */ /* 0x0005e2000c101124 */
[----:B------:R-:W-:Y:S05]  /*4e30*/  BRA `(.L_x_416) ;  /* 0x0000000800287947 */ /* 0x000fea0003800000 */
.L_x_432:
[----:B------:R-:W0:Y:S01]  /*4e40*/  I2F.S8 R6, R5 ;  /* 0x0000000500067306 */ /* 0x000e220000001400 */
[----:B------:R-:W-:Y:S01]  /*4e50*/  BSSY.RECONVERGENT B0, `(.L_x_435) ;  /* 0x000000e000007945 */ /* 0x000fe20003800200 */
[----:B0-----:R-:W-:Y:S02]  /*4e60*/  LOP3.LUT R4, R6, 0x7fffffff, RZ, 0xc0, !PT ;  /* 0x7fffffff06047812 */ /* 0x001fe400078ec0ff */
[----:B------:R-:W-:Y:S02]  /*4e70*/  SHF.R.U32.HI R7, RZ, 0x18, R6 ;  /* 0x00000018ff077819 */ /* 0x000fe40000011606 */
[----:B------:R-:W-:-:S13]  /*4e80*/  ISETP.GE.U32.AND P1, PT, R4, 0x47800000, PT ;  /* 0x478000000400780c */ /* 0x000fda0003f26070 */
[----:B------:R-:W-:Y:S01]  /*4e90*/  @P1 IMAD.MOV.U32 R0, RZ, RZ, 0x7f ;  /* 0x0000007fff001424 */ /* 0x000fe200078e00ff */
[----:B------:R-:W-:-:S04]  /*4ea0*/  @P1 ISETP.GT.U32.AND P0, PT, R4, 0x7f800000, PT ;  /* 0x7f8000000400180c */ /* 0x000fc80003f04070 */
[----:B------:R-:W-:Y:S01]  /*4eb0*/  @P1 SEL R0, R0, 0x7c, P0 ;  /* 0x0000007c00001807 */ /* 0x000fe20000000000 */
[----:B------:R-:W-:Y:S08]  /*4ec0*/  @P1 BRA `(.L_x_436) ;  /* 0x0000000000181947 */ /* 0x000ff00003800000 */
[----:B------:R-:W-:-:S13]  /*4ed0*/  ISETP.GT.U32.AND P0, PT, R4, 0x387fffff, PT ;  /* 0x387fffff0400780c */ /* 0x000fda0003f04070 */
[----:B------:R-:W-:-:S04]  /*4ee0*/  @P0 SHF.R.U32.HI R0, RZ, 0x15, R6 ;  /* 0x00000015ff000819 */ /* 0x000fc80000011606 */
[----:B------:R-:W-:Y:S01]  /*4ef0*/  @P0 LOP3.LUT R3, R0, 0x1, RZ, 0xc0, !PT ;  /* 0x0000000100030812 */ /* 0x000fe200078ec0ff */
[----:B------:R-:W-:-:S03]  /*4f00*/  @!P0 FADD.FTZ R0, R4, 128 ;  /* 0x4300000004008421 */ /* 0x000fc60000010000 */
[----:B------:R-:W-:-:S04]  /*4f10*/  @P0 IADD3 R3, PT, PT, R6, 0x80fffff, R3 ;  /* 0x080fffff06030810 */ /* 0x000fc80007ffe003 */
[----:B------:R-:W-:-:S07]  /*4f20*/  @P0 SHF.R.U32.HI R0, RZ, 0x15, R3 ;  /* 0x00000015ff000819 */ /* 0x000fce0000011603 */
.L_x_436:
[----:B------:R-:W-:Y:S05]  /*4f30*/  BSYNC.RECONVERGENT B0 ;  /* 0x0000000000007941 */ /* 0x000fea0003800200 */
.L_x_435:
[----:B------:R-:W-:Y:S01]  /*4f40*/  LOP3.LUT R7, R0, 0x80, R7, 0xf8, !PT ;  /* 0x0000008000077812 */ /* 0x000fe200078ef807 */
[----:B------:R-:W-:-:S04]  /*4f50*/  IMAD.MOV.U32 R25, RZ, RZ, R23 ;  /* 0x000000ffff197224 */ /* 0x000fc800078e0017 */
[----:B------:R1:W-:Y:S01]  /*4f60*/  STG.E.U8 desc[UR36][R8.64], R7 ;  /* 0x0000000708007986 */ /* 0x0003e2000c101124 */
[----:B------:R-:W-:Y:S05]  /*4f70*/  BRA `(.L_x_416) ;  /* 0x0000000400d87947 */ /* 0x000fea0003800000 */
.L_x_431:
[----:B------:R-:W0:Y:S01]  /*4f80*/  I2F.S8 R0, R5 ;  /* 0x0000000500007306 */ /* 0x000e220000001400 */
[----:B------:R-:W-:Y:S01]  /*4f90*/  IMAD.MOV.U32 R25, RZ, RZ, R23 ;  /* 0x000000ffff197224 */ /* 0x000fe200078e0017 */
[----:B0-----:R-:W-:-:S05]  /*4fa0*/  F2FP.BF16.F32.PACK_AB R0, RZ, R0 ;  /* 0x00000000ff00723e */ /* 0x001fca00000010ff */
[----:B------:R0:W-:Y:S01]  /*4fb0*/  STG.E.U16 desc[UR36][R8.64], R0 ;  /* 0x0000000008007986 */ /* 0x0001e2000c101524 */
[----:B------:R-:W-:Y:S05]  /*4fc0*/  BRA `(.L_x_416) ;  /* 0x0000000400c47947 */ /* 0x000fea0003800000 */
.L_x_428:
[----:B------:R-:W-:-:S13]  /*4fd0*/  ISETP.GT.AND P0, PT, R0, 0x1b, PT ;  /* 0x0000001b0000780c */ /* 0x000fda0003f04270 */
[----:B------:R-:W-:Y:S05]  /*4fe0*/  @P0 BRA `(.L_x_437) ;  /* 0x0000000000f40947 */ /* 0x000fea0003800000 */
[----:B------:R-:W-:-:S13]  /*4ff0*/  ISETP.NE.AND P0, PT, R0, 0x19, PT ;  /* 0x000000190000780c */ /* 0x000fda0003f05270 */
[----:B------:R-:W-:Y:S05]  /*5000*/  @!P0 BRA `(.L_x_438) ;  /* 0x0000000000888947 */ /* 0x000fea0003800000 */
[----:B------:R-:W-:-:S13]  /*5010*/  ISETP.NE.AND P0, PT, R0, 0x1a, PT ;  /* 0x0000001a0000780c */ /* 0x000fda0003f05270 */
[----:B------:R-:W-:Y:S05]  /*5020*/  @!P0 BRA `(.L_x_439) ;  /* 0x00000000001c8947 */ /* 0x000fea0003800000 */
[----:B------:R-:W-:-:S13]  /*5030*/  ISETP.NE.AND P0, PT, R0, 0x1b, PT ;  /* 0x0000001b0000780c */ /* 0x000fda0003f05270 */
[----:B------:R-:W-:Y:S05]  /*5040*/  @P0 BRA `(.L_x_421) ;  /* 0x0000000000f40947 */ /* 0x000fea0003800000 */
[----:B------:R-:W-:Y:S01]  /*5050*/  PRMT R3, R5, 0x8880, RZ ;  /* 0x0000888005037816 */ /* 0x000fe200000000ff */
[----:B------:R-:W-:-:S03]  /*5060*/  IMAD.MOV.U32 R25, RZ, RZ, R23 ;  /* 0x000000ffff197224 */ /* 0x000fc600078e0017 */
[----:B------:R-:W-:-:S05]  /*5070*/  PRMT R3, R3, 0x7710, RZ ;  /* 0x0000771003037816 */ /* 0x000fca00000000ff */
[----:B------:R0:W-:Y:S01]  /*5080*/  STG.E.U16 desc[UR36][R8.64], R3 ;  /* 0x0000000308007986 */ /* 0x0001e2000c101524 */
[----:B------:R-:W-:Y:S05]  /*5090*/  BRA `(.L_x_416) ;  /* 0x0000000400907947 */ /* 0x000fea0003800000 */
.L_x_439:
[----:B------:R-:W0:Y:S01]  /*50a0*/  I2F.S8 R3, R5 ;  /* 0x0000000500037306 */ /* 0x000e220000001400 */
[----:B------:R-:W-:Y:S01]  /*50b0*/  BSSY.RECONVERGENT B0, `(.L_x_440) ;  /* 0x0000014000007945 */ /* 0x000fe20003800200 */
[----:B------:R-:W-:Y:S01]  /*50c0*/  IMAD.MOV.U32 R4, RZ, RZ, 0x80 ;  /* 0x00000080ff047424 */ /* 0x000fe200078e00ff */
[----:B0-----:R-:W-:-:S04]  /*50d0*/  LOP3.LUT R0, R3, 0x7fffffff, RZ, 0xc0, !PT ;  /* 0x7fffffff03007812 */ /* 0x001fc800078ec0ff */
[----:B------:R-:W-:-:S13]  /*50e0*/  ISETP.GT.U32.AND P0, PT, R0, 0x437fffff, PT ;  /* 0x437fffff0000780c */ /* 0x000fda0003f04070 */
[----:B------:R-:W-:Y:S05]  /*50f0*/  @P0 BRA `(.L_x_441) ;  /* 0x00000000003c0947 */ /* 0x000fea0003800000 */
[----:B------:R-:W-:-:S13]  /*5100*/  ISETP.GT.U32.AND P0, PT, R0, 0x3bffffff, PT ;  /* 0x3bffffff0000780c */ /* 0x000fda0003f04070 */
[----:B------:R-:W-:Y:S05]  /*5110*/  @P0 BRA `(.L_x_442) ;  /* 0x0000000000140947 */ /* 0x000fea0003800000 */
[----:B------:R-:W-:Y:S01]  /*5120*/  FADD.FTZ R0, R0, 8192 ;  /* 0x4600000000007421 */ /* 0x000fe20000010000 */
[----:B------:R-:W-:-:S04]  /*5130*/  PRMT R4, RZ, 0x7610, R4 ;  /* 0x00007610ff047816 */ /* 0x000fc80000000004 */
[----:B------:R-:W-:-:S13]  /*5140*/  LOP3.LUT P0, R0, R0, 0xff, RZ, 0xc0, !PT ;  /* 0x000000ff00007812 */ /* 0x000fda000780c0ff */
[----:B------:R-:W-:Y:S05]  /*5150*/  @!P0 BRA `(.L_x_441) ;  /* 0x0000000000248947 */ /* 0x000fea0003800000 */
[----:B------:R-:W-:Y:S05]  /*5160*/  BRA `(.L_x_443) ;  /* 0x0000000000147947 */ /* 0x000fea0003800000 */
.L_x_442:
[----:B------:R-:W-:-:S04]  /*5170*/  SHF.R.U32.HI R0, RZ, 0x14, R3 ;  /* 0x00000014ff007819 */ /* 0x000fc80000011603 */
[----:B------:R-:W-:-:S04]  /*5180*/  LOP3.LUT R0, R0, 0x1, RZ, 0xc0, !PT ;  /* 0x0000000100007812 */ /* 0x000fc800078ec0ff */
[----:B------:R-:W-:-:S04]  /*5190*/  IADD3 R0, PT, PT, R3, 0x487ffff, R0 ;  /* 0x0487ffff03007810 */ /* 0x000fc80007ffe000 */
[----:B------:R-:W-:-:S04]  /*51a0*/  SHF.R.U32.HI R0, RZ, 0x14, R0 ;  /* 0x00000014ff007819 */ /* 0x000fc80000011600 */
[----:B------:R-:W-:-:S07]  /*51b0*/  LOP3.LUT R0, R0, 0xff, RZ, 0xc0, !PT ;  /* 0x000000ff00007812 */ /* 0x000fce00078ec0ff */
.L_x_443:
[----:B------:R-:W-:-:S04]  /*51c0*/  SHF.R.U32.HI R3, RZ, 0x18, R3 ;  /* 0x00000018ff037819 */ /* 0x000fc80000011603 */
[----:B------:R-:W-:-:S04]  /*51d0*/  LOP3.LUT R0, R0, 0x80, R3, 0xf8, !PT ;  /* 0x0000008000007812 */ /* 0x000fc800078ef803 */
[----:B------:R-:W-:-:S07]  /*51e0*/  PRMT R4, R0, 0x7610, R4 ;  /* 0x0000761000047816 */ /* 0x000fce0000000004 */
.L_x_441:
[----:B------:R-:W-:Y:S05]  /*51f0*/  BSYNC.RECONVERGENT B0 ;  /* 0x0000000000007941 */ /* 0x000fea0003800200 */
.L_x_440:
[----:B------:R0:W-:Y:S01]  /*5200*/  STG.E.U8 desc[UR36][R8.64], R4 ;  /* 0x0000000408007986 */ /* 0x0001e2000c101124 */
[----:B------:R-:W-:Y:S01]  /*5210*/  IMAD.MOV.U32 R25, RZ, RZ, R23 ;  /* 0x000000ffff197224 */ /* 0x000fe200078e0017 */
[----:B------:R-:W-:Y:S06]  /*5220*/  BRA `(.L_x_416) ;  /* 0x00000004002c7947 */ /* 0x000fec0003800000 */
.L_x_438:
        /* <DEDUP_REMOVED lines=13> */
.L_x_446:
[----:B------:R-:W-:-:S04]  /*5300*/  SHF.R.U32.HI R0, RZ, 0x15, R3 ;  /* 0x00000015ff007819 */ /* 0x000fc80000011603 */
[----:B------:R-:W-:-:S04]  /*5310*/  LOP3.LUT R0, R0, 0x1, RZ, 0xc0, !PT ;  /* 0x0000000100007812 */ /* 0x000fc800078ec0ff */
[----:B------:R-:W-:-:S04]  /*5320*/  IADD3 R0, PT, PT, R3, 0x88fffff, R0 ;  /* 0x088fffff03007810 */ /* 0x000fc80007ffe000 */
[----:B------:R-:W-:-:S04]  /*5330*/  SHF.R.U32.HI R0, RZ, 0x15, R0 ;  /* 0x00000015ff007819 */ /* 0x000fc80000011600 */
[----:B------:R-:W-:-:S07]  /*5340*/  LOP3.LUT R0, R0, 0xff, RZ, 0xc0, !PT ;  /* 0x000000ff00007812 */ /* 0x000fce00078ec0ff */
.L_x_447:
[----:B------:R-:W-:-:S04]  /*5350*/  SHF.R.U32.HI R3, RZ, 0x18, R3 ;  /* 0x00000018ff037819 */ /* 0x000fc80000011603 */
[----:B------:R-:W-:-:S04]  /*5360*/  LOP3.LUT R0, R0, 0x80, R3, 0xf8, !PT ;  /* 0x0000008000007812 */ /* 0x000fc800078ef803 */
[----:B------:R-:W-:-:S07]  /*5370*/  PRMT R4, R0, 0x7610, R4 ;  /* 0x0000761000047816 */ /* 0x000fce0000000004 */
.L_x_445:
[----:B------:R-:W-:Y:S05]  /*5380*/  BSYNC.RECONVERGENT B0 ;  /* 0x0000000000007941 */ /* 0x000fea0003800200 */
.L_x_444:
[----:B------:R0:W-:Y:S01]  /*5390*/  STG.E.U8 desc[UR36][R8.64], R4 ;  /* 0x0000000408007986 */ /* 0x0001e2000c101124 */
[----:B------:R-:W-:Y:S01]  /*53a0*/  IMAD.MOV.U32 R25, RZ, RZ, R23 ;  /* 0x000000ffff197224 */ /* 0x000fe200078e0017 */
[----:B------:R-:W-:Y:S06]  /*53b0*/  BRA `(.L_x_416) ;  /* 0x0000000000c87947 */ /* 0x000fec0003800000 */
.L_x_437:
[----:B------:R-:W-:-:S13]  /*53c0*/  ISETP.NE.AND P0, PT, R0, 0x1c, PT ;  /* 0x0000001c0000780c */ /* 0x000fda0003f05270 */
[----:B------:R-:W-:Y:S05]  /*53d0*/  @!P0 BRA `(.L_x_448) ;  /* 0x0000000000b48947 */ /* 0x000fea0003800000 */
[----:B------:R-:W-:-:S13]  /*53e0*/  ISETP.NE.AND P0, PT, R0, 0x1d, PT ;  /* 0x0000001d0000780c */ /* 0x000fda0003f05270 */
[----:B------:R-:W-:Y:S05]  /*53f0*/  @!P0 BRA `(.L_x_449) ;  /* 0x0000000000948947 */ /* 0x000fea0003800000 */
[----:B------:R-:W-:-:S13]  /*5400*/  ISETP.NE.AND P0, PT, R0, 0x2c, PT ;  /* 0x0000002c0000780c */ /* 0x000fda0003f05270 */
[----:B------:R-:W-:Y:S05]  /*5410*/  @!P0 BRA `(.L_x_450) ;  /* 0x0000000000488947 */ /* 0x000fea0003800000 */
.L_x_421:
        /* <DEDUP_REMOVED lines=16> */
.L_x_451:
[----:B------:R-:W-:Y:S01]  /*5520*/  IMAD.MOV.U32 R25, RZ, RZ, R23 ;  /* 0x000000ffff197224 */ /* 0x000fe200078e0017 */
[----:B------:R-:W-:Y:S06]  /*5530*/  BRA `(.L_x_416) ;  /* 0x0000000000687947 */ /* 0x000fec0003800000 */
.L_x_450:
[----:B------:R-:W0:Y:S01]  /*5540*/  I2F.S8 R6, R5 ;  /* 0x0000000500067306 */ /* 0x000e220000001400 */
[----:B------:R-:W-:Y:S01]  /*5550*/  IMAD.MOV.U32 R25, RZ, RZ, R23 ;  /* 0x000000ffff197224 */ /* 0x000fe200078e0017 */
[----:B0-----:R-:W-:-:S04]  /*5560*/  SHF.R.U32.HI R4, RZ, 0x17, R6 ;  /* 0x00000017ff047819 */ /* 0x001fc80000011606 */
[----:B------:R-:W-:-:S04]  /*5570*/  LOP3.LUT R3, R4, 0xff, RZ, 0xc0, !PT ;  /* 0x000000ff04037812 */ /* 0x000fc800078ec0ff */
[----:B------:R-:W-:-:S13]  /*5580*/  ISETP.NE.AND P2, PT, R3, 0xff, PT ;  /* 0x000000ff0300780c */ /* 0x000fda0003f45270 */
[--C-:B------:R-:W-:Y:S02]  /*5590*/  @P2 SHF.R.U32.HI R0, RZ, 0x16, R6.reuse ;  /* 0x00000016ff002819 */ /* 0x100fe40000011606 */
[----:B------:R-:W-:Y:S01]  /*55a0*/  @P2 LOP3.LUT P0, RZ, R3, 0x3fffff, R6, 0xf8, !PT ;  /* 0x003fffff03ff2812 */ /* 0x000fe2000780f806 */
[----:B------:R-:W-:Y:S01]  /*55b0*/  IMAD.MOV.U32 R3, RZ, RZ, 0xff ;  /* 0x000000ffff037424 */ /* 0x000fe200078e00ff */
[----:B------:R-:W-:-:S04]  /*55c0*/  @P2 LOP3.LUT R0, R0, 0x1, RZ, 0xc0, !PT ;  /* 0x0000000100002812 */ /* 0x000fc800078ec0ff */
[----:B------:R-:W-:Y:S01]  /*55d0*/  @P2 ISETP.EQ.U32.AND P1, PT, R0, 0x1, P0 ;  /* 0x000000010000280c */ /* 0x000fe20000722070 */
[----:B------:R-:W-:Y:S01]  /*55e0*/  @P2 VIADD R0, R4, 0x1 ;  /* 0x0000000104002836 */ /* 0x000fe20000000000 */
[----:B------:R-:W-:Y:S02]  /*55f0*/  PLOP3.LUT P0, PT, PT, PT, PT, 0x80, 0x8 ;  /* 0x000000000008781c */ /* 0x000fe40003f0f070 */
[----:B------:R-:W-:-:S13]  /*5600*/  @P2 PLOP3.LUT P0, PT, P1, PT, PT, 0x80, 0x8 ;  /* 0x000000000008281c */ /* 0x000fda0000f0f070 */
[----:B------:R-:W-:-:S04]  /*5610*/  @!P0 IMAD.MOV R0, RZ, RZ, R4 ;  /* 0x000000ffff008224 */ /* 0x000fc800078e0204 */
[----:B------:R-:W-:-:S05]  /*5620*/  @P2 IMAD.MOV.U32 R3, RZ, RZ, R0 ;  /* 0x000000ffff032224 */ /* 0x000fca00078e0000 */
[----:B------:R0:W-:Y:S01]  /*5630*/  STG.E.U8 desc[UR36][R8.64], R3 ;  /* 0x0000000308007986 */ /* 0x0001e2000c101124 */
[----:B------:R-:W-:Y:S05]  /*5640*/  BRA `(.L_x_416) ;  /* 0x0000000000247947 */ /* 0x000fea0003800000 */
.L_x_449:
[----:B------:R-:W-:Y:S01]  /*5650*/  PRMT R5, R5, 0x8880, RZ ;  /* 0x0000888005057816 */ /* 0x000fe200000000ff */
[----:B------:R-:W-:-:S04]  /*5660*/  IMAD.MOV.U32 R25, RZ, RZ, R23 ;  /* 0x000000ffff197224 */ /* 0x000fc800078e0017 */
[----:B------:R-:W-:-:S05]  /*5670*/  IMAD.MOV.U32 R4, RZ, RZ, R5 ;  /* 0x000000ffff047224 */ /* 0x000fca00078e0005 */
[----:B------:R-:W-:-:S05]  /*5680*/  SHF.R.S32.HI R5, RZ, 0x1f, R4 ;  /* 0x0000001fff057819 */ /* 0x000fca0000011404 */
[----:B------:R0:W-:Y:S01]  /*5690*/  STG.E.64 desc[UR36][R8.64], R4 ;  /* 0x0000000408007986 */ /* 0x0001e2000c101b24 */
[----:B------:R-:W-:Y:S05]  /*56a0*/  BRA `(.L_x_416) ;  /* 0x00000000000c7947 */ /* 0x000fea0003800000 */
.L_x_448:
[----:B------:R-:W-:Y:S01]  /*56b0*/  PRMT R3, R5, 0x8880, RZ ;  /* 0x0000888005037816 */ /* 0x000fe200000000ff */
[----:B------:R-:W-:-:S04]  /*56c0*/  IMAD.MOV.U32 R25, RZ, RZ, R23 ;  /* 0x000000ffff197224 */ /* 0x000fc800078e0017 */
[----:B------:R0:W-:Y:S03]  /*56d0*/  STG.E desc[UR36][R8.64], R3 ;  /* 0x0000000308007986 */ /* 0x0001e6000c101924 */
.L_x_416:
[----:B------:R-:W-:Y:S05]  /*56e0*/  BSYNC.RECONVERGENT B6 ;  /* 0x0000000000067941 */ /* 0x000fea0003800200 */
.L_x_415:
[----:B------:R-:W-:Y:S01]  /*56f0*/  ISETP.GE.AND P0, PT, R25, R16, PT ;  /* 0x000000101900720c */ /* 0x000fe20003f06270 */
[----:B------:R-:W-:-:S12]  /*5700*/  BSSY.RECONVERGENT B6, `(.L_x_452) ;  /* 0x00001e6000067945 */ /* 0x000fd80003800200 */
[----:B------:R-:W-:Y:S05]  /*5710*/  @P0 BRA `(.L_x_453) ;  /* 0x0000001c00900947 */ /* 0x000fea0003800000 */
[----:B------:R-:W5:Y:S01]  /*5720*/  LDCU UR4, c[0x0][0x3a8] ;  /* 0x00007500ff0477ac */ /* 0x000f620008000800 */
[----:B0123--:R-:W0:Y:S01]  /*5730*/  LDC.64 R8, c[0x0][0x388] ;  /* 0x0000e200ff087b82 */ /* 0x00fe220000000a00 */
[----:B------:R-:W-:Y:S01]  /*5740*/  IMAD R0, R2, 0x200, R25 ;  /* 0x0000020002007824 */ /* 0x000fe200078e0219 */
[----:B----4-:R-:W-:-:S03]  /*5750*/  PRMT R4, R17, 0x9910, RZ ;  /* 0x0000991011047816 */ /* 0x010fc600000000ff */
[----:B-----5:R-:W-:Y:S02]  /*5760*/  IMAD R3, R0, UR4, RZ ;  /* 0x0000000400037c24 */ /* 0x020fe4000f8e02ff */
[----:B------:R-:W-:-:S05]  /*5770*/  IMAD.MOV.U32 R0, RZ, RZ, R4 ;  /* 0x000000ffff007224 */ /* 0x000fca00078e0004 */
[----:B------:R-:W-:Y:S02]  /*5780*/  ISETP.GT.AND P1, PT, R0, 0x9, PT ;  /* 0x000000090000780c */ /* 0x000fe40003f24270 */
[----:B0-----:R-:W-:-:S05]  /*5790*/  IADD3 R8, P0, PT, R3, R8, RZ ;  /* 0x0000000803087210 */ /* 0x001fca0007f1e0ff */
        /* <DEDUP_REMOVED lines=11> */
[----:B------:R-:W-:Y:S05]  /*5850*/  BRA `(.L_x_459) ;  /* 0x0000000c00707947 */ /* 0x000fea0003800000 */
.L_x_457:
[----:B------:R0:W-:Y:S01]  /*5860*/  STG.E.U8 desc[UR36][R8.64], R22 ;  /* 0x0000001608007986 */ /* 0x0001e2000c101124 */
[----:B------:R-:W-:Y:S05]  /*5870*/  BRA `(.L_x_459) ;  /* 0x0000000c00687947 */ /* 0x000fea0003800000 */
.L_x_456:
[----:B------:R-:W-:-:S13]  /*5880*/  ISETP.NE.AND P0, PT, R0, 0x2, PT ;  /* 0x000000020000780c */ /* 0x000fda0003f05270 */
[----:B------:R-:W-:Y:S05]  /*5890*/  @!P0 BRA `(.L_x_460) ;  /* 0x00000000002c8947 */ /* 0x000fea0003800000 */
[----:B------:R-:W-:-:S13]  /*58a0*/  ISETP.NE.AND P0, PT, R0, 0x3, PT ;  /* 0x000000030000780c */ /* 0x000fda0003f05270 */
[----:B------:R-:W-:Y:S05]  /*58b0*/  @!P0 BRA `(.L_x_461) ;  /* 0x0000000000188947 */ /* 0x000fea0003800000 */
[----:B------:R-:W-:-:S13]  /*58c0*/  ISETP.NE.AND P0, PT, R0, 0x4, PT ;  /* 0x000000040000780c */ /* 0x000fda0003f05270 */
[----:B------:R-:W-:Y:S05]  /*58d0*/  @P0 BRA `(.L_x_458) ;  /* 0x00000008006c0947 */ /* 0x000fea0003800000 */
[----:B------:R-:W-:-:S04]  /*58e0*/  PRMT R4, R22, 0x8880, RZ ;  /* 0x0000888016047816 */ /* 0x000fc800000000ff */
[----:B------:R-:W-:-:S05]  /*58f0*/  SHF.R.S32.HI R5, RZ, 0x1f, R4 ;  /* 0x0000001fff057819 */ /* 0x000fca0000011404 */
[----:B------:R0:W-:Y:S01]  /*5900*/  STG.E.64 desc[UR36][R8.64], R4 ;  /* 0x0000000408007986 */ /* 0x0001e2000c101b24 */
[----:B------:R-:W-:Y:S05]  /*5910*/  BRA `(.L_x_459) ;  /* 0x0000000c00407947 */ /* 0x000fea0003800000 */
.L_x_461:
[----:B------:R-:W-:-:S05]  /*5920*/  PRMT R3, R22, 0x8880, RZ ;  /* 0x0000888016037816 */ /* 0x000fca00000000ff */
[----:B------:R0:W-:Y:S01]  /*5930*/  STG.E desc[UR36][R8.64], R3 ;  /* 0x0000000308007986 */ /* 0x0001e2000c101924 */
[----:B------:R-:W-:Y:S05]  /*5940*/  BRA `(.L_x_459) ;  /* 0x0000000c00347947 */ /* 0x000fea0003800000 */
.L_x_460:
[----:B------:R-:W-:-:S04]  /*5950*/  PRMT R3, R22, 0x8880, RZ ;  /* 0x0000888016037816 */ /* 0x000fc800000000ff */
[----:B------:R-:W-:-:S05]  /*5960*/  PRMT R3, R3, 0x7710, RZ ;  /* 0x0000771003037816 */ /* 0x000fca00000000ff */
[----:B------:R0:W-:Y:S01]  /*5970*/  STG.E.U16 desc[UR36][R8.64], R3 ;  /* 0x0000000308007986 */ /* 0x0001e2000c101524 */
[----:B------:R-:W-:Y:S05]  /*5980*/  BRA `(.L_x_459) ;  /* 0x0000000c00247947 */ /* 0x000fea0003800000 */
.L_x_455:
[----:B------:R-:W-:-:S13]  /*5990*/  ISETP.GT.AND P0, PT, R0, 0x6, PT ;  /* 0x000000060000780c */ /* 0x000fda0003f04270 */
[----:B------:R-:W-:Y:S05]  /*59a0*/  @P0 BRA `(.L_x_462) ;  /* 0x00000000002c0947 */ /* 0x000fea0003800000 */
[----:B------:R-:W-:-:S13]  /*59b0*/  ISETP.NE.AND P0, PT, R0, 0x5, PT ;  /* 0x000000050000780c */ /* 0x000fda0003f05270 */
[----:B------:R-:W-:Y:S05]  /*59c0*/  @!P0 BRA `(.L_x_463) ;  /* 0x0000000000148947 */ /* 0x000fea0003800000 */
[----:B------:R-:W-:-:S13]  /*59d0*/  ISETP.NE.AND P0, PT, R0, 0x6, PT ;  /* 0x000000060000780c */ /* 0x000fda0003f05270 */
[----:B------:R-:W-:Y:S05]  /*59e0*/  @P0 BRA `(.L_x_458) ;  /* 0x0000000800280947 */ /* 0x000fea0003800000 */
[----:B------:R-:W0:Y:S02]  /*59f0*/  I2F.S8 R3, R22 ;  /* 0x0000001600037306 */ /* 0x000e240000001400 */
[----:B0-----:R0:W-:Y:S01]  /*5a00*/  STG.E desc[UR36][R8.64], R3 ;  /* 0x0000000308007986 */ /* 0x0011e2000c101924 */
[----:B------:R-:W-:Y:S05]  /*5a10*/  BRA `(.L_x_459) ;  /* 0x0000000c00007947 */ /* 0x000fea0003800000 */
.L_x_463:
[----:B------:R-:W0:Y:S02]  /*5a20*/  I2F.S8 R0, R22 ;  /* 0x0000001600007306 */ /* 0x000e240000001400 */
[----:B0-----:R-:W-:-:S05]  /*5a30*/  F2FP.F16.F32.PACK_AB R0, RZ, R0 ;  /* 0x00000000ff00723e */ /* 0x001fca00000000ff */
[----:B------:R0:W-:Y:S01]  /*5a40*/  STG.E.U16 desc[UR36][R8.64], R0 ;  /* 0x0000000008007986 */ /* 0x0001e2000c101524 */
[----:B------:R-:W-:Y:S05]  /*5a50*/  BRA `(.L_x_459) ;  /* 0x0000000800f07947 */ /* 0x000fea0003800000 */
.L_x_462:
[----:B------:R-:W-:-:S13]  /*5a60*/  ISETP.NE.AND P0, PT, R0, 0x7, PT ;  /* 0x000000070000780c */ /* 0x000fda0003f05270 */
[----:B------:R-:W-:Y:S05]  /*5a70*/  @!P0 BRA `(.L_x_464) ;  /* 0x0000000000348947 */ /* 0x000fea0003800000 */
[----:B------:R-:W-:-:S13]  /*5a80*/  ISETP.NE.AND P0, PT, R0, 0x8, PT ;  /* 0x000000080000780c */ /* 0x000fda0003f05270 */
[----:B------:R-:W-:Y:S05]  /*5a90*/  @!P0 BRA `(.L_x_465) ;  /* 0x0000000000188947 */ /* 0x000fea0003800000 */
[----:B------:R-:W-:-:S13]  /*5aa0*/  ISETP.NE.AND P0, PT, R0, 0x9, PT ;  /* 0x000000090000780c */ /* 0x000fda0003f05270 */
[----:B------:R-:W-:Y:S05]  /*5ab0*/  @P0 BRA `(.L_x_458) ;  /* 0x0000000400f40947 */ /* 0x000fea0003800000 */
[----:B------:R-:W0:Y:S01]  /*5ac0*/  I2F.S8 R22, R22 ;  /* 0x0000001600167306 */ /* 0x000e220000001400 */
[----:B------:R-:W-:-:S05]  /*5ad0*/  IMAD.MOV.U32 R23, RZ, RZ, RZ ;  /* 0x000000ffff177224 */ /* 0x000fca00078e00ff */
[----:B0-----:R0:W-:Y:S01]  /*5ae0*/  STG.E.64 desc[UR36][R8.64], R22 ;  /* 0x0000001608007986 */ /* 0x0011e2000c101b24 */
[----:B------:R-:W-:Y:S05]  /*5af0*/  BRA `(.L_x_459) ;  /* 0x0000000800c87947 */ /* 0x000fea0003800000 */
.L_x_465:
[----:B------:R-:W0:Y:S02]  /*5b00*/  I2F.S8 R22, R22 ;  /* 0x0000001600167306 */ /* 0x000e240000001400 */
[----:B0-----:R-:W-:-:S04]  /*5b10*/  F2FP.F16.F32.PACK_AB R3, RZ, R22 ;  /* 0x00000016ff03723e */ /* 0x001fc800000000ff */
[----:B------:R-:W-:-:S05]  /*5b20*/  PRMT R3, R3, 0x5410, RZ ;  /* 0x0000541003037816 */ /* 0x000fca00000000ff */
[----:B------:R0:W-:Y:S01]  /*5b30*/  STG.E desc[UR36][R8.64], R3 ;  /* 0x0000000308007986 */ /* 0x0001e2000c101924 */
[----:B------:R-:W-:Y:S05]  /*5b40*/  BRA `(.L_x_459) ;  /* 0x0000000800b47947 */ /* 0x000fea0003800000 */
.L_x_464:
[----:B------:R-:W-:-:S04]  /*5b50*/  PRMT R4, R22, 0x8880, RZ ;  /* 0x0000888016047816 */ /* 0x000fc800000000ff */
[----:B------:R-:W-:-:S06]  /*5b60*/  PRMT R4, R4, 0x7710, RZ ;  /* 0x0000771004047816 */ /* 0x000fcc00000000ff */
[----:B------:R-:W0:Y:S02]  /*5b70*/  I2F.F64.S16 R4, R4 ;  /* 0x0000000400047312 */ /* 0x000e240000101c00 */
[----:B0-----:R0:W-:Y:S01]  /*5b80*/  STG.E.64 desc[UR36][R8.64], R4 ;  /* 0x0000000408007986 */ /* 0x0011e2000c101b24 */
[----:B------:R-:W-:Y:S05]  /*5b90*/  BRA `(.L_x_459) ;  /* 0x0000000800a07947 */ /* 0x000fea0003800000 */
.L_x_454:
[----:B------:R-:W-:-:S13]  /*5ba0*/  ISETP.GT.AND P0, PT, R0, 0x18, PT ;  /* 0x000000180000780c */ /* 0x000fda0003f04270 */
[----:B------:R-:W-:Y:S05]  /*5bb0*/  @!P0 BRA `(.L_x_466) ;  /* 0x00000004005c8947 */ /* 0x000fea0003800000 */
        /* <DEDUP_REMOVED lines=8> */
[----:B------:R-:W-:-:S04]  /*5c40*/  PRMT R3, R22, 0x8880, RZ ;  /* 0x0000888016037816 */ /* 0x000fc800000000ff */
[----:B------:R-:W-:-:S05]  /*5c50*/  PRMT R3, R3, 0x7710, RZ ;  /* 0x0000771003037816 */ /* 0x000fca00000000ff */
[----:B------:R0:W-:Y:S01]  /*5c60*/  STG.E.U16 desc[UR36][R8.64], R3 ;  /* 0x0000000308007986 */ /* 0x0001e2000c101524 */
[----:B------:R-:W-:Y:S05]  /*5c70*/  BRA `(.L_x_459) ;  /* 0x0000000800687947 */ /* 0x000fea0003800000 */
.L_x_469:
[----:B------:R-:W0:Y:S01]  /*5c80*/  I2F.S8 R5, R22 ;  /* 0x0000001600057306 */ /* 0x000e220000001400 */
[----:B------:R-:W-:Y:S01]  /*5c90*/  BSSY.RECONVERGENT B0, `(.L_x_470) ;  /* 0x0000013000007945 */ /* 0x000fe20003800200 */
[----:B------:R-:W-:Y:S01]  /*5ca0*/  IMAD.MOV.U32 R4, RZ, RZ, 0x80 ;  /* 0x00000080ff047424 */ /* 0x000fe200078e00ff */
[----:B0-----:R-:W-:-:S04]  /*5cb0*/  LOP3.LUT R3, R5, 0x7fffffff, RZ, 0xc0, !PT ;  /* 0x7fffffff05037812 */ /* 0x001fc800078ec0ff */
[----:B------:R-:W-:-:S13]  /*5cc0*/  ISETP.GT.U32.AND P0, PT, R3, 0x437fffff, PT ;  /* 0x437fffff0300780c */ /* 0x000fda0003f04070 */
        /* <DEDUP_REMOVED lines=12> */
.L_x_472:
[----:B------:R-:W-:-:S04]  /*5d90*/  SHF.R.U32.HI R3, RZ, 0x18, R5 ;  /* 0x00000018ff037819 */ /* 0x000fc80000011605 */
[----:B------:R-:W-:-:S04]  /*5da0*/  LOP3.LUT R0, R0, 0x80, R3, 0xf8, !PT ;  /* 0x0000008000007812 */ /* 0x000fc800078ef803 */
[----:B------:R-:W-:-:S07]  /*5db0*/  PRMT R4, R0, 0x7610, R4 ;  /* 0x0000761000047816 */ /* 0x000fce0000000004 */
.L_x_471:
[----:B------:R-:W-:Y:S05]  /*5dc0*/  BSYNC.RECONVERGENT B0 ;  /* 0x0000000000007941 */ /* 0x000fea0003800200 */
.L_x_470:
[----:B------:R0:W-:Y:S01]  /*5dd0*/  STG.E.U8 desc[UR36][R8.64], R4 ;  /* 0x0000000408007986 */ /* 0x0001e2000c101124 */
[----:B------:R-:W-:Y:S05]  /*5de0*/  BRA `(.L_x_459) ;  /* 0x00000008000c7947 */ /* 0x000fea0003800000 */
.L_x_468:
        /* <DEDUP_REMOVED lines=17> */
.L_x_475:
[----:B------:R-:W-:-:S04]  /*5f00*/  SHF.R.U32.HI R3, RZ, 0x18, R5 ;  /* 0x00000018ff037819 */ /* 0x000fc80000011605 */
[----:B------:R-:W-:-:S04]  /*5f10*/  LOP3.LUT R0, R0, 0x80, R3, 0xf8, !PT ;  /* 0x0000008000007812 */ /* 0x000fc800078ef803 */
[----:B------:R-:W-:-:S07]  /*5f20*/  PRMT R4, R0, 0x7610, R4 ;  /* 0x0000761000047816 */ /* 0x000fce0000000004 */
.L_x_474:
[----:B------:R-:W-:Y:S05]  /*5f30*/  BSYNC.RECONVERGENT B0 ;  /* 0x0000000000007941 */ /* 0x000fea0003800200 */
.L_x_473:
[----:B------:R0:W-:Y:S01]  /*5f40*/  STG.E.U8 desc[UR36][R8.64], R4 ;  /* 0x0000000408007986 */ /* 0x0001e2000c101124 */
[----:B------:R-:W-:Y:S05]  /*5f50*/  BRA `(.L_x_459) ;  /* 0x0000000400b07947 */ /* 0x000fea0003800000 */
.L_x_467:
[----:B------:R-:W-:-:S13]  /*5f60*/  ISETP.NE.AND P0, PT, R0, 0x1c, PT ;  /* 0x0000001c0000780c */ /* 0x000fda0003f05270 */
[----:B------:R-:W-:Y:S05]  /*5f70*/  @!P0 BRA `(.L_x_476) ;  /* 0x0000000000608947 */ /* 0x000fea0003800000 */
[----:B------:R-:W-:-:S13]  /*5f80*/  ISETP.NE.AND P0, PT, R0, 0x1d, PT ;  /* 0x0000001d0000780c */ /* 0x000fda0003f05270 */
[----:B------:R-:W-:Y:S05]  /*5f90*/  @!P0 BRA `(.L_x_477) ;  /* 0x0000000000488947 */ /* 0x000fea0003800000 */
[----:B------:R-:W-:-:S13]  /*5fa0*/  ISETP.NE.AND P0, PT, R0, 0x2c, PT ;  /* 0x0000002c0000780c */ /* 0x000fda0003f05270 */
[----:B------:R-:W-:Y:S05]  /*5fb0*/  @P0 BRA `(.L_x_458) ;  /* 0x0000000000b40947 */ /* 0x000fea0003800000 */
[----:B------:R-:W0:Y:S02]  /*5fc0*/  I2F.S8 R22, R22 ;  /* 0x0000001600167306 */ /* 0x000e240000001400 */
        /* <DEDUP_REMOVED lines=15> */
.L_x_477:
[----:B------:R-:W-:-:S04]  /*60c0*/  PRMT R4, R22, 0x8880, RZ ;  /* 0x0000888016047816 */ /* 0x000fc800000000ff */
[----:B------:R-:W-:-:S05]  /*60d0*/  SHF.R.S32.HI R5, RZ, 0x1f, R4 ;  /* 0x0000001fff057819 */ /* 0x000fca0000011404 */
[----:B------:R0:W-:Y:S01]  /*60e0*/  STG.E.64 desc[UR36][R8.64], R4 ;  /* 0x0000000408007986 */ /* 0x0001e2000c101b24 */
[----:B------:R-:W-:Y:S05]  /*60f0*/  BRA `(.L_x_459) ;  /* 0x0000000400487947 */ /* 0x000fea0003800000 */
.L_x_476:
[----:B------:R-:W-:-:S05]  /*6100*/  PRMT R3, R22, 0x8880, RZ ;  /* 0x0000888016037816 */ /* 0x000fca00000000ff */
[----:B------:R0:W-:Y:S01]  /*6110*/  STG.E desc[UR36][R8.64], R3 ;  /* 0x0000000308007986 */ /* 0x0001e2000c101924 */
[----:B------:R-:W-:Y:S05]  /*6120*/  BRA `(.L_x_459) ;  /* 0x00000004003c7947 */ /* 0x000fea0003800000 */
.L_x_466:
[----:B------:R-:W-:-:S13]  /*6130*/  ISETP.GT.AND P0, PT, R0, 0xe, PT ;  /* 0x0000000e0000780c */ /* 0x000fda0003f04270 */
[----:B------:R-:W-:Y:S05]  /*6140*/  @P0 BRA `(.L_x_478) ;  /* 0x0000000000380947 */ /* 0x000fea0003800000 */
[----:B------:R-:W-:-:S13]  /*6150*/  ISETP.NE.AND P0, PT, R0, 0xa, PT ;  /* 0x0000000a0000780c */ /* 0x000fda0003f05270 */
[----:B------:R-:W-:Y:S05]  /*6160*/  @!P0 BRA `(.L_x_479) ;  /* 0x0000000000188947 */ /* 0x000fea0003800000 */
[----:B------:R-:W-:-:S13]  /*6170*/  ISETP.NE.AND P0, PT, R0, 0xb, PT ;  /* 0x0000000b0000780c */ /* 0x000fda0003f05270 */
[----:B------:R-:W-:Y:S05]  /*6180*/  @P0 BRA `(.L_x_458) ;  /* 0x0000000000400947 */ /* 0x000fea0003800000 */
[----:B------:R-:W-:-:S04]  /*6190*/  ISETP.NE.AND P0, PT, R22, RZ, PT ;  /* 0x000000ff1600720c */ /* 0x000fc80003f05270 */
[----:B------:R-:W-:-:S05]  /*61a0*/  SEL R3, RZ, 0x1, !P0 ;  /* 0x00000001ff037807 */ /* 0x000fca0004000000 */
[----:B------:R3:W-:Y:S01]  /*61b0*/  STG.E.U8 desc[UR36][R8.64], R3 ;  /* 0x0000000308007986 */ /* 0x0007e2000c101124 */
[----:B------:R-:W-:Y:S05]  /*61c0*/  BRA `(.L_x_459) ;  /* 0x0000000400147947 */ /* 0x000fea0003800000 */
.L_x_479:
[----:B------:R-:W-:Y:S02]  /*61d0*/  PRMT R4, R22, 0x8880, RZ ;  /* 0x0000888016047816 */ /* 0x000fe400000000ff */
[----:B------:R-:W-:Y:S02]  /*61e0*/  CS2R R6, SRZ ;  /* 0x0000000000067805 */ /* 0x000fe4000001ff00 */
[----:B------:R-:W-:-:S06]  /*61f0*/  PRMT R4, R4, 0x7710, RZ ;  /* 0x0000771004047816 */ /* 0x000fcc00000000ff */
[----:B------:R-:W0:Y:S02]  /*6200*/  I2F.F64.S16 R4, R4 ;  /* 0x0000000400047312 */ /* 0x000e240000101c00 */
[----:B0-----:R4:W-:Y:S01]  /*6210*/  STG.E.128 desc[UR36][R8.64], R4 ;  /* 0x0000000408007986 */ /* 0x0019e2000c101d24 */
[----:B------:R-:W-:Y:S05]  /*6220*/  BRA `(.L_x_459) ;  /* 0x0000000000fc7947 */ /* 0x000fea0003800000 */
.L_x_478:
[----:B------:R-:W-:-:S13]  /*6230*/  ISETP.NE.AND P0, PT, R0, 0xf, PT ;  /* 0x0000000f0000780c */ /* 0x000fda0003f05270 */
[----:B------:R-:W-:Y:S05]  /*6240*/  @!P0 BRA `(.L_x_480) ;  /* 0x0000000000e88947 */ /* 0x000fea0003800000 */
[----:B------:R-:W-:-:S13]  /*6250*/  ISETP.NE.AND P0, PT, R0, 0x17, PT ;  /* 0x000000170000780c */ /* 0x000fda0003f05270 */
[----:B------:R-:W-:Y:S05]  /*6260*/  @!P0 BRA `(.L_x_481) ;  /* 0x0000000000908947 */ /* 0x000fea0003800000 */
[----:B------:R-:W-:-:S13]  /*6270*/  ISETP.NE.AND P0, PT, R0, 0x18, PT ;  /* 0x000000180000780c */ /* 0x000fda0003f05270 */
[----:B------:R-:W-:Y:S05]  /*6280*/  @!P0 BRA `(.L_x_482) ;  /* 0x0000000000448947 */ /* 0x000fea0003800000 */
.L_x_458:
        /* <DEDUP_REMOVED lines=16> */
.L_x_483:
[----:B------:R-:W-:Y:S05]  /*6390*/  BRA `(.L_x_459) ;  /* 0x0000000000a07947 */ /* 0x000fea0003800000 */
.L_x_482:
[----:B------:R-:W0:Y:S01]  /*63a0*/  I2F.S8 R5, R22 ;  /* 0x0000001600057306 */ /* 0x000e220000001400 */
[----:B------:R-:W-:Y:S01]  /*63b0*/  BSSY.RECONVERGENT B0, `(.L_x_484) ;  /* 0x000000c000007945 */ /* 0x000fe20003800200 */
[----:B------:R-:W-:Y:S01]  /*63c0*/  IMAD.MOV.U32 R0, RZ, RZ, 0x7f ;  /* 0x0000007fff007424 */ /* 0x000fe200078e00ff */
[----:B0-----:R-:W-:Y:S02]  /*63d0*/  LOP3.LUT R4, R5, 0x7fffffff, RZ, 0xc0, !PT ;  /* 0x7fffffff05047812 */ /* 0x001fe400078ec0ff */
[----:B------:R-:W-:Y:S02]  /*63e0*/  SHF.R.U32.HI R3, RZ, 0x18, R5 ;  /* 0x00000018ff037819 */ /* 0x000fe40000011605 */
[----:B------:R-:W-:-:S13]  /*63f0*/  ISETP.GT.U32.AND P0, PT, R4, 0x43efffff, PT ;  /* 0x43efffff0400780c */ /* 0x000fda0003f04070 */
[----:B------:R-:W-:Y:S05]  /*6400*/  @P0 BRA `(.L_x_485) ;  /* 0x0000000000180947 */ /* 0x000fea0003800000 */
[----:B------:R-:W-:-:S13]  /*6410*/  ISETP.GE.U32.AND P0, PT, R4, 0x3c800000, PT ;  /* 0x3c8000000400780c */ /* 0x000fda0003f06070 */
[----:B------:R-:W-:-:S04]  /*6420*/  @P0 SHF.R.U32.HI R0, RZ, 0x14, R5 ;  /* 0x00000014ff000819 */ /* 0x000fc80000011605 */
[----:B------:R-:W-:-:S04]  /*6430*/  @P0 LOP3.LUT R0, R0, 0x1, RZ, 0xc0, !PT ;  /* 0x0000000100000812 */ /* 0x000fc800078ec0ff */
[----:B------:R-:W-:-:S04]  /*6440*/  @P0 IADD3 R0, PT, PT, R5, 0x407ffff, R0 ;  /* 0x0407ffff05000810 */ /* 0x000fc80007ffe000 */
[----:B------:R-:W-:Y:S01]  /*6450*/  @P0 SHF.R.U32.HI R0, RZ, 0x14, R0 ;  /* 0x00000014ff000819 */ /* 0x000fe20000011600 */
[----:B------:R-:W-:-:S07]  /*6460*/  @!P0 FADD.FTZ R0, R4, 16384 ;  /* 0x4680000004008421 */ /* 0x000fce0000010000 */
.L_x_485:
[----:B------:R-:W-:Y:S05]  /*6470*/  BSYNC.RECONVERGENT B0 ;  /* 0x0000000000007941 */ /* 0x000fea0003800200 */
.L_x_484:
[----:B------:R-:W-:-:S05]  /*6480*/  LOP3.LUT R3, R0, 0x80, R3, 0xf8, !PT ;  /* 0x0000008000037812 */ /* 0x000fca00078ef803 */
[----:B------:R2:W-:Y:S01]  /*6490*/  STG.E.U8 desc[UR36][R8.64], R3 ;  /* 0x0000000308007986 */ /* 0x0005e2000c101124 */
[----:B------:R-:W-:Y:S05]  /*64a0*/  BRA `(.L_x_459) ;  /* 0x00000000005c7947 */ /* 0x000fea0003800000 */
.L_x_481:
[----:B------:R-:W0:Y:S01]  /*64b0*/  I2F.S8 R5, R22 ;  /* 0x0000001600057306 */ /* 0x000e220000001400 */
[----:B------:R-:W-:Y:S01]  /*64c0*/  BSSY.RECONVERGENT B0, `(.L_x_486) ;  /* 0x000000e000007945 */ /* 0x000fe20003800200 */
[----:B0-----:R-:W-:-:S04]  /*64d0*/  LOP3.LUT R3, R5, 0x7fffffff, RZ, 0xc0, !PT ;  /* 0x7fffffff05037812 */ /* 0x001fc800078ec0ff */
[----:B------:R-:W-:-:S13]  /*64e0*/  ISETP.GT.U32.AND P0, PT, R3, 0x477fffff, PT ;  /* 0x477fffff0300780c */ /* 0x000fda0003f04070 */
[----:B------:R-:W-:Y:S05]  /*64f0*/  @P0 BRA `(.L_x_487) ;  /* 0x00000000001c0947 */ /* 0x000fea0003800000 */
[----:B------:R-:W-:-:S13]  /*6500*/  ISETP.GE.U32.AND P0, PT, R3, 0x38800000, PT ;  /* 0x388000000300780c */ /* 0x000fda0003f06070 */
[----:B------:R-:W-:-:S04]  /*6510*/  @P0 SHF.R.U32.HI R0, RZ, 0x15, R5 ;  /* 0x00000015ff000819 */ /* 0x000fc80000011605 */
[----:B------:R-:W-:-:S04]  /*6520*/  @P0 LOP3.LUT R0, R0, 0x1, RZ, 0xc0, !PT ;  /* 0x0000000100000812 */ /* 0x000fc800078ec0ff */
[----:B------:R-:W-:-:S04]  /*6530*/  @P0 IADD3 R0, PT, PT, R5, 0x80fffff, R0 ;  /* 0x080fffff05000810 */ /* 0x000fc80007ffe000 */
[----:B------:R-:W-:Y:S01]  /*6540*/  @P0 SHF.R.U32.HI R0, RZ, 0x15, R0 ;  /* 0x00000015ff000819 */ /* 0x000fe20000011600 */
[----:B------:R-:W-:Y:S01]  /*6550*/  @!P0 FADD.FTZ R0, R3, 128 ;  /* 0x4300000003008421 */ /* 0x000fe20000010000 */
[----:B------:R-:W-:Y:S06]  /*6560*/  BRA `(.L_x_488) ;  /* 0x00000000000c7947 */ /* 0x000fec0003800000 */
.L_x_487:
[----:B------:R-:W-:Y:S01]  /*6570*/  IMAD.MOV.U32 R0, RZ, RZ, 0x7f ;  /* 0x0000007fff007424 */ /* 0x000fe200078e00ff */
[----:B------:R-:W-:-:S04]  /*6580*/  ISETP.GT.U32.AND P0, PT, R3, 0x7f800000, PT ;  /* 0x7f8000000300780c */ /* 0x000fc80003f04070 */
[----:B------:R-:W-:-:S09]  /*6590*/  SEL R0, R0, 0x7c, P0 ;  /* 0x0000007c00007807 */ /* 0x000fd20000000000 */
.L_x_488:
[----:B------:R-:W-:Y:S05]  /*65a0*/  BSYNC.RECONVERGENT B0 ;  /* 0x0000000000007941 */ /* 0x000fea0003800200 */
.L_x_486:
[----:B------:R-:W-:-:S04]  /*65b0*/  SHF.R.U32.HI R3, RZ, 0x18, R5 ;  /* 0x00000018ff037819 */ /* 0x000fc80000011605 */
[----:B------:R-:W-:-:S05]  /*65c0*/  LOP3.LUT R3, R0, 0x80, R3, 0xf8, !PT ;  /* 0x0000008000037812 */ /* 0x000fca00078ef803 */
[----:B------:R1:W-:Y:S01]  /*65d0*/  STG.E.U8 desc[UR36][R8.64], R3 ;  /* 0x0000000308007986 */ /* 0x0003e2000c101124 */
[----:B------:R-:W-:Y:S05]  /*65e0*/  BRA `(.L_x_459) ;  /* 0x00000000000c7947 */ /* 0x000fea0003800000 */
.L_x_480:
[----:B------:R-:W0:Y:S02]  /*65f0*/  I2F.S8 R0, R22 ;  /* 0x0000001600007306 */ /* 0x000e240000001400 */
[----:B0-----:R-:W-:-:S05]  /*6600*/  F2FP.BF16.F32.PACK_AB R0, RZ, R0 ;  /* 0x00000000ff00723e */ /* 0x001fca00000010ff */
[----:B------:R0:W-:Y:S02]  /*6610*/  STG.E.U16 desc[UR36][R8.64], R0 ;  /* 0x0000000008007986 */ /* 0x0001e4000c101524 */
.L_x_459:
[----:B------:R-:W-:-:S05]  /*6620*/  VIADD R25, R25, 0x80 ;  /* 0x0000008019197836 */ /* 0x000fca0000000000 */
[----:B------:R-:W-:-:S13]  /*6630*/  ISETP.GE.AND P0, PT, R25, R16, PT ;  /* 0x000000101900720c */ /* 0x000fda0003f06270 */
[----:B------:R-:W-:Y:S05]  /*6640*/  @P0 BRA `(.L_x_453) ;  /* 0x0000000c00c40947 */ /* 0x000fea0003800000 */
[----:B------:R-:W5:Y:S01]  /*6650*/  LDCU UR4, c[0x0][0x3a8] ;  /* 0x00007500ff0477ac */ /* 0x000f620008000800 */
[----:B01234-:R-:W0:Y:S01]  /*6660*/  LDC.64 R8, c[0x0][0x388] ;  /* 0x0000e200ff087b82 */ /* 0x01fe220000000a00 */
[----:B------:R-:W-:Y:S01]  /*6670*/  IMAD R0, R2, 0x200, R25 ;  /* 0x0000020002007824 */ /* 0x000fe200078e0219 */
[----:B------:R-:W-:-:S03]  /*6680*/  PRMT R4, R17, 0x9910, RZ ;  /* 0x0000991011047816 */ /* 0x000fc600000000ff */
        /* <DEDUP_REMOVED lines=16> */
.L_x_492:
[----:B------:R0:W-:Y:S01]  /*6790*/  STG.E.U8 desc[UR36][R8.64], R18 ;  /* 0x0000001208007986 */ /* 0x0001e2000c101124 */
[----:B------:R-:W-:Y:S05]  /*67a0*/  BRA `(.L_x_494) ;  /* 0x0000000c00687947 */ /* 0x000fea0003800000 */
.L_x_491:
        /* <DEDUP_REMOVED lines=10> */
.L_x_496:
[----:B------:R-:W-:-:S05]  /*6850*/  PRMT R3, R18, 0x8880, RZ ;  /* 0x0000888012037816 */ /* 0x000fca00000000ff */
[----:B------:R3:W-:Y:S01]  /*6860*/  STG.E desc[UR36][R8.64], R3 ;  /* 0x0000000308007986 */ /* 0x0007e2000c101924 */
[----:B------:R-:W-:Y:S05]  /*6870*/  BRA `(.L_x_494) ;  /* 0x0000000c00347947 */ /* 0x000fea0003800000 */
.L_x_495:
[----:B------:R-:W-:-:S04]  /*6880*/  PRMT R3, R18, 0x8880, RZ ;  /* 0x0000888012037816 */ /* 0x000fc800000000ff */
[----:B------:R-:W-:-:S05]  /*6890*/  PRMT R3, R3, 0x7710, RZ ;  /* 0x0000771003037816 */ /* 0x000fca00000000ff */
[----:B------:R2:W-:Y:S01]  /*68a0*/  STG.E.U16 desc[UR36][R8.64], R3 ;  /* 0x0000000308007986 */ /* 0x0005e2000c101524 */
[----:B------:R-:W-:Y:S05]  /*68b0*/  BRA `(.L_x_494) ;  /* 0x0000000c00247947 */ /* 0x000fea0003800000 */
.L_x_490:
        /* <DEDUP_REMOVED lines=9> */
.L_x_498:
[----:B------:R-:W0:Y:S02]  /*6950*/  I2F.S8 R0, R18 ;  /* 0x0000001200007306 */ /* 0x000e240000001400 */
[----:B0-----:R-:W-:-:S05]  /*6960*/  F2FP.F16.F32.PACK_AB R0, RZ, R0 ;  /* 0x00000000ff00723e */ /* 0x001fca00000000ff */
[----:B------:R0:W-:Y:S01]  /*6970*/  STG.E.U16 desc[UR36][R8.64], R0 ;  /* 0x0000000008007986 */ /* 0x0001e2000c101524 */
[----:B------:R-:W-:Y:S05]  /*6980*/  BRA `(.L_x_494) ;  /* 0x0000000800f07947 */ /* 0x000fea0003800000 */
.L_x_497:
        /* <DEDUP_REMOVED lines=10> */
.L_x_500:
[----:B------:R-:W0:Y:S02]  /*6a30*/  I2F.S8 R18, R18 ;  /* 0x0000001200127306 */ /* 0x000e240000001400 */
[----:B0-----:R-:W-:-:S04]  /*6a40*/  F2FP.F16.F32.PACK_AB R3, RZ, R18 ;  /* 0x00000012ff03723e */ /* 0x001fc800000000ff */
[----:B------:R-:W-:-:S05]  /*6a50*/  PRMT R3, R3, 0x5410, RZ ;  /* 0x0000541003037816 */ /* 0x000fca00000000ff */
[----:B------:R0:W-:Y:S01]  /*6a60*/  STG.E desc[UR36][R8.64], R3 ;  /* 0x0000000308007986 */ /* 0x0001e2000c101924 */
[----:B------:R-:W-:Y:S05]  /*6a70*/  BRA `(.L_x_494) ;  /* 0x0000000800b47947 */ /* 0x000fea0003800000 */
.L_x_499:
[----:B------:R-:W-:-:S04]  /*6a80*/  PRMT R4, R18, 0x8880, RZ ;  /* 0x0000888012047816 */ /* 0x000fc800000000ff */
[----:B------:R-:W-:-:S06]  /*6a90*/  PRMT R4, R4, 0x7710, RZ ;  /* 0x0000771004047816 */ /* 0x000fcc00000000ff */
[----:B------:R-:W0:Y:S02]  /*6aa0*/  I2F.F64.S16 R4, R4 ;  /* 0x0000000400047312 */ /* 0x000e240000101c00 */
[----:B0-----:R0:W-:Y:S01]  /*6ab0*/  STG.E.64 desc[UR36][R8.64], R4 ;  /* 0x0000000408007986 */ /* 0x0011e2000c101b24 */
[----:B------:R-:W-:Y:S05]  /*6ac0*/  BRA `(.L_x_494) ;  /* 0x0000000800a07947 */ /* 0x000fea0003800000 */
.L_x_489:
        /* <DEDUP_REMOVED lines=14> */
.L_x_504:
        /* <DEDUP_REMOVED lines=17> */
.L_x_507:
[----:B------:R-:W-:-:S04]  /*6cc0*/  SHF.R.U32.HI R3, RZ, 0x18, R5 ;  /* 0x00000018ff037819 */ /* 0x000fc80000011605 */
[----:B------:R-:W-:-:S04]  /*6cd0*/  LOP3.LUT R0, R0, 0x80, R3, 0xf8, !PT ;  /* 0x0000008000007812 */ /* 0x000fc800078ef803 */
[----:B------:R-:W-:-:S07]  /*6ce0*/  PRMT R4, R0, 0x7610, R4 ;  /* 0x0000761000047816 */ /* 0x000fce0000000004 */
.L_x_506:
[----:B------:R-:W-:Y:S05]  /*6cf0*/  BSYNC.RECONVERGENT B0 ;  /* 0x0000000000007941 */ /* 0x000fea0003800200 */
.L_x_505:
[----:B------:R0:W-:Y:S01]  /*6d00*/  STG.E.U8 desc[UR36][R8.64], R4 ;  /* 0x0000000408007986 */ /* 0x0001e2000c101124 */
[----:B------:R-:W-:Y:S05]  /*6d10*/  BRA `(.L_x_494) ;  /* 0x00000008000c7947 */ /* 0x000fea0003800000 */
.L_x_503:
        /* <DEDUP_REMOVED lines=17> */
.L_x_510:
[----:B------:R-:W-:-:S04]  /*6e30*/  SHF.R.U32.HI R3, RZ, 0x18, R5 ;  /* 0x00000018ff037819 */ /* 0x000fc80000011605 */
[----:B------:R-:W-:-:S04]  /*6e40*/  LOP3.LUT R0, R0, 0x80, R3, 0xf8, !PT ;  /* 0x0000008000007812 */ /* 0x000fc800078ef803 */
[----:B------:R-:W-:-:S07]  /*6e50*/  PRMT R4, R0, 0x7610, R4 ;  /* 0x0000761000047816 */ /* 0x000fce0000000004 */
.L_x_509:
[----:B------:R-:W-:Y:S05]  /*6e60*/  BSYNC.RECONVERGENT B0 ;  /* 0x0000000000007941 */ /* 0x000fea0003800200 */
.L_x_508:
[----:B------:R0:W-:Y:S01]  /*6e70*/  STG.E.U8 desc[UR36][R8.64], R4 ;  /* 0x0000000408007986 */ /* 0x0001e2000c101124 */
[----:B------:R-:W-:Y:S05]  /*6e80*/  BRA `(.L_x_494) ;  /* 0x0000000400b07947 */ /* 0x000fea0003800000 */
.L_x_502:
        /* <DEDUP_REMOVED lines=22> */
.L_x_512:
[----:B------:R-:W-:-:S04]  /*6ff0*/  PRMT R4, R18, 0x8880, RZ ;  /* 0x0000888012047816 */ /* 0x000fc800000000ff */
[----:B------:R-:W-:-:S05]  /*7000*/  SHF.R.S32.HI R5, RZ, 0x1f, R4 ;  /* 0x0000001fff057819 */ /* 0x000fca0000011404 */
[----:B------:R0:W-:Y:S01]  /*7010*/  STG.E.64 desc[UR36][R8.64], R4 ;  /* 0x0000000408007986 */ /* 0x0001e2000c101b24 */
[----:B------:R-:W-:Y:S05]  /*7020*/  BRA `(.L_x_494) ;  /* 0x0000000400487947 */ /* 0x000fea0003800000 */
.L_x_511:
[----:B------:R-:W-:-:S05]  /*7030*/  PRMT R3, R18, 0x8880, RZ ;  /* 0x0000888012037816 */ /* 0x000fca00000000ff */
[----:B------:R0:W-:Y:S01]  /*7040*/  STG.E desc[UR36][R8.64], R3 ;  /* 0x0000000308007986 */ /* 0x0001e2000c101924 */
[----:B------:R-:W-:Y:S05]  /*7050*/  BRA `(.L_x_494) ;  /* 0x00000004003c7947 */ /* 0x000fea0003800000 */
.L_x_501:
        /* <DEDUP_REMOVED lines=10> */
.L_x_514:
[----:B------:R-:W-:Y:S02]  /*7100*/  PRMT R4, R18, 0x8880, RZ ;  /* 0x0000888012047816 */ /* 0x000fe400000000ff */
[----:B------:R-:W-:Y:S02]  /*7110*/  CS2R R6, SRZ ;  /* 0x0000000000067805 */ /* 0x000fe4000001ff00 */
[----:B------:R-:W-:-:S06]  /*7120*/  PRMT R4, R4, 0x7710, RZ ;  /* 0x0000771004047816 */ /* 0x000fcc00000000ff */
[----:B------:R-:W0:Y:S02]  /*7130*/  I2F.F64.S16 R4, R4 ;  /* 0x0000000400047312 */ /* 0x000e240000101c00 */
[----:B0-----:R0:W-:Y:S01]  /*7140*/  STG.E.128 desc[UR36][R8.64], R4 ;  /* 0x0000000408007986 */ /* 0x0011e2000c101d24 */
[----:B------:R-:W-:Y:S05]  /*7150*/  BRA `(.L_x_494) ;  /* 0x0000000000fc7947 */ /* 0x000fea0003800000 */
.L_x_513:
[----:B------:R-:W-:-:S13]  /*7160*/  ISETP.NE.AND P0, PT, R0, 0xf, PT ;  /* 0x0000000f0000780c */ /* 0x000fda0003f05270 */
[----:B------:R-:W-:Y:S05]  /*7170*/  @!P0 BRA `(.L_x_515) ;  /* 0x0000000000e88947 */ /* 0x000fea0003800000 */
[----:B------:R-:W-:-:S13]  /*7180*/  ISETP.NE.AND P0, PT, R0, 0x17, PT ;  /* 0x000000170000780c */ /* 0x000fda0003f05270 */
[----:B------:R-:W-:Y:S05]  /*7190*/  @!P0 BRA `(.L_x_516) ;  /* 0x0000000000908947 */ /* 0x000fea0003800000 */
[----:B------:R-:W-:-:S13]  /*71a0*/  ISETP.NE.AND P0, PT, R0, 0x18, PT ;  /* 0x000000180000780c */ /* 0x000fda0003f05270 */
[----:B------:R-:W-:Y:S05]  /*71b0*/  @!P0 BRA `(.L_x_517) ;  /* 0x0000000000448947 */ /* 0x000fea0003800000 */
.L_x_493:
        /* <DEDUP_REMOVED lines=16> */
.L_x_518:
[----:B------:R-:W-:Y:S05]  /*72c0*/  BRA `(.L_x_494) ;  /* 0x0000000000a07947 */ /* 0x000fea0003800000 */
.L_x_517:
        /* <DEDUP_REMOVED lines=13> */
.L_x_520:
[----:B------:R-:W-:Y:S05]  /*73a0*/  BSYNC.RECONVERGENT B0 ;  /* 0x0000000000007941 */ /* 0x000fea0003800200 */
.L_x_519:
[----:B------:R-:W-:-:S05]  /*73b0*/  LOP3.LUT R3, R0, 0x80, R3, 0xf8, !PT ;  /* 0x0000008000037812 */ /* 0x000fca00078ef803 */
[----:B------:R0:W-:Y:S01]  /*73c0*/  STG.E.U8 desc[UR36][R8.64], R3 ;  /* 0x0000000308007986 */ /* 0x0001e2000c101124 */
[----:B------:R-:W-:Y:S05]  /*73d0*/  BRA `(.L_x_494) ;  /* 0x00000000005c7947 */ /* 0x000fea0003800000 */
.L_x_516:
        /* <DEDUP_REMOVED lines=12> */
.L_x_522:
[----:B------:R-:W-:Y:S01]  /*74a0*/  IMAD.MOV.U32 R0, RZ, RZ, 0x7f ;  /* 0x0000007fff007424 */ /* 0x000fe200078e00ff */
[----:B------:R-:W-:-:S04]  /*74b0*/  ISETP.GT.U32.AND P0, PT, R3, 0x7f800000, PT ;  /* 0x7f8000000300780c */ /* 0x000fc80003f04070 */
[----:B------:R-:W-:-:S09]  /*74c0*/  SEL R0, R0, 0x7c, P0 ;  /* 0x0000007c00007807 */ /* 0x000fd20000000000 */
.L_x_523:
[----:B------:R-:W-:Y:S05]  /*74d0*/  BSYNC.RECONVERGENT B0 ;  /* 0x0000000000007941 */ /* 0x000fea0003800200 */
.L_x_521:
[----:B------:R-:W-:-:S04]  /*74e0*/  SHF.R.U32.HI R3, RZ, 0x18, R5 ;  /* 0x00000018ff037819 */ /* 0x000fc80000011605 */
[----:B------:R-:W-:-:S05]  /*74f0*/  LOP3.LUT R3, R0, 0x80, R3, 0xf8, !PT ;  /* 0x0000008000037812 */ /* 0x000fca00078ef803 */
[----:B------:R0:W-:Y:S01]  /*7500*/  STG.E.U8 desc[UR36][R8.64], R3 ;  /* 0x0000000308007986 */ /* 0x0001e2000c101124 */
[----:B------:R-:W-:Y:S05]  /*7510*/  BRA `(.L_x_494) ;  /* 0x00000000000c7947 */ /* 0x000fea0003800000 */
.L_x_515:
[----:B------:R-:W0:Y:S02]  /*7520*/  I2F.S8 R0, R18 ;  /* 0x0000001200007306 */ /* 0x000e240000001400 */
[----:B0-----:R-:W-:-:S05]  /*7530*/  F2FP.BF16.F32.PACK_AB R0, RZ, R0 ;  /* 0x00000000ff00723e */ /* 0x001fca00000010ff */
[----:B------:R0:W-:Y:S02]  /*7540*/  STG.E.U16 desc[UR36][R8.64], R0 ;  /* 0x0000000008007986 */ /* 0x0001e4000c101524 */
.L_x_494:
[----:B------:R-:W-:-:S07]  /*7550*/  VIADD R25, R25, 0x80 ;  /* 0x0000008019197836 */ /* 0x000fce0000000000 */
.L_x_453:
[----:B------:R-:W-:Y:S05]  /*7560*/  BSYNC.RECONVERGENT B6 ;  /* 0x0000000000067941 */ /* 0x000fea0003800200 */
.L_x_452:
[----:B------:R-:W-:-:S13]  /*7570*/  ISETP.GE.AND P0, PT, R25, R16, PT ;  /* 0x000000101900720c */ /* 0x000fda0003f06270 */
[----:B------:R-:W-:Y:S05]  /*7580*/  @P0 EXIT ;  /* 0x000000000000094d */ /* 0x000fea0003800000 */
[----:B0--34-:R-:W0:Y:S01]  /*7590*/  LDC.64 R4, c[0x0][0x388] ;  /* 0x0000e200ff047b82 */ /* 0x019e220000000a00 */
[----:B------:R-:W1:Y:S01]  /*75a0*/  LDCU UR4, c[0x0][0x3a8] ;  /* 0x00007500ff0477ac */ /* 0x000e620008000800 */
[----:B------:R-:W-:Y:S01]  /*75b0*/  PRMT R0, R17, 0x9910, RZ ;  /* 0x0000991011007816 */ /* 0x000fe200000000ff */
[----:B------:R-:W-:-:S03]  /*75c0*/  IMAD R2, R2, 0x200, R25 ;  /* 0x0000020002027824 */ /* 0x000fc600078e0219 */
[----:B------:R-:W-:Y:S01]  /*75d0*/  ISETP.GT.AND P1, PT, R0, 0x9, PT ;  /* 0x000000090000780c */ /* 0x000fe20003f24270 */
[----:B-12---:R-:W-:-:S05]  /*75e0*/  IMAD R3, R2, UR4, RZ ;  /* 0x0000000402037c24 */ /* 0x006fca000f8e02ff */
[----:B0-----:R-:W-:-:S05]  /*75f0*/  IADD3 R2, P0, PT, R3, R4, RZ ;  /* 0x0000000403027210 */ /* 0x001fca0007f1e0ff */
[----:B------:R-:W-:Y:S02]  /*7600*/  IMAD.X R3, RZ, RZ, R5, P0 ;  /* 0x000000ffff037224 */ /* 0x000fe400000e0605 */
[----:B------:R-:W-:Y:S06]  /*7610*/  @P1 BRA `(.L_x_524) ;  /* 0x0000000000f81947 */ /* 0x000fec0003800000 */
        /* <DEDUP_REMOVED lines=8> */
[----:B------:R-:W-:Y:S01]  /*76a0*/  STG.E.U8 desc[UR36][R2.64], R19 ;  /* 0x0000001302007986 */ /* 0x000fe2000c101124 */
[----:B------:R-:W-:Y:S05]  /*76b0*/  EXIT ;  /* 0x000000000000794d */ /* 0x000fea0003800000 */
.L_x_527:
[----:B------:R-:W-:Y:S01]  /*76c0*/  STG.E.U8 desc[UR36][R2.64], R19 ;  /* 0x0000001302007986 */ /* 0x000fe2000c101124 */
[----:B------:R-:W-:Y:S05]  /*76d0*/  EXIT ;  /* 0x000000000000794d */ /* 0x000fea0003800000 */
.L_x_526:
        /* <DEDUP_REMOVED lines=8> */
[----:B------:R-:W-:Y:S01]  /*7760*/  STG.E.64 desc[UR36][R2.64], R4 ;  /* 0x0000000402007986 */ /* 0x000fe2000c101b24 */
[----:B------:R-:W-:Y:S05]  /*7770*/  EXIT ;  /* 0x000000000000794d */ /* 0x000fea0003800000 */
.L_x_530:
[----:B------:R-:W-:-:S05]  /*7780*/  PRMT R5, R19, 0x8880, RZ ;  /* 0x0000888013057816 */ /* 0x000fca00000000ff */
[----:B------:R-:W-:Y:S01]  /*7790*/  STG.E desc[UR36][R2.64], R5 ;  /* 0x0000000502007986 */ /* 0x000fe2000c101924 */
[----:B------:R-:W-:Y:S05]  /*77a0*/  EXIT ;  /* 0x000000000000794d */ /* 0x000fea0003800000 */
.L_x_529:
[----:B------:R-:W-:-:S04]  /*77b0*/  PRMT R5, R19, 0x8880, RZ ;  /* 0x0000888013057816 */ /* 0x000fc800000000ff */
[----:B------:R-:W-:-:S05]  /*77c0*/  PRMT R5, R5, 0x7710, RZ ;  /* 0x0000771005057816 */ /* 0x000fca00000000ff */
[----:B------:R-:W-:Y:S01]  /*77d0*/  STG.E.U16 desc[UR36][R2.64], R5 ;  /* 0x0000000502007986 */ /* 0x000fe2000c101524 */
[----:B------:R-:W-:Y:S05]  /*77e0*/  EXIT ;  /* 0x000000000000794d */ /* 0x000fea0003800000 */
.L_x_525:
[----:B------:R-:W-:-:S13]  /*77f0*/  ISETP.GT.AND P0, PT, R0, 0x6, PT ;  /* 0x000000060000780c */ /* 0x000fda0003f04270 */
[----:B------:R-:W-:Y:S05]  /*7800*/  @P0 BRA `(.L_x_531) ;  /* 0x00000000002c0947 */ /* 0x000fea0003800000 */
[----:B------:R-:W-:-:S13]  /*7810*/  ISETP.NE.AND P0, PT, R0, 0x5, PT ;  /* 0x000000050000780c */ /* 0x000fda0003f05270 */
[----:B------:R-:W-:Y:S05]  /*7820*/  @!P0 BRA `(.L_x_532) ;  /* 0x0000000000148947 */ /* 0x000fea0003800000 */
[----:B------:R-:W-:-:S13]  /*7830*/  ISETP.NE.AND P0, PT, R0, 0x6, PT ;  /* 0x000000060000780c */ /* 0x000fda0003f05270 */
[----:B------:R-:W-:Y:S05]  /*7840*/  @P0 BRA `(.L_x_528) ;  /* 0x0000000800280947 */ /* 0x000fea0003800000 */
[----:B------:R-:W0:Y:S02]  /*7850*/  I2F.S8 R19, R19 ;  /* 0x0000001300137306 */ /* 0x000e240000001400 */
[----:B0-----:R-:W-:Y:S01]  /*7860*/  STG.E desc[UR36][R2.64], R19 ;  /* 0x0000001302007986 */ /* 0x001fe2000c101924 */
[----:B------:R-:W-:Y:S05]  /*7870*/  EXIT ;  /* 0x000000000000794d */ /* 0x000fea0003800000 */
.L_x_532:
[----:B------:R-:W0:Y:S02]  /*7880*/  I2F.S8 R0, R19 ;  /* 0x0000001300007306 */ /* 0x000e240000001400 */
[----:B0-----:R-:W-:-:S05]  /*7890*/  F2FP.F16.F32.PACK_AB R0, RZ, R0 ;  /* 0x00000000ff00723e */ /* 0x001fca00000000ff */
[----:B------:R-:W-:Y:S01]  /*78a0*/  STG.E.U16 desc[UR36][R2.64], R0 ;  /* 0x0000000002007986 */ /* 0x000fe2000c101524 */
[----:B------:R-:W-:Y:S05]  /*78b0*/  EXIT ;  /* 0x000000000000794d */ /* 0x000fea0003800000 */
.L_x_531:
        /* <DEDUP_REMOVED lines=8> */
[----:B0-----:R-:W-:Y:S01]  /*7940*/  STG.E.64 desc[UR36][R2.64], R4 ;  /* 0x0000000402007986 */ /* 0x001fe2000c101b24 */
[----:B------:R-:W-:Y:S05]  /*7950*/  EXIT ;  /* 0x000000000000794d */ /* 0x000fea0003800000 */
.L_x_534:
[----:B------:R-:W0:Y:S02]  /*7960*/  I2F.S8 R19, R19 ;  /* 0x0000001300137306 */ /* 0x000e240000001400 */
[----:B0-----:R-:W-:-:S04]  /*7970*/  F2FP.F16.F32.PACK_AB R5, RZ, R19 ;  /* 0x00000013ff05723e */ /* 0x001fc800000000ff */
[----:B------:R-:W-:-:S05]  /*7980*/  PRMT R5, R5, 0x5410, RZ ;  /* 0x0000541005057816 */ /* 0x000fca00000000ff */
[----:B------:R-:W-:Y:S01]  /*7990*/  STG.E desc[UR36][R2.64], R5 ;  /* 0x0000000502007986 */ /* 0x000fe2000c101924 */
[----:B------:R-:W-:Y:S05]  /*79a0*/  EXIT ;  /* 0x000000000000794d */ /* 0x000fea0003800000 */
.L_x_533:
[----:B------:R-:W-:-:S04]  /*79b0*/  PRMT R4, R19, 0x8880, RZ ;  /* 0x0000888013047816 */ /* 0x000fc800000000ff */
[----:B------:R-:W-:-:S06]  /*79c0*/  PRMT R4, R4, 0x7710, RZ ;  /* 0x0000771004047816 */ /* 0x000fcc00000000ff */
[----:B------:R-:W0:Y:S02]  /*79d0*/  I2F.F64.S16 R4, R4 ;  /* 0x0000000400047312 */ /* 0x000e240000101c00 */
[----:B0-----:R-:W-:Y:S01]  /*79e0*/  STG.E.64 desc[UR36][R2.64], R4 ;  /* 0x0000000402007986 */ /* 0x001fe2000c101b24 */
[----:B------:R-:W-:Y:S05]  /*79f0*/  EXIT ;  /* 0x000000000000794d */ /* 0x000fea0003800000 */
.L_x_524:
        /* <DEDUP_REMOVED lines=12> */
[----:B------:R-:W-:Y:S01]  /*7ac0*/  STG.E.U16 desc[UR36][R2.64], R5 ;  /* 0x0000000502007986 */ /* 0x000fe2000c101524 */
[----:B------:R-:W-:Y:S05]  /*7ad0*/  EXIT ;  /* 0x000000000000794d */ /* 0x000fea0003800000 */
.L_x_538:
        /* <DEDUP_REMOVED lines=18> */
.L_x_541:
[----:B------:R-:W-:-:S04]  /*7c00*/  SHF.R.U32.HI R5, RZ, 0x18, R5 ;  /* 0x00000018ff057819 */ /* 0x000fc80000011605 */
[----:B------:R-:W-:-:S07]  /*7c10*/  LOP3.LUT R0, R0, 0x80, R5, 0xf8, !PT ;  /* 0x0000008000007812 */ /* 0x000fce00078ef805 */
.L_x_540:
[----:B------:R-:W-:Y:S05]  /*7c20*/  BSYNC.RECONVERGENT B0 ;  /* 0x0000000000007941 */ /* 0x000fea0003800200 */
.L_x_539:
[----:B------:R-:W-:Y:S01]  /*7c30*/  STG.E.U8 desc[UR36][R2.64], R0 ;  /* 0x0000000002007986 */ /* 0x000fe2000c101124 */
[----:B------:R-:W-:Y:S05]  /*7c40*/  EXIT ;  /* 0x000000000000794d */ /* 0x000fea0003800000 */
.L_x_537:
        /* <DEDUP_REMOVED lines=18> */
.L_x_544:
[----:B------:R-:W-:-:S04]  /*7d70*/  SHF.R.U32.HI R5, RZ, 0x18, R5 ;  /* 0x00000018ff057819 */ /* 0x000fc80000011605 */
[----:B------:R-:W-:-:S07]  /*7d80*/  LOP3.LUT R0, R0, 0x80, R5, 0xf8, !PT ;  /* 0x0000008000007812 */ /* 0x000fce00078ef805 */
.L_x_543:
[----:B------:R-:W-:Y:S05]  /*7d90*/  BSYNC.RECONVERGENT B0 ;  /* 0x0000000000007941 */ /* 0x000fea0003800200 */
.L_x_542:
[----:B------:R-:W-:Y:S01]  /*7da0*/  STG.E.U8 desc[UR36][R2.64], R0 ;  /* 0x0000000002007986 */ /* 0x000fe2000c101124 */
[----:B------:R-:W-:Y:S05]  /*7db0*/  EXIT ;  /* 0x000000000000794d */ /* 0x000fea0003800000 */
.L_x_536:
        /* <DEDUP_REMOVED lines=20> */
[----:B------:R-:W-:Y:S01]  /*7f00*/  STG.E.U8 desc[UR36][R2.64], R5 ;  /* 0x0000000502007986 */ /* 0x000fe2000c101124 */
[----:B------:R-:W-:Y:S05]  /*7f10*/  EXIT ;  /* 0x000000000000794d */ /* 0x000fea0003800000 */
.L_x_546:
[----:B------:R-:W-:-:S04]  /*7f20*/  PRMT R4, R19, 0x8880, RZ ;  /* 0x0000888013047816 */ /* 0x000fc800000000ff */
[----:B------:R-:W-:-:S05]  /*7f30*/  SHF.R.S32.HI R5, RZ, 0x1f, R4 ;  /* 0x0000001fff057819 */ /* 0x000fca0000011404 */
[----:B------:R-:W-:Y:S01]  /*7f40*/  STG.E.64 desc[UR36][R2.64], R4 ;  /* 0x0000000402007986 */ /* 0x000fe2000c101b24 */
[----:B------:R-:W-:Y:S05]  /*7f50*/  EXIT ;  /* 0x000000000000794d */ /* 0x000fea0003800000 */
.L_x_545:
[----:B------:R-:W-:-:S05]  /*7f60*/  PRMT R5, R19, 0x8880, RZ ;  /* 0x0000888013057816 */ /* 0x000fca00000000ff */
[----:B------:R-:W-:Y:S01]  /*7f70*/  STG.E desc[UR36][R2.64], R5 ;  /* 0x0000000502007986 */ /* 0x000fe2000c101924 */
[----:B------:R-:W-:Y:S05]  /*7f80*/  EXIT ;  /* 0x000000000000794d */ /* 0x000fea0003800000 */
.L_x_535:
        /* <DEDUP_REMOVED lines=8> */
[----:B------:R-:W-:Y:S01]  /*8010*/  STG.E.U8 desc[UR36][R2.64], R5 ;  /* 0x0000000502007986 */ /* 0x000fe2000c101124 */
[----:B------:R-:W-:Y:S05]  /*8020*/  EXIT ;  /* 0x000000000000794d */ /* 0x000fea0003800000 */
.L_x_548:
[----:B------:R-:W-:Y:S02]  /*8030*/  PRMT R4, R19, 0x8880, RZ ;  /* 0x0000888013047816 */ /* 0x000fe400000000ff */
[----:B------:R-:W-:Y:S02]  /*8040*/  CS2R R6, SRZ ;  /* 0x0000000000067805 */ /* 0x000fe4000001ff00 */
[----:B------:R-:W-:-:S06]  /*8050*/  PRMT R4, R4, 0x7710, RZ ;  /* 0x0000771004047816 */ /* 0x000fcc00000000ff */
[----:B------:R-:W0:Y:S02]  /*8060*/  I2F.F64.S16 R4, R4 ;  /* 0x0000000400047312 */ /* 0x000e240000101c00 */
[----:B0-----:R-:W-:Y:S01]  /*8070*/  STG.E.128 desc[UR36][R2.64], R4 ;  /* 0x0000000402007986 */ /* 0x001fe2000c101d24 */
[----:B------:R-:W-:Y:S05]  /*8080*/  EXIT ;  /* 0x000000000000794d */ /* 0x000fea0003800000 */
.L_x_547:
[----:B------:R-:W-:-:S13]  /*8090*/  ISETP.NE.AND P0, PT, R0, 0xf, PT ;  /* 0x0000000f0000780c */ /* 0x000fda0003f05270 */
[----:B------:R-:W-:Y:S05]  /*80a0*/  @!P0 BRA `(.L_x_549) ;  /* 0x0000000000e88947 */ /* 0x000fea0003800000 */
[----:B------:R-:W-:-:S13]  /*80b0*/  ISETP.NE.AND P0, PT, R0, 0x17, PT ;  /* 0x000000170000780c */ /* 0x000fda0003f05270 */
[----:B------:R-:W-:Y:S05]  /*80c0*/  @!P0 BRA `(.L_x_550) ;  /* 0x0000000000908947 */ /* 0x000fea0003800000 */
[----:B------:R-:W-:-:S13]  /*80d0*/  ISETP.NE.AND P0, PT, R0, 0x18, PT ;  /* 0x000000180000780c */ /* 0x000fda0003f05270 */
[----:B------:R-:W-:Y:S05]  /*80e0*/  @!P0 BRA `(.L_x_551) ;  /* 0x0000000000448947 */ /* 0x000fea0003800000 */
.L_x_528:
[----:B------:R-:W-:Y:S01]  /*80f0*/  MOV R0, 0x0 ;  /* 0x0000000000007802 */ /* 0x000fe20000000f00 */
[----:B------:R-:W0:Y:S01]  /*8100*/  LDCU.64 UR4, c[0x4][0x198] ;  /* 0x01003300ff0477ac */ /* 0x000e220008000a00 */
[----:B------:R-:W-:Y:S02]  /*8110*/  IMAD.MOV.U32 R8, RZ, RZ, 0x65 ;  /* 0x00000065ff087424 */ /* 0x000fe400078e00ff */
[----:B------:R1:W2:Y:S01]  /*8120*/  LDC.64 R2, c[0x4][R0] ;  /* 0x0100000000027b82 */ /* 0x0002a20000000a00 */
[----:B------:R-:W3:Y:S01]  /*8130*/  LDCU.64 UR6, c[0x4][0x1a0] ;  /* 0x01003400ff0677ac */ /* 0x000ee20008000a00 */
[----:B------:R-:W-:Y:S02]  /*8140*/  IMAD.MOV.U32 R12, RZ, RZ, 0x1 ;  /* 0x00000001ff0c7424 */ /* 0x000fe400078e00ff */
[----:B------:R-:W-:Y:S01]  /*8150*/  IMAD.MOV.U32 R13, RZ, RZ, RZ ;  /* 0x000000ffff0d7224 */ /* 0x000fe200078e00ff */
[----:B------:R-:W4:Y:S01]  /*8160*/  LDCU.64 UR8, c[0x4][0x10] ;  /* 0x01000200ff0877ac */ /* 0x000f220008000a00 */
[----:B0-----:R-:W-:-:S02]  /*8170*/  IMAD.U32 R4, RZ, RZ, UR4 ;  /* 0x00000004ff047e24 */ /* 0x001fc4000f8e00ff */
[----:B------:R-:W-:Y:S02]  /*8180*/  IMAD.U32 R5, RZ, RZ, UR5 ;  /* 0x00000005ff057e24 */ /* 0x000fe4000f8e00ff */
[----:B---3--:R-:W-:Y:S02]  /*8190*/  IMAD.U32 R6, RZ, RZ, UR6 ;  /* 0x00000006ff067e24 */ /* 0x008fe4000f8e00ff */
[----:B------:R-:W-:Y:S02]  /*81a0*/  IMAD.U32 R7, RZ, RZ, UR7 ;  /* 0x00000007ff077e24 */ /* 0x000fe4000f8e00ff */
[----:B----4-:R-:W-:Y:S02]  /*81b0*/  IMAD.U32 R10, RZ, RZ, UR8 ;  /* 0x00000008ff0a7e24 */ /* 0x010fe4000f8e00ff */
[----:B-1----:R-:W-:-:S07]  /*81c0*/  IMAD.U32 R11, RZ, RZ, UR9 ;  /* 0x00000009ff0b7e24 */ /* 0x002fce000f8e00ff */
[----:B------:R-:W-:-:S07]  /*81d0*/  LEPC R20, `(.L_x_552) ;  /* 0x000000001014794e */ /* 0x000fce0000000000 */
[----:B--2---:R-:W-:Y:S05]  /*81e0*/  CALL.ABS.NOINC R2 ;  /* 0x0000000002007343 */ /* 0x004fea0003c00000 */
.L_x_552:
[----:B------:R-:W-:Y:S05]  /*81f0*/  EXIT ;  /* 0x000000000000794d */ /* 0x000fea0003800000 */
.L_x_551:
        /* <DEDUP_REMOVED lines=13> */
.L_x_554:
[----:B------:R-:W-:Y:S05]  /*82d0*/  BSYNC.RECONVERGENT B0 ;  /* 0x0000000000007941 */ /* 0x000fea0003800200 */
.L_x_553:
[----:B------:R-:W-:-:S05]  /*82e0*/  LOP3.LUT R5, R0, 0x80, R5, 0xf8, !PT ;  /* 0x0000008000057812 */ /* 0x000fca00078ef805 */
[----:B------:R-:W-:Y:S01]  /*82f0*/  STG.E.U8 desc[UR36][R2.64], R5 ;  /* 0x0000000502007986 */ /* 0x000fe2000c101124 */
[----:B------:R-:W-:Y:S05]  /*8300*/  EXIT ;  /* 0x000000000000794d */ /* 0x000fea0003800000 */
.L_x_550:
        /* <DEDUP_REMOVED lines=12> */
.L_x_556:
[----:B------:R-:W-:Y:S01]  /*83d0*/  IMAD.MOV.U32 R0, RZ, RZ, 0x7f ;  /* 0x0000007fff007424 */ /* 0x000fe200078e00ff */
[----:B------:R-:W-:-:S04]  /*83e0*/  ISETP.GT.U32.AND P0, PT, R4, 0x7f800000, PT ;  /* 0x7f8000000400780c */ /* 0x000fc80003f04070 */
[----:B------:R-:W-:-:S09]  /*83f0*/  SEL R0, R0, 0x7c, P0 ;  /* 0x0000007c00007807 */ /* 0x000fd20000000000 */
.L_x_557:
[----:B------:R-:W-:Y:S05]  /*8400*/  BSYNC.RECONVERGENT B0 ;  /* 0x0000000000007941 */ /* 0x000fea0003800200 */
.L_x_555:
[----:B------:R-:W-:-:S04]  /*8410*/  SHF.R.U32.HI R5, RZ, 0x18, R5 ;  /* 0x00000018ff057819 */ /* 0x000fc80000011605 */
[----:B------:R-:W-:-:S05]  /*8420*/  LOP3.LUT R5, R0, 0x80, R5, 0xf8, !PT ;  /* 0x0000008000057812 */ /* 0x000fca00078ef805 */
[----:B------:R-:W-:Y:S01]  /*8430*/  STG.E.U8 desc[UR36][R2.64], R5 ;  /* 0x0000000502007986 */ /* 0x000fe2000c101124 */
[----:B------:R-:W-:Y:S05]  /*8440*/  EXIT ;  /* 0x000000000000794d */ /* 0x000fea0003800000 */
.L_x_549:
[----:B------:R-:W0:Y:S02]  /*8450*/  I2F.S8 R0, R19 ;  /* 0x0000001300007306 */ /* 0x000e240000001400 */
[----:B0-----:R-:W-:-:S05]  /*8460*/  F2FP.BF16.F32.PACK_AB R0, RZ, R0 ;  /* 0x00000000ff00723e */ /* 0x001fca00000010ff */
[----:B------:R-:W-:Y:S01]  /*8470*/  STG.E.U16 desc[UR36][R2.64], R0 ;  /* 0x0000000002007986 */ /* 0x000fe2000c101524 */
[----:B------:R-:W-:Y:S05]  /*8480*/  EXIT ;  /* 0x000000000000794d */ /* 0x000fea0003800000 */
.L_x_558:
        /* <DEDUP_REMOVED lines=15> */
.L_x_23217:


//--------------------- .text._ZN2at6native18elementwise_kernelILi128ELi4EZNS0_22gpu_kernel_impl_nocastIZZZNS0_19signbit_kernel_cudaERNS_18TensorIteratorBaseEENKUlvE0_clEvENKUlvE2_clEvEUlN3c104HalfEE_EEvS4_RKT_EUliE_EEviT1_ --------------------------
	.section	.text._ZN2at6native18elementwise_kernelILi128ELi4EZNS0_22gpu_kernel_impl_nocastIZZZNS0_19signbit_kernel_cudaERNS_18TensorIteratorBaseEENKUlvE0_clEvENKUlvE2_clEvEUlN3c104HalfEE_EEvS4_RKT_EUliE_EEviT1_,"ax",@progbits
	.align	128
        .global         _ZN2at6native18elementwise_kernelILi128ELi4EZNS0_22gpu_kernel_impl_nocastIZZZNS0_19signbit_kernel_cudaERNS_18TensorIteratorBaseEENKUlvE0_clEvENKUlvE2_clEvEUlN3c104HalfEE_EEvS4_RKT_EUliE_EEviT1_
        .type           _ZN2at6native18elementwise_kernelILi128ELi4EZNS0_22gpu_kernel_impl_nocastIZZZNS0_19signbit_kernel_cudaERNS_18TensorIteratorBaseEENKUlvE0_clEvENKUlvE2_clEvEUlN3c104HalfEE_EEvS4_RKT_EUliE_EEviT1_,@function
        .size           _ZN2at6native18elementwise_kernelILi128ELi4EZNS0_22gpu_kernel_impl_nocastIZZZNS0_19signbit_kernel_cudaERNS_18TensorIteratorBaseEENKUlvE0_clEvENKUlvE2_clEvEUlN3c104HalfEE_EEvS4_RKT_EUliE_EEviT1_,(.L_x_23218 - _ZN2at6native18elementwise_kernelILi128ELi4EZNS0_22gpu_kernel_impl_nocastIZZZNS0_19signbit_kernel_cudaERNS_18TensorIteratorBaseEENKUlvE0_clEvENKUlvE2_clEvEUlN3c104HalfEE_EEvS4_RKT_EUliE_EEviT1_)
        .other          _ZN2at6native18elementwise_kernelILi128ELi4EZNS0_22gpu_kernel_impl_nocastIZZZNS0_19signbit_kernel_cudaERNS_18TensorIteratorBaseEENKUlvE0_clEvENKUlvE2_clEvEUlN3c104HalfEE_EEvS4_RKT_EUliE_EEviT1_,@"STO_CUDA_ENTRY STV_DEFAULT"
_ZN2at6native18elementwise_kernelILi128ELi4EZNS0_22gpu_kernel_impl_nocastIZZZNS0_19signbit_kernel_cudaERNS_18TensorIteratorBaseEENKUlvE0_clEvENKUlvE2_clEvEUlN3c104HalfEE_EEvS4_RKT_EUliE_EEviT1_:
.text._ZN2at6native18elementwise_kernelILi128ELi4EZNS0_22gpu_kernel_impl_nocastIZZZNS0_19signbit_kernel_cudaERNS_18TensorIteratorBaseEENKUlvE0_clEvENKUlvE2_clEvEUlN3c104HalfEE_EEvS4_RKT_EUliE_EEviT1_:
[----:B------:R-:W-:Y:S08]  /*0000*/  LDC R1, c[0x0][0x37c] ;  /* 0x0000df00ff017b82 */ /* 0x000ff00000000800 */
[----:B------:R-:W0:Y:S01]  /*0010*/  LDC R2, c[0x0][0x388] ;  /* 0x0000e200ff027b82 */ /* 0x000e220000000800 */
[----:B------:R-:W1:Y:S01]  /*0020*/  S2R R3, SR_TID.X ;  /* 0x0000000000037919 */ /* 0x000e620000002100 */
[----:B------:R-:W2:Y:S06]  /*0030*/  LDCU.64 UR6, c[0x0][0x358] ;  /* 0x00006b00ff0677ac */ /* 0x000eac0008000a00 */
[----:B------:R-:W3:Y:S01]  /*0040*/  S2UR UR4, SR_CTAID.X ;  /* 0x00000000000479c3 */ /* 0x000ee20000002500 */
[----:B0-----:R-:W-:Y:S01]  /*0050*/  ISETP.NE.AND P0, PT, R2, RZ, PT ;  /* 0x000000ff0200720c */ /* 0x001fe20003f05270 */
[----:B---3--:R-:W-:-:S06]  /*0060*/  USHF.L.U32 UR4, UR4, 0x9, URZ ;  /* 0x0000000904047899 */ /* 0x008fcc00080006ff */
[----:B-1----:R-:W-:-:S06]  /*0070*/  LOP3.LUT R3, R3, UR4, RZ, 0xfc, !PT ;  /* 0x0000000403037c12 */ /* 0x002fcc000f8efcff */
[----:B--2---:R-:W-:Y:S05]  /*0080*/  @P0 BRA `(.L_x_559) ;  /* 0x0000000000b00947 */ /* 0x004fea0003800000 */
[----:B------:R-:W0:Y:S01]  /*0090*/  LDCU UR4, c[0x0][0x380] ;  /* 0x00007000ff0477ac */ /* 0x000e220008000800 */
[----:B------:R-:W-:Y:S04]  /*00a0*/  BSSY.RECONVERGENT B0, `(.L_x_560) ;  /* 0x0000020000007945 */ /* 0x000fe80003800200 */
[----:B------:R-:W-:Y:S01]  /*00b0*/  BSSY.RELIABLE B1, `(.L_x_561) ;  /* 0x0000017000017945 */ /* 0x000fe20003800100 */
[----:B0-----:R-:W-:-:S13]  /*00c0*/  ISETP.GE.AND P0, PT, R3, UR4, PT ;  /* 0x0000000403007c0c */ /* 0x001fda000bf06270 */
[----:B------:R-:W-:Y:S05]  /*00d0*/  @P0 BRA `(.L_x_562) ;  /* 0x0000000000440947 */ /* 0x000fea0003800000 */
[----:B------:R-:W0:Y:S02]  /*00e0*/  LDC.64 R4, c[0x0][0x588] ;  /* 0x00016200ff047b82 */ /* 0x000e240000000a00 */
[----:B0-----:R-:W2:Y:S06]  /*00f0*/  LDG.E.U16 R4, desc[UR6][R4.64] ;  /* 0x0000000604047981 */ /* 0x001eac000c1e1500 */
[----:B------:R-:W0:Y:S01]  /*0100*/  LDC.64 R6, c[0x0][0x580] ;  /* 0x00016000ff067b82 */ /* 0x000e220000000a00 */
[----:B------:R-:W-:-:S04]  /*0110*/  IADD3 R3, PT, PT, R3, 0x80, RZ ;  /* 0x0000008003037810 */ /* 0x000fc80007ffe0ff */
[----:B------:R-:W-:-:S13]  /*0120*/  ISETP.GE.AND P0, PT, R3, UR4, PT ;  /* 0x0000000403007c0c */ /* 0x000fda000bf06270 */
[----:B------:R-:W-:Y:S05]  /*0130*/  @P0 BREAK.RELIABLE B1 ;  /* 0x0000000000010942 */ /* 0x000fea0003800100 */
[----:B--2---:R-:W-:-:S05]  /*0140*/  HADD2.F32 R0, -RZ, R4.H0_H0 ;  /* 0x20000004ff007230 */ /* 0x004fca0000004100 */
[----:B------:R-:W-:-:S05]  /*0150*/  SHF.R.U32.HI R9, RZ, 0x1f, R0 ;  /* 0x0000001fff097819 */ /* 0x000fca0000011600 */
[----:B0-----:R0:W-:Y:S01]  /*0160*/  STG.E.U8 desc[UR6][R6.64], R9 ;  /* 0x0000000906007986 */ /* 0x0011e2000c101106 */
[----:B------:R-:W-:Y:S05]  /*0170*/  @P0 BRA `(.L_x_563) ;  /* 0x0000000000480947 */ /* 0x000fea0003800000 */
[----:B------:R-:W1:Y:S02]  /*0180*/  LDC.64 R4, c[0x0][0x588] ;  /* 0x00016200ff047b82 */ /* 0x000e640000000a00 */
[----:B-1----:R-:W2:Y:S06]  /*0190*/  LDG.E.U16 R4, desc[UR6][R4.64] ;  /* 0x0000000604047981 */ /* 0x002eac000c1e1500 */
[----:B0-----:R-:W0:Y:S01]  /*01a0*/  LDC.64 R6, c[0x0][0x580] ;  /* 0x00016000ff067b82 */ /* 0x001e220000000a00 */
[----:B------:R-:W-:Y:S01]  /*01b0*/  IADD3 R3, PT, PT, R3, 0x80, RZ ;  /* 0x0000008003037810 */ /* 0x000fe20007ffe0ff */
[----:B--2---:R-:W-:-:S05]  /*01c0*/  HADD2.F32 R0, -RZ, R4.H0_H0 ;  /* 0x20000004ff007230 */ /* 0x004fca0000004100 */
[----:B------:R-:W-:-:S05]  /*01d0*/  SHF.R.U32.HI R9, RZ, 0x1f, R0 ;  /* 0x0000001fff097819 */ /* 0x000fca0000011600 */
[----:B0-----:R0:W-:Y:S02]  /*01e0*/  STG.E.U8 desc[UR6][R6.64], R9 ;  /* 0x0000000906007986 */ /* 0x0011e4000c101106 */
.L_x_562:
[----:B------:R-:W-:-:S13]  /*01f0*/  ISETP.GE.AND P0, PT, R3, UR4, PT ;  /* 0x0000000403007c0c */ /* 0x000fda000bf06270 */
[----:B------:R-:W-:Y:S05]  /*0200*/  @P0 BREAK.RELIABLE B1 ;  /* 0x0000000000010942 */ /* 0x000fea0003800100 */
[----:B------:R-:W-:Y:S05]  /*0210*/  @P0 BRA `(.L_x_563) ;  /* 0x0000000000200947 */ /* 0x000fea0003800000 */
[----:B------:R-:W-:Y:S05]  /*0220*/  BSYNC.RELIABLE B1 ;  /* 0x0000000000017941 */ /* 0x000fea0003800100 */
.L_x_561:
[----:B------:R-:W1:Y:S02]  /*0230*/  LDC.64 R4, c[0x0][0x588] ;  /* 0x00016200ff047b82 */ /* 0x000e640000000a00 */
[----:B-1----:R-:W2:Y:S06]  /*0240*/  LDG.E.U16 R4, desc[UR6][R4.64] ;  /* 0x0000000604047981 */ /* 0x002eac000c1e1500 */
[----:B0-----:R-:W0:Y:S01]  /*0250*/  LDC.64 R6, c[0x0][0x580] ;  /* 0x00016000ff067b82 */ /* 0x001e220000000a00 */
[----:B------:R-:W-:Y:S01]  /*0260*/  IADD3 R3, PT, PT, R3, 0x80, RZ ;  /* 0x0000008003037810 */ /* 0x000fe20007ffe0ff */
[----:B--2---:R-:W-:-:S05]  /*0270*/  HADD2.F32 R0, -RZ, R4.H0_H0 ;  /* 0x20000004ff007230 */ /* 0x004fca0000004100 */
[----:B------:R-:W-:-:S05]  /*0280*/  SHF.R.U32.HI R9, RZ, 0x1f, R0 ;  /* 0x0000001fff097819 */ /* 0x000fca0000011600 */
[----:B0-----:R1:W-:Y:S02]  /*0290*/  STG.E.U8 desc[UR6][R6.64], R9 ;  /* 0x0000000906007986 */ /* 0x0013e4000c101106 */
.L_x_563:
[----:B------:R-:W-:Y:S05]  /*02a0*/  BSYNC.RECONVERGENT B0 ;  /* 0x0000000000007941 */ /* 0x000fea0003800200 */
.L_x_560:
[----:B------:R-:W-:Y:S05]  /*02b0*/  WARPSYNC.ALL ;  /* 0x0000000000007948 */ /* 0x000fea0003800000 */
[----:B------:R-:W-:-:S13]  /*02c0*/  ISETP.GE.AND P0, PT, R3, UR4, PT ;  /* 0x0000000403007c0c */ /* 0x000fda000bf06270 */
[----:B------:R-:W-:Y:S05]  /*02d0*/  @P0 EXIT ;  /* 0x000000000000094d */ /* 0x000fea0003800000 */
[----:B------:R-:W2:Y:S02]  /*02e0*/  LDC.64 R2, c[0x0][0x588] ;  /* 0x00016200ff027b82 */ /* 0x000ea40000000a00 */
[----:B--2---:R-:W2:Y:S06]  /*02f0*/  LDG.E.U16 R2, desc[UR6][R2.64] ;  /* 0x0000000602027981 */ /* 0x004eac000c1e1500 */
[----:B------:R-:W3:Y:S01]  /*0300*/  LDC.64 R4, c[0x0][0x580] ;  /* 0x00016000ff047b82 */ /* 0x000ee20000000a00 */
[----:B--2---:R-:W-:-:S05]  /*0310*/  HADD2.F32 R0, -RZ, R2.H0_H0 ;  /* 0x20000002ff007230 */ /* 0x004fca0000004100 */
[----:B01----:R-:W-:-:S05]  /*0320*/  SHF.R.U32.HI R7, RZ, 0x1f, R0 ;  /* 0x0000001fff077819 */ /* 0x003fca0000011600 */
[----:B---3--:R-:W-:Y:S01]  /*0330*/  STG.E.U8 desc[UR6][R4.64], R7 ;  /* 0x0000000704007986 */ /* 0x008fe2000c101106 */
[----:B------:R-:W-:Y:S05]  /*0340*/  EXIT ;  /* 0x000000000000794d */ /* 0x000fea0003800000 */
.L_x_559:
[----:B------:R-:W0:Y:S01]  /*0350*/  LDCU UR4, c[0x0][0x380] ;  /* 0x00007000ff0477ac */ /* 0x000e220008000800 */
[----:B------:R-:W-:Y:S01]  /*0360*/  IADD3 R2, PT, PT, R2, -0x1, RZ ;  /* 0xffffffff02027810 */ /* 0x000fe20007ffe0ff */
[----:B------:R-:W-:Y:S04]  /*0370*/  BSSY.RECONVERGENT B0, `(.L_x_564) ;  /* 0x00003a9000007945 */ /* 0x000fe80003800200 */
[----:B------:R-:W-:Y:S01]  /*0380*/  BSSY.RELIABLE B1, `(.L_x_565) ;  /* 0x0000273000017945 */ /* 0x000fe20003800100 */
[----:B------:R-:W-:-:S04]  /*0390*/  VIMNMX.U32 R0, PT, PT, R2, 0x18, PT ;  /* 0x0000001802007848 */ /* 0x000fc80003fe0000 */
[----:B------:R-:W-:Y:S02]  /*03a0*/  IADD3 R0, PT, PT, R0, 0x1, RZ ;  /* 0x0000000100007810 */ /* 0x000fe40007ffe0ff */
[----:B0-----:R-:W-:-:S13]  /*03b0*/  ISETP.GE.AND P0, PT, R3, UR4, PT ;  /* 0x0000000403007c0c */ /* 0x001fda000bf06270 */
[----:B------:R-:W-:Y:S05]  /*03c0*/  @P0 BRA `(.L_x_566) ;  /* 0x0000002400ac0947 */ /* 0x000fea0003800000 */
[----:B------:R-:W0:Y:S01]  /*03d0*/  LDCU.64 UR8, c[0x0][0x390] ;  /* 0x00007200ff0877ac */ /* 0x000e220008000a00 */
[----:B------:R-:W-:Y:S01]  /*03e0*/  HFMA2 R4, -RZ, RZ, 0, 0 ;  /* 0x00000000ff047431 */ /* 0x000fe200000001ff */
[----:B------:R-:W-:Y:S01]  /*03f0*/  MOV R5, R3 ;  /* 0x0000000300057202 */ /* 0x000fe20000000f00 */
[----:B------:R-:W1:Y:S01]  /*0400*/  LDCU UR5, c[0x0][0x38c] ;  /* 0x00007180ff0577ac */ /* 0x000e620008000800 */
[----:B------:R-:W-:Y:S01]  /*0410*/  ISETP.NE.AND P0, PT, R2, RZ, PT ;  /* 0x000000ff0200720c */ /* 0x000fe20003f05270 */
[----:B------:R-:W2:Y:S01]  /*0420*/  LDCU.64 UR10, c[0x0][0x4b8] ;  /* 0x00009700ff0a77ac */ /* 0x000ea20008000a00 */
[----:B0-----:R-:W-:-:S05]  /*0430*/  IMAD.HI.U32 R6, R3, UR8, R4 ;  /* 0x0000000803067c27 */ /* 0x001fca000f8e0004 */
[----:B------:R-:W-:-:S04]  /*0440*/  SHF.R.U32.HI R7, RZ, UR9, R6 ;  /* 0x00000009ff077c19 */ /* 0x000fc80008011606 */
[----:B------:R-:W-:-:S05]  /*0450*/  IADD3 R4, PT, PT, -R7, RZ, RZ ;  /* 0x000000ff07047210 */ /* 0x000fca0007ffe1ff */
[----:B-1----:R-:W-:-:S04]  /*0460*/  IMAD R4, R4, UR5, R3 ;  /* 0x0000000504047c24 */ /* 0x002fc8000f8e0203 */
[C---:B--2---:R-:W-:Y:S02]  /*0470*/  IMAD R5, R4.reuse, UR10, RZ ;  /* 0x0000000a04057c24 */ /* 0x044fe4000f8e02ff */
[----:B------:R-:W-:Y:S01]  /*0480*/  IMAD R4, R4, UR11, RZ ;  /* 0x0000000b04047c24 */ /* 0x000fe2000f8e02ff */
[----:B------:R-:W-:Y:S06]  /*0490*/  @!P0 BRA `(.L_x_567) ;  /* 0x0000001000748947 */ /* 0x000fec0003800000 */
[----:B------:R-:W0:Y:S01]  /*04a0*/  LDCU.64 UR8, c[0x0][0x398] ;  /* 0x00007300ff0877ac */ /* 0x000e220008000a00 */
[----:B------:R-:W-:Y:S02]  /*04b0*/  MOV R6, RZ ;  /* 0x000000ff00067202 */ /* 0x000fe40000000f00 */
[----:B------:R-:W-:Y:S01]  /*04c0*/  ISETP.NE.AND P0, PT, R0, 0x2, PT ;  /* 0x000000020000780c */ /* 0x000fe20003f05270 */
[----:B------:R-:W1:Y:S01]  /*04d0*/  LDCU UR5, c[0x0][0x3a0] ;  /* 0x00007400ff0577ac */ /* 0x000e620008000800 */
[----:B------:R-:W2:Y:S01]  /*04e0*/  LDCU.64 UR10, c[0x0][0x4c0] ;  /* 0x00009800ff0a77ac */ /* 0x000ea20008000a00 */
[----:B0-----:R-:W-:-:S05]  /*04f0*/  IMAD.HI.U32 R8, R7, UR9, R6 ;  /* 0x0000000907087c27 */ /* 0x001fca000f8e0006 */
[----:B-1----:R-:W-:-:S04]  /*0500*/  SHF.R.U32.HI R9, RZ, UR5, R8 ;  /* 0x00000005ff097c19 */ /* 0x002fc80008011608 */
[----:B------:R-:W-:-:S05]  /*0510*/  IADD3 R6, PT, PT, -R9, RZ, RZ ;  /* 0x000000ff09067210 */ /* 0x000fca0007ffe1ff */
[----:B------:R-:W-:-:S04]  /*0520*/  IMAD R6, R6, UR8, R7 ;  /* 0x0000000806067c24 */ /* 0x000fc8000f8e0207 */
[C---:B--2---:R-:W-:Y:S02]  /*0530*/  IMAD R5, R6.reuse, UR10, R5 ;  /* 0x0000000a06057c24 */ /* 0x044fe4000f8e0205 */
[----:B------:R-:W-:Y:S01]  /*0540*/  IMAD R4, R6, UR11, R4 ;  /* 0x0000000b06047c24 */ /* 0x000fe2000f8e0204 */
[----:B------:R-:W-:Y:S06]  /*0550*/  @!P0 BRA `(.L_x_567) ;  /* 0x0000001000448947 */ /* 0x000fec0003800000 */
[----:B------:R-:W0:Y:S01]  /*0560*/  LDCU.64 UR8, c[0x0][0x3a8] ;  /* 0x00007500ff0877ac */ /* 0x000e220008000a00 */
[----:B------:R-:W-:Y:S01]  /*0570*/  HFMA2 R8, -RZ, RZ, 0, 0 ;  /* 0x00000000ff087431 */ /* 0x000fe200000001ff */
[----:B------:R-:W-:Y:S01]  /*0580*/  ISETP.NE.AND P0, PT, R0, 0x3, PT ;  /* 0x000000030000780c */ /* 0x000fe20003f05270 */
[----:B------:R-:W1:Y:S01]  /*0590*/  LDCU UR5, c[0x0][0x3a4] ;  /* 0x00007480ff0577ac */ /* 0x000e620008000800 */
[----:B------:R-:W2:Y:S02]  /*05a0*/  LDCU.64 UR10, c[0x0][0x4c8] ;  /* 0x00009900ff0a77ac */ /* 0x000ea40008000a00 */
[----:B0-----:R-:W-:-:S05]  /*05b0*/  IMAD.HI.U32 R6, R9, UR8, R8 ;  /* 0x0000000809067c27 */ /* 0x001fca000f8e0008 */
[----:B------:R-:W-:-:S05]  /*05c0*/  SHF.R.U32.HI R7, RZ, UR9, R6 ;  /* 0x00000009ff077c19 */ /* 0x000fca0008011606 */
[----:B------:R-:W-:-:S04]  /*05d0*/  IMAD.MOV R8, RZ, RZ, -R7 ;  /* 0x000000ffff087224 */ /* 0x000fc800078e0a07 */
[----:B-1----:R-:W-:-:S04]  /*05e0*/  IMAD R8, R8, UR5, R9 ;  /* 0x0000000508087c24 */ /* 0x002fc8000f8e0209 */
[C---:B--2---:R-:W-:Y:S02]  /*05f0*/  IMAD R5, R8.reuse, UR10, R5 ;  /* 0x0000000a08057c24 */ /* 0x044fe4000f8e0205 */
[----:B------:R-:W-:Y:S01]  /*0600*/  IMAD R4, R8, UR11, R4 ;  /* 0x0000000b08047c24 */ /* 0x000fe2000f8e0204 */
        /* <DEDUP_REMOVED lines=19> */
[----:B------:R-:W-:-:S04]  /*0740*/  SHF.R.U32.HI R7, RZ, UR9, R6 ;  /* 0x00000009ff077c19 */ /* 0x000fc80008011606 */
[----:B------:R-:W-:-:S05]  /*0750*/  IADD3 R8, PT, PT, -R7, RZ, RZ ;  /* 0x000000ff07087210 */ /* 0x000fca0007ffe1ff */
[----:B-1----:R-:W-:-:S04]  /*0760*/  IMAD R8, R8, UR5, R9 ;  /* 0x0000000508087c24 */ /* 0x002fc8000f8e0209 */
        /* <DEDUP_REMOVED lines=219> */
[----:B------:R-:W-:Y:S01]  /*1520*/  ISETP.NE.AND P0, PT, R0, 0x18, PT ;  /* 0x000000180000780c */ /* 0x000fe20003f05270 */
[----:B------:R-:W0:Y:S01]  /*1530*/  LDCU.64 UR8, c[0x0][0x4a0] ;  /* 0x00009400ff0877ac */ /* 0x000e220008000a00 */
[----:B------:R-:W-:Y:S01]  /*1540*/  HFMA2 R6, -RZ, RZ, 0, 0 ;  /* 0x00000000ff067431 */ /* 0x000fe200000001ff */
[----:B------:R-:W1:Y:S01]  /*1550*/  LDCU UR5, c[0x0][0x4a8] ;  /* 0x00009500ff0577ac */ /* 0x000e620008000800 */
[----:B------:R-:W2:Y:S09]  /*1560*/  LDCU.64 UR10, c[0x0][0x570] ;  /* 0x0000ae00ff0a77ac */ /* 0x000eb20008000a00 */
[----:B------:R-:W3:Y:S01]  /*1570*/  @P0 LDC.64 R14, c[0x0][0x4b0] ;  /* 0x00012c00ff0e0b82 */ /* 0x000ee20000000a00 */
[----:B0-----:R-:W-:-:S07]  /*1580*/  IMAD.HI.U32 R10, R7, UR9, R6 ;  /* 0x00000009070a7c27 */ /* 0x001fce000f8e0006 */
[----:B------:R-:W0:Y:S01]  /*1590*/  @P0 LDC R17, c[0x0][0x4ac] ;  /* 0x00012b00ff110b82 */ /* 0x000e220000000800 */
[----:B-1----:R-:W-:Y:S02]  /*15a0*/  SHF.R.U32.HI R11, RZ, UR5, R10 ;  /* 0x00000005ff0b7c19 */ /* 0x002fe4000801160a */
[----:B------:R-:W-:Y:S02]  /*15b0*/  @P0 MOV R10, RZ ;  /* 0x000000ff000a0202 */ /* 0x000fe40000000f00 */
[----:B------:R-:W-:-:S03]  /*15c0*/  IADD3 R13, PT, PT, -R11, RZ, RZ ;  /* 0x000000ff0b0d7210 */ /* 0x000fc60007ffe1ff */
[----:B------:R-:W1:Y:S01]  /*15d0*/  @P0 LDC.64 R8, c[0x0][0x578] ;  /* 0x00015e00ff080b82 */ /* 0x000e620000000a00 */
[----:B---3--:R-:W-:-:S05]  /*15e0*/  @P0 IMAD.HI.U32 R6, R11, R14, R10 ;  /* 0x0000000e0b060227 */ /* 0x008fca00078e000a */
[----:B------:R-:W-:Y:S01]  /*15f0*/  @P0 SHF.R.U32.HI R10, RZ, R15, R6 ;  /* 0x0000000fff0a0219 */ /* 0x000fe20000011606 */
[----:B------:R-:W-:-:S03]  /*1600*/  IMAD R6, R13, UR8, R7 ;  /* 0x000000080d067c24 */ /* 0x000fc6000f8e0207 */
[----:B------:R-:W-:Y:S01]  /*1610*/  @P0 IADD3 R10, PT, PT, -R10, RZ, RZ ;  /* 0x000000ff0a0a0210 */ /* 0x000fe20007ffe1ff */
[C---:B--2---:R-:W-:Y:S02]  /*1620*/  IMAD R5, R6.reuse, UR10, R5 ;  /* 0x0000000a06057c24 */ /* 0x044fe4000f8e0205 */
[----:B------:R-:W-:Y:S02]  /*1630*/  IMAD R4, R6, UR11, R4 ;  /* 0x0000000b06047c24 */ /* 0x000fe4000f8e0204 */
[----:B0-----:R-:W-:-:S04]  /*1640*/  @P0 IMAD R10, R10, R17, R11 ;  /* 0x000000110a0a0224 */ /* 0x001fc800078e020b */
[C---:B-1----:R-:W-:Y:S02]  /*1650*/  @P0 IMAD R5, R10.reuse, R8, R5 ;  /* 0x000000080a050224 */ /* 0x042fe400078e0205 */
[----:B------:R-:W-:-:S07]  /*1660*/  @P0 IMAD R4, R10, R9, R4 ;  /* 0x000000090a040224 */ /* 0x000fce00078e0204 */
.L_x_567:
[----:B------:R-:W0:Y:S02]  /*1670*/  LDCU.128 UR8, c[0x0][0x580] ;  /* 0x0000b000ff0877ac */ /* 0x000e240008000c00 */
[----:B0-----:R-:W-:-:S04]  /*1680*/  IADD3 R6, P0, PT, R4, UR10, RZ ;  /* 0x0000000a04067c10 */ /* 0x001fc8000ff1e0ff */
[----:B------:R-:W-:-:S05]  /*1690*/  IADD3.X R7, PT, PT, RZ, UR11, RZ, P0, !PT ;  /* 0x0000000bff077c10 */ /* 0x000fca00087fe4ff */
[----:B------:R-:W2:Y:S01]  /*16a0*/  LDG.E.U16 R6, desc[UR6][R6.64] ;  /* 0x0000000606067981 */ /* 0x000ea2000c1e1500 */
[----:B------:R-:W-:Y:S02]  /*16b0*/  IADD3 R4, P0, PT, R5, UR8, RZ ;  /* 0x0000000805047c10 */ /* 0x000fe4000ff1e0ff */
[----:B------:R-:W-:Y:S02]  /*16c0*/  IADD3 R3, PT, PT, R3, 0x80, RZ ;  /* 0x0000008003037810 */ /* 0x000fe40007ffe0ff */
[----:B------:R-:W-:Y:S02]  /*16d0*/  IADD3.X R5, PT, PT, RZ, UR9, RZ, P0, !PT ;  /* 0x00000009ff057c10 */ /* 0x000fe400087fe4ff */
[----:B------:R-:W-:-:S13]  /*16e0*/  ISETP.GE.AND P0, PT, R3, UR4, PT ;  /* 0x0000000403007c0c */ /* 0x000fda000bf06270 */
[----:B------:R-:W-:Y:S05]  /*16f0*/  @P0 BREAK.RELIABLE B1 ;  /* 0x0000000000010942 */ /* 0x000fea0003800100 */
[----:B--2---:R-:W-:-:S05]  /*1700*/  HADD2.F32 R8, -RZ, R6.H0_H0 ;  /* 0x20000006ff087230 */ /* 0x004fca0000004100 */
[----:B------:R-:W-:-:S05]  /*1710*/  SHF.R.U32.HI R9, RZ, 0x1f, R8 ;  /* 0x0000001fff097819 */ /* 0x000fca0000011608 */
[----:B------:R0:W-:Y:S01]  /*1720*/  STG.E.U8 desc[UR6][R4.64], R9 ;  /* 0x0000000904007986 */ /* 0x0001e2000c101106 */
[----:B------:R-:W-:Y:S05]  /*1730*/  @P0 BRA `(.L_x_568) ;  /* 0x0000002400b00947 */ /* 0x000fea0003800000 */
[----:B------:R-:W1:Y:S01]  /*1740*/  LDCU.64 UR8, c[0x0][0x390] ;  /* 0x00007200ff0877ac */ /* 0x000e620008000a00 */
[----:B0-----:R-:W-:Y:S01]  /*1750*/  MOV R5, R3 ;  /* 0x0000000300057202 */ /* 0x001fe20000000f00 */
[----:B------:R-:W-:Y:S01]  /*1760*/  IMAD.MOV.U32 R4, RZ, RZ, RZ ;  /* 0x000000ffff047224 */ /* 0x000fe200078e00ff */
[----:B------:R-:W-:Y:S01]  /*1770*/  ISETP.NE.AND P0, PT, R2, RZ, PT ;  /* 0x000000ff0200720c */ /* 0x000fe20003f05270 */
[----:B------:R-:W0:Y:S01]  /*1780*/  LDCU UR5, c[0x0][0x38c] ;  /* 0x00007180ff0577ac */ /* 0x000e220008000800 */
[----:B------:R-:W2:Y:S01]  /*1790*/  LDCU.64 UR10, c[0x0][0x4b8] ;  /* 0x00009700ff0a77ac */ /* 0x000ea20008000a00 */
[----:B-1----:R-:W-:-:S05]  /*17a0*/  IMAD.HI.U32 R6, R3, UR8, R4 ;  /* 0x0000000803067c27 */ /* 0x002fca000f8e0004 */
[----:B------:R-:W-:-:S04]  /*17b0*/  SHF.R.U32.HI R7, RZ, UR9, R6 ;  /* 0x00000009ff077c19 */ /* 0x000fc80008011606 */
[----:B------:R-:W-:-:S05]  /*17c0*/  IADD3 R4, PT, PT, -R7, RZ, RZ ;  /* 0x000000ff07047210 */ /* 0x000fca0007ffe1ff */
[----:B0-----:R-:W-:-:S04]  /*17d0*/  IMAD R4, R4, UR5, R3 ;  /* 0x0000000504047c24 */ /* 0x001fc8000f8e0203 */
[C---:B--2---:R-:W-:Y:S02]  /*17e0*/  IMAD R5, R4.reuse, UR10, RZ ;  /* 0x0000000a04057c24 */ /* 0x044fe4000f8e02ff */
[----:B------:R-:W-:Y:S01]  /*17f0*/  IMAD R4, R4, UR11, RZ ;  /* 0x0000000b04047c24 */ /* 0x000fe2000f8e02ff */
        /* <DEDUP_REMOVED lines=55> */
[----:B-1----:R-:W-:-:S05]  /*1b70*/  SHF.R.U32.HI R9, RZ, UR5, R8 ;  /* 0x00000005ff097c19 */ /* 0x002fca0008011608 */
[----:B------:R-:W-:-:S04]  /*1b80*/  IMAD.MOV R6, RZ, RZ, -R9 ;  /* 0x000000ffff067224 */ /* 0x000fc800078e0a09 */
        /* <DEDUP_REMOVED lines=210> */
[----:B------:R-:W-:Y:S01]  /*28b0*/  MOV R6, RZ ;  /* 0x000000ff00067202 */ /* 0x000fe20000000f00 */
[----:B------:R-:W1:Y:S01]  /*28c0*/  LDCU UR5, c[0x0][0x4a8] ;  /* 0x00009500ff0577ac */ /* 0x000e620008000800 */
[----:B------:R-:W2:Y:S09]  /*28d0*/  LDCU.64 UR10, c[0x0][0x570] ;  /* 0x0000ae00ff0a77ac */ /* 0x000eb20008000a00 */
[----:B------:R-:W3:Y:S01]  /*28e0*/  @P0 LDC.64 R14, c[0x0][0x4b0] ;  /* 0x00012c00ff0e0b82 */ /* 0x000ee20000000a00 */
[----:B0-----:R-:W-:-:S07]  /*28f0*/  IMAD.HI.U32 R10, R7, UR9, R6 ;  /* 0x00000009070a7c27 */ /* 0x001fce000f8e0006 */
[----:B------:R-:W0:Y:S01]  /*2900*/  @P0 LDC R17, c[0x0][0x4ac] ;  /* 0x00012b00ff110b82 */ /* 0x000e220000000800 */
[----:B-1----:R-:W-:Y:S01]  /*2910*/  SHF.R.U32.HI R11, RZ, UR5, R10 ;  /* 0x00000005ff0b7c19 */ /* 0x002fe2000801160a */
[----:B------:R-:W-:-:S03]  /*2920*/  @P0 IMAD.MOV.U32 R10, RZ, RZ, RZ ;  /* 0x000000ffff0a0224 */ /* 0x000fc600078e00ff */
        /* <DEDUP_REMOVED lines=11> */
.L_x_569:
[----:B------:R-:W0:Y:S02]  /*29e0*/  LDCU.128 UR8, c[0x0][0x580] ;  /* 0x0000b000ff0877ac */ /* 0x000e240008000c00 */
[----:B0-----:R-:W-:-:S04]  /*29f0*/  IADD3 R6, P0, PT, R4, UR10, RZ ;  /* 0x0000000a04067c10 */ /* 0x001fc8000ff1e0ff */
[----:B------:R-:W-:-:S05]  /*2a00*/  IADD3.X R7, PT, PT, RZ, UR11, RZ, P0, !PT ;  /* 0x0000000bff077c10 */ /* 0x000fca00087fe4ff */
[----:B------:R-:W2:Y:S01]  /*2a10*/  LDG.E.U16 R6, desc[UR6][R6.64] ;  /* 0x0000000606067981 */ /* 0x000ea2000c1e1500 */
[----:B------:R-:W-:Y:S02]  /*2a20*/  IADD3 R4, P0, PT, R5, UR8, RZ ;  /* 0x0000000805047c10 */ /* 0x000fe4000ff1e0ff */
[----:B------:R-:W-:Y:S02]  /*2a30*/  IADD3 R3, PT, PT, R3, 0x80, RZ ;  /* 0x0000008003037810 */ /* 0x000fe40007ffe0ff */
[----:B------:R-:W-:Y:S01]  /*2a40*/  IADD3.X R5, PT, PT, RZ, UR9, RZ, P0, !PT ;  /* 0x00000009ff057c10 */ /* 0x000fe200087fe4ff */
[----:B--2---:R-:W-:-:S05]  /*2a50*/  HADD2.F32 R8, -RZ, R6.H0_H0 ;  /* 0x20000006ff087230 */ /* 0x004fca0000004100 */
[----:B------:R-:W-:-:S05]  /*2a60*/  SHF.R.U32.HI R9, RZ, 0x1f, R8 ;  /* 0x0000001fff097819 */ /* 0x000fca0000011608 */
[----:B------:R0:W-:Y:S02]  /*2a70*/  STG.E.U8 desc[UR6][R4.64], R9 ;  /* 0x0000000904007986 */ /* 0x0001e4000c101106 */
.L_x_566:
[----:B------:R-:W-:-:S13]  /*2a80*/  ISETP.GE.AND P0, PT, R3, UR4, PT ;  /* 0x0000000403007c0c */ /* 0x000fda000bf06270 */
[----:B------:R-:W-:Y:S05]  /*2a90*/  @P0 BREAK.RELIABLE B1 ;  /* 0x0000000000010942 */ /* 0x000fea0003800100 */
[----:B------:R-:W-:Y:S05]  /*2aa0*/  @P0 BRA `(.L_x_568) ;  /* 0x0000001000d40947 */ /* 0x000fea0003800000 */
[----:B------:R-:W-:Y:S05]  /*2ab0*/  BSYNC.RELIABLE B1 ;  /* 0x0000000000017941 */ /* 0x000fea0003800100 */
.L_x_565:
[----:B------:R-:W1:Y:S01]  /*2ac0*/  LDCU.64 UR8, c[0x0][0x390] ;  /* 0x00007200ff0877ac */ /* 0x000e620008000a00 */
[----:B0-----:R-:W-:Y:S02]  /*2ad0*/  MOV R4, RZ ;  /* 0x000000ff00047202 */ /* 0x001fe40000000f00 */
[----:B------:R-:W-:Y:S01]  /*2ae0*/  MOV R5, R3 ;  /* 0x0000000300057202 */ /* 0x000fe20000000f00 */
[----:B------:R-:W0:Y:S01]  /*2af0*/  LDCU UR5, c[0x0][0x38c] ;  /* 0x00007180ff0577ac */ /* 0x000e220008000800 */
[----:B------:R-:W-:Y:S01]  /*2b00*/  ISETP.NE.AND P0, PT, R2, RZ, PT ;  /* 0x000000ff0200720c */ /* 0x000fe20003f05270 */
        /* <DEDUP_REMOVED lines=293> */
.L_x_570:
        /* <DEDUP_REMOVED lines=10> */
.L_x_568:
[----:B------:R-:W-:Y:S05]  /*3e00*/  BSYNC.RECONVERGENT B0 ;  /* 0x0000000000007941 */ /* 0x000fea0003800200 */
.L_x_564:
[----:B------:R-:W-:Y:S05]  /*3e10*/  WARPSYNC.ALL ;  /* 0x0000000000007948 */ /* 0x000fea0003800000 */
[----:B------:R-:W-:-:S13]  /*3e20*/  ISETP.GE.AND P0, PT, R3, UR4, PT ;  /* 0x0000000403007c0c */ /* 0x000fda000bf06270 */
[----:B------:R-:W-:Y:S05]  /*3e30*/  @P0 EXIT ;  /* 0x000000000000094d */ /* 0x000fea0003800000 */
[----:B------:R-:W2:Y:S01]  /*3e40*/  LDCU.64 UR4, c[0x0][0x390] ;  /* 0x00007200ff0477ac */ /* 0x000ea20008000a00 */
[----:B01----:R-:W-:Y:S01]  /*3e50*/  MOV R4, RZ ;  /* 0x000000ff00047202 */ /* 0x003fe20000000f00 */
[----:B------:R-:W-:Y:S01]  /*3e60*/  IMAD.MOV.U32 R5, RZ, RZ, R3 ;  /* 0x000000ffff057224 */ /* 0x000fe200078e0003 */
[----:B------:R-:W-:Y:S01]  /*3e70*/  ISETP.NE.AND P0, PT, R2, RZ, PT ;  /* 0x000000ff0200720c */ /* 0x000fe20003f05270 */
[----:B------:R-:W0:Y:S01]  /*3e80*/  LDCU UR8, c[0x0][0x38c] ;  /* 0x00007180ff0877ac */ /* 0x000e220008000800 */
[----:B------:R-:W1:Y:S01]  /*3e90*/  LDCU.64 UR10, c[0x0][0x4b8] ;  /* 0x00009700ff0a77ac */ /* 0x000e620008000a00 */
[----:B--2---:R-:W-:-:S05]  /*3ea0*/  IMAD.HI.U32 R4, R3, UR4, R4 ;  /* 0x0000000403047c27 */ /* 0x004fca000f8e0004 */
[----:B------:R-:W-:-:S04]  /*3eb0*/  SHF.R.U32.HI R5, RZ, UR5, R4 ;  /* 0x00000005ff057c19 */ /* 0x000fc80008011604 */
[----:B------:R-:W-:-:S05]  /*3ec0*/  IADD3 R6, PT, PT, -R5, RZ, RZ ;  /* 0x000000ff05067210 */ /* 0x000fca0007ffe1ff */
[----:B0-----:R-:W-:-:S04]  /*3ed0*/  IMAD R2, R6, UR8, R3 ;  /* 0x0000000806027c24 */ /* 0x001fc8000f8e0203 */
[C---:B-1----:R-:W-:Y:S02]  /*3ee0*/  IMAD R3, R2.reuse, UR10, RZ ;  /* 0x0000000a02037c24 */ /* 0x042fe4000f8e02ff */
        /* <DEDUP_REMOVED lines=147> */
[----:B------:R-:W-:Y:S01]  /*4820*/  IMAD.MOV.U32 R4, RZ, RZ, RZ ;  /* 0x000000ffff047224 */ /* 0x000fe200078e00ff */
        /* <DEDUP_REMOVED lines=121> */
[----:B------:R-:W1:Y:S10]  /*4fc0*/  LDCU UR4, c[0x0][0x4a8] ;  /* 0x00009500ff0477ac */ /* 0x000e740008000800 */
[----:B------:R-:W2:Y:S01]  /*4fd0*/  @P0 LDC.64 R8, c[0x0][0x4b0] ;  /* 0x00012c00ff080b82 */ /* 0x000ea20000000a00 */
[----:B0-----:R-:W-:-:S07]  /*4fe0*/  IMAD.HI.U32 R6, R5, UR9, R4 ;  /* 0x0000000905067c27 */ /* 0x001fce000f8e0004 */
[----:B------:R-:W0:Y:S01]  /*4ff0*/  @P0 LDC R11, c[0x0][0x4ac] ;  /* 0x00012b00ff0b0b82 */ /* 0x000e220000000800 */
[----:B-1----:R-:W-:Y:S01]  /*5000*/  SHF.R.U32.HI R7, RZ, UR4, R6 ;  /* 0x00000004ff077c19 */ /* 0x002fe20008011606 */
[----:B------:R-:W1:Y:S01]  /*5010*/  LDCU.64 UR4, c[0x0][0x570] ;  /* 0x0000ae00ff0477ac */ /* 0x000e620008000a00 */
[----:B------:R-:W-:Y:S02]  /*5020*/  @P0 MOV R6, RZ ;  /* 0x000000ff00060202 */ /* 0x000fe40000000f00 */
[----:B------:R-:W-:-:S03]  /*5030*/  IADD3 R4, PT, PT, -R7, RZ, RZ ;  /* 0x000000ff07047210 */ /* 0x000fc60007ffe1ff */
[----:B------:R-:W3:Y:S02]  /*5040*/  @P0 LDC.64 R12, c[0x0][0x578] ;  /* 0x00015e00ff0c0b82 */ /* 0x000ee40000000a00 */
[----:B------:R-:W-:Y:S02]  /*5050*/  IMAD R4, R4, UR8, R5 ;  /* 0x0000000804047c24 */ /* 0x000fe4000f8e0205 */
[----:B--2---:R-:W-:-:S05]  /*5060*/  @P0 IMAD.HI.U32 R0, R7, R8, R6 ;  /* 0x0000000807000227 */ /* 0x004fca00078e0006 */
[----:B------:R-:W-:Y:S01]  /*5070*/  @P0 SHF.R.U32.HI R0, RZ, R9, R0 ;  /* 0x00000009ff000219 */ /* 0x000fe20000011600 */
[C---:B-1----:R-:W-:Y:S02]  /*5080*/  IMAD R3, R4.reuse, UR4, R3 ;  /* 0x0000000404037c24 */ /* 0x042fe4000f8e0203 */
[----:B------:R-:W-:Y:S01]  /*5090*/  IMAD R2, R4, UR5, R2 ;  /* 0x0000000504027c24 */ /* 0x000fe2000f8e0202 */
[----:B------:R-:W-:-:S05]  /*50a0*/  @P0 IADD3 R6, PT, PT, -R0, RZ, RZ ;  /* 0x000000ff00060210 */ /* 0x000fca0007ffe1ff */
[----:B0-----:R-:W-:-:S04]  /*50b0*/  @P0 IMAD R6, R11, R6, R7 ;  /* 0x000000060b060224 */ /* 0x001fc800078e0207 */
[C---:B---3--:R-:W-:Y:S02]  /*50c0*/  @P0 IMAD R3, R6.reuse, R12, R3 ;  /* 0x0000000c06030224 */ /* 0x048fe400078e0203 */
[----:B------:R-:W-:-:S07]  /*50d0*/  @P0 IMAD R2, R6, R13, R2 ;  /* 0x0000000d06020224 */ /* 0x000fce00078e0202 */
.L_x_571:
[----:B------:R-:W0:Y:S02]  /*50e0*/  LDCU.128 UR8, c[0x0][0x580] ;  /* 0x0000b000ff0877ac */ /* 0x000e240008000c00 */
[----:B0-----:R-:W-:-:S04]  /*50f0*/  IADD3 R4, P0, PT, R2, UR10, RZ ;  /* 0x0000000a02047c10 */ /* 0x001fc8000ff1e0ff */
[----:B------:R-:W-:-:S05]  /*5100*/  IADD3.X R5, PT, PT, RZ, UR11, RZ, P0, !PT ;  /* 0x0000000bff057c10 */ /* 0x000fca00087fe4ff */
[----:B------:R-:W2:Y:S01]  /*5110*/  LDG.E.U16 R4, desc[UR6][R4.64] ;  /* 0x0000000604047981 */ /* 0x000ea2000c1e1500 */
[----:B------:R-:W-:-:S04]  /*5120*/  IADD3 R2, P0, PT, R3, UR8, RZ ;  /* 0x0000000803027c10 */ /* 0x000fc8000ff1e0ff */
[----:B------:R-:W-:Y:S01]  /*5130*/  IADD3.X R3, PT, PT, RZ, UR9, RZ, P0, !PT ;  /* 0x00000009ff037c10 */ /* 0x000fe200087fe4ff */
[----:B--2---:R-:W-:-:S05]  /*5140*/  HADD2.F32 R0, -RZ, R4.H0_H0 ;  /* 0x20000004ff007230 */ /* 0x004fca0000004100 */
[----:B------:R-:W-:-:S05]  /*5150*/  SHF.R.U32.HI R7, RZ, 0x1f, R0 ;  /* 0x0000001fff077819 */ /* 0x000fca0000011600 */
[----:B------:R-:W-:Y:S01]  /*5160*/  STG.E.U8 desc[UR6][R2.64], R7 ;  /* 0x0000000702007986 */ /* 0x000fe2000c101106 */
[----:B------:R-:W-:Y:S05]  /*5170*/  EXIT ;  /* 0x000000000000794d */ /* 0x000fea0003800000 */
.L_x_572:
        /* <DEDUP_REMOVED lines=16> */
.L_x_23218:


//--------------------- .text._ZN2at6native27unrolled_elementwise_kernelIZZZNS0_19signbit_kernel_cudaERNS_18TensorIteratorBaseEENKUlvE0_clEvENKUlvE2_clEvEUlN3c104HalfEE_St5arrayIPcLm2EELi4E23TrivialOffsetCalculatorILi1EjESD_NS0_6memory15LoadWithoutCastENSE_16StoreWithoutCastEEEviT_T0_T2_T3_T4_T5_ --------------------------
	.section	.text._ZN2at6native27unrolled_elementwise_kernelIZZZNS0_19signbit_kernel_cudaERNS_18TensorIteratorBaseEENKUlvE0_clEvENKUlvE2_clEvEUlN3c104HalfEE_St5arrayIPcLm2EELi4E23TrivialOffsetCalculatorILi1EjESD_NS0_6memory15LoadWithoutCastENSE_16StoreWithoutCastEEEviT_T0_T2_T3_T4_T5_,"ax",@progbits
	.align	128
        .global         _ZN2at6native27unrolled_elementwise_kernelIZZZNS0_19signbit_kernel_cudaERNS_18TensorIteratorBaseEENKUlvE0_clEvENKUlvE2_clEvEUlN3c104HalfEE_St5arrayIPcLm2EELi4E23TrivialOffsetCalculatorILi1EjESD_NS0_6memory15LoadWithoutCastENSE_16StoreWithoutCastEEEviT_T0_T2_T3_T4_T5_
        .type           _ZN2at6native27unrolled_elementwise_kernelIZZZNS0_19signbit_kernel_cudaERNS_18TensorIteratorBaseEENKUlvE0_clEvENKUlvE2_clEvEUlN3c104HalfEE_St5arrayIPcLm2EELi4E23TrivialOffsetCalculatorILi1EjESD_NS0_6memory15LoadWithoutCastENSE_16StoreWithoutCastEEEviT_T0_T2_T3_T4_T5_,@function
        .size           _ZN2at6native27unrolled_elementwise_kernelIZZZNS0_19signbit_kernel_cudaERNS_18TensorIteratorBaseEENKUlvE0_clEvENKUlvE2_clEvEUlN3c104HalfEE_St5arrayIPcLm2EELi4E23TrivialOffsetCalculatorILi1EjESD_NS0_6memory15LoadWithoutCastENSE_16StoreWithoutCastEEEviT_T0_T2_T3_T4_T5_,(.L_x_23219 - _ZN2at6native27unrolled_elementwise_kernelIZZZNS0_19signbit_kernel_cudaERNS_18TensorIteratorBaseEENKUlvE0_clEvENKUlvE2_clEvEUlN3c104HalfEE_St5arrayIPcLm2EELi4E23TrivialOffsetCalculatorILi1EjESD_NS0_6memory15LoadWithoutCastENSE_16StoreWithoutCastEEEviT_T0_T2_T3_T4_T5_)
        .other          _ZN2at6native27unrolled_elementwise_kernelIZZZNS0_19signbit_kernel_cudaERNS_18TensorIteratorBaseEENKUlvE0_clEvENKUlvE2_clEvEUlN3c104HalfEE_St5arrayIPcLm2EELi4E23TrivialOffsetCalculatorILi1EjESD_NS0_6memory15LoadWithoutCastENSE_16StoreWithoutCastEEEviT_T0_T2_T3_T4_T5_,@"STO_CUDA_ENTRY STV_DEFAULT"
_ZN2at6native27unrolled_elementwise_kernelIZZZNS0_19signbit_kernel_cudaERNS_18TensorIteratorBaseEENKUlvE0_clEvENKUlvE2_clEvEUlN3c104HalfEE_St5arrayIPcLm2EELi4E23TrivialOffsetCalculatorILi1EjESD_NS0_6memory15LoadWithoutCastENSE_16StoreWithoutCastEEEviT_T0_T2_T3_T4_T5_:
.text._ZN2at6native27unrolled_elementwise_kernelIZZZNS0_19signbit_kernel_cudaERNS_18TensorIteratorBaseEENKUlvE0_clEvENKUlvE2_clEvEUlN3c104HalfEE_St5arrayIPcLm2EELi4E23TrivialOffsetCalculatorILi1EjESD_NS0_6memory15LoadWithoutCastENSE_16StoreWithoutCastEEEviT_T0_T2_T3_T4_T5_:
[----:B------:R-:W-:Y:S01]  /*0000*/  LDC R1, c[0x0][0x37c] ;  /* 0x0000df00ff017b82 */ /* 0x000fe20000000800 */
[----:B------:R-:W0:Y:S07]  /*0010*/  S2R R0, SR_CTAID.X ;  /* 0x0000000000007919 */ /* 0x000e2e0000002500 */
[----:B------:R-:W0:Y:S01]  /*0020*/  LDC R3, c[0x0][0x380] ;  /* 0x0000e000ff037b82 */ /* 0x000e220000000800 */
[----:B------:R-:W1:Y:S01]  /*0030*/  LDCU.64 UR4, c[0x0][0x358] ;  /* 0x00006b00ff0477ac */ /* 0x000e620008000a00 */
[----:B------:R-:W-:Y:S01]  /*0040*/  PRMT R12, RZ, 0x7610, R12 ;  /* 0x00007610ff0c7816 */ /* 0x000fe2000000000c */
[----:B------:R-:W2:Y:S01]  /*0050*/  S2R R13, SR_TID.X ;  /* 0x00000000000d7919 */ /* 0x000ea20000002100 */
[----:B0-----:R-:W-:-:S02]  /*0060*/  IMAD R2, R0, -0x200, R3 ;  /* 0xfffffe0000027824 */ /* 0x001fc400078e0203 */
[----:B--2---:R-:W-:-:S03]  /*0070*/  IMAD.MOV.U32 R3, RZ, RZ, R13 ;  /* 0x000000ffff037224 */ /* 0x004fc600078e000d */
[----:B------:R-:W-:-:S13]  /*0080*/  ISETP.GE.AND P0, PT, R13, R2, PT ;  /* 0x000000020d00720c */ /* 0x000fda0003f06270 */
[----:B------:R-:W-:Y:S01]  /*0090*/  @!P0 VIADD R13, R3, 0x80 ;  /* 0x00000080030d8836 */ /* 0x000fe20000000000 */
[----:B------:R-:W0:Y:S01]  /*00a0*/  @!P0 LDC.64 R8, c[0x0][0x390] ;  /* 0x0000e400ff088b82 */ /* 0x000e220000000a00 */
[----:B------:R-:W-:-:S03]  /*00b0*/  @!P0 LEA R7, R0, R3, 0x9 ;  /* 0x0000000300078211 */ /* 0x000fc600078e48ff */
[----:B------:R-:W-:-:S13]  /*00c0*/  ISETP.GE.AND P1, PT, R13, R2, PT ;  /* 0x000000020d00720c */ /* 0x000fda0003f26270 */
[----:B------:R-:W-:Y:S01]  /*00d0*/  @!P1 IMAD R17, R0, 0x200, R13 ;  /* 0x0000020000119824 */ /* 0x000fe200078e020d */
[----:B------:R-:W2:Y:S01]  /*00e0*/  @!P1 LDC.64 R14, c[0x0][0x390] ;  /* 0x0000e400ff0e9b82 */ /* 0x000ea20000000a00 */
[----:B------:R-:W-:-:S05]  /*00f0*/  @!P1 VIADD R13, R13, 0x80 ;  /* 0x000000800d0d9836 */ /* 0x000fca0000000000 */
[----:B------:R-:W-:Y:S01]  /*0100*/  ISETP.GE.AND P2, PT, R13, R2, PT ;  /* 0x000000020d00720c */ /* 0x000fe20003f46270 */
[----:B0-----:R-:W-:Y:S01]  /*0110*/  @!P0 IMAD.WIDE.U32 R8, R7, 0x2, R8 ;  /* 0x0000000207088825 */ /* 0x001fe200078e0008 */
[----:B------:R-:W-:-:S04]  /*0120*/  PRMT R7, RZ, 0x7610, R7 ;  /* 0x00007610ff077816 */ /* 0x000fc80000000007 */
[----:B-1----:R0:W3:Y:S07]  /*0130*/  @!P0 LDG.E.U16 R12, desc[UR4][R8.64] ;  /* 0x00000004080c8981 */ /* 0x0020ee000c1e1500 */
[----:B------:R-:W1:Y:S01]  /*0140*/  @!P2 LDC.64 R10, c[0x0][0x390] ;  /* 0x0000e400ff0aab82 */ /* 0x000e620000000a00 */
[----:B------:R-:W-:Y:S02]  /*0150*/  @!P2 IMAD R19, R0, 0x200, R13 ;  /* 0x000002000013a824 */ /* 0x000fe400078e020d */
[----:B--2---:R-:W-:-:S05]  /*0160*/  @!P1 IMAD.WIDE.U32 R14, R17, 0x2, R14 ;  /* 0x00000002110e9825 */ /* 0x004fca00078e000e */
[----:B------:R-:W2:Y:S01]  /*0170*/  @!P1 LDG.E.U16 R7, desc[UR4][R14.64] ;  /* 0x000000040e079981 */ /* 0x000ea2000c1e1500 */
[----:B-1----:R-:W-:Y:S01]  /*0180*/  @!P2 IMAD.WIDE.U32 R18, R19, 0x2, R10 ;  /* 0x000000021312a825 */ /* 0x002fe200078e000a */
[----:B------:R-:W-:-:S06]  /*0190*/  PRMT R10, RZ, 0x7610, R10 ;  /* 0x00007610ff0a7816 */ /* 0x000fcc000000000a */
[----:B------:R1:W4:Y:S01]  /*01a0*/  @!P2 LDG.E.U16 R10, desc[UR4][R18.64] ;  /* 0x00000004120aa981 */ /* 0x000322000c1e1500 */
[----:B------:R-:W-:-:S05]  /*01b0*/  @!P2 VIADD R13, R13, 0x80 ;  /* 0x000000800d0da836 */ /* 0x000fca0000000000 */
[----:B------:R-:W-:-:S13]  /*01c0*/  ISETP.GE.AND P0, PT, R13, R2, PT ;  /* 0x000000020d00720c */ /* 0x000fda0003f06270 */
[----:B------:R-:W0:Y:S01]  /*01d0*/  @!P0 LDC.64 R16, c[0x0][0x390] ;  /* 0x0000e400ff108b82 */ /* 0x000e220000000a00 */
[----:B------:R-:W-:-:S04]  /*01e0*/  @!P0 IMAD R11, R0, 0x200, R13 ;  /* 0x00000200000b8824 */ /* 0x000fc800078e020d */
[----:B0-----:R-:W-:Y:S01]  /*01f0*/  @!P0 IMAD.WIDE.U32 R16, R11, 0x2, R16 ;  /* 0x000000020b108825 */ /* 0x001fe200078e0010 */
[----:B------:R-:W-:-:S06]  /*0200*/  PRMT R11, RZ, 0x7610, R11 ;  /* 0x00007610ff0b7816 */ /* 0x000fcc000000000b */
[----:B------:R0:W5:Y:S01]  /*0210*/  @!P0 LDG.E.U16 R11, desc[UR4][R16.64] ;  /* 0x00000004100b8981 */ /* 0x000162000c1e1500 */
[----:B------:R-:W-:-:S13]  /*0220*/  ISETP.GE.AND P0, PT, R3, R2, PT ;  /* 0x000000020300720c */ /* 0x000fda0003f06270 */
[----:B------:R-:W0:Y:S01]  /*0230*/  @!P0 LDC.64 R8, c[0x0][0x388] ;  /* 0x0000e200ff088b82 */ /* 0x000e220000000a00 */
[----:B-1----:R-:W-:Y:S02]  /*0240*/  @!P0 IMAD R19, R0, 0x200, R3 ;  /* 0x0000020000138824 */ /* 0x002fe400078e0203 */
[C---:B------:R-:W-:Y:S01]  /*0250*/  VIADD R13, R3.reuse, 0x100 ;  /* 0x00000100030d7836 */ /* 0x040fe20000000000 */
[----:B------:R-:W-:-:S04]  /*0260*/  IADD3 R15, PT, PT, R3, 0x80, RZ ;  /* 0x00000080030f7810 */ /* 0x000fc80007ffe0ff */
[-C--:B------:R-:W-:Y:S01]  /*0270*/  ISETP.GE.AND P2, PT, R13, R2.reuse, PT ;  /* 0x000000020d00720c */ /* 0x080fe20003f46270 */
[----:B------:R-:W-:Y:S01]  /*0280*/  VIADD R13, R3, 0x180 ;  /* 0x00000180030d7836 */ /* 0x000fe20000000000 */
[----:B------:R-:W-:Y:S02]  /*0290*/  @!P0 MOV R3, R15 ;  /* 0x0000000f00038202 */ /* 0x000fe40000000f00 */
[----:B------:R-:W-:Y:S02]  /*02a0*/  ISETP.GE.AND P1, PT, R15, R2, PT ;  /* 0x000000020f00720c */ /* 0x000fe40003f26270 */
[----:B0-----:R-:W-:-:S05]  /*02b0*/  @!P0 IADD3 R8, P3, PT, R19, R8, RZ ;  /* 0x0000000813088210 */ /* 0x001fca0007f7e0ff */
[----:B------:R-:W-:Y:S01]  /*02c0*/  @!P0 IMAD.X R9, RZ, RZ, R9, P3 ;  /* 0x000000ffff098224 */ /* 0x000fe200018e0609 */
[----:B------:R-:W-:Y:S01]  /*02d0*/  ISETP.GE.AND P4, PT, R3, R2, PT ;  /* 0x000000020300720c */ /* 0x000fe20003f86270 */
[----:B------:R-:W-:Y:S01]  /*02e0*/  BSSY.RECONVERGENT B0, `(.L_x_573) ;  /* 0x0000015000007945 */ /* 0x000fe20003800200 */
[----:B---3--:R-:W-:-:S05]  /*02f0*/  @!P0 HADD2.F32 R12, -RZ, R12.H0_H0 ;  /* 0x2000000cff0c8230 */ /* 0x008fca0000004100 */
[----:B------:R-:W-:-:S05]  /*0300*/  @!P0 SHF.R.U32.HI R6, RZ, 0x1f, R12 ;  /* 0x0000001fff068819 */ /* 0x000fca000001160c */
[----:B------:R0:W-:Y:S01]  /*0310*/  @!P0 STG.E.U8 desc[UR4][R8.64], R6 ;  /* 0x0000000608008986 */ /* 0x0001e2000c101104 */
[----:B--2---:R-:W-:-:S05]  /*0320*/  @!P1 HADD2.F32 R7, -RZ, R7.H0_H0 ;  /* 0x20000007ff079230 */ /* 0x004fca0000004100 */
[----:B------:R-:W-:Y:S01]  /*0330*/  @!P1 SHF.R.U32.HI R4, RZ, 0x1f, R7 ;  /* 0x0000001fff049819 */ /* 0x000fe20000011607 */
[----:B----4-:R-:W-:-:S05]  /*0340*/  @!P2 HADD2.F32 R10, -RZ, R10.H0_H0 ;  /* 0x2000000aff0aa230 */ /* 0x010fca0000004100 */
[----:B------:R-:W-:Y:S01]  /*0350*/  @!P2 SHF.R.U32.HI R5, RZ, 0x1f, R10 ;  /* 0x0000001fff05a819 */ /* 0x000fe2000001160a */
[----:B0-----:R-:W-:Y:S06]  /*0360*/  @P4 BRA `(.L_x_574) ;  /* 0x0000000000304947 */ /* 0x001fec0003800000 */
[----:B------:R-:W-:Y:S01]  /*0370*/  IMAD R6, R0, 0x200, R3 ;  /* 0x0000020000067824 */ /* 0x000fe200078e0203 */
[----:B------:R-:W0:Y:S01]  /*0380*/  LDCU.64 UR6, c[0x0][0x388] ;  /* 0x00007100ff0677ac */ /* 0x000e220008000a00 */
[----:B------:R-:W-:-:S05]  /*0390*/  VIADD R3, R3, 0x80 ;  /* 0x0000008003037836 */ /* 0x000fca0000000000 */
[----:B------:R-:W-:Y:S02]  /*03a0*/  ISETP.GE.AND P1, PT, R3, R2, PT ;  /* 0x000000020300720c */ /* 0x000fe40003f26270 */
[----:B0-----:R-:W-:-:S11]  /*03b0*/  IADD3 R6, P0, PT, R6, UR6, RZ ;  /* 0x0000000606067c10 */ /* 0x001fd6000ff1e0ff */
[----:B------:R-:W-:Y:S01]  /*03c0*/  @!P1 LEA R8, R0, R3, 0x9 ;  /* 0x0000000300089211 */ /* 0x000fe200078e48ff */
[----:B------:R-:W-:Y:S02]  /*03d0*/  @!P1 VIADD R3, R3, 0x80 ;  /* 0x0000008003039836 */ /* 0x000fe40000000000 */
[----:B------:R-:W-:Y:S01]  /*03e0*/  IMAD.X R7, RZ, RZ, UR7, P0 ;  /* 0x00000007ff077e24 */ /* 0x000fe200080e06ff */
[----:B------:R-:W-:-:S04]  /*03f0*/  @!P1 IADD3 R8, P2, PT, R8, UR6, RZ ;  /* 0x0000000608089c10 */ /* 0x000fc8000ff5e0ff */
[----:B------:R0:W-:Y:S01]  /*0400*/  STG.E.U8 desc[UR4][R6.64], R4 ;  /* 0x0000000406007986 */ /* 0x0001e2000c101104 */
[----:B------:R-:W-:-:S05]  /*0410*/  @!P1 IMAD.X R9, RZ, RZ, UR7, P2 ;  /* 0x00000007ff099e24 */ /* 0x000fca00090e06ff */
[----:B------:R0:W-:Y:S03]  /*0420*/  @!P1 STG.E.U8 desc[UR4][R8.64], R5 ;  /* 0x0000000508009986 */ /* 0x0001e6000c101104 */
.L_x_574:
[----:B------:R-:W-:Y:S05]  /*0430*/  BSYNC.RECONVERGENT B0 ;  /* 0x0000000000007941 */ /* 0x000fea0003800200 */
.L_x_573:
[----:B------:R-:W-:-:S13]  /*0440*/  ISETP.GE.AND P0, PT, R3, R2, PT ;  /* 0x000000020300720c */ /* 0x000fda0003f06270 */
[----:B------:R-:W-:Y:S05]  /*0450*/  @P0 EXIT ;  /* 0x000000000000094d */ /* 0x000fea0003800000 */
[----:B------:R-:W1:Y:S01]  /*0460*/  LDCU.64 UR6, c[0x0][0x388] ;  /* 0x00007100ff0677ac */ /* 0x000e620008000a00 */
[----:B------:R-:W-:Y:S02]  /*0470*/  ISETP.GE.AND P0, PT, R13, R2, PT ;  /* 0x000000020d00720c */ /* 0x000fe40003f06270 */
[----:B------:R-:W-:-:S11]  /*0480*/  LEA R3, R0, R3, 0x9 ;  /* 0x0000000300037211 */ /* 0x000fd600078e48ff */
[----:B-----5:R-:W-:Y:S01]  /*0490*/  @!P0 HADD2.F32 R11, -RZ, R11.H0_H0 ;  /* 0x2000000bff0b8230 */ /* 0x020fe20000004100 */
[----:B-1----:R-:W-:-:S04]  /*04a0*/  IADD3 R2, P1, PT, R3, UR6, RZ ;  /* 0x0000000603027c10 */ /* 0x002fc8000ff3e0ff */
[----:B0-----:R-:W-:Y:S01]  /*04b0*/  @!P0 SHF.R.U32.HI R5, RZ, 0x1f, R11 ;  /* 0x0000001fff058819 */ /* 0x001fe2000001160b */
[----:B------:R-:W-:-:S05]  /*04c0*/  IMAD.X R3, RZ, RZ, UR7, P1 ;  /* 0x00000007ff037e24 */ /* 0x000fca00088e06ff */
[----:B------:R-:W-:Y:S01]  /*04d0*/  STG.E.U8 desc[UR4][R2.64], R5 ;  /* 0x0000000502007986 */ /* 0x000fe2000c101104 */
[----:B------:R-:W-:Y:S05]  /*04e0*/  EXIT ;  /* 0x000000000000794d */ /* 0x000fea0003800000 */
.L_x_575:
        /* <DEDUP_REMOVED lines=9> */
.L_x_23219:


//--------------------- .text._ZN2at6native29vectorized_elementwise_kernelILi2EZZZNS0_19signbit_kernel_cudaERNS_18TensorIteratorBaseEENKUlvE0_clEvENKUlvE2_clEvEUlN3c104HalfEE_St5arrayIPcLm2EEEEviT0_T1_ --------------------------
	.section	.text._ZN2at6native29vectorized_elementwise_kernelILi2EZZZNS0_19signbit_kernel_cudaERNS_18TensorIteratorBaseEENKUlvE0_clEvENKUlvE2_clEvEUlN3c104HalfEE_St5arrayIPcLm2EEEEviT0_T1_,"ax",@progbits
	.align	128
        .global         _ZN2at6native29vectorized_elementwise_kernelILi2EZZZNS0_19signbit_kernel_cudaERNS_18TensorIteratorBaseEENKUlvE0_clEvENKUlvE2_clEvEUlN3c104HalfEE_St5arrayIPcLm2EEEEviT0_T1_
        .type           _ZN2at6native29vectorized_elementwise_kernelILi2EZZZNS0_19signbit_kernel_cudaERNS_18TensorIteratorBaseEENKUlvE0_clEvENKUlvE2_clEvEUlN3c104HalfEE_St5arrayIPcLm2EEEEviT0_T1_,@function
        .size           _ZN2at6native29vectorized_elementwise_kernelILi2EZZZNS0_19signbit_kernel_cudaERNS_18TensorIteratorBaseEENKUlvE0_clEvENKUlvE2_clEvEUlN3c104HalfEE_St5arrayIPcLm2EEEEviT0_T1_,(.L_x_23220 - _ZN2at6native29vectorized_elementwise_kernelILi2EZZZNS0_19signbit_kernel_cudaERNS_18TensorIteratorBaseEENKUlvE0_clEvENKUlvE2_clEvEUlN3c104HalfEE_St5arrayIPcLm2EEEEviT0_T1_)
        .other          _ZN2at6native29vectorized_elementwise_kernelILi2EZZZNS0_19signbit_kernel_cudaERNS_18TensorIteratorBaseEENKUlvE0_clEvENKUlvE2_clEvEUlN3c104HalfEE_St5arrayIPcLm2EEEEviT0_T1_,@"STO_CUDA_ENTRY STV_DEFAULT"
_ZN2at6native29vectorized_elementwise_kernelILi2EZZZNS0_19signbit_kernel_cudaERNS_18TensorIteratorBaseEENKUlvE0_clEvENKUlvE2_clEvEUlN3c104HalfEE_St5arrayIPcLm2EEEEviT0_T1_:
.text._ZN2at6native29vectorized_elementwise_kernelILi2EZZZNS0_19signbit_kernel_cudaERNS_18TensorIteratorBaseEENKUlvE0_clEvENKUlvE2_clEvEUlN3c104HalfEE_St5arrayIPcLm2EEEEviT0_T1_:
[----:B------:R-:W-:Y:S01]  /*0000*/  LDC R1, c[0x0][0x37c] ;  /* 0x0000df00ff017b82 */ /* 0x000fe20000000800 */
[----:B------:R-:W0:Y:S01]  /*0010*/  S2R R2, SR_CTAID.X ;  /* 0x0000000000027919 */ /* 0x000e220000002500 */
[----:B------:R-:W1:Y:S01]  /*0020*/  LDCU UR6, c[0x0][0x380] ;  /* 0x00007000ff0677ac */ /* 0x000e620008000800 */
[----:B------:R-:W2:Y:S01]  /*0030*/  LDCU.64 UR4, c[0x0][0x358] ;  /* 0x00006b00ff0477ac */ /* 0x000ea20008000a00 */
[----:B0-----:R-:W-:-:S05]  /*0040*/  IMAD.SHL.U32 R2, R2, 0x400, RZ ;  /* 0x0000040002027824 */ /* 0x001fca00078e00ff */
[----:B-1----:R-:W-:-:S04]  /*0050*/  IADD3 R0, PT, PT, -R2, UR6, RZ ;  /* 0x0000000602007c10 */ /* 0x002fc8000fffe1ff */
[----:B------:R-:W-:-:S13]  /*0060*/  ISETP.GT.U32.AND P0, PT, R0, 0x3ff, PT ;  /* 0x000003ff0000780c */ /* 0x000fda0003f04070 */
[----:B--2---:R-:W-:Y:S05]  /*0070*/  @P0 BRA `(.L_x_576) ;  /* 0x00000008006c0947 */ /* 0x004fea0003800000 */
[----:B------:R-:W0:Y:S01]  /*0080*/  S2R R29, SR_TID.X ;  /* 0x00000000001d7919 */ /* 0x000e220000002100 */
[----:B------:R-:W-:Y:S02]  /*0090*/  PRMT R18, RZ, 0x7610, R18 ;  /* 0x00007610ff127816 */ /* 0x000fe40000000012 */
[----:B0-----:R-:W-:Y:S01]  /*00a0*/  ISETP.GE.U32.AND P4, PT, R29, R0, PT ;  /* 0x000000001d00720c */ /* 0x001fe20003f86070 */
[----:B------:R-:W-:-:S12]  /*00b0*/  IMAD.MOV.U32 R3, RZ, RZ, R29 ;  /* 0x000000ffff037224 */ /* 0x000fd800078e001d */
[----:B------:R-:W-:Y:S01]  /*00c0*/  @!P4 VIADD R29, R3, 0x80 ;  /* 0x00000080031dc836 */ /* 0x000fe20000000000 */
[----:B------:R-:W0:Y:S01]  /*00d0*/  @!P4 LDC.64 R12, c[0x0][0x390] ;  /* 0x0000e400ff0ccb82 */ /* 0x000e220000000a00 */
[----:B------:R-:W-:-:S03]  /*00e0*/  @!P4 IMAD.IADD R21, R2, 0x1, R3 ;  /* 0x000000010215c824 */ /* 0x000fc600078e0203 */
[----:B------:R-:W-:-:S13]  /*00f0*/  ISETP.GE.U32.AND P5, PT, R29, R0, PT ;  /* 0x000000001d00720c */ /* 0x000fda0003fa6070 */
[----:B------:R-:W-:Y:S01]  /*0100*/  @!P5 IMAD.IADD R19, R2, 0x1, R29 ;  /* 0x000000010213d824 */ /* 0x000fe200078e021d */
[----:B------:R-:W1:Y:S01]  /*0110*/  @!P5 LDC.64 R14, c[0x0][0x390] ;  /* 0x0000e400ff0edb82 */ /* 0x000e620000000a00 */
[----:B------:R-:W-:-:S05]  /*0120*/  @!P5 VIADD R29, R29, 0x80 ;  /* 0x000000801d1dd836 */ /* 0x000fca0000000000 */
[----:B------:R-:W-:Y:S01]  /*0130*/  ISETP.GE.U32.AND P0, PT, R29, R0, PT ;  /* 0x000000001d00720c */ /* 0x000fe20003f06070 */
[----:B0-----:R-:W-:-:S05]  /*0140*/  @!P4 IMAD.WIDE.U32 R12, R21, 0x2, R12 ;  /* 0x00000002150cc825 */ /* 0x001fca00078e000c */
[----:B------:R0:W2:Y:S07]  /*0150*/  @!P4 LDG.E.U16 R18, desc[UR4][R12.64] ;  /* 0x000000040c12c981 */ /* 0x0000ae000c1e1500 */
[----:B------:R-:W-:Y:S01]  /*0160*/  @!P0 IMAD.IADD R16, R2, 0x1, R29 ;  /* 0x0000000102108824 */ /* 0x000fe200078e021d */
[----:B------:R-:W-:Y:S01]  /*0170*/  @!P0 IADD3 R29, PT, PT, R29, 0x80, RZ ;  /* 0x000000801d1d8810 */ /* 0x000fe20007ffe0ff */
[----:B0-----:R-:W0:Y:S03]  /*0180*/  @!P0 LDC.64 R12, c[0x0][0x390] ;  /* 0x0000e400ff0c8b82 */ /* 0x001e260000000a00 */
[----:B------:R-:W-:-:S13]  /*0190*/  ISETP.GE.U32.AND P3, PT, R29, R0, PT ;  /* 0x000000001d00720c */ /* 0x000fda0003f66070 */
[----:B------:R-:W-:Y:S01]  /*01a0*/  @!P3 IMAD.IADD R25, R2, 0x1, R29 ;  /* 0x000000010219b824 */ /* 0x000fe200078e021d */
[----:B------:R-:W3:Y:S01]  /*01b0*/  @!P3 LDC.64 R20, c[0x0][0x390] ;  /* 0x0000e400ff14bb82 */ /* 0x000ee20000000a00 */
[----:B------:R-:W-:-:S05]  /*01c0*/  @!P3 VIADD R29, R29, 0x80 ;  /* 0x000000801d1db836 */ /* 0x000fca0000000000 */
[----:B------:R-:W-:-:S13]  /*01d0*/  ISETP.GE.U32.AND P2, PT, R29, R0, PT ;  /* 0x000000001d00720c */ /* 0x000fda0003f46070 */
[----:B------:R-:W-:Y:S01]  /*01e0*/  @!P2 IMAD.IADD R17, R2, 0x1, R29 ;  /* 0x000000010211a824 */ /* 0x000fe200078e021d */
[----:B------:R-:W4:Y:S01]  /*01f0*/  @!P2 LDC.64 R22, c[0x0][0x390] ;  /* 0x0000e400ff16ab82 */ /* 0x000f220000000a00 */
[----:B------:R-:W-:-:S05]  /*0200*/  @!P2 VIADD R29, R29, 0x80 ;  /* 0x000000801d1da836 */ /* 0x000fca0000000000 */
[----:B------:R-:W-:-:S13]  /*0210*/  ISETP.GE.U32.AND P1, PT, R29, R0, PT ;  /* 0x000000001d00720c */ /* 0x000fda0003f26070 */
[----:B------:R-:W-:Y:S01]  /*0220*/  @!P1 IADD3 R27, PT, PT, R2, R29, RZ ;  /* 0x0000001d021b9210 */ /* 0x000fe20007ffe0ff */
[----:B------:R-:W-:-:S05]  /*0230*/  @!P1 VIADD R29, R29, 0x80 ;  /* 0x000000801d1d9836 */ /* 0x000fca0000000000 */
[----:B------:R-:W-:Y:S01]  /*0240*/  ISETP.GE.U32.AND P6, PT, R29, R0, PT ;  /* 0x000000001d00720c */ /* 0x000fe20003fc6070 */
[----:B-1----:R-:W-:-:S12]  /*0250*/  @!P5 IMAD.WIDE.U32 R14, R19, 0x2, R14 ;  /* 0x00000002130ed825 */ /* 0x002fd800078e000e */
[----:B------:R-:W-:Y:S02]  /*0260*/  @!P6 IMAD.IADD R28, R2, 0x1, R29 ;  /* 0x00000001021ce824 */ /* 0x000fe400078e021d */
[----:B------:R-:W-:-:S05]  /*0270*/  @!P6 VIADD R29, R29, 0x80 ;  /* 0x000000801d1de836 */ /* 0x000fca0000000000 */
[----:B------:R-:W-:Y:S01]  /*0280*/  ISETP.GE.U32.AND P4, PT, R29, R0, PT ;  /* 0x000000001d00720c */ /* 0x000fe20003f86070 */
[----:B0-----:R-:W-:Y:S01]  /*0290*/  @!P0 IMAD.WIDE.U32 R12, R16, 0x2, R12 ;  /* 0x00000002100c8825 */ /* 0x001fe200078e000c */
[----:B------:R-:W-:Y:S02]  /*02a0*/  PRMT R19, RZ, 0x7610, R19 ;  /* 0x00007610ff137816 */ /* 0x000fe40000000013 */
[----:B------:R-:W-:Y:S01]  /*02b0*/  PRMT R24, RZ, 0x7610, R24 ;  /* 0x00007610ff187816 */ /* 0x000fe20000000018 */
[----:B----4-:R-:W-:-:S03]  /*02c0*/  @!P2 IMAD.WIDE.U32 R22, R17, 0x2, R22 ;  /* 0x000000021116a825 */ /* 0x010fc600078e0016 */
[----:B------:R0:W4:Y:S04]  /*02d0*/  @!P5 LDG.E.U16 R19, desc[UR4][R14.64] ;  /* 0x000000040e13d981 */ /* 0x000128000c1e1500 */
[----:B------:R1:W5:Y:S01]  /*02e0*/  @!P0 LDG.E.U16 R24, desc[UR4][R12.64] ;  /* 0x000000040c188981 */ /* 0x000362000c1e1500 */
[----:B------:R-:W3:Y:S08]  /*02f0*/  @!P4 LDC.64 R16, c[0x0][0x390] ;  /* 0x0000e400ff10cb82 */ /* 0x000ef00000000a00 */
[----:B0-----:R-:W0:Y:S08]  /*0300*/  @!P6 LDC.64 R14, c[0x0][0x390] ;  /* 0x0000e400ff0eeb82 */ /* 0x001e300000000a00 */
[----:B-1----:R-:W1:Y:S01]  /*0310*/  @!P1 LDC.64 R12, c[0x0][0x390] ;  /* 0x0000e400ff0c9b82 */ /* 0x002e620000000a00 */
[----:B---3--:R-:W-:Y:S01]  /*0320*/  @!P3 IMAD.WIDE.U32 R20, R25, 0x2, R20 ;  /* 0x000000021914b825 */ /* 0x008fe200078e0014 */
[----:B------:R-:W-:-:S03]  /*0330*/  PRMT R25, RZ, 0x7610, R25 ;  /* 0x00007610ff197816 */ /* 0x000fc60000000019 */
[----:B------:R-:W-:Y:S01]  /*0340*/  @!P4 IMAD.IADD R29, R2, 0x1, R29 ;  /* 0x00000001021dc824 */ /* 0x000fe200078e021d */
[----:B------:R-:W-:Y:S02]  /*0350*/  PRMT R26, RZ, 0x7610, R26 ;  /* 0x00007610ff1a7816 */ /* 0x000fe4000000001a */
[----:B------:R1:W3:Y:S01]  /*0360*/  @!P3 LDG.E.U16 R25, desc[UR4][R20.64] ;  /* 0x000000041419b981 */ /* 0x0002e2000c1e1500 */
[----:B------:R-:W-:Y:S01]  /*0370*/  @!P4 IMAD.WIDE.U32 R16, R29, 0x2, R16 ;  /* 0x000000021d10c825 */ /* 0x000fe200078e0010 */
[----:B------:R-:W-:Y:S02]  /*0380*/  PRMT R29, RZ, 0x7610, R29 ;  /* 0x00007610ff1d7816 */ /* 0x000fe4000000001d */
[----:B------:R1:W3:Y:S01]  /*0390*/  @!P2 LDG.E.U16 R26, desc[UR4][R22.64] ;  /* 0x00000004161aa981 */ /* 0x0002e2000c1e1500 */
[----:B0-----:R-:W-:Y:S01]  /*03a0*/  @!P6 IMAD.WIDE.U32 R14, R28, 0x2, R14 ;  /* 0x000000021c0ee825 */ /* 0x001fe200078e000e */
[----:B------:R-:W-:-:S06]  /*03b0*/  PRMT R28, RZ, 0x7610, R28 ;  /* 0x00007610ff1c7816 */ /* 0x000fcc000000001c */
[----:B------:R0:W3:Y:S01]  /*03c0*/  @!P6 LDG.E.U16 R28, desc[UR4][R14.64] ;  /* 0x000000040e1ce981 */ /* 0x0000e2000c1e1500 */
[----:B-1----:R-:W-:Y:S01]  /*03d0*/  @!P1 IMAD.WIDE.U32 R20, R27, 0x2, R12 ;  /* 0x000000021b149825 */ /* 0x002fe200078e000c */
[----:B------:R-:W-:-:S04]  /*03e0*/  PRMT R27, RZ, 0x7610, R27 ;  /* 0x00007610ff1b7816 */ /* 0x000fc8000000001b */
[----:B------:R-:W3:Y:S04]  /*03f0*/  @!P1 LDG.E.U16 R29, desc[UR4][R20.64] ;  /* 0x00000004141d9981 */ /* 0x000ee8000c1e1500 */
[----:B------:R1:W3:Y:S01]  /*0400*/  @!P4 LDG.E.U16 R27, desc[UR4][R16.64] ;  /* 0x00000004101bc981 */ /* 0x0002e2000c1e1500 */
[C---:B------:R-:W-:Y:S01]  /*0410*/  ISETP.GE.U32.AND P5, PT, R3.reuse, R0, PT ;  /* 0x000000000300720c */ /* 0x040fe20003fa6070 */
[----:B------:R-:W-:-:S12]  /*0420*/  VIADD R23, R3, 0x80 ;  /* 0x0000008003177836 */ /* 0x000fd80000000000 */
[----:B------:R-:W1:Y:S01]  /*0430*/  @!P5 LDC.64 R12, c[0x0][0x388] ;  /* 0x0000e200ff0cdb82 */ /* 0x000e620000000a00 */
[----:B------:R-:W-:Y:S02]  /*0440*/  IADD3 R22, PT, PT, R3, 0x100, RZ ;  /* 0x0000010003167810 */ /* 0x000fe40007ffe0ff */
[-C--:B------:R-:W-:Y:S01]  /*0450*/  ISETP.GE.U32.AND P6, PT, R23, R0.reuse, PT ;  /* 0x000000001700720c */ /* 0x080fe20003fc6070 */
[----:B0-----:R-:W-:Y:S01]  /*0460*/  VIADD R15, R3, 0x180 ;  /* 0x00000180030f7836 */ /* 0x001fe20000000000 */
[----:B------:R-:W-:Y:S01]  /*0470*/  ISETP.GE.U32.AND P4, PT, R22, R0, PT ;  /* 0x000000001600720c */ /* 0x000fe20003f86070 */
[----:B-1----:R-:W-:-:S03]  /*0480*/  @!P5 IMAD.IADD R17, R2, 0x1, R3 ;  /* 0x000000010211d824 */ /* 0x002fc600078e0203 */
[----:B------:R-:W-:Y:S01]  /*0490*/  ISETP.GE.U32.AND P0, PT, R15, R0, PT ;  /* 0x000000000f00720c */ /* 0x000fe20003f06070 */
[C---:B------:R-:W-:Y:S02]  /*04a0*/  VIADD R15, R3.reuse, 0x280 ;  /* 0x00000280030f7836 */ /* 0x040fe40000000000 */
[----:B------:R-:W-:-:S03]  /*04b0*/  VIADD R21, R3, 0x200 ;  /* 0x0000020003157836 */ /* 0x000fc60000000000 */
[----:B------:R-:W-:Y:S01]  /*04c0*/  ISETP.GE.U32.AND P2, PT, R15, R0, PT ;  /* 0x000000000f00720c */ /* 0x000fe20003f46070 */
[----:B------:R-:W-:Y:S01]  /*04d0*/  VIADD R15, R3, 0x300 ;  /* 0x00000300030f7836 */ /* 0x000fe20000000000 */
[----:B------:R-:W-:Y:S01]  /*04e0*/  @!P5 IADD3 R12, P1, PT, R17, R12, RZ ;  /* 0x0000000c110cd210 */ /* 0x000fe20007f3e0ff */
[----:B------:R-:W-:-:S03]  /*04f0*/  VIADD R17, R3, 0x380 ;  /* 0x0000038003117836 */ /* 0x000fc60000000000 */
[----:B------:R-:W-:Y:S01]  /*0500*/  @!P5 IADD3.X R13, PT, PT, RZ, R13, RZ, P1, !PT ;  /* 0x0000000dff0dd210 */ /* 0x000fe20000ffe4ff */
[----:B------:R-:W-:Y:S01]  /*0510*/  @!P5 IMAD.MOV.U32 R3, RZ, RZ, R23 ;  /* 0x000000ffff03d224 */ /* 0x000fe200078e0017 */
[-C--:B------:R-:W-:Y:S02]  /*0520*/  ISETP.GE.U32.AND P3, PT, R21, R0.reuse, PT ;  /* 0x000000001500720c */ /* 0x080fe40003f66070 */
[----:B------:R-:W-:Y:S01]  /*0530*/  ISETP.GE.U32.AND P1, PT, R15, R0, PT ;  /* 0x000000000f00720c */ /* 0x000fe20003f26070 */
[----:B------:R-:W-:Y:S04]  /*0540*/  BSSY.RECONVERGENT B0, `(.L_x_577) ;  /* 0x0000045000007945 */ /* 0x000fe80003800200 */
[----:B------:R-:W-:Y:S01]  /*0550*/  BSSY.RELIABLE B1, `(.L_x_578) ;  /* 0x000003c000017945 */ /* 0x000fe20003800100 */
[----:B--2---:R-:W-:-:S05]  /*0560*/  @!P5 HADD2.F32 R18, -RZ, R18.H0_H0 ;  /* 0x20000012ff12d230 */ /* 0x004fca0000004100 */
[----:B------:R-:W-:-:S05]  /*0570*/  @!P5 SHF.R.U32.HI R4, RZ, 0x1f, R18 ;  /* 0x0000001fff04d819 */ /* 0x000fca0000011612 */
[----:B------:R0:W-:Y:S01]  /*0580*/  @!P5 STG.E.U8 desc[UR4][R12.64], R4 ;  /* 0x000000040c00d986 */ /* 0x0001e2000c101104 */
[----:B----4-:R-:W-:Y:S02]  /*0590*/  @!P6 HADD2.F32 R19, -RZ, R19.H0_H0 ;  /* 0x20000013ff13e230 */ /* 0x010fe40000004100 */
[----:B-----5:R-:W-:-:S03]  /*05a0*/  @!P4 HADD2.F32 R24, -RZ, R24.H0_H0 ;  /* 0x20000018ff18c230 */ /* 0x020fc60000004100 */
[----:B------:R-:W-:Y:S02]  /*05b0*/  @!P6 SHF.R.U32.HI R5, RZ, 0x1f, R19 ;  /* 0x0000001fff05e819 */ /* 0x000fe40000011613 */
[-C--:B------:R-:W-:Y:S02]  /*05c0*/  ISETP.GE.U32.AND P6, PT, R17, R0.reuse, PT ;  /* 0x000000001100720c */ /* 0x080fe40003fc6070 */
[----:B------:R-:W-:Y:S02]  /*05d0*/  @!P4 SHF.R.U32.HI R6, RZ, 0x1f, R24 ;  /* 0x0000001fff06c819 */ /* 0x000fe40000011618 */
[----:B------:R-:W-:Y:S01]  /*05e0*/  ISETP.GE.U32.AND P4, PT, R3, R0, PT ;  /* 0x000000000300720c */ /* 0x000fe20003f86070 */
[----:B---3--:R-:W-:Y:S02]  /*05f0*/  @!P0 HADD2.F32 R25, -RZ, R25.H0_H0 ;  /* 0x20000019ff198230 */ /* 0x008fe40000004100 */
[----:B------:R-:W-:-:S03]  /*0600*/  @!P3 HADD2.F32 R26, -RZ, R26.H0_H0 ;  /* 0x2000001aff1ab230 */ /* 0x000fc60000004100 */
[----:B------:R-:W-:Y:S02]  /*0610*/  @!P0 SHF.R.U32.HI R7, RZ, 0x1f, R25 ;  /* 0x0000001fff078819 */ /* 0x000fe40000011619 */
[----:B------:R-:W-:Y:S01]  /*0620*/  @!P3 SHF.R.U32.HI R8, RZ, 0x1f, R26 ;  /* 0x0000001fff08b819 */ /* 0x000fe2000001161a */
[----:B------:R-:W-:Y:S02]  /*0630*/  @!P1 HADD2.F32 R28, -RZ, R28.H0_H0 ;  /* 0x2000001cff1c9230 */ /* 0x000fe40000004100 */
[----:B------:R-:W-:Y:S02]  /*0640*/  @!P2 HADD2.F32 R29, -RZ, R29.H0_H0 ;  /* 0x2000001dff1da230 */ /* 0x000fe40000004100 */
[----:B------:R-:W-:-:S03]  /*0650*/  @!P6 HADD2.F32 R27, -RZ, R27.H0_H0 ;  /* 0x2000001bff1be230 */ /* 0x000fc60000004100 */
[----:B------:R-:W-:Y:S02]  /*0660*/  @!P2 SHF.R.U32.HI R9, RZ, 0x1f, R29 ;  /* 0x0000001fff09a819 */ /* 0x000fe4000001161d */
[----:B------:R-:W-:Y:S02]  /*0670*/  @!P1 SHF.R.U32.HI R10, RZ, 0x1f, R28 ;  /* 0x0000001fff0a9819 */ /* 0x000fe4000001161c */
[----:B------:R-:W-:Y:S01]  /*0680*/  @!P6 SHF.R.U32.HI R11, RZ, 0x1f, R27 ;  /* 0x0000001fff0be819 */ /* 0x000fe2000001161b */
[----:B0-----:R-:W-:Y:S06]  /*0690*/  @P4 BRA `(.L_x_579) ;  /* 0x0000000000384947 */ /* 0x001fec0003800000 */
[----:B------:R-:W0:Y:S01]  /*06a0*/  LDCU.64 UR6, c[0x0][0x388] ;  /* 0x00007100ff0677ac */ /* 0x000e220008000a00 */
[----:B------:R-:W-:Y:S01]  /*06b0*/  IMAD.IADD R12, R2, 0x1, R3 ;  /* 0x00000001020c7824 */ /* 0x000fe200078e0203 */
[----:B------:R-:W-:-:S04]  /*06c0*/  IADD3 R3, PT, PT, R3, 0x80, RZ ;  /* 0x0000008003037810 */ /* 0x000fc80007ffe0ff */
[----:B0-----:R-:W-:-:S05]  /*06d0*/  IADD3 R12, P0, PT, R12, UR6, RZ ;  /* 0x000000060c0c7c10 */ /* 0x001fca000ff1e0ff */
[----:B------:R-:W-:Y:S01]  /*06e0*/  IMAD.X R13, RZ, RZ, UR7, P0 ;  /* 0x00000007ff0d7e24 */ /* 0x000fe200080e06ff */
[----:B------:R-:W-:-:S04]  /*06f0*/  ISETP.GE.U32.AND P0, PT, R3, R0, PT ;  /* 0x000000000300720c */ /* 0x000fc80003f06070 */
[----:B------:R0:W-:Y:S09]  /*0700*/  STG.E.U8 desc[UR4][R12.64], R5 ;  /* 0x000000050c007986 */ /* 0x0001f2000c101104 */
[----:B------:R-:W-:Y:S05]  /*0710*/  @P0 BRA `(.L_x_580) ;  /* 0x0000000000380947 */ /* 0x000fea0003800000 */
[----:B------:R-:W1:Y:S01]  /*0720*/  LDCU.64 UR6, c[0x0][0x388] ;  /* 0x00007100ff0677ac */ /* 0x000e620008000a00 */
[----:B------:R-:W-:Y:S02]  /*0730*/  IMAD.IADD R4, R2, 0x1, R3 ;  /* 0x0000000102047824 */ /* 0x000fe400078e0203 */
[----:B------:R-:W-:-:S03]  /*0740*/  VIADD R3, R3, 0x80 ;  /* 0x0000008003037836 */ /* 0x000fc60000000000 */
[----:B-1----:R-:W-:-:S05]  /*0750*/  IADD3 R4, P0, PT, R4, UR6, RZ ;  /* 0x0000000604047c10 */ /* 0x002fca000ff1e0ff */
[----:B0-----:R-:W-:-:S05]  /*0760*/  IMAD.X R5, RZ, RZ, UR7, P0 ;  /* 0x00000007ff057e24 */ /* 0x001fca00080e06ff */
[----:B------:R0:W-:Y:S03]  /*0770*/  STG.E.U8 desc[UR4][R4.64], R6 ;  /* 0x0000000604007986 */ /* 0x0001e6000c101104 */
.L_x_579:
[----:B------:R-:W-:-:S13]  /*0780*/  ISETP.GE.U32.AND P0, PT, R3, R0, PT ;  /* 0x000000000300720c */ /* 0x000fda0003f06070 */
[----:B------:R-:W-:Y:S05]  /*0790*/  @P0 BRA `(.L_x_581) ;  /* 0x0000000000380947 */ /* 0x000fea0003800000 */
[----:B------:R-:W1:Y:S01]  /*07a0*/  LDCU.64 UR6, c[0x0][0x388] ;  /* 0x00007100ff0677ac */ /* 0x000e620008000a00 */
[----:B0-----:R-:W-:Y:S02]  /*07b0*/  IMAD.IADD R4, R2, 0x1, R3 ;  /* 0x0000000102047824 */ /* 0x001fe400078e0203 */
[----:B------:R-:W-:-:S03]  /*07c0*/  VIADD R3, R3, 0x80 ;  /* 0x0000008003037836 */ /* 0x000fc60000000000 */
[----:B-1----:R-:W-:-:S04]  /*07d0*/  IADD3 R4, P0, PT, R4, UR6, RZ ;  /* 0x0000000604047c10 */ /* 0x002fc8000ff1e0ff */
[----:B------:R-:W-:-:S05]  /*07e0*/  IADD3.X R5, PT, PT, RZ, UR7, RZ, P0, !PT ;  /* 0x00000007ff057c10 */ /* 0x000fca00087fe4ff */
[----:B------:R1:W-:Y:S04]  /*07f0*/  STG.E.U8 desc[UR4][R4.64], R7 ;  /* 0x0000000704007986 */ /* 0x0003e8000c101104 */
.L_x_580:
[----:B------:R-:W-:-:S13]  /*0800*/  ISETP.GE.U32.AND P0, PT, R3, R0, PT ;  /* 0x000000000300720c */ /* 0x000fda0003f06070 */
[----:B------:R-:W-:Y:S05]  /*0810*/  @P0 BRA `(.L_x_582) ;  /* 0x00000000003c0947 */ /* 0x000fea0003800000 */
[----:B------:R-:W2:Y:S01]  /*0820*/  LDCU.64 UR6, c[0x0][0x388] ;  /* 0x00007100ff0677ac */ /* 0x000ea20008000a00 */
[----:B-1----:R-:W-:Y:S02]  /*0830*/  IMAD.IADD R4, R2, 0x1, R3 ;  /* 0x0000000102047824 */ /* 0x002fe400078e0203 */
[----:B------:R-:W-:-:S03]  /*0840*/  VIADD R3, R3, 0x80 ;  /* 0x0000008003037836 */ /* 0x000fc60000000000 */
[----:B--2---:R-:W-:-:S05]  /*0850*/  IADD3 R4, P0, PT, R4, UR6, RZ ;  /* 0x0000000604047c10 */ /* 0x004fca000ff1e0ff */
[----:B0-----:R-:W-:-:S05]  /*0860*/  IMAD.X R5, RZ, RZ, UR7, P0 ;  /* 0x00000007ff057e24 */ /* 0x001fca00080e06ff */
[----:B------:R1:W-:Y:S03]  /*0870*/  STG.E.U8 desc[UR4][R4.64], R8 ;  /* 0x0000000804007986 */ /* 0x0003e6000c101104 */
.L_x_581:
[----:B------:R-:W-:-:S13]  /*0880*/  ISETP.GE.U32.AND P0, PT, R3, R0, PT ;  /* 0x000000000300720c */ /* 0x000fda0003f06070 */
[----:B------:R-:W-:Y:S05]  /*0890*/  @P0 BREAK.RELIABLE B1 ;  /* 0x0000000000010942 */ /* 0x000fea0003800100 */
[----:B------:R-:W-:Y:S05]  /*08a0*/  @P0 BRA `(.L_x_583) ;  /* 0x0000000000380947 */ /* 0x000fea0003800000 */
[----:B------:R-:W2:Y:S01]  /*08b0*/  LDCU.64 UR6, c[0x0][0x388] ;  /* 0x00007100ff0677ac */ /* 0x000ea20008000a00 */
[----:B01----:R-:W-:Y:S01]  /*08c0*/  IADD3 R4, PT, PT, R2, R3, RZ ;  /* 0x0000000302047210 */ /* 0x003fe20007ffe0ff */
[----:B------:R-:W-:-:S03]  /*08d0*/  VIADD R3, R3, 0x80 ;  /* 0x0000008003037836 */ /* 0x000fc60000000000 */
[----:B--2---:R-:W-:-:S05]  /*08e0*/  IADD3 R4, P0, PT, R4, UR6, RZ ;  /* 0x0000000604047c10 */ /* 0x004fca000ff1e0ff */
[----:B------:R-:W-:-:S05]  /*08f0*/  IMAD.X R5, RZ, RZ, UR7, P0 ;  /* 0x00000007ff057e24 */ /* 0x000fca00080e06ff */
[----:B------:R2:W-:Y:S03]  /*0900*/  STG.E.U8 desc[UR4][R4.64], R9 ;  /* 0x0000000904007986 */ /* 0x0005e6000c101104 */
.L_x_582:
[----:B------:R-:W-:Y:S05]  /*0910*/  BSYNC.RELIABLE B1 ;  /* 0x0000000000017941 */ /* 0x000fea0003800100 */
.L_x_578:
[----:B------:R-:W-:-:S13]  /*0920*/  ISETP.GE.U32.AND P0, PT, R3, R0, PT ;  /* 0x000000000300720c */ /* 0x000fda0003f06070 */
[----:B-1----:R-:W1:Y:S01]  /*0930*/  @!P0 LDC.64 R6, c[0x0][0x388] ;  /* 0x0000e200ff068b82 */ /* 0x002e620000000a00 */
[----:B0-2---:R-:W-:Y:S01]  /*0940*/  @!P0 IMAD.IADD R5, R2, 0x1, R3 ;  /* 0x0000000102058824 */ /* 0x005fe200078e0203 */
[----:B------:R-:W-:-:S04]  /*0950*/  @!P0 IADD3 R3, PT, PT, R3, 0x80, RZ ;  /* 0x0000008003038810 */ /* 0x000fc80007ffe0ff */
[----:B-1----:R-:W-:-:S05]  /*0960*/  @!P0 IADD3 R4, P1, PT, R5, R6, RZ ;  /* 0x0000000605048210 */ /* 0x002fca0007f3e0ff */
[----:B------:R-:W-:-:S05]  /*0970*/  @!P0 IMAD.X R5, RZ, RZ, R7, P1 ;  /* 0x000000ffff058224 */ /* 0x000fca00008e0607 */
[----:B------:R2:W-:Y:S03]  /*0980*/  @!P0 STG.E.U8 desc[UR4][R4.64], R10 ;  /* 0x0000000a04008986 */ /* 0x0005e6000c101104 */
.L_x_583:
[----:B------:R-:W-:Y:S05]  /*0990*/  BSYNC.RECONVERGENT B0 ;  /* 0x0000000000007941 */ /* 0x000fea0003800200 */
.L_x_577:
[----:B------:R-:W-:Y:S05]  /*09a0*/  WARPSYNC.ALL ;  /* 0x0000000000007948 */ /* 0x000fea0003800000 */
[----:B------:R-:W-:-:S13]  /*09b0*/  ISETP.GE.U32.AND P0, PT, R3, R0, PT ;  /* 0x000000000300720c */ /* 0x000fda0003f06070 */
[----:B------:R-:W-:Y:S05]  /*09c0*/  @P0 EXIT ;  /* 0x000000000000094d */ /* 0x000fea0003800000 */
[----:B------:R-:W3:Y:S01]  /*09d0*/  LDCU.64 UR6, c[0x0][0x388] ;  /* 0x00007100ff0677ac */ /* 0x000ee20008000a00 */
[----:B------:R-:W-:-:S05]  /*09e0*/  IMAD.IADD R2, R2, 0x1, R3 ;  /* 0x0000000102027824 */ /* 0x000fca00078e0203 */
[----:B---3--:R-:W-:-:S05]  /*09f0*/  IADD3 R2, P0, PT, R2, UR6, RZ ;  /* 0x0000000602027c10 */ /* 0x008fca000ff1e0ff */
[----:B------:R-:W-:-:S05]  /*0a00*/  IMAD.X R3, RZ, RZ, UR7, P0 ;  /* 0x00000007ff037e24 */ /* 0x000fca00080e06ff */
[----:B------:R-:W-:Y:S01]  /*0a10*/  STG.E.U8 desc[UR4][R2.64], R11 ;  /* 0x0000000b02007986 */ /* 0x000fe2000c101104 */
[----:B------:R-:W-:Y:S05]  /*0a20*/  EXIT ;  /* 0x000000000000794d */ /* 0x000fea0003800000 */
.L_x_576:
[----:B------:R-:W0:Y:S01]  /*0a30*/  S2R R9, SR_TID.X ;  /* 0x0000000000097919 */ /* 0x000e220000002100 */
[----:B------:R-:W1:Y:S01]  /*0a40*/  LDC.64 R4, c[0x0][0x390] ;  /* 0x0000e400ff047b82 */ /* 0x000e620000000a00 */
[----:B------:R-:W2:Y:S01]  /*0a50*/  LDCU.64 UR6, c[0x0][0x388] ;  /* 0x00007100ff0677ac */ /* 0x000ea20008000a00 */
[----:B-1----:R-:W-:-:S04]  /*0a60*/  IMAD.WIDE.U32 R4, R2, 0x2, R4 ;  /* 0x0000000202047825 */ /* 0x002fc800078e0004 */
[----:B0-----:R-:W-:-:S05]  /*0a70*/  IMAD.WIDE.U32 R4, R9, 0x4, R4 ;  /* 0x0000000409047825 */ /* 0x001fca00078e0004 */
[----:B------:R-:W3:Y:S04]  /*0a80*/  LDG.E R7, desc[UR4][R4.64+0x400] ;  /* 0x0004000404077981 */ /* 0x000ee8000c1e1900 */
[----:B------:R-:W4:Y:S04]  /*0a90*/  LDG.E R0, desc[UR4][R4.64] ;  /* 0x0000000404007981 */ /* 0x000f28000c1e1900 */
[----:B------:R-:W5:Y:S04]  /*0aa0*/  LDG.E R6, desc[UR4][R4.64+0x200] ;  /* 0x0002000404067981 */ /* 0x000f68000c1e1900 */
[----:B------:R-:W5:Y:S01]  /*0ab0*/  LDG.E R8, desc[UR4][R4.64+0x600] ;  /* 0x0006000404087981 */ /* 0x000f62000c1e1900 */
[----:B--2---:R-:W-:-:S05]  /*0ac0*/  IADD3 R2, P0, PT, R2, UR6, RZ ;  /* 0x0000000602027c10 */ /* 0x004fca000ff1e0ff */
[----:B------:R-:W-:Y:S02]  /*0ad0*/  IMAD.X R3, RZ, RZ, UR7, P0 ;  /* 0x00000007ff037e24 */ /* 0x000fe400080e06ff */
[----:B------:R-:W-:-:S04]  /*0ae0*/  IMAD.WIDE.U32 R2, R9, 0x2, R2 ;  /* 0x0000000209027825 */ /* 0x000fc800078e0002 */
[--C-:B---3--:R-:W-:Y:S02]  /*0af0*/  HADD2.F32 R11, -RZ, R7.reuse.H0_H0 ;  /* 0x20000007ff0b7230 */ /* 0x108fe40000004100 */
[----:B------:R-:W-:Y:S02]  /*0b00*/  HADD2.F32 R7, -RZ, R7.H1_H1 ;  /* 0x30000007ff077230 */ /* 0x000fe40000004100 */
[--C-:B----4-:R-:W-:Y:S02]  /*0b10*/  HADD2.F32 R9, -RZ, R0.reuse.H0_H0 ;  /* 0x20000000ff097230 */ /* 0x110fe40000004100 */
[----:B------:R-:W-:Y:S02]  /*0b20*/  HADD2.F32 R0, -RZ, R0.H1_H1 ;  /* 0x30000000ff007230 */ /* 0x000fe40000004100 */
[--C-:B-----5:R-:W-:Y:S02]  /*0b30*/  HADD2.F32 R10, -RZ, R6.reuse.H0_H0 ;  /* 0x20000006ff0a7230 */ /* 0x120fe40000004100 */
[----:B------:R-:W-:-:S02]  /*0b40*/  HADD2.F32 R6, -RZ, R6.H1_H1 ;  /* 0x30000006ff067230 */ /* 0x000fc40000004100 */
[--C-:B------:R-:W-:Y:S02]  /*0b50*/  HADD2.F32 R12, -RZ, R8.reuse.H0_H0 ;  /* 0x20000008ff0c7230 */ /* 0x100fe40000004100 */
[----:B------:R-:W-:Y:S01]  /*0b60*/  HADD2.F32 R8, -RZ, R8.H1_H1 ;  /* 0x30000008ff087230 */ /* 0x000fe20000004100 */
[----:B------:R-:W-:Y:S02]  /*0b70*/  SHF.R.U32.HI R4, RZ, 0x1f, R7 ;  /* 0x0000001fff047819 */ /* 0x000fe40000011607 */
[----:B------:R-:W-:Y:S02]  /*0b80*/  SHF.R.U32.HI R9, RZ, 0x1f, R9 ;  /* 0x0000001fff097819 */ /* 0x000fe40000011609 */
[----:B------:R-:W-:Y:S02]  /*0b90*/  SHF.R.U32.HI R0, RZ, 0x1f, R0 ;  /* 0x0000001fff007819 */ /* 0x000fe40000011600 */
[----:B------:R-:W-:Y:S02]  /*0ba0*/  SHF.R.U32.HI R10, RZ, 0x1f, R10 ;  /* 0x0000001fff0a7819 */ /* 0x000fe4000001160a */
[----:B------:R-:W-:-:S02]  /*0bb0*/  SHF.R.U32.HI R5, RZ, 0x1f, R6 ;  /* 0x0000001fff057819 */ /* 0x000fc40000011606 */
[----:B------:R-:W-:Y:S02]  /*0bc0*/  SHF.R.U32.HI R11, RZ, 0x1f, R11 ;  /* 0x0000001fff0b7819 */ /* 0x000fe4000001160b */
[----:B------:R-:W-:Y:S02]  /*0bd0*/  SHF.R.U32.HI R12, RZ, 0x1f, R12 ;  /* 0x0000001fff0c7819 */ /* 0x000fe4000001160c */
[----:B------:R-:W-:Y:S02]  /*0be0*/  SHF.R.U32.HI R7, RZ, 0x1f, R8 ;  /* 0x0000001fff077819 */ /* 0x000fe40000011608 */
[----:B------:R-:W-:Y:S02]  /*0bf0*/  PRMT R9, R0, 0x7604, R9 ;  /* 0x0000760400097816 */ /* 0x000fe40000000009 */
[----:B------:R-:W-:Y:S02]  /*0c00*/  PRMT R5, R5, 0x7604, R10 ;  /* 0x0000760405057816 */ /* 0x000fe4000000000a */
[----:B------:R-:W-:-:S02]  /*0c10*/  PRMT R11, R4, 0x7604, R11 ;  /* 0x00007604040b7816 */ /* 0x000fc4000000000b */
[----:B------:R-:W-:Y:S01]  /*0c20*/  PRMT R7, R7, 0x7604, R12 ;  /* 0x0000760407077816 */ /* 0x000fe2000000000c */
[----:B------:R-:W-:Y:S04]  /*0c30*/  STG.E.U16 desc[UR4][R2.64], R9 ;  /* 0x0000000902007986 */ /* 0x000fe8000c101504 */
[----:B------:R-:W-:Y:S04]  /*0c40*/  STG.E.U16 desc[UR4][R2.64+0x100], R5 ;  /* 0x0001000502007986 */ /* 0x000fe8000c101504 */
[----:B------:R-:W-:Y:S04]  /*0c50*/  STG.E.U16 desc[UR4][R2.64+0x200], R11 ;  /* 0x0002000b02007986 */ /* 0x000fe8000c101504 */
[----:B------:R-:W-:Y:S01]  /*0c60*/  STG.E.U16 desc[UR4][R2.64+0x300], R7 ;  /* 0x0003000702007986 */ /* 0x000fe2000c101504 */
[----:B------:R-:W-:Y:S05]  /*0c70*/  EXIT ;  /* 0x000000000000794d */ /* 0x000fea0003800000 */
.L_x_584:
        /* <DEDUP_REMOVED lines=16> */
.L_x_23220:


//--------------------- .text._ZN2at6native29vectorized_elementwise_kernelILi4EZZZNS0_19signbit_kernel_cudaERNS_18TensorIteratorBaseEENKUlvE0_clEvENKUlvE2_clEvEUlN3c104HalfEE_St5arrayIPcLm2EEEEviT0_T1_ --------------------------
	.section	.text._ZN2at6native29vectorized_elementwise_kernelILi4EZZZNS0_19signbit_kernel_cudaERNS_18TensorIteratorBaseEENKUlvE0_clEvENKUlvE2_clEvEUlN3c104HalfEE_St5arrayIPcLm2EEEEviT0_T1_,"ax",@progbits
	.align	128
        .global         _ZN2at6native29vectorized_elementwise_kernelILi4EZZZNS0_19signbit_kernel_cudaERNS_18TensorIteratorBaseEENKUlvE0_clEvENKUlvE2_clEvEUlN3c104HalfEE_St5arrayIPcLm2EEEEviT0_T1_
        .type           _ZN2at6native29vectorized_elementwise_kernelILi4EZZZNS0_19signbit_kernel_cudaERNS_18TensorIteratorBaseEENKUlvE0_clEvENKUlvE2_clEvEUlN3c104HalfEE_St5arrayIPcLm2EEEEviT0_T1_,@function
        .size           _ZN2at6native29vectorized_elementwise_kernelILi4EZZZNS0_19signbit_kernel_cudaERNS_18TensorIteratorBaseEENKUlvE0_clEvENKUlvE2_clEvEUlN3c104HalfEE_St5arrayIPcLm2EEEEviT0_T1_,(.L_x_23221 - _ZN2at6native29vectorized_elementwise_kernelILi4EZZZNS0_19signbit_kernel_cudaERNS_18TensorIteratorBaseEENKUlvE0_clEvENKUlvE2_clEvEUlN3c104HalfEE_St5arrayIPcLm2EEEEviT0_T1_)
        .other          _ZN2at6native29vectorized_elementwise_kernelILi4EZZZNS0_19signbit_kernel_cudaERNS_18TensorIteratorBaseEENKUlvE0_clEvENKUlvE2_clEvEUlN3c104HalfEE_St5arrayIPcLm2EEEEviT0_T1_,@"STO_CUDA_ENTRY STV_DEFAULT"
_ZN2at6native29vectorized_elementwise_kernelILi4EZZZNS0_19signbit_kernel_cudaERNS_18TensorIteratorBaseEENKUlvE0_clEvENKUlvE2_clEvEUlN3c104HalfEE_St5arrayIPcLm2EEEEviT0_T1_:
.text._ZN2at6native29vectorized_elementwise_kernelILi4EZZZNS0_19signbit_kernel_cudaERNS_18TensorIteratorBaseEENKUlvE0_clEvENKUlvE2_clEvEUlN3c104HalfEE_St5arrayIPcLm2EEEEviT0_T1_:
        /* <DEDUP_REMOVED lines=34> */
[----:B------:R-:W-:Y:S01]  /*0220*/  @!P1 IMAD.IADD R27, R2, 0x1, R29 ;  /* 0x00000001021b9824 */ /* 0x000fe200078e021d */
[----:B------:R-:W-:-:S04]  /*0230*/  @!P1 IADD3 R29, PT, PT, R29, 0x80, RZ ;  /* 0x000000801d1d9810 */ /* 0x000fc80007ffe0ff */
        /* <DEDUP_REMOVED lines=24> */
[----:B------:R-:W3:Y:S01]  /*03c0*/  @!P6 LDG.E.U16 R28, desc[UR4][R14.64] ;  /* 0x000000040e1ce981 */ /* 0x000ee2000c1e1500 */
[----:B-1----:R-:W-:Y:S01]  /*03d0*/  @!P1 IMAD.WIDE.U32 R20, R27, 0x2, R12 ;  /* 0x000000021b149825 */ /* 0x002fe200078e000c */
[----:B------:R-:W-:-:S04]  /*03e0*/  PRMT R27, RZ, 0x7610, R27 ;  /* 0x00007610ff1b7816 */ /* 0x000fc8000000001b */
[----:B------:R-:W3:Y:S04]  /*03f0*/  @!P1 LDG.E.U16 R29, desc[UR4][R20.64] ;  /* 0x00000004141d9981 */ /* 0x000ee8000c1e1500 */
[----:B------:R0:W3:Y:S01]  /*0400*/  @!P4 LDG.E.U16 R27, desc[UR4][R16.64] ;  /* 0x00000004101bc981 */ /* 0x0000e2000c1e1500 */
[C---:B------:R-:W-:Y:S01]  /*0410*/  ISETP.GE.U32.AND P5, PT, R3.reuse, R0, PT ;  /* 0x000000000300720c */ /* 0x040fe20003fa6070 */
[----:B------:R-:W-:-:S12]  /*0420*/  VIADD R23, R3, 0x80 ;  /* 0x0000008003177836 */ /* 0x000fd80000000000 */
[----:B------:R-:W1:Y:S01]  /*0430*/  @!P5 LDC.64 R12, c[0x0][0x388] ;  /* 0x0000e200ff0cdb82 */ /* 0x000e620000000a00 */
[----:B------:R-:W-:Y:S01]  /*0440*/  VIADD R22, R3, 0x100 ;  /* 0x0000010003167836 */ /* 0x000fe20000000000 */
[-C--:B------:R-:W-:Y:S01]  /*0450*/  ISETP.GE.U32.AND P6, PT, R23, R0.reuse, PT ;  /* 0x000000001700720c */ /* 0x080fe20003fc6070 */
[----:B0-----:R-:W-:Y:S01]  /*0460*/  @!P5 IMAD.IADD R17, R2, 0x1, R3 ;  /* 0x000000010211d824 */ /* 0x001fe200078e0203 */
[----:B------:R-:W-:Y:S02]  /*0470*/  IADD3 R15, PT, PT, R3, 0x180, RZ ;  /* 0x00000180030f7810 */ /* 0x000fe40007ffe0ff */
[-C--:B------:R-:W-:Y:S02]  /*0480*/  ISETP.GE.U32.AND P4, PT, R22, R0.reuse, PT ;  /* 0x000000001600720c */ /* 0x080fe40003f86070 */
[----:B------:R-:W-:Y:S01]  /*0490*/  ISETP.GE.U32.AND P0, PT, R15, R0, PT ;  /* 0x000000000f00720c */ /* 0x000fe20003f06070 */
[C---:B------:R-:W-:Y:S02]  /*04a0*/  VIADD R15, R3.reuse, 0x280 ;  /* 0x00000280030f7836 */ /* 0x040fe40000000000 */
[----:B------:R-:W-:-:S03]  /*04b0*/  VIADD R21, R3, 0x200 ;  /* 0x0000020003157836 */ /* 0x000fc60000000000 */
[----:B------:R-:W-:Y:S01]  /*04c0*/  ISETP.GE.U32.AND P2, PT, R15, R0, PT ;  /* 0x000000000f00720c */ /* 0x000fe20003f46070 */
[----:B------:R-:W-:Y:S01]  /*04d0*/  VIADD R15, R3, 0x300 ;  /* 0x00000300030f7836 */ /* 0x000fe20000000000 */
[----:B-1----:R-:W-:Y:S02]  /*04e0*/  @!P5 IADD3 R12, P1, PT, R17, R12, RZ ;  /* 0x0000000c110cd210 */ /* 0x002fe40007f3e0ff */
[----:B------:R-:W-:-:S03]  /*04f0*/  IADD3 R17, PT, PT, R3, 0x380, RZ ;  /* 0x0000038003117810 */ /* 0x000fc60007ffe0ff */
[----:B------:R-:W-:Y:S02]  /*0500*/  @!P5 IMAD.X R13, RZ, RZ, R13, P1 ;  /* 0x000000ffff0dd224 */ /* 0x000fe400008e060d */
        /* <DEDUP_REMOVED lines=26> */
[----:B------:R-:W-:Y:S02]  /*06b0*/  IMAD.IADD R12, R2, 0x1, R3 ;  /* 0x00000001020c7824 */ /* 0x000fe400078e0203 */
[----:B------:R-:W-:-:S03]  /*06c0*/  VIADD R3, R3, 0x80 ;  /* 0x0000008003037836 */ /* 0x000fc60000000000 */
        /* <DEDUP_REMOVED lines=8> */
[----:B-1----:R-:W-:-:S04]  /*0750*/  IADD3 R4, P0, PT, R4, UR6, RZ ;  /* 0x0000000604047c10 */ /* 0x002fc8000ff1e0ff */
[----:B0-----:R-:W-:-:S05]  /*0760*/  IADD3.X R5, PT, PT, RZ, UR7, RZ, P0, !PT ;  /* 0x00000007ff057c10 */ /* 0x001fca00087fe4ff */
[----:B------:R0:W-:Y:S04]  /*0770*/  STG.E.U8 desc[UR4][R4.64], R6 ;  /* 0x0000000604007986 */ /* 0x0001e8000c101104 */
.L_x_588:
[----:B------:R-:W-:-:S13]  /*0780*/  ISETP.GE.U32.AND P0, PT, R3, R0, PT ;  /* 0x000000000300720c */ /* 0x000fda0003f06070 */
[----:B------:R-:W-:Y:S05]  /*0790*/  @P0 BRA `(.L_x_590) ;  /* 0x0000000000380947 */ /* 0x000fea0003800000 */
[----:B------:R-:W1:Y:S01]  /*07a0*/  LDCU.64 UR6, c[0x0][0x388] ;  /* 0x00007100ff0677ac */ /* 0x000e620008000a00 */
[----:B0-----:R-:W-:Y:S02]  /*07b0*/  IMAD.IADD R4, R2, 0x1, R3 ;  /* 0x0000000102047824 */ /* 0x001fe400078e0203 */
[----:B------:R-:W-:-:S03]  /*07c0*/  VIADD R3, R3, 0x80 ;  /* 0x0000008003037836 */ /* 0x000fc60000000000 */
[----:B-1----:R-:W-:-:S05]  /*07d0*/  IADD3 R4, P0, PT, R4, UR6, RZ ;  /* 0x0000000604047c10 */ /* 0x002fca000ff1e0ff */
[----:B------:R-:W-:-:S05]  /*07e0*/  IMAD.X R5, RZ, RZ, UR7, P0 ;  /* 0x00000007ff057e24 */ /* 0x000fca00080e06ff */
[----:B------:R1:W-:Y:S03]  /*07f0*/  STG.E.U8 desc[UR4][R4.64], R7 ;  /* 0x0000000704007986 */ /* 0x0003e6000c101104 */
.L_x_589:
[----:B------:R-:W-:-:S13]  /*0800*/  ISETP.GE.U32.AND P0, PT, R3, R0, PT ;  /* 0x000000000300720c */ /* 0x000fda0003f06070 */
[----:B------:R-:W-:Y:S05]  /*0810*/  @P0 BRA `(.L_x_591) ;  /* 0x00000000003c0947 */ /* 0x000fea0003800000 */
[----:B------:R-:W2:Y:S01]  /*0820*/  LDCU.64 UR6, c[0x0][0x388] ;  /* 0x00007100ff0677ac */ /* 0x000ea20008000a00 */
[----:B-1----:R-:W-:Y:S02]  /*0830*/  IMAD.IADD R4, R2, 0x1, R3 ;  /* 0x0000000102047824 */ /* 0x002fe400078e0203 */
[----:B------:R-:W-:-:S03]  /*0840*/  VIADD R3, R3, 0x80 ;  /* 0x0000008003037836 */ /* 0x000fc60000000000 */
[----:B--2---:R-:W-:-:S04]  /*0850*/  IADD3 R4, P0, PT, R4, UR6, RZ ;  /* 0x0000000604047c10 */ /* 0x004fc8000ff1e0ff */
[----:B0-----:R-:W-:-:S05]  /*0860*/  IADD3.X R5, PT, PT, RZ, UR7, RZ, P0, !PT ;  /* 0x00000007ff057c10 */ /* 0x001fca00087fe4ff */
[----:B------:R1:W-:Y:S04]  /*0870*/  STG.E.U8 desc[UR4][R4.64], R8 ;  /* 0x0000000804007986 */ /* 0x0003e8000c101104 */
.L_x_590:
[----:B------:R-:W-:-:S13]  /*0880*/  ISETP.GE.U32.AND P0, PT, R3, R0, PT ;  /* 0x000000000300720c */ /* 0x000fda0003f06070 */
[----:B------:R-:W-:Y:S05]  /*0890*/  @P0 BREAK.RELIABLE B1 ;  /* 0x0000000000010942 */ /* 0x000fea0003800100 */
[----:B------:R-:W-:Y:S05]  /*08a0*/  @P0 BRA `(.L_x_592) ;  /* 0x0000000000380947 */ /* 0x000fea0003800000 */
[----:B------:R-:W2:Y:S01]  /*08b0*/  LDCU.64 UR6, c[0x0][0x388] ;  /* 0x00007100ff0677ac */ /* 0x000ea20008000a00 */
[----:B01----:R-:W-:Y:S02]  /*08c0*/  IMAD.IADD R4, R2, 0x1, R3 ;  /* 0x0000000102047824 */ /* 0x003fe400078e0203 */
[----:B------:R-:W-:-:S03]  /*08d0*/  VIADD R3, R3, 0x80 ;  /* 0x0000008003037836 */ /* 0x000fc60000000000 */
[----:B--2---:R-:W-:-:S05]  /*08e0*/  IADD3 R4, P0, PT, R4, UR6, RZ ;  /* 0x0000000604047c10 */ /* 0x004fca000ff1e0ff */
[----:B------:R-:W-:-:S05]  /*08f0*/  IMAD.X R5, RZ, RZ, UR7, P0 ;  /* 0x00000007ff057e24 */ /* 0x000fca00080e06ff */
[----:B------:R2:W-:Y:S03]  /*0900*/  STG.E.U8 desc[UR4][R4.64], R9 ;  /* 0x0000000904007986 */ /* 0x0005e6000c101104 */
.L_x_591:
[----:B------:R-:W-:Y:S05]  /*0910*/  BSYNC.RELIABLE B1 ;  /* 0x0000000000017941 */ /* 0x000fea0003800100 */
.L_x_587:
[----:B------:R-:W-:-:S13]  /*0920*/  ISETP.GE.U32.AND P0, PT, R3, R0, PT ;  /* 0x000000000300720c */ /* 0x000fda0003f06070 */
[----:B-1----:R-:W1:Y:S01]  /*0930*/  @!P0 LDC.64 R6, c[0x0][0x388] ;  /* 0x0000e200ff068b82 */ /* 0x002e620000000a00 */
[----:B0-2---:R-:W-:Y:S02]  /*0940*/  @!P0 IMAD.IADD R5, R2, 0x1, R3 ;  /* 0x0000000102058824 */ /* 0x005fe400078e0203 */
[----:B------:R-:W-:-:S03]  /*0950*/  @!P0 VIADD R3, R3, 0x80 ;  /* 0x0000008003038836 */ /* 0x000fc60000000000 */
[----:B-1----:R-:W-:-:S04]  /*0960*/  @!P0 IADD3 R4, P1, PT, R5, R6, RZ ;  /* 0x0000000605048210 */ /* 0x002fc80007f3e0ff */
[----:B------:R-:W-:-:S05]  /*0970*/  @!P0 IADD3.X R5, PT, PT, RZ, R7, RZ, P1, !PT ;  /* 0x00000007ff058210 */ /* 0x000fca0000ffe4ff */
[----:B------:R2:W-:Y:S04]  /*0980*/  @!P0 STG.E.U8 desc[UR4][R4.64], R10 ;  /* 0x0000000a04008986 */ /* 0x0005e8000c101104 */
.L_x_592:
[----:B------:R-:W-:Y:S05]  /*0990*/  BSYNC.RECONVERGENT B0 ;  /* 0x0000000000007941 */ /* 0x000fea0003800200 */
.L_x_586:
        /* <DEDUP_REMOVED lines=9> */
.L_x_585:
[----:B------:R-:W0:Y:S01]  /*0a30*/  S2R R5, SR_TID.X ;  /* 0x0000000000057919 */ /* 0x000e220000002100 */
[----:B------:R-:W1:Y:S01]  /*0a40*/  LDC.64 R6, c[0x0][0x390] ;  /* 0x0000e400ff067b82 */ /* 0x000e620000000a00 */
[----:B------:R-:W2:Y:S01]  /*0a50*/  LDCU.64 UR6, c[0x0][0x388] ;  /* 0x00007100ff0677ac */ /* 0x000ea20008000a00 */
[----:B-1----:R-:W-:-:S04]  /*0a60*/  IMAD.WIDE.U32 R6, R2, 0x2, R6 ;  /* 0x0000000202067825 */ /* 0x002fc800078e0006 */
[----:B0-----:R-:W-:-:S05]  /*0a70*/  IMAD.WIDE.U32 R6, R5, 0x8, R6 ;  /* 0x0000000805067825 */ /* 0x001fca00078e0006 */
[----:B------:R-:W3:Y:S04]  /*0a80*/  LDG.E.64 R8, desc[UR4][R6.64] ;  /* 0x0000000406087981 */ /* 0x000ee8000c1e1b00 */
[----:B------:R-:W4:Y:S01]  /*0a90*/  LDG.E.64 R12, desc[UR4][R6.64+0x400] ;  /* 0x00040004060c7981 */ /* 0x000f22000c1e1b00 */
[----:B--2---:R-:W-:-:S05]  /*0aa0*/  IADD3 R2, P0, PT, R2, UR6, RZ ;  /* 0x0000000602027c10 */ /* 0x004fca000ff1e0ff */
[----:B------:R-:W-:Y:S02]  /*0ab0*/  IMAD.X R3, RZ, RZ, UR7, P0 ;  /* 0x00000007ff037e24 */ /* 0x000fe400080e06ff */
[----:B------:R-:W-:-:S04]  /*0ac0*/  IMAD.WIDE.U32 R2, R5, 0x4, R2 ;  /* 0x0000000405027825 */ /* 0x000fc800078e0002 */
[--C-:B---3--:R-:W-:Y:S02]  /*0ad0*/  HADD2.F32 R0, -RZ, R8.reuse.H0_H0 ;  /* 0x20000008ff007230 */ /* 0x108fe40000004100 */
[----:B------:R-:W-:Y:S02]  /*0ae0*/  HADD2.F32 R4, -RZ, R8.H1_H1 ;  /* 0x30000008ff047230 */ /* 0x000fe40000004100 */
[--C-:B------:R-:W-:Y:S01]  /*0af0*/  HADD2.F32 R8, -RZ, R9.reuse.H0_H0 ;  /* 0x20000009ff087230 */ /* 0x100fe20000004100 */
[----:B------:R-:W-:Y:S01]  /*0b00*/  SHF.R.U32.HI R0, RZ, 0x1f, R0 ;  /* 0x0000001fff007819 */ /* 0x000fe20000011600 */
[--C-:B----4-:R-:W-:Y:S01]  /*0b10*/  HADD2.F32 R10, -RZ, R12.reuse.H0_H0 ;  /* 0x2000000cff0a7230 */ /* 0x110fe20000004100 */
[----:B------:R-:W-:Y:S01]  /*0b20*/  SHF.R.U32.HI R7, RZ, 0x1f, R4 ;  /* 0x0000001fff077819 */ /* 0x000fe20000011604 */
[----:B------:R-:W-:Y:S01]  /*0b30*/  HADD2.F32 R11, -RZ, R12.H1_H1 ;  /* 0x3000000cff0b7230 */ /* 0x000fe20000004100 */
[----:B------:R-:W-:Y:S01]  /*0b40*/  SHF.R.U32.HI R8, RZ, 0x1f, R8 ;  /* 0x0000001fff087819 */ /* 0x000fe20000011608 */
[----:B------:R-:W-:Y:S01]  /*0b50*/  HADD2.F32 R9, -RZ, R9.H1_H1 ;  /* 0x30000009ff097230 */ /* 0x000fe20000004100 */
[----:B------:R-:W-:Y:S01]  /*0b60*/  SHF.R.U32.HI R10, RZ, 0x1f, R10 ;  /* 0x0000001fff0a7819 */ /* 0x000fe2000001160a */
[--C-:B------:R-:W-:Y:S01]  /*0b70*/  HADD2.F32 R12, -RZ, R13.reuse.H0_H0 ;  /* 0x2000000dff0c7230 */ /* 0x100fe20000004100 */
[----:B------:R-:W-:Y:S01]  /*0b80*/  SHF.R.U32.HI R11, RZ, 0x1f, R11 ;  /* 0x0000001fff0b7819 */ /* 0x000fe2000001160b */
[----:B------:R-:W-:Y:S01]  /*0b90*/  HADD2.F32 R6, -RZ, R13.H1_H1 ;  /* 0x3000000dff067230 */ /* 0x000fe20000004100 */
[----:B------:R-:W-:-:S02]  /*0ba0*/  SHF.R.U32.HI R9, RZ, 0x1f, R9 ;  /* 0x0000001fff097819 */ /* 0x000fc40000011609 */
[----:B------:R-:W-:Y:S02]  /*0bb0*/  SHF.R.U32.HI R12, RZ, 0x1f, R12 ;  /* 0x0000001fff0c7819 */ /* 0x000fe4000001160c */
[----:B------:R-:W-:Y:S02]  /*0bc0*/  SHF.R.U32.HI R13, RZ, 0x1f, R6 ;  /* 0x0000001fff0d7819 */ /* 0x000fe40000011606 */
[----:B------:R-:W-:Y:S02]  /*0bd0*/  PRMT R7, R0, 0x3340, R7 ;  /* 0x0000334000077816 */ /* 0x000fe40000000007 */
[----:B------:R-:W-:Y:S02]  /*0be0*/  PRMT R8, R8, 0x3340, R9 ;  /* 0x0000334008087816 */ /* 0x000fe40000000009 */
[----:B------:R-:W-:Y:S02]  /*0bf0*/  PRMT R11, R10, 0x3340, R11 ;  /* 0x000033400a0b7816 */ /* 0x000fe4000000000b */
[----:B------:R-:W-:-:S02]  /*0c00*/  PRMT R12, R12, 0x3340, R13 ;  /* 0x000033400c0c7816 */ /* 0x000fc4000000000d */
[----:B------:R-:W-:Y:S02]  /*0c10*/  PRMT R7, R7, 0x5410, R8 ;  /* 0x0000541007077816 */ /* 0x000fe40000000008 */
[----:B------:R-:W-:-:S03]  /*0c20*/  PRMT R11, R11, 0x5410, R12 ;  /* 0x000054100b0b7816 */ /* 0x000fc6000000000c */
[----:B------:R-:W-:Y:S04]  /*0c30*/  STG.E desc[UR4][R2.64], R7 ;  /* 0x0000000702007986 */ /* 0x000fe8000c101904 */
[----:B------:R-:W-:Y:S01]  /*0c40*/  STG.E desc[UR4][R2.64+0x200], R11 ;  /* 0x0002000b02007986 */ /* 0x000fe2000c101904 */
[----:B------:R-:W-:Y:S05]  /*0c50*/  EXIT ;  /* 0x000000000000794d */ /* 0x000fea0003800000 */
.L_x_593:
        /* <DEDUP_REMOVED lines=10> */
.L_x_23221:


//--------------------- .text._ZN2at6native29vectorized_elementwise_kernelILi8EZZZNS0_19signbit_kernel_cudaERNS_18TensorIteratorBaseEENKUlvE0_clEvENKUlvE2_clEvEUlN3c104HalfEE_St5arrayIPcLm2EEEEviT0_T1_ --------------------------
	.section	.text._ZN2at6native29vectorized_elementwise_kernelILi8EZZZNS0_19signbit_kernel_cudaERNS_18TensorIteratorBaseEENKUlvE0_clEvENKUlvE2_clEvEUlN3c104HalfEE_St5arrayIPcLm2EEEEviT0_T1_,"ax",@progbits
	.align	128
        .global         _ZN2at6native29vectorized_elementwise_kernelILi8EZZZNS0_19signbit_kernel_cudaERNS_18TensorIteratorBaseEENKUlvE0_clEvENKUlvE2_clEvEUlN3c104HalfEE_St5arrayIPcLm2EEEEviT0_T1_
        .type           _ZN2at6native29vectorized_elementwise_kernelILi8EZZZNS0_19signbit_kernel_cudaERNS_18TensorIteratorBaseEENKUlvE0_clEvENKUlvE2_clEvEUlN3c104HalfEE_St5arrayIPcLm2EEEEviT0_T1_,@function
        .size           _ZN2at6native29vectorized_elementwise_kernelILi8EZZZNS0_19signbit_kernel_cudaERNS_18TensorIteratorBaseEENKUlvE0_clEvENKUlvE2_clEvEUlN3c104HalfEE_St5arrayIPcLm2EEEEviT0_T1_,(.L_x_23222 - _ZN2at6native29vectorized_elementwise_kernelILi8EZZZNS0_19signbit_kernel_cudaERNS_18TensorIteratorBaseEENKUlvE0_clEvENKUlvE2_clEvEUlN3c104HalfEE_St5arrayIPcLm2EEEEviT0_T1_)
        .other          _ZN2at6native29vectorized_elementwise_kernelILi8EZZZNS0_19signbit_kernel_cudaERNS_18TensorIteratorBaseEENKUlvE0_clEvENKUlvE2_clEvEUlN3c104HalfEE_St5arrayIPcLm2EEEEviT0_T1_,@"STO_CUDA_ENTRY STV_DEFAULT"
_ZN2at6native29vectorized_elementwise_kernelILi8EZZZNS0_19signbit_kernel_cudaERNS_18TensorIteratorBaseEENKUlvE0_clEvENKUlvE2_clEvEUlN3c104HalfEE_St5arrayIPcLm2EEEEviT0_T1_:
.text._ZN2at6native29vectorized_elementwise_kernelILi8EZZZNS0_19signbit_kernel_cudaERNS_18TensorIteratorBaseEENKUlvE0_clEvENKUlvE2_clEvEUlN3c104HalfEE_St5arrayIPcLm2EEEEviT0_T1_:
[----:B------:R-:W-:Y:S01]  /*0000*/  LDC R1, c[0x0][0x37c] ;  /* 0x0000df00ff017b82 */ /* 0x000fe20000000800 */
[----:B------:R-:W-:Y:S05]  /*0010*/  EXIT ;  /* 0x000000000000794d */ /* 0x000fea0003800000 */
.L_x_594:
        /* <DEDUP_REMOVED lines=14> */
.L_x_23222:


//--------------------- .text._ZN2at6native18elementwise_kernelILi128ELi4EZNS0_15gpu_kernel_implIZZZNS0_19signbit_kernel_cudaERNS_18TensorIteratorBaseEENKUlvE0_clEvENKUlvE1_clEvEUlN3c108BFloat16EE_EEvS4_RKT_EUliE_EEviT1_ --------------------------
	.section	.text._ZN2at6native18elementwise_kernelILi128ELi4EZNS0_15gpu_kernel_implIZZZNS0_19signbit_kernel_cudaERNS_18TensorIteratorBaseEENKUlvE0_clEvENKUlvE1_clEvEUlN3c108BFloat16EE_EEvS4_RKT_EUliE_EEviT1_,"ax",@progbits
	.align	128
        .global         _ZN2at6native18elementwise_kernelILi128ELi4EZNS0_15gpu_kernel_implIZZZNS0_19signbit_kernel_cudaERNS_18TensorIteratorBaseEENKUlvE0_clEvENKUlvE1_clEvEUlN3c108BFloat16EE_EEvS4_RKT_EUliE_EEviT1_
        .type           _ZN2at6native18elementwise_kernelILi128ELi4EZNS0_15gpu_kernel_implIZZZNS0_19signbit_kernel_cudaERNS_18TensorIteratorBaseEENKUlvE0_clEvENKUlvE1_clEvEUlN3c108BFloat16EE_EEvS4_RKT_EUliE_EEviT1_,@function
        .size           _ZN2at6native18elementwise_kernelILi128ELi4EZNS0_15gpu_kernel_implIZZZNS0_19signbit_kernel_cudaERNS_18TensorIteratorBaseEENKUlvE0_clEvENKUlvE1_clEvEUlN3c108BFloat16EE_EEvS4_RKT_EUliE_EEviT1_,(.L_x_23223 - _ZN2at6native18elementwise_kernelILi128ELi4EZNS0_15gpu_kernel_implIZZZNS0_19signbit_kernel_cudaERNS_18TensorIteratorBaseEENKUlvE0_clEvENKUlvE1_clEvEUlN3c108BFloat16EE_EEvS4_RKT_EUliE_EEviT1_)
        .other          _ZN2at6native18elementwise_kernelILi128ELi4EZNS0_15gpu_kernel_implIZZZNS0_19signbit_kernel_cudaERNS_18TensorIteratorBaseEENKUlvE0_clEvENKUlvE1_clEvEUlN3c108BFloat16EE_EEvS4_RKT_EUliE_EEviT1_,@"STO_CUDA_ENTRY STV_DEFAULT"
_ZN2at6native18elementwise_kernelILi128ELi4EZNS0_15gpu_kernel_implIZZZNS0_19signbit_kernel_cudaERNS_18TensorIteratorBaseEENKUlvE0_clEvENKUlvE1_clEvEUlN3c108BFloat16EE_EEvS4_RKT_EUliE_EEviT1_:
.text._ZN2at6native18elementwise_kernelILi128ELi4EZNS0_15gpu_kernel_implIZZZNS0_19signbit_kernel_cudaERNS_18TensorIteratorBaseEENKUlvE0_clEvENKUlvE1_clEvEUlN3c108BFloat16EE_EEvS4_RKT_EUliE_EEviT1_:
        /* <DEDUP_REMOVED lines=319> */
.L_x_597:
        /* <DEDUP_REMOVED lines=16> */
[----:B0-----:R-:W-:Y:S01]  /*14f0*/  F2FP.BF16.F32.PACK_AB R0, RZ, R0 ;  /* 0x00000000ff00723e */ /* 0x001fe200000010ff */
[----:B------:R-:W-:Y:S06]  /*1500*/  BRA `(.L_x_603) ;  /* 0x0000000c00b47947 */ /* 0x000fec0003800000 */
.L_x_601:
[----:B------:R-:W2:Y:S02]  /*1510*/  LDG.E.U8 R2, desc[UR36][R2.64] ;  /* 0x0000002402027981 */ /* 0x000ea4000c1e1100 */
[----:B--2---:R-:W-:-:S04]  /*1520*/  I2FP.F32.U32 R0, R2 ;  /* 0x0000000200007245 */ /* 0x004fc80000201000 */
[----:B------:R-:W-:Y:S01]  /*1530*/  F2FP.BF16.F32.PACK_AB R0, RZ, R0 ;  /* 0x00000000ff00723e */ /* 0x000fe200000010ff */
[----:B------:R-:W-:Y:S06]  /*1540*/  BRA `(.L_x_603) ;  /* 0x0000000c00a47947 */ /* 0x000fec0003800000 */
.L_x_600:
        /* <DEDUP_REMOVED lines=8> */
[----:B0-----:R-:W-:Y:S01]  /*15d0*/  F2FP.BF16.F32.PACK_AB R0, RZ, R0 ;  /* 0x00000000ff00723e */ /* 0x001fe200000010ff */
[----:B------:R-:W-:Y:S06]  /*15e0*/  BRA `(.L_x_603) ;  /* 0x0000000c007c7947 */ /* 0x000fec0003800000 */
.L_x_605:
[----:B------:R-:W2:Y:S02]  /*15f0*/  LDG.E R2, desc[UR36][R2.64] ;  /* 0x0000002402027981 */ /* 0x000ea4000c1e1900 */
[----:B--2---:R-:W-:-:S04]  /*1600*/  I2FP.F32.S32 R0, R2 ;  /* 0x0000000200007245 */ /* 0x004fc80000201400 */
[----:B------:R-:W-:Y:S01]  /*1610*/  F2FP.BF16.F32.PACK_AB R0, RZ, R0 ;  /* 0x00000000ff00723e */ /* 0x000fe200000010ff */
[----:B------:R-:W-:Y:S06]  /*1620*/  BRA `(.L_x_603) ;  /* 0x0000000c006c7947 */ /* 0x000fec0003800000 */
.L_x_604:
[----:B------:R-:W2:Y:S02]  /*1630*/  LDG.E.U16 R2, desc[UR36][R2.64] ;  /* 0x0000002402027981 */ /* 0x000ea4000c1e1500 */
[----:B--2---:R-:W0:Y:S02]  /*1640*/  I2F.S16 R0, R2 ;  /* 0x0000000200007306 */ /* 0x004e240000101400 */
[----:B0-----:R-:W-:Y:S01]  /*1650*/  F2FP.BF16.F32.PACK_AB R0, RZ, R0 ;  /* 0x00000000ff00723e */ /* 0x001fe200000010ff */
[----:B------:R-:W-:Y:S06]  /*1660*/  BRA `(.L_x_603) ;  /* 0x0000000c005c7947 */ /* 0x000fec0003800000 */
.L_x_599:
[----:B------:R-:W-:-:S09]  /*1670*/  UISETP.GT.AND UP0, UPT, UR4, 0x6, UPT ;  /* 0x000000060400788c */ /* 0x000fd2000bf04270 */
[----:B------:R-:W-:Y:S05]  /*1680*/  BRA.U UP0, `(.L_x_606) ;  /* 0x00000001002c7547 */ /* 0x000fea000b800000 */
[----:B------:R-:W-:-:S09]  /*1690*/  UISETP.NE.AND UP0, UPT, UR4, 0x5, UPT ;  /* 0x000000050400788c */ /* 0x000fd2000bf05270 */
[----:B------:R-:W-:Y:S05]  /*16a0*/  BRA.U !UP0, `(.L_x_607) ;  /* 0x0000000108147547 */ /* 0x000fea000b800000 */
[----:B------:R-:W-:-:S09]  /*16b0*/  UISETP.NE.AND UP0, UPT, UR4, 0x6, UPT ;  /* 0x000000060400788c */ /* 0x000fd2000bf05270 */
[----:B------:R-:W-:Y:S05]  /*16c0*/  BRA.U UP0, `(.L_x_602) ;  /* 0x0000000900b47547 */ /* 0x000fea000b800000 */
[----:B------:R-:W2:Y:S02]  /*16d0*/  LDG.E R2, desc[UR36][R2.64] ;  /* 0x0000002402027981 */ /* 0x000ea4000c1e1900 */
[----:B--2---:R-:W-:Y:S01]  /*16e0*/  F2FP.BF16.F32.PACK_AB R0, RZ, R2 ;  /* 0x00000002ff00723e */ /* 0x004fe200000010ff */
[----:B------:R-:W-:Y:S06]  /*16f0*/  BRA `(.L_x_603) ;  /* 0x0000000c00387947 */ /* 0x000fec0003800000 */
.L_x_607:
[----:B------:R-:W2:Y:S02]  /*1700*/  LDG.E.U16 R0, desc[UR36][R2.64] ;  /* 0x0000002402007981 */ /* 0x000ea4000c1e1500 */
[----:B--2---:R-:W-:-:S05]  /*1710*/  HADD2.F32 R0, -RZ, R0.H0_H0 ;  /* 0x20000000ff007230 */ /* 0x004fca0000004100 */
[----:B------:R-:W-:Y:S01]  /*1720*/  F2FP.BF16.F32.PACK_AB R0, RZ, R0 ;  /* 0x00000000ff00723e */ /* 0x000fe200000010ff */
[----:B------:R-:W-:Y:S06]  /*1730*/  BRA `(.L_x_603) ;  /* 0x0000000c00287947 */ /* 0x000fec0003800000 */
.L_x_606:
[----:B------:R-:W-:-:S09]  /*1740*/  UISETP.NE.AND UP0, UPT, UR4, 0x7, UPT ;  /* 0x000000070400788c */ /* 0x000fd2000bf05270 */
[----:B------:R-:W-:Y:S05]  /*1750*/  BRA.U !UP0, `(.L_x_608) ;  /* 0x00000001082c7547 */ /* 0x000fea000b800000 */
[----:B------:R-:W-:-:S09]  /*1760*/  UISETP.NE.AND UP0, UPT, UR4, 0x8, UPT ;  /* 0x000000080400788c */ /* 0x000fd2000bf05270 */
[----:B------:R-:W-:Y:S05]  /*1770*/  BRA.U !UP0, `(.L_x_609) ;  /* 0x0000000108147547 */ /* 0x000fea000b800000 */
[----:B------:R-:W-:-:S09]  /*1780*/  UISETP.NE.AND UP0, UPT, UR4, 0x9, UPT ;  /* 0x000000090400788c */ /* 0x000fd2000bf05270 */
[----:B------:R-:W-:Y:S05]  /*1790*/  BRA.U UP0, `(.L_x_602) ;  /* 0x0000000900807547 */ /* 0x000fea000b800000 */
[----:B------:R-:W2:Y:S02]  /*17a0*/  LDG.E R2, desc[UR36][R2.64] ;  /* 0x0000002402027981 */ /* 0x000ea4000c1e1900 */
[----:B--2---:R-:W-:Y:S01]  /*17b0*/  F2FP.BF16.F32.PACK_AB R0, RZ, R2 ;  /* 0x00000002ff00723e */ /* 0x004fe200000010ff */
[----:B------:R-:W-:Y:S06]  /*17c0*/  BRA `(.L_x_603) ;  /* 0x0000000c00047947 */ /* 0x000fec0003800000 */
.L_x_609:
[----:B------:R-:W2:Y:S02]  /*17d0*/  LDG.E.U16 R2, desc[UR36][R2.64] ;  /* 0x0000002402027981 */ /* 0x000ea4000c1e1500 */
[----:B--2---:R-:W-:-:S05]  /*17e0*/  HADD2.F32 R0, -RZ, R2.H0_H0 ;  /* 0x20000002ff007230 */ /* 0x004fca0000004100 */
[----:B------:R-:W-:Y:S01]  /*17f0*/  F2FP.BF16.F32.PACK_AB R0, RZ, R0 ;  /* 0x00000000ff00723e */ /* 0x000fe200000010ff */
[----:B------:R-:W-:Y:S06]  /*1800*/  BRA `(.L_x_603) ;  /* 0x0000000800f47947 */ /* 0x000fec0003800000 */
.L_x_608:
        /* <DEDUP_REMOVED lines=10> */
[----:B------:R-:W-:Y:S01]  /*18b0*/  F2FP.BF16.F32.PACK_AB R0, RZ, R0 ;  /* 0x00000000ff00723e */ /* 0x000fe200000010ff */
[----:B------:R-:W-:Y:S06]  /*18c0*/  BRA `(.L_x_603) ;  /* 0x0000000800c47947 */ /* 0x000fec0003800000 */
.L_x_598:
        /* <DEDUP_REMOVED lines=11> */
[----:B------:R-:W-:Y:S01]  /*1980*/  F2FP.BF16.F32.PACK_AB R0, RZ, R0 ;  /* 0x00000000ff00723e */ /* 0x000fe200000010ff */
[----:B------:R-:W-:Y:S06]  /*1990*/  BRA `(.L_x_603) ;  /* 0x0000000800907947 */ /* 0x000fec0003800000 */
.L_x_612:
        /* <DEDUP_REMOVED lines=12> */
.L_x_611:
        /* <DEDUP_REMOVED lines=24> */
[----:B------:R-:W-:-:S04]  /*1be0*/  F2FP.BF16.F32.PACK_AB R5, RZ, R5 ;  /* 0x00000005ff05723e */ /* 0x000fc800000010ff */
[----:B------:R-:W-:Y:S01]  /*1bf0*/  PRMT R0, R5, 0x7610, R0 ;  /* 0x0000761005007816 */ /* 0x000fe20000000000 */
[----:B------:R-:W-:Y:S06]  /*1c00*/  BRA `(.L_x_603) ;  /* 0x0000000400f47947 */ /* 0x000fec0003800000 */
.L_x_614:
        /* <DEDUP_REMOVED lines=11> */
[----:B------:R-:W-:Y:S01]  /*1cc0*/  F2FP.BF16.F32.PACK_AB R0, RZ, R0 ;  /* 0x00000000ff00723e */ /* 0x000fe200000010ff */
[----:B------:R-:W-:Y:S06]  /*1cd0*/  BRA `(.L_x_603) ;  /* 0x0000000400c07947 */ /* 0x000fec0003800000 */
.L_x_613:
[----:B------:R0:W5:Y:S01]  /*1ce0*/  LDG.E.U16 R0, desc[UR36][R2.64] ;  /* 0x0000002402007981 */ /* 0x000162000c1e1500 */
[----:B------:R-:W-:Y:S05]  /*1cf0*/  BRA `(.L_x_603) ;  /* 0x0000000400b87947 */ /* 0x000fea0003800000 */
.L_x_610:
        /* <DEDUP_REMOVED lines=10> */
[----:B------:R-:W-:Y:S01]  /*1da0*/  F2FP.BF16.F32.PACK_AB R0, RZ, R0 ;  /* 0x00000000ff00723e */ /* 0x000fe200000010ff */
[----:B------:R-:W-:Y:S06]  /*1db0*/  BRA `(.L_x_603) ;  /* 0x0000000400887947 */ /* 0x000fec0003800000 */
.L_x_617:
        /* <DEDUP_REMOVED lines=21> */
.L_x_621:
[----:B------:R-:W-:Y:S05]  /*1f10*/  BSYNC.RECONVERGENT B1 ;  /* 0x0000000000017941 */ /* 0x000fea0003800200 */
.L_x_620:
[----:B------:R-:W-:Y:S01]  /*1f20*/  IMAD.SHL.U32 R0, R0, 0x100000, RZ ;  /* 0x0010000000007824 */ /* 0x000fe200078e00ff */
[----:B------:R-:W-:-:S04]  /*1f30*/  LEA R2, R2, 0x3b800000, 0x17 ;  /* 0x3b80000002027811 */ /* 0x000fc800078eb8ff */
[----:B------:R-:W-:-:S07]  /*1f40*/  LOP3.LUT R0, R2, R0, R7, 0xfe, !PT ;  /* 0x0000000002007212 */ /* 0x000fce00078efe07 */
.L_x_619:
[----:B------:R-:W-:Y:S05]  /*1f50*/  BSYNC.RECONVERGENT B0 ;  /* 0x0000000000007941 */ /* 0x000fea0003800200 */
.L_x_618:
[----:B------:R-:W-:Y:S01]  /*1f60*/  F2FP.BF16.F32.PACK_AB R0, RZ, R0 ;  /* 0x00000000ff00723e */ /* 0x000fe200000010ff */
[----:B------:R-:W-:Y:S06]  /*1f70*/  BRA `(.L_x_603) ;  /* 0x0000000400187947 */ /* 0x000fec0003800000 */
.L_x_616:
        /* <DEDUP_REMOVED lines=21> */
.L_x_625:
[----:B------:R-:W-:Y:S05]  /*20d0*/  BSYNC.RECONVERGENT B1 ;  /* 0x0000000000017941 */ /* 0x000fea0003800200 */
.L_x_624:
[----:B------:R-:W-:Y:S02]  /*20e0*/  SHF.L.U32 R0, R0, 0x15, RZ ;  /* 0x0000001500007819 */ /* 0x000fe400000006ff */
[----:B------:R-:W-:-:S04]  /*20f0*/  LEA R2, R2, 0x37800000, 0x17 ;  /* 0x3780000002027811 */ /* 0x000fc800078eb8ff */
[----:B------:R-:W-:-:S07]  /*2100*/  LOP3.LUT R0, R2, R0, R7, 0xfe, !PT ;  /* 0x0000000002007212 */ /* 0x000fce00078efe07 */
.L_x_623:
[----:B------:R-:W-:Y:S05]  /*2110*/  BSYNC.RECONVERGENT B0 ;  /* 0x0000000000007941 */ /* 0x000fea0003800200 */
.L_x_622:
[----:B------:R-:W-:Y:S01]  /*2120*/  F2FP.BF16.F32.PACK_AB R0, RZ, R0 ;  /* 0x00000000ff00723e */ /* 0x000fe200000010ff */
[----:B------:R-:W-:Y:S06]  /*2130*/  BRA `(.L_x_603) ;  /* 0x0000000000a87947 */ /* 0x000fec0003800000 */
.L_x_615:
[----:B------:R-:W-:-:S09]  /*2140*/  UISETP.NE.AND UP0, UPT, UR4, 0x1c, UPT ;  /* 0x0000001c0400788c */ /* 0x000fd2000bf05270 */
[----:B------:R-:W-:Y:S05]  /*2150*/  BRA.U !UP0, `(.L_x_626) ;  /* 0x0000000108947547 */ /* 0x000fea000b800000 */
[----:B------:R-:W-:-:S09]  /*2160*/  UISETP.NE.AND UP0, UPT, UR4, 0x1d, UPT ;  /* 0x0000001d0400788c */ /* 0x000fd2000bf05270 */
[----:B------:R-:W-:Y:S05]  /*2170*/  BRA.U !UP0, `(.L_x_627) ;  /* 0x00000001087c7547 */ /* 0x000fea000b800000 */
[----:B------:R-:W-:-:S09]  /*2180*/  UISETP.NE.AND UP0, UPT, UR4, 0x2c, UPT ;  /* 0x0000002c0400788c */ /* 0x000fd2000bf05270 */
[----:B------:R-:W-:Y:S05]  /*2190*/  BRA.U !UP0, `(.L_x_628) ;  /* 0x0000000108487547 */ /* 0x000fea000b800000 */
.L_x_602:
[----:B------:R-:W-:Y:S01]  /*21a0*/  MOV R2, 0x0 ;  /* 0x0000000000027802 */ /* 0x000fe20000000f00 */
[----:B------:R-:W0:Y:S01]  /*21b0*/  LDCU.64 UR4, c[0x4][0x198] ;  /* 0x01003300ff0477ac */ /* 0x000e220008000a00 */
[----:B------:R-:W-:Y:S02]  /*21c0*/  HFMA2 R13, -RZ, RZ, 0, 0 ;  /* 0x00000000ff0d7431 */ /* 0x000fe400000001ff */
[----:B------:R-:W-:Y:S01]  /*21d0*/  IMAD.MOV.U32 R8, RZ, RZ, 0x4e ;  /* 0x0000004eff087424 */ /* 0x000fe200078e00ff */
[----:B------:R-:W1:Y:S01]  /*21e0*/  LDCU.64 UR6, c[0x4][0x1a0] ;  /* 0x01003400ff0677ac */ /* 0x000e620008000a00 */
[----:B------:R-:W2:Y:S01]  /*21f0*/  LDC.64 R2, c[0x4][R2] ;  /* 0x0100000002027b82 */ /* 0x000ea20000000a00 */
[----:B------:R-:W-:Y:S01]  /*2200*/  IMAD.MOV.U32 R12, RZ, RZ, 0x1 ;  /* 0x00000001ff0c7424 */ /* 0x000fe200078e00ff */
[----:B------:R-:W3:Y:S01]  /*2210*/  LDCU.64 UR8, c[0x4][0x68] ;  /* 0x01000d00ff0877ac */ /* 0x000ee20008000a00 */
[----:B0-----:R-:W-:Y:S02]  /*2220*/  IMAD.U32 R4, RZ, RZ, UR4 ;  /* 0x00000004ff047e24 */ /* 0x001fe4000f8e00ff */
[----:B------:R-:W-:Y:S01]  /*2230*/  IMAD.U32 R5, RZ, RZ, UR5 ;  /* 0x00000005ff057e24 */ /* 0x000fe2000f8e00ff */
[----:B-1----:R-:W-:Y:S01]  /*2240*/  MOV R6, UR6 ;  /* 0x0000000600067c02 */ /* 0x002fe20008000f00 */
[----:B------:R-:W-:-:S02]  /*2250*/  IMAD.U32 R7, RZ, RZ, UR7 ;  /* 0x00000007ff077e24 */ /* 0x000fc4000f8e00ff */
[----:B---3--:R-:W-:Y:S01]  /*2260*/  IMAD.U32 R10, RZ, RZ, UR8 ;  /* 0x00000008ff0a7e24 */ /* 0x008fe2000f8e00ff */
[----:B------:R-:W-:-:S07]  /*2270*/  MOV R11, UR9 ;  /* 0x00000009000b7c02 */ /* 0x000fce0008000f00 */
[----:B------:R-:W-:-:S07]  /*2280*/  LEPC R20, `(.L_x_629) ;  /* 0x000000001014794e */ /* 0x000fce0000000000 */
[----:B--2---:R-:W-:Y:S05]  /*2290*/  CALL.ABS.NOINC R2 ;  /* 0x0000000002007343 */ /* 0x004fea0003c00000 */
.L_x_629:
[----:B------:R-:W-:Y:S01]  /*22a0*/  PRMT R0, RZ, 0x7610, R0 ;  /* 0x00007610ff007816 */ /* 0x000fe20000000000 */
[----:B------:R-:W-:Y:S06]  /*22b0*/  BRA `(.L_x_603) ;  /* 0x0000000000487947 */ /* 0x000fec0003800000 */
.L_x_628:
        /* <DEDUP_REMOVED lines=8> */
.L_x_631:
[----:B------:R-:W-:Y:S05]  /*2340*/  BSYNC.RECONVERGENT B0 ;  /* 0x0000000000007941 */ /* 0x000fea0003800200 */
.L_x_630:
[----:B------:R-:W-:Y:S01]  /*2350*/  F2FP.BF16.F32.PACK_AB R0, RZ, R0 ;  /* 0x00000000ff00723e */ /* 0x000fe200000010ff */
[----:B------:R-:W-:Y:S06]  /*2360*/  BRA `(.L_x_603) ;  /* 0x00000000001c7947 */ /* 0x000fec0003800000 */
.L_x_627:
[----:B------:R-:W2:Y:S02]  /*2370*/  LDG.E.64 R2, desc[UR36][R2.64] ;  /* 0x0000002402027981 */ /* 0x000ea4000c1e1b00 */
[----:B--2---:R-:W0:Y:S02]  /*2380*/  I2F.U64 R0, R2 ;  /* 0x0000000200007312 */ /* 0x004e240000301000 */
[----:B0-----:R-:W-:Y:S01]  /*2390*/  F2FP.BF16.F32.PACK_AB R0, RZ, R0 ;  /* 0x00000000ff00723e */ /* 0x001fe200000010ff */
[----:B------:R-:W-:Y:S06]  /*23a0*/  BRA `(.L_x_603) ;  /* 0x00000000000c7947 */ /* 0x000fec0003800000 */
.L_x_626:
[----:B------:R-:W2:Y:S02]  /*23b0*/  LDG.E R2, desc[UR36][R2.64] ;  /* 0x0000002402027981 */ /* 0x000ea4000c1e1900 */
[----:B--2---:R-:W-:-:S04]  /*23c0*/  I2FP.F32.U32 R0, R2 ;  /* 0x0000000200007245 */ /* 0x004fc80000201000 */
[----:B------:R-:W-:-:S07]  /*23d0*/  F2FP.BF16.F32.PACK_AB R0, RZ, R0 ;  /* 0x00000000ff00723e */ /* 0x000fce00000010ff */
.L_x_603:
[----:B------:R-:W0:Y:S01]  /*23e0*/  LDCU.64 UR6, c[0x0][0x580] ;  /* 0x0000b000ff0677ac */ /* 0x000e220008000a00 */
[----:B-----5:R-:W-:Y:S01]  /*23f0*/  IMAD.U32 R0, R0, 0x10000, RZ ;  /* 0x0001000000007824 */ /* 0x020fe200078e00ff */
[----:B------:R-:W-:Y:S01]  /*2400*/  BSSY.RECONVERGENT B6, `(.L_x_632) ;  /* 0x00000d5000067945 */ /* 0x000fe20003800200 */
[----:B------:R-:W-:-:S03]  /*2410*/  UPRMT UR4, UR42, 0x9910, URZ ;  /* 0x000099102a047896 */ /* 0x000fc600080000ff */
[----:B------:R-:W-:Y:S01]  /*2420*/  SHF.R.U32.HI R4, RZ, 0x1f, R0 ;  /* 0x0000001fff047819 */ /* 0x000fe20000011600 */
        /* <DEDUP_REMOVED lines=14> */
.L_x_636:
[----:B------:R3:W-:Y:S01]  /*2510*/  STG.E.U8 desc[UR36][R2.64], R4 ;  /* 0x0000000402007986 */ /* 0x0007e2000c101124 */
[----:B------:R-:W-:Y:S05]  /*2520*/  BRA `(.L_x_638) ;  /* 0x0000000c00087947 */ /* 0x000fea0003800000 */
.L_x_635:
[----:B------:R-:W-:-:S09]  /*2530*/  UISETP.NE.AND UP0, UPT, UR4, 0x2, UPT ;  /* 0x000000020400788c */ /* 0x000fd2000bf05270 */
[----:B------:R-:W-:Y:S05]  /*2540*/  BRA.U !UP0, `(.L_x_639) ;  /* 0x0000000108247547 */ /* 0x000fea000b800000 */
[----:B------:R-:W-:-:S09]  /*2550*/  UISETP.NE.AND UP0, UPT, UR4, 0x3, UPT ;  /* 0x000000030400788c */ /* 0x000fd2000bf05270 */
[----:B------:R-:W-:Y:S05]  /*2560*/  BRA.U !UP0, `(.L_x_640) ;  /* 0x0000000108147547 */ /* 0x000fea000b800000 */
[----:B------:R-:W-:-:S09]  /*2570*/  UISETP.NE.AND UP0, UPT, UR4, 0x4, UPT ;  /* 0x000000040400788c */ /* 0x000fd2000bf05270 */
[----:B------:R-:W-:Y:S05]  /*2580*/  BRA.U UP0, `(.L_x_637) ;  /* 0x0000000900607547 */ /* 0x000fea000b800000 */
[----:B------:R-:W-:-:S05]  /*2590*/  MOV R5, RZ ;  /* 0x000000ff00057202 */ /* 0x000fca0000000f00 */
[----:B------:R0:W-:Y:S01]  /*25a0*/  STG.E.64 desc[UR36][R2.64], R4 ;  /* 0x0000000402007986 */ /* 0x0001e2000c101b24 */
[----:B------:R-:W-:Y:S05]  /*25b0*/  BRA `(.L_x_638) ;  /* 0x0000000800e47947 */ /* 0x000fea0003800000 */
.L_x_640:
[----:B------:R1:W-:Y:S01]  /*25c0*/  STG.E desc[UR36][R2.64], R4 ;  /* 0x0000000402007986 */ /* 0x0003e2000c101924 */
[----:B------:R-:W-:Y:S05]  /*25d0*/  BRA `(.L_x_638) ;  /* 0x0000000800dc7947 */ /* 0x000fea0003800000 */
.L_x_639:
[----:B------:R2:W-:Y:S01]  /*25e0*/  STG.E.U16 desc[UR36][R2.64], R4 ;  /* 0x0000000402007986 */ /* 0x0005e2000c101524 */
[----:B------:R-:W-:Y:S05]  /*25f0*/  BRA `(.L_x_638) ;  /* 0x0000000800d47947 */ /* 0x000fea0003800000 */
.L_x_634:
        /* <DEDUP_REMOVED lines=9> */
.L_x_642:
[----:B------:R-:W0:Y:S02]  /*2690*/  I2F.U16 R0, R4 ;  /* 0x0000000400007306 */ /* 0x000e240000101000 */
[----:B0-----:R-:W-:-:S05]  /*26a0*/  F2FP.F16.F32.PACK_AB R0, RZ, R0 ;  /* 0x00000000ff00723e */ /* 0x001fca00000000ff */
[----:B------:R0:W-:Y:S01]  /*26b0*/  STG.E.U16 desc[UR36][R2.64], R0 ;  /* 0x0000000002007986 */ /* 0x0001e2000c101524 */
[----:B------:R-:W-:Y:S05]  /*26c0*/  BRA `(.L_x_638) ;  /* 0x0000000800a07947 */ /* 0x000fea0003800000 */
.L_x_641:
        /* <DEDUP_REMOVED lines=10> */
.L_x_644:
[----:B------:R-:W0:Y:S02]  /*2770*/  I2F.U16 R4, R4 ;  /* 0x0000000400047306 */ /* 0x000e240000101000 */
[----:B0-----:R-:W-:-:S04]  /*2780*/  F2FP.F16.F32.PACK_AB R5, RZ, R4 ;  /* 0x00000004ff05723e */ /* 0x001fc800000000ff */
[----:B------:R-:W-:-:S05]  /*2790*/  PRMT R5, R5, 0x5410, RZ ;  /* 0x0000541005057816 */ /* 0x000fca00000000ff */
[----:B------:R0:W-:Y:S01]  /*27a0*/  STG.E desc[UR36][R2.64], R5 ;  /* 0x0000000502007986 */ /* 0x0001e2000c101924 */
[----:B------:R-:W-:Y:S05]  /*27b0*/  BRA `(.L_x_638) ;  /* 0x0000000800647947 */ /* 0x000fea0003800000 */
.L_x_643:
[----:B------:R-:W0:Y:S02]  /*27c0*/  I2F.F64.U16 R4, R4 ;  /* 0x0000000400047312 */ /* 0x000e240000101800 */
[----:B0-----:R0:W-:Y:S01]  /*27d0*/  STG.E.64 desc[UR36][R2.64], R4 ;  /* 0x0000000402007986 */ /* 0x0011e2000c101b24 */
[----:B------:R-:W-:Y:S05]  /*27e0*/  BRA `(.L_x_638) ;  /* 0x0000000800587947 */ /* 0x000fea0003800000 */
.L_x_633:
        /* <DEDUP_REMOVED lines=10> */
.L_x_647:
[----:B------:R-:W-:Y:S01]  /*2890*/  CS2R R6, SRZ ;  /* 0x0000000000067805 */ /* 0x000fe2000001ff00 */
[----:B------:R-:W0:Y:S04]  /*28a0*/  I2F.F64.U16 R4, R4 ;  /* 0x0000000400047312 */ /* 0x000e280000101800 */
[----:B0-----:R0:W-:Y:S01]  /*28b0*/  STG.E.128 desc[UR36][R2.64], R4 ;  /* 0x0000000402007986 */ /* 0x0011e2000c101d24 */
[----:B------:R-:W-:Y:S05]  /*28c0*/  BRA `(.L_x_638) ;  /* 0x0000000800207947 */ /* 0x000fea0003800000 */
.L_x_646:
        /* <DEDUP_REMOVED lines=17> */
.L_x_651:
[----:B------:R-:W-:Y:S05]  /*29e0*/  BSYNC.RECONVERGENT B0 ;  /* 0x0000000000007941 */ /* 0x000fea0003800200 */
.L_x_650:
[----:B------:R0:W-:Y:S01]  /*29f0*/  STG.E.U8 desc[UR36][R2.64], R5 ;  /* 0x0000000502007986 */ /* 0x0001e2000c101124 */
[----:B------:R-:W-:Y:S05]  /*2a00*/  BRA `(.L_x_638) ;  /* 0x0000000400d07947 */ /* 0x000fea0003800000 */
.L_x_649:
        /* <DEDUP_REMOVED lines=17> */
.L_x_648:
[----:B------:R-:W0:Y:S02]  /*2b20*/  I2F.U16 R0, R4 ;  /* 0x0000000400007306 */ /* 0x000e240000101000 */
[----:B0-----:R-:W-:-:S05]  /*2b30*/  F2FP.BF16.F32.PACK_AB R0, RZ, R0 ;  /* 0x00000000ff00723e */ /* 0x001fca00000010ff */
[----:B------:R0:W-:Y:S01]  /*2b40*/  STG.E.U16 desc[UR36][R2.64], R0 ;  /* 0x0000000002007986 */ /* 0x0001e2000c101524 */
[----:B------:R-:W-:Y:S05]  /*2b50*/  BRA `(.L_x_638) ;  /* 0x00000004007c7947 */ /* 0x000fea0003800000 */
.L_x_645:
        /* <DEDUP_REMOVED lines=10> */
.L_x_654:
        /* <DEDUP_REMOVED lines=12> */
.L_x_657:
[----:B------:R-:W-:-:S04]  /*2cc0*/  SHF.R.U32.HI R0, RZ, 0x14, R5 ;  /* 0x00000014ff007819 */ /* 0x000fc80000011605 */
[----:B------:R-:W-:-:S04]  /*2cd0*/  LOP3.LUT R0, R0, 0x1, RZ, 0xc0, !PT ;  /* 0x0000000100007812 */ /* 0x000fc800078ec0ff */
[----:B------:R-:W-:-:S04]  /*2ce0*/  IADD3 R0, PT, PT, R5, 0x487ffff, R0 ;  /* 0x0487ffff05007810 */ /* 0x000fc80007ffe000 */
[----:B------:R-:W-:-:S04]  /*2cf0*/  SHF.R.U32.HI R0, RZ, 0x14, R0 ;  /* 0x00000014ff007819 */ /* 0x000fc80000011600 */
[----:B------:R-:W-:-:S07]  /*2d00*/  LOP3.LUT R4, R0, 0xff, RZ, 0xc0, !PT ;  /* 0x000000ff00047812 */ /* 0x000fce00078ec0ff */
.L_x_658:
[----:B------:R-:W-:-:S07]  /*2d10*/  PRMT R0, R4, 0x7610, R0 ;  /* 0x0000761004007816 */ /* 0x000fce0000000000 */
.L_x_656:
[----:B------:R-:W-:Y:S05]  /*2d20*/  BSYNC.RECONVERGENT B0 ;  /* 0x0000000000007941 */ /* 0x000fea0003800200 */
.L_x_655:
[----:B------:R0:W-:Y:S01]  /*2d30*/  STG.E.U8 desc[UR36][R2.64], R0 ;  /* 0x0000000002007986 */ /* 0x0001e2000c101124 */
[----:B------:R-:W-:Y:S05]  /*2d40*/  BRA `(.L_x_638) ;  /* 0x0000000400007947 */ /* 0x000fea0003800000 */
.L_x_653:
        /* <DEDUP_REMOVED lines=13> */
.L_x_661:
[----:B------:R-:W-:-:S04]  /*2e20*/  SHF.R.U32.HI R0, RZ, 0x15, R5 ;  /* 0x00000015ff007819 */ /* 0x000fc80000011605 */
[----:B------:R-:W-:-:S04]  /*2e30*/  LOP3.LUT R0, R0, 0x1, RZ, 0xc0, !PT ;  /* 0x0000000100007812 */ /* 0x000fc800078ec0ff */
[----:B------:R-:W-:-:S04]  /*2e40*/  IADD3 R0, PT, PT, R5, 0x88fffff, R0 ;  /* 0x088fffff05007810 */ /* 0x000fc80007ffe000 */
[----:B------:R-:W-:-:S04]  /*2e50*/  SHF.R.U32.HI R0, RZ, 0x15, R0 ;  /* 0x00000015ff007819 */ /* 0x000fc80000011600 */
[----:B------:R-:W-:-:S07]  /*2e60*/  LOP3.LUT R5, R0, 0xff, RZ, 0xc0, !PT ;  /* 0x000000ff00057812 */ /* 0x000fce00078ec0ff */
.L_x_662:
[----:B------:R-:W-:-:S07]  /*2e70*/  PRMT R0, R5, 0x7610, R0 ;  /* 0x0000761005007816 */ /* 0x000fce0000000000 */
.L_x_660:
[----:B------:R-:W-:Y:S05]  /*2e80*/  BSYNC.RECONVERGENT B0 ;  /* 0x0000000000007941 */ /* 0x000fea0003800200 */
.L_x_659:
[----:B------:R0:W-:Y:S01]  /*2e90*/  STG.E.U8 desc[UR36][R2.64], R0 ;  /* 0x0000000002007986 */ /* 0x0001e2000c101124 */
[----:B------:R-:W-:Y:S05]  /*2ea0*/  BRA `(.L_x_638) ;  /* 0x0000000000a87947 */ /* 0x000fea0003800000 */
.L_x_652:
[----:B------:R-:W-:-:S09]  /*2eb0*/  UISETP.NE.AND UP0, UPT, UR4, 0x1c, UPT ;  /* 0x0000001c0400788c */ /* 0x000fd2000bf05270 */
[----:B------:R-:W-:Y:S05]  /*2ec0*/  BRA.U !UP0, `(.L_x_663) ;  /* 0x00000001089c7547 */ /* 0x000fea000b800000 */
[----:B------:R-:W-:-:S09]  /*2ed0*/  UISETP.NE.AND UP0, UPT, UR4, 0x1d, UPT ;  /* 0x0000001d0400788c */ /* 0x000fd2000bf05270 */
[----:B------:R-:W-:Y:S05]  /*2ee0*/  BRA.U !UP0, `(.L_x_664) ;  /* 0x0000000108887547 */ /* 0x000fea000b800000 */
[----:B------:R-:W-:-:S09]  /*2ef0*/  UISETP.NE.AND UP0, UPT, UR4, 0x2c, UPT ;  /* 0x0000002c0400788c */ /* 0x000fd2000bf05270 */
[----:B------:R-:W-:Y:S05]  /*2f00*/  BRA.U !UP0, `(.L_x_665) ;  /* 0x0000000108447547 */ /* 0x000fea000b800000 */
.L_x_637:
        /* <DEDUP_REMOVED lines=16> */
.L_x_666:
[----:B------:R-:W-:Y:S05]  /*3010*/  BRA `(.L_x_638) ;  /* 0x00000000004c7947 */ /* 0x000fea0003800000 */
.L_x_665:
        /* <DEDUP_REMOVED lines=15> */
.L_x_664:
[----:B------:R-:W-:-:S05]  /*3110*/  HFMA2 R5, -RZ, RZ, 0, 0 ;  /* 0x00000000ff057431 */ /* 0x000fca00000001ff */
[----:B------:R0:W-:Y:S01]  /*3120*/  STG.E.64 desc[UR36][R2.64], R4 ;  /* 0x0000000402007986 */ /* 0x0001e2000c101b24 */
[----:B------:R-:W-:Y:S05]  /*3130*/  BRA `(.L_x_638) ;  /* 0x0000000000047947 */ /* 0x000fea0003800000 */
.L_x_663:
[----:B------:R0:W-:Y:S02]  /*3140*/  STG.E desc[UR36][R2.64], R4 ;  /* 0x0000000402007986 */ /* 0x0001e4000c101924 */
.L_x_638:
[----:B------:R-:W-:Y:S05]  /*3150*/  BSYNC.RECONVERGENT B6 ;  /* 0x0000000000067941 */ /* 0x000fea0003800200 */
.L_x_632:
[----:B------:R-:W-:-:S07]  /*3160*/  VIADD R17, R17, 0x80 ;  /* 0x0000008011117836 */ /* 0x000fce0000000000 */
.L_x_596:
[----:B------:R-:W-:Y:S05]  /*3170*/  BSYNC.RECONVERGENT B7 ;  /* 0x0000000000077941 */ /* 0x000fea0003800200 */
.L_x_595:
        /* <DEDUP_REMOVED lines=307> */
.L_x_669:
        /* <DEDUP_REMOVED lines=18> */
.L_x_673:
[----:B------:R-:W2:Y:S02]  /*45d0*/  LDG.E.U8 R2, desc[UR36][R2.64] ;  /* 0x0000002402027981 */ /* 0x000ea4000c1e1100 */
[----:B--2---:R-:W-:-:S04]  /*45e0*/  I2FP.F32.U32 R0, R2 ;  /* 0x0000000200007245 */ /* 0x004fc80000201000 */
[----:B------:R-:W-:Y:S01]  /*45f0*/  F2FP.BF16.F32.PACK_AB R0, RZ, R0 ;  /* 0x00000000ff00723e */ /* 0x000fe200000010ff */
[----:B------:R-:W-:Y:S06]  /*4600*/  BRA `(.L_x_675) ;  /* 0x0000000c00a47947 */ /* 0x000fec0003800000 */
.L_x_672:
        /* <DEDUP_REMOVED lines=10> */
.L_x_677:
[----:B------:R-:W2:Y:S02]  /*46b0*/  LDG.E R2, desc[UR36][R2.64] ;  /* 0x0000002402027981 */ /* 0x000ea4000c1e1900 */
[----:B--2---:R-:W-:-:S04]  /*46c0*/  I2FP.F32.S32 R0, R2 ;  /* 0x0000000200007245 */ /* 0x004fc80000201400 */
[----:B------:R-:W-:Y:S01]  /*46d0*/  F2FP.BF16.F32.PACK_AB R0, RZ, R0 ;  /* 0x00000000ff00723e */ /* 0x000fe200000010ff */
[----:B------:R-:W-:Y:S06]  /*46e0*/  BRA `(.L_x_675) ;  /* 0x0000000c006c7947 */ /* 0x000fec0003800000 */
.L_x_676:
[----:B------:R-:W2:Y:S02]  /*46f0*/  LDG.E.U16 R2, desc[UR36][R2.64] ;  /* 0x0000002402027981 */ /* 0x000ea4000c1e1500 */
[----:B--2---:R-:W0:Y:S02]  /*4700*/  I2F.S16 R0, R2 ;  /* 0x0000000200007306 */ /* 0x004e240000101400 */
[----:B0-----:R-:W-:Y:S01]  /*4710*/  F2FP.BF16.F32.PACK_AB R0, RZ, R0 ;  /* 0x00000000ff00723e */ /* 0x001fe200000010ff */
[----:B------:R-:W-:Y:S06]  /*4720*/  BRA `(.L_x_675) ;  /* 0x0000000c005c7947 */ /* 0x000fec0003800000 */
.L_x_671:
        /* <DEDUP_REMOVED lines=9> */
.L_x_679:
[----:B------:R-:W2:Y:S02]  /*47c0*/  LDG.E.U16 R0, desc[UR36][R2.64] ;  /* 0x0000002402007981 */ /* 0x000ea4000c1e1500 */
[----:B--2---:R-:W-:-:S05]  /*47d0*/  HADD2.F32 R0, -RZ, R0.H0_H0 ;  /* 0x20000000ff007230 */ /* 0x004fca0000004100 */
[----:B------:R-:W-:Y:S01]  /*47e0*/  F2FP.BF16.F32.PACK_AB R0, RZ, R0 ;  /* 0x00000000ff00723e */ /* 0x000fe200000010ff */
[----:B------:R-:W-:Y:S06]  /*47f0*/  BRA `(.L_x_675) ;  /* 0x0000000c00287947 */ /* 0x000fec0003800000 */
.L_x_678:
        /* <DEDUP_REMOVED lines=9> */
.L_x_681:
[----:B------:R-:W2:Y:S02]  /*4890*/  LDG.E.U16 R2, desc[UR36][R2.64] ;  /* 0x0000002402027981 */ /* 0x000ea4000c1e1500 */
[----:B--2---:R-:W-:-:S05]  /*48a0*/  HADD2.F32 R0, -RZ, R2.H0_H0 ;  /* 0x20000002ff007230 */ /* 0x004fca0000004100 */
[----:B------:R-:W-:Y:S01]  /*48b0*/  F2FP.BF16.F32.PACK_AB R0, RZ, R0 ;  /* 0x00000000ff00723e */ /* 0x000fe200000010ff */
[----:B------:R-:W-:Y:S06]  /*48c0*/  BRA `(.L_x_675) ;  /* 0x0000000800f47947 */ /* 0x000fec0003800000 */
.L_x_680:
        /* <DEDUP_REMOVED lines=12> */
.L_x_670:
        /* <DEDUP_REMOVED lines=13> */
.L_x_684:
        /* <DEDUP_REMOVED lines=12> */
.L_x_683:
        /* <DEDUP_REMOVED lines=24> */
[----:B------:R-:W-:-:S04]  /*4ca0*/  F2FP.BF16.F32.PACK_AB R5, RZ, R5 ;  /* 0x00000005ff05723e */ /* 0x000fc800000010ff */
[----:B------:R-:W-:Y:S01]  /*4cb0*/  PRMT R0, R5, 0x7610, R0 ;  /* 0x0000761005007816 */ /* 0x000fe20000000000 */
[----:B------:R-:W-:Y:S06]  /*4cc0*/  BRA `(.L_x_675) ;  /* 0x0000000400f47947 */ /* 0x000fec0003800000 */
.L_x_686:
        /* <DEDUP_REMOVED lines=11> */
[----:B------:R-:W-:Y:S01]  /*4d80*/  F2FP.BF16.F32.PACK_AB R0, RZ, R0 ;  /* 0x00000000ff00723e */ /* 0x000fe200000010ff */
[----:B------:R-:W-:Y:S06]  /*4d90*/  BRA `(.L_x_675) ;  /* 0x0000000400c07947 */ /* 0x000fec0003800000 */
.L_x_685:
[----:B------:R0:W5:Y:S01]  /*4da0*/  LDG.E.U16 R0, desc[UR36][R2.64] ;  /* 0x0000002402007981 */ /* 0x000162000c1e1500 */
[----:B------:R-:W-:Y:S05]  /*4db0*/  BRA `(.L_x_675) ;  /* 0x0000000400b87947 */ /* 0x000fea0003800000 */
.L_x_682:
        /* <DEDUP_REMOVED lines=12> */
.L_x_689:
        /* <DEDUP_REMOVED lines=21> */
.L_x_693:
[----:B------:R-:W-:Y:S05]  /*4fd0*/  BSYNC.RECONVERGENT B1 ;  /* 0x0000000000017941 */ /* 0x000fea0003800200 */
.L_x_692:
[----:B------:R-:W-:Y:S01]  /*4fe0*/  IMAD.SHL.U32 R0, R0, 0x100000, RZ ;  /* 0x0010000000007824 */ /* 0x000fe200078e00ff */
[----:B------:R-:W-:-:S04]  /*4ff0*/  LEA R2, R2, 0x3b800000, 0x17 ;  /* 0x3b80000002027811 */ /* 0x000fc800078eb8ff */
[----:B------:R-:W-:-:S07]  /*5000*/  LOP3.LUT R0, R2, R0, R7, 0xfe, !PT ;  /* 0x0000000002007212 */ /* 0x000fce00078efe07 */
.L_x_691:
[----:B------:R-:W-:Y:S05]  /*5010*/  BSYNC.RECONVERGENT B0 ;  /* 0x0000000000007941 */ /* 0x000fea0003800200 */
.L_x_690:
[----:B------:R-:W-:Y:S01]  /*5020*/  F2FP.BF16.F32.PACK_AB R0, RZ, R0 ;  /* 0x00000000ff00723e */ /* 0x000fe200000010ff */
[----:B------:R-:W-:Y:S06]  /*5030*/  BRA `(.L_x_675) ;  /* 0x0000000400187947 */ /* 0x000fec0003800000 */
.L_x_688:
        /* <DEDUP_REMOVED lines=21> */
.L_x_697:
[----:B------:R-:W-:Y:S05]  /*5190*/  BSYNC.RECONVERGENT B1 ;  /* 0x0000000000017941 */ /* 0x000fea0003800200 */
.L_x_696:
[----:B------:R-:W-:Y:S01]  /*51a0*/  IMAD.SHL.U32 R0, R0, 0x200000, RZ ;  /* 0x0020000000007824 */ /* 0x000fe200078e00ff */
[----:B------:R-:W-:-:S04]  /*51b0*/  LEA R2, R2, 0x37800000, 0x17 ;  /* 0x3780000002027811 */ /* 0x000fc800078eb8ff */
[----:B------:R-:W-:-:S07]  /*51c0*/  LOP3.LUT R0, R2, R0, R7, 0xfe, !PT ;  /* 0x0000000002007212 */ /* 0x000fce00078efe07 */
.L_x_695:
[----:B------:R-:W-:Y:S05]  /*51d0*/  BSYNC.RECONVERGENT B0 ;  /* 0x0000000000007941 */ /* 0x000fea0003800200 */
.L_x_694:
[----:B------:R-:W-:Y:S01]  /*51e0*/  F2FP.BF16.F32.PACK_AB R0, RZ, R0 ;  /* 0x00000000ff00723e */ /* 0x000fe200000010ff */
[----:B------:R-:W-:Y:S06]  /*51f0*/  BRA `(.L_x_675) ;  /* 0x0000000000a87947 */ /* 0x000fec0003800000 */
.L_x_687:
        /* <DEDUP_REMOVED lines=14> */
.L_x_701:
[----:B------:R-:W-:Y:S05]  /*52e0*/  BSYNC.RECONVERGENT B0 ;  /* 0x0000000000007941 */ /* 0x000fea0003800200 */
.L_x_700:
[----:B------:R-:W-:Y:S01]  /*52f0*/  F2FP.BF16.F32.PACK_AB R0, RZ, R0 ;  /* 0x00000000ff00723e */ /* 0x000fe200000010ff */
[----:B------:R-:W-:Y:S06]  /*5300*/  BRA `(.L_x_675) ;  /* 0x0000000000647947 */ /* 0x000fec0003800000 */
.L_x_674:
        /* <DEDUP_REMOVED lines=16> */
.L_x_702:
[----:B------:R-:W-:Y:S01]  /*5410*/  PRMT R0, RZ, 0x7610, R0 ;  /* 0x00007610ff007816 */ /* 0x000fe20000000000 */
[----:B------:R-:W-:Y:S06]  /*5420*/  BRA `(.L_x_675) ;  /* 0x00000000001c7947 */ /* 0x000fec0003800000 */
.L_x_699:
[----:B------:R-:W2:Y:S02]  /*5430*/  LDG.E.64 R2, desc[UR36][R2.64] ;  /* 0x0000002402027981 */ /* 0x000ea4000c1e1b00 */
[----:B--2---:R-:W0:Y:S02]  /*5440*/  I2F.U64 R0, R2 ;  /* 0x0000000200007312 */ /* 0x004e240000301000 */
[----:B0-----:R-:W-:Y:S01]  /*5450*/  F2FP.BF16.F32.PACK_AB R0, RZ, R0 ;  /* 0x00000000ff00723e */ /* 0x001fe200000010ff */
[----:B------:R-:W-:Y:S06]  /*5460*/  BRA `(.L_x_675) ;  /* 0x00000000000c7947 */ /* 0x000fec0003800000 */
.L_x_698:
[----:B------:R-:W2:Y:S02]  /*5470*/  LDG.E R2, desc[UR36][R2.64] ;  /* 0x0000002402027981 */ /* 0x000ea4000c1e1900 */
[----:B--2---:R-:W-:-:S04]  /*5480*/  I2FP.F32.U32 R0, R2 ;  /* 0x0000000200007245 */ /* 0x004fc80000201000 */
[----:B------:R-:W-:-:S07]  /*5490*/  F2FP.BF16.F32.PACK_AB R0, RZ, R0 ;  /* 0x00000000ff00723e */ /* 0x000fce00000010ff */
.L_x_675:
[----:B------:R-:W0:Y:S01]  /*54a0*/  LDCU.64 UR6, c[0x0][0x580] ;  /* 0x0000b000ff0677ac */ /* 0x000e220008000a00 */
[----:B-----5:R-:W-:Y:S01]  /*54b0*/  IMAD.U32 R0, R0, 0x10000, RZ ;  /* 0x0001000000007824 */ /* 0x020fe200078e00ff */
[----:B------:R-:W-:Y:S01]  /*54c0*/  BSSY.RECONVERGENT B6, `(.L_x_703) ;  /* 0x00000d4000067945 */ /* 0x000fe20003800200 */
[----:B------:R-:W-:-:S03]  /*54d0*/  UPRMT UR4, UR42, 0x9910, URZ ;  /* 0x000099102a047896 */ /* 0x000fc600080000ff */
[----:B------:R-:W-:Y:S01]  /*54e0*/  SHF.R.U32.HI R4, RZ, 0x1f, R0 ;  /* 0x0000001fff047819 */ /* 0x000fe20000011600 */
[----:B------:R-:W-:Y:S01]  /*54f0*/  UISETP.GT.AND UP0, UPT, UR4, 0x9, UPT ;  /* 0x000000090400788c */ /* 0x000fe2000bf04270 */
[----:B0-----:R-:W-:-:S04]  /*5500*/  IADD3 R2, P0, PT, R16, UR6, RZ ;  /* 0x0000000610027c10 */ /* 0x001fc8000ff1e0ff */
        /* <DEDUP_REMOVED lines=12> */
.L_x_707:
[----:B------:R0:W-:Y:S01]  /*55d0*/  STG.E.U8 desc[UR36][R2.64], R4 ;  /* 0x0000000402007986 */ /* 0x0001e2000c101124 */
[----:B------:R-:W-:Y:S05]  /*55e0*/  BRA `(.L_x_709) ;  /* 0x0000000c00047947 */ /* 0x000fea0003800000 */
.L_x_706:
        /* <DEDUP_REMOVED lines=9> */
.L_x_711:
[----:B------:R0:W-:Y:S01]  /*5680*/  STG.E desc[UR36][R2.64], R4 ;  /* 0x0000000402007986 */ /* 0x0001e2000c101924 */
[----:B------:R-:W-:Y:S05]  /*5690*/  BRA `(.L_x_709) ;  /* 0x0000000800d87947 */ /* 0x000fea0003800000 */
.L_x_710:
[----:B------:R0:W-:Y:S01]  /*56a0*/  STG.E.U16 desc[UR36][R2.64], R4 ;  /* 0x0000000402007986 */ /* 0x0001e2000c101524 */
[----:B------:R-:W-:Y:S05]  /*56b0*/  BRA `(.L_x_709) ;  /* 0x0000000800d07947 */ /* 0x000fea0003800000 */
.L_x_705:
        /* <DEDUP_REMOVED lines=9> */
.L_x_713:
[----:B------:R-:W0:Y:S02]  /*5750*/  I2F.U16 R0, R4 ;  /* 0x0000000400007306 */ /* 0x000e240000101000 */
[----:B0-----:R-:W-:-:S05]  /*5760*/  F2FP.F16.F32.PACK_AB R0, RZ, R0 ;  /* 0x00000000ff00723e */ /* 0x001fca00000000ff */
[----:B------:R0:W-:Y:S01]  /*5770*/  STG.E.U16 desc[UR36][R2.64], R0 ;  /* 0x0000000002007986 */ /* 0x0001e2000c101524 */
[----:B------:R-:W-:Y:S05]  /*5780*/  BRA `(.L_x_709) ;  /* 0x00000008009c7947 */ /* 0x000fea0003800000 */
.L_x_712:
        /* <DEDUP_REMOVED lines=10> */
.L_x_715:
[----:B------:R-:W0:Y:S02]  /*5830*/  I2F.U16 R4, R4 ;  /* 0x0000000400047306 */ /* 0x000e240000101000 */
[----:B0-----:R-:W-:-:S04]  /*5840*/  F2FP.F16.F32.PACK_AB R5, RZ, R4 ;  /* 0x00000004ff05723e */ /* 0x001fc800000000ff */
[----:B------:R-:W-:-:S05]  /*5850*/  PRMT R5, R5, 0x5410, RZ ;  /* 0x0000541005057816 */ /* 0x000fca00000000ff */
[----:B------:R0:W-:Y:S01]  /*5860*/  STG.E desc[UR36][R2.64], R5 ;  /* 0x0000000502007986 */ /* 0x0001e2000c101924 */
[----:B------:R-:W-:Y:S05]  /*5870*/  BRA `(.L_x_709) ;  /* 0x0000000800607947 */ /* 0x000fea0003800000 */
.L_x_714:
[----:B------:R-:W0:Y:S02]  /*5880*/  I2F.F64.U16 R4, R4 ;  /* 0x0000000400047312 */ /* 0x000e240000101800 */
[----:B0-----:R0:W-:Y:S01]  /*5890*/  STG.E.64 desc[UR36][R2.64], R4 ;  /* 0x0000000402007986 */ /* 0x0011e2000c101b24 */
[----:B------:R-:W-:Y:S05]  /*58a0*/  BRA `(.L_x_709) ;  /* 0x0000000800547947 */ /* 0x000fea0003800000 */
.L_x_704:
        /* <DEDUP_REMOVED lines=12> */
.L_x_719:
        /* <DEDUP_REMOVED lines=17> */
.L_x_721:
[----:B------:R-:W-:Y:S05]  /*5a80*/  BSYNC.RECONVERGENT B0 ;  /* 0x0000000000007941 */ /* 0x000fea0003800200 */
.L_x_720:
[----:B------:R0:W-:Y:S01]  /*5a90*/  STG.E.U8 desc[UR36][R2.64], R0 ;  /* 0x0000000002007986 */ /* 0x0001e2000c101124 */
[----:B------:R-:W-:Y:S05]  /*5aa0*/  BRA `(.L_x_709) ;  /* 0x0000000400d47947 */ /* 0x000fea0003800000 */
.L_x_718:
        /* <DEDUP_REMOVED lines=18> */
.L_x_723:
[----:B------:R-:W-:Y:S05]  /*5bd0*/  BSYNC.RECONVERGENT B0 ;  /* 0x0000000000007941 */ /* 0x000fea0003800200 */
.L_x_722:
[----:B------:R0:W-:Y:S01]  /*5be0*/  STG.E.U8 desc[UR36][R2.64], R0 ;  /* 0x0000000002007986 */ /* 0x0001e2000c101124 */
[----:B------:R-:W-:Y:S05]  /*5bf0*/  BRA `(.L_x_709) ;  /* 0x0000000400807947 */ /* 0x000fea0003800000 */
.L_x_717:
        /* <DEDUP_REMOVED lines=21> */
.L_x_725:
[----:B------:R-:W-:-:S05]  /*5d50*/  HFMA2 R5, -RZ, RZ, 0, 0 ;  /* 0x00000000ff057431 */ /* 0x000fca00000001ff */
[----:B------:R0:W-:Y:S01]  /*5d60*/  STG.E.64 desc[UR36][R2.64], R4 ;  /* 0x0000000402007986 */ /* 0x0001e2000c101b24 */
[----:B------:R-:W-:Y:S05]  /*5d70*/  BRA `(.L_x_709) ;  /* 0x0000000400207947 */ /* 0x000fea0003800000 */
.L_x_724:
[----:B------:R0:W-:Y:S01]  /*5d80*/  STG.E desc[UR36][R2.64], R4 ;  /* 0x0000000402007986 */ /* 0x0001e2000c101924 */
[----:B------:R-:W-:Y:S05]  /*5d90*/  BRA `(.L_x_709) ;  /* 0x0000000400187947 */ /* 0x000fea0003800000 */
.L_x_716:
        /* <DEDUP_REMOVED lines=8> */
.L_x_727:
[----:B------:R-:W-:Y:S01]  /*5e20*/  CS2R R6, SRZ ;  /* 0x0000000000067805 */ /* 0x000fe2000001ff00 */
[----:B------:R-:W0:Y:S04]  /*5e30*/  I2F.F64.U16 R4, R4 ;  /* 0x0000000400047312 */ /* 0x000e280000101800 */
[----:B0-----:R4:W-:Y:S01]  /*5e40*/  STG.E.128 desc[UR36][R2.64], R4 ;  /* 0x0000000402007986 */ /* 0x0019e2000c101d24 */
[----:B------:R-:W-:Y:S05]  /*5e50*/  BRA `(.L_x_709) ;  /* 0x0000000000e87947 */ /* 0x000fea0003800000 */
.L_x_726:
[----:B------:R-:W-:-:S09]  /*5e60*/  UISETP.NE.AND UP0, UPT, UR4, 0xf, UPT ;  /* 0x0000000f0400788c */ /* 0x000fd2000bf05270 */
[----:B------:R-:W-:Y:S05]  /*5e70*/  BRA.U !UP0, `(.L_x_728) ;  /* 0x0000000108d47547 */ /* 0x000fea000b800000 */
[----:B------:R-:W-:-:S09]  /*5e80*/  UISETP.NE.AND UP0, UPT, UR4, 0x17, UPT ;  /* 0x000000170400788c */ /* 0x000fd2000bf05270 */
[----:B------:R-:W-:Y:S05]  /*5e90*/  BRA.U !UP0, `(.L_x_729) ;  /* 0x0000000108847547 */ /* 0x000fea000b800000 */
[----:B------:R-:W-:-:S09]  /*5ea0*/  UISETP.NE.AND UP0, UPT, UR4, 0x18, UPT ;  /* 0x000000180400788c */ /* 0x000fd2000bf05270 */
[----:B------:R-:W-:Y:S05]  /*5eb0*/  BRA.U !UP0, `(.L_x_730) ;  /* 0x0000000108447547 */ /* 0x000fea000b800000 */
.L_x_708:
        /* <DEDUP_REMOVED lines=16> */
.L_x_731:
[----:B------:R-:W-:Y:S05]  /*5fc0*/  BRA `(.L_x_709) ;  /* 0x00000000008c7947 */ /* 0x000fea0003800000 */
.L_x_730:
        /* <DEDUP_REMOVED lines=11> */
.L_x_733:
[----:B------:R-:W-:Y:S05]  /*6080*/  BSYNC.RECONVERGENT B0 ;  /* 0x0000000000007941 */ /* 0x000fea0003800200 */
.L_x_732:
[----:B------:R3:W-:Y:S01]  /*6090*/  STG.E.U8 desc[UR36][R2.64], R5 ;  /* 0x0000000502007986 */ /* 0x0007e2000c101124 */
[----:B------:R-:W-:Y:S05]  /*60a0*/  BRA `(.L_x_709) ;  /* 0x0000000000547947 */ /* 0x000fea0003800000 */
.L_x_729:
        /* <DEDUP_REMOVED lines=13> */
.L_x_734:
[----:B------:R-:W-:Y:S02]  /*6180*/  ISETP.GT.U32.AND P0, PT, R5, 0x7f800000, PT ;  /* 0x7f8000000500780c */ /* 0x000fe40003f04070 */
[----:B------:R-:W-:-:S04]  /*6190*/  MOV R5, 0x7f ;  /* 0x0000007f00057802 */ /* 0x000fc80000000f00 */
[----:B------:R-:W-:-:S05]  /*61a0*/  SEL R5, R5, 0x7c, P0 ;  /* 0x0000007c05057807 */ /* 0x000fca0000000000 */
[----:B------:R2:W-:Y:S01]  /*61b0*/  STG.E.U8 desc[UR36][R2.64], R5 ;  /* 0x0000000502007986 */ /* 0x0005e2000c101124 */
[----:B------:R-:W-:Y:S05]  /*61c0*/  BRA `(.L_x_709) ;  /* 0x00000000000c7947 */ /* 0x000fea0003800000 */
.L_x_728:
[----:B------:R-:W0:Y:S02]  /*61d0*/  I2F.U16 R0, R4 ;  /* 0x0000000400007306 */ /* 0x000e240000101000 */
[----:B0-----:R-:W-:-:S05]  /*61e0*/  F2FP.BF16.F32.PACK_AB R0, RZ, R0 ;  /* 0x00000000ff00723e */ /* 0x001fca00000010ff */
[----:B------:R0:W-:Y:S02]  /*61f0*/  STG.E.U16 desc[UR36][R2.64], R0 ;  /* 0x0000000002007986 */ /* 0x0001e4000c101524 */
.L_x_709:
[----:B------:R-:W-:Y:S05]  /*6200*/  BSYNC.RECONVERGENT B6 ;  /* 0x0000000000067941 */ /* 0x000fea0003800200 */
.L_x_703:
[----:B------:R-:W-:-:S07]  /*6210*/  VIADD R17, R17, 0x80 ;  /* 0x0000008011117836 */ /* 0x000fce0000000000 */
.L_x_668:
[----:B------:R-:W-:Y:S05]  /*6220*/  BSYNC.RECONVERGENT B7 ;  /* 0x0000000000077941 */ /* 0x000fea0003800200 */
.L_x_667:
        /* <DEDUP_REMOVED lines=307> */
.L_x_737:
        /* <DEDUP_REMOVED lines=18> */
.L_x_741:
[----:B------:R-:W2:Y:S02]  /*7680*/  LDG.E.U8 R2, desc[UR36][R2.64] ;  /* 0x0000002402027981 */ /* 0x000ea4000c1e1100 */
[----:B--2---:R-:W-:-:S04]  /*7690*/  I2FP.F32.U32 R0, R2 ;  /* 0x0000000200007245 */ /* 0x004fc80000201000 */
[----:B------:R-:W-:Y:S01]  /*76a0*/  F2FP.BF16.F32.PACK_AB R0, RZ, R0 ;  /* 0x00000000ff00723e */ /* 0x000fe200000010ff */
[----:B------:R-:W-:Y:S06]  /*76b0*/  BRA `(.L_x_743) ;  /* 0x0000000c00a47947 */ /* 0x000fec0003800000 */
.L_x_740:
        /* <DEDUP_REMOVED lines=10> */
.L_x_745:
[----:B------:R-:W2:Y:S02]  /*7760*/  LDG.E R2, desc[UR36][R2.64] ;  /* 0x0000002402027981 */ /* 0x000ea4000c1e1900 */
[----:B--2---:R-:W-:-:S04]  /*7770*/  I2FP.F32.S32 R0, R2 ;  /* 0x0000000200007245 */ /* 0x004fc80000201400 */
[----:B------:R-:W-:Y:S01]  /*7780*/  F2FP.BF16.F32.PACK_AB R0, RZ, R0 ;  /* 0x00000000ff00723e */ /* 0x000fe200000010ff */
[----:B------:R-:W-:Y:S06]  /*7790*/  BRA `(.L_x_743) ;  /* 0x0000000c006c7947 */ /* 0x000fec0003800000 */
.L_x_744:
[----:B------:R-:W2:Y:S02]  /*77a0*/  LDG.E.U16 R2, desc[UR36][R2.64] ;  /* 0x0000002402027981 */ /* 0x000ea4000c1e1500 */
[----:B--2---:R-:W0:Y:S02]  /*77b0*/  I2F.S16 R0, R2 ;  /* 0x0000000200007306 */ /* 0x004e240000101400 */
[----:B0-----:R-:W-:Y:S01]  /*77c0*/  F2FP.BF16.F32.PACK_AB R0, RZ, R0 ;  /* 0x00000000ff00723e */ /* 0x001fe200000010ff */
[----:B------:R-:W-:Y:S06]  /*77d0*/  BRA `(.L_x_743) ;  /* 0x0000000c005c7947 */ /* 0x000fec0003800000 */
.L_x_739:
        /* <DEDUP_REMOVED lines=9> */
.L_x_747:
[----:B------:R-:W2:Y:S02]  /*7870*/  LDG.E.U16 R0, desc[UR36][R2.64] ;  /* 0x0000002402007981 */ /* 0x000ea4000c1e1500 */
[----:B--2---:R-:W-:-:S05]  /*7880*/  HADD2.F32 R0, -RZ, R0.H0_H0 ;  /* 0x20000000ff007230 */ /* 0x004fca0000004100 */
[----:B------:R-:W-:Y:S01]  /*7890*/  F2FP.BF16.F32.PACK_AB R0, RZ, R0 ;  /* 0x00000000ff00723e */ /* 0x000fe200000010ff */
[----:B------:R-:W-:Y:S06]  /*78a0*/  BRA `(.L_x_743) ;  /* 0x0000000c00287947 */ /* 0x000fec0003800000 */
.L_x_746:
        /* <DEDUP_REMOVED lines=9> */
.L_x_749:
[----:B------:R-:W2:Y:S02]  /*7940*/  LDG.E.U16 R2, desc[UR36][R2.64] ;  /* 0x0000002402027981 */ /* 0x000ea4000c1e1500 */
[----:B--2---:R-:W-:-:S05]  /*7950*/  HADD2.F32 R0, -RZ, R2.H0_H0 ;  /* 0x20000002ff007230 */ /* 0x004fca0000004100 */
[----:B------:R-:W-:Y:S01]  /*7960*/  F2FP.BF16.F32.PACK_AB R0, RZ, R0 ;  /* 0x00000000ff00723e */ /* 0x000fe200000010ff */
[----:B------:R-:W-:Y:S06]  /*7970*/  BRA `(.L_x_743) ;  /* 0x0000000800f47947 */ /* 0x000fec0003800000 */
.L_x_748:
        /* <DEDUP_REMOVED lines=12> */
.L_x_738:
        /* <DEDUP_REMOVED lines=13> */
.L_x_752:
        /* <DEDUP_REMOVED lines=12> */
.L_x_751:
        /* <DEDUP_REMOVED lines=27> */
.L_x_754:
        /* <DEDUP_REMOVED lines=13> */
.L_x_753:
[----:B------:R0:W5:Y:S01]  /*7e50*/  LDG.E.U16 R0, desc[UR36][R2.64] ;  /* 0x0000002402007981 */ /* 0x000162000c1e1500 */
[----:B------:R-:W-:Y:S05]  /*7e60*/  BRA `(.L_x_743) ;  /* 0x0000000400b87947 */ /* 0x000fea0003800000 */
.L_x_750:
        /* <DEDUP_REMOVED lines=12> */
.L_x_757:
        /* <DEDUP_REMOVED lines=21> */
.L_x_761:
[----:B------:R-:W-:Y:S05]  /*8080*/  BSYNC.RECONVERGENT B1 ;  /* 0x0000000000017941 */ /* 0x000fea0003800200 */
.L_x_760:
[----:B------:R-:W-:Y:S01]  /*8090*/  IMAD.SHL.U32 R0, R0, 0x100000, RZ ;  /* 0x0010000000007824 */ /* 0x000fe200078e00ff */
[----:B------:R-:W-:-:S04]  /*80a0*/  LEA R2, R2, 0x3b800000, 0x17 ;  /* 0x3b80000002027811 */ /* 0x000fc800078eb8ff */
[----:B------:R-:W-:-:S07]  /*80b0*/  LOP3.LUT R0, R2, R0, R7, 0xfe, !PT ;  /* 0x0000000002007212 */ /* 0x000fce00078efe07 */
.L_x_759:
[----:B------:R-:W-:Y:S05]  /*80c0*/  BSYNC.RECONVERGENT B0 ;  /* 0x0000000000007941 */ /* 0x000fea0003800200 */
.L_x_758:
[----:B------:R-:W-:Y:S01]  /*80d0*/  F2FP.BF16.F32.PACK_AB R0, RZ, R0 ;  /* 0x00000000ff00723e */ /* 0x000fe200000010ff */
[----:B------:R-:W-:Y:S06]  /*80e0*/  BRA `(.L_x_743) ;  /* 0x0000000400187947 */ /* 0x000fec0003800000 */
.L_x_756:
        /* <DEDUP_REMOVED lines=21> */
.L_x_765:
[----:B------:R-:W-:Y:S05]  /*8240*/  BSYNC.RECONVERGENT B1 ;  /* 0x0000000000017941 */ /* 0x000fea0003800200 */
.L_x_764:
[----:B------:R-:W-:Y:S01]  /*8250*/  IMAD.SHL.U32 R0, R0, 0x200000, RZ ;  /* 0x0020000000007824 */ /* 0x000fe200078e00ff */
[----:B------:R-:W-:-:S04]  /*8260*/  LEA R2, R2, 0x37800000, 0x17 ;  /* 0x3780000002027811 */ /* 0x000fc800078eb8ff */
[----:B------:R-:W-:-:S07]  /*8270*/  LOP3.LUT R0, R2, R0, R7, 0xfe, !PT ;  /* 0x0000000002007212 */ /* 0x000fce00078efe07 */
.L_x_763:
[----:B------:R-:W-:Y:S05]  /*8280*/  BSYNC.RECONVERGENT B0 ;  /* 0x0000000000007941 */ /* 0x000fea0003800200 */
.L_x_762:
[----:B------:R-:W-:Y:S01]  /*8290*/  F2FP.BF16.F32.PACK_AB R0, RZ, R0 ;  /* 0x00000000ff00723e */ /* 0x000fe200000010ff */
[----:B------:R-:W-:Y:S06]  /*82a0*/  BRA `(.L_x_743) ;  /* 0x0000000000a87947 */ /* 0x000fec0003800000 */
.L_x_755:
        /* <DEDUP_REMOVED lines=14> */
.L_x_769:
[----:B------:R-:W-:Y:S05]  /*8390*/  BSYNC.RECONVERGENT B0 ;  /* 0x0000000000007941 */ /* 0x000fea0003800200 */
.L_x_768:
[----:B------:R-:W-:Y:S01]  /*83a0*/  F2FP.BF16.F32.PACK_AB R0, RZ, R0 ;  /* 0x00000000ff00723e */ /* 0x000fe200000010ff */
[----:B------:R-:W-:Y:S06]  /*83b0*/  BRA `(.L_x_743) ;  /* 0x0000000000647947 */ /* 0x000fec0003800000 */
.L_x_742:
        /* <DEDUP_REMOVED lines=16> */
.L_x_770:
[----:B------:R-:W-:Y:S01]  /*84c0*/  PRMT R0, RZ, 0x7610, R0 ;  /* 0x00007610ff007816 */ /* 0x000fe20000000000 */
[----:B------:R-:W-:Y:S06]  /*84d0*/  BRA `(.L_x_743) ;  /* 0x00000000001c7947 */ /* 0x000fec0003800000 */
.L_x_767:
[----:B------:R-:W2:Y:S02]  /*84e0*/  LDG.E.64 R2, desc[UR36][R2.64] ;  /* 0x0000002402027981 */ /* 0x000ea4000c1e1b00 */
[----:B--2---:R-:W0:Y:S02]  /*84f0*/  I2F.U64 R0, R2 ;  /* 0x0000000200007312 */ /* 0x004e240000301000 */
[----:B0-----:R-:W-:Y:S01]  /*8500*/  F2FP.BF16.F32.PACK_AB R0, RZ, R0 ;  /* 0x00000000ff00723e */ /* 0x001fe200000010ff */
[----:B------:R-:W-:Y:S06]  /*8510*/  BRA `(.L_x_743) ;  /* 0x00000000000c7947 */ /* 0x000fec0003800000 */
.L_x_766:
[----:B------:R-:W2:Y:S02]  /*8520*/  LDG.E R2, desc[UR36][R2.64] ;  /* 0x0000002402027981 */ /* 0x000ea4000c1e1900 */
[----:B--2---:R-:W-:-:S04]  /*8530*/  I2FP.F32.U32 R0, R2 ;  /* 0x0000000200007245 */ /* 0x004fc80000201000 */
[----:B------:R-:W-:-:S07]  /*8540*/  F2FP.BF16.F32.PACK_AB R0, RZ, R0 ;  /* 0x00000000ff00723e */ /* 0x000fce00000010ff */
.L_x_743:
        /* <DEDUP_REMOVED lines=19> */
.L_x_775:
[----:B------:R0:W-:Y:S01]  /*8680*/  STG.E.U8 desc[UR36][R2.64], R4 ;  /* 0x0000000402007986 */ /* 0x0001e2000c101124 */
[----:B------:R-:W-:Y:S05]  /*8690*/  BRA `(.L_x_777) ;  /* 0x0000000c00047947 */ /* 0x000fea0003800000 */
.L_x_774:
        /* <DEDUP_REMOVED lines=9> */
.L_x_779:
[----:B------:R0:W-:Y:S01]  /*8730*/  STG.E desc[UR36][R2.64], R4 ;  /* 0x0000000402007986 */ /* 0x0001e2000c101924 */
[----:B------:R-:W-:Y:S05]  /*8740*/  BRA `(.L_x_777) ;  /* 0x0000000800d87947 */ /* 0x000fea0003800000 */
.L_x_778:
[----:B------:R0:W-:Y:S01]  /*8750*/  STG.E.U16 desc[UR36][R2.64], R4 ;  /* 0x0000000402007986 */ /* 0x0001e2000c101524 */
[----:B------:R-:W-:Y:S05]  /*8760*/  BRA `(.L_x_777) ;  /* 0x0000000800d07947 */ /* 0x000fea0003800000 */
.L_x_773:
        /* <DEDUP_REMOVED lines=9> */
.L_x_781:
[----:B------:R-:W0:Y:S02]  /*8800*/  I2F.U16 R0, R4 ;  /* 0x0000000400007306 */ /* 0x000e240000101000 */
[----:B0-----:R-:W-:-:S05]  /*8810*/  F2FP.F16.F32.PACK_AB R0, RZ, R0 ;  /* 0x00000000ff00723e */ /* 0x001fca00000000ff */
[----:B------:R0:W-:Y:S01]  /*8820*/  STG.E.U16 desc[UR36][R2.64], R0 ;  /* 0x0000000002007986 */ /* 0x0001e2000c101524 */
[----:B------:R-:W-:Y:S05]  /*8830*/  BRA `(.L_x_777) ;  /* 0x00000008009c7947 */ /* 0x000fea0003800000 */
.L_x_780:
        /* <DEDUP_REMOVED lines=10> */
.L_x_783:
[----:B------:R-:W0:Y:S02]  /*88e0*/  I2F.U16 R4, R4 ;  /* 0x0000000400047306 */ /* 0x000e240000101000 */
[----:B0-----:R-:W-:-:S04]  /*88f0*/  F2FP.F16.F32.PACK_AB R5, RZ, R4 ;  /* 0x00000004ff05723e */ /* 0x001fc800000000ff */
[----:B------:R-:W-:-:S05]  /*8900*/  PRMT R5, R5, 0x5410, RZ ;  /* 0x0000541005057816 */ /* 0x000fca00000000ff */
[----:B------:R0:W-:Y:S01]  /*8910*/  STG.E desc[UR36][R2.64], R5 ;  /* 0x0000000502007986 */ /* 0x0001e2000c101924 */
[----:B------:R-:W-:Y:S05]  /*8920*/  BRA `(.L_x_777) ;  /* 0x0000000800607947 */ /* 0x000fea0003800000 */
.L_x_782:
[----:B------:R-:W0:Y:S02]  /*8930*/  I2F.F64.U16 R4, R4 ;  /* 0x0000000400047312 */ /* 0x000e240000101800 */
[----:B0-----:R0:W-:Y:S01]  /*8940*/  STG.E.64 desc[UR36][R2.64], R4 ;  /* 0x0000000402007986 */ /* 0x0011e2000c101b24 */
[----:B------:R-:W-:Y:S05]  /*8950*/  BRA `(.L_x_777) ;  /* 0x0000000800547947 */ /* 0x000fea0003800000 */
.L_x_772:
        /* <DEDUP_REMOVED lines=12> */
.L_x_787:
        /* <DEDUP_REMOVED lines=17> */
.L_x_789:
[----:B------:R-:W-:Y:S05]  /*8b30*/  BSYNC.RECONVERGENT B0 ;  /* 0x0000000000007941 */ /* 0x000fea0003800200 */
.L_x_788:
[----:B------:R0:W-:Y:S01]  /*8b40*/  STG.E.U8 desc[UR36][R2.64], R0 ;  /* 0x0000000002007986 */ /* 0x0001e2000c101124 */
[----:B------:R-:W-:Y:S05]  /*8b50*/  BRA `(.L_x_777) ;  /* 0x0000000400d47947 */ /* 0x000fea0003800000 */
.L_x_786:
        /* <DEDUP_REMOVED lines=18> */
.L_x_791:
[----:B------:R-:W-:Y:S05]  /*8c80*/  BSYNC.RECONVERGENT B0 ;  /* 0x0000000000007941 */ /* 0x000fea0003800200 */
.L_x_790:
[----:B------:R0:W-:Y:S01]  /*8c90*/  STG.E.U8 desc[UR36][R2.64], R0 ;  /* 0x0000000002007986 */ /* 0x0001e2000c101124 */
[----:B------:R-:W-:Y:S05]  /*8ca0*/  BRA `(.L_x_777) ;  /* 0x0000000400807947 */ /* 0x000fea0003800000 */
.L_x_785:
        /* <DEDUP_REMOVED lines=21> */
.L_x_793:
[----:B------:R-:W-:-:S05]  /*8e00*/  HFMA2 R5, -RZ, RZ, 0, 0 ;  /* 0x00000000ff057431 */ /* 0x000fca00000001ff */
[----:B------:R0:W-:Y:S01]  /*8e10*/  STG.E.64 desc[UR36][R2.64], R4 ;  /* 0x0000000402007986 */ /* 0x0001e2000c101b24 */
[----:B------:R-:W-:Y:S05]  /*8e20*/  BRA `(.L_x_777) ;  /* 0x0000000400207947 */ /* 0x000fea0003800000 */
.L_x_792:
[----:B------:R0:W-:Y:S01]  /*8e30*/  STG.E desc[UR36][R2.64], R4 ;  /* 0x0000000402007986 */ /* 0x0001e2000c101924 */
[----:B------:R-:W-:Y:S05]  /*8e40*/  BRA `(.L_x_777) ;  /* 0x0000000400187947 */ /* 0x000fea0003800000 */
.L_x_784:
        /* <DEDUP_REMOVED lines=8> */
.L_x_795:
[----:B------:R-:W-:Y:S01]  /*8ed0*/  CS2R R6, SRZ ;  /* 0x0000000000067805 */ /* 0x000fe2000001ff00 */
[----:B------:R-:W0:Y:S04]  /*8ee0*/  I2F.F64.U16 R4, R4 ;  /* 0x0000000400047312 */ /* 0x000e280000101800 */
[----:B0-----:R4:W-:Y:S01]  /*8ef0*/  STG.E.128 desc[UR36][R2.64], R4 ;  /* 0x0000000402007986 */ /* 0x0019e2000c101d24 */
[----:B------:R-:W-:Y:S05]  /*8f00*/  BRA `(.L_x_777) ;  /* 0x0000000000e87947 */ /* 0x000fea0003800000 */
.L_x_794:
[----:B------:R-:W-:-:S09]  /*8f10*/  UISETP.NE.AND UP0, UPT, UR4, 0xf, UPT ;  /* 0x0000000f0400788c */ /* 0x000fd2000bf05270 */
[----:B------:R-:W-:Y:S05]  /*8f20*/  BRA.U !UP0, `(.L_x_796) ;  /* 0x0000000108d47547 */ /* 0x000fea000b800000 */
[----:B------:R-:W-:-:S09]  /*8f30*/  UISETP.NE.AND UP0, UPT, UR4, 0x17, UPT ;  /* 0x000000170400788c */ /* 0x000fd2000bf05270 */
[----:B------:R-:W-:Y:S05]  /*8f40*/  BRA.U !UP0, `(.L_x_797) ;  /* 0x0000000108847547 */ /* 0x000fea000b800000 */
[----:B------:R-:W-:-:S09]  /*8f50*/  UISETP.NE.AND UP0, UPT, UR4, 0x18, UPT ;  /* 0x000000180400788c */ /* 0x000fd2000bf05270 */
[----:B------:R-:W-:Y:S05]  /*8f60*/  BRA.U !UP0, `(.L_x_798) ;  /* 0x0000000108447547 */ /* 0x000fea000b800000 */
.L_x_776:
        /* <DEDUP_REMOVED lines=16> */
.L_x_799:
[----:B------:R-:W-:Y:S05]  /*9070*/  BRA `(.L_x_777) ;  /* 0x00000000008c7947 */ /* 0x000fea0003800000 */
.L_x_798:
        /* <DEDUP_REMOVED lines=11> */
.L_x_801:
[----:B------:R-:W-:Y:S05]  /*9130*/  BSYNC.RECONVERGENT B0 ;  /* 0x0000000000007941 */ /* 0x000fea0003800200 */
.L_x_800:
[----:B------:R3:W-:Y:S01]  /*9140*/  STG.E.U8 desc[UR36][R2.64], R5 ;  /* 0x0000000502007986 */ /* 0x0007e2000c101124 */
[----:B------:R-:W-:Y:S05]  /*9150*/  BRA `(.L_x_777) ;  /* 0x0000000000547947 */ /* 0x000fea0003800000 */
.L_x_797:
        /* <DEDUP_REMOVED lines=13> */
.L_x_802:
[----:B------:R-:W-:Y:S02]  /*9230*/  ISETP.GT.U32.AND P0, PT, R5, 0x7f800000, PT ;  /* 0x7f8000000500780c */ /* 0x000fe40003f04070 */
[----:B------:R-:W-:-:S04]  /*9240*/  MOV R5, 0x7f ;  /* 0x0000007f00057802 */ /* 0x000fc80000000f00 */
[----:B------:R-:W-:-:S05]  /*9250*/  SEL R5, R5, 0x7c, P0 ;  /* 0x0000007c05057807 */ /* 0x000fca0000000000 */
[----:B------:R2:W-:Y:S01]  /*9260*/  STG.E.U8 desc[UR36][R2.64], R5 ;  /* 0x0000000502007986 */ /* 0x0005e2000c101124 */
[----:B------:R-:W-:Y:S05]  /*9270*/  BRA `(.L_x_777) ;  /* 0x00000000000c7947 */ /* 0x000fea0003800000 */
.L_x_796:
[----:B------:R-:W0:Y:S02]  /*9280*/  I2F.U16 R0, R4 ;  /* 0x0000000400007306 */ /* 0x000e240000101000 */
[----:B0-----:R-:W-:-:S05]  /*9290*/  F2FP.BF16.F32.PACK_AB R0, RZ, R0 ;  /* 0x00000000ff00723e */ /* 0x001fca00000010ff */
[----:B------:R0:W-:Y:S02]  /*92a0*/  STG.E.U16 desc[UR36][R2.64], R0 ;  /* 0x0000000002007986 */ /* 0x0001e4000c101524 */
.L_x_777:
[----:B------:R-:W-:Y:S05]  /*92b0*/  BSYNC.RECONVERGENT B6 ;  /* 0x0000000000067941 */ /* 0x000fea0003800200 */
.L_x_771:
[----:B------:R-:W-:-:S07]  /*92c0*/  VIADD R17, R17, 0x80 ;  /* 0x0000008011117836 */ /* 0x000fce0000000000 */
.L_x_736:
[----:B------:R-:W-:Y:S05]  /*92d0*/  BSYNC.RECONVERGENT B7 ;  /* 0x0000000000077941 */ /* 0x000fea0003800200 */
.L_x_735:
        /* <DEDUP_REMOVED lines=306> */
.L_x_803:
        /* <DEDUP_REMOVED lines=20> */
.L_x_807:
[----:B------:R-:W2:Y:S02]  /*a740*/  LDG.E.U8 R2, desc[UR36][R2.64] ;  /* 0x0000002402027981 */ /* 0x000ea4000c1e1100 */
[----:B--2---:R-:W-:-:S04]  /*a750*/  I2FP.F32.U32 R0, R2 ;  /* 0x0000000200007245 */ /* 0x004fc80000201000 */
[----:B------:R-:W-:Y:S01]  /*a760*/  F2FP.BF16.F32.PACK_AB R0, RZ, R0 ;  /* 0x00000000ff00723e */ /* 0x000fe200000010ff */
[----:B------:R-:W-:Y:S06]  /*a770*/  BRA `(.L_x_809) ;  /* 0x0000000c00a47947 */ /* 0x000fec0003800000 */
.L_x_806:
        /* <DEDUP_REMOVED lines=10> */
.L_x_811:
[----:B------:R-:W2:Y:S02]  /*a820*/  LDG.E R2, desc[UR36][R2.64] ;  /* 0x0000002402027981 */ /* 0x000ea4000c1e1900 */
[----:B--2---:R-:W-:-:S04]  /*a830*/  I2FP.F32.S32 R0, R2 ;  /* 0x0000000200007245 */ /* 0x004fc80000201400 */
[----:B------:R-:W-:Y:S01]  /*a840*/  F2FP.BF16.F32.PACK_AB R0, RZ, R0 ;  /* 0x00000000ff00723e */ /* 0x000fe200000010ff */
[----:B------:R-:W-:Y:S06]  /*a850*/  BRA `(.L_x_809) ;  /* 0x0000000c006c7947 */ /* 0x000fec0003800000 */
.L_x_810:
[----:B------:R-:W2:Y:S02]  /*a860*/  LDG.E.U16 R2, desc[UR36][R2.64] ;  /* 0x0000002402027981 */ /* 0x000ea4000c1e1500 */
[----:B--2---:R-:W0:Y:S02]  /*a870*/  I2F.S16 R0, R2 ;  /* 0x0000000200007306 */ /* 0x004e240000101400 */
[----:B0-----:R-:W-:Y:S01]  /*a880*/  F2FP.BF16.F32.PACK_AB R0, RZ, R0 ;  /* 0x00000000ff00723e */ /* 0x001fe200000010ff */
[----:B------:R-:W-:Y:S06]  /*a890*/  BRA `(.L_x_809) ;  /* 0x0000000c005c7947 */ /* 0x000fec0003800000 */
.L_x_805:
        /* <DEDUP_REMOVED lines=9> */
.L_x_813:
[----:B------:R-:W2:Y:S02]  /*a930*/  LDG.E.U16 R0, desc[UR36][R2.64] ;  /* 0x0000002402007981 */ /* 0x000ea4000c1e1500 */
[----:B--2---:R-:W-:-:S05]  /*a940*/  HADD2.F32 R0, -RZ, R0.H0_H0 ;  /* 0x20000000ff007230 */ /* 0x004fca0000004100 */
[----:B------:R-:W-:Y:S01]  /*a950*/  F2FP.BF16.F32.PACK_AB R0, RZ, R0 ;  /* 0x00000000ff00723e */ /* 0x000fe200000010ff */
[----:B------:R-:W-:Y:S06]  /*a960*/  BRA `(.L_x_809) ;  /* 0x0000000c00287947 */ /* 0x000fec0003800000 */
.L_x_812:
        /* <DEDUP_REMOVED lines=9> */
.L_x_815:
[----:B------:R-:W2:Y:S02]  /*aa00*/  LDG.E.U16 R2, desc[UR36][R2.64] ;  /* 0x0000002402027981 */ /* 0x000ea4000c1e1500 */
[----:B--2---:R-:W-:-:S05]  /*aa10*/  HADD2.F32 R0, -RZ, R2.H0_H0 ;  /* 0x20000002ff007230 */ /* 0x004fca0000004100 */
[----:B------:R-:W-:Y:S01]  /*aa20*/  F2FP.BF16.F32.PACK_AB R0, RZ, R0 ;  /* 0x00000000ff00723e */ /* 0x000fe200000010ff */
[----:B------:R-:W-:Y:S06]  /*aa30*/  BRA `(.L_x_809) ;  /* 0x0000000800f47947 */ /* 0x000fec0003800000 */
.L_x_814:
        /* <DEDUP_REMOVED lines=12> */
.L_x_804:
        /* <DEDUP_REMOVED lines=13> */
.L_x_818:
        /* <DEDUP_REMOVED lines=12> */
.L_x_817:
        /* <DEDUP_REMOVED lines=27> */
.L_x_820:
        /* <DEDUP_REMOVED lines=13> */
.L_x_819:
[----:B------:R0:W5:Y:S01]  /*af10*/  LDG.E.U16 R0, desc[UR36][R2.64] ;  /* 0x0000002402007981 */ /* 0x000162000c1e1500 */
[----:B------:R-:W-:Y:S05]  /*af20*/  BRA `(.L_x_809) ;  /* 0x0000000400b87947 */ /* 0x000fea0003800000 */
.L_x_816:
        /* <DEDUP_REMOVED lines=12> */
.L_x_823:
        /* <DEDUP_REMOVED lines=21> */
.L_x_827:
[----:B------:R-:W-:Y:S05]  /*b140*/  BSYNC.RECONVERGENT B1 ;  /* 0x0000000000017941 */ /* 0x000fea0003800200 */
.L_x_826:
[----:B------:R-:W-:Y:S02]  /*b150*/  SHF.L.U32 R0, R0, 0x14, RZ ;  /* 0x0000001400007819 */ /* 0x000fe400000006ff */
[----:B------:R-:W-:-:S04]  /*b160*/  LEA R2, R2, 0x3b800000, 0x17 ;  /* 0x3b80000002027811 */ /* 0x000fc800078eb8ff */
[----:B------:R-:W-:-:S07]  /*b170*/  LOP3.LUT R0, R2, R0, R7, 0xfe, !PT ;  /* 0x0000000002007212 */ /* 0x000fce00078efe07 */
.L_x_825:
[----:B------:R-:W-:Y:S05]  /*b180*/  BSYNC.RECONVERGENT B0 ;  /* 0x0000000000007941 */ /* 0x000fea0003800200 */
.L_x_824:
[----:B------:R-:W-:Y:S01]  /*b190*/  F2FP.BF16.F32.PACK_AB R0, RZ, R0 ;  /* 0x00000000ff00723e */ /* 0x000fe200000010ff */
[----:B------:R-:W-:Y:S06]  /*b1a0*/  BRA `(.L_x_809) ;  /* 0x0000000400187947 */ /* 0x000fec0003800000 */
.L_x_822:
        /* <DEDUP_REMOVED lines=21> */
.L_x_831:
[----:B------:R-:W-:Y:S05]  /*b300*/  BSYNC.RECONVERGENT B1 ;  /* 0x0000000000017941 */ /* 0x000fea0003800200 */
.L_x_830:
[----:B------:R-:W-:Y:S01]  /*b310*/  IMAD.SHL.U32 R0, R0, 0x200000, RZ ;  /* 0x0020000000007824 */ /* 0x000fe200078e00ff */
[----:B------:R-:W-:-:S04]  /*b320*/  LEA R2, R2, 0x37800000, 0x17 ;  /* 0x3780000002027811 */ /* 0x000fc800078eb8ff */
[----:B------:R-:W-:-:S07]  /*b330*/  LOP3.LUT R0, R2, R0, R7, 0xfe, !PT ;  /* 0x0000000002007212 */ /* 0x000fce00078efe07 */
.L_x_829:
[----:B------:R-:W-:Y:S05]  /*b340*/  BSYNC.RECONVERGENT B0 ;  /* 0x0000000000007941 */ /* 0x000fea0003800200 */
.L_x_828:
[----:B------:R-:W-:Y:S01]  /*b350*/  F2FP.BF16.F32.PACK_AB R0, RZ, R0 ;  /* 0x00000000ff00723e */ /* 0x000fe200000010ff */
[----:B------:R-:W-:Y:S06]  /*b360*/  BRA `(.L_x_809) ;  /* 0x0000000000a87947 */ /* 0x000fec0003800000 */
.L_x_821:
        /* <DEDUP_REMOVED lines=14> */
.L_x_835:
[----:B------:R-:W-:Y:S05]  /*b450*/  BSYNC.RECONVERGENT B0 ;  /* 0x0000000000007941 */ /* 0x000fea0003800200 */
.L_x_834:
[----:B------:R-:W-:Y:S01]  /*b460*/  F2FP.BF16.F32.PACK_AB R0, RZ, R0 ;  /* 0x00000000ff00723e */ /* 0x000fe200000010ff */
[----:B------:R-:W-:Y:S06]  /*b470*/  BRA `(.L_x_809) ;  /* 0x0000000000647947 */ /* 0x000fec0003800000 */
.L_x_808:
[----:B------:R-:W-:Y:S01]  /*b480*/  MOV R0, 0x0 ;  /* 0x0000000000007802 */ /* 0x000fe20000000f00 */
[----:B------:R-:W0:Y:S01]  /*b490*/  LDCU.64 UR4, c[0x4][0x198] ;  /* 0x01003300ff0477ac */ /* 0x000e220008000a00 */
[----:B------:R-:W-:Y:S02]  /*b4a0*/  HFMA2 R8, -RZ, RZ, 0, 4.64916229248046875e-06 ;  /* 0x0000004eff087431 */ /* 0x000fe400000001ff */
[----:B------:R-:W-:Y:S01]  /*b4b0*/  IMAD.MOV.U32 R12, RZ, RZ, 0x1 ;  /* 0x00000001ff0c7424 */ /* 0x000fe200078e00ff */
[----:B------:R1:W2:Y:S01]  /*b4c0*/  LDC.64 R2, c[0x4][R0] ;  /* 0x0100000000027b82 */ /* 0x0002a20000000a00 */
[----:B------:R-:W3:Y:S01]  /*b4d0*/  LDCU.64 UR6, c[0x4][0x1a0] ;  /* 0x01003400ff0677ac */ /* 0x000ee20008000a00 */
[----:B------:R-:W-:Y:S01]  /*b4e0*/  IMAD.MOV.U32 R13, RZ, RZ, RZ ;  /* 0x000000ffff0d7224 */ /* 0x000fe200078e00ff */
[----:B------:R-:W4:Y:S01]  /*b4f0*/  LDCU.64 UR8, c[0x4][0x68] ;  /* 0x01000d00ff0877ac */ /* 0x000f220008000a00 */
[----:B0-----:R-:W-:Y:S01]  /*b500*/  MOV R4, UR4 ;  /* 0x0000000400047c02 */ /* 0x001fe20008000f00 */
[----:B------:R-:W-:-:S02]  /*b510*/  IMAD.U32 R5, RZ, RZ, UR5 ;  /* 0x00000005ff057e24 */ /* 0x000fc4000f8e00ff */
[----:B---3--:R-:W-:Y:S01]  /*b520*/  IMAD.U32 R6, RZ, RZ, UR6 ;  /* 0x00000006ff067e24 */ /* 0x008fe2000f8e00ff */
[----:B------:R-:W-:Y:S01]  /*b530*/  MOV R7, UR7 ;  /* 0x0000000700077c02 */ /* 0x000fe20008000f00 */
[----:B----4-:R-:W-:Y:S02]  /*b540*/  IMAD.U32 R10, RZ, RZ, UR8 ;  /* 0x00000008ff0a7e24 */ /* 0x010fe4000f8e00ff */
[----:B-1----:R-:W-:-:S07]  /*b550*/  IMAD.U32 R11, RZ, RZ, UR9 ;  /* 0x00000009ff0b7e24 */ /* 0x002fce000f8e00ff */
[----:B------:R-:W-:-:S07]  /*b560*/  LEPC R20, `(.L_x_836) ;  /* 0x000000001014794e */ /* 0x000fce0000000000 */
[----:B--2---:R-:W-:Y:S05]  /*b570*/  CALL.ABS.NOINC R2 ;  /* 0x0000000002007343 */ /* 0x004fea0003c00000 */
.L_x_836:
[----:B------:R-:W-:Y:S01]  /*b580*/  PRMT R0, RZ, 0x7610, R0 ;  /* 0x00007610ff007816 */ /* 0x000fe20000000000 */
[----:B------:R-:W-:Y:S06]  /*b590*/  BRA `(.L_x_809) ;  /* 0x00000000001c7947 */ /* 0x000fec0003800000 */
.L_x_833:
[----:B------:R-:W2:Y:S02]  /*b5a0*/  LDG.E.64 R2, desc[UR36][R2.64] ;  /* 0x0000002402027981 */ /* 0x000ea4000c1e1b00 */
[----:B--2---:R-:W0:Y:S02]  /*b5b0*/  I2F.U64 R0, R2 ;  /* 0x0000000200007312 */ /* 0x004e240000301000 */
[----:B0-----:R-:W-:Y:S01]  /*b5c0*/  F2FP.BF16.F32.PACK_AB R0, RZ, R0 ;  /* 0x00000000ff00723e */ /* 0x001fe200000010ff */
[----:B------:R-:W-:Y:S06]  /*b5d0*/  BRA `(.L_x_809) ;  /* 0x00000000000c7947 */ /* 0x000fec0003800000 */
.L_x_832:
[----:B------:R-:W2:Y:S02]  /*b5e0*/  LDG.E R2, desc[UR36][R2.64] ;  /* 0x0000002402027981 */ /* 0x000ea4000c1e1900 */
[----:B--2---:R-:W-:-:S04]  /*b5f0*/  I2FP.F32.U32 R0, R2 ;  /* 0x0000000200007245 */ /* 0x004fc80000201000 */
[----:B------:R-:W-:-:S07]  /*b600*/  F2FP.BF16.F32.PACK_AB R0, RZ, R0 ;  /* 0x00000000ff00723e */ /* 0x000fce00000010ff */
.L_x_809:
[----:B------:R-:W-:Y:S01]  /*b610*/  UPRMT UR4, UR42, 0x9910, URZ ;  /* 0x000099102a047896 */ /* 0x000fe200080000ff */
[----:B-----5:R-:W-:-:S03]  /*b620*/  SHF.L.U32 R0, R0, 0x10, RZ ;  /* 0x0000001000007819 */ /* 0x020fc600000006ff */
[----:B------:R-:W-:Y:S01]  /*b630*/  UISETP.GT.AND UP0, UPT, UR4, 0x9, UPT ;  /* 0x000000090400788c */ /* 0x000fe2000bf04270 */
[----:B0-----:R-:W-:-:S08]  /*b640*/  SHF.R.U32.HI R2, RZ, 0x1f, R0 ;  /* 0x0000001fff027819 */ /* 0x001fd00000011600 */
        /* <DEDUP_REMOVED lines=11> */
.L_x_840:
[----:B------:R-:W-:Y:S01]  /*b700*/  STG.E.U8 desc[UR36][R16.64], R2 ;  /* 0x0000000210007986 */ /* 0x000fe2000c101124 */
[----:B------:R-:W-:Y:S05]  /*b710*/  EXIT ;  /* 0x000000000000794d */ /* 0x000fea0003800000 */
.L_x_839:
        /* <DEDUP_REMOVED lines=9> */
.L_x_843:
[----:B------:R-:W-:Y:S01]  /*b7b0*/  STG.E desc[UR36][R16.64], R2 ;  /* 0x0000000210007986 */ /* 0x000fe2000c101924 */
[----:B------:R-:W-:Y:S05]  /*b7c0*/  EXIT ;  /* 0x000000000000794d */ /* 0x000fea0003800000 */
.L_x_842:
[----:B------:R-:W-:Y:S01]  /*b7d0*/  STG.E.U16 desc[UR36][R16.64], R2 ;  /* 0x0000000210007986 */ /* 0x000fe2000c101524 */
[----:B------:R-:W-:Y:S05]  /*b7e0*/  EXIT ;  /* 0x000000000000794d */ /* 0x000fea0003800000 */
.L_x_838:
        /* <DEDUP_REMOVED lines=9> */
.L_x_845:
[----:B------:R-:W0:Y:S02]  /*b880*/  I2F.U16 R0, R2 ;  /* 0x0000000200007306 */ /* 0x000e240000101000 */
[----:B0-----:R-:W-:-:S05]  /*b890*/  F2FP.F16.F32.PACK_AB R0, RZ, R0 ;  /* 0x00000000ff00723e */ /* 0x001fca00000000ff */
[----:B------:R-:W-:Y:S01]  /*b8a0*/  STG.E.U16 desc[UR36][R16.64], R0 ;  /* 0x0000000010007986 */ /* 0x000fe2000c101524 */
[----:B------:R-:W-:Y:S05]  /*b8b0*/  EXIT ;  /* 0x000000000000794d */ /* 0x000fea0003800000 */
.L_x_844:
        /* <DEDUP_REMOVED lines=10> */
.L_x_847:
[----:B------:R-:W0:Y:S02]  /*b960*/  I2F.U16 R2, R2 ;  /* 0x0000000200027306 */ /* 0x000e240000101000 */
[----:B0-----:R-:W-:-:S04]  /*b970*/  F2FP.F16.F32.PACK_AB R3, RZ, R2 ;  /* 0x00000002ff03723e */ /* 0x001fc800000000ff */
[----:B------:R-:W-:-:S05]  /*b980*/  PRMT R3, R3, 0x5410, RZ ;  /* 0x0000541003037816 */ /* 0x000fca00000000ff */
[----:B------:R-:W-:Y:S01]  /*b990*/  STG.E desc[UR36][R16.64], R3 ;  /* 0x0000000310007986 */ /* 0x000fe2000c101924 */
[----:B------:R-:W-:Y:S05]  /*b9a0*/  EXIT ;  /* 0x000000000000794d */ /* 0x000fea0003800000 */
.L_x_846:
[----:B------:R-:W0:Y:S02]  /*b9b0*/  I2F.F64.U16 R2, R2 ;  /* 0x0000000200027312 */ /* 0x000e240000101800 */
[----:B0-----:R-:W-:Y:S01]  /*b9c0*/  STG.E.64 desc[UR36][R16.64], R2 ;  /* 0x0000000210007986 */ /* 0x001fe2000c101b24 */
[----:B------:R-:W-:Y:S05]  /*b9d0*/  EXIT ;  /* 0x000000000000794d */ /* 0x000fea0003800000 */
.L_x_837:
        /* <DEDUP_REMOVED lines=12> */
.L_x_851:
        /* <DEDUP_REMOVED lines=16> */
.L_x_854:
[----:B------:R-:W-:-:S07]  /*bba0*/  PRMT R8, R0, 0x7610, R8 ;  /* 0x0000761000087816 */ /* 0x000fce0000000008 */
.L_x_853:
[----:B------:R-:W-:Y:S05]  /*bbb0*/  BSYNC.RECONVERGENT B0 ;  /* 0x0000000000007941 */ /* 0x000fea0003800200 */
.L_x_852:
[----:B------:R-:W-:Y:S01]  /*bbc0*/  STG.E.U8 desc[UR36][R16.64], R8 ;  /* 0x0000000810007986 */ /* 0x000fe2000c101124 */
[----:B------:R-:W-:Y:S05]  /*bbd0*/  EXIT ;  /* 0x000000000000794d */ /* 0x000fea0003800000 */
.L_x_850:
        /* <DEDUP_REMOVED lines=17> */
.L_x_857:
[----:B------:R-:W-:-:S07]  /*bcf0*/  PRMT R8, R0, 0x7610, R8 ;  /* 0x0000761000087816 */ /* 0x000fce0000000008 */
.L_x_856:
[----:B------:R-:W-:Y:S05]  /*bd00*/  BSYNC.RECONVERGENT B0 ;  /* 0x0000000000007941 */ /* 0x000fea0003800200 */
.L_x_855:
[----:B------:R-:W-:Y:S01]  /*bd10*/  STG.E.U8 desc[UR36][R16.64], R8 ;  /* 0x0000000810007986 */ /* 0x000fe2000c101124 */
[----:B------:R-:W-:Y:S05]  /*bd20*/  EXIT ;  /* 0x000000000000794d */ /* 0x000fea0003800000 */
.L_x_849:
        /* <DEDUP_REMOVED lines=21> */
.L_x_859:
[----:B------:R-:W-:-:S05]  /*be80*/  IMAD.MOV.U32 R3, RZ, RZ, RZ ;  /* 0x000000ffff037224 */ /* 0x000fca00078e00ff */
[----:B------:R-:W-:Y:S01]  /*be90*/  STG.E.64 desc[UR36][R16.64], R2 ;  /* 0x0000000210007986 */ /* 0x000fe2000c101b24 */
[----:B------:R-:W-:Y:S05]  /*bea0*/  EXIT ;  /* 0x000000000000794d */ /* 0x000fea0003800000 */
.L_x_858:
[----:B------:R-:W-:Y:S01]  /*beb0*/  STG.E desc[UR36][R16.64], R2 ;  /* 0x0000000210007986 */ /* 0x000fe2000c101924 */
[----:B------:R-:W-:Y:S05]  /*bec0*/  EXIT ;  /* 0x000000000000794d */ /* 0x000fea0003800000 */
.L_x_848:
        /* <DEDUP_REMOVED lines=8> */
.L_x_861:
[----:B------:R-:W-:Y:S01]  /*bf50*/  CS2R R6, SRZ ;  /* 0x0000000000067805 */ /* 0x000fe2000001ff00 */
[----:B------:R-:W0:Y:S04]  /*bf60*/  I2F.F64.U16 R4, R2 ;  /* 0x0000000200047312 */ /* 0x000e280000101800 */
[----:B0-----:R-:W-:Y:S01]  /*bf70*/  STG.E.128 desc[UR36][R16.64], R4 ;  /* 0x0000000410007986 */ /* 0x001fe2000c101d24 */
[----:B------:R-:W-:Y:S05]  /*bf80*/  EXIT ;  /* 0x000000000000794d */ /* 0x000fea0003800000 */
.L_x_860:
[----:B------:R-:W-:-:S09]  /*bf90*/  UISETP.NE.AND UP0, UPT, UR4, 0xf, UPT ;  /* 0x0000000f0400788c */ /* 0x000fd2000bf05270 */
[----:B------:R-:W-:Y:S05]  /*bfa0*/  BRA.U !UP0, `(.L_x_862) ;  /* 0x0000000108d87547 */ /* 0x000fea000b800000 */
[----:B------:R-:W-:-:S09]  /*bfb0*/  UISETP.NE.AND UP0, UPT, UR4, 0x17, UPT ;  /* 0x000000170400788c */ /* 0x000fd2000bf05270 */
[----:B------:R-:W-:Y:S05]  /*bfc0*/  BRA.U !UP0, `(.L_x_863) ;  /* 0x0000000108847547 */ /* 0x000fea000b800000 */
[----:B------:R-:W-:-:S09]  /*bfd0*/  UISETP.NE.AND UP0, UPT, UR4, 0x18, UPT ;  /* 0x000000180400788c */ /* 0x000fd2000bf05270 */
[----:B------:R-:W-:Y:S05]  /*bfe0*/  BRA.U !UP0, `(.L_x_864) ;  /* 0x0000000108447547 */ /* 0x000fea000b800000 */
.L_x_841:
        /* <DEDUP_REMOVED lines=16> */
.L_x_865:
[----:B------:R-:W-:Y:S05]  /*c0f0*/  EXIT ;  /* 0x000000000000794d */ /* 0x000fea0003800000 */
.L_x_864:
        /* <DEDUP_REMOVED lines=11> */
.L_x_867:
[----:B------:R-:W-:Y:S05]  /*c1b0*/  BSYNC.RECONVERGENT B0 ;  /* 0x0000000000007941 */ /* 0x000fea0003800200 */
.L_x_866:
[----:B------:R-:W-:Y:S01]  /*c1c0*/  STG.E.U8 desc[UR36][R16.64], R3 ;  /* 0x0000000310007986 */ /* 0x000fe2000c101124 */
[----:B------:R-:W-:Y:S05]  /*c1d0*/  EXIT ;  /* 0x000000000000794d */ /* 0x000fea0003800000 */
.L_x_863:
        /* <DEDUP_REMOVED lines=14> */
.L_x_868:
[----:B------:R-:W-:Y:S01]  /*c2c0*/  ISETP.GT.U32.AND P0, PT, R3, 0x7f800000, PT ;  /* 0x7f8000000300780c */ /* 0x000fe20003f04070 */
[----:B------:R-:W-:-:S05]  /*c2d0*/  IMAD.MOV.U32 R3, RZ, RZ, 0x7f ;  /* 0x0000007fff037424 */ /* 0x000fca00078e00ff */
[----:B------:R-:W-:-:S05]  /*c2e0*/  SEL R3, R3, 0x7c, P0 ;  /* 0x0000007c03037807 */ /* 0x000fca0000000000 */
[----:B------:R-:W-:Y:S01]  /*c2f0*/  STG.E.U8 desc[UR36][R16.64], R3 ;  /* 0x0000000310007986 */ /* 0x000fe2000c101124 */
[----:B------:R-:W-:Y:S05]  /*c300*/  EXIT ;  /* 0x000000000000794d */ /* 0x000fea0003800000 */
.L_x_862:
[----:B------:R-:W0:Y:S02]  /*c310*/  I2F.U16 R0, R2 ;  /* 0x0000000200007306 */ /* 0x000e240000101000 */
[----:B0-----:R-:W-:-:S05]  /*c320*/  F2FP.BF16.F32.PACK_AB R0, RZ, R0 ;  /* 0x00000000ff00723e */ /* 0x001fca00000010ff */
[----:B------:R-:W-:Y:S01]  /*c330*/  STG.E.U16 desc[UR36][R16.64], R0 ;  /* 0x0000000010007986 */ /* 0x000fe2000c101524 */
[----:B------:R-:W-:Y:S05]  /*c340*/  EXIT ;  /* 0x000000000000794d */ /* 0x000fea0003800000 */
.L_x_869:
        /* <DEDUP_REMOVED lines=11> */
.L_x_23223:


//--------------------- .text._ZN2at6native27unrolled_elementwise_kernelIZZZNS0_19signbit_kernel_cudaERNS_18TensorIteratorBaseEENKUlvE0_clEvENKUlvE1_clEvEUlN3c108BFloat16EE_St5arrayIPcLm2EELi4E23TrivialOffsetCalculatorILi1EjESD_NS0_6memory12LoadWithCastILi1EEENSE_13StoreWithCastILi1EEEEEviT_T0_T2_T3_T4_T5_ --------------------------
	.section	.text._ZN2at6native27unrolled_elementwise_kernelIZZZNS0_19signbit_kernel_cudaERNS_18TensorIteratorBaseEENKUlvE0_clEvENKUlvE1_clEvEUlN3c108BFloat16EE_St5arrayIPcLm2EELi4E23TrivialOffsetCalculatorILi1EjESD_NS0_6memory12LoadWithCastILi1EEENSE_13StoreWithCastILi1EEEEEviT_T0_T2_T3_T4_T5_,"ax",@progbits
	.align	128
        .global         _ZN2at6native27unrolled_elementwise_kernelIZZZNS0_19signbit_kernel_cudaERNS_18TensorIteratorBaseEENKUlvE0_clEvENKUlvE1_clEvEUlN3c108BFloat16EE_St5arrayIPcLm2EELi4E23TrivialOffsetCalculatorILi1EjESD_NS0_6memory12LoadWithCastILi1EEENSE_13StoreWithCastILi1EEEEEviT_T0_T2_T3_T4_T5_
        .type           _ZN2at6native27unrolled_elementwise_kernelIZZZNS0_19signbit_kernel_cudaERNS_18TensorIteratorBaseEENKUlvE0_clEvENKUlvE1_clEvEUlN3c108BFloat16EE_St5arrayIPcLm2EELi4E23TrivialOffsetCalculatorILi1EjESD_NS0_6memory12LoadWithCastILi1EEENSE_13StoreWithCastILi1EEEEEviT_T0_T2_T3_T4_T5_,@function
        .size           _ZN2at6native27unrolled_elementwise_kernelIZZZNS0_19signbit_kernel_cudaERNS_18TensorIteratorBaseEENKUlvE0_clEvENKUlvE1_clEvEUlN3c108BFloat16EE_St5arrayIPcLm2EELi4E23TrivialOffsetCalculatorILi1EjESD_NS0_6memory12LoadWithCastILi1EEENSE_13StoreWithCastILi1EEEEEviT_T0_T2_T3_T4_T5_,(.L_x_23224 - _ZN2at6native27unrolled_elementwise_kernelIZZZNS0_19signbit_kernel_cudaERNS_18TensorIteratorBaseEENKUlvE0_clEvENKUlvE1_clEvEUlN3c108BFloat16EE_St5arrayIPcLm2EELi4E23TrivialOffsetCalculatorILi1EjESD_NS0_6memory12LoadWithCastILi1EEENSE_13StoreWithCastILi1EEEEEviT_T0_T2_T3_T4_T5_)
        .other          _ZN2at6native27unrolled_elementwise_kernelIZZZNS0_19signbit_kernel_cudaERNS_18TensorIteratorBaseEENKUlvE0_clEvENKUlvE1_clEvEUlN3c108BFloat16EE_St5arrayIPcLm2EELi4E23TrivialOffsetCalculatorILi1EjESD_NS0_6memory12LoadWithCastILi1EEENSE_13StoreWithCastILi1EEEEEviT_T0_T2_T3_T4_T5_,@"STO_CUDA_ENTRY STV_DEFAULT"
_ZN2at6native27unrolled_elementwise_kernelIZZZNS0_19signbit_kernel_cudaERNS_18TensorIteratorBaseEENKUlvE0_clEvENKUlvE1_clEvEUlN3c108BFloat16EE_St5arrayIPcLm2EELi4E23TrivialOffsetCalculatorILi1EjESD_NS0_6memory12LoadWithCastILi1EEENSE_13StoreWithCastILi1EEEEEviT_T0_T2_T3_T4_T5_:
.text._ZN2at6native27unrolled_elementwise_kernelIZZZNS0_19signbit_kernel_cudaERNS_18TensorIteratorBaseEENKUlvE0_clEvENKUlvE1_clEvEUlN3c108BFloat16EE_St5arrayIPcLm2EELi4E23TrivialOffsetCalculatorILi1EjESD_NS0_6memory12LoadWithCastILi1EEENSE_13StoreWithCastILi1EEEEEviT_T0_T2_T3_T4_T5_:
        /* <DEDUP_REMOVED lines=31> */
[----:B0-----:R-:W-:-:S04]  /*01f0*/  F2FP.BF16.F32.PACK_AB R0, RZ, R0 ;  /* 0x00000000ff00723e */ /* 0x001fc800000010ff */
[----:B------:R-:W-:Y:S01]  /*0200*/  PRMT R19, R0, 0x7610, R19 ;  /* 0x0000761000137816 */ /* 0x000fe20000000013 */
[----:B------:R-:W-:Y:S06]  /*0210*/  BRA `(.L_x_877) ;  /* 0x0000000c00f87947 */ /* 0x000fec0003800000 */
.L_x_875:
[----:B------:R-:W2:Y:S02]  /*0220*/  LDG.E.U8 R4, desc[UR36][R4.64] ;  /* 0x0000002404047981 */ /* 0x000ea4000c1e1100 */
[----:B--2---:R-:W-:-:S04]  /*0230*/  I2FP.F32.U32 R0, R4 ;  /* 0x0000000400007245 */ /* 0x004fc80000201000 */
[----:B------:R-:W-:-:S04]  /*0240*/  F2FP.BF16.F32.PACK_AB R0, RZ, R0 ;  /* 0x00000000ff00723e */ /* 0x000fc800000010ff */
[----:B------:R-:W-:Y:S01]  /*0250*/  PRMT R19, R0, 0x7610, R19 ;  /* 0x0000761000137816 */ /* 0x000fe20000000013 */
[----:B------:R-:W-:Y:S06]  /*0260*/  BRA `(.L_x_877) ;  /* 0x0000000c00e47947 */ /* 0x000fec0003800000 */
.L_x_874:
        /* <DEDUP_REMOVED lines=8> */
[----:B0-----:R-:W-:-:S04]  /*02f0*/  F2FP.BF16.F32.PACK_AB R0, RZ, R0 ;  /* 0x00000000ff00723e */ /* 0x001fc800000010ff */
[----:B------:R-:W-:Y:S01]  /*0300*/  PRMT R19, R0, 0x7610, R19 ;  /* 0x0000761000137816 */ /* 0x000fe20000000013 */
[----:B------:R-:W-:Y:S06]  /*0310*/  BRA `(.L_x_877) ;  /* 0x0000000c00b87947 */ /* 0x000fec0003800000 */
.L_x_879:
[----:B------:R-:W2:Y:S02]  /*0320*/  LDG.E R4, desc[UR36][R4.64] ;  /* 0x0000002404047981 */ /* 0x000ea4000c1e1900 */
[----:B--2---:R-:W-:-:S04]  /*0330*/  I2FP.F32.S32 R0, R4 ;  /* 0x0000000400007245 */ /* 0x004fc80000201400 */
[----:B------:R-:W-:-:S04]  /*0340*/  F2FP.BF16.F32.PACK_AB R0, RZ, R0 ;  /* 0x00000000ff00723e */ /* 0x000fc800000010ff */
[----:B------:R-:W-:Y:S01]  /*0350*/  PRMT R19, R0, 0x7610, R19 ;  /* 0x0000761000137816 */ /* 0x000fe20000000013 */
[----:B------:R-:W-:Y:S06]  /*0360*/  BRA `(.L_x_877) ;  /* 0x0000000c00a47947 */ /* 0x000fec0003800000 */
.L_x_878:
[----:B------:R-:W2:Y:S02]  /*0370*/  LDG.E.U16 R4, desc[UR36][R4.64] ;  /* 0x0000002404047981 */ /* 0x000ea4000c1e1500 */
[----:B--2---:R-:W0:Y:S02]  /*0380*/  I2F.S16 R0, R4 ;  /* 0x0000000400007306 */ /* 0x004e240000101400 */
[----:B0-----:R-:W-:-:S04]  /*0390*/  F2FP.BF16.F32.PACK_AB R0, RZ, R0 ;  /* 0x00000000ff00723e */ /* 0x001fc800000010ff */
[----:B------:R-:W-:Y:S01]  /*03a0*/  PRMT R19, R0, 0x7610, R19 ;  /* 0x0000761000137816 */ /* 0x000fe20000000013 */
[----:B------:R-:W-:Y:S06]  /*03b0*/  BRA `(.L_x_877) ;  /* 0x0000000c00907947 */ /* 0x000fec0003800000 */
.L_x_873:
        /* <DEDUP_REMOVED lines=9> */
.L_x_881:
[----:B------:R-:W2:Y:S02]  /*0450*/  LDG.E.U16 R0, desc[UR36][R4.64] ;  /* 0x0000002404007981 */ /* 0x000ea4000c1e1500 */
[----:B--2---:R-:W-:-:S05]  /*0460*/  HADD2.F32 R0, -RZ, R0.H0_H0 ;  /* 0x20000000ff007230 */ /* 0x004fca0000004100 */
[----:B------:R-:W-:-:S04]  /*0470*/  F2FP.BF16.F32.PACK_AB R0, RZ, R0 ;  /* 0x00000000ff00723e */ /* 0x000fc800000010ff */
[----:B------:R-:W-:Y:S01]  /*0480*/  PRMT R19, R0, 0x7610, R19 ;  /* 0x0000761000137816 */ /* 0x000fe20000000013 */
[----:B------:R-:W-:Y:S06]  /*0490*/  BRA `(.L_x_877) ;  /* 0x0000000c00587947 */ /* 0x000fec0003800000 */
.L_x_880:
        /* <DEDUP_REMOVED lines=9> */
.L_x_883:
[----:B------:R-:W2:Y:S02]  /*0530*/  LDG.E.U16 R4, desc[UR36][R4.64] ;  /* 0x0000002404047981 */ /* 0x000ea4000c1e1500 */
[----:B--2---:R-:W-:-:S05]  /*0540*/  HADD2.F32 R0, -RZ, R4.H0_H0 ;  /* 0x20000004ff007230 */ /* 0x004fca0000004100 */
[----:B------:R-:W-:-:S04]  /*0550*/  F2FP.BF16.F32.PACK_AB R0, RZ, R0 ;  /* 0x00000000ff00723e */ /* 0x000fc800000010ff */
[----:B------:R-:W-:Y:S01]  /*0560*/  PRMT R19, R0, 0x7610, R19 ;  /* 0x0000761000137816 */ /* 0x000fe20000000013 */
[----:B------:R-:W-:Y:S06]  /*0570*/  BRA `(.L_x_877) ;  /* 0x0000000c00207947 */ /* 0x000fec0003800000 */
.L_x_882:
        /* <DEDUP_REMOVED lines=10> */
[----:B------:R-:W-:-:S04]  /*0620*/  F2FP.BF16.F32.PACK_AB R0, RZ, R0 ;  /* 0x00000000ff00723e */ /* 0x000fc800000010ff */
[----:B------:R-:W-:Y:S01]  /*0630*/  PRMT R19, R0, 0x7610, R19 ;  /* 0x0000761000137816 */ /* 0x000fe20000000013 */
[----:B------:R-:W-:Y:S06]  /*0640*/  BRA `(.L_x_877) ;  /* 0x0000000800ec7947 */ /* 0x000fec0003800000 */
.L_x_872:
        /* <DEDUP_REMOVED lines=11> */
[----:B------:R-:W-:-:S04]  /*0700*/  F2FP.BF16.F32.PACK_AB R0, RZ, R0 ;  /* 0x00000000ff00723e */ /* 0x000fc800000010ff */
[----:B------:R-:W-:Y:S01]  /*0710*/  PRMT R19, R0, 0x7610, R19 ;  /* 0x0000761000137816 */ /* 0x000fe20000000013 */
[----:B------:R-:W-:Y:S06]  /*0720*/  BRA `(.L_x_877) ;  /* 0x0000000800b47947 */ /* 0x000fec0003800000 */
.L_x_886:
        /* <DEDUP_REMOVED lines=13> */
.L_x_885:
        /* <DEDUP_REMOVED lines=27> */
.L_x_888:
        /* <DEDUP_REMOVED lines=12> */
[----:B------:R-:W-:-:S04]  /*0a70*/  F2FP.BF16.F32.PACK_AB R0, RZ, R0 ;  /* 0x00000000ff00723e */ /* 0x000fc800000010ff */
[----:B------:R-:W-:Y:S01]  /*0a80*/  PRMT R19, R0, 0x7610, R19 ;  /* 0x0000761000137816 */ /* 0x000fe20000000013 */
[----:B------:R-:W-:Y:S06]  /*0a90*/  BRA `(.L_x_877) ;  /* 0x0000000400d87947 */ /* 0x000fec0003800000 */
.L_x_887:
[----:B------:R0:W5:Y:S01]  /*0aa0*/  LDG.E.U16 R19, desc[UR36][R4.64] ;  /* 0x0000002404137981 */ /* 0x000162000c1e1500 */
[----:B------:R-:W-:Y:S05]  /*0ab0*/  BRA `(.L_x_877) ;  /* 0x0000000400d07947 */ /* 0x000fea0003800000 */
.L_x_884:
        /* <DEDUP_REMOVED lines=10> */
[----:B------:R-:W-:-:S04]  /*0b60*/  F2FP.BF16.F32.PACK_AB R0, RZ, R0 ;  /* 0x00000000ff00723e */ /* 0x000fc800000010ff */
[----:B------:R-:W-:Y:S01]  /*0b70*/  PRMT R19, R0, 0x7610, R19 ;  /* 0x0000761000137816 */ /* 0x000fe20000000013 */
[----:B------:R-:W-:Y:S06]  /*0b80*/  BRA `(.L_x_877) ;  /* 0x00000004009c7947 */ /* 0x000fec0003800000 */
.L_x_891:
        /* <DEDUP_REMOVED lines=21> */
.L_x_895:
[----:B------:R-:W-:Y:S05]  /*0ce0*/  BSYNC.RECONVERGENT B1 ;  /* 0x0000000000017941 */ /* 0x000fea0003800200 */
.L_x_894:
[----:B------:R-:W-:Y:S01]  /*0cf0*/  IMAD.SHL.U32 R0, R0, 0x100000, RZ ;  /* 0x0010000000007824 */ /* 0x000fe200078e00ff */
[----:B------:R-:W-:-:S04]  /*0d00*/  LEA R3, R3, 0x3b800000, 0x17 ;  /* 0x3b80000003037811 */ /* 0x000fc800078eb8ff */
[----:B------:R-:W-:-:S07]  /*0d10*/  LOP3.LUT R0, R3, R0, R7, 0xfe, !PT ;  /* 0x0000000003007212 */ /* 0x000fce00078efe07 */
.L_x_893:
[----:B------:R-:W-:Y:S05]  /*0d20*/  BSYNC.RECONVERGENT B0 ;  /* 0x0000000000007941 */ /* 0x000fea0003800200 */
.L_x_892:
[----:B------:R-:W-:-:S04]  /*0d30*/  F2FP.BF16.F32.PACK_AB R0, RZ, R0 ;  /* 0x00000000ff00723e */ /* 0x000fc800000010ff */
[----:B------:R-:W-:Y:S01]  /*0d40*/  PRMT R19, R0, 0x7610, R19 ;  /* 0x0000761000137816 */ /* 0x000fe20000000013 */
[----:B------:R-:W-:Y:S06]  /*0d50*/  BRA `(.L_x_877) ;  /* 0x0000000400287947 */ /* 0x000fec0003800000 */
.L_x_890:
        /* <DEDUP_REMOVED lines=21> */
.L_x_899:
[----:B------:R-:W-:Y:S05]  /*0eb0*/  BSYNC.RECONVERGENT B1 ;  /* 0x0000000000017941 */ /* 0x000fea0003800200 */
.L_x_898:
[----:B------:R-:W-:Y:S01]  /*0ec0*/  IMAD.SHL.U32 R0, R0, 0x200000, RZ ;  /* 0x0020000000007824 */ /* 0x000fe200078e00ff */
[----:B------:R-:W-:-:S04]  /*0ed0*/  LEA R3, R3, 0x37800000, 0x17 ;  /* 0x3780000003037811 */ /* 0x000fc800078eb8ff */
[----:B------:R-:W-:-:S07]  /*0ee0*/  LOP3.LUT R0, R3, R0, R7, 0xfe, !PT ;  /* 0x0000000003007212 */ /* 0x000fce00078efe07 */
.L_x_897:
[----:B------:R-:W-:Y:S05]  /*0ef0*/  BSYNC.RECONVERGENT B0 ;  /* 0x0000000000007941 */ /* 0x000fea0003800200 */
.L_x_896:
[----:B------:R-:W-:-:S04]  /*0f00*/  F2FP.BF16.F32.PACK_AB R0, RZ, R0 ;  /* 0x00000000ff00723e */ /* 0x000fc800000010ff */
[----:B------:R-:W-:Y:S01]  /*0f10*/  PRMT R19, R0, 0x7610, R19 ;  /* 0x0000761000137816 */ /* 0x000fe20000000013 */
[----:B------:R-:W-:Y:S06]  /*0f20*/  BRA `(.L_x_877) ;  /* 0x0000000000b47947 */ /* 0x000fec0003800000 */
.L_x_889:
[----:B------:R-:W-:-:S09]  /*0f30*/  UISETP.NE.AND UP0, UPT, UR4, 0x1c, UPT ;  /* 0x0000001c0400788c */ /* 0x000fd2000bf05270 */
[----:B------:R-:W-:Y:S05]  /*0f40*/  BRA.U !UP0, `(.L_x_900) ;  /* 0x00000001089c7547 */ /* 0x000fea000b800000 */
[----:B------:R-:W-:-:S09]  /*0f50*/  UISETP.NE.AND UP0, UPT, UR4, 0x1d, UPT ;  /* 0x0000001d0400788c */ /* 0x000fd2000bf05270 */
[----:B------:R-:W-:Y:S05]  /*0f60*/  BRA.U !UP0, `(.L_x_901) ;  /* 0x0000000108807547 */ /* 0x000fea000b800000 */
[----:B------:R-:W-:-:S09]  /*0f70*/  UISETP.NE.AND UP0, UPT, UR4, 0x2c, UPT ;  /* 0x0000002c0400788c */ /* 0x000fd2000bf05270 */
[----:B------:R-:W-:Y:S05]  /*0f80*/  BRA.U !UP0, `(.L_x_902) ;  /* 0x0000000108487547 */ /* 0x000fea000b800000 */
.L_x_876:
        /* <DEDUP_REMOVED lines=16> */
.L_x_903:
[----:B------:R-:W-:Y:S01]  /*1090*/  PRMT R19, RZ, 0x7610, R19 ;  /* 0x00007610ff137816 */ /* 0x000fe20000000013 */
[----:B------:R-:W-:Y:S06]  /*10a0*/  BRA `(.L_x_877) ;  /* 0x0000000000547947 */ /* 0x000fec0003800000 */
.L_x_902:
        /* <DEDUP_REMOVED lines=8> */
.L_x_905:
[----:B------:R-:W-:Y:S05]  /*1130*/  BSYNC.RECONVERGENT B0 ;  /* 0x0000000000007941 */ /* 0x000fea0003800200 */
.L_x_904:
[----:B------:R-:W-:-:S04]  /*1140*/  F2FP.BF16.F32.PACK_AB R0, RZ, R0 ;  /* 0x00000000ff00723e */ /* 0x000fc800000010ff */
[----:B------:R-:W-:Y:S01]  /*1150*/  PRMT R19, R0, 0x7610, R19 ;  /* 0x0000761000137816 */ /* 0x000fe20000000013 */
[----:B------:R-:W-:Y:S06]  /*1160*/  BRA `(.L_x_877) ;  /* 0x0000000000247947 */ /* 0x000fec0003800000 */
.L_x_901:
[----:B------:R-:W2:Y:S02]  /*1170*/  LDG.E.64 R4, desc[UR36][R4.64] ;  /* 0x0000002404047981 */ /* 0x000ea4000c1e1b00 */
[----:B--2---:R-:W0:Y:S02]  /*1180*/  I2F.U64 R0, R4 ;  /* 0x0000000400007312 */ /* 0x004e240000301000 */
[----:B0-----:R-:W-:-:S04]  /*1190*/  F2FP.BF16.F32.PACK_AB R0, RZ, R0 ;  /* 0x00000000ff00723e */ /* 0x001fc800000010ff */
[----:B------:R-:W-:Y:S01]  /*11a0*/  PRMT R19, R0, 0x7610, R19 ;  /* 0x0000761000137816 */ /* 0x000fe20000000013 */
[----:B------:R-:W-:Y:S06]  /*11b0*/  BRA `(.L_x_877) ;  /* 0x0000000000107947 */ /* 0x000fec0003800000 */
.L_x_900:
[----:B------:R-:W2:Y:S02]  /*11c0*/  LDG.E R4, desc[UR36][R4.64] ;  /* 0x0000002404047981 */ /* 0x000ea4000c1e1900 */
[----:B--2---:R-:W-:-:S04]  /*11d0*/  I2FP.F32.U32 R0, R4 ;  /* 0x0000000400007245 */ /* 0x004fc80000201000 */
[----:B------:R-:W-:-:S04]  /*11e0*/  F2FP.BF16.F32.PACK_AB R0, RZ, R0 ;  /* 0x00000000ff00723e */ /* 0x000fc800000010ff */
[----:B------:R-:W-:-:S07]  /*11f0*/  PRMT R19, R0, 0x7610, R19 ;  /* 0x0000761000137816 */ /* 0x000fce0000000013 */
.L_x_877:
[----:B------:R-:W-:-:S07]  /*1200*/  VIADD R17, R25, 0x80 ;  /* 0x0000008019117836 */ /* 0x000fce0000000000 */
.L_x_871:
[----:B------:R-:W-:Y:S05]  /*1210*/  BSYNC.RECONVERGENT B6 ;  /* 0x0000000000067941 */ /* 0x000fea0003800200 */
.L_x_870:
[----:B------:R-:W-:Y:S01]  /*1220*/  ISETP.GE.AND P0, PT, R17, R16, PT ;  /* 0x000000101100720c */ /* 0x000fe20003f06270 */
[----:B------:R-:W-:Y:S01]  /*1230*/  BSSY.RECONVERGENT B6, `(.L_x_906) ;  /* 0x0000118000067945 */ /* 0x000fe20003800200 */
[----:B------:R-:W-:-:S11]  /*1240*/  PRMT R18, RZ, 0x7610, R18 ;  /* 0x00007610ff127816 */ /* 0x000fd60000000012 */
[----:B------:R-:W-:Y:S05]  /*1250*/  @P0 BRA `(.L_x_907) ;  /* 0x0000001000540947 */ /* 0x000fea0003800000 */
[----:B0-----:R-:W0:Y:S01]  /*1260*/  LDC.64 R4, c[0x0][0x390] ;  /* 0x0000e400ff047b82 */ /* 0x001e220000000a00 */
        /* <DEDUP_REMOVED lines=21> */
.L_x_911:
[----:B------:R-:W2:Y:S02]  /*13c0*/  LDG.E.U8 R4, desc[UR36][R4.64] ;  /* 0x0000002404047981 */ /* 0x000ea4000c1e1100 */
[----:B--2---:R-:W-:-:S04]  /*13d0*/  I2FP.F32.U32 R0, R4 ;  /* 0x0000000400007245 */ /* 0x004fc80000201000 */
[----:B------:R-:W-:-:S04]  /*13e0*/  F2FP.BF16.F32.PACK_AB R0, RZ, R0 ;  /* 0x00000000ff00723e */ /* 0x000fc800000010ff */
[----:B------:R-:W-:Y:S01]  /*13f0*/  PRMT R18, R0, 0x7610, R18 ;  /* 0x0000761000127816 */ /* 0x000fe20000000012 */
[----:B------:R-:W-:Y:S06]  /*1400*/  BRA `(.L_x_913) ;  /* 0x0000000c00e47947 */ /* 0x000fec0003800000 */
.L_x_910:
        /* <DEDUP_REMOVED lines=11> */
.L_x_915:
[----:B------:R-:W2:Y:S02]  /*14c0*/  LDG.E R4, desc[UR36][R4.64] ;  /* 0x0000002404047981 */ /* 0x000ea4000c1e1900 */
[----:B--2---:R-:W-:-:S04]  /*14d0*/  I2FP.F32.S32 R0, R4 ;  /* 0x0000000400007245 */ /* 0x004fc80000201400 */
[----:B------:R-:W-:-:S04]  /*14e0*/  F2FP.BF16.F32.PACK_AB R0, RZ, R0 ;  /* 0x00000000ff00723e */ /* 0x000fc800000010ff */
[----:B------:R-:W-:Y:S01]  /*14f0*/  PRMT R18, R0, 0x7610, R18 ;  /* 0x0000761000127816 */ /* 0x000fe20000000012 */
[----:B------:R-:W-:Y:S06]  /*1500*/  BRA `(.L_x_913) ;  /* 0x0000000c00a47947 */ /* 0x000fec0003800000 */
.L_x_914:
[----:B------:R-:W2:Y:S02]  /*1510*/  LDG.E.U16 R4, desc[UR36][R4.64] ;  /* 0x0000002404047981 */ /* 0x000ea4000c1e1500 */
[----:B--2---:R-:W0:Y:S02]  /*1520*/  I2F.S16 R0, R4 ;  /* 0x0000000400007306 */ /* 0x004e240000101400 */
[----:B0-----:R-:W-:-:S04]  /*1530*/  F2FP.BF16.F32.PACK_AB R0, RZ, R0 ;  /* 0x00000000ff00723e */ /* 0x001fc800000010ff */
[----:B------:R-:W-:Y:S01]  /*1540*/  PRMT R18, R0, 0x7610, R18 ;  /* 0x0000761000127816 */ /* 0x000fe20000000012 */
[----:B------:R-:W-:Y:S06]  /*1550*/  BRA `(.L_x_913) ;  /* 0x0000000c00907947 */ /* 0x000fec0003800000 */
.L_x_909:
        /* <DEDUP_REMOVED lines=9> */
.L_x_917:
[----:B------:R-:W2:Y:S02]  /*15f0*/  LDG.E.U16 R0, desc[UR36][R4.64] ;  /* 0x0000002404007981 */ /* 0x000ea4000c1e1500 */
[----:B--2---:R-:W-:-:S05]  /*1600*/  HADD2.F32 R0, -RZ, R0.H0_H0 ;  /* 0x20000000ff007230 */ /* 0x004fca0000004100 */
[----:B------:R-:W-:-:S04]  /*1610*/  F2FP.BF16.F32.PACK_AB R0, RZ, R0 ;  /* 0x00000000ff00723e */ /* 0x000fc800000010ff */
[----:B------:R-:W-:Y:S01]  /*1620*/  PRMT R18, R0, 0x7610, R18 ;  /* 0x0000761000127816 */ /* 0x000fe20000000012 */
[----:B------:R-:W-:Y:S06]  /*1630*/  BRA `(.L_x_913) ;  /* 0x0000000c00587947 */ /* 0x000fec0003800000 */
.L_x_916:
        /* <DEDUP_REMOVED lines=9> */
.L_x_919:
[----:B------:R-:W2:Y:S02]  /*16d0*/  LDG.E.U16 R4, desc[UR36][R4.64] ;  /* 0x0000002404047981 */ /* 0x000ea4000c1e1500 */
[----:B--2---:R-:W-:-:S05]  /*16e0*/  HADD2.F32 R0, -RZ, R4.H0_H0 ;  /* 0x20000004ff007230 */ /* 0x004fca0000004100 */
[----:B------:R-:W-:-:S04]  /*16f0*/  F2FP.BF16.F32.PACK_AB R0, RZ, R0 ;  /* 0x00000000ff00723e */ /* 0x000fc800000010ff */
[----:B------:R-:W-:Y:S01]  /*1700*/  PRMT R18, R0, 0x7610, R18 ;  /* 0x0000761000127816 */ /* 0x000fe20000000012 */
[----:B------:R-:W-:Y:S06]  /*1710*/  BRA `(.L_x_913) ;  /* 0x0000000c00207947 */ /* 0x000fec0003800000 */
.L_x_918:
        /* <DEDUP_REMOVED lines=13> */
.L_x_908:
        /* <DEDUP_REMOVED lines=14> */
.L_x_922:
        /* <DEDUP_REMOVED lines=13> */
.L_x_921:
        /* <DEDUP_REMOVED lines=27> */
.L_x_924:
        /* <DEDUP_REMOVED lines=12> */
[----:B------:R-:W-:-:S04]  /*1c10*/  F2FP.BF16.F32.PACK_AB R0, RZ, R0 ;  /* 0x00000000ff00723e */ /* 0x000fc800000010ff */
[----:B------:R-:W-:Y:S01]  /*1c20*/  PRMT R18, R0, 0x7610, R18 ;  /* 0x0000761000127816 */ /* 0x000fe20000000012 */
[----:B------:R-:W-:Y:S06]  /*1c30*/  BRA `(.L_x_913) ;  /* 0x0000000400d87947 */ /* 0x000fec0003800000 */
.L_x_923:
[----:B------:R0:W5:Y:S01]  /*1c40*/  LDG.E.U16 R18, desc[UR36][R4.64] ;  /* 0x0000002404127981 */ /* 0x000162000c1e1500 */
[----:B------:R-:W-:Y:S05]  /*1c50*/  BRA `(.L_x_913) ;  /* 0x0000000400d07947 */ /* 0x000fea0003800000 */
.L_x_920:
        /* <DEDUP_REMOVED lines=13> */
.L_x_927:
        /* <DEDUP_REMOVED lines=21> */
.L_x_931:
[----:B------:R-:W-:Y:S05]  /*1e80*/  BSYNC.RECONVERGENT B1 ;  /* 0x0000000000017941 */ /* 0x000fea0003800200 */
.L_x_930:
[----:B------:R-:W-:Y:S01]  /*1e90*/  IMAD.SHL.U32 R0, R0, 0x100000, RZ ;  /* 0x0010000000007824 */ /* 0x000fe200078e00ff */
[----:B------:R-:W-:-:S04]  /*1ea0*/  LEA R3, R3, 0x3b800000, 0x17 ;  /* 0x3b80000003037811 */ /* 0x000fc800078eb8ff */
[----:B------:R-:W-:-:S07]  /*1eb0*/  LOP3.LUT R0, R3, R0, R7, 0xfe, !PT ;  /* 0x0000000003007212 */ /* 0x000fce00078efe07 */
.L_x_929:
[----:B------:R-:W-:Y:S05]  /*1ec0*/  BSYNC.RECONVERGENT B0 ;  /* 0x0000000000007941 */ /* 0x000fea0003800200 */
.L_x_928:
[----:B------:R-:W-:-:S04]  /*1ed0*/  F2FP.BF16.F32.PACK_AB R0, RZ, R0 ;  /* 0x00000000ff00723e */ /* 0x000fc800000010ff */
[----:B------:R-:W-:Y:S01]  /*1ee0*/  PRMT R18, R0, 0x7610, R18 ;  /* 0x0000761000127816 */ /* 0x000fe20000000012 */
[----:B------:R-:W-:Y:S06]  /*1ef0*/  BRA `(.L_x_913) ;  /* 0x0000000400287947 */ /* 0x000fec0003800000 */
.L_x_926:
        /* <DEDUP_REMOVED lines=21> */
.L_x_935:
[----:B------:R-:W-:Y:S05]  /*2050*/  BSYNC.RECONVERGENT B1 ;  /* 0x0000000000017941 */ /* 0x000fea0003800200 */
.L_x_934:
[----:B------:R-:W-:Y:S01]  /*2060*/  IMAD.SHL.U32 R0, R0, 0x200000, RZ ;  /* 0x0020000000007824 */ /* 0x000fe200078e00ff */
[----:B------:R-:W-:-:S04]  /*2070*/  LEA R3, R3, 0x37800000, 0x17 ;  /* 0x3780000003037811 */ /* 0x000fc800078eb8ff */
[----:B------:R-:W-:-:S07]  /*2080*/  LOP3.LUT R0, R3, R0, R7, 0xfe, !PT ;  /* 0x0000000003007212 */ /* 0x000fce00078efe07 */
.L_x_933:
[----:B------:R-:W-:Y:S05]  /*2090*/  BSYNC.RECONVERGENT B0 ;  /* 0x0000000000007941 */ /* 0x000fea0003800200 */
.L_x_932:
[----:B------:R-:W-:-:S04]  /*20a0*/  F2FP.BF16.F32.PACK_AB R0, RZ, R0 ;  /* 0x00000000ff00723e */ /* 0x000fc800000010ff */
[----:B------:R-:W-:Y:S01]  /*20b0*/  PRMT R18, R0, 0x7610, R18 ;  /* 0x0000761000127816 */ /* 0x000fe20000000012 */
[----:B------:R-:W-:Y:S06]  /*20c0*/  BRA `(.L_x_913) ;  /* 0x0000000000b47947 */ /* 0x000fec0003800000 */
.L_x_925:
        /* <DEDUP_REMOVED lines=14> */
.L_x_939:
[----:B------:R-:W-:Y:S05]  /*21b0*/  BSYNC.RECONVERGENT B0 ;  /* 0x0000000000007941 */ /* 0x000fea0003800200 */
.L_x_938:
[----:B------:R-:W-:-:S04]  /*21c0*/  F2FP.BF16.F32.PACK_AB R0, RZ, R0 ;  /* 0x00000000ff00723e */ /* 0x000fc800000010ff */
[----:B------:R-:W-:Y:S01]  /*21d0*/  PRMT R18, R0, 0x7610, R18 ;  /* 0x0000761000127816 */ /* 0x000fe20000000012 */
[----:B------:R-:W-:Y:S06]  /*21e0*/  BRA `(.L_x_913) ;  /* 0x00000000006c7947 */ /* 0x000fec0003800000 */
.L_x_912:
        /* <DEDUP_REMOVED lines=16> */
.L_x_940:
[----:B------:R-:W-:Y:S01]  /*22f0*/  PRMT R18, RZ, 0x7610, R18 ;  /* 0x00007610ff127816 */ /* 0x000fe20000000012 */
[----:B------:R-:W-:Y:S06]  /*2300*/  BRA `(.L_x_913) ;  /* 0x0000000000247947 */ /* 0x000fec0003800000 */
.L_x_937:
[----:B------:R-:W2:Y:S02]  /*2310*/  LDG.E.64 R4, desc[UR36][R4.64] ;  /* 0x0000002404047981 */ /* 0x000ea4000c1e1b00 */
[----:B--2---:R-:W0:Y:S02]  /*2320*/  I2F.U64 R0, R4 ;  /* 0x0000000400007312 */ /* 0x004e240000301000 */
[----:B0-----:R-:W-:-:S04]  /*2330*/  F2FP.BF16.F32.PACK_AB R0, RZ, R0 ;  /* 0x00000000ff00723e */ /* 0x001fc800000010ff */
[----:B------:R-:W-:Y:S01]  /*2340*/  PRMT R18, R0, 0x7610, R18 ;  /* 0x0000761000127816 */ /* 0x000fe20000000012 */
[----:B------:R-:W-:Y:S06]  /*2350*/  BRA `(.L_x_913) ;  /* 0x0000000000107947 */ /* 0x000fec0003800000 */
.L_x_936:
[----:B------:R-:W2:Y:S02]  /*2360*/  LDG.E R4, desc[UR36][R4.64] ;  /* 0x0000002404047981 */ /* 0x000ea4000c1e1900 */
[----:B--2---:R-:W-:-:S04]  /*2370*/  I2FP.F32.U32 R0, R4 ;  /* 0x0000000400007245 */ /* 0x004fc80000201000 */
[----:B------:R-:W-:-:S04]  /*2380*/  F2FP.BF16.F32.PACK_AB R0, RZ, R0 ;  /* 0x00000000ff00723e */ /* 0x000fc800000010ff */
[----:B------:R-:W-:-:S07]  /*2390*/  PRMT R18, R0, 0x7610, R18 ;  /* 0x0000761000127816 */ /* 0x000fce0000000012 */
.L_x_913:
[----:B------:R-:W-:-:S07]  /*23a0*/  VIADD R17, R17, 0x80 ;  /* 0x0000008011117836 */ /* 0x000fce0000000000 */
.L_x_907:
[----:B------:R-:W-:Y:S05]  /*23b0*/  BSYNC.RECONVERGENT B6 ;  /* 0x0000000000067941 */ /* 0x000fea0003800200 */
.L_x_906:
        /* <DEDUP_REMOVED lines=26> */
.L_x_946:
[----:B------:R-:W2:Y:S02]  /*2560*/  LDG.E.U8 R4, desc[UR36][R4.64] ;  /* 0x0000002404047981 */ /* 0x000ea4000c1e1100 */
[----:B--2---:R-:W-:-:S04]  /*2570*/  I2FP.F32.U32 R0, R4 ;  /* 0x0000000400007245 */ /* 0x004fc80000201000 */
[----:B------:R-:W-:-:S04]  /*2580*/  F2FP.BF16.F32.PACK_AB R0, RZ, R0 ;  /* 0x00000000ff00723e */ /* 0x000fc800000010ff */
[----:B------:R-:W-:Y:S01]  /*2590*/  PRMT R22, R0, 0x7610, R22 ;  /* 0x0000761000167816 */ /* 0x000fe20000000016 */
[----:B------:R-:W-:Y:S06]  /*25a0*/  BRA `(.L_x_948) ;  /* 0x0000000c00e47947 */ /* 0x000fec0003800000 */
.L_x_945:
        /* <DEDUP_REMOVED lines=11> */
.L_x_950:
[----:B------:R-:W2:Y:S02]  /*2660*/  LDG.E R4, desc[UR36][R4.64] ;  /* 0x0000002404047981 */ /* 0x000ea4000c1e1900 */
[----:B--2---:R-:W-:-:S04]  /*2670*/  I2FP.F32.S32 R0, R4 ;  /* 0x0000000400007245 */ /* 0x004fc80000201400 */
[----:B------:R-:W-:-:S04]  /*2680*/  F2FP.BF16.F32.PACK_AB R0, RZ, R0 ;  /* 0x00000000ff00723e */ /* 0x000fc800000010ff */
[----:B------:R-:W-:Y:S01]  /*2690*/  PRMT R22, R0, 0x7610, R22 ;  /* 0x0000761000167816 */ /* 0x000fe20000000016 */
[----:B------:R-:W-:Y:S06]  /*26a0*/  BRA `(.L_x_948) ;  /* 0x0000000c00a47947 */ /* 0x000fec0003800000 */
.L_x_949:
[----:B------:R-:W2:Y:S02]  /*26b0*/  LDG.E.U16 R4, desc[UR36][R4.64] ;  /* 0x0000002404047981 */ /* 0x000ea4000c1e1500 */
[----:B--2---:R-:W0:Y:S02]  /*26c0*/  I2F.S16 R0, R4 ;  /* 0x0000000400007306 */ /* 0x004e240000101400 */
[----:B0-----:R-:W-:-:S04]  /*26d0*/  F2FP.BF16.F32.PACK_AB R0, RZ, R0 ;  /* 0x00000000ff00723e */ /* 0x001fc800000010ff */
[----:B------:R-:W-:Y:S01]  /*26e0*/  PRMT R22, R0, 0x7610, R22 ;  /* 0x0000761000167816 */ /* 0x000fe20000000016 */
[----:B------:R-:W-:Y:S06]  /*26f0*/  BRA `(.L_x_948) ;  /* 0x0000000c00907947 */ /* 0x000fec0003800000 */
.L_x_944:
        /* <DEDUP_REMOVED lines=9> */
.L_x_952:
[----:B------:R-:W2:Y:S02]  /*2790*/  LDG.E.U16 R0, desc[UR36][R4.64] ;  /* 0x0000002404007981 */ /* 0x000ea4000c1e1500 */
[----:B--2---:R-:W-:-:S05]  /*27a0*/  HADD2.F32 R0, -RZ, R0.H0_H0 ;  /* 0x20000000ff007230 */ /* 0x004fca0000004100 */
[----:B------:R-:W-:-:S04]  /*27b0*/  F2FP.BF16.F32.PACK_AB R0, RZ, R0 ;  /* 0x00000000ff00723e */ /* 0x000fc800000010ff */
[----:B------:R-:W-:Y:S01]  /*27c0*/  PRMT R22, R0, 0x7610, R22 ;  /* 0x0000761000167816 */ /* 0x000fe20000000016 */
[----:B------:R-:W-:Y:S06]  /*27d0*/  BRA `(.L_x_948) ;  /* 0x0000000c00587947 */ /* 0x000fec0003800000 */
.L_x_951:
        /* <DEDUP_REMOVED lines=9> */
.L_x_954:
[----:B------:R-:W2:Y:S02]  /*2870*/  LDG.E.U16 R4, desc[UR36][R4.64] ;  /* 0x0000002404047981 */ /* 0x000ea4000c1e1500 */
[----:B--2---:R-:W-:-:S05]  /*2880*/  HADD2.F32 R0, -RZ, R4.H0_H0 ;  /* 0x20000004ff007230 */ /* 0x004fca0000004100 */
[----:B------:R-:W-:-:S04]  /*2890*/  F2FP.BF16.F32.PACK_AB R0, RZ, R0 ;  /* 0x00000000ff00723e */ /* 0x000fc800000010ff */
[----:B------:R-:W-:Y:S01]  /*28a0*/  PRMT R22, R0, 0x7610, R22 ;  /* 0x0000761000167816 */ /* 0x000fe20000000016 */
[----:B------:R-:W-:Y:S06]  /*28b0*/  BRA `(.L_x_948) ;  /* 0x0000000c00207947 */ /* 0x000fec0003800000 */
.L_x_953:
        /* <DEDUP_REMOVED lines=13> */
.L_x_943:
        /* <DEDUP_REMOVED lines=14> */
.L_x_957:
        /* <DEDUP_REMOVED lines=13> */
.L_x_956:
        /* <DEDUP_REMOVED lines=27> */
.L_x_959:
        /* <DEDUP_REMOVED lines=15> */
.L_x_958:
[----:B------:R0:W5:Y:S01]  /*2de0*/  LDG.E.U16 R22, desc[UR36][R4.64] ;  /* 0x0000002404167981 */ /* 0x000162000c1e1500 */
[----:B------:R-:W-:Y:S05]  /*2df0*/  BRA `(.L_x_948) ;  /* 0x0000000400d07947 */ /* 0x000fea0003800000 */
.L_x_955:
        /* <DEDUP_REMOVED lines=13> */
.L_x_962:
        /* <DEDUP_REMOVED lines=21> */
.L_x_966:
[----:B------:R-:W-:Y:S05]  /*3020*/  BSYNC.RECONVERGENT B1 ;  /* 0x0000000000017941 */ /* 0x000fea0003800200 */
.L_x_965:
[----:B------:R-:W-:Y:S01]  /*3030*/  IMAD.SHL.U32 R0, R0, 0x100000, RZ ;  /* 0x0010000000007824 */ /* 0x000fe200078e00ff */
[----:B------:R-:W-:-:S04]  /*3040*/  LEA R3, R3, 0x3b800000, 0x17 ;  /* 0x3b80000003037811 */ /* 0x000fc800078eb8ff */
[----:B------:R-:W-:-:S07]  /*3050*/  LOP3.LUT R0, R3, R0, R7, 0xfe, !PT ;  /* 0x0000000003007212 */ /* 0x000fce00078efe07 */
.L_x_964:
[----:B------:R-:W-:Y:S05]  /*3060*/  BSYNC.RECONVERGENT B0 ;  /* 0x0000000000007941 */ /* 0x000fea0003800200 */
.L_x_963:
[----:B------:R-:W-:-:S04]  /*3070*/  F2FP.BF16.F32.PACK_AB R0, RZ, R0 ;  /* 0x00000000ff00723e */ /* 0x000fc800000010ff */
[----:B------:R-:W-:Y:S01]  /*3080*/  PRMT R22, R0, 0x7610, R22 ;  /* 0x0000761000167816 */ /* 0x000fe20000000016 */
[----:B------:R-:W-:Y:S06]  /*3090*/  BRA `(.L_x_948) ;  /* 0x0000000400287947 */ /* 0x000fec0003800000 */
.L_x_961:
        /* <DEDUP_REMOVED lines=21> */
.L_x_970:
[----:B------:R-:W-:Y:S05]  /*31f0*/  BSYNC.RECONVERGENT B1 ;  /* 0x0000000000017941 */ /* 0x000fea0003800200 */
.L_x_969:
[----:B------:R-:W-:Y:S01]  /*3200*/  IMAD.SHL.U32 R0, R0, 0x200000, RZ ;  /* 0x0020000000007824 */ /* 0x000fe200078e00ff */
[----:B------:R-:W-:-:S04]  /*3210*/  LEA R3, R3, 0x37800000, 0x17 ;  /* 0x3780000003037811 */ /* 0x000fc800078eb8ff */
[----:B------:R-:W-:-:S07]  /*3220*/  LOP3.LUT R0, R3, R0, R7, 0xfe, !PT ;  /* 0x0000000003007212 */ /* 0x000fce00078efe07 */
.L_x_968:
[----:B------:R-:W-:Y:S05]  /*3230*/  BSYNC.RECONVERGENT B0 ;  /* 0x0000000000007941 */ /* 0x000fea0003800200 */
.L_x_967:
[----:B------:R-:W-:-:S04]  /*3240*/  F2FP.BF16.F32.PACK_AB R0, RZ, R0 ;  /* 0x00000000ff00723e */ /* 0x000fc800000010ff */
[----:B------:R-:W-:Y:S01]  /*3250*/  PRMT R22, R0, 0x7610, R22 ;  /* 0x0000761000167816 */ /* 0x000fe20000000016 */
[----:B------:R-:W-:Y:S06]  /*3260*/  BRA `(.L_x_948) ;  /* 0x0000000000b47947 */ /* 0x000fec0003800000 */
.L_x_960:
        /* <DEDUP_REMOVED lines=14> */
.L_x_974:
[----:B------:R-:W-:Y:S05]  /*3350*/  BSYNC.RECONVERGENT B0 ;  /* 0x0000000000007941 */ /* 0x000fea0003800200 */
.L_x_973:
[----:B------:R-:W-:-:S04]  /*3360*/  F2FP.BF16.F32.PACK_AB R0, RZ, R0 ;  /* 0x00000000ff00723e */ /* 0x000fc800000010ff */
[----:B------:R-:W-:Y:S01]  /*3370*/  PRMT R22, R0, 0x7610, R22 ;  /* 0x0000761000167816 */ /* 0x000fe20000000016 */
[----:B------:R-:W-:Y:S06]  /*3380*/  BRA `(.L_x_948) ;  /* 0x00000000006c7947 */ /* 0x000fec0003800000 */
.L_x_947:
        /* <DEDUP_REMOVED lines=16> */
.L_x_975:
[----:B------:R-:W-:Y:S01]  /*3490*/  PRMT R22, RZ, 0x7610, R22 ;  /* 0x00007610ff167816 */ /* 0x000fe20000000016 */
[----:B------:R-:W-:Y:S06]  /*34a0*/  BRA `(.L_x_948) ;  /* 0x0000000000247947 */ /* 0x000fec0003800000 */
.L_x_972:
[----:B------:R-:W2:Y:S02]  /*34b0*/  LDG.E.64 R4, desc[UR36][R4.64] ;  /* 0x0000002404047981 */ /* 0x000ea4000c1e1b00 */
[----:B--2---:R-:W0:Y:S02]  /*34c0*/  I2F.U64 R0, R4 ;  /* 0x0000000400007312 */ /* 0x004e240000301000 */
[----:B0-----:R-:W-:-:S04]  /*34d0*/  F2FP.BF16.F32.PACK_AB R0, RZ, R0 ;  /* 0x00000000ff00723e */ /* 0x001fc800000010ff */
[----:B------:R-:W-:Y:S01]  /*34e0*/  PRMT R22, R0, 0x7610, R22 ;  /* 0x0000761000167816 */ /* 0x000fe20000000016 */
[----:B------:R-:W-:Y:S06]  /*34f0*/  BRA `(.L_x_948) ;  /* 0x0000000000107947 */ /* 0x000fec0003800000 */
.L_x_971:
[----:B------:R-:W2:Y:S02]  /*3500*/  LDG.E R4, desc[UR36][R4.64] ;  /* 0x0000002404047981 */ /* 0x000ea4000c1e1900 */
[----:B--2---:R-:W-:-:S04]  /*3510*/  I2FP.F32.U32 R0, R4 ;  /* 0x0000000400007245 */ /* 0x004fc80000201000 */
[----:B------:R-:W-:-:S04]  /*3520*/  F2FP.BF16.F32.PACK_AB R0, RZ, R0 ;  /* 0x00000000ff00723e */ /* 0x000fc800000010ff */
[----:B------:R-:W-:-:S07]  /*3530*/  PRMT R22, R0, 0x7610, R22 ;  /* 0x0000761000167816 */ /* 0x000fce0000000016 */
.L_x_948:
[----:B------:R-:W-:-:S07]  /*3540*/  VIADD R17, R17, 0x80 ;  /* 0x0000008011117836 */ /* 0x000fce0000000000 */
.L_x_942:
[----:B------:R-:W-:Y:S05]  /*3550*/  BSYNC.RECONVERGENT B6 ;  /* 0x0000000000067941 */ /* 0x000fea0003800200 */
.L_x_941:
        /* <DEDUP_REMOVED lines=25> */
.L_x_981:
[----:B------:R-:W2:Y:S02]  /*36f0*/  LDG.E.U8 R4, desc[UR36][R4.64] ;  /* 0x0000002404047981 */ /* 0x000ea4000c1e1100 */
[----:B--2---:R-:W-:-:S04]  /*3700*/  I2FP.F32.U32 R0, R4 ;  /* 0x0000000400007245 */ /* 0x004fc80000201000 */
[----:B------:R-:W-:Y:S01]  /*3710*/  F2FP.BF16.F32.PACK_AB R0, RZ, R0 ;  /* 0x00000000ff00723e */ /* 0x000fe200000010ff */
[----:B------:R-:W-:Y:S06]  /*3720*/  BRA `(.L_x_977) ;  /* 0x0000000c00a87947 */ /* 0x000fec0003800000 */
.L_x_980:
        /* <DEDUP_REMOVED lines=10> */
.L_x_984:
[----:B------:R-:W2:Y:S02]  /*37d0*/  LDG.E R4, desc[UR36][R4.64] ;  /* 0x0000002404047981 */ /* 0x000ea4000c1e1900 */
[----:B--2---:R-:W-:-:S04]  /*37e0*/  I2FP.F32.S32 R0, R4 ;  /* 0x0000000400007245 */ /* 0x004fc80000201400 */
[----:B------:R-:W-:Y:S01]  /*37f0*/  F2FP.BF16.F32.PACK_AB R0, RZ, R0 ;  /* 0x00000000ff00723e */ /* 0x000fe200000010ff */
[----:B------:R-:W-:Y:S06]  /*3800*/  BRA `(.L_x_977) ;  /* 0x0000000c00707947 */ /* 0x000fec0003800000 */
.L_x_983:
[----:B------:R-:W2:Y:S02]  /*3810*/  LDG.E.U16 R4, desc[UR36][R4.64] ;  /* 0x0000002404047981 */ /* 0x000ea4000c1e1500 */
[----:B--2---:R-:W0:Y:S02]  /*3820*/  I2F.S16 R0, R4 ;  /* 0x0000000400007306 */ /* 0x004e240000101400 */
[----:B0-----:R-:W-:Y:S01]  /*3830*/  F2FP.BF16.F32.PACK_AB R0, RZ, R0 ;  /* 0x00000000ff00723e */ /* 0x001fe200000010ff */
[----:B------:R-:W-:Y:S06]  /*3840*/  BRA `(.L_x_977) ;  /* 0x0000000c00607947 */ /* 0x000fec0003800000 */
.L_x_979:
        /* <DEDUP_REMOVED lines=9> */
.L_x_986:
[----:B------:R-:W2:Y:S02]  /*38e0*/  LDG.E.U16 R0, desc[UR36][R4.64] ;  /* 0x0000002404007981 */ /* 0x000ea4000c1e1500 */
[----:B--2---:R-:W-:-:S05]  /*38f0*/  HADD2.F32 R0, -RZ, R0.H0_H0 ;  /* 0x20000000ff007230 */ /* 0x004fca0000004100 */
[----:B------:R-:W-:Y:S01]  /*3900*/  F2FP.BF16.F32.PACK_AB R0, RZ, R0 ;  /* 0x00000000ff00723e */ /* 0x000fe200000010ff */
[----:B------:R-:W-:Y:S06]  /*3910*/  BRA `(.L_x_977) ;  /* 0x0000000c002c7947 */ /* 0x000fec0003800000 */
.L_x_985:
        /* <DEDUP_REMOVED lines=9> */
.L_x_988:
[----:B------:R-:W2:Y:S02]  /*39b0*/  LDG.E.U16 R4, desc[UR36][R4.64] ;  /* 0x0000002404047981 */ /* 0x000ea4000c1e1500 */
[----:B--2---:R-:W-:-:S05]  /*39c0*/  HADD2.F32 R0, -RZ, R4.H0_H0 ;  /* 0x20000004ff007230 */ /* 0x004fca0000004100 */
[----:B------:R-:W-:Y:S01]  /*39d0*/  F2FP.BF16.F32.PACK_AB R0, RZ, R0 ;  /* 0x00000000ff00723e */ /* 0x000fe200000010ff */
[----:B------:R-:W-:Y:S06]  /*39e0*/  BRA `(.L_x_977) ;  /* 0x0000000800f87947 */ /* 0x000fec0003800000 */
.L_x_987:
        /* <DEDUP_REMOVED lines=12> */
.L_x_978:
        /* <DEDUP_REMOVED lines=13> */
.L_x_991:
        /* <DEDUP_REMOVED lines=12> */
.L_x_990:
        /* <DEDUP_REMOVED lines=27> */
.L_x_993:
        /* <DEDUP_REMOVED lines=12> */
[----:B------:R-:W-:Y:S01]  /*3eb0*/  F2FP.BF16.F32.PACK_AB R0, RZ, R0 ;  /* 0x00000000ff00723e */ /* 0x000fe200000010ff */
[----:B------:R-:W-:Y:S06]  /*3ec0*/  BRA `(.L_x_977) ;  /* 0x0000000400c07947 */ /* 0x000fec0003800000 */
.L_x_992:
[----:B------:R1:W5:Y:S01]  /*3ed0*/  LDG.E.U16 R0, desc[UR36][R4.64] ;  /* 0x0000002404007981 */ /* 0x000362000c1e1500 */
[----:B------:R-:W-:Y:S05]  /*3ee0*/  BRA `(.L_x_977) ;  /* 0x0000000400b87947 */ /* 0x000fea0003800000 */
.L_x_989:
        /* <DEDUP_REMOVED lines=12> */
.L_x_996:
        /* <DEDUP_REMOVED lines=21> */
.L_x_1000:
[----:B------:R-:W-:Y:S05]  /*4100*/  BSYNC.RECONVERGENT B1 ;  /* 0x0000000000017941 */ /* 0x000fea0003800200 */
.L_x_999:
[----:B------:R-:W-:Y:S01]  /*4110*/  IMAD.SHL.U32 R0, R0, 0x100000, RZ ;  /* 0x0010000000007824 */ /* 0x000fe200078e00ff */
[----:B------:R-:W-:-:S04]  /*4120*/  LEA R3, R3, 0x3b800000, 0x17 ;  /* 0x3b80000003037811 */ /* 0x000fc800078eb8ff */
[----:B------:R-:W-:-:S07]  /*4130*/  LOP3.LUT R0, R3, R0, R7, 0xfe, !PT ;  /* 0x0000000003007212 */ /* 0x000fce00078efe07 */
.L_x_998:
[----:B------:R-:W-:Y:S05]  /*4140*/  BSYNC.RECONVERGENT B0 ;  /* 0x0000000000007941 */ /* 0x000fea0003800200 */
.L_x_997:
[----:B------:R-:W-:Y:S01]  /*4150*/  F2FP.BF16.F32.PACK_AB R0, RZ, R0 ;  /* 0x00000000ff00723e */ /* 0x000fe200000010ff */
[----:B------:R-:W-:Y:S06]  /*4160*/  BRA `(.L_x_977) ;  /* 0x0000000400187947 */ /* 0x000fec0003800000 */
.L_x_995:
        /* <DEDUP_REMOVED lines=21> */
.L_x_1004:
[----:B------:R-:W-:Y:S05]  /*42c0*/  BSYNC.RECONVERGENT B1 ;  /* 0x0000000000017941 */ /* 0x000fea0003800200 */
.L_x_1003:
[----:B------:R-:W-:Y:S01]  /*42d0*/  IMAD.SHL.U32 R0, R0, 0x200000, RZ ;  /* 0x0020000000007824 */ /* 0x000fe200078e00ff */
[----:B------:R-:W-:-:S04]  /*42e0*/  LEA R3, R3, 0x37800000, 0x17 ;  /* 0x3780000003037811 */ /* 0x000fc800078eb8ff */
[----:B------:R-:W-:-:S07]  /*42f0*/  LOP3.LUT R0, R3, R0, R7, 0xfe, !PT ;  /* 0x0000000003007212 */ /* 0x000fce00078efe07 */
.L_x_1002:
[----:B------:R-:W-:Y:S05]  /*4300*/  BSYNC.RECONVERGENT B0 ;  /* 0x0000000000007941 */ /* 0x000fea0003800200 */
.L_x_1001:
[----:B------:R-:W-:Y:S01]  /*4310*/  F2FP.BF16.F32.PACK_AB R0, RZ, R0 ;  /* 0x00000000ff00723e */ /* 0x000fe200000010ff */
[----:B------:R-:W-:Y:S06]  /*4320*/  BRA `(.L_x_977) ;  /* 0x0000000000a87947 */ /* 0x000fec0003800000 */
.L_x_994:
        /* <DEDUP_REMOVED lines=14> */
.L_x_1008:
[----:B------:R-:W-:Y:S05]  /*4410*/  BSYNC.RECONVERGENT B0 ;  /* 0x0000000000007941 */ /* 0x000fea0003800200 */
.L_x_1007:
[----:B------:R-:W-:Y:S01]  /*4420*/  F2FP.BF16.F32.PACK_AB R0, RZ, R0 ;  /* 0x00000000ff00723e */ /* 0x000fe200000010ff */
[----:B------:R-:W-:Y:S06]  /*4430*/  BRA `(.L_x_977) ;  /* 0x0000000000647947 */ /* 0x000fec0003800000 */
.L_x_982:
        /* <DEDUP_REMOVED lines=16> */
.L_x_1009:
[----:B------:R-:W-:Y:S01]  /*4540*/  PRMT R0, RZ, 0x7610, R0 ;  /* 0x00007610ff007816 */ /* 0x000fe20000000000 */
[----:B------:R-:W-:Y:S06]  /*4550*/  BRA `(.L_x_977) ;  /* 0x00000000001c7947 */ /* 0x000fec0003800000 */
.L_x_1006:
[----:B------:R-:W2:Y:S02]  /*4560*/  LDG.E.64 R4, desc[UR36][R4.64] ;  /* 0x0000002404047981 */ /* 0x000ea4000c1e1b00 */
[----:B--2---:R-:W0:Y:S02]  /*4570*/  I2F.U64 R0, R4 ;  /* 0x0000000400007312 */ /* 0x004e240000301000 */
[----:B0-----:R-:W-:Y:S01]  /*4580*/  F2FP.BF16.F32.PACK_AB R0, RZ, R0 ;  /* 0x00000000ff00723e */ /* 0x001fe200000010ff */
[----:B------:R-:W-:Y:S06]  /*4590*/  BRA `(.L_x_977) ;  /* 0x00000000000c7947 */ /* 0x000fec0003800000 */
.L_x_1005:
[----:B------:R-:W2:Y:S02]  /*45a0*/  LDG.E R4, desc[UR36][R4.64] ;  /* 0x0000002404047981 */ /* 0x000ea4000c1e1900 */
[----:B--2---:R-:W-:-:S04]  /*45b0*/  I2FP.F32.U32 R0, R4 ;  /* 0x0000000400007245 */ /* 0x004fc80000201000 */
[----:B------:R-:W-:-:S07]  /*45c0*/  F2FP.BF16.F32.PACK_AB R0, RZ, R0 ;  /* 0x00000000ff00723e */ /* 0x000fce00000010ff */
.L_x_977:
[----:B------:R-:W-:Y:S05]  /*45d0*/  BSYNC.RECONVERGENT B6 ;  /* 0x0000000000067941 */ /* 0x000fea0003800200 */
.L_x_976:
[C---:B------:R-:W-:Y:S01]  /*45e0*/  VIADD R7, R25.reuse, 0x180 ;  /* 0x0000018019077836 */ /* 0x040fe20000000000 */
[----:B------:R-:W2:Y:S01]  /*45f0*/  LDC.U8 R17, c[0x0][0x3a4] ;  /* 0x0000e900ff117b82 */ /* 0x000ea20000000000 */
[C---:B------:R-:W-:Y:S01]  /*4600*/  VIADD R3, R25.reuse, 0x100 ;  /* 0x0000010019037836 */ /* 0x040fe20000000000 */
[CC--:B------:R-:W-:Y:S01]  /*4610*/  ISETP.GE.AND P0, PT, R25.reuse, R16.reuse, PT ;  /* 0x000000101900720c */ /* 0x0c0fe20003f06270 */
[----:B------:R-:W-:Y:S01]  /*4620*/  VIADD R23, R25, 0x80 ;  /* 0x0000008019177836 */ /* 0x000fe20000000000 */
[-C--:B------:R-:W-:Y:S01]  /*4630*/  ISETP.GE.AND P3, PT, R7, R16.reuse, PT ;  /* 0x000000100700720c */ /* 0x080fe20003f66270 */
[----:B------:R-:W-:Y:S01]  /*4640*/  BSSY.RECONVERGENT B6, `(.L_x_1010) ;  /* 0x0000115000067945 */ /* 0x000fe20003800200 */
[-C--:B------:R-:W-:Y:S02]  /*4650*/  ISETP.GE.AND P2, PT, R3, R16.reuse, PT ;  /* 0x000000100300720c */ /* 0x080fe40003f46270 */
[----:B------:R-:W-:-:S07]  /*4660*/  ISETP.GE.AND P1, PT, R23, R16, PT ;  /* 0x000000101700720c */ /* 0x000fce0003f26270 */
[----:B-----5:R-:W-:Y:S02]  /*4670*/  @!P0 IMAD.U32 R3, R19, 0x10000, RZ ;  /* 0x0001000013038824 */ /* 0x020fe400078e00ff */
[----:B------:R-:W-:Y:S02]  /*4680*/  @!P3 IMAD.U32 R6, R0, 0x10000, RZ ;  /* 0x000100000006b824 */ /* 0x000fe400078e00ff */
[----:B01----:R-:W-:Y:S01]  /*4690*/  @!P2 IMAD.U32 R4, R22, 0x10000, RZ ;  /* 0x000100001604a824 */ /* 0x003fe200078e00ff */
[----:B------:R-:W-:Y:S01]  /*46a0*/  @!P0 SHF.R.U32.HI R5, RZ, 0x1f, R3 ;  /* 0x0000001fff058819 */ /* 0x000fe20000011603 */
[----:B------:R-:W-:Y:S01]  /*46b0*/  @!P1 IMAD.U32 R0, R18, 0x10000, RZ ;  /* 0x0001000012009824 */ /* 0x000fe200078e00ff */
[----:B------:R-:W-:Y:S02]  /*46c0*/  @!P3 SHF.R.U32.HI R19, RZ, 0x1f, R6 ;  /* 0x0000001fff13b819 */ /* 0x000fe40000011606 */
[----:B------:R-:W-:Y:S02]  /*46d0*/  @!P2 SHF.R.U32.HI R18, RZ, 0x1f, R4 ;  /* 0x0000001fff12a819 */ /* 0x000fe40000011604 */
[----:B------:R-:W-:Y:S01]  /*46e0*/  @!P1 SHF.R.U32.HI R22, RZ, 0x1f, R0 ;  /* 0x0000001fff169819 */ /* 0x000fe20000011600 */
[----:B------:R-:W-:Y:S06]  /*46f0*/  @P0 BRA `(.L_x_1011) ;  /* 0x0000001000240947 */ /* 0x000fec0003800000 */
[----:B------:R-:W0:Y:S01]  /*4700*/  LDCU UR4, c[0x0][0x3a8] ;  /* 0x00007500ff0477ac */ /* 0x000e220008000800 */
[----:B------:R-:W1:Y:S01]  /*4710*/  LDC.64 R8, c[0x0][0x388] ;  /* 0x0000e200ff087b82 */ /* 0x000e620000000a00 */
[----:B------:R-:W-:Y:S01]  /*4720*/  IMAD R0, R2, 0x200, R25 ;  /* 0x0000020002007824 */ /* 0x000fe200078e0219 */
[----:B--2---:R-:W-:-:S03]  /*4730*/  PRMT R4, R17, 0x9910, RZ ;  /* 0x0000991011047816 */ /* 0x004fc600000000ff */
        /* <DEDUP_REMOVED lines=17> */
.L_x_1015:
[----:B------:R0:W-:Y:S01]  /*4850*/  STG.E.U8 desc[UR36][R8.64], R5 ;  /* 0x0000000508007986 */ /* 0x0001e2000c101124 */
[----:B------:R-:W-:Y:S01]  /*4860*/  IMAD.MOV.U32 R25, RZ, RZ, R23 ;  /* 0x000000ffff197224 */ /* 0x000fe200078e0017 */
[----:B------:R-:W-:Y:S06]  /*4870*/  BRA `(.L_x_1011) ;  /* 0x0000000c00c47947 */ /* 0x000fec0003800000 */
.L_x_1014:
        /* <DEDUP_REMOVED lines=12> */
.L_x_1018:
[----:B------:R-:W-:Y:S01]  /*4940*/  PRMT R3, R5, 0x8880, RZ ;  /* 0x0000888005037816 */ /* 0x000fe200000000ff */
[----:B------:R-:W-:-:S04]  /*4950*/  IMAD.MOV.U32 R25, RZ, RZ, R23 ;  /* 0x000000ffff197224 */ /* 0x000fc800078e0017 */
[----:B------:R0:W-:Y:S01]  /*4960*/  STG.E desc[UR36][R8.64], R3 ;  /* 0x0000000308007986 */ /* 0x0001e2000c101924 */
[----:B------:R-:W-:Y:S05]  /*4970*/  BRA `(.L_x_1011) ;  /* 0x0000000c00847947 */ /* 0x000fea0003800000 */
.L_x_1017:
[----:B------:R-:W-:Y:S01]  /*4980*/  PRMT R3, R5, 0x8880, RZ ;  /* 0x0000888005037816 */ /* 0x000fe200000000ff */
[----:B------:R-:W-:-:S03]  /*4990*/  IMAD.MOV.U32 R25, RZ, RZ, R23 ;  /* 0x000000ffff197224 */ /* 0x000fc600078e0017 */
[----:B------:R-:W-:-:S05]  /*49a0*/  PRMT R3, R3, 0x7710, RZ ;  /* 0x0000771003037816 */ /* 0x000fca00000000ff */
[----:B------:R0:W-:Y:S01]  /*49b0*/  STG.E.U16 desc[UR36][R8.64], R3 ;  /* 0x0000000308007986 */ /* 0x0001e2000c101524 */
[----:B------:R-:W-:Y:S05]  /*49c0*/  BRA `(.L_x_1011) ;  /* 0x0000000c00707947 */ /* 0x000fea0003800000 */
.L_x_1013:
        /* <DEDUP_REMOVED lines=10> */
.L_x_1020:
[----:B------:R-:W0:Y:S01]  /*4a70*/  I2F.S8 R0, R5 ;  /* 0x0000000500007306 */ /* 0x000e220000001400 */
[----:B------:R-:W-:Y:S01]  /*4a80*/  IMAD.MOV.U32 R25, RZ, RZ, R23 ;  /* 0x000000ffff197224 */ /* 0x000fe200078e0017 */
[----:B0-----:R-:W-:-:S05]  /*4a90*/  F2FP.F16.F32.PACK_AB R0, RZ, R0 ;  /* 0x00000000ff00723e */ /* 0x001fca00000000ff */
[----:B------:R0:W-:Y:S01]  /*4aa0*/  STG.E.U16 desc[UR36][R8.64], R0 ;  /* 0x0000000008007986 */ /* 0x0001e2000c101524 */
[----:B------:R-:W-:Y:S05]  /*4ab0*/  BRA `(.L_x_1011) ;  /* 0x0000000c00347947 */ /* 0x000fea0003800000 */
.L_x_1019:
        /* <DEDUP_REMOVED lines=11> */
.L_x_1022:
[----:B------:R-:W0:Y:S01]  /*4b70*/  I2F.S8 R5, R5 ;  /* 0x0000000500057306 */ /* 0x000e220000001400 */
[----:B------:R-:W-:Y:S01]  /*4b80*/  IMAD.MOV.U32 R25, RZ, RZ, R23 ;  /* 0x000000ffff197224 */ /* 0x000fe200078e0017 */
[----:B0-----:R-:W-:-:S04]  /*4b90*/  F2FP.F16.F32.PACK_AB R3, RZ, R5 ;  /* 0x00000005ff03723e */ /* 0x001fc800000000ff */
[----:B------:R-:W-:-:S05]  /*4ba0*/  PRMT R3, R3, 0x5410, RZ ;  /* 0x0000541003037816 */ /* 0x000fca00000000ff */
[----:B------:R0:W-:Y:S01]  /*4bb0*/  STG.E desc[UR36][R8.64], R3 ;  /* 0x0000000308007986 */ /* 0x0001e2000c101924 */
[----:B------:R-:W-:Y:S05]  /*4bc0*/  BRA `(.L_x_1011) ;  /* 0x0000000800f07947 */ /* 0x000fea0003800000 */
.L_x_1021:
[----:B------:R-:W-:Y:S01]  /*4bd0*/  PRMT R4, R5, 0x8880, RZ ;  /* 0x0000888005047816 */ /* 0x000fe200000000ff */
[----:B------:R-:W-:-:S03]  /*4be0*/  IMAD.MOV.U32 R25, RZ, RZ, R23 ;  /* 0x000000ffff197224 */ /* 0x000fc600078e0017 */
[----:B------:R-:W-:-:S06]  /*4bf0*/  PRMT R4, R4, 0x7710, RZ ;  /* 0x0000771004047816 */ /* 0x000fcc00000000ff */
[----:B------:R-:W0:Y:S02]  /*4c00*/  I2F.F64.S16 R4, R4 ;  /* 0x0000000400047312 */ /* 0x000e240000101c00 */
[----:B0-----:R0:W-:Y:S01]  /*4c10*/  STG.E.64 desc[UR36][R8.64], R4 ;  /* 0x0000000408007986 */ /* 0x0011e2000c101b24 */
[----:B------:R-:W-:Y:S05]  /*4c20*/  BRA `(.L_x_1011) ;  /* 0x0000000800d87947 */ /* 0x000fea0003800000 */
.L_x_1012:
        /* <DEDUP_REMOVED lines=13> */
.L_x_1025:
[----:B------:R-:W-:Y:S02]  /*4d00*/  PRMT R4, R5, 0x8880, RZ ;  /* 0x0000888005047816 */ /* 0x000fe400000000ff */
[----:B------:R-:W-:Y:S01]  /*4d10*/  CS2R R6, SRZ ;  /* 0x0000000000067805 */ /* 0x000fe2000001ff00 */
[----:B------:R-:W-:Y:S01]  /*4d20*/  IMAD.MOV.U32 R25, RZ, RZ, R23 ;  /* 0x000000ffff197224 */ /* 0x000fe200078e0017 */
[----:B------:R-:W-:-:S06]  /*4d30*/  PRMT R4, R4, 0x7710, RZ ;  /* 0x0000771004047816 */ /* 0x000fcc00000000ff */
[----:B------:R-:W0:Y:S02]  /*4d40*/  I2F.F64.S16 R4, R4 ;  /* 0x0000000400047312 */ /* 0x000e240000101c00 */
[----:B0-----:R4:W-:Y:S01]  /*4d50*/  STG.E.128 desc[UR36][R8.64], R4 ;  /* 0x0000000408007986 */ /* 0x0019e2000c101d24 */
[----:B------:R-:W-:Y:S05]  /*4d60*/  BRA `(.L_x_1011) ;  /* 0x0000000800887947 */ /* 0x000fea0003800000 */
.L_x_1024:
        /* <DEDUP_REMOVED lines=19> */
.L_x_1029:
[----:B------:R-:W-:Y:S05]  /*4ea0*/  BSYNC.RECONVERGENT B0 ;  /* 0x0000000000007941 */ /* 0x000fea0003800200 */
.L_x_1028:
[----:B------:R-:W-:Y:S01]  /*4eb0*/  LOP3.LUT R7, R0, 0x80, R7, 0xf8, !PT ;  /* 0x0000008000077812 */ /* 0x000fe200078ef807 */
[----:B------:R-:W-:-:S04]  /*4ec0*/  IMAD.MOV.U32 R25, RZ, RZ, R23 ;  /* 0x000000ffff197224 */ /* 0x000fc800078e0017 */
[----:B------:R3:W-:Y:S01]  /*4ed0*/  STG.E.U8 desc[UR36][R8.64], R7 ;  /* 0x0000000708007986 */ /* 0x0007e2000c101124 */
[----:B------:R-:W-:Y:S05]  /*4ee0*/  BRA `(.L_x_1011) ;  /* 0x0000000800287947 */ /* 0x000fea0003800000 */
.L_x_1027:
        /* <DEDUP_REMOVED lines=15> */
.L_x_1031:
[----:B------:R-:W-:Y:S05]  /*4fe0*/  BSYNC.RECONVERGENT B0 ;  /* 0x0000000000007941 */ /* 0x000fea0003800200 */
.L_x_1030:
[----:B------:R-:W-:Y:S01]  /*4ff0*/  LOP3.LUT R7, R0, 0x80, R7, 0xf8, !PT ;  /* 0x0000008000077812 */ /* 0x000fe200078ef807 */
[----:B------:R-:W-:-:S04]  /*5000*/  IMAD.MOV.U32 R25, RZ, RZ, R23 ;  /* 0x000000ffff197224 */ /* 0x000fc800078e0017 */
[----:B------:R1:W-:Y:S01]  /*5010*/  STG.E.U8 desc[UR36][R8.64], R7 ;  /* 0x0000000708007986 */ /* 0x0003e2000c101124 */
[----:B------:R-:W-:Y:S05]  /*5020*/  BRA `(.L_x_1011) ;  /* 0x0000000400d87947 */ /* 0x000fea0003800000 */
.L_x_1026:
[----:B------:R-:W0:Y:S01]  /*5030*/  I2F.S8 R0, R5 ;  /* 0x0000000500007306 */ /* 0x000e220000001400 */
[----:B------:R-:W-:Y:S01]  /*5040*/  IMAD.MOV.U32 R25, RZ, RZ, R23 ;  /* 0x000000ffff197224 */ /* 0x000fe200078e0017 */
[----:B0-----:R-:W-:-:S05]  /*5050*/  F2FP.BF16.F32.PACK_AB R0, RZ, R0 ;  /* 0x00000000ff00723e */ /* 0x001fca00000010ff */
[----:B------:R0:W-:Y:S01]  /*5060*/  STG.E.U16 desc[UR36][R8.64], R0 ;  /* 0x0000000008007986 */ /* 0x0001e2000c101524 */
[----:B------:R-:W-:Y:S05]  /*5070*/  BRA `(.L_x_1011) ;  /* 0x0000000400c47947 */ /* 0x000fea0003800000 */
.L_x_1023:
        /* <DEDUP_REMOVED lines=13> */
.L_x_1034:
        /* <DEDUP_REMOVED lines=13> */
.L_x_1037:
[----:B------:R-:W-:-:S04]  /*5220*/  SHF.R.U32.HI R0, RZ, 0x14, R3 ;  /* 0x00000014ff007819 */ /* 0x000fc80000011603 */
[----:B------:R-:W-:-:S04]  /*5230*/  LOP3.LUT R0, R0, 0x1, RZ, 0xc0, !PT ;  /* 0x0000000100007812 */ /* 0x000fc800078ec0ff */
[----:B------:R-:W-:-:S04]  /*5240*/  IADD3 R0, PT, PT, R3, 0x487ffff, R0 ;  /* 0x0487ffff03007810 */ /* 0x000fc80007ffe000 */
[----:B------:R-:W-:-:S04]  /*5250*/  SHF.R.U32.HI R0, RZ, 0x14, R0 ;  /* 0x00000014ff007819 */ /* 0x000fc80000011600 */
[----:B------:R-:W-:-:S07]  /*5260*/  LOP3.LUT R0, R0, 0xff, RZ, 0xc0, !PT ;  /* 0x000000ff00007812 */ /* 0x000fce00078ec0ff */
.L_x_1038:
[----:B------:R-:W-:-:S04]  /*5270*/  SHF.R.U32.HI R3, RZ, 0x18, R3 ;  /* 0x00000018ff037819 */ /* 0x000fc80000011603 */
[----:B------:R-:W-:-:S04]  /*5280*/  LOP3.LUT R0, R0, 0x80, R3, 0xf8, !PT ;  /* 0x0000008000007812 */ /* 0x000fc800078ef803 */
[----:B------:R-:W-:-:S07]  /*5290*/  PRMT R4, R0, 0x7610, R4 ;  /* 0x0000761000047816 */ /* 0x000fce0000000004 */
.L_x_1036:
[----:B------:R-:W-:Y:S05]  /*52a0*/  BSYNC.RECONVERGENT B0 ;  /* 0x0000000000007941 */ /* 0x000fea0003800200 */
.L_x_1035:
[----:B------:R0:W-:Y:S01]  /*52b0*/  STG.E.U8 desc[UR36][R8.64], R4 ;  /* 0x0000000408007986 */ /* 0x0001e2000c101124 */
[----:B------:R-:W-:Y:S01]  /*52c0*/  IMAD.MOV.U32 R25, RZ, RZ, R23 ;  /* 0x000000ffff197224 */ /* 0x000fe200078e0017 */
[----:B------:R-:W-:Y:S06]  /*52d0*/  BRA `(.L_x_1011) ;  /* 0x00000004002c7947 */ /* 0x000fec0003800000 */
.L_x_1033:
        /* <DEDUP_REMOVED lines=13> */
.L_x_1041:
[----:B------:R-:W-:-:S04]  /*53b0*/  SHF.R.U32.HI R0, RZ, 0x15, R3 ;  /* 0x00000015ff007819 */ /* 0x000fc80000011603 */
[----:B------:R-:W-:-:S04]  /*53c0*/  LOP3.LUT R0, R0, 0x1, RZ, 0xc0, !PT ;  /* 0x0000000100007812 */ /* 0x000fc800078ec0ff */
[----:B------:R-:W-:-:S04]  /*53d0*/  IADD3 R0, PT, PT, R3, 0x88fffff, R0 ;  /* 0x088fffff03007810 */ /* 0x000fc80007ffe000 */
[----:B------:R-:W-:-:S04]  /*53e0*/  SHF.R.U32.HI R0, RZ, 0x15, R0 ;  /* 0x00000015ff007819 */ /* 0x000fc80000011600 */
[----:B------:R-:W-:-:S07]  /*53f0*/  LOP3.LUT R0, R0, 0xff, RZ, 0xc0, !PT ;  /* 0x000000ff00007812 */ /* 0x000fce00078ec0ff */
.L_x_1042:
[----:B------:R-:W-:-:S04]  /*5400*/  SHF.R.U32.HI R3, RZ, 0x18, R3 ;  /* 0x00000018ff037819 */ /* 0x000fc80000011603 */
[----:B------:R-:W-:-:S04]  /*5410*/  LOP3.LUT R0, R0, 0x80, R3, 0xf8, !PT ;  /* 0x0000008000007812 */ /* 0x000fc800078ef803 */
[----:B------:R-:W-:-:S07]  /*5420*/  PRMT R4, R0, 0x7610, R4 ;  /* 0x0000761000047816 */ /* 0x000fce0000000004 */
.L_x_1040:
[----:B------:R-:W-:Y:S05]  /*5430*/  BSYNC.RECONVERGENT B0 ;  /* 0x0000000000007941 */ /* 0x000fea0003800200 */
.L_x_1039:
[----:B------:R0:W-:Y:S01]  /*5440*/  STG.E.U8 desc[UR36][R8.64], R4 ;  /* 0x0000000408007986 */ /* 0x0001e2000c101124 */
[----:B------:R-:W-:Y:S01]  /*5450*/  IMAD.MOV.U32 R25, RZ, RZ, R23 ;  /* 0x000000ffff197224 */ /* 0x000fe200078e0017 */
[----:B------:R-:W-:Y:S06]  /*5460*/  BRA `(.L_x_1011) ;  /* 0x0000000000c87947 */ /* 0x000fec0003800000 */
.L_x_1032:
[----:B------:R-:W-:-:S13]  /*5470*/  ISETP.NE.AND P0, PT, R0, 0x1c, PT ;  /* 0x0000001c0000780c */ /* 0x000fda0003f05270 */
[----:B------:R-:W-:Y:S05]  /*5480*/  @!P0 BRA `(.L_x_1043) ;  /* 0x0000000000b48947 */ /* 0x000fea0003800000 */
[----:B------:R-:W-:-:S13]  /*5490*/  ISETP.NE.AND P0, PT, R0, 0x1d, PT ;  /* 0x0000001d0000780c */ /* 0x000fda0003f05270 */
[----:B------:R-:W-:Y:S05]  /*54a0*/  @!P0 BRA `(.L_x_1044) ;  /* 0x0000000000948947 */ /* 0x000fea0003800000 */
[----:B------:R-:W-:-:S13]  /*54b0*/  ISETP.NE.AND P0, PT, R0, 0x2c, PT ;  /* 0x0000002c0000780c */ /* 0x000fda0003f05270 */
[----:B------:R-:W-:Y:S05]  /*54c0*/  @!P0 BRA `(.L_x_1045) ;  /* 0x0000000000488947 */ /* 0x000fea0003800000 */
.L_x_1016:
        /* <DEDUP_REMOVED lines=16> */
.L_x_1046:
[----:B------:R-:W-:Y:S01]  /*55d0*/  IMAD.MOV.U32 R25, RZ, RZ, R23 ;  /* 0x000000ffff197224 */ /* 0x000fe200078e0017 */
[----:B------:R-:W-:Y:S06]  /*55e0*/  BRA `(.L_x_1011) ;  /* 0x0000000000687947 */ /* 0x000fec0003800000 */
.L_x_1045:
        /* <DEDUP_REMOVED lines=17> */
.L_x_1044:
[----:B------:R-:W-:Y:S01]  /*5700*/  PRMT R5, R5, 0x8880, RZ ;  /* 0x0000888005057816 */ /* 0x000fe200000000ff */
[----:B------:R-:W-:-:S04]  /*5710*/  IMAD.MOV.U32 R25, RZ, RZ, R23 ;  /* 0x000000ffff197224 */ /* 0x000fc800078e0017 */
[----:B------:R-:W-:-:S05]  /*5720*/  IMAD.MOV.U32 R4, RZ, RZ, R5 ;  /* 0x000000ffff047224 */ /* 0x000fca00078e0005 */
[----:B------:R-:W-:-:S05]  /*5730*/  SHF.R.S32.HI R5, RZ, 0x1f, R4 ;  /* 0x0000001fff057819 */ /* 0x000fca0000011404 */
[----:B------:R0:W-:Y:S01]  /*5740*/  STG.E.64 desc[UR36][R8.64], R4 ;  /* 0x0000000408007986 */ /* 0x0001e2000c101b24 */
[----:B------:R-:W-:Y:S05]  /*5750*/  BRA `(.L_x_1011) ;  /* 0x00000000000c7947 */ /* 0x000fea0003800000 */
.L_x_1043:
[----:B------:R-:W-:Y:S01]  /*5760*/  PRMT R3, R5, 0x8880, RZ ;  /* 0x0000888005037816 */ /* 0x000fe200000000ff */
[----:B------:R-:W-:-:S04]  /*5770*/  IMAD.MOV.U32 R25, RZ, RZ, R23 ;  /* 0x000000ffff197224 */ /* 0x000fc800078e0017 */
[----:B------:R0:W-:Y:S03]  /*5780*/  STG.E desc[UR36][R8.64], R3 ;  /* 0x0000000308007986 */ /* 0x0001e6000c101924 */
.L_x_1011:
[----:B------:R-:W-:Y:S05]  /*5790*/  BSYNC.RECONVERGENT B6 ;  /* 0x0000000000067941 */ /* 0x000fea0003800200 */
.L_x_1010:
[----:B------:R-:W-:Y:S01]  /*57a0*/  ISETP.GE.AND P0, PT, R25, R16, PT ;  /* 0x000000101900720c */ /* 0x000fe20003f06270 */
[----:B------:R-:W-:-:S12]  /*57b0*/  BSSY.RECONVERGENT B6, `(.L_x_1047) ;  /* 0x00001e6000067945 */ /* 0x000fd80003800200 */
[----:B------:R-:W-:Y:S05]  /*57c0*/  @P0 BRA `(.L_x_1048) ;  /* 0x0000001c00900947 */ /* 0x000fea0003800000 */
[----:B------:R-:W5:Y:S01]  /*57d0*/  LDCU UR4, c[0x0][0x3a8] ;  /* 0x00007500ff0477ac */ /* 0x000f620008000800 */
[----:B01-34-:R-:W0:Y:S01]  /*57e0*/  LDC.64 R8, c[0x0][0x388] ;  /* 0x0000e200ff087b82 */ /* 0x01be220000000a00 */
[----:B------:R-:W-:Y:S01]  /*57f0*/  IMAD R0, R2, 0x200, R25 ;  /* 0x0000020002007824 */ /* 0x000fe200078e0219 */
[----:B--2---:R-:W-:-:S03]  /*5800*/  PRMT R4, R17, 0x9910, RZ ;  /* 0x0000991011047816 */ /* 0x004fc600000000ff */
        /* <DEDUP_REMOVED lines=16> */
.L_x_1052:
[----:B------:R0:W-:Y:S01]  /*5910*/  STG.E.U8 desc[UR36][R8.64], R22 ;  /* 0x0000001608007986 */ /* 0x0001e2000c101124 */
[----:B------:R-:W-:Y:S05]  /*5920*/  BRA `(.L_x_1054) ;  /* 0x0000000c00687947 */ /* 0x000fea0003800000 */
.L_x_1051:
        /* <DEDUP_REMOVED lines=10> */
.L_x_1056:
[----:B------:R-:W-:-:S05]  /*59d0*/  PRMT R3, R22, 0x8880, RZ ;  /* 0x0000888016037816 */ /* 0x000fca00000000ff */
[----:B------:R0:W-:Y:S01]  /*59e0*/  STG.E desc[UR36][R8.64], R3 ;  /* 0x0000000308007986 */ /* 0x0001e2000c101924 */
[----:B------:R-:W-:Y:S05]  /*59f0*/  BRA `(.L_x_1054) ;  /* 0x0000000c00347947 */ /* 0x000fea0003800000 */
.L_x_1055:
[----:B------:R-:W-:-:S04]  /*5a00*/  PRMT R3, R22, 0x8880, RZ ;  /* 0x0000888016037816 */ /* 0x000fc800000000ff */
[----:B------:R-:W-:-:S05]  /*5a10*/  PRMT R3, R3, 0x7710, RZ ;  /* 0x0000771003037816 */ /* 0x000fca00000000ff */
[----:B------:R0:W-:Y:S01]  /*5a20*/  STG.E.U16 desc[UR36][R8.64], R3 ;  /* 0x0000000308007986 */ /* 0x0001e2000c101524 */
[----:B------:R-:W-:Y:S05]  /*5a30*/  BRA `(.L_x_1054) ;  /* 0x0000000c00247947 */ /* 0x000fea0003800000 */
.L_x_1050:
        /* <DEDUP_REMOVED lines=9> */
.L_x_1058:
[----:B------:R-:W0:Y:S02]  /*5ad0*/  I2F.S8 R0, R22 ;  /* 0x0000001600007306 */ /* 0x000e240000001400 */
[----:B0-----:R-:W-:-:S05]  /*5ae0*/  F2FP.F16.F32.PACK_AB R0, RZ, R0 ;  /* 0x00000000ff00723e */ /* 0x001fca00000000ff */
[----:B------:R0:W-:Y:S01]  /*5af0*/  STG.E.U16 desc[UR36][R8.64], R0 ;  /* 0x0000000008007986 */ /* 0x0001e2000c101524 */
[----:B------:R-:W-:Y:S05]  /*5b00*/  BRA `(.L_x_1054) ;  /* 0x0000000800f07947 */ /* 0x000fea0003800000 */
.L_x_1057:
        /* <DEDUP_REMOVED lines=10> */
.L_x_1060:
[----:B------:R-:W0:Y:S02]  /*5bb0*/  I2F.S8 R22, R22 ;  /* 0x0000001600167306 */ /* 0x000e240000001400 */
[----:B0-----:R-:W-:-:S04]  /*5bc0*/  F2FP.F16.F32.PACK_AB R3, RZ, R22 ;  /* 0x00000016ff03723e */ /* 0x001fc800000000ff */
[----:B------:R-:W-:-:S05]  /*5bd0*/  PRMT R3, R3, 0x5410, RZ ;  /* 0x0000541003037816 */ /* 0x000fca00000000ff */
[----:B------:R0:W-:Y:S01]  /*5be0*/  STG.E desc[UR36][R8.64], R3 ;  /* 0x0000000308007986 */ /* 0x0001e2000c101924 */
[----:B------:R-:W-:Y:S05]  /*5bf0*/  BRA `(.L_x_1054) ;  /* 0x0000000800b47947 */ /* 0x000fea0003800000 */
.L_x_1059:
[----:B------:R-:W-:-:S04]  /*5c00*/  PRMT R4, R22, 0x8880, RZ ;  /* 0x0000888016047816 */ /* 0x000fc800000000ff */
[----:B------:R-:W-:-:S06]  /*5c10*/  PRMT R4, R4, 0x7710, RZ ;  /* 0x0000771004047816 */ /* 0x000fcc00000000ff */
[----:B------:R-:W0:Y:S02]  /*5c20*/  I2F.F64.S16 R4, R4 ;  /* 0x0000000400047312 */ /* 0x000e240000101c00 */
[----:B0-----:R0:W-:Y:S01]  /*5c30*/  STG.E.64 desc[UR36][R8.64], R4 ;  /* 0x0000000408007986 */ /* 0x0011e2000c101b24 */
[----:B------:R-:W-:Y:S05]  /*5c40*/  BRA `(.L_x_1054) ;  /* 0x0000000800a07947 */ /* 0x000fea0003800000 */
.L_x_1049:
        /* <DEDUP_REMOVED lines=14> */
.L_x_1064:
        /* <DEDUP_REMOVED lines=17> */
.L_x_1067:
[----:B------:R-:W-:-:S04]  /*5e40*/  SHF.R.U32.HI R3, RZ, 0x18, R5 ;  /* 0x00000018ff037819 */ /* 0x000fc80000011605 */
[----:B------:R-:W-:-:S04]  /*5e50*/  LOP3.LUT R0, R0, 0x80, R3, 0xf8, !PT ;  /* 0x0000008000007812 */ /* 0x000fc800078ef803 */
[----:B------:R-:W-:-:S07]  /*5e60*/  PRMT R4, R0, 0x7610, R4 ;  /* 0x0000761000047816 */ /* 0x000fce0000000004 */
.L_x_1066:
[----:B------:R-:W-:Y:S05]  /*5e70*/  BSYNC.RECONVERGENT B0 ;  /* 0x0000000000007941 */ /* 0x000fea0003800200 */
.L_x_1065:
[----:B------:R0:W-:Y:S01]  /*5e80*/  STG.E.U8 desc[UR36][R8.64], R4 ;  /* 0x0000000408007986 */ /* 0x0001e2000c101124 */
[----:B------:R-:W-:Y:S05]  /*5e90*/  BRA `(.L_x_1054) ;  /* 0x00000008000c7947 */ /* 0x000fea0003800000 */
.L_x_1063:
        /* <DEDUP_REMOVED lines=17> */
.L_x_1070:
[----:B------:R-:W-:-:S04]  /*5fb0*/  SHF.R.U32.HI R3, RZ, 0x18, R5 ;  /* 0x00000018ff037819 */ /* 0x000fc80000011605 */
[----:B------:R-:W-:-:S04]  /*5fc0*/  LOP3.LUT R0, R0, 0x80, R3, 0xf8, !PT ;  /* 0x0000008000007812 */ /* 0x000fc800078ef803 */
[----:B------:R-:W-:-:S07]  /*5fd0*/  PRMT R4, R0, 0x7610, R4 ;  /* 0x0000761000047816 */ /* 0x000fce0000000004 */
.L_x_1069:
[----:B------:R-:W-:Y:S05]  /*5fe0*/  BSYNC.RECONVERGENT B0 ;  /* 0x0000000000007941 */ /* 0x000fea0003800200 */
.L_x_1068:
[----:B------:R0:W-:Y:S01]  /*5ff0*/  STG.E.U8 desc[UR36][R8.64], R4 ;  /* 0x0000000408007986 */ /* 0x0001e2000c101124 */
[----:B------:R-:W-:Y:S05]  /*6000*/  BRA `(.L_x_1054) ;  /* 0x0000000400b07947 */ /* 0x000fea0003800000 */
.L_x_1062:
        /* <DEDUP_REMOVED lines=22> */
.L_x_1072:
[----:B------:R-:W-:-:S04]  /*6170*/  PRMT R4, R22, 0x8880, RZ ;  /* 0x0000888016047816 */ /* 0x000fc800000000ff */
[----:B------:R-:W-:-:S05]  /*6180*/  SHF.R.S32.HI R5, RZ, 0x1f, R4 ;  /* 0x0000001fff057819 */ /* 0x000fca0000011404 */
[----:B------:R0:W-:Y:S01]  /*6190*/  STG.E.64 desc[UR36][R8.64], R4 ;  /* 0x0000000408007986 */ /* 0x0001e2000c101b24 */
[----:B------:R-:W-:Y:S05]  /*61a0*/  BRA `(.L_x_1054) ;  /* 0x0000000400487947 */ /* 0x000fea0003800000 */
.L_x_1071:
[----:B------:R-:W-:-:S05]  /*61b0*/  PRMT R3, R22, 0x8880, RZ ;  /* 0x0000888016037816 */ /* 0x000fca00000000ff */
[----:B------:R0:W-:Y:S01]  /*61c0*/  STG.E desc[UR36][R8.64], R3 ;  /* 0x0000000308007986 */ /* 0x0001e2000c101924 */
[----:B------:R-:W-:Y:S05]  /*61d0*/  BRA `(.L_x_1054) ;  /* 0x00000004003c7947 */ /* 0x000fea0003800000 */
.L_x_1061:
        /* <DEDUP_REMOVED lines=10> */
.L_x_1074:
[----:B------:R-:W-:Y:S02]  /*6280*/  PRMT R4, R22, 0x8880, RZ ;  /* 0x0000888016047816 */ /* 0x000fe400000000ff */
[----:B------:R-:W-:Y:S02]  /*6290*/  CS2R R6, SRZ ;  /* 0x0000000000067805 */ /* 0x000fe4000001ff00 */
[----:B------:R-:W-:-:S06]  /*62a0*/  PRMT R4, R4, 0x7710, RZ ;  /* 0x0000771004047816 */ /* 0x000fcc00000000ff */
[----:B------:R-:W0:Y:S02]  /*62b0*/  I2F.F64.S16 R4, R4 ;  /* 0x0000000400047312 */ /* 0x000e240000101c00 */
[----:B0-----:R4:W-:Y:S01]  /*62c0*/  STG.E.128 desc[UR36][R8.64], R4 ;  /* 0x0000000408007986 */ /* 0x0019e2000c101d24 */
[----:B------:R-:W-:Y:S05]  /*62d0*/  BRA `(.L_x_1054) ;  /* 0x0000000000fc7947 */ /* 0x000fea0003800000 */
.L_x_1073:
[----:B------:R-:W-:-:S13]  /*62e0*/  ISETP.NE.AND P0, PT, R0, 0xf, PT ;  /* 0x0000000f0000780c */ /* 0x000fda0003f05270 */
[----:B------:R-:W-:Y:S05]  /*62f0*/  @!P0 BRA `(.L_x_1075) ;  /* 0x0000000000e88947 */ /* 0x000fea0003800000 */
[----:B------:R-:W-:-:S13]  /*6300*/  ISETP.NE.AND P0, PT, R0, 0x17, PT ;  /* 0x000000170000780c */ /* 0x000fda0003f05270 */
[----:B------:R-:W-:Y:S05]  /*6310*/  @!P0 BRA `(.L_x_1076) ;  /* 0x0000000000908947 */ /* 0x000fea0003800000 */
[----:B------:R-:W-:-:S13]  /*6320*/  ISETP.NE.AND P0, PT, R0, 0x18, PT ;  /* 0x000000180000780c */ /* 0x000fda0003f05270 */
[----:B------:R-:W-:Y:S05]  /*6330*/  @!P0 BRA `(.L_x_1077) ;  /* 0x0000000000448947 */ /* 0x000fea0003800000 */
.L_x_1053:
        /* <DEDUP_REMOVED lines=16> */
.L_x_1078:
[----:B------:R-:W-:Y:S05]  /*6440*/  BRA `(.L_x_1054) ;  /* 0x0000000000a07947 */ /* 0x000fea0003800000 */
.L_x_1077:
        /* <DEDUP_REMOVED lines=13> */
.L_x_1080:
[----:B------:R-:W-:Y:S05]  /*6520*/  BSYNC.RECONVERGENT B0 ;  /* 0x0000000000007941 */ /* 0x000fea0003800200 */
.L_x_1079:
[----:B------:R-:W-:-:S05]  /*6530*/  LOP3.LUT R3, R0, 0x80, R3, 0xf8, !PT ;  /* 0x0000008000037812 */ /* 0x000fca00078ef803 */
[----:B------:R2:W-:Y:S01]  /*6540*/  STG.E.U8 desc[UR36][R8.64], R3 ;  /* 0x0000000308007986 */ /* 0x0005e2000c101124 */
[----:B------:R-:W-:Y:S05]  /*6550*/  BRA `(.L_x_1054) ;  /* 0x00000000005c7947 */ /* 0x000fea0003800000 */
.L_x_1076:
        /* <DEDUP_REMOVED lines=12> */
.L_x_1082:
[----:B------:R-:W-:Y:S01]  /*6620*/  IMAD.MOV.U32 R0, RZ, RZ, 0x7f ;  /* 0x0000007fff007424 */ /* 0x000fe200078e00ff */
[----:B------:R-:W-:-:S04]  /*6630*/  ISETP.GT.U32.AND P0, PT, R3, 0x7f800000, PT ;  /* 0x7f8000000300780c */ /* 0x000fc80003f04070 */
[----:B------:R-:W-:-:S09]  /*6640*/  SEL R0, R0, 0x7c, P0 ;  /* 0x0000007c00007807 */ /* 0x000fd20000000000 */
.L_x_1083:
[----:B------:R-:W-:Y:S05]  /*6650*/  BSYNC.RECONVERGENT B0 ;  /* 0x0000000000007941 */ /* 0x000fea0003800200 */
.L_x_1081:
[----:B------:R-:W-:-:S04]  /*6660*/  SHF.R.U32.HI R3, RZ, 0x18, R5 ;  /* 0x00000018ff037819 */ /* 0x000fc80000011605 */
[----:B------:R-:W-:-:S05]  /*6670*/  LOP3.LUT R3, R0, 0x80, R3, 0xf8, !PT ;  /* 0x0000008000037812 */ /* 0x000fca00078ef803 */
[----:B------:R1:W-:Y:S01]  /*6680*/  STG.E.U8 desc[UR36][R8.64], R3 ;  /* 0x0000000308007986 */ /* 0x0003e2000c101124 */
[----:B------:R-:W-:Y:S05]  /*6690*/  BRA `(.L_x_1054) ;  /* 0x00000000000c7947 */ /* 0x000fea0003800000 */
.L_x_1075:
[----:B------:R-:W0:Y:S02]  /*66a0*/  I2F.S8 R0, R22 ;  /* 0x0000001600007306 */ /* 0x000e240000001400 */
[----:B0-----:R-:W-:-:S05]  /*66b0*/  F2FP.BF16.F32.PACK_AB R0, RZ, R0 ;  /* 0x00000000ff00723e */ /* 0x001fca00000010ff */
[----:B------:R0:W-:Y:S02]  /*66c0*/  STG.E.U16 desc[UR36][R8.64], R0 ;  /* 0x0000000008007986 */ /* 0x0001e4000c101524 */
.L_x_1054:
        /* <DEDUP_REMOVED lines=23> */
.L_x_1087:
[----:B------:R0:W-:Y:S01]  /*6840*/  STG.E.U8 desc[UR36][R8.64], R18 ;  /* 0x0000001208007986 */ /* 0x0001e2000c101124 */
[----:B------:R-:W-:Y:S05]  /*6850*/  BRA `(.L_x_1089) ;  /* 0x0000000c00687947 */ /* 0x000fea0003800000 */
.L_x_1086:
        /* <DEDUP_REMOVED lines=10> */
.L_x_1091:
[----:B------:R-:W-:-:S05]  /*6900*/  PRMT R3, R18, 0x8880, RZ ;  /* 0x0000888012037816 */ /* 0x000fca00000000ff */
[----:B------:R3:W-:Y:S01]  /*6910*/  STG.E desc[UR36][R8.64], R3 ;  /* 0x0000000308007986 */ /* 0x0007e2000c101924 */
[----:B------:R-:W-:Y:S05]  /*6920*/  BRA `(.L_x_1089) ;  /* 0x0000000c00347947 */ /* 0x000fea0003800000 */
.L_x_1090:
[----:B------:R-:W-:-:S04]  /*6930*/  PRMT R3, R18, 0x8880, RZ ;  /* 0x0000888012037816 */ /* 0x000fc800000000ff */
[----:B------:R-:W-:-:S05]  /*6940*/  PRMT R3, R3, 0x7710, RZ ;  /* 0x0000771003037816 */ /* 0x000fca00000000ff */
[----:B------:R2:W-:Y:S01]  /*6950*/  STG.E.U16 desc[UR36][R8.64], R3 ;  /* 0x0000000308007986 */ /* 0x0005e2000c101524 */
[----:B------:R-:W-:Y:S05]  /*6960*/  BRA `(.L_x_1089) ;  /* 0x0000000c00247947 */ /* 0x000fea0003800000 */
.L_x_1085:
        /* <DEDUP_REMOVED lines=9> */
.L_x_1093:
[----:B------:R-:W0:Y:S02]  /*6a00*/  I2F.S8 R0, R18 ;  /* 0x0000001200007306 */ /* 0x000e240000001400 */
[----:B0-----:R-:W-:-:S05]  /*6a10*/  F2FP.F16.F32.PACK_AB R0, RZ, R0 ;  /* 0x00000000ff00723e */ /* 0x001fca00000000ff */
[----:B------:R0:W-:Y:S01]  /*6a20*/  STG.E.U16 desc[UR36][R8.64], R0 ;  /* 0x0000000008007986 */ /* 0x0001e2000c101524 */
[----:B------:R-:W-:Y:S05]  /*6a30*/  BRA `(.L_x_1089) ;  /* 0x0000000800f07947 */ /* 0x000fea0003800000 */
.L_x_1092:
        /* <DEDUP_REMOVED lines=10> */
.L_x_1095:
[----:B------:R-:W0:Y:S02]  /*6ae0*/  I2F.S8 R18, R18 ;  /* 0x0000001200127306 */ /* 0x000e240000001400 */
[----:B0-----:R-:W-:-:S04]  /*6af0*/  F2FP.F16.F32.PACK_AB R3, RZ, R18 ;  /* 0x00000012ff03723e */ /* 0x001fc800000000ff */
[----:B------:R-:W-:-:S05]  /*6b00*/  PRMT R3, R3, 0x5410, RZ ;  /* 0x0000541003037816 */ /* 0x000fca00000000ff */
[----:B------:R0:W-:Y:S01]  /*6b10*/  STG.E desc[UR36][R8.64], R3 ;  /* 0x0000000308007986 */ /* 0x0001e2000c101924 */
[----:B------:R-:W-:Y:S05]  /*6b20*/  BRA `(.L_x_1089) ;  /* 0x0000000800b47947 */ /* 0x000fea0003800000 */
.L_x_1094:
[----:B------:R-:W-:-:S04]  /*6b30*/  PRMT R4, R18, 0x8880, RZ ;  /* 0x0000888012047816 */ /* 0x000fc800000000ff */
[----:B------:R-:W-:-:S06]  /*6b40*/  PRMT R4, R4, 0x7710, RZ ;  /* 0x0000771004047816 */ /* 0x000fcc00000000ff */
[----:B------:R-:W0:Y:S02]  /*6b50*/  I2F.F64.S16 R4, R4 ;  /* 0x0000000400047312 */ /* 0x000e240000101c00 */
[----:B0-----:R0:W-:Y:S01]  /*6b60*/  STG.E.64 desc[UR36][R8.64], R4 ;  /* 0x0000000408007986 */ /* 0x0011e2000c101b24 */
[----:B------:R-:W-:Y:S05]  /*6b70*/  BRA `(.L_x_1089) ;  /* 0x0000000800a07947 */ /* 0x000fea0003800000 */
.L_x_1084:
        /* <DEDUP_REMOVED lines=14> */
.L_x_1099:
        /* <DEDUP_REMOVED lines=17> */
.L_x_1102:
[----:B------:R-:W-:-:S04]  /*6d70*/  SHF.R.U32.HI R3, RZ, 0x18, R5 ;  /* 0x00000018ff037819 */ /* 0x000fc80000011605 */
[----:B------:R-:W-:-:S04]  /*6d80*/  LOP3.LUT R0, R0, 0x80, R3, 0xf8, !PT ;  /* 0x0000008000007812 */ /* 0x000fc800078ef803 */
[----:B------:R-:W-:-:S07]  /*6d90*/  PRMT R4, R0, 0x7610, R4 ;  /* 0x0000761000047816 */ /* 0x000fce0000000004 */
.L_x_1101:
[----:B------:R-:W-:Y:S05]  /*6da0*/  BSYNC.RECONVERGENT B0 ;  /* 0x0000000000007941 */ /* 0x000fea0003800200 */
.L_x_1100:
[----:B------:R0:W-:Y:S01]  /*6db0*/  STG.E.U8 desc[UR36][R8.64], R4 ;  /* 0x0000000408007986 */ /* 0x0001e2000c101124 */
[----:B------:R-:W-:Y:S05]  /*6dc0*/  BRA `(.L_x_1089) ;  /* 0x00000008000c7947 */ /* 0x000fea0003800000 */
.L_x_1098:
        /* <DEDUP_REMOVED lines=17> */
.L_x_1105:
[----:B------:R-:W-:-:S04]  /*6ee0*/  SHF.R.U32.HI R3, RZ, 0x18, R5 ;  /* 0x00000018ff037819 */ /* 0x000fc80000011605 */
[----:B------:R-:W-:-:S04]  /*6ef0*/  LOP3.LUT R0, R0, 0x80, R3, 0xf8, !PT ;  /* 0x0000008000007812 */ /* 0x000fc800078ef803 */
[----:B------:R-:W-:-:S07]  /*6f00*/  PRMT R4, R0, 0x7610, R4 ;  /* 0x0000761000047816 */ /* 0x000fce0000000004 */
.L_x_1104:
[----:B------:R-:W-:Y:S05]  /*6f10*/  BSYNC.RECONVERGENT B0 ;  /* 0x0000000000007941 */ /* 0x000fea0003800200 */
.L_x_1103:
[----:B------:R0:W-:Y:S01]  /*6f20*/  STG.E.U8 desc[UR36][R8.64], R4 ;  /* 0x0000000408007986 */ /* 0x0001e2000c101124 */
[----:B------:R-:W-:Y:S05]  /*6f30*/  BRA `(.L_x_1089) ;  /* 0x0000000400b07947 */ /* 0x000fea0003800000 */
.L_x_1097:
        /* <DEDUP_REMOVED lines=22> */
.L_x_1107:
[----:B------:R-:W-:-:S04]  /*70a0*/  PRMT R4, R18, 0x8880, RZ ;  /* 0x0000888012047816 */ /* 0x000fc800000000ff */
[----:B------:R-:W-:-:S05]  /*70b0*/  SHF.R.S32.HI R5, RZ, 0x1f, R4 ;  /* 0x0000001fff057819 */ /* 0x000fca0000011404 */
[----:B------:R0:W-:Y:S01]  /*70c0*/  STG.E.64 desc[UR36][R8.64], R4 ;  /* 0x0000000408007986 */ /* 0x0001e2000c101b24 */
[----:B------:R-:W-:Y:S05]  /*70d0*/  BRA `(.L_x_1089) ;  /* 0x0000000400487947 */ /* 0x000fea0003800000 */
.L_x_1106:
[----:B------:R-:W-:-:S05]  /*70e0*/  PRMT R3, R18, 0x8880, RZ ;  /* 0x0000888012037816 */ /* 0x000fca00000000ff */
[----:B------:R0:W-:Y:S01]  /*70f0*/  STG.E desc[UR36][R8.64], R3 ;  /* 0x0000000308007986 */ /* 0x0001e2000c101924 */
[----:B------:R-:W-:Y:S05]  /*7100*/  BRA `(.L_x_1089) ;  /* 0x00000004003c7947 */ /* 0x000fea0003800000 */
.L_x_1096:
        /* <DEDUP_REMOVED lines=10> */
.L_x_1109:
[----:B------:R-:W-:Y:S02]  /*71b0*/  PRMT R4, R18, 0x8880, RZ ;  /* 0x0000888012047816 */ /* 0x000fe400000000ff */
[----:B------:R-:W-:Y:S02]  /*71c0*/  CS2R R6, SRZ ;  /* 0x0000000000067805 */ /* 0x000fe4000001ff00 */
[----:B------:R-:W-:-:S06]  /*71d0*/  PRMT R4, R4, 0x7710, RZ ;  /* 0x0000771004047816 */ /* 0x000fcc00000000ff */
[----:B------:R-:W0:Y:S02]  /*71e0*/  I2F.F64.S16 R4, R4 ;  /* 0x0000000400047312 */ /* 0x000e240000101c00 */
[----:B0-----:R0:W-:Y:S01]  /*71f0*/  STG.E.128 desc[UR36][R8.64], R4 ;  /* 0x0000000408007986 */ /* 0x0011e2000c101d24 */
[----:B------:R-:W-:Y:S05]  /*7200*/  BRA `(.L_x_1089) ;  /* 0x0000000000fc7947 */ /* 0x000fea0003800000 */
.L_x_1108:
[----:B------:R-:W-:-:S13]  /*7210*/  ISETP.NE.AND P0, PT, R0, 0xf, PT ;  /* 0x0000000f0000780c */ /* 0x000fda0003f05270 */
[----:B------:R-:W-:Y:S05]  /*7220*/  @!P0 BRA `(.L_x_1110) ;  /* 0x0000000000e88947 */ /* 0x000fea0003800000 */
[----:B------:R-:W-:-:S13]  /*7230*/  ISETP.NE.AND P0, PT, R0, 0x17, PT ;  /* 0x000000170000780c */ /* 0x000fda0003f05270 */
[----:B------:R-:W-:Y:S05]  /*7240*/  @!P0 BRA `(.L_x_1111) ;  /* 0x0000000000908947 */ /* 0x000fea0003800000 */
[----:B------:R-:W-:-:S13]  /*7250*/  ISETP.NE.AND P0, PT, R0, 0x18, PT ;  /* 0x000000180000780c */ /* 0x000fda0003f05270 */
[----:B------:R-:W-:Y:S05]  /*7260*/  @!P0 BRA `(.L_x_1112) ;  /* 0x0000000000448947 */ /* 0x000fea0003800000 */
.L_x_1088:
        /* <DEDUP_REMOVED lines=16> */
.L_x_1113:
[----:B------:R-:W-:Y:S05]  /*7370*/  BRA `(.L_x_1089) ;  /* 0x0000000000a07947 */ /* 0x000fea0003800000 */
.L_x_1112:
        /* <DEDUP_REMOVED lines=13> */
.L_x_1115:
[----:B------:R-:W-:Y:S05]  /*7450*/  BSYNC.RECONVERGENT B0 ;  /* 0x0000000000007941 */ /* 0x000fea0003800200 */
.L_x_1114:
[----:B------:R-:W-:-:S05]  /*7460*/  LOP3.LUT R3, R0, 0x80, R3, 0xf8, !PT ;  /* 0x0000008000037812 */ /* 0x000fca00078ef803 */
[----:B------:R0:W-:Y:S01]  /*7470*/  STG.E.U8 desc[UR36][R8.64], R3 ;  /* 0x0000000308007986 */ /* 0x0001e2000c101124 */
[----:B------:R-:W-:Y:S05]  /*7480*/  BRA `(.L_x_1089) ;  /* 0x00000000005c7947 */ /* 0x000fea0003800000 */
.L_x_1111:
        /* <DEDUP_REMOVED lines=12> */
.L_x_1117:
[----:B------:R-:W-:Y:S01]  /*7550*/  IMAD.MOV.U32 R0, RZ, RZ, 0x7f ;  /* 0x0000007fff007424 */ /* 0x000fe200078e00ff */
[----:B------:R-:W-:-:S04]  /*7560*/  ISETP.GT.U32.AND P0, PT, R3, 0x7f800000, PT ;  /* 0x7f8000000300780c */ /* 0x000fc80003f04070 */
[----:B------:R-:W-:-:S09]  /*7570*/  SEL R0, R0, 0x7c, P0 ;  /* 0x0000007c00007807 */ /* 0x000fd20000000000 */
.L_x_1118:
[----:B------:R-:W-:Y:S05]  /*7580*/  BSYNC.RECONVERGENT B0 ;  /* 0x0000000000007941 */ /* 0x000fea0003800200 */
.L_x_1116:
[----:B------:R-:W-:-:S04]  /*7590*/  SHF.R.U32.HI R3, RZ, 0x18, R5 ;  /* 0x00000018ff037819 */ /* 0x000fc80000011605 */
[----:B------:R-:W-:-:S05]  /*75a0*/  LOP3.LUT R3, R0, 0x80, R3, 0xf8, !PT ;  /* 0x0000008000037812 */ /* 0x000fca00078ef803 */
[----:B------:R0:W-:Y:S01]  /*75b0*/  STG.E.U8 desc[UR36][R8.64], R3 ;  /* 0x0000000308007986 */ /* 0x0001e2000c101124 */
[----:B------:R-:W-:Y:S05]  /*75c0*/  BRA `(.L_x_1089) ;  /* 0x00000000000c7947 */ /* 0x000fea0003800000 */
.L_x_1110:
[----:B------:R-:W0:Y:S02]  /*75d0*/  I2F.S8 R0, R18 ;  /* 0x0000001200007306 */ /* 0x000e240000001400 */
[----:B0-----:R-:W-:-:S05]  /*75e0*/  F2FP.BF16.F32.PACK_AB R0, RZ, R0 ;  /* 0x00000000ff00723e */ /* 0x001fca00000010ff */
[----:B------:R0:W-:Y:S02]  /*75f0*/  STG.E.U16 desc[UR36][R8.64], R0 ;  /* 0x0000000008007986 */ /* 0x0001e4000c101524 */
.L_x_1089:
[----:B------:R-:W-:-:S07]  /*7600*/  VIADD R25, R25, 0x80 ;  /* 0x0000008019197836 */ /* 0x000fce0000000000 */
.L_x_1048:
[----:B------:R-:W-:Y:S05]  /*7610*/  BSYNC.RECONVERGENT B6 ;  /* 0x0000000000067941 */ /* 0x000fea0003800200 */
.L_x_1047:
[----:B------:R-:W-:-:S13]  /*7620*/  ISETP.GE.AND P0, PT, R25, R16, PT ;  /* 0x000000101900720c */ /* 0x000fda0003f06270 */
[----:B------:R-:W-:Y:S05]  /*7630*/  @P0 EXIT ;  /* 0x000000000000094d */ /* 0x000fea0003800000 */
[----:B0---4-:R-:W0:Y:S01]  /*7640*/  LDC.64 R4, c[0x0][0x388] ;  /* 0x0000e200ff047b82 */ /* 0x011e220000000a00 */
[----:B------:R-:W1:Y:S01]  /*7650*/  LDCU UR4, c[0x0][0x3a8] ;  /* 0x00007500ff0477ac */ /* 0x000e620008000800 */
[----:B--2---:R-:W-:Y:S01]  /*7660*/  PRMT R0, R17, 0x9910, RZ ;  /* 0x0000991011007816 */ /* 0x004fe200000000ff */
[----:B------:R-:W-:-:S03]  /*7670*/  IMAD R2, R2, 0x200, R25 ;  /* 0x0000020002027824 */ /* 0x000fc600078e0219 */
[----:B------:R-:W-:Y:S01]  /*7680*/  ISETP.GT.AND P1, PT, R0, 0x9, PT ;  /* 0x000000090000780c */ /* 0x000fe20003f24270 */
[----:B-1-3--:R-:W-:-:S05]  /*7690*/  IMAD R3, R2, UR4, RZ ;  /* 0x0000000402037c24 */ /* 0x00afca000f8e02ff */
        /* <DEDUP_REMOVED lines=13> */
.L_x_1122:
[----:B------:R-:W-:Y:S01]  /*7770*/  STG.E.U8 desc[UR36][R2.64], R19 ;  /* 0x0000001302007986 */ /* 0x000fe2000c101124 */
[----:B------:R-:W-:Y:S05]  /*7780*/  EXIT ;  /* 0x000000000000794d */ /* 0x000fea0003800000 */
.L_x_1121:
        /* <DEDUP_REMOVED lines=10> */
.L_x_1125:
[----:B------:R-:W-:-:S05]  /*7830*/  PRMT R5, R19, 0x8880, RZ ;  /* 0x0000888013057816 */ /* 0x000fca00000000ff */
[----:B------:R-:W-:Y:S01]  /*7840*/  STG.E desc[UR36][R2.64], R5 ;  /* 0x0000000502007986 */ /* 0x000fe2000c101924 */
[----:B------:R-:W-:Y:S05]  /*7850*/  EXIT ;  /* 0x000000000000794d */ /* 0x000fea0003800000 */
.L_x_1124:
[----:B------:R-:W-:-:S04]  /*7860*/  PRMT R5, R19, 0x8880, RZ ;  /* 0x0000888013057816 */ /* 0x000fc800000000ff */
[----:B------:R-:W-:-:S05]  /*7870*/  PRMT R5, R5, 0x7710, RZ ;  /* 0x0000771005057816 */ /* 0x000fca00000000ff */
[----:B------:R-:W-:Y:S01]  /*7880*/  STG.E.U16 desc[UR36][R2.64], R5 ;  /* 0x0000000502007986 */ /* 0x000fe2000c101524 */
[----:B------:R-:W-:Y:S05]  /*7890*/  EXIT ;  /* 0x000000000000794d */ /* 0x000fea0003800000 */
.L_x_1120:
        /* <DEDUP_REMOVED lines=9> */
.L_x_1127:
[----:B------:R-:W0:Y:S02]  /*7930*/  I2F.S8 R0, R19 ;  /* 0x0000001300007306 */ /* 0x000e240000001400 */
[----:B0-----:R-:W-:-:S05]  /*7940*/  F2FP.F16.F32.PACK_AB R0, RZ, R0 ;  /* 0x00000000ff00723e */ /* 0x001fca00000000ff */
[----:B------:R-:W-:Y:S01]  /*7950*/  STG.E.U16 desc[UR36][R2.64], R0 ;  /* 0x0000000002007986 */ /* 0x000fe2000c101524 */
[----:B------:R-:W-:Y:S05]  /*7960*/  EXIT ;  /* 0x000000000000794d */ /* 0x000fea0003800000 */
.L_x_1126:
        /* <DEDUP_REMOVED lines=10> */
.L_x_1129:
[----:B------:R-:W0:Y:S02]  /*7a10*/  I2F.S8 R19, R19 ;  /* 0x0000001300137306 */ /* 0x000e240000001400 */
[----:B0-----:R-:W-:-:S04]  /*7a20*/  F2FP.F16.F32.PACK_AB R5, RZ, R19 ;  /* 0x00000013ff05723e */ /* 0x001fc800000000ff */
[----:B------:R-:W-:-:S05]  /*7a30*/  PRMT R5, R5, 0x5410, RZ ;  /* 0x0000541005057816 */ /* 0x000fca00000000ff */
[----:B------:R-:W-:Y:S01]  /*7a40*/  STG.E desc[UR36][R2.64], R5 ;  /* 0x0000000502007986 */ /* 0x000fe2000c101924 */
[----:B------:R-:W-:Y:S05]  /*7a50*/  EXIT ;  /* 0x000000000000794d */ /* 0x000fea0003800000 */
.L_x_1128:
[----:B------:R-:W-:-:S04]  /*7a60*/  PRMT R4, R19, 0x8880, RZ ;  /* 0x0000888013047816 */ /* 0x000fc800000000ff */
[----:B------:R-:W-:-:S06]  /*7a70*/  PRMT R4, R4, 0x7710, RZ ;  /* 0x0000771004047816 */ /* 0x000fcc00000000ff */
[----:B------:R-:W0:Y:S02]  /*7a80*/  I2F.F64.S16 R4, R4 ;  /* 0x0000000400047312 */ /* 0x000e240000101c00 */
[----:B0-----:R-:W-:Y:S01]  /*7a90*/  STG.E.64 desc[UR36][R2.64], R4 ;  /* 0x0000000402007986 */ /* 0x001fe2000c101b24 */
[----:B------:R-:W-:Y:S05]  /*7aa0*/  EXIT ;  /* 0x000000000000794d */ /* 0x000fea0003800000 */
.L_x_1119:
        /* <DEDUP_REMOVED lines=14> */
.L_x_1133:
        /* <DEDUP_REMOVED lines=18> */
.L_x_1136:
[----:B------:R-:W-:-:S04]  /*7cb0*/  SHF.R.U32.HI R5, RZ, 0x18, R5 ;  /* 0x00000018ff057819 */ /* 0x000fc80000011605 */
[----:B------:R-:W-:-:S07]  /*7cc0*/  LOP3.LUT R0, R0, 0x80, R5, 0xf8, !PT ;  /* 0x0000008000007812 */ /* 0x000fce00078ef805 */
.L_x_1135:
[----:B------:R-:W-:Y:S05]  /*7cd0*/  BSYNC.RECONVERGENT B0 ;  /* 0x0000000000007941 */ /* 0x000fea0003800200 */
.L_x_1134:
[----:B------:R-:W-:Y:S01]  /*7ce0*/  STG.E.U8 desc[UR36][R2.64], R0 ;  /* 0x0000000002007986 */ /* 0x000fe2000c101124 */
[----:B------:R-:W-:Y:S05]  /*7cf0*/  EXIT ;  /* 0x000000000000794d */ /* 0x000fea0003800000 */
.L_x_1132:
        /* <DEDUP_REMOVED lines=18> */
.L_x_1139:
[----:B------:R-:W-:-:S04]  /*7e20*/  SHF.R.U32.HI R5, RZ, 0x18, R5 ;  /* 0x00000018ff057819 */ /* 0x000fc80000011605 */
[----:B------:R-:W-:-:S07]  /*7e30*/  LOP3.LUT R0, R0, 0x80, R5, 0xf8, !PT ;  /* 0x0000008000007812 */ /* 0x000fce00078ef805 */
.L_x_1138:
[----:B------:R-:W-:Y:S05]  /*7e40*/  BSYNC.RECONVERGENT B0 ;  /* 0x0000000000007941 */ /* 0x000fea0003800200 */
.L_x_1137:
[----:B------:R-:W-:Y:S01]  /*7e50*/  STG.E.U8 desc[UR36][R2.64], R0 ;  /* 0x0000000002007986 */ /* 0x000fe2000c101124 */
[----:B------:R-:W-:Y:S05]  /*7e60*/  EXIT ;  /* 0x000000000000794d */ /* 0x000fea0003800000 */
.L_x_1131:
        /* <DEDUP_REMOVED lines=22> */
.L_x_1141:
[----:B------:R-:W-:-:S04]  /*7fd0*/  PRMT R4, R19, 0x8880, RZ ;  /* 0x0000888013047816 */ /* 0x000fc800000000ff */
[----:B------:R-:W-:-:S05]  /*7fe0*/  SHF.R.S32.HI R5, RZ, 0x1f, R4 ;  /* 0x0000001fff057819 */ /* 0x000fca0000011404 */
[----:B------:R-:W-:Y:S01]  /*7ff0*/  STG.E.64 desc[UR36][R2.64], R4 ;  /* 0x0000000402007986 */ /* 0x000fe2000c101b24 */
[----:B------:R-:W-:Y:S05]  /*8000*/  EXIT ;  /* 0x000000000000794d */ /* 0x000fea0003800000 */
.L_x_1140:
[----:B------:R-:W-:-:S05]  /*8010*/  PRMT R5, R19, 0x8880, RZ ;  /* 0x0000888013057816 */ /* 0x000fca00000000ff */
[----:B------:R-:W-:Y:S01]  /*8020*/  STG.E desc[UR36][R2.64], R5 ;  /* 0x0000000502007986 */ /* 0x000fe2000c101924 */
[----:B------:R-:W-:Y:S05]  /*8030*/  EXIT ;  /* 0x000000000000794d */ /* 0x000fea0003800000 */
.L_x_1130:
        /* <DEDUP_REMOVED lines=10> */
.L_x_1143:
[----:B------:R-:W-:Y:S02]  /*80e0*/  PRMT R4, R19, 0x8880, RZ ;  /* 0x0000888013047816 */ /* 0x000fe400000000ff */
[----:B------:R-:W-:Y:S02]  /*80f0*/  CS2R R6, SRZ ;  /* 0x0000000000067805 */ /* 0x000fe4000001ff00 */
[----:B------:R-:W-:-:S06]  /*8100*/  PRMT R4, R4, 0x7710, RZ ;  /* 0x0000771004047816 */ /* 0x000fcc00000000ff */
[----:B------:R-:W0:Y:S02]  /*8110*/  I2F.F64.S16 R4, R4 ;  /* 0x0000000400047312 */ /* 0x000e240000101c00 */
[----:B0-----:R-:W-:Y:S01]  /*8120*/  STG.E.128 desc[UR36][R2.64], R4 ;  /* 0x0000000402007986 */ /* 0x001fe2000c101d24 */
[----:B------:R-:W-:Y:S05]  /*8130*/  EXIT ;  /* 0x000000000000794d */ /* 0x000fea0003800000 */
.L_x_1142:
[----:B------:R-:W-:-:S13]  /*8140*/  ISETP.NE.AND P0, PT, R0, 0xf, PT ;  /* 0x0000000f0000780c */ /* 0x000fda0003f05270 */
[----:B------:R-:W-:Y:S05]  /*8150*/  @!P0 BRA `(.L_x_1144) ;  /* 0x0000000000e88947 */ /* 0x000fea0003800000 */
[----:B------:R-:W-:-:S13]  /*8160*/  ISETP.NE.AND P0, PT, R0, 0x17, PT ;  /* 0x000000170000780c */ /* 0x000fda0003f05270 */
[----:B------:R-:W-:Y:S05]  /*8170*/  @!P0 BRA `(.L_x_1145) ;  /* 0x0000000000908947 */ /* 0x000fea0003800000 */
[----:B------:R-:W-:-:S13]  /*8180*/  ISETP.NE.AND P0, PT, R0, 0x18, PT ;  /* 0x000000180000780c */ /* 0x000fda0003f05270 */
[----:B------:R-:W-:Y:S05]  /*8190*/  @!P0 BRA `(.L_x_1146) ;  /* 0x0000000000448947 */ /* 0x000fea0003800000 */
.L_x_1123:
        /* <DEDUP_REMOVED lines=16> */
.L_x_1147:
[----:B------:R-:W-:Y:S05]  /*82a0*/  EXIT ;  /* 0x000000000000794d */ /* 0x000fea0003800000 */
.L_x_1146:
        /* <DEDUP_REMOVED lines=13> */
.L_x_1149:
[----:B------:R-:W-:Y:S05]  /*8380*/  BSYNC.RECONVERGENT B0 ;  /* 0x0000000000007941 */ /* 0x000fea0003800200 */
.L_x_1148:
[----:B------:R-:W-:-:S05]  /*8390*/  LOP3.LUT R5, R0, 0x80, R5, 0xf8, !PT ;  /* 0x0000008000057812 */ /* 0x000fca00078ef805 */
[----:B------:R-:W-:Y:S01]  /*83a0*/  STG.E.U8 desc[UR36][R2.64], R5 ;  /* 0x0000000502007986 */ /* 0x000fe2000c101124 */
[----:B------:R-:W-:Y:S05]  /*83b0*/  EXIT ;  /* 0x000000000000794d */ /* 0x000fea0003800000 */
.L_x_1145:
        /* <DEDUP_REMOVED lines=12> */
.L_x_1151:
[----:B------:R-:W-:Y:S01]  /*8480*/  IMAD.MOV.U32 R0, RZ, RZ, 0x7f ;  /* 0x0000007fff007424 */ /* 0x000fe200078e00ff */
[----:B------:R-:W-:-:S04]  /*8490*/  ISETP.GT.U32.AND P0, PT, R4, 0x7f800000, PT ;  /* 0x7f8000000400780c */ /* 0x000fc80003f04070 */
[----:B------:R-:W-:-:S09]  /*84a0*/  SEL R0, R0, 0x7c, P0 ;  /* 0x0000007c00007807 */ /* 0x000fd20000000000 */
.L_x_1152:
[----:B------:R-:W-:Y:S05]  /*84b0*/  BSYNC.RECONVERGENT B0 ;  /* 0x0000000000007941 */ /* 0x000fea0003800200 */
.L_x_1150:
[----:B------:R-:W-:-:S04]  /*84c0*/  SHF.R.U32.HI R5, RZ, 0x18, R5 ;  /* 0x00000018ff057819 */ /* 0x000fc80000011605 */
[----:B------:R-:W-:-:S05]  /*84d0*/  LOP3.LUT R5, R0, 0x80, R5, 0xf8, !PT ;  /* 0x0000008000057812 */ /* 0x000fca00078ef805 */
[----:B------:R-:W-:Y:S01]  /*84e0*/  STG.E.U8 desc[UR36][R2.64], R5 ;  /* 0x0000000502007986 */ /* 0x000fe2000c101124 */
[----:B------:R-:W-:Y:S05]  /*84f0*/  EXIT ;  /* 0x000000000000794d */ /* 0x000fea0003800000 */
.L_x_1144:
[----:B------:R-:W0:Y:S02]  /*8500*/  I2F.S8 R0, R19 ;  /* 0x0000001300007306 */ /* 0x000e240000001400 */
[----:B0-----:R-:W-:-:S05]  /*8510*/  F2FP.BF16.F32.PACK_AB R0, RZ, R0 ;  /* 0x00000000ff00723e */ /* 0x001fca00000010ff */
[----:B------:R-:W-:Y:S01]  /*8520*/  STG.E.U16 desc[UR36][R2.64], R0 ;  /* 0x0000000002007986 */ /* 0x000fe2000c101524 */
[----:B------:R-:W-:Y:S05]  /*8530*/  EXIT ;  /* 0x000000000000794d */ /* 0x000fea0003800000 */
.L_x_1153:
        /* <DEDUP_REMOVED lines=12> */
.L_x_23224:


//--------------------- .text._ZN2at6native18elementwise_kernelILi128ELi4EZNS0_22gpu_kernel_impl_nocastIZZZNS0_19signbit_kernel_cudaERNS_18TensorIteratorBaseEENKUlvE0_clEvENKUlvE1_clEvEUlN3c108BFloat16EE_EEvS4_RKT_EUliE_EEviT1_ --------------------------
	.section	.text._ZN2at6native18elementwise_kernelILi128ELi4EZNS0_22gpu_kernel_impl_nocastIZZZNS0_19signbit_kernel_cudaERNS_18TensorIteratorBaseEENKUlvE0_clEvENKUlvE1_clEvEUlN3c108BFloat16EE_EEvS4_RKT_EUliE_EEviT1_,"ax",@progbits
	.align	128
        .global         _ZN2at6native18elementwise_kernelILi128ELi4EZNS0_22gpu_kernel_impl_nocastIZZZNS0_19signbit_kernel_cudaERNS_18TensorIteratorBaseEENKUlvE0_clEvENKUlvE1_clEvEUlN3c108BFloat16EE_EEvS4_RKT_EUliE_EEviT1_
        .type           _ZN2at6native18elementwise_kernelILi128ELi4EZNS0_22gpu_kernel_impl_nocastIZZZNS0_19signbit_kernel_cudaERNS_18TensorIteratorBaseEENKUlvE0_clEvENKUlvE1_clEvEUlN3c108BFloat16EE_EEvS4_RKT_EUliE_EEviT1_,@function
        .size           _ZN2at6native18elementwise_kernelILi128ELi4EZNS0_22gpu_kernel_impl_nocastIZZZNS0_19signbit_kernel_cudaERNS_18TensorIteratorBaseEENKUlvE0_clEvENKUlvE1_clEvEUlN3c108BFloat16EE_EEvS4_RKT_EUliE_EEviT1_,(.L_x_23225 - _ZN2at6native18elementwise_kernelILi128ELi4EZNS0_22gpu_kernel_impl_nocastIZZZNS0_19signbit_kernel_cudaERNS_18TensorIteratorBaseEENKUlvE0_clEvENKUlvE1_clEvEUlN3c108BFloat16EE_EEvS4_RKT_EUliE_EEviT1_)
        .other          _ZN2at6native18elementwise_kernelILi128ELi4EZNS0_22gpu_kernel_impl_nocastIZZZNS0_19signbit_kernel_cudaERNS_18TensorIteratorBaseEENKUlvE0_clEvENKUlvE1_clEvEUlN3c108BFloat16EE_EEvS4_RKT_EUliE_EEviT1_,@"STO_CUDA_ENTRY STV_DEFAULT"
_ZN2at6native18elementwise_kernelILi128ELi4EZNS0_22gpu_kernel_impl_nocastIZZZNS0_19signbit_kernel_cudaERNS_18TensorIteratorBaseEENKUlvE0_clEvENKUlvE1_clEvEUlN3c108BFloat16EE_EEvS4_RKT_EUliE_EEviT1_:
.text._ZN2at6native18elementwise_kernelILi128ELi4EZNS0_22gpu_kernel_impl_nocastIZZZNS0_19signbit_kernel_cudaERNS_18TensorIteratorBaseEENKUlvE0_clEvENKUlvE1_clEvEUlN3c108BFloat16EE_EEvS4_RKT_EUliE_EEviT1_:
        /* <DEDUP_REMOVED lines=20> */
[----:B--2---:R-:W-:-:S04]  /*0140*/  SHF.L.U32 R0, R4, 0x10, RZ ;  /* 0x0000001004007819 */ /* 0x004fc800000006ff */
[----:B------:R-:W-:-:S05]  /*0150*/  SHF.R.U32.HI R9, RZ, 0x1f, R0 ;  /* 0x0000001fff097819 */ /* 0x000fca0000011600 */
[----:B0-----:R0:W-:Y:S01]  /*0160*/  STG.E.U8 desc[UR6][R6.64], R9 ;  /* 0x0000000906007986 */ /* 0x0011e2000c101106 */
[----:B------:R-:W-:Y:S05]  /*0170*/  @P0 BRA `(.L_x_1158) ;  /* 0x0000000000480947 */ /* 0x000fea0003800000 */
[----:B------:R-:W1:Y:S02]  /*0180*/  LDC.64 R4, c[0x0][0x588] ;  /* 0x00016200ff047b82 */ /* 0x000e640000000a00 */
[----:B-1----:R-:W2:Y:S06]  /*0190*/  LDG.E.U16 R4, desc[UR6][R4.64] ;  /* 0x0000000604047981 */ /* 0x002eac000c1e1500 */
[----:B0-----:R-:W0:Y:S01]  /*01a0*/  LDC.64 R6, c[0x0][0x580] ;  /* 0x00016000ff067b82 */ /* 0x001e220000000a00 */
[----:B------:R-:W-:Y:S02]  /*01b0*/  IADD3 R3, PT, PT, R3, 0x80, RZ ;  /* 0x0000008003037810 */ /* 0x000fe40007ffe0ff */
[----:B--2---:R-:W-:-:S04]  /*01c0*/  SHF.L.U32 R0, R4, 0x10, RZ ;  /* 0x0000001004007819 */ /* 0x004fc800000006ff */
[----:B------:R-:W-:-:S05]  /*01d0*/  SHF.R.U32.HI R9, RZ, 0x1f, R0 ;  /* 0x0000001fff097819 */ /* 0x000fca0000011600 */
[----:B0-----:R0:W-:Y:S02]  /*01e0*/  STG.E.U8 desc[UR6][R6.64], R9 ;  /* 0x0000000906007986 */ /* 0x0011e4000c101106 */
.L_x_1157:
[----:B------:R-:W-:-:S13]  /*01f0*/  ISETP.GE.AND P0, PT, R3, UR4, PT ;  /* 0x0000000403007c0c */ /* 0x000fda000bf06270 */
[----:B------:R-:W-:Y:S05]  /*0200*/  @P0 BREAK.RELIABLE B1 ;  /* 0x0000000000010942 */ /* 0x000fea0003800100 */
[----:B------:R-:W-:Y:S05]  /*0210*/  @P0 BRA `(.L_x_1158) ;  /* 0x0000000000200947 */ /* 0x000fea0003800000 */
[----:B------:R-:W-:Y:S05]  /*0220*/  BSYNC.RELIABLE B1 ;  /* 0x0000000000017941 */ /* 0x000fea0003800100 */
.L_x_1156:
[----:B------:R-:W1:Y:S02]  /*0230*/  LDC.64 R4, c[0x0][0x588] ;  /* 0x00016200ff047b82 */ /* 0x000e640000000a00 */
[----:B-1----:R-:W2:Y:S06]  /*0240*/  LDG.E.U16 R4, desc[UR6][R4.64] ;  /* 0x0000000604047981 */ /* 0x002eac000c1e1500 */
[----:B0-----:R-:W0:Y:S01]  /*0250*/  LDC.64 R6, c[0x0][0x580] ;  /* 0x00016000ff067b82 */ /* 0x001e220000000a00 */
[----:B------:R-:W-:Y:S02]  /*0260*/  IADD3 R3, PT, PT, R3, 0x80, RZ ;  /* 0x0000008003037810 */ /* 0x000fe40007ffe0ff */
[----:B--2---:R-:W-:-:S04]  /*0270*/  SHF.L.U32 R0, R4, 0x10, RZ ;  /* 0x0000001004007819 */ /* 0x004fc800000006ff */
[----:B------:R-:W-:-:S05]  /*0280*/  SHF.R.U32.HI R9, RZ, 0x1f, R0 ;  /* 0x0000001fff097819 */ /* 0x000fca0000011600 */
[----:B0-----:R1:W-:Y:S02]  /*0290*/  STG.E.U8 desc[UR6][R6.64], R9 ;  /* 0x0000000906007986 */ /* 0x0013e4000c101106 */
.L_x_1158:
[----:B------:R-:W-:Y:S05]  /*02a0*/  BSYNC.RECONVERGENT B0 ;  /* 0x0000000000007941 */ /* 0x000fea0003800200 */
.L_x_1155:
[----:B------:R-:W-:Y:S05]  /*02b0*/  WARPSYNC.ALL ;  /* 0x0000000000007948 */ /* 0x000fea0003800000 */
[----:B------:R-:W-:-:S13]  /*02c0*/  ISETP.GE.AND P0, PT, R3, UR4, PT ;  /* 0x0000000403007c0c */ /* 0x000fda000bf06270 */
[----:B------:R-:W-:Y:S05]  /*02d0*/  @P0 EXIT ;  /* 0x000000000000094d */ /* 0x000fea0003800000 */
[----:B------:R-:W2:Y:S02]  /*02e0*/  LDC.64 R2, c[0x0][0x588] ;  /* 0x00016200ff027b82 */ /* 0x000ea40000000a00 */
[----:B--2---:R-:W2:Y:S06]  /*02f0*/  LDG.E.U16 R2, desc[UR6][R2.64] ;  /* 0x0000000602027981 */ /* 0x004eac000c1e1500 */
[----:B------:R-:W3:Y:S01]  /*0300*/  LDC.64 R4, c[0x0][0x580] ;  /* 0x00016000ff047b82 */ /* 0x000ee20000000a00 */
[----:B--2---:R-:W-:-:S04]  /*0310*/  SHF.L.U32 R0, R2, 0x10, RZ ;  /* 0x0000001002007819 */ /* 0x004fc800000006ff */
[----:B01----:R-:W-:-:S05]  /*0320*/  SHF.R.U32.HI R7, RZ, 0x1f, R0 ;  /* 0x0000001fff077819 */ /* 0x003fca0000011600 */
[----:B---3--:R-:W-:Y:S01]  /*0330*/  STG.E.U8 desc[UR6][R4.64], R7 ;  /* 0x0000000704007986 */ /* 0x008fe2000c101106 */
[----:B------:R-:W-:Y:S05]  /*0340*/  EXIT ;  /* 0x000000000000794d */ /* 0x000fea0003800000 */
.L_x_1154:
[----:B------:R-:W0:Y:S01]  /*0350*/  LDCU UR4, c[0x0][0x380] ;  /* 0x00007000ff0477ac */ /* 0x000e220008000800 */
[----:B------:R-:W-:Y:S01]  /*0360*/  IADD3 R2, PT, PT, R2, -0x1, RZ ;  /* 0xffffffff02027810 */ /* 0x000fe20007ffe0ff */
[----:B------:R-:W-:Y:S04]  /*0370*/  BSSY.RECONVERGENT B0, `(.L_x_1159) ;  /* 0x00003a9000007945 */ /* 0x000fe80003800200 */
[----:B------:R-:W-:Y:S01]  /*0380*/  BSSY.RELIABLE B1, `(.L_x_1160) ;  /* 0x0000273000017945 */ /* 0x000fe20003800100 */
[----:B------:R-:W-:-:S05]  /*0390*/  VIMNMX.U32 R0, PT, PT, R2, 0x18, PT ;  /* 0x0000001802007848 */ /* 0x000fca0003fe0000 */
[----:B------:R-:W-:Y:S01]  /*03a0*/  VIADD R0, R0, 0x1 ;  /* 0x0000000100007836 */ /* 0x000fe20000000000 */
        /* <DEDUP_REMOVED lines=300> */
.L_x_1162:
        /* <DEDUP_REMOVED lines=9> */
[----:B--2---:R-:W-:-:S04]  /*1700*/  SHF.L.U32 R8, R6, 0x10, RZ ;  /* 0x0000001006087819 */ /* 0x004fc800000006ff */
[----:B------:R-:W-:-:S05]  /*1710*/  SHF.R.U32.HI R9, RZ, 0x1f, R8 ;  /* 0x0000001fff097819 */ /* 0x000fca0000011608 */
[----:B------:R0:W-:Y:S01]  /*1720*/  STG.E.U8 desc[UR6][R4.64], R9 ;  /* 0x0000000904007986 */ /* 0x0001e2000c101106 */
[----:B------:R-:W-:Y:S05]  /*1730*/  @P0 BRA `(.L_x_1163) ;  /* 0x0000002400b00947 */ /* 0x000fea0003800000 */
[----:B------:R-:W1:Y:S01]  /*1740*/  LDCU.64 UR8, c[0x0][0x390] ;  /* 0x00007200ff0877ac */ /* 0x000e620008000a00 */
[----:B0-----:R-:W-:Y:S01]  /*1750*/  HFMA2 R4, -RZ, RZ, 0, 0 ;  /* 0x00000000ff047431 */ /* 0x001fe200000001ff */
[----:B------:R-:W-:Y:S01]  /*1760*/  MOV R5, R3 ;  /* 0x0000000300057202 */ /* 0x000fe20000000f00 */
[----:B------:R-:W0:Y:S01]  /*1770*/  LDCU UR5, c[0x0][0x38c] ;  /* 0x00007180ff0577ac */ /* 0x000e220008000800 */
[----:B------:R-:W-:Y:S01]  /*1780*/  ISETP.NE.AND P0, PT, R2, RZ, PT ;  /* 0x000000ff0200720c */ /* 0x000fe20003f05270 */
[----:B------:R-:W2:Y:S01]  /*1790*/  LDCU.64 UR10, c[0x0][0x4b8] ;  /* 0x00009700ff0a77ac */ /* 0x000ea20008000a00 */
[----:B-1----:R-:W-:-:S05]  /*17a0*/  IMAD.HI.U32 R6, R3, UR8, R4 ;  /* 0x0000000803067c27 */ /* 0x002fca000f8e0004 */
[----:B------:R-:W-:-:S05]  /*17b0*/  SHF.R.U32.HI R7, RZ, UR9, R6 ;  /* 0x00000009ff077c19 */ /* 0x000fca0008011606 */
[----:B------:R-:W-:-:S04]  /*17c0*/  IMAD.MOV R4, RZ, RZ, -R7 ;  /* 0x000000ffff047224 */ /* 0x000fc800078e0a07 */
[----:B0-----:R-:W-:-:S04]  /*17d0*/  IMAD R4, R4, UR5, R3 ;  /* 0x0000000504047c24 */ /* 0x001fc8000f8e0203 */
        /* <DEDUP_REMOVED lines=269> */
[----:B------:R-:W-:Y:S01]  /*28b0*/  IMAD.MOV.U32 R6, RZ, RZ, RZ ;  /* 0x000000ffff067224 */ /* 0x000fe200078e00ff */
        /* <DEDUP_REMOVED lines=18> */
.L_x_1164:
[----:B------:R-:W0:Y:S02]  /*29e0*/  LDCU.128 UR8, c[0x0][0x580] ;  /* 0x0000b000ff0877ac */ /* 0x000e240008000c00 */
[----:B0-----:R-:W-:-:S04]  /*29f0*/  IADD3 R6, P0, PT, R4, UR10, RZ ;  /* 0x0000000a04067c10 */ /* 0x001fc8000ff1e0ff */
[----:B------:R-:W-:-:S05]  /*2a00*/  IADD3.X R7, PT, PT, RZ, UR11, RZ, P0, !PT ;  /* 0x0000000bff077c10 */ /* 0x000fca00087fe4ff */
[----:B------:R-:W2:Y:S01]  /*2a10*/  LDG.E.U16 R6, desc[UR6][R6.64] ;  /* 0x0000000606067981 */ /* 0x000ea2000c1e1500 */
[----:B------:R-:W-:Y:S02]  /*2a20*/  IADD3 R4, P0, PT, R5, UR8, RZ ;  /* 0x0000000805047c10 */ /* 0x000fe4000ff1e0ff */
[----:B------:R-:W-:Y:S02]  /*2a30*/  IADD3 R3, PT, PT, R3, 0x80, RZ ;  /* 0x0000008003037810 */ /* 0x000fe40007ffe0ff */
[----:B------:R-:W-:Y:S02]  /*2a40*/  IADD3.X R5, PT, PT, RZ, UR9, RZ, P0, !PT ;  /* 0x00000009ff057c10 */ /* 0x000fe400087fe4ff */
[----:B--2---:R-:W-:-:S04]  /*2a50*/  SHF.L.U32 R8, R6, 0x10, RZ ;  /* 0x0000001006087819 */ /* 0x004fc800000006ff */
[----:B------:R-:W-:-:S05]  /*2a60*/  SHF.R.U32.HI R9, RZ, 0x1f, R8 ;  /* 0x0000001fff097819 */ /* 0x000fca0000011608 */
[----:B------:R0:W-:Y:S02]  /*2a70*/  STG.E.U8 desc[UR6][R4.64], R9 ;  /* 0x0000000904007986 */ /* 0x0001e4000c101106 */
.L_x_1161:
[----:B------:R-:W-:-:S13]  /*2a80*/  ISETP.GE.AND P0, PT, R3, UR4, PT ;  /* 0x0000000403007c0c */ /* 0x000fda000bf06270 */
[----:B------:R-:W-:Y:S05]  /*2a90*/  @P0 BREAK.RELIABLE B1 ;  /* 0x0000000000010942 */ /* 0x000fea0003800100 */
[----:B------:R-:W-:Y:S05]  /*2aa0*/  @P0 BRA `(.L_x_1163) ;  /* 0x0000001000d40947 */ /* 0x000fea0003800000 */
[----:B------:R-:W-:Y:S05]  /*2ab0*/  BSYNC.RELIABLE B1 ;  /* 0x0000000000017941 */ /* 0x000fea0003800100 */
.L_x_1160:
[----:B------:R-:W1:Y:S01]  /*2ac0*/  LDCU.64 UR8, c[0x0][0x390] ;  /* 0x00007200ff0877ac */ /* 0x000e620008000a00 */
[----:B0-----:R-:W-:Y:S01]  /*2ad0*/  MOV R4, RZ ;  /* 0x000000ff00047202 */ /* 0x001fe20000000f00 */
[----:B------:R-:W-:Y:S01]  /*2ae0*/  IMAD.MOV.U32 R5, RZ, RZ, R3 ;  /* 0x000000ffff057224 */ /* 0x000fe200078e0003 */
        /* <DEDUP_REMOVED lines=295> */
.L_x_1165:
        /* <DEDUP_REMOVED lines=10> */
.L_x_1163:
[----:B------:R-:W-:Y:S05]  /*3e00*/  BSYNC.RECONVERGENT B0 ;  /* 0x0000000000007941 */ /* 0x000fea0003800200 */
.L_x_1159:
[----:B------:R-:W-:Y:S05]  /*3e10*/  WARPSYNC.ALL ;  /* 0x0000000000007948 */ /* 0x000fea0003800000 */
[----:B------:R-:W-:-:S13]  /*3e20*/  ISETP.GE.AND P0, PT, R3, UR4, PT ;  /* 0x0000000403007c0c */ /* 0x000fda000bf06270 */
[----:B------:R-:W-:Y:S05]  /*3e30*/  @P0 EXIT ;  /* 0x000000000000094d */ /* 0x000fea0003800000 */
[----:B------:R-:W2:Y:S01]  /*3e40*/  LDCU.64 UR4, c[0x0][0x390] ;  /* 0x00007200ff0477ac */ /* 0x000ea20008000a00 */
[----:B01----:R-:W-:Y:S01]  /*3e50*/  MOV R5, R3 ;  /* 0x0000000300057202 */ /* 0x003fe20000000f00 */
[----:B------:R-:W-:Y:S01]  /*3e60*/  IMAD.MOV.U32 R4, RZ, RZ, RZ ;  /* 0x000000ffff047224 */ /* 0x000fe200078e00ff */
        /* <DEDUP_REMOVED lines=295> */
.L_x_1166:
[----:B------:R-:W0:Y:S02]  /*50e0*/  LDCU.128 UR8, c[0x0][0x580] ;  /* 0x0000b000ff0877ac */ /* 0x000e240008000c00 */
[----:B0-----:R-:W-:-:S04]  /*50f0*/  IADD3 R4, P0, PT, R2, UR10, RZ ;  /* 0x0000000a02047c10 */ /* 0x001fc8000ff1e0ff */
[----:B------:R-:W-:-:S05]  /*5100*/  IADD3.X R5, PT, PT, RZ, UR11, RZ, P0, !PT ;  /* 0x0000000bff057c10 */ /* 0x000fca00087fe4ff */
[----:B------:R-:W2:Y:S01]  /*5110*/  LDG.E.U16 R4, desc[UR6][R4.64] ;  /* 0x0000000604047981 */ /* 0x000ea2000c1e1500 */
[----:B------:R-:W-:-:S04]  /*5120*/  IADD3 R2, P0, PT, R3, UR8, RZ ;  /* 0x0000000803027c10 */ /* 0x000fc8000ff1e0ff */
[----:B------:R-:W-:Y:S02]  /*5130*/  IADD3.X R3, PT, PT, RZ, UR9, RZ, P0, !PT ;  /* 0x00000009ff037c10 */ /* 0x000fe400087fe4ff */
[----:B--2---:R-:W-:-:S04]  /*5140*/  SHF.L.U32 R0, R4, 0x10, RZ ;  /* 0x0000001004007819 */ /* 0x004fc800000006ff */
[----:B------:R-:W-:-:S05]  /*5150*/  SHF.R.U32.HI R7, RZ, 0x1f, R0 ;  /* 0x0000001fff077819 */ /* 0x000fca0000011600 */
[----:B------:R-:W-:Y:S01]  /*5160*/  STG.E.U8 desc[UR6][R2.64], R7 ;  /* 0x0000000702007986 */ /* 0x000fe2000c101106 */
[----:B------:R-:W-:Y:S05]  /*5170*/  EXIT ;  /* 0x000000000000794d */ /* 0x000fea0003800000 */
.L_x_1167:
        /* <DEDUP_REMOVED lines=16> */
.L_x_23225:


//--------------------- .text._ZN2at6native27unrolled_elementwise_kernelIZZZNS0_19signbit_kernel_cudaERNS_18TensorIteratorBaseEENKUlvE0_clEvENKUlvE1_clEvEUlN3c108BFloat16EE_St5arrayIPcLm2EELi4E23TrivialOffsetCalculatorILi1EjESD_NS0_6memory15LoadWithoutCastENSE_16StoreWithoutCastEEEviT_T0_T2_T3_T4_T5_ --------------------------
	.section	.text._ZN2at6native27unrolled_elementwise_kernelIZZZNS0_19signbit_kernel_cudaERNS_18TensorIteratorBaseEENKUlvE0_clEvENKUlvE1_clEvEUlN3c108BFloat16EE_St5arrayIPcLm2EELi4E23TrivialOffsetCalculatorILi1EjESD_NS0_6memory15LoadWithoutCastENSE_16StoreWithoutCastEEEviT_T0_T2_T3_T4_T5_,"ax",@progbits
	.align	128
        .global         _ZN2at6native27unrolled_elementwise_kernelIZZZNS0_19signbit_kernel_cudaERNS_18TensorIteratorBaseEENKUlvE0_clEvENKUlvE1_clEvEUlN3c108BFloat16EE_St5arrayIPcLm2EELi4E23TrivialOffsetCalculatorILi1EjESD_NS0_6memory15LoadWithoutCastENSE_16StoreWithoutCastEEEviT_T0_T2_T3_T4_T5_
        .type           _ZN2at6native27unrolled_elementwise_kernelIZZZNS0_19signbit_kernel_cudaERNS_18TensorIteratorBaseEENKUlvE0_clEvENKUlvE1_clEvEUlN3c108BFloat16EE_St5arrayIPcLm2EELi4E23TrivialOffsetCalculatorILi1EjESD_NS0_6memory15LoadWithoutCastENSE_16StoreWithoutCastEEEviT_T0_T2_T3_T4_T5_,@function
        .size           _ZN2at6native27unrolled_elementwise_kernelIZZZNS0_19signbit_kernel_cudaERNS_18TensorIteratorBaseEENKUlvE0_clEvENKUlvE1_clEvEUlN3c108BFloat16EE_St5arrayIPcLm2EELi4E23TrivialOffsetCalculatorILi1EjESD_NS0_6memory15LoadWithoutCastENSE_16StoreWithoutCastEEEviT_T0_T2_T3_T4_T5_,(.L_x_23226 - _ZN2at6native27unrolled_elementwise_kernelIZZZNS0_19signbit_kernel_cudaERNS_18TensorIteratorBaseEENKUlvE0_clEvENKUlvE1_clEvEUlN3c108BFloat16EE_St5arrayIPcLm2EELi4E23TrivialOffsetCalculatorILi1EjESD_NS0_6memory15LoadWithoutCastENSE_16StoreWithoutCastEEEviT_T0_T2_T3_T4_T5_)
        .other          _ZN2at6native27unrolled_elementwise_kernelIZZZNS0_19signbit_kernel_cudaERNS_18TensorIteratorBaseEENKUlvE0_clEvENKUlvE1_clEvEUlN3c108BFloat16EE_St5arrayIPcLm2EELi4E23TrivialOffsetCalculatorILi1EjESD_NS0_6memory15LoadWithoutCastENSE_16StoreWithoutCastEEEviT_T0_T2_T3_T4_T5_,@"STO_CUDA_ENTRY STV_DEFAULT"
_ZN2at6native27unrolled_elementwise_kernelIZZZNS0_19signbit_kernel_cudaERNS_18TensorIteratorBaseEENKUlvE0_clEvENKUlvE1_clEvEUlN3c108BFloat16EE_St5arrayIPcLm2EELi4E23TrivialOffsetCalculatorILi1EjESD_NS0_6memory15LoadWithoutCastENSE_16StoreWithoutCastEEEviT_T0_T2_T3_T4_T5_:
.text._ZN2at6native27unrolled_elementwise_kernelIZZZNS0_19signbit_kernel_cudaERNS_18TensorIteratorBaseEENKUlvE0_clEvENKUlvE1_clEvEUlN3c108BFloat16EE_St5arrayIPcLm2EELi4E23TrivialOffsetCalculatorILi1EjESD_NS0_6memory15LoadWithoutCastENSE_16StoreWithoutCastEEEviT_T0_T2_T3_T4_T5_:
        /* <DEDUP_REMOVED lines=11> */
[----:B------:R-:W-:-:S03]  /*00b0*/  @!P0 IMAD R7, R0, 0x200, R3 ;  /* 0x0000020000078824 */ /* 0x000fc600078e0203 */
        /* <DEDUP_REMOVED lines=9> */
[----:B------:R-:W-:Y:S01]  /*0150*/  @!P2 LEA R19, R0, R15, 0x9 ;  /* 0x0000000f0013a211 */ /* 0x000fe200078e48ff */
[----:B--2---:R-:W-:-:S04]  /*0160*/  @!P1 IMAD.WIDE.U32 R12, R17, 0x2, R12 ;  /* 0x00000002110c9825 */ /* 0x004fc800078e000c */
[----:B-1----:R-:W-:Y:S01]  /*0170*/  @!P2 IMAD.WIDE.U32 R18, R19, 0x2, R10 ;  /* 0x000000021312a825 */ /* 0x002fe200078e000a */
[----:B------:R-:W-:-:S04]  /*0180*/  PRMT R10, RZ, 0x7610, R10 ;  /* 0x00007610ff0a7816 */ /* 0x000fc8000000000a */
[----:B------:R-:W2:Y:S04]  /*0190*/  @!P2 LDG.E.U16 R7, desc[UR4][R18.64] ;  /* 0x000000041207a981 */ /* 0x000ea8000c1e1500 */
        /* <DEDUP_REMOVED lines=10> */
[----:B-1----:R-:W-:-:S05]  /*0240*/  VIADD R13, R3, 0x100 ;  /* 0x00000100030d7836 */ /* 0x002fca0000000000 */
[----:B------:R-:W-:Y:S02]  /*0250*/  ISETP.GE.AND P1, PT, R13, R2, PT ;  /* 0x000000020d00720c */ /* 0x000fe40003f26270 */
[----:B------:R-:W-:Y:S01]  /*0260*/  @!P0 LEA R13, R0, R3, 0x9 ;  /* 0x00000003000d8211 */ /* 0x000fe200078e48ff */
[----:B------:R-:W-:-:S03]  /*0270*/  VIADD R15, R3, 0x80 ;  /* 0x00000080030f7836 */ /* 0x000fc60000000000 */
[----:B0-----:R-:W-:Y:S01]  /*0280*/  @!P0 IADD3 R8, P3, PT, R13, R8, RZ ;  /* 0x000000080d088210 */ /* 0x001fe20007f7e0ff */
[----:B------:R-:W-:-:S04]  /*0290*/  VIADD R13, R3, 0x180 ;  /* 0x00000180030d7836 */ /* 0x000fc80000000000 */
[----:B------:R-:W-:Y:S02]  /*02a0*/  @!P0 IMAD.X R9, RZ, RZ, R9, P3 ;  /* 0x000000ffff098224 */ /* 0x000fe400018e0609 */
[----:B------:R-:W-:Y:S01]  /*02b0*/  @!P0 IMAD.MOV.U32 R3, RZ, RZ, R15 ;  /* 0x000000ffff038224 */ /* 0x000fe200078e000f */
[----:B------:R-:W-:-:S04]  /*02c0*/  ISETP.GE.AND P2, PT, R15, R2, PT ;  /* 0x000000020f00720c */ /* 0x000fc80003f46270 */
[----:B------:R-:W-:Y:S01]  /*02d0*/  ISETP.GE.AND P3, PT, R3, R2, PT ;  /* 0x000000020300720c */ /* 0x000fe20003f66270 */
[----:B------:R-:W-:Y:S01]  /*02e0*/  BSSY.RECONVERGENT B0, `(.L_x_1168) ;  /* 0x0000015000007945 */ /* 0x000fe20003800200 */
[----:B---3--:R-:W-:-:S05]  /*02f0*/  @!P0 IMAD.U32 R14, R14, 0x10000, RZ ;  /* 0x000100000e0e8824 */ /* 0x008fca00078e00ff */
[----:B------:R-:W-:-:S05]  /*0300*/  @!P0 SHF.R.U32.HI R6, RZ, 0x1f, R14 ;  /* 0x0000001fff068819 */ /* 0x000fca000001160e */
[----:B------:R0:W-:Y:S01]  /*0310*/  @!P0 STG.E.U8 desc[UR4][R8.64], R6 ;  /* 0x0000000608008986 */ /* 0x0001e2000c101104 */
[----:B--2---:R-:W-:Y:S01]  /*0320*/  @!P1 IMAD.U32 R7, R7, 0x10000, RZ ;  /* 0x0001000007079824 */ /* 0x004fe200078e00ff */
[----:B----4-:R-:W-:-:S04]  /*0330*/  @!P2 SHF.L.U32 R10, R10, 0x10, RZ ;  /* 0x000000100a0aa819 */ /* 0x010fc800000006ff */
[----:B------:R-:W-:Y:S02]  /*0340*/  @!P1 SHF.R.U32.HI R5, RZ, 0x1f, R7 ;  /* 0x0000001fff059819 */ /* 0x000fe40000011607 */
        /* <DEDUP_REMOVED lines=14> */
.L_x_1169:
[----:B------:R-:W-:Y:S05]  /*0430*/  BSYNC.RECONVERGENT B0 ;  /* 0x0000000000007941 */ /* 0x000fea0003800200 */
.L_x_1168:
[----:B------:R-:W-:-:S13]  /*0440*/  ISETP.GE.AND P0, PT, R3, R2, PT ;  /* 0x000000020300720c */ /* 0x000fda0003f06270 */
[----:B------:R-:W-:Y:S05]  /*0450*/  @P0 EXIT ;  /* 0x000000000000094d */ /* 0x000fea0003800000 */
[----:B------:R-:W1:Y:S01]  /*0460*/  LDCU.64 UR6, c[0x0][0x388] ;  /* 0x00007100ff0677ac */ /* 0x000e620008000a00 */
[----:B------:R-:W-:Y:S02]  /*0470*/  ISETP.GE.AND P0, PT, R13, R2, PT ;  /* 0x000000020d00720c */ /* 0x000fe40003f06270 */
[----:B------:R-:W-:-:S11]  /*0480*/  LEA R3, R0, R3, 0x9 ;  /* 0x0000000300037211 */ /* 0x000fd600078e48ff */
[----:B-----5:R-:W-:Y:S01]  /*0490*/  @!P0 IMAD.U32 R11, R11, 0x10000, RZ ;  /* 0x000100000b0b8824 */ /* 0x020fe200078e00ff */
[----:B-1----:R-:W-:-:S04]  /*04a0*/  IADD3 R2, P1, PT, R3, UR6, RZ ;  /* 0x0000000603027c10 */ /* 0x002fc8000ff3e0ff */
[----:B0-----:R-:W-:Y:S01]  /*04b0*/  @!P0 SHF.R.U32.HI R5, RZ, 0x1f, R11 ;  /* 0x0000001fff058819 */ /* 0x001fe2000001160b */
[----:B------:R-:W-:-:S05]  /*04c0*/  IMAD.X R3, RZ, RZ, UR7, P1 ;  /* 0x00000007ff037e24 */ /* 0x000fca00088e06ff */
[----:B------:R-:W-:Y:S01]  /*04d0*/  STG.E.U8 desc[UR4][R2.64], R5 ;  /* 0x0000000502007986 */ /* 0x000fe2000c101104 */
[----:B------:R-:W-:Y:S05]  /*04e0*/  EXIT ;  /* 0x000000000000794d */ /* 0x000fea0003800000 */
.L_x_1170:
        /* <DEDUP_REMOVED lines=9> */
.L_x_23226:


//--------------------- .text._ZN2at6native29vectorized_elementwise_kernelILi2EZZZNS0_19signbit_kernel_cudaERNS_18TensorIteratorBaseEENKUlvE0_clEvENKUlvE1_clEvEUlN3c108BFloat16EE_St5arrayIPcLm2EEEEviT0_T1_ --------------------------
	.section	.text._ZN2at6native29vectorized_elementwise_kernelILi2EZZZNS0_19signbit_kernel_cudaERNS_18TensorIteratorBaseEENKUlvE0_clEvENKUlvE1_clEvEUlN3c108BFloat16EE_St5arrayIPcLm2EEEEviT0_T1_,"ax",@progbits
	.align	128
        .global         _ZN2at6native29vectorized_elementwise_kernelILi2EZZZNS0_19signbit_kernel_cudaERNS_18TensorIteratorBaseEENKUlvE0_clEvENKUlvE1_clEvEUlN3c108BFloat16EE_St5arrayIPcLm2EEEEviT0_T1_
        .type           _ZN2at6native29vectorized_elementwise_kernelILi2EZZZNS0_19signbit_kernel_cudaERNS_18TensorIteratorBaseEENKUlvE0_clEvENKUlvE1_clEvEUlN3c108BFloat16EE_St5arrayIPcLm2EEEEviT0_T1_,@function
        .size           _ZN2at6native29vectorized_elementwise_kernelILi2EZZZNS0_19signbit_kernel_cudaERNS_18TensorIteratorBaseEENKUlvE0_clEvENKUlvE1_clEvEUlN3c108BFloat16EE_St5arrayIPcLm2EEEEviT0_T1_,(.L_x_23227 - _ZN2at6native29vectorized_elementwise_kernelILi2EZZZNS0_19signbit_kernel_cudaERNS_18TensorIteratorBaseEENKUlvE0_clEvENKUlvE1_clEvEUlN3c108BFloat16EE_St5arrayIPcLm2EEEEviT0_T1_)
        .other          _ZN2at6native29vectorized_elementwise_kernelILi2EZZZNS0_19signbit_kernel_cudaERNS_18TensorIteratorBaseEENKUlvE0_clEvENKUlvE1_clEvEUlN3c108BFloat16EE_St5arrayIPcLm2EEEEviT0_T1_,@"STO_CUDA_ENTRY STV_DEFAULT"
_ZN2at6native29vectorized_elementwise_kernelILi2EZZZNS0_19signbit_kernel_cudaERNS_18TensorIteratorBaseEENKUlvE0_clEvENKUlvE1_clEvEUlN3c108BFloat16EE_St5arrayIPcLm2EEEEviT0_T1_:
.text._ZN2at6native29vectorized_elementwise_kernelILi2EZZZNS0_19signbit_kernel_cudaERNS_18TensorIteratorBaseEENKUlvE0_clEvENKUlvE1_clEvEUlN3c108BFloat16EE_St5arrayIPcLm2EEEEviT0_T1_:
        /* <DEDUP_REMOVED lines=22> */
[----:B------:R-:W-:Y:S02]  /*0160*/  @!P0 IMAD.IADD R16, R2, 0x1, R29 ;  /* 0x0000000102108824 */ /* 0x000fe400078e021d */
[----:B------:R-:W-:Y:S01]  /*0170*/  @!P0 VIADD R29, R29, 0x80 ;  /* 0x000000801d1d8836 */ /* 0x000fe20000000000 */
[----:B0-----:R-:W0:Y:S04]  /*0180*/  @!P0 LDC.64 R12, c[0x0][0x390] ;  /* 0x0000e400ff0c8b82 */ /* 0x001e280000000a00 */
[----:B------:R-:W-:-:S13]  /*0190*/  ISETP.GE.U32.AND P3, PT, R29, R0, PT ;  /* 0x000000001d00720c */ /* 0x000fda0003f66070 */
[----:B------:R-:W-:Y:S01]  /*01a0*/  @!P3 IMAD.IADD R25, R2, 0x1, R29 ;  /* 0x000000010219b824 */ /* 0x000fe200078e021d */
[----:B------:R-:W3:Y:S01]  /*01b0*/  @!P3 LDC.64 R20, c[0x0][0x390] ;  /* 0x0000e400ff14bb82 */ /* 0x000ee20000000a00 */
[----:B------:R-:W-:-:S05]  /*01c0*/  @!P3 VIADD R29, R29, 0x80 ;  /* 0x000000801d1db836 */ /* 0x000fca0000000000 */
[----:B------:R-:W-:-:S13]  /*01d0*/  ISETP.GE.U32.AND P2, PT, R29, R0, PT ;  /* 0x000000001d00720c */ /* 0x000fda0003f46070 */
[----:B------:R-:W-:Y:S01]  /*01e0*/  @!P2 IMAD.IADD R17, R2, 0x1, R29 ;  /* 0x000000010211a824 */ /* 0x000fe200078e021d */
[----:B------:R-:W-:Y:S01]  /*01f0*/  @!P2 IADD3 R29, PT, PT, R29, 0x80, RZ ;  /* 0x000000801d1da810 */ /* 0x000fe20007ffe0ff */
[----:B------:R-:W4:Y:S03]  /*0200*/  @!P2 LDC.64 R22, c[0x0][0x390] ;  /* 0x0000e400ff16ab82 */ /* 0x000f260000000a00 */
[----:B------:R-:W-:-:S13]  /*0210*/  ISETP.GE.U32.AND P1, PT, R29, R0, PT ;  /* 0x000000001d00720c */ /* 0x000fda0003f26070 */
[----:B------:R-:W-:Y:S02]  /*0220*/  @!P1 IMAD.IADD R27, R2, 0x1, R29 ;  /* 0x00000001021b9824 */ /* 0x000fe400078e021d */
        /* <DEDUP_REMOVED lines=16> */
[----:B------:R-:W-:-:S06]  /*0330*/  PRMT R25, RZ, 0x7610, R25 ;  /* 0x00007610ff197816 */ /* 0x000fcc0000000019 */
[----:B------:R1:W3:Y:S01]  /*0340*/  @!P3 LDG.E.U16 R25, desc[UR4][R20.64] ;  /* 0x000000041419b981 */ /* 0x0002e2000c1e1500 */
[----:B------:R-:W-:Y:S01]  /*0350*/  @!P4 IMAD.IADD R29, R2, 0x1, R29 ;  /* 0x00000001021dc824 */ /* 0x000fe200078e021d */
[----:B------:R-:W-:-:S03]  /*0360*/  PRMT R26, RZ, 0x7610, R26 ;  /* 0x00007610ff1a7816 */ /* 0x000fc6000000001a */
[----:B------:R-:W-:Y:S01]  /*0370*/  @!P4 IMAD.WIDE.U32 R16, R29, 0x2, R16 ;  /* 0x000000021d10c825 */ /* 0x000fe200078e0010 */
[----:B------:R-:W-:Y:S02]  /*0380*/  PRMT R29, RZ, 0x7610, R29 ;  /* 0x00007610ff1d7816 */ /* 0x000fe4000000001d */
[----:B------:R1:W3:Y:S01]  /*0390*/  @!P2 LDG.E.U16 R26, desc[UR4][R22.64] ;  /* 0x00000004161aa981 */ /* 0x0002e2000c1e1500 */
[----:B0-----:R-:W-:Y:S01]  /*03a0*/  @!P6 IMAD.WIDE.U32 R14, R28, 0x2, R14 ;  /* 0x000000021c0ee825 */ /* 0x001fe200078e000e */
[----:B------:R-:W-:-:S04]  /*03b0*/  PRMT R28, RZ, 0x7610, R28 ;  /* 0x00007610ff1c7816 */ /* 0x000fc8000000001c */
[----:B------:R-:W3:Y:S01]  /*03c0*/  @!P6 LDG.E.U16 R29, desc[UR4][R14.64] ;  /* 0x000000040e1de981 */ /* 0x000ee2000c1e1500 */
[----:B-1----:R-:W-:Y:S01]  /*03d0*/  @!P1 IMAD.WIDE.U32 R20, R27, 0x2, R12 ;  /* 0x000000021b149825 */ /* 0x002fe200078e000c */
[----:B------:R-:W-:Y:S02]  /*03e0*/  PRMT R27, RZ, 0x7610, R27 ;  /* 0x00007610ff1b7816 */ /* 0x000fe4000000001b */
[----:B------:R-:W3:Y:S04]  /*03f0*/  @!P4 LDG.E.U16 R28, desc[UR4][R16.64] ;  /* 0x00000004101cc981 */ /* 0x000ee8000c1e1500 */
[----:B------:R0:W3:Y:S01]  /*0400*/  @!P1 LDG.E.U16 R27, desc[UR4][R20.64] ;  /* 0x00000004141b9981 */ /* 0x0000e2000c1e1500 */
[C---:B------:R-:W-:Y:S01]  /*0410*/  ISETP.GE.U32.AND P5, PT, R3.reuse, R0, PT ;  /* 0x000000000300720c */ /* 0x040fe20003fa6070 */
[----:B------:R-:W-:-:S12]  /*0420*/  VIADD R23, R3, 0x80 ;  /* 0x0000008003177836 */ /* 0x000fd80000000000 */
[----:B------:R-:W1:Y:S01]  /*0430*/  @!P5 LDC.64 R12, c[0x0][0x388] ;  /* 0x0000e200ff0cdb82 */ /* 0x000e620000000a00 */
[----:B------:R-:W-:Y:S02]  /*0440*/  ISETP.GE.U32.AND P6, PT, R23, R0, PT ;  /* 0x000000001700720c */ /* 0x000fe40003fc6070 */
[----:B0-----:R-:W-:Y:S01]  /*0450*/  IADD3 R21, PT, PT, R3, 0x180, RZ ;  /* 0x0000018003157810 */ /* 0x001fe20007ffe0ff */
[----:B------:R-:W-:-:S03]  /*0460*/  @!P5 IMAD.IADD R15, R2, 0x1, R3 ;  /* 0x00000001020fd824 */ /* 0x000fc600078e0203 */
[----:B------:R-:W-:Y:S01]  /*0470*/  ISETP.GE.U32.AND P3, PT, R21, R0, PT ;  /* 0x000000001500720c */ /* 0x000fe20003f66070 */
[C---:B------:R-:W-:Y:S02]  /*0480*/  VIADD R17, R3.reuse, 0x280 ;  /* 0x0000028003117836 */ /* 0x040fe40000000000 */
[----:B------:R-:W-:-:S03]  /*0490*/  VIADD R22, R3, 0x100 ;  /* 0x0000010003167836 */ /* 0x000fc60000000000 */
[----:B------:R-:W-:Y:S01]  /*04a0*/  ISETP.GE.U32.AND P2, PT, R17, R0, PT ;  /* 0x000000001100720c */ /* 0x000fe20003f46070 */
[----:B------:R-:W-:Y:S01]  /*04b0*/  VIADD R17, R3, 0x380 ;  /* 0x0000038003117836 */ /* 0x000fe20000000000 */
[----:B-1----:R-:W-:Y:S01]  /*04c0*/  @!P5 IADD3 R12, P1, PT, R15, R12, RZ ;  /* 0x0000000c0f0cd210 */ /* 0x002fe20007f3e0ff */
[----:B------:R-:W-:-:S04]  /*04d0*/  VIADD R15, R3, 0x200 ;  /* 0x00000200030f7836 */ /* 0x000fc80000000000 */
[----:B------:R-:W-:Y:S01]  /*04e0*/  @!P5 IMAD.X R13, RZ, RZ, R13, P1 ;  /* 0x000000ffff0dd224 */ /* 0x000fe200008e060d */
[-C--:B------:R-:W-:Y:S01]  /*04f0*/  ISETP.GE.U32.AND P0, PT, R15, R0.reuse, PT ;  /* 0x000000000f00720c */ /* 0x080fe20003f06070 */
[----:B------:R-:W-:Y:S02]  /*0500*/  VIADD R15, R3, 0x300 ;  /* 0x00000300030f7836 */ /* 0x000fe40000000000 */
[----:B------:R-:W-:Y:S01]  /*0510*/  @!P5 IMAD.MOV.U32 R3, RZ, RZ, R23 ;  /* 0x000000ffff03d224 */ /* 0x000fe200078e0017 */
[-C--:B------:R-:W-:Y:S02]  /*0520*/  ISETP.GE.U32.AND P4, PT, R22, R0.reuse, PT ;  /* 0x000000001600720c */ /* 0x080fe40003f86070 */
[----:B------:R-:W-:Y:S01]  /*0530*/  ISETP.GE.U32.AND P1, PT, R15, R0, PT ;  /* 0x000000000f00720c */ /* 0x000fe20003f26070 */
[----:B------:R-:W-:Y:S04]  /*0540*/  BSSY.RECONVERGENT B0, `(.L_x_1172) ;  /* 0x0000045000007945 */ /* 0x000fe80003800200 */
[----:B------:R-:W-:Y:S01]  /*0550*/  BSSY.RELIABLE B1, `(.L_x_1173) ;  /* 0x000003c000017945 */ /* 0x000fe20003800100 */
[----:B--2---:R-:W-:-:S05]  /*0560*/  @!P5 IMAD.U32 R18, R18, 0x10000, RZ ;  /* 0x000100001212d824 */ /* 0x004fca00078e00ff */
[----:B------:R-:W-:-:S05]  /*0570*/  @!P5 SHF.R.U32.HI R4, RZ, 0x1f, R18 ;  /* 0x0000001fff04d819 */ /* 0x000fca0000011612 */
[----:B------:R0:W-:Y:S01]  /*0580*/  @!P5 STG.E.U8 desc[UR4][R12.64], R4 ;  /* 0x000000040c00d986 */ /* 0x0001e2000c101104 */
[----:B----4-:R-:W-:-:S05]  /*0590*/  @!P6 IMAD.U32 R19, R19, 0x10000, RZ ;  /* 0x000100001313e824 */ /* 0x010fca00078e00ff */
[----:B------:R-:W-:Y:S02]  /*05a0*/  @!P6 SHF.R.U32.HI R5, RZ, 0x1f, R19 ;  /* 0x0000001fff05e819 */ /* 0x000fe40000011613 */
[----:B------:R-:W-:Y:S01]  /*05b0*/  ISETP.GE.U32.AND P6, PT, R17, R0, PT ;  /* 0x000000001100720c */ /* 0x000fe20003fc6070 */
[----:B-----5:R-:W-:Y:S01]  /*05c0*/  @!P4 IMAD.U32 R24, R24, 0x10000, RZ ;  /* 0x000100001818c824 */ /* 0x020fe200078e00ff */
[----:B---3--:R-:W-:-:S04]  /*05d0*/  @!P3 SHF.L.U32 R25, R25, 0x10, RZ ;  /* 0x000000101919b819 */ /* 0x008fc800000006ff */
[----:B------:R-:W-:Y:S02]  /*05e0*/  @!P3 SHF.R.U32.HI R7, RZ, 0x1f, R25 ;  /* 0x0000001fff07b819 */ /* 0x000fe40000011619 */
[----:B------:R-:W-:Y:S01]  /*05f0*/  ISETP.GE.U32.AND P3, PT, R3, R0, PT ;  /* 0x000000000300720c */ /* 0x000fe20003f66070 */
[----:B------:R-:W-:Y:S01]  /*0600*/  @!P0 IMAD.U32 R26, R26, 0x10000, RZ ;  /* 0x000100001a1a8824 */ /* 0x000fe200078e00ff */
[----:B------:R-:W-:Y:S01]  /*0610*/  @!P4 SHF.R.U32.HI R6, RZ, 0x1f, R24 ;  /* 0x0000001fff06c819 */ /* 0x000fe20000011618 */
[----:B------:R-:W-:Y:S02]  /*0620*/  @!P1 IMAD.U32 R29, R29, 0x10000, RZ ;  /* 0x000100001d1d9824 */ /* 0x000fe400078e00ff */
[----:B------:R-:W-:Y:S02]  /*0630*/  @!P6 IMAD.U32 R28, R28, 0x10000, RZ ;  /* 0x000100001c1ce824 */ /* 0x000fe400078e00ff */
[----:B------:R-:W-:Y:S01]  /*0640*/  @!P2 IMAD.U32 R27, R27, 0x10000, RZ ;  /* 0x000100001b1ba824 */ /* 0x000fe200078e00ff */
[----:B------:R-:W-:-:S02]  /*0650*/  @!P0 SHF.R.U32.HI R8, RZ, 0x1f, R26 ;  /* 0x0000001fff088819 */ /* 0x000fc4000001161a */
        /* <DEDUP_REMOVED lines=13> */
[----:B------:R-:W-:Y:S01]  /*0730*/  IADD3 R4, PT, PT, R2, R3, RZ ;  /* 0x0000000302047210 */ /* 0x000fe20007ffe0ff */
[----:B------:R-:W-:-:S03]  /*0740*/  VIADD R3, R3, 0x80 ;  /* 0x0000008003037836 */ /* 0x000fc60000000000 */
[----:B-1----:R-:W-:-:S05]  /*0750*/  IADD3 R4, P0, PT, R4, UR6, RZ ;  /* 0x0000000604047c10 */ /* 0x002fca000ff1e0ff */
[----:B0-----:R-:W-:-:S05]  /*0760*/  IMAD.X R5, RZ, RZ, UR7, P0 ;  /* 0x00000007ff057e24 */ /* 0x001fca00080e06ff */
[----:B------:R0:W-:Y:S03]  /*0770*/  STG.E.U8 desc[UR4][R4.64], R6 ;  /* 0x0000000604007986 */ /* 0x0001e6000c101104 */
.L_x_1174:
        /* <DEDUP_REMOVED lines=8> */
.L_x_1175:
        /* <DEDUP_REMOVED lines=8> */
.L_x_1176:
        /* <DEDUP_REMOVED lines=9> */
.L_x_1177:
[----:B------:R-:W-:Y:S05]  /*0910*/  BSYNC.RELIABLE B1 ;  /* 0x0000000000017941 */ /* 0x000fea0003800100 */
.L_x_1173:
[----:B------:R-:W-:-:S13]  /*0920*/  ISETP.GE.U32.AND P0, PT, R3, R0, PT ;  /* 0x000000000300720c */ /* 0x000fda0003f06070 */
[----:B-1----:R-:W1:Y:S01]  /*0930*/  @!P0 LDC.64 R6, c[0x0][0x388] ;  /* 0x0000e200ff068b82 */ /* 0x002e620000000a00 */
[----:B0-2---:R-:W-:Y:S02]  /*0940*/  @!P0 IMAD.IADD R5, R2, 0x1, R3 ;  /* 0x0000000102058824 */ /* 0x005fe400078e0203 */
[----:B------:R-:W-:-:S03]  /*0950*/  @!P0 VIADD R3, R3, 0x80 ;  /* 0x0000008003038836 */ /* 0x000fc60000000000 */
[----:B-1----:R-:W-:-:S05]  /*0960*/  @!P0 IADD3 R4, P1, PT, R5, R6, RZ ;  /* 0x0000000605048210 */ /* 0x002fca0007f3e0ff */
[----:B------:R-:W-:-:S05]  /*0970*/  @!P0 IMAD.X R5, RZ, RZ, R7, P1 ;  /* 0x000000ffff058224 */ /* 0x000fca00008e0607 */
[----:B------:R2:W-:Y:S03]  /*0980*/  @!P0 STG.E.U8 desc[UR4][R4.64], R10 ;  /* 0x0000000a04008986 */ /* 0x0005e6000c101104 */
.L_x_1178:
[----:B------:R-:W-:Y:S05]  /*0990*/  BSYNC.RECONVERGENT B0 ;  /* 0x0000000000007941 */ /* 0x000fea0003800200 */
.L_x_1172:
        /* <DEDUP_REMOVED lines=9> */
.L_x_1171:
        /* <DEDUP_REMOVED lines=11> */
[----:B------:R-:W-:Y:S01]  /*0ae0*/  IMAD.WIDE.U32 R2, R11, 0x2, R2 ;  /* 0x000000020b027825 */ /* 0x000fe200078e0002 */
[C---:B---3--:R-:W-:Y:S02]  /*0af0*/  PRMT R6, R0.reuse, 0x7632, R6 ;  /* 0x0000763200067816 */ /* 0x048fe40000000006 */
[----:B------:R-:W-:Y:S02]  /*0b00*/  SHF.L.U32 R10, R0, 0x10, RZ ;  /* 0x00000010000a7819 */ /* 0x000fe400000006ff */
[C---:B----4-:R-:W-:Y:S01]  /*0b10*/  PRMT R0, R7.reuse, 0x7632, R0 ;  /* 0x0000763207007816 */ /* 0x050fe20000000000 */
[----:B------:R-:W-:Y:S01]  /*0b20*/  IMAD.U32 R11, R7, 0x10000, RZ ;  /* 0x00010000070b7824 */ /* 0x000fe200078e00ff */
[----:B------:R-:W-:Y:S01]  /*0b30*/  SHF.R.U32.HI R10, RZ, 0x1f, R10 ;  /* 0x0000001fff0a7819 */ /* 0x000fe2000001160a */
[----:B------:R-:W-:Y:S01]  /*0b40*/  IMAD.U32 R6, R6, 0x10000, RZ ;  /* 0x0001000006067824 */ /* 0x000fe200078e00ff */
[C---:B-----5:R-:W-:Y:S01]  /*0b50*/  PRMT R7, R8.reuse, 0x7632, R7 ;  /* 0x0000763208077816 */ /* 0x060fe20000000007 */
[----:B------:R-:W-:Y:S01]  /*0b60*/  IMAD.U32 R8, R8, 0x10000, RZ ;  /* 0x0001000008087824 */ /* 0x000fe200078e00ff */
[----:B------:R-:W-:Y:S01]  /*0b70*/  SHF.R.U32.HI R11, RZ, 0x1f, R11 ;  /* 0x0000001fff0b7819 */ /* 0x000fe2000001160b */
[----:B------:R-:W-:Y:S01]  /*0b80*/  IMAD.U32 R0, R0, 0x10000, RZ ;  /* 0x0001000000007824 */ /* 0x000fe200078e00ff */
[C---:B------:R-:W-:Y:S01]  /*0b90*/  PRMT R4, R9.reuse, 0x7632, R4 ;  /* 0x0000763209047816 */ /* 0x040fe20000000004 */
[----:B------:R-:W-:Y:S01]  /*0ba0*/  IMAD.U32 R9, R9, 0x10000, RZ ;  /* 0x0001000009097824 */ /* 0x000fe200078e00ff */
[----:B------:R-:W-:Y:S01]  /*0bb0*/  SHF.R.U32.HI R8, RZ, 0x1f, R8 ;  /* 0x0000001fff087819 */ /* 0x000fe20000011608 */
[----:B------:R-:W-:Y:S01]  /*0bc0*/  IMAD.U32 R7, R7, 0x10000, RZ ;  /* 0x0001000007077824 */ /* 0x000fe200078e00ff */
[----:B------:R-:W-:Y:S01]  /*0bd0*/  SHF.R.U32.HI R5, RZ, 0x1f, R6 ;  /* 0x0000001fff057819 */ /* 0x000fe20000011606 */
[----:B------:R-:W-:Y:S01]  /*0be0*/  IMAD.U32 R4, R4, 0x10000, RZ ;  /* 0x0001000004047824 */ /* 0x000fe200078e00ff */
[----:B------:R-:W-:-:S02]  /*0bf0*/  SHF.R.U32.HI R9, RZ, 0x1f, R9 ;  /* 0x0000001fff097819 */ /* 0x000fc40000011609 */
[----:B------:R-:W-:Y:S02]  /*0c00*/  SHF.R.U32.HI R0, RZ, 0x1f, R0 ;  /* 0x0000001fff007819 */ /* 0x000fe40000011600 */
[----:B------:R-:W-:Y:S02]  /*0c10*/  SHF.R.U32.HI R7, RZ, 0x1f, R7 ;  /* 0x0000001fff077819 */ /* 0x000fe40000011607 */
[----:B------:R-:W-:Y:S02]  /*0c20*/  SHF.R.U32.HI R4, RZ, 0x1f, R4 ;  /* 0x0000001fff047819 */ /* 0x000fe40000011604 */
[----:B------:R-:W-:Y:S02]  /*0c30*/  PRMT R5, R5, 0x7604, R10 ;  /* 0x0000760405057816 */ /* 0x000fe4000000000a */
[----:B------:R-:W-:Y:S02]  /*0c40*/  PRMT R11, R0, 0x7604, R11 ;  /* 0x00007604000b7816 */ /* 0x000fe4000000000b */
[----:B------:R-:W-:Y:S01]  /*0c50*/  PRMT R7, R7, 0x7604, R8 ;  /* 0x0000760407077816 */ /* 0x000fe20000000008 */
[----:B------:R-:W-:Y:S01]  /*0c60*/  STG.E.U16 desc[UR4][R2.64], R5 ;  /* 0x0000000502007986 */ /* 0x000fe2000c101504 */
[----:B------:R-:W-:-:S03]  /*0c70*/  PRMT R9, R4, 0x7604, R9 ;  /* 0x0000760404097816 */ /* 0x000fc60000000009 */
[----:B------:R-:W-:Y:S04]  /*0c80*/  STG.E.U16 desc[UR4][R2.64+0x100], R11 ;  /* 0x0001000b02007986 */ /* 0x000fe8000c101504 */
[----:B------:R-:W-:Y:S04]  /*0c90*/  STG.E.U16 desc[UR4][R2.64+0x200], R7 ;  /* 0x0002000702007986 */ /* 0x000fe8000c101504 */
[----:B------:R-:W-:Y:S01]  /*0ca0*/  STG.E.U16 desc[UR4][R2.64+0x300], R9 ;  /* 0x0003000902007986 */ /* 0x000fe2000c101504 */
[----:B------:R-:W-:Y:S05]  /*0cb0*/  EXIT ;  /* 0x000000000000794d */ /* 0x000fea0003800000 */
.L_x_1179:
        /* <DEDUP_REMOVED lines=12> */
.L_x_23227:


//--------------------- .text._ZN2at6native29vectorized_elementwise_kernelILi4EZZZNS0_19signbit_kernel_cudaERNS_18TensorIteratorBaseEENKUlvE0_clEvENKUlvE1_clEvEUlN3c108BFloat16EE_St5arrayIPcLm2EEEEviT0_T1_ --------------------------
	.section	.text._ZN2at6native29vectorized_elementwise_kernelILi4EZZZNS0_19signbit_kernel_cudaERNS_18TensorIteratorBaseEENKUlvE0_clEvENKUlvE1_clEvEUlN3c108BFloat16EE_St5arrayIPcLm2EEEEviT0_T1_,"ax",@progbits
	.align	128
        .global         _ZN2at6native29vectorized_elementwise_kernelILi4EZZZNS0_19signbit_kernel_cudaERNS_18TensorIteratorBaseEENKUlvE0_clEvENKUlvE1_clEvEUlN3c108BFloat16EE_St5arrayIPcLm2EEEEviT0_T1_
        .type           _ZN2at6native29vectorized_elementwise_kernelILi4EZZZNS0_19signbit_kernel_cudaERNS_18TensorIteratorBaseEENKUlvE0_clEvENKUlvE1_clEvEUlN3c108BFloat16EE_St5arrayIPcLm2EEEEviT0_T1_,@function
        .size           _ZN2at6native29vectorized_elementwise_kernelILi4EZZZNS0_19signbit_kernel_cudaERNS_18TensorIteratorBaseEENKUlvE0_clEvENKUlvE1_clEvEUlN3c108BFloat16EE_St5arrayIPcLm2EEEEviT0_T1_,(.L_x_23228 - _ZN2at6native29vectorized_elementwise_kernelILi4EZZZNS0_19signbit_kernel_cudaERNS_18TensorIteratorBaseEENKUlvE0_clEvENKUlvE1_clEvEUlN3c108BFloat16EE_St5arrayIPcLm2EEEEviT0_T1_)
        .other          _ZN2at6native29vectorized_elementwise_kernelILi4EZZZNS0_19signbit_kernel_cudaERNS_18TensorIteratorBaseEENKUlvE0_clEvENKUlvE1_clEvEUlN3c108BFloat16EE_St5arrayIPcLm2EEEEviT0_T1_,@"STO_CUDA_ENTRY STV_DEFAULT"
_ZN2at6native29vectorized_elementwise_kernelILi4EZZZNS0_19signbit_kernel_cudaERNS_18TensorIteratorBaseEENKUlvE0_clEvENKUlvE1_clEvEUlN3c108BFloat16EE_St5arrayIPcLm2EEEEviT0_T1_:
.text._ZN2at6native29vectorized_elementwise_kernelILi4EZZZNS0_19signbit_kernel_cudaERNS_18TensorIteratorBaseEENKUlvE0_clEvENKUlvE1_clEvEUlN3c108BFloat16EE_St5arrayIPcLm2EEEEviT0_T1_:
        /* <DEDUP_REMOVED lines=47> */
[----:B------:R-:W1:Y:S08]  /*02f0*/  @!P4 LDC.64 R16, c[0x0][0x390] ;  /* 0x0000e400ff10cb82 */ /* 0x000e700000000a00 */
[----:B0-----:R-:W0:Y:S01]  /*0300*/  @!P1 LDC.64 R12, c[0x0][0x390] ;  /* 0x0000e400ff0c9b82 */ /* 0x001e220000000a00 */
[----:B---3--:R-:W-:-:S07]  /*0310*/  @!P3 IMAD.WIDE.U32 R20, R25, 0x2, R20 ;  /* 0x000000021914b825 */ /* 0x008fce00078e0014 */
[----:B-1----:R-:W1:Y:S01]  /*0320*/  @!P6 LDC.64 R14, c[0x0][0x390] ;  /* 0x0000e400ff0eeb82 */ /* 0x002e620000000a00 */
[----:B------:R-:W-:Y:S01]  /*0330*/  PRMT R25, RZ, 0x7610, R25 ;  /* 0x00007610ff197816 */ /* 0x000fe20000000019 */
[----:B------:R-:W-:-:S05]  /*0340*/  @!P4 IMAD.IADD R29, R2, 0x1, R29 ;  /* 0x00000001021dc824 */ /* 0x000fca00078e021d */
[----:B------:R0:W3:Y:S01]  /*0350*/  @!P3 LDG.E.U16 R25, desc[UR4][R20.64] ;  /* 0x000000041419b981 */ /* 0x0000e2000c1e1500 */
[----:B------:R-:W-:Y:S01]  /*0360*/  @!P4 IMAD.WIDE.U32 R16, R29, 0x2, R16 ;  /* 0x000000021d10c825 */ /* 0x000fe200078e0010 */
[----:B------:R-:W-:Y:S02]  /*0370*/  PRMT R26, RZ, 0x7610, R26 ;  /* 0x00007610ff1a7816 */ /* 0x000fe4000000001a */
[----:B------:R-:W-:-:S04]  /*0380*/  PRMT R29, RZ, 0x7610, R29 ;  /* 0x00007610ff1d7816 */ /* 0x000fc8000000001d */
[----:B------:R1:W3:Y:S01]  /*0390*/  @!P2 LDG.E.U16 R26, desc[UR4][R22.64] ;  /* 0x00000004161aa981 */ /* 0x0002e2000c1e1500 */
[----:B0-----:R-:W-:Y:S01]  /*03a0*/  @!P1 IMAD.WIDE.U32 R20, R27, 0x2, R12 ;  /* 0x000000021b149825 */ /* 0x001fe200078e000c */
[----:B------:R-:W-:-:S03]  /*03b0*/  PRMT R27, RZ, 0x7610, R27 ;  /* 0x00007610ff1b7816 */ /* 0x000fc6000000001b */
[----:B-1----:R-:W-:Y:S01]  /*03c0*/  @!P6 IMAD.WIDE.U32 R14, R28, 0x2, R14 ;  /* 0x000000021c0ee825 */ /* 0x002fe200078e000e */
[----:B------:R-:W-:Y:S02]  /*03d0*/  PRMT R28, RZ, 0x7610, R28 ;  /* 0x00007610ff1c7816 */ /* 0x000fe4000000001c */
[----:B------:R0:W3:Y:S04]  /*03e0*/  @!P1 LDG.E.U16 R27, desc[UR4][R20.64] ;  /* 0x00000004141b9981 */ /* 0x0000e8000c1e1500 */
[----:B------:R1:W3:Y:S04]  /*03f0*/  @!P6 LDG.E.U16 R29, desc[UR4][R14.64] ;  /* 0x000000040e1de981 */ /* 0x0002e8000c1e1500 */
[----:B------:R1:W3:Y:S01]  /*0400*/  @!P4 LDG.E.U16 R28, desc[UR4][R16.64] ;  /* 0x00000004101cc981 */ /* 0x0002e2000c1e1500 */
[----:B------:R-:W-:-:S13]  /*0410*/  ISETP.GE.U32.AND P5, PT, R3, R0, PT ;  /* 0x000000000300720c */ /* 0x000fda0003fa6070 */
[----:B------:R-:W1:Y:S01]  /*0420*/  @!P5 LDC.64 R12, c[0x0][0x388] ;  /* 0x0000e200ff0cdb82 */ /* 0x000e620000000a00 */
[C---:B------:R-:W-:Y:S02]  /*0430*/  VIADD R23, R3.reuse, 0x80 ;  /* 0x0000008003177836 */ /* 0x040fe40000000000 */
[----:B0-----:R-:W-:Y:S02]  /*0440*/  VIADD R21, R3, 0x180 ;  /* 0x0000018003157836 */ /* 0x001fe40000000000 */
[----:B-1----:R-:W-:Y:S01]  /*0450*/  @!P5 IMAD.IADD R15, R2, 0x1, R3 ;  /* 0x00000001020fd824 */ /* 0x002fe200078e0203 */
[-C--:B------:R-:W-:Y:S02]  /*0460*/  ISETP.GE.U32.AND P6, PT, R23, R0.reuse, PT ;  /* 0x000000001700720c */ /* 0x080fe40003fc6070 */
[----:B------:R-:W-:Y:S01]  /*0470*/  ISETP.GE.U32.AND P3, PT, R21, R0, PT ;  /* 0x000000001500720c */ /* 0x000fe20003f66070 */
[C---:B------:R-:W-:Y:S02]  /*0480*/  VIADD R17, R3.reuse, 0x280 ;  /* 0x0000028003117836 */ /* 0x040fe40000000000 */
[----:B------:R-:W-:-:S03]  /*0490*/  VIADD R22, R3, 0x100 ;  /* 0x0000010003167836 */ /* 0x000fc60000000000 */
[----:B------:R-:W-:Y:S01]  /*04a0*/  ISETP.GE.U32.AND P2, PT, R17, R0, PT ;  /* 0x000000001100720c */ /* 0x000fe20003f46070 */
[----:B------:R-:W-:Y:S01]  /*04b0*/  VIADD R17, R3, 0x380 ;  /* 0x0000038003117836 */ /* 0x000fe20000000000 */
[----:B------:R-:W-:Y:S01]  /*04c0*/  @!P5 IADD3 R12, P1, PT, R15, R12, RZ ;  /* 0x0000000c0f0cd210 */ /* 0x000fe20007f3e0ff */
[----:B------:R-:W-:-:S03]  /*04d0*/  VIADD R15, R3, 0x200 ;  /* 0x00000200030f7836 */ /* 0x000fc60000000000 */
[----:B------:R-:W-:Y:S02]  /*04e0*/  @!P5 IADD3.X R13, PT, PT, RZ, R13, RZ, P1, !PT ;  /* 0x0000000dff0dd210 */ /* 0x000fe40000ffe4ff */
        /* <DEDUP_REMOVED lines=10> */
[----:B-----5:R-:W-:-:S05]  /*0590*/  @!P6 IMAD.U32 R19, R19, 0x10000, RZ ;  /* 0x000100001313e824 */ /* 0x020fca00078e00ff */
[----:B------:R-:W-:Y:S02]  /*05a0*/  @!P6 SHF.R.U32.HI R5, RZ, 0x1f, R19 ;  /* 0x0000001fff05e819 */ /* 0x000fe40000011613 */
[----:B------:R-:W-:Y:S01]  /*05b0*/  ISETP.GE.U32.AND P6, PT, R17, R0, PT ;  /* 0x000000001100720c */ /* 0x000fe20003fc6070 */
[----:B----4-:R-:W-:Y:S02]  /*05c0*/  @!P4 IMAD.U32 R24, R24, 0x10000, RZ ;  /* 0x000100001818c824 */ /* 0x010fe400078e00ff */
[----:B---3--:R-:W-:-:S05]  /*05d0*/  @!P3 IMAD.U32 R25, R25, 0x10000, RZ ;  /* 0x000100001919b824 */ /* 0x008fca00078e00ff */
[----:B------:R-:W-:Y:S02]  /*05e0*/  @!P3 SHF.R.U32.HI R7, RZ, 0x1f, R25 ;  /* 0x0000001fff07b819 */ /* 0x000fe40000011619 */
[----:B------:R-:W-:Y:S01]  /*05f0*/  ISETP.GE.U32.AND P3, PT, R3, R0, PT ;  /* 0x000000000300720c */ /* 0x000fe20003f66070 */
[----:B------:R-:W-:Y:S01]  /*0600*/  @!P0 IMAD.U32 R26, R26, 0x10000, RZ ;  /* 0x000100001a1a8824 */ /* 0x000fe200078e00ff */
[----:B------:R-:W-:-:S04]  /*0610*/  @!P4 SHF.R.U32.HI R6, RZ, 0x1f, R24 ;  /* 0x0000001fff06c819 */ /* 0x000fc80000011618 */
[----:B------:R-:W-:Y:S01]  /*0620*/  @!P0 SHF.R.U32.HI R8, RZ, 0x1f, R26 ;  /* 0x0000001fff088819 */ /* 0x000fe2000001161a */
[----:B------:R-:W-:Y:S02]  /*0630*/  @!P2 IMAD.U32 R27, R27, 0x10000, RZ ;  /* 0x000100001b1ba824 */ /* 0x000fe400078e00ff */
[----:B------:R-:W-:Y:S01]  /*0640*/  @!P1 IMAD.U32 R29, R29, 0x10000, RZ ;  /* 0x000100001d1d9824 */ /* 0x000fe200078e00ff */
[----:B------:R-:W-:Y:S02]  /*0650*/  @!P6 SHF.L.U32 R28, R28, 0x10, RZ ;  /* 0x000000101c1ce819 */ /* 0x000fe400000006ff */
        /* <DEDUP_REMOVED lines=18> */
.L_x_1183:
        /* <DEDUP_REMOVED lines=8> */
.L_x_1184:
        /* <DEDUP_REMOVED lines=8> */
.L_x_1185:
        /* <DEDUP_REMOVED lines=9> */
.L_x_1186:
[----:B------:R-:W-:Y:S05]  /*0910*/  BSYNC.RELIABLE B1 ;  /* 0x0000000000017941 */ /* 0x000fea0003800100 */
.L_x_1182:
[----:B------:R-:W-:-:S13]  /*0920*/  ISETP.GE.U32.AND P0, PT, R3, R0, PT ;  /* 0x000000000300720c */ /* 0x000fda0003f06070 */
[----:B-1----:R-:W1:Y:S01]  /*0930*/  @!P0 LDC.64 R6, c[0x0][0x388] ;  /* 0x0000e200ff068b82 */ /* 0x002e620000000a00 */
[----:B0-2---:R-:W-:Y:S02]  /*0940*/  @!P0 IMAD.IADD R5, R2, 0x1, R3 ;  /* 0x0000000102058824 */ /* 0x005fe400078e0203 */
[----:B------:R-:W-:-:S03]  /*0950*/  @!P0 VIADD R3, R3, 0x80 ;  /* 0x0000008003038836 */ /* 0x000fc60000000000 */
[----:B-1----:R-:W-:-:S05]  /*0960*/  @!P0 IADD3 R4, P1, PT, R5, R6, RZ ;  /* 0x0000000605048210 */ /* 0x002fca0007f3e0ff */
[----:B------:R-:W-:-:S05]  /*0970*/  @!P0 IMAD.X R5, RZ, RZ, R7, P1 ;  /* 0x000000ffff058224 */ /* 0x000fca00008e0607 */
[----:B------:R2:W-:Y:S03]  /*0980*/  @!P0 STG.E.U8 desc[UR4][R4.64], R10 ;  /* 0x0000000a04008986 */ /* 0x0005e6000c101104 */
.L_x_1187:
[----:B------:R-:W-:Y:S05]  /*0990*/  BSYNC.RECONVERGENT B0 ;  /* 0x0000000000007941 */ /* 0x000fea0003800200 */
.L_x_1181:
        /* <DEDUP_REMOVED lines=9> */
.L_x_1180:
[----:B------:R-:W0:Y:S01]  /*0a30*/  S2R R5, SR_TID.X ;  /* 0x0000000000057919 */ /* 0x000e220000002100 */
[----:B------:R-:W1:Y:S01]  /*0a40*/  LDC.64 R6, c[0x0][0x390] ;  /* 0x0000e400ff067b82 */ /* 0x000e620000000a00 */
[----:B------:R-:W2:Y:S01]  /*0a50*/  LDCU.64 UR6, c[0x0][0x388] ;  /* 0x00007100ff0677ac */ /* 0x000ea20008000a00 */
[----:B-1----:R-:W-:-:S04]  /*0a60*/  IMAD.WIDE.U32 R6, R2, 0x2, R6 ;  /* 0x0000000202067825 */ /* 0x002fc800078e0006 */
[----:B0-----:R-:W-:-:S05]  /*0a70*/  IMAD.WIDE.U32 R6, R5, 0x8, R6 ;  /* 0x0000000805067825 */ /* 0x001fca00078e0006 */
[----:B------:R-:W3:Y:S04]  /*0a80*/  LDG.E.64 R10, desc[UR4][R6.64] ;  /* 0x00000004060a7981 */ /* 0x000ee8000c1e1b00 */
[----:B------:R-:W4:Y:S01]  /*0a90*/  LDG.E.64 R12, desc[UR4][R6.64+0x400] ;  /* 0x00040004060c7981 */ /* 0x000f22000c1e1b00 */
[----:B--2---:R-:W-:-:S04]  /*0aa0*/  IADD3 R2, P0, PT, R2, UR6, RZ ;  /* 0x0000000602027c10 */ /* 0x004fc8000ff1e0ff */
[----:B------:R-:W-:-:S03]  /*0ab0*/  IADD3.X R3, PT, PT, RZ, UR7, RZ, P0, !PT ;  /* 0x00000007ff037c10 */ /* 0x000fc600087fe4ff */
[----:B------:R-:W-:Y:S01]  /*0ac0*/  IMAD.WIDE.U32 R2, R5, 0x4, R2 ;  /* 0x0000000405027825 */ /* 0x000fe200078e0002 */
[----:B---3--:R-:W-:-:S03]  /*0ad0*/  PRMT R0, R10, 0x7632, R0 ;  /* 0x000076320a007816 */ /* 0x008fc60000000000 */
[----:B------:R-:W-:Y:S01]  /*0ae0*/  IMAD.U32 R10, R10, 0x10000, RZ ;  /* 0x000100000a0a7824 */ /* 0x000fe200078e00ff */
[C---:B------:R-:W-:Y:S01]  /*0af0*/  PRMT R4, R11.reuse, 0x7632, R4 ;  /* 0x000076320b047816 */ /* 0x040fe20000000004 */
[----:B------:R-:W-:Y:S01]  /*0b00*/  IMAD.U32 R11, R11, 0x10000, RZ ;  /* 0x000100000b0b7824 */ /* 0x000fe200078e00ff */
[C---:B----4-:R-:W-:Y:S01]  /*0b10*/  PRMT R8, R12.reuse, 0x7632, R8 ;  /* 0x000076320c087816 */ /* 0x050fe20000000008 */
[C---:B------:R-:W-:Y:S01]  /*0b20*/  IMAD.U32 R6, R13.reuse, 0x10000, RZ ;  /* 0x000100000d067824 */ /* 0x040fe200078e00ff */
[----:B------:R-:W-:Y:S01]  /*0b30*/  PRMT R9, R13, 0x7632, R9 ;  /* 0x000076320d097816 */ /* 0x000fe20000000009 */
[----:B------:R-:W-:Y:S01]  /*0b40*/  IMAD.U32 R12, R12, 0x10000, RZ ;  /* 0x000100000c0c7824 */ /* 0x000fe200078e00ff */
[----:B------:R-:W-:Y:S01]  /*0b50*/  SHF.R.U32.HI R10, RZ, 0x1f, R10 ;  /* 0x0000001fff0a7819 */ /* 0x000fe2000001160a */
[----:B------:R-:W-:Y:S01]  /*0b60*/  IMAD.U32 R0, R0, 0x10000, RZ ;  /* 0x0001000000007824 */ /* 0x000fe200078e00ff */
[----:B------:R-:W-:Y:S01]  /*0b70*/  SHF.R.U32.HI R11, RZ, 0x1f, R11 ;  /* 0x0000001fff0b7819 */ /* 0x000fe2000001160b */
        /* <DEDUP_REMOVED lines=11> */
[----:B------:R-:W-:-:S02]  /*0c30*/  PRMT R9, R12, 0x3340, R9 ;  /* 0x000033400c097816 */ /* 0x000fc40000000009 */
[----:B------:R-:W-:Y:S02]  /*0c40*/  PRMT R6, R6, 0x3340, R13 ;  /* 0x0000334006067816 */ /* 0x000fe4000000000d */
[----:B------:R-:W-:Y:S02]  /*0c50*/  PRMT R7, R7, 0x5410, R4 ;  /* 0x0000541007077816 */ /* 0x000fe40000000004 */
[----:B------:R-:W-:-:S03]  /*0c60*/  PRMT R9, R9, 0x5410, R6 ;  /* 0x0000541009097816 */ /* 0x000fc60000000006 */
[----:B------:R-:W-:Y:S04]  /*0c70*/  STG.E desc[UR4][R2.64], R7 ;  /* 0x0000000702007986 */ /* 0x000fe8000c101904 */
[----:B------:R-:W-:Y:S01]  /*0c80*/  STG.E desc[UR4][R2.64+0x200], R9 ;  /* 0x0002000902007986 */ /* 0x000fe2000c101904 */
[----:B------:R-:W-:Y:S05]  /*0c90*/  EXIT ;  /* 0x000000000000794d */ /* 0x000fea0003800000 */
.L_x_1188:
        /* <DEDUP_REMOVED lines=14> */
.L_x_23228:


//--------------------- .text._ZN2at6native29vectorized_elementwise_kernelILi8EZZZNS0_19signbit_kernel_cudaERNS_18TensorIteratorBaseEENKUlvE0_clEvENKUlvE1_clEvEUlN3c108BFloat16EE_St5arrayIPcLm2EEEEviT0_T1_ --------------------------
	.section	.text._ZN2at6native29vectorized_elementwise_kernelILi8EZZZNS0_19signbit_kernel_cudaERNS_18TensorIteratorBaseEENKUlvE0_clEvENKUlvE1_clEvEUlN3c108BFloat16EE_St5arrayIPcLm2EEEEviT0_T1_,"ax",@progbits
	.align	128
        .global         _ZN2at6native29vectorized_elementwise_kernelILi8EZZZNS0_19signbit_kernel_cudaERNS_18TensorIteratorBaseEENKUlvE0_clEvENKUlvE1_clEvEUlN3c108BFloat16EE_St5arrayIPcLm2EEEEviT0_T1_
        .type           _ZN2at6native29vectorized_elementwise_kernelILi8EZZZNS0_19signbit_kernel_cudaERNS_18TensorIteratorBaseEENKUlvE0_clEvENKUlvE1_clEvEUlN3c108BFloat16EE_St5arrayIPcLm2EEEEviT0_T1_,@function
        .size           _ZN2at6native29vectorized_elementwise_kernelILi8EZZZNS0_19signbit_kernel_cudaERNS_18TensorIteratorBaseEENKUlvE0_clEvENKUlvE1_clEvEUlN3c108BFloat16EE_St5arrayIPcLm2EEEEviT0_T1_,(.L_x_23229 - _ZN2at6native29vectorized_elementwise_kernelILi8EZZZNS0_19signbit_kernel_cudaERNS_18TensorIteratorBaseEENKUlvE0_clEvENKUlvE1_clEvEUlN3c108BFloat16EE_St5arrayIPcLm2EEEEviT0_T1_)
        .other          _ZN2at6native29vectorized_elementwise_kernelILi8EZZZNS0_19signbit_kernel_cudaERNS_18TensorIteratorBaseEENKUlvE0_clEvENKUlvE1_clEvEUlN3c108BFloat16EE_St5arrayIPcLm2EEEEviT0_T1_,@"STO_CUDA_ENTRY STV_DEFAULT"
_ZN2at6native29vectorized_elementwise_kernelILi8EZZZNS0_19signbit_kernel_cudaERNS_18TensorIteratorBaseEENKUlvE0_clEvENKUlvE1_clEvEUlN3c108BFloat16EE_St5arrayIPcLm2EEEEviT0_T1_:
.text._ZN2at6native29vectorized_elementwise_kernelILi8EZZZNS0_19signbit_kernel_cudaERNS_18TensorIteratorBaseEENKUlvE0_clEvENKUlvE1_clEvEUlN3c108BFloat16EE_St5arrayIPcLm2EEEEviT0_T1_:
[----:B------:R-:W-:Y:S01]  /*0000*/  LDC R1, c[0x0][0x37c] ;  /* 0x0000df00ff017b82 */ /* 0x000fe20000000800 */
[----:B------:R-:W-:Y:S05]  /*0010*/  EXIT ;  /* 0x000000000000794d */ /* 0x000fea0003800000 */
.L_x_1189:
        /* <DEDUP_REMOVED lines=14> */
.L_x_23229:


//--------------------- .text._ZN2at6native18elementwise_kernelILi128ELi4EZNS0_15gpu_kernel_implIZZZNS0_19signbit_kernel_cudaERNS_18TensorIteratorBaseEENKUlvE0_clEvENKUlvE0_clEvEUlfE_EEvS4_RKT_EUliE_EEviT1_ --------------------------
	.section	.text._ZN2at6native18elementwise_kernelILi128ELi4EZNS0_15gpu_kernel_implIZZZNS0_19signbit_kernel_cudaERNS_18TensorIteratorBaseEENKUlvE0_clEvENKUlvE0_clEvEUlfE_EEvS4_RKT_EUliE_EEviT1_,"ax",@progbits
	.align	128
        .global         _ZN2at6native18elementwise_kernelILi128ELi4EZNS0_15gpu_kernel_implIZZZNS0_19signbit_kernel_cudaERNS_18TensorIteratorBaseEENKUlvE0_clEvENKUlvE0_clEvEUlfE_EEvS4_RKT_EUliE_EEviT1_
        .type           _ZN2at6native18elementwise_kernelILi128ELi4EZNS0_15gpu_kernel_implIZZZNS0_19signbit_kernel_cudaERNS_18TensorIteratorBaseEENKUlvE0_clEvENKUlvE0_clEvEUlfE_EEvS4_RKT_EUliE_EEviT1_,@function
        .size           _ZN2at6native18elementwise_kernelILi128ELi4EZNS0_15gpu_kernel_implIZZZNS0_19signbit_kernel_cudaERNS_18TensorIteratorBaseEENKUlvE0_clEvENKUlvE0_clEvEUlfE_EEvS4_RKT_EUliE_EEviT1_,(.L_x_23230 - _ZN2at6native18elementwise_kernelILi128ELi4EZNS0_15gpu_kernel_implIZZZNS0_19signbit_kernel_cudaERNS_18TensorIteratorBaseEENKUlvE0_clEvENKUlvE0_clEvEUlfE_EEvS4_RKT_EUliE_EEviT1_)
        .other          _ZN2at6native18elementwise_kernelILi128ELi4EZNS0_15gpu_kernel_implIZZZNS0_19signbit_kernel_cudaERNS_18TensorIteratorBaseEENKUlvE0_clEvENKUlvE0_clEvEUlfE_EEvS4_RKT_EUliE_EEviT1_,@"STO_CUDA_ENTRY STV_DEFAULT"
_ZN2at6native18elementwise_kernelILi128ELi4EZNS0_15gpu_kernel_implIZZZNS0_19signbit_kernel_cudaERNS_18TensorIteratorBaseEENKUlvE0_clEvENKUlvE0_clEvEUlfE_EEvS4_RKT_EUliE_EEviT1_:
.text._ZN2at6native18elementwise_kernelILi128ELi4EZNS0_15gpu_kernel_implIZZZNS0_19signbit_kernel_cudaERNS_18TensorIteratorBaseEENKUlvE0_clEvENKUlvE0_clEvEUlfE_EEvS4_RKT_EUliE_EEviT1_:
        /* <DEDUP_REMOVED lines=22> */
[----:B------:R-:W-:Y:S01]  /*0160*/  HFMA2 R16, -RZ, RZ, 0, 0 ;  /* 0x00000000ff107431 */ /* 0x000fe200000001ff */
[----:B------:R-:W1:Y:S01]  /*0170*/  LDCU UR6, c[0x0][0x38c] ;  /* 0x00007180ff0677ac */ /* 0x000e620008000800 */
[----:B------:R-:W2:Y:S01]  /*0180*/  LDCU.64 UR8, c[0x0][0x4b8] ;  /* 0x00009700ff0877ac */ /* 0x000ea20008000a00 */
[----:B------:R-:W-:Y:S02]  /*0190*/  UISETP.NE.AND UP0, UPT, UR40, URZ, UPT ;  /* 0x000000ff2800728c */ /* 0x000fe4000bf05270 */
[----:B0-----:R-:W-:-:S05]  /*01a0*/  IMAD.HI.U32 R2, R17, UR4, R16 ;  /* 0x0000000411027c27 */ /* 0x001fca000f8e0010 */
[----:B------:R-:W-:-:S05]  /*01b0*/  SHF.R.U32.HI R3, RZ, UR5, R2 ;  /* 0x00000005ff037c19 */ /* 0x000fca0008011602 */
[----:B------:R-:W-:-:S04]  /*01c0*/  IMAD.MOV R0, RZ, RZ, -R3 ;  /* 0x000000ffff007224 */ /* 0x000fc800078e0a03 */
        /* <DEDUP_REMOVED lines=283> */
[----:B------:R-:W2:Y:S03]  /*1380*/  LDCU.64 UR8, c[0x0][0x578] ;  /* 0x0000af00ff0877ac */ /* 0x000ea60008000a00 */
[----:B0-----:R-:W-:-:S05]  /*1390*/  IMAD.HI.U32 R2, R5, UR4, R4 ;  /* 0x0000000405027c27 */ /* 0x001fca000f8e0004 */
[----:B------:R-:W-:-:S05]  /*13a0*/  SHF.R.U32.HI R2, RZ, UR5, R2 ;  /* 0x00000005ff027c19 */ /* 0x000fca0008011602 */
[----:B------:R-:W-:-:S04]  /*13b0*/  IMAD.MOV R3, RZ, RZ, -R2 ;  /* 0x000000ffff037224 */ /* 0x000fc800078e0a02 */
[----:B-1----:R-:W-:-:S04]  /*13c0*/  IMAD R5, R3, UR6, R5 ;  /* 0x0000000603057c24 */ /* 0x002fc8000f8e0205 */
[C---:B--2---:R-:W-:Y:S02]  /*13d0*/  IMAD R16, R5.reuse, UR8, R16 ;  /* 0x0000000805107c24 */ /* 0x044fe4000f8e0210 */
[----:B------:R-:W-:-:S07]  /*13e0*/  IMAD R0, R5, UR9, R0 ;  /* 0x0000000905007c24 */ /* 0x000fce000f8e0200 */
.L_x_1192:
[----:B------:R-:W0:Y:S01]  /*13f0*/  LDCU.64 UR6, c[0x0][0x588] ;  /* 0x0000b100ff0677ac */ /* 0x000e220008000a00 */
[----:B------:R-:W-:Y:S01]  /*1400*/  BSSY.RECONVERGENT B6, `(.L_x_1193) ;  /* 0x00000e5000067945 */ /* 0x000fe20003800200 */
        /* <DEDUP_REMOVED lines=14> */
[----:B--2---:R3:W4:Y:S01]  /*14f0*/  I2F.S16 R0, R2 ;  /* 0x0000000200007306 */ /* 0x0047220000101400 */
[----:B------:R-:W-:Y:S05]  /*1500*/  BRA `(.L_x_1199) ;  /* 0x0000000c00507947 */ /* 0x000fea0003800000 */
.L_x_1197:
[----:B------:R-:W2:Y:S02]  /*1510*/  LDG.E.U8 R0, desc[UR36][R2.64] ;  /* 0x0000002402007981 */ /* 0x000ea4000c1e1100 */
[----:B--2---:R-:W-:Y:S01]  /*1520*/  I2FP.F32.U32 R0, R0 ;  /* 0x0000000000007245 */ /* 0x004fe20000201000 */
[----:B------:R-:W-:Y:S06]  /*1530*/  BRA `(.L_x_1199) ;  /* 0x0000000c00447947 */ /* 0x000fec0003800000 */
.L_x_1196:
[----:B------:R-:W-:-:S09]  /*1540*/  UISETP.NE.AND UP0, UPT, UR4, 0x2, UPT ;  /* 0x000000020400788c */ /* 0x000fd2000bf05270 */
[----:B------:R-:W-:Y:S05]  /*1550*/  BRA.U !UP0, `(.L_x_1200) ;  /* 0x0000000108287547 */ /* 0x000fea000b800000 */
[----:B------:R-:W-:-:S09]  /*1560*/  UISETP.NE.AND UP0, UPT, UR4, 0x3, UPT ;  /* 0x000000030400788c */ /* 0x000fd2000bf05270 */
[----:B------:R-:W-:Y:S05]  /*1570*/  BRA.U !UP0, `(.L_x_1201) ;  /* 0x0000000108147547 */ /* 0x000fea000b800000 */
[----:B------:R-:W-:-:S09]  /*1580*/  UISETP.NE.AND UP0, UPT, UR4, 0x4, UPT ;  /* 0x000000040400788c */ /* 0x000fd2000bf05270 */
[----:B------:R-:W-:Y:S05]  /*1590*/  BRA.U UP0, `(.L_x_1198) ;  /* 0x0000000900b07547 */ /* 0x000fea000b800000 */
[----:B------:R-:W2:Y:S02]  /*15a0*/  LDG.E.64 R2, desc[UR36][R2.64] ;  /* 0x0000002402027981 */ /* 0x000ea4000c1e1b00 */
[----:B--2---:R2:W3:Y:S02]  /*15b0*/  I2F.S64 R0, R2 ;  /* 0x0000000200007312 */ /* 0x0044e40000301400 */
[----:B--23--:R-:W-:Y:S05]  /*15c0*/  BRA `(.L_x_1199) ;  /* 0x0000000c00207947 */ /* 0x00cfea0003800000 */
.L_x_1201:
[----:B------:R-:W2:Y:S02]  /*15d0*/  LDG.E R0, desc[UR36][R2.64] ;  /* 0x0000002402007981 */ /* 0x000ea4000c1e1900 */
[----:B--2---:R-:W-:Y:S01]  /*15e0*/  I2FP.F32.S32 R0, R0 ;  /* 0x0000000000007245 */ /* 0x004fe20000201400 */
[----:B------:R-:W-:Y:S06]  /*15f0*/  BRA `(.L_x_1199) ;  /* 0x0000000c00147947 */ /* 0x000fec0003800000 */
.L_x_1200:
[----:B------:R-:W2:Y:S02]  /*1600*/  LDG.E.U16 R0, desc[UR36][R2.64] ;  /* 0x0000002402007981 */ /* 0x000ea4000c1e1500 */
[----:B--2---:R-:W2:Y:S01]  /*1610*/  I2F.S16 R0, R0 ;  /* 0x0000000000007306 */ /* 0x004ea20000101400 */
[----:B------:R-:W-:Y:S05]  /*1620*/  BRA `(.L_x_1199) ;  /* 0x0000000c00087947 */ /* 0x000fea0003800000 */
.L_x_1195:
[----:B------:R-:W-:-:S09]  /*1630*/  UISETP.GT.AND UP0, UPT, UR4, 0x6, UPT ;  /* 0x000000060400788c */ /* 0x000fd2000bf04270 */
[----:B------:R-:W-:Y:S05]  /*1640*/  BRA.U UP0, `(.L_x_1202) ;  /* 0x0000000100247547 */ /* 0x000fea000b800000 */
[----:B------:R-:W-:-:S09]  /*1650*/  UISETP.NE.AND UP0, UPT, UR4, 0x5, UPT ;  /* 0x000000050400788c */ /* 0x000fd2000bf05270 */
[----:B------:R-:W-:Y:S05]  /*1660*/  BRA.U !UP0, `(.L_x_1203) ;  /* 0x0000000108107547 */ /* 0x000fea000b800000 */
[----:B------:R-:W-:-:S09]  /*1670*/  UISETP.NE.AND UP0, UPT, UR4, 0x6, UPT ;  /* 0x000000060400788c */ /* 0x000fd2000bf05270 */
[----:B------:R-:W-:Y:S05]  /*1680*/  BRA.U UP0, `(.L_x_1198) ;  /* 0x0000000900747547 */ /* 0x000fea000b800000 */
[----:B------:R0:W5:Y:S01]  /*1690*/  LDG.E R0, desc[UR36][R2.64] ;  /* 0x0000002402007981 */ /* 0x000162000c1e1900 */
[----:B------:R-:W-:Y:S05]  /*16a0*/  BRA `(.L_x_1199) ;  /* 0x0000000800e87947 */ /* 0x000fea0003800000 */
.L_x_1203:
[----:B------:R-:W2:Y:S02]  /*16b0*/  LDG.E.U16 R0, desc[UR36][R2.64] ;  /* 0x0000002402007981 */ /* 0x000ea4000c1e1500 */
[----:B--2---:R-:W-:Y:S01]  /*16c0*/  HADD2.F32 R0, -RZ, R0.H0_H0 ;  /* 0x20000000ff007230 */ /* 0x004fe20000004100 */
[----:B------:R-:W-:Y:S06]  /*16d0*/  BRA `(.L_x_1199) ;  /* 0x0000000800dc7947 */ /* 0x000fec0003800000 */
.L_x_1202:
[----:B------:R-:W-:-:S09]  /*16e0*/  UISETP.NE.AND UP0, UPT, UR4, 0x7, UPT ;  /* 0x000000070400788c */ /* 0x000fd2000bf05270 */
[----:B------:R-:W-:Y:S05]  /*16f0*/  BRA.U !UP0, `(.L_x_1204) ;  /* 0x0000000108247547 */ /* 0x000fea000b800000 */
[----:B------:R-:W-:-:S09]  /*1700*/  UISETP.NE.AND UP0, UPT, UR4, 0x8, UPT ;  /* 0x000000080400788c */ /* 0x000fd2000bf05270 */
[----:B------:R-:W-:Y:S05]  /*1710*/  BRA.U !UP0, `(.L_x_1205) ;  /* 0x0000000108107547 */ /* 0x000fea000b800000 */
[----:B------:R-:W-:-:S09]  /*1720*/  UISETP.NE.AND UP0, UPT, UR4, 0x9, UPT ;  /* 0x000000090400788c */ /* 0x000fd2000bf05270 */
[----:B------:R-:W-:Y:S05]  /*1730*/  BRA.U UP0, `(.L_x_1198) ;  /* 0x0000000900487547 */ /* 0x000fea000b800000 */
[----:B------:R1:W5:Y:S01]  /*1740*/  LDG.E R0, desc[UR36][R2.64] ;  /* 0x0000002402007981 */ /* 0x000362000c1e1900 */
[----:B------:R-:W-:Y:S05]  /*1750*/  BRA `(.L_x_1199) ;  /* 0x0000000800bc7947 */ /* 0x000fea0003800000 */
.L_x_1205:
[----:B------:R-:W2:Y:S02]  /*1760*/  LDG.E.U16 R0, desc[UR36][R2.64] ;  /* 0x0000002402007981 */ /* 0x000ea4000c1e1500 */
[----:B--2---:R-:W-:Y:S01]  /*1770*/  HADD2.F32 R0, -RZ, R0.H0_H0 ;  /* 0x20000000ff007230 */ /* 0x004fe20000004100 */
[----:B------:R-:W-:Y:S06]  /*1780*/  BRA `(.L_x_1199) ;  /* 0x0000000800b07947 */ /* 0x000fec0003800000 */
.L_x_1204:
        /* <DEDUP_REMOVED lines=9> */
[----:B0-----:R-:W-:Y:S01]  /*1820*/  @!P0 FMUL R0, R0, 1.175494350822287508e-38 ;  /* 0x0080000000008820 */ /* 0x001fe20000400000 */
[----:B------:R-:W-:Y:S06]  /*1830*/  BRA `(.L_x_1199) ;  /* 0x0000000800847947 */ /* 0x000fec0003800000 */
.L_x_1194:
        /* <DEDUP_REMOVED lines=10> */
[----:B------:R-:W-:Y:S01]  /*18e0*/  FSEL R0, RZ, 1, !P0 ;  /* 0x3f800000ff007808 */ /* 0x000fe20004000000 */
[----:B------:R-:W-:Y:S08]  /*18f0*/  BRA `(.L_x_1199) ;  /* 0x0000000800547947 */ /* 0x000ff00003800000 */
.L_x_1208:
        /* <DEDUP_REMOVED lines=11> */
.L_x_1207:
[----:B------:R-:W-:-:S09]  /*19b0*/  UISETP.NE.AND UP0, UPT, UR4, 0xf, UPT ;  /* 0x0000000f0400788c */ /* 0x000fd2000bf05270 */
[----:B------:R-:W-:Y:S05]  /*19c0*/  BRA.U !UP0, `(.L_x_1209) ;  /* 0x00000001088c7547 */ /* 0x000fea000b800000 */
[----:B------:R-:W-:-:S09]  /*19d0*/  UISETP.NE.AND UP0, UPT, UR4, 0x17, UPT ;  /* 0x000000170400788c */ /* 0x000fd2000bf05270 */
[----:B------:R-:W-:Y:S05]  /*19e0*/  BRA.U !UP0, `(.L_x_1210) ;  /* 0x0000000108547547 */ /* 0x000fea000b800000 */
[----:B------:R-:W-:-:S09]  /*19f0*/  UISETP.NE.AND UP0, UPT, UR4, 0x18, UPT ;  /* 0x000000180400788c */ /* 0x000fd2000bf05270 */
[----:B------:R-:W-:Y:S05]  /*1a00*/  BRA.U UP0, `(.L_x_1198) ;  /* 0x0000000500947547 */ /* 0x000fea000b800000 */
[----:B------:R-:W2:Y:S01]  /*1a10*/  LDG.E.U8 R0, desc[UR36][R2.64] ;  /* 0x0000002402007981 */ /* 0x000ea2000c1e1100 */
[----:B------:R-:W-:Y:S01]  /*1a20*/  IMAD.MOV.U32 R6, RZ, RZ, 0x1f ;  /* 0x0000001fff067424 */ /* 0x000fe200078e00ff */
[----:B--2---:R-:W-:-:S04]  /*1a30*/  SHF.L.U32 R0, R0, 0x18, RZ ;  /* 0x0000001800007819 */ /* 0x004fc800000006ff */
[C---:B------:R-:W-:Y:S02]  /*1a40*/  LOP3.LUT R4, R0.reuse, 0x7f000000, RZ, 0xc0, !PT ;  /* 0x7f00000000047812 */ /* 0x040fe400078ec0ff */
[----:B------:R-:W-:Y:S02]  /*1a50*/  LOP3.LUT P0, RZ, R0, 0x7f000000, RZ, 0xc0, !PT ;  /* 0x7f00000000ff7812 */ /* 0x000fe4000780c0ff */
[----:B------:R-:W0:Y:S02]  /*1a60*/  FLO.U32 R5, R4 ;  /* 0x0000000400057300 */ /* 0x000e2400000e0000 */
[----:B0-----:R-:W-:-:S05]  /*1a70*/  IMAD.MOV R5, RZ, RZ, -R5 ;  /* 0x000000ffff057224 */ /* 0x001fca00078e0a05 */
[----:B------:R-:W-:-:S04]  /*1a80*/  VIADDMNMX.U32 R5, R5, R6, 0x4, !PT ;  /* 0x0000000405057446 */ /* 0x000fc80007800006 */
[----:B------:R-:W-:-:S04]  /*1a90*/  IADD3 R5, PT, PT, R5, -0x4, RZ ;  /* 0xfffffffc05057810 */ /* 0x000fc80007ffe0ff */
[C---:B------:R-:W-:Y:S01]  /*1aa0*/  SHF.L.U32 R6, R4.reuse, R5, RZ ;  /* 0x0000000504067219 */ /* 0x040fe200000006ff */
[----:B------:R-:W-:Y:S02]  /*1ab0*/  IMAD.SHL.U32 R7, R5, 0x800000, RZ ;  /* 0x0080000005077824 */ /* 0x000fe400078e00ff */
[----:B------:R-:W-:-:S03]  /*1ac0*/  VIADD R5, R4, 0x1000000 ;  /* 0x0100000004057836 */ /* 0x000fc60000000000 */
[----:B------:R-:W-:Y:S02]  /*1ad0*/  LEA.HI R6, R6, -R7, RZ, 0x1c ;  /* 0x8000000706067211 */ /* 0x000fe400078fe0ff */
[----:B------:R-:W-:Y:S02]  /*1ae0*/  SHF.R.S32.HI R5, RZ, 0x8, R5 ;  /* 0x00000008ff057819 */ /* 0x000fe40000011405 */
[----:B------:R-:W-:-:S04]  /*1af0*/  IADD3 R6, PT, PT, R6, 0x3c000000, RZ ;  /* 0x3c00000006067810 */ /* 0x000fc80007ffe0ff */
[----:B------:R-:W-:-:S04]  /*1b00*/  LOP3.LUT R5, R6, 0x7f800000, R5, 0xf8, !PT ;  /* 0x7f80000006057812 */ /* 0x000fc800078ef805 */
[----:B------:R-:W-:-:S04]  /*1b10*/  SEL R5, R5, RZ, P0 ;  /* 0x000000ff05057207 */ /* 0x000fc80000000000 */
[----:B------:R-:W-:Y:S01]  /*1b20*/  LOP3.LUT R0, R5, 0x80000000, R0, 0xf8, !PT ;  /* 0x8000000005007812 */ /* 0x000fe200078ef800 */
[----:B------:R-:W-:Y:S06]  /*1b30*/  BRA `(.L_x_1199) ;  /* 0x0000000400c47947 */ /* 0x000fec0003800000 */
.L_x_1210:
        /* <DEDUP_REMOVED lines=10> */
[----:B------:R-:W-:Y:S01]  /*1be0*/  LOP3.LUT R0, R0, 0x80000000, R5, 0xf8, !PT ;  /* 0x8000000000007812 */ /* 0x000fe200078ef805 */
[----:B------:R-:W-:Y:S06]  /*1bf0*/  BRA `(.L_x_1199) ;  /* 0x0000000400947947 */ /* 0x000fec0003800000 */
.L_x_1209:
[----:B------:R-:W2:Y:S02]  /*1c00*/  LDG.E.U16 R0, desc[UR36][R2.64] ;  /* 0x0000002402007981 */ /* 0x000ea4000c1e1500 */
[----:B--2---:R-:W-:Y:S01]  /*1c10*/  SHF.L.U32 R0, R0, 0x10, RZ ;  /* 0x0000001000007819 */ /* 0x004fe200000006ff */
[----:B------:R-:W-:Y:S06]  /*1c20*/  BRA `(.L_x_1199) ;  /* 0x0000000400887947 */ /* 0x000fec0003800000 */
.L_x_1206:
        /* <DEDUP_REMOVED lines=9> */
[----:B--2---:R-:W-:Y:S01]  /*1cc0*/  I2FP.F32.U32 R0, R0 ;  /* 0x0000000000007245 */ /* 0x004fe20000201000 */
[----:B------:R-:W-:Y:S06]  /*1cd0*/  BRA `(.L_x_1199) ;  /* 0x00000004005c7947 */ /* 0x000fec0003800000 */
.L_x_1213:
[----:B------:R-:W2:Y:S01]  /*1ce0*/  LDG.E.U8 R3, desc[UR36][R2.64] ;  /* 0x0000002402037981 */ /* 0x000ea2000c1e1100 */
        /* <DEDUP_REMOVED lines=19> */
.L_x_1215:
[----:B------:R-:W-:Y:S05]  /*1e20*/  BSYNC.RECONVERGENT B0 ;  /* 0x0000000000007941 */ /* 0x000fea0003800200 */
.L_x_1214:
[----:B------:R-:W-:Y:S01]  /*1e30*/  IMAD.SHL.U32 R0, R0, 0x100000, RZ ;  /* 0x0010000000007824 */ /* 0x000fe200078e00ff */
[----:B------:R-:W-:-:S04]  /*1e40*/  LEA R2, R2, 0x3b800000, 0x17 ;  /* 0x3b80000002027811 */ /* 0x000fc800078eb8ff */
[----:B------:R-:W-:Y:S01]  /*1e50*/  LOP3.LUT R0, R2, R0, R7, 0xfe, !PT ;  /* 0x0000000002007212 */ /* 0x000fe200078efe07 */
[----:B------:R-:W-:Y:S06]  /*1e60*/  BRA `(.L_x_1199) ;  /* 0x0000000000f87947 */ /* 0x000fec0003800000 */
.L_x_1212:
[----:B------:R-:W2:Y:S01]  /*1e70*/  LDG.E.U8 R3, desc[UR36][R2.64] ;  /* 0x0000002402037981 */ /* 0x000ea2000c1e1100 */
        /* <DEDUP_REMOVED lines=19> */
.L_x_1217:
[----:B------:R-:W-:Y:S05]  /*1fb0*/  BSYNC.RECONVERGENT B0 ;  /* 0x0000000000007941 */ /* 0x000fea0003800200 */
.L_x_1216:
[----:B------:R-:W-:Y:S01]  /*1fc0*/  IMAD.SHL.U32 R0, R0, 0x200000, RZ ;  /* 0x0020000000007824 */ /* 0x000fe200078e00ff */
[----:B------:R-:W-:-:S04]  /*1fd0*/  LEA R2, R2, 0x37800000, 0x17 ;  /* 0x3780000002027811 */ /* 0x000fc800078eb8ff */
[----:B------:R-:W-:Y:S01]  /*1fe0*/  LOP3.LUT R0, R2, R0, R7, 0xfe, !PT ;  /* 0x0000000002007212 */ /* 0x000fe200078efe07 */
[----:B------:R-:W-:Y:S06]  /*1ff0*/  BRA `(.L_x_1199) ;  /* 0x0000000000947947 */ /* 0x000fec0003800000 */
.L_x_1211:
[----:B------:R-:W-:-:S09]  /*2000*/  UISETP.NE.AND UP0, UPT, UR4, 0x1c, UPT ;  /* 0x0000001c0400788c */ /* 0x000fd2000bf05270 */
[----:B------:R-:W-:Y:S05]  /*2010*/  BRA.U !UP0, `(.L_x_1218) ;  /* 0x0000000108847547 */ /* 0x000fea000b800000 */
[----:B------:R-:W-:-:S09]  /*2020*/  UISETP.NE.AND UP0, UPT, UR4, 0x1d, UPT ;  /* 0x0000001d0400788c */ /* 0x000fd2000bf05270 */
[----:B------:R-:W-:Y:S05]  /*2030*/  BRA.U !UP0, `(.L_x_1219) ;  /* 0x0000000108707547 */ /* 0x000fea000b800000 */
[----:B------:R-:W-:-:S09]  /*2040*/  UISETP.NE.AND UP0, UPT, UR4, 0x2c, UPT ;  /* 0x0000002c0400788c */ /* 0x000fd2000bf05270 */
[----:B------:R-:W-:Y:S05]  /*2050*/  BRA.U !UP0, `(.L_x_1220) ;  /* 0x0000000108487547 */ /* 0x000fea000b800000 */
.L_x_1198:
        /* <DEDUP_REMOVED lines=16> */
.L_x_1221:
[----:B------:R-:W-:Y:S01]  /*2160*/  IMAD.MOV.U32 R0, RZ, RZ, RZ ;  /* 0x000000ffff007224 */ /* 0x000fe200078e00ff */
[----:B------:R-:W-:Y:S06]  /*2170*/  BRA `(.L_x_1199) ;  /* 0x0000000000347947 */ /* 0x000fec0003800000 */
.L_x_1220:
[----:B------:R-:W2:Y:S01]  /*2180*/  LDG.E.U8 R2, desc[UR36][R2.64] ;  /* 0x0000002402027981 */ /* 0x000ea2000c1e1100 */
[----:B------:R-:W-:Y:S02]  /*2190*/  MOV R0, 0x400000 ;  /* 0x0040000000007802 */ /* 0x000fe40000000f00 */
[----:B--2---:R-:W-:-:S13]  /*21a0*/  ISETP.NE.AND P0, PT, R2, RZ, PT ;  /* 0x000000ff0200720c */ /* 0x004fda0003f05270 */
[----:B------:R-:W-:Y:S05]  /*21b0*/  @!P0 BRA `(.L_x_1199) ;  /* 0x0000000000248947 */ /* 0x000fea0003800000 */
[----:B------:R-:W-:-:S13]  /*21c0*/  ISETP.NE.AND P0, PT, R2, 0xff, PT ;  /* 0x000000ff0200780c */ /* 0x000fda0003f05270 */
[----:B------:R-:W-:Y:S02]  /*21d0*/  @!P0 IMAD.MOV.U32 R0, RZ, RZ, 0x7f800001 ;  /* 0x7f800001ff008424 */ /* 0x000fe400078e00ff */
[----:B------:R-:W-:Y:S01]  /*21e0*/  @P0 IMAD.SHL.U32 R0, R2, 0x800000, RZ ;  /* 0x0080000002000824 */ /* 0x000fe200078e00ff */
[----:B------:R-:W-:Y:S06]  /*21f0*/  BRA `(.L_x_1199) ;  /* 0x0000000000147947 */ /* 0x000fec0003800000 */
.L_x_1219:
[----:B------:R-:W2:Y:S02]  /*2200*/  LDG.E.64 R2, desc[UR36][R2.64] ;  /* 0x0000002402027981 */ /* 0x000ea4000c1e1b00 */
[----:B--2---:R0:W1:Y:S02]  /*2210*/  I2F.U64 R0, R2 ;  /* 0x0000000200007312 */ /* 0x0040640000301000 */
[----:B01----:R-:W-:Y:S05]  /*2220*/  BRA `(.L_x_1199) ;  /* 0x0000000000087947 */ /* 0x003fea0003800000 */
.L_x_1218:
[----:B------:R-:W2:Y:S02]  /*2230*/  LDG.E R0, desc[UR36][R2.64] ;  /* 0x0000002402007981 */ /* 0x000ea4000c1e1900 */
[----:B--2---:R-:W-:-:S07]  /*2240*/  I2FP.F32.U32 R0, R0 ;  /* 0x0000000000007245 */ /* 0x004fce0000201000 */
.L_x_1199:
[----:B------:R-:W-:Y:S05]  /*2250*/  BSYNC.RECONVERGENT B6 ;  /* 0x0000000000067941 */ /* 0x000fea0003800200 */
.L_x_1193:
[----:B------:R-:W0:Y:S01]  /*2260*/  LDCU.64 UR6, c[0x0][0x580] ;  /* 0x0000b000ff0677ac */ /* 0x000e220008000a00 */
[----:B------:R-:W-:Y:S01]  /*2270*/  BSSY.RECONVERGENT B6, `(.L_x_1222) ;  /* 0x00000d5000067945 */ /* 0x000fe20003800200 */
[----:B--2-45:R-:W-:Y:S01]  /*2280*/  SHF.R.U32.HI R4, RZ, 0x1f, R0 ;  /* 0x0000001fff047819 */ /* 0x034fe20000011600 */
[----:B------:R-:W-:-:S04]  /*2290*/  UPRMT UR4, UR42, 0x9910, URZ ;  /* 0x000099102a047896 */ /* 0x000fc800080000ff */
[----:B------:R-:W-:Y:S01]  /*22a0*/  UISETP.GT.AND UP0, UPT, UR4, 0x9, UPT ;  /* 0x000000090400788c */ /* 0x000fe2000bf04270 */
[----:B01-3--:R-:W-:-:S04]  /*22b0*/  IADD3 R2, P0, PT, R16, UR6, RZ ;  /* 0x0000000610027c10 */ /* 0x00bfc8000ff1e0ff */
        /* <DEDUP_REMOVED lines=12> */
.L_x_1226:
[----:B------:R0:W-:Y:S01]  /*2380*/  STG.E.U8 desc[UR36][R2.64], R4 ;  /* 0x0000000402007986 */ /* 0x0001e2000c101124 */
[----:B------:R-:W-:Y:S05]  /*2390*/  BRA `(.L_x_1228) ;  /* 0x0000000c00087947 */ /* 0x000fea0003800000 */
.L_x_1225:
        /* <DEDUP_REMOVED lines=9> */
.L_x_1230:
[----:B------:R0:W-:Y:S01]  /*2430*/  STG.E desc[UR36][R2.64], R4 ;  /* 0x0000000402007986 */ /* 0x0001e2000c101924 */
[----:B------:R-:W-:Y:S05]  /*2440*/  BRA `(.L_x_1228) ;  /* 0x0000000800dc7947 */ /* 0x000fea0003800000 */
.L_x_1229:
[----:B------:R0:W-:Y:S01]  /*2450*/  STG.E.U16 desc[UR36][R2.64], R4 ;  /* 0x0000000402007986 */ /* 0x0001e2000c101524 */
[----:B------:R-:W-:Y:S05]  /*2460*/  BRA `(.L_x_1228) ;  /* 0x0000000800d47947 */ /* 0x000fea0003800000 */
.L_x_1224:
        /* <DEDUP_REMOVED lines=9> */
.L_x_1232:
[----:B------:R-:W0:Y:S02]  /*2500*/  I2F.U16 R0, R4 ;  /* 0x0000000400007306 */ /* 0x000e240000101000 */
[----:B0-----:R-:W-:-:S05]  /*2510*/  F2FP.F16.F32.PACK_AB R0, RZ, R0 ;  /* 0x00000000ff00723e */ /* 0x001fca00000000ff */
[----:B------:R0:W-:Y:S01]  /*2520*/  STG.E.U16 desc[UR36][R2.64], R0 ;  /* 0x0000000002007986 */ /* 0x0001e2000c101524 */
[----:B------:R-:W-:Y:S05]  /*2530*/  BRA `(.L_x_1228) ;  /* 0x0000000800a07947 */ /* 0x000fea0003800000 */
.L_x_1231:
        /* <DEDUP_REMOVED lines=10> */
.L_x_1234:
[----:B------:R-:W0:Y:S02]  /*25e0*/  I2F.U16 R4, R4 ;  /* 0x0000000400047306 */ /* 0x000e240000101000 */
[----:B0-----:R-:W-:-:S04]  /*25f0*/  F2FP.F16.F32.PACK_AB R5, RZ, R4 ;  /* 0x00000004ff05723e */ /* 0x001fc800000000ff */
[----:B------:R-:W-:-:S05]  /*2600*/  PRMT R5, R5, 0x5410, RZ ;  /* 0x0000541005057816 */ /* 0x000fca00000000ff */
[----:B------:R0:W-:Y:S01]  /*2610*/  STG.E desc[UR36][R2.64], R5 ;  /* 0x0000000502007986 */ /* 0x0001e2000c101924 */
[----:B------:R-:W-:Y:S05]  /*2620*/  BRA `(.L_x_1228) ;  /* 0x0000000800647947 */ /* 0x000fea0003800000 */
.L_x_1233:
[----:B------:R-:W0:Y:S02]  /*2630*/  I2F.F64.U16 R4, R4 ;  /* 0x0000000400047312 */ /* 0x000e240000101800 */
[----:B0-----:R0:W-:Y:S01]  /*2640*/  STG.E.64 desc[UR36][R2.64], R4 ;  /* 0x0000000402007986 */ /* 0x0011e2000c101b24 */
[----:B------:R-:W-:Y:S05]  /*2650*/  BRA `(.L_x_1228) ;  /* 0x0000000800587947 */ /* 0x000fea0003800000 */
.L_x_1223:
        /* <DEDUP_REMOVED lines=10> */
.L_x_1237:
[----:B------:R-:W-:Y:S01]  /*2700*/  CS2R R6, SRZ ;  /* 0x0000000000067805 */ /* 0x000fe2000001ff00 */
[----:B------:R-:W0:Y:S04]  /*2710*/  I2F.F64.U16 R4, R4 ;  /* 0x0000000400047312 */ /* 0x000e280000101800 */
[----:B0-----:R0:W-:Y:S01]  /*2720*/  STG.E.128 desc[UR36][R2.64], R4 ;  /* 0x0000000402007986 */ /* 0x0011e2000c101d24 */
[----:B------:R-:W-:Y:S05]  /*2730*/  BRA `(.L_x_1228) ;  /* 0x0000000800207947 */ /* 0x000fea0003800000 */
.L_x_1236:
        /* <DEDUP_REMOVED lines=8> */
[----:B------:R-:W-:Y:S01]  /*27c0*/  HFMA2 R5, -RZ, RZ, 0, 7.569789886474609375e-06 ;  /* 0x0000007fff057431 */ /* 0x000fe200000001ff */
        /* <DEDUP_REMOVED lines=8> */
.L_x_1241:
[----:B------:R-:W-:Y:S05]  /*2850*/  BSYNC.RECONVERGENT B0 ;  /* 0x0000000000007941 */ /* 0x000fea0003800200 */
.L_x_1240:
[----:B------:R0:W-:Y:S01]  /*2860*/  STG.E.U8 desc[UR36][R2.64], R5 ;  /* 0x0000000502007986 */ /* 0x0001e2000c101124 */
[----:B------:R-:W-:Y:S05]  /*2870*/  BRA `(.L_x_1228) ;  /* 0x0000000400d07947 */ /* 0x000fea0003800000 */
.L_x_1239:
[----:B------:R-:W0:Y:S02]  /*2880*/  I2F.U16 R7, R4 ;  /* 0x0000000400077306 */ /* 0x000e240000101000 */
[----:B0-----:R-:W-:-:S13]  /*2890*/  ISETP.GE.U32.AND P1, PT, R7, 0x47800000, PT ;  /* 0x478000000700780c */ /* 0x001fda0003f26070 */
[----:B------:R-:W-:Y:S01]  /*28a0*/  @P1 IMAD.MOV.U32 R5, RZ, RZ, 0x7f ;  /* 0x0000007fff051424 */ /* 0x000fe200078e00ff */
[----:B------:R-:W-:-:S04]  /*28b0*/  @P1 ISETP.GT.U32.AND P0, PT, R7, 0x7f800000, PT ;  /* 0x7f8000000700180c */ /* 0x000fc80003f04070 */
        /* <DEDUP_REMOVED lines=13> */
.L_x_1238:
[----:B------:R-:W0:Y:S02]  /*2990*/  I2F.U16 R0, R4 ;  /* 0x0000000400007306 */ /* 0x000e240000101000 */
[----:B0-----:R-:W-:-:S05]  /*29a0*/  F2FP.BF16.F32.PACK_AB R0, RZ, R0 ;  /* 0x00000000ff00723e */ /* 0x001fca00000010ff */
[----:B------:R0:W-:Y:S01]  /*29b0*/  STG.E.U16 desc[UR36][R2.64], R0 ;  /* 0x0000000002007986 */ /* 0x0001e2000c101524 */
[----:B------:R-:W-:Y:S05]  /*29c0*/  BRA `(.L_x_1228) ;  /* 0x00000004007c7947 */ /* 0x000fea0003800000 */
.L_x_1235:
        /* <DEDUP_REMOVED lines=10> */
.L_x_1244:
[----:B------:R-:W0:Y:S01]  /*2a70*/  I2F.U16 R5, R4 ;  /* 0x0000000400057306 */ /* 0x000e220000101000 */
[----:B------:R-:W-:Y:S01]  /*2a80*/  BSSY.RECONVERGENT B0, `(.L_x_1245) ;  /* 0x0000011000007945 */ /* 0x000fe20003800200 */
[----:B------:R-:W-:Y:S02]  /*2a90*/  MOV R0, 0x80 ;  /* 0x0000008000007802 */ /* 0x000fe40000000f00 */
        /* <DEDUP_REMOVED lines=9> */
.L_x_1247:
[----:B------:R-:W-:-:S04]  /*2b30*/  SHF.R.U32.HI R0, RZ, 0x14, R5 ;  /* 0x00000014ff007819 */ /* 0x000fc80000011605 */
[----:B------:R-:W-:-:S04]  /*2b40*/  LOP3.LUT R0, R0, 0x1, RZ, 0xc0, !PT ;  /* 0x0000000100007812 */ /* 0x000fc800078ec0ff */
[----:B------:R-:W-:-:S04]  /*2b50*/  IADD3 R0, PT, PT, R5, 0x487ffff, R0 ;  /* 0x0487ffff05007810 */ /* 0x000fc80007ffe000 */
[----:B------:R-:W-:-:S04]  /*2b60*/  SHF.R.U32.HI R0, RZ, 0x14, R0 ;  /* 0x00000014ff007819 */ /* 0x000fc80000011600 */
[----:B------:R-:W-:-:S07]  /*2b70*/  LOP3.LUT R4, R0, 0xff, RZ, 0xc0, !PT ;  /* 0x000000ff00047812 */ /* 0x000fce00078ec0ff */
.L_x_1248:
[----:B------:R-:W-:-:S07]  /*2b80*/  PRMT R0, R4, 0x7610, R0 ;  /* 0x0000761004007816 */ /* 0x000fce0000000000 */
.L_x_1246:
[----:B------:R-:W-:Y:S05]  /*2b90*/  BSYNC.RECONVERGENT B0 ;  /* 0x0000000000007941 */ /* 0x000fea0003800200 */
.L_x_1245:
[----:B------:R4:W-:Y:S01]  /*2ba0*/  STG.E.U8 desc[UR36][R2.64], R0 ;  /* 0x0000000002007986 */ /* 0x0009e2000c101124 */
[----:B------:R-:W-:Y:S05]  /*2bb0*/  BRA `(.L_x_1228) ;  /* 0x0000000400007947 */ /* 0x000fea0003800000 */
.L_x_1243:
[----:B------:R-:W0:Y:S01]  /*2bc0*/  I2F.U16 R5, R4 ;  /* 0x0000000400057306 */ /* 0x000e220000101000 */
[----:B------:R-:W-:Y:S01]  /*2bd0*/  BSSY.RECONVERGENT B0, `(.L_x_1249) ;  /* 0x0000012000007945 */ /* 0x000fe20003800200 */
[----:B------:R-:W-:Y:S01]  /*2be0*/  IMAD.MOV.U32 R0, RZ, RZ, 0x80 ;  /* 0x00000080ff007424 */ /* 0x000fe200078e00ff */
        /* <DEDUP_REMOVED lines=10> */
.L_x_1251:
[----:B------:R-:W-:-:S04]  /*2c90*/  SHF.R.U32.HI R0, RZ, 0x15, R5 ;  /* 0x00000015ff007819 */ /* 0x000fc80000011605 */
[----:B------:R-:W-:-:S04]  /*2ca0*/  LOP3.LUT R0, R0, 0x1, RZ, 0xc0, !PT ;  /* 0x0000000100007812 */ /* 0x000fc800078ec0ff */
[----:B------:R-:W-:-:S04]  /*2cb0*/  IADD3 R0, PT, PT, R5, 0x88fffff, R0 ;  /* 0x088fffff05007810 */ /* 0x000fc80007ffe000 */
[----:B------:R-:W-:-:S04]  /*2cc0*/  SHF.R.U32.HI R0, RZ, 0x15, R0 ;  /* 0x00000015ff007819 */ /* 0x000fc80000011600 */
[----:B------:R-:W-:-:S07]  /*2cd0*/  LOP3.LUT R5, R0, 0xff, RZ, 0xc0, !PT ;  /* 0x000000ff00057812 */ /* 0x000fce00078ec0ff */
.L_x_1252:
[----:B------:R-:W-:-:S07]  /*2ce0*/  PRMT R0, R5, 0x7610, R0 ;  /* 0x0000761005007816 */ /* 0x000fce0000000000 */
.L_x_1250:
[----:B------:R-:W-:Y:S05]  /*2cf0*/  BSYNC.RECONVERGENT B0 ;  /* 0x0000000000007941 */ /* 0x000fea0003800200 */
.L_x_1249:
[----:B------:R3:W-:Y:S01]  /*2d00*/  STG.E.U8 desc[UR36][R2.64], R0 ;  /* 0x0000000002007986 */ /* 0x0007e2000c101124 */
[----:B------:R-:W-:Y:S05]  /*2d10*/  BRA `(.L_x_1228) ;  /* 0x0000000000a87947 */ /* 0x000fea0003800000 */
.L_x_1242:
[----:B------:R-:W-:-:S09]  /*2d20*/  UISETP.NE.AND UP0, UPT, UR4, 0x1c, UPT ;  /* 0x0000001c0400788c */ /* 0x000fd2000bf05270 */
[----:B------:R-:W-:Y:S05]  /*2d30*/  BRA.U !UP0, `(.L_x_1253) ;  /* 0x00000001089c7547 */ /* 0x000fea000b800000 */
[----:B------:R-:W-:-:S09]  /*2d40*/  UISETP.NE.AND UP0, UPT, UR4, 0x1d, UPT ;  /* 0x0000001d0400788c */ /* 0x000fd2000bf05270 */
[----:B------:R-:W-:Y:S05]  /*2d50*/  BRA.U !UP0, `(.L_x_1254) ;  /* 0x0000000108887547 */ /* 0x000fea000b800000 */
[----:B------:R-:W-:-:S09]  /*2d60*/  UISETP.NE.AND UP0, UPT, UR4, 0x2c, UPT ;  /* 0x0000002c0400788c */ /* 0x000fd2000bf05270 */
[----:B------:R-:W-:Y:S05]  /*2d70*/  BRA.U !UP0, `(.L_x_1255) ;  /* 0x0000000108447547 */ /* 0x000fea000b800000 */
.L_x_1227:
[----:B------:R-:W-:Y:S01]  /*2d80*/  MOV R0, 0x0 ;  /* 0x0000000000007802 */ /* 0x000fe20000000f00 */
[----:B------:R-:W0:Y:S01]  /*2d90*/  LDCU.64 UR6, c[0x4][0x198] ;  /* 0x01003300ff0677ac */ /* 0x000e220008000a00 */
[----:B------:R-:W-:Y:S02]  /*2da0*/  HFMA2 R8, -RZ, RZ, 0, 6.020069122314453125e-06 ;  /* 0x00000065ff087431 */ /* 0x000fe400000001ff */
        /* <DEDUP_REMOVED lines=13> */
.L_x_1256:
[----:B------:R-:W-:Y:S05]  /*2e80*/  BRA `(.L_x_1228) ;  /* 0x00000000004c7947 */ /* 0x000fea0003800000 */
.L_x_1255:
        /* <DEDUP_REMOVED lines=13> */
[----:B------:R1:W-:Y:S01]  /*2f60*/  STG.E.U8 desc[UR36][R2.64], R5 ;  /* 0x0000000502007986 */ /* 0x0003e2000c101124 */
[----:B------:R-:W-:Y:S05]  /*2f70*/  BRA `(.L_x_1228) ;  /* 0x0000000000107947 */ /* 0x000fea0003800000 */
.L_x_1254:
[----:B------:R-:W-:-:S05]  /*2f80*/  IMAD.MOV.U32 R5, RZ, RZ, RZ ;  /* 0x000000ffff057224 */ /* 0x000fca00078e00ff */
[----:B------:R2:W-:Y:S01]  /*2f90*/  STG.E.64 desc[UR36][R2.64], R4 ;  /* 0x0000000402007986 */ /* 0x0005e2000c101b24 */
[----:B------:R-:W-:Y:S05]  /*2fa0*/  BRA `(.L_x_1228) ;  /* 0x0000000000047947 */ /* 0x000fea0003800000 */
.L_x_1253:
[----:B------:R0:W-:Y:S02]  /*2fb0*/  STG.E desc[UR36][R2.64], R4 ;  /* 0x0000000402007986 */ /* 0x0001e4000c101924 */
.L_x_1228:
[----:B------:R-:W-:Y:S05]  /*2fc0*/  BSYNC.RECONVERGENT B6 ;  /* 0x0000000000067941 */ /* 0x000fea0003800200 */
.L_x_1222:
[----:B------:R-:W-:-:S07]  /*2fd0*/  VIADD R17, R17, 0x80 ;  /* 0x0000008011117836 */ /* 0x000fce0000000000 */
.L_x_1191:
[----:B------:R-:W-:Y:S05]  /*2fe0*/  BSYNC.RECONVERGENT B7 ;  /* 0x0000000000077941 */ /* 0x000fea0003800200 */
.L_x_1190:
[----:B------:R-:W5:Y:S01]  /*2ff0*/  LDCU UR4, c[0x0][0x380] ;  /* 0x00007000ff0477ac */ /* 0x000f620008000800 */
[----:B------:R-:W-:Y:S01]  /*3000*/  BSSY.RECONVERGENT B7, `(.L_x_1257) ;  /* 0x00002f0000077945 */ /* 0x000fe20003800200 */
[----:B-----5:R-:W-:-:S13]  /*3010*/  ISETP.GE.AND P0, PT, R17, UR4, PT ;  /* 0x0000000411007c0c */ /* 0x020fda000bf06270 */
[----:B------:R-:W-:Y:S05]  /*3020*/  @P0 BRA `(.L_x_1258) ;  /* 0x0000002c00b40947 */ /* 0x000fea0003800000 */
[----:B------:R-:W5:Y:S01]  /*3030*/  LDCU UR4, c[0x0][0x388] ;  /* 0x00007100ff0477ac */ /* 0x000f620008000800 */
[----:B0--34-:R-:W-:Y:S02]  /*3040*/  HFMA2 R0, -RZ, RZ, 0, 0 ;  /* 0x00000000ff007431 */ /* 0x019fe400000001ff */
[----:B------:R-:W-:Y:S01]  /*3050*/  IMAD.MOV.U32 R16, RZ, RZ, RZ ;  /* 0x000000ffff107224 */ /* 0x000fe200078e00ff */
[----:B-----5:R-:W-:-:S09]  /*3060*/  UISETP.NE.AND UP0, UPT, UR4, URZ, UPT ;  /* 0x000000ff0400728c */ /* 0x020fd2000bf05270 */
[----:B------:R-:W-:Y:S05]  /*3070*/  BRA.U !UP0, `(.L_x_1259) ;  /* 0x0000001108a87547 */ /* 0x000fea000b800000 */
[----:B------:R-:W1:Y:S01]  /*3080*/  LDCU.64 UR4, c[0x0][0x390] ;  /* 0x00007200ff0477ac */ /* 0x000e620008000a00 */
[----:B------:R-:W-:Y:S01]  /*3090*/  IMAD.MOV.U32 R16, RZ, RZ, RZ ;  /* 0x000000ffff107224 */ /* 0x000fe200078e00ff */
[----:B------:R-:W0:Y:S01]  /*30a0*/  LDCU UR6, c[0x0][0x38c] ;  /* 0x00007180ff0677ac */ /* 0x000e220008000800 */
[----:B------:R-:W3:Y:S01]  /*30b0*/  LDCU.64 UR8, c[0x0][0x4b8] ;  /* 0x00009700ff0877ac */ /* 0x000ee20008000a00 */
[----:B------:R-:W-:Y:S01]  /*30c0*/  UISETP.NE.AND UP0, UPT, UR40, URZ, UPT ;  /* 0x000000ff2800728c */ /* 0x000fe2000bf05270 */
[----:B-12---:R-:W-:-:S05]  /*30d0*/  IMAD.HI.U32 R2, R17, UR4, R16 ;  /* 0x0000000411027c27 */ /* 0x006fca000f8e0010 */
[----:B------:R-:W-:-:S04]  /*30e0*/  SHF.R.U32.HI R3, RZ, UR5, R2 ;  /* 0x00000005ff037c19 */ /* 0x000fc80008011602 */
[----:B------:R-:W-:-:S05]  /*30f0*/  IADD3 R0, PT, PT, -R3, RZ, RZ ;  /* 0x000000ff03007210 */ /* 0x000fca0007ffe1ff */
[----:B0-----:R-:W-:-:S04]  /*3100*/  IMAD R0, R0, UR6, R17 ;  /* 0x0000000600007c24 */ /* 0x001fc8000f8e0211 */
[C---:B---3--:R-:W-:Y:S02]  /*3110*/  IMAD R16, R0.reuse, UR8, RZ ;  /* 0x0000000800107c24 */ /* 0x048fe4000f8e02ff */
        /* <DEDUP_REMOVED lines=288> */
.L_x_1259:
[----:B------:R-:W1:Y:S01]  /*4320*/  LDCU.64 UR6, c[0x0][0x588] ;  /* 0x0000b100ff0677ac */ /* 0x000e620008000a00 */
[----:B------:R-:W-:Y:S01]  /*4330*/  BSSY.RECONVERGENT B6, `(.L_x_1260) ;  /* 0x00000e5000067945 */ /* 0x000fe20003800200 */
[----:B------:R-:W-:-:S04]  /*4340*/  UPRMT UR4, UR41, 0x9910, URZ ;  /* 0x0000991029047896 */ /* 0x000fc800080000ff */
[----:B------:R-:W-:Y:S01]  /*4350*/  UISETP.GT.AND UP0, UPT, UR4, 0x9, UPT ;  /* 0x000000090400788c */ /* 0x000fe2000bf04270 */
[----:B-12---:R-:W-:-:S05]  /*4360*/  IADD3 R2, P0, PT, R0, UR6, RZ ;  /* 0x0000000600027c10 */ /* 0x006fca000ff1e0ff */
        /* <DEDUP_REMOVED lines=11> */
[----:B--2---:R1:W2:Y:S01]  /*4420*/  I2F.S16 R0, R2 ;  /* 0x0000000200007306 */ /* 0x0042a20000101400 */
[----:B------:R-:W-:Y:S05]  /*4430*/  BRA `(.L_x_1266) ;  /* 0x0000000c00507947 */ /* 0x000fea0003800000 */
.L_x_1264:
[----:B------:R-:W2:Y:S02]  /*4440*/  LDG.E.U8 R0, desc[UR36][R2.64] ;  /* 0x0000002402007981 */ /* 0x000ea4000c1e1100 */
[----:B--2---:R-:W-:Y:S01]  /*4450*/  I2FP.F32.U32 R0, R0 ;  /* 0x0000000000007245 */ /* 0x004fe20000201000 */
[----:B------:R-:W-:Y:S06]  /*4460*/  BRA `(.L_x_1266) ;  /* 0x0000000c00447947 */ /* 0x000fec0003800000 */
.L_x_1263:
[----:B------:R-:W-:-:S09]  /*4470*/  UISETP.NE.AND UP0, UPT, UR4, 0x2, UPT ;  /* 0x000000020400788c */ /* 0x000fd2000bf05270 */
[----:B------:R-:W-:Y:S05]  /*4480*/  BRA.U !UP0, `(.L_x_1267) ;  /* 0x0000000108287547 */ /* 0x000fea000b800000 */
[----:B------:R-:W-:-:S09]  /*4490*/  UISETP.NE.AND UP0, UPT, UR4, 0x3, UPT ;  /* 0x000000030400788c */ /* 0x000fd2000bf05270 */
[----:B------:R-:W-:Y:S05]  /*44a0*/  BRA.U !UP0, `(.L_x_1268) ;  /* 0x0000000108147547 */ /* 0x000fea000b800000 */
[----:B------:R-:W-:-:S09]  /*44b0*/  UISETP.NE.AND UP0, UPT, UR4, 0x4, UPT ;  /* 0x000000040400788c */ /* 0x000fd2000bf05270 */
[----:B------:R-:W-:Y:S05]  /*44c0*/  BRA.U UP0, `(.L_x_1265) ;  /* 0x0000000900d07547 */ /* 0x000fea000b800000 */
[----:B------:R-:W2:Y:S02]  /*44d0*/  LDG.E.64 R2, desc[UR36][R2.64] ;  /* 0x0000002402027981 */ /* 0x000ea4000c1e1b00 */
[----:B--2---:R0:W1:Y:S02]  /*44e0*/  I2F.S64 R0, R2 ;  /* 0x0000000200007312 */ /* 0x0040640000301400 */
[----:B01----:R-:W-:Y:S05]  /*44f0*/  BRA `(.L_x_1266) ;  /* 0x0000000c00207947 */ /* 0x003fea0003800000 */
.L_x_1268:
[----:B------:R-:W2:Y:S02]  /*4500*/  LDG.E R0, desc[UR36][R2.64] ;  /* 0x0000002402007981 */ /* 0x000ea4000c1e1900 */
[----:B--2---:R-:W-:Y:S01]  /*4510*/  I2FP.F32.S32 R0, R0 ;  /* 0x0000000000007245 */ /* 0x004fe20000201400 */
[----:B------:R-:W-:Y:S06]  /*4520*/  BRA `(.L_x_1266) ;  /* 0x0000000c00147947 */ /* 0x000fec0003800000 */
.L_x_1267:
[----:B------:R-:W2:Y:S02]  /*4530*/  LDG.E.U16 R0, desc[UR36][R2.64] ;  /* 0x0000002402007981 */ /* 0x000ea4000c1e1500 */
[----:B--2---:R-:W0:Y:S01]  /*4540*/  I2F.S16 R0, R0 ;  /* 0x0000000000007306 */ /* 0x004e220000101400 */
[----:B------:R-:W-:Y:S05]  /*4550*/  BRA `(.L_x_1266) ;  /* 0x0000000c00087947 */ /* 0x000fea0003800000 */
.L_x_1262:
        /* <DEDUP_REMOVED lines=8> */
.L_x_1270:
[----:B------:R-:W2:Y:S02]  /*45e0*/  LDG.E.U16 R0, desc[UR36][R2.64] ;  /* 0x0000002402007981 */ /* 0x000ea4000c1e1500 */
[----:B--2---:R-:W-:Y:S01]  /*45f0*/  HADD2.F32 R0, -RZ, R0.H0_H0 ;  /* 0x20000000ff007230 */ /* 0x004fe20000004100 */
[----:B------:R-:W-:Y:S06]  /*4600*/  BRA `(.L_x_1266) ;  /* 0x0000000800dc7947 */ /* 0x000fec0003800000 */
.L_x_1269:
        /* <DEDUP_REMOVED lines=8> */
.L_x_1272:
[----:B------:R-:W2:Y:S02]  /*4690*/  LDG.E.U16 R0, desc[UR36][R2.64] ;  /* 0x0000002402007981 */ /* 0x000ea4000c1e1500 */
[----:B--2---:R-:W-:Y:S01]  /*46a0*/  HADD2.F32 R0, -RZ, R0.H0_H0 ;  /* 0x20000000ff007230 */ /* 0x004fe20000004100 */
[----:B------:R-:W-:Y:S06]  /*46b0*/  BRA `(.L_x_1266) ;  /* 0x0000000800b07947 */ /* 0x000fec0003800000 */
.L_x_1271:
        /* <DEDUP_REMOVED lines=11> */
.L_x_1261:
        /* <DEDUP_REMOVED lines=12> */
.L_x_1275:
        /* <DEDUP_REMOVED lines=11> */
.L_x_1274:
        /* <DEDUP_REMOVED lines=23> */
[----:B------:R-:W-:Y:S01]  /*4a50*/  LOP3.LUT R0, R5, 0x80000000, R0, 0xf8, !PT ;  /* 0x8000000005007812 */ /* 0x000fe200078ef800 */
[----:B------:R-:W-:Y:S06]  /*4a60*/  BRA `(.L_x_1266) ;  /* 0x0000000400c47947 */ /* 0x000fec0003800000 */
.L_x_1277:
        /* <DEDUP_REMOVED lines=10> */
[----:B------:R-:W-:Y:S01]  /*4b10*/  LOP3.LUT R0, R0, 0x80000000, R5, 0xf8, !PT ;  /* 0x8000000000007812 */ /* 0x000fe200078ef805 */
[----:B------:R-:W-:Y:S06]  /*4b20*/  BRA `(.L_x_1266) ;  /* 0x0000000400947947 */ /* 0x000fec0003800000 */
.L_x_1276:
[----:B------:R-:W2:Y:S02]  /*4b30*/  LDG.E.U16 R0, desc[UR36][R2.64] ;  /* 0x0000002402007981 */ /* 0x000ea4000c1e1500 */
[----:B--2---:R-:W-:Y:S01]  /*4b40*/  IMAD.U32 R0, R0, 0x10000, RZ ;  /* 0x0001000000007824 */ /* 0x004fe200078e00ff */
[----:B------:R-:W-:Y:S06]  /*4b50*/  BRA `(.L_x_1266) ;  /* 0x0000000400887947 */ /* 0x000fec0003800000 */
.L_x_1273:
        /* <DEDUP_REMOVED lines=11> */
.L_x_1280:
[----:B------:R-:W2:Y:S01]  /*4c10*/  LDG.E.U8 R3, desc[UR36][R2.64] ;  /* 0x0000002402037981 */ /* 0x000ea2000c1e1100 */
        /* <DEDUP_REMOVED lines=19> */
.L_x_1282:
[----:B------:R-:W-:Y:S05]  /*4d50*/  BSYNC.RECONVERGENT B0 ;  /* 0x0000000000007941 */ /* 0x000fea0003800200 */
.L_x_1281:
[----:B------:R-:W-:Y:S01]  /*4d60*/  IMAD.SHL.U32 R0, R0, 0x100000, RZ ;  /* 0x0010000000007824 */ /* 0x000fe200078e00ff */
[----:B------:R-:W-:-:S04]  /*4d70*/  LEA R2, R2, 0x3b800000, 0x17 ;  /* 0x3b80000002027811 */ /* 0x000fc800078eb8ff */
[----:B------:R-:W-:Y:S01]  /*4d80*/  LOP3.LUT R0, R2, R0, R7, 0xfe, !PT ;  /* 0x0000000002007212 */ /* 0x000fe200078efe07 */
[----:B------:R-:W-:Y:S06]  /*4d90*/  BRA `(.L_x_1266) ;  /* 0x0000000000f87947 */ /* 0x000fec0003800000 */
.L_x_1279:
[----:B------:R-:W2:Y:S01]  /*4da0*/  LDG.E.U8 R3, desc[UR36][R2.64] ;  /* 0x0000002402037981 */ /* 0x000ea2000c1e1100 */
        /* <DEDUP_REMOVED lines=19> */
.L_x_1284:
[----:B------:R-:W-:Y:S05]  /*4ee0*/  BSYNC.RECONVERGENT B0 ;  /* 0x0000000000007941 */ /* 0x000fea0003800200 */
.L_x_1283:
[----:B------:R-:W-:Y:S02]  /*4ef0*/  SHF.L.U32 R0, R0, 0x15, RZ ;  /* 0x0000001500007819 */ /* 0x000fe400000006ff */
[----:B------:R-:W-:-:S04]  /*4f00*/  LEA R2, R2, 0x37800000, 0x17 ;  /* 0x3780000002027811 */ /* 0x000fc800078eb8ff */
[----:B------:R-:W-:Y:S01]  /*4f10*/  LOP3.LUT R0, R2, R0, R7, 0xfe, !PT ;  /* 0x0000000002007212 */ /* 0x000fe200078efe07 */
[----:B------:R-:W-:Y:S06]  /*4f20*/  BRA `(.L_x_1266) ;  /* 0x0000000000947947 */ /* 0x000fec0003800000 */
.L_x_1278:
        /* <DEDUP_REMOVED lines=8> */
[----:B--2---:R-:W-:-:S13]  /*4fb0*/  ISETP.NE.AND P0, PT, R2, RZ, PT ;  /* 0x000000ff0200720c */ /* 0x004fda0003f05270 */
[----:B------:R-:W-:Y:S05]  /*4fc0*/  @!P0 BRA `(.L_x_1266) ;  /* 0x00000000006c8947 */ /* 0x000fea0003800000 */
[----:B------:R-:W-:-:S13]  /*4fd0*/  ISETP.NE.AND P0, PT, R2, 0xff, PT ;  /* 0x000000ff0200780c */ /* 0x000fda0003f05270 */
[----:B------:R-:W-:Y:S01]  /*4fe0*/  @!P0 IMAD.MOV.U32 R0, RZ, RZ, 0x7f800001 ;  /* 0x7f800001ff008424 */ /* 0x000fe200078e00ff */
[----:B------:R-:W-:Y:S01]  /*4ff0*/  @P0 SHF.L.U32 R0, R2, 0x17, RZ ;  /* 0x0000001702000819 */ /* 0x000fe200000006ff */
[----:B------:R-:W-:Y:S06]  /*5000*/  BRA `(.L_x_1266) ;  /* 0x00000000005c7947 */ /* 0x000fec0003800000 */
.L_x_1265:
        /* <DEDUP_REMOVED lines=16> */
.L_x_1287:
[----:B------:R-:W-:Y:S01]  /*5110*/  IMAD.MOV.U32 R0, RZ, RZ, RZ ;  /* 0x000000ffff007224 */ /* 0x000fe200078e00ff */
[----:B------:R-:W-:Y:S06]  /*5120*/  BRA `(.L_x_1266) ;  /* 0x0000000000147947 */ /* 0x000fec0003800000 */
.L_x_1286:
[----:B------:R-:W2:Y:S02]  /*5130*/  LDG.E.64 R2, desc[UR36][R2.64] ;  /* 0x0000002402027981 */ /* 0x000ea4000c1e1b00 */
[----:B--2---:R0:W1:Y:S02]  /*5140*/  I2F.U64 R0, R2 ;  /* 0x0000000200007312 */ /* 0x0040640000301000 */
[----:B01----:R-:W-:Y:S05]  /*5150*/  BRA `(.L_x_1266) ;  /* 0x0000000000087947 */ /* 0x003fea0003800000 */
.L_x_1285:
[----:B------:R-:W2:Y:S02]  /*5160*/  LDG.E R0, desc[UR36][R2.64] ;  /* 0x0000002402007981 */ /* 0x000ea4000c1e1900 */
[----:B--2---:R-:W-:-:S07]  /*5170*/  I2FP.F32.U32 R0, R0 ;  /* 0x0000000000007245 */ /* 0x004fce0000201000 */
.L_x_1266:
[----:B------:R-:W-:Y:S05]  /*5180*/  BSYNC.RECONVERGENT B6 ;  /* 0x0000000000067941 */ /* 0x000fea0003800200 */
.L_x_1260:
[----:B------:R-:W1:Y:S01]  /*5190*/  LDCU.64 UR6, c[0x0][0x580] ;  /* 0x0000b000ff0677ac */ /* 0x000e620008000a00 */
[----:B------:R-:W-:Y:S01]  /*51a0*/  BSSY.RECONVERGENT B6, `(.L_x_1288) ;  /* 0x00000d4000067945 */ /* 0x000fe20003800200 */
[----:B0-2--5:R-:W-:Y:S01]  /*51b0*/  SHF.R.U32.HI R4, RZ, 0x1f, R0 ;  /* 0x0000001fff047819 */ /* 0x025fe20000011600 */
[----:B------:R-:W-:-:S04]  /*51c0*/  UPRMT UR4, UR42, 0x9910, URZ ;  /* 0x000099102a047896 */ /* 0x000fc800080000ff */
[----:B------:R-:W-:Y:S01]  /*51d0*/  UISETP.GT.AND UP0, UPT, UR4, 0x9, UPT ;  /* 0x000000090400788c */ /* 0x000fe2000bf04270 */
[----:B-1-34-:R-:W-:-:S05]  /*51e0*/  IADD3 R2, P0, PT, R16, UR6, RZ ;  /* 0x0000000610027c10 */ /* 0x01afca000ff1e0ff */
        /* <DEDUP_REMOVED lines=12> */
.L_x_1292:
[----:B------:R0:W-:Y:S01]  /*52b0*/  STG.E.U8 desc[UR36][R2.64], R4 ;  /* 0x0000000402007986 */ /* 0x0001e2000c101124 */
[----:B------:R-:W-:Y:S05]  /*52c0*/  BRA `(.L_x_1294) ;  /* 0x0000000c00047947 */ /* 0x000fea0003800000 */
.L_x_1291:
        /* <DEDUP_REMOVED lines=9> */
.L_x_1296:
[----:B------:R0:W-:Y:S01]  /*5360*/  STG.E desc[UR36][R2.64], R4 ;  /* 0x0000000402007986 */ /* 0x0001e2000c101924 */
[----:B------:R-:W-:Y:S05]  /*5370*/  BRA `(.L_x_1294) ;  /* 0x0000000800d87947 */ /* 0x000fea0003800000 */
.L_x_1295:
[----:B------:R0:W-:Y:S01]  /*5380*/  STG.E.U16 desc[UR36][R2.64], R4 ;  /* 0x0000000402007986 */ /* 0x0001e2000c101524 */
[----:B------:R-:W-:Y:S05]  /*5390*/  BRA `(.L_x_1294) ;  /* 0x0000000800d07947 */ /* 0x000fea0003800000 */
.L_x_1290:
        /* <DEDUP_REMOVED lines=9> */
.L_x_1298:
[----:B------:R-:W0:Y:S02]  /*5430*/  I2F.U16 R0, R4 ;  /* 0x0000000400007306 */ /* 0x000e240000101000 */
[----:B0-----:R-:W-:-:S05]  /*5440*/  F2FP.F16.F32.PACK_AB R0, RZ, R0 ;  /* 0x00000000ff00723e */ /* 0x001fca00000000ff */
[----:B------:R0:W-:Y:S01]  /*5450*/  STG.E.U16 desc[UR36][R2.64], R0 ;  /* 0x0000000002007986 */ /* 0x0001e2000c101524 */
[----:B------:R-:W-:Y:S05]  /*5460*/  BRA `(.L_x_1294) ;  /* 0x00000008009c7947 */ /* 0x000fea0003800000 */
.L_x_1297:
        /* <DEDUP_REMOVED lines=10> */
.L_x_1300:
[----:B------:R-:W0:Y:S02]  /*5510*/  I2F.U16 R4, R4 ;  /* 0x0000000400047306 */ /* 0x000e240000101000 */
[----:B0-----:R-:W-:-:S04]  /*5520*/  F2FP.F16.F32.PACK_AB R5, RZ, R4 ;  /* 0x00000004ff05723e */ /* 0x001fc800000000ff */
[----:B------:R-:W-:-:S05]  /*5530*/  PRMT R5, R5, 0x5410, RZ ;  /* 0x0000541005057816 */ /* 0x000fca00000000ff */
[----:B------:R0:W-:Y:S01]  /*5540*/  STG.E desc[UR36][R2.64], R5 ;  /* 0x0000000502007986 */ /* 0x0001e2000c101924 */
[----:B------:R-:W-:Y:S05]  /*5550*/  BRA `(.L_x_1294) ;  /* 0x0000000800607947 */ /* 0x000fea0003800000 */
.L_x_1299:
[----:B------:R-:W0:Y:S02]  /*5560*/  I2F.F64.U16 R4, R4 ;  /* 0x0000000400047312 */ /* 0x000e240000101800 */
[----:B0-----:R0:W-:Y:S01]  /*5570*/  STG.E.64 desc[UR36][R2.64], R4 ;  /* 0x0000000402007986 */ /* 0x0011e2000c101b24 */
[----:B------:R-:W-:Y:S05]  /*5580*/  BRA `(.L_x_1294) ;  /* 0x0000000800547947 */ /* 0x000fea0003800000 */
.L_x_1289:
        /* <DEDUP_REMOVED lines=12> */
.L_x_1304:
        /* <DEDUP_REMOVED lines=16> */
[----:B------:R-:W-:-:S07]  /*5750*/  MOV R0, R4 ;  /* 0x0000000400007202 */ /* 0x000fce0000000f00 */
.L_x_1306:
[----:B------:R-:W-:Y:S05]  /*5760*/  BSYNC.RECONVERGENT B0 ;  /* 0x0000000000007941 */ /* 0x000fea0003800200 */
.L_x_1305:
[----:B------:R0:W-:Y:S01]  /*5770*/  STG.E.U8 desc[UR36][R2.64], R0 ;  /* 0x0000000002007986 */ /* 0x0001e2000c101124 */
[----:B------:R-:W-:Y:S05]  /*5780*/  BRA `(.L_x_1294) ;  /* 0x0000000400d47947 */ /* 0x000fea0003800000 */
.L_x_1303:
        /* <DEDUP_REMOVED lines=17> */
[----:B------:R-:W-:-:S07]  /*58a0*/  MOV R0, R5 ;  /* 0x0000000500007202 */ /* 0x000fce0000000f00 */
.L_x_1308:
[----:B------:R-:W-:Y:S05]  /*58b0*/  BSYNC.RECONVERGENT B0 ;  /* 0x0000000000007941 */ /* 0x000fea0003800200 */
.L_x_1307:
[----:B------:R0:W-:Y:S01]  /*58c0*/  STG.E.U8 desc[UR36][R2.64], R0 ;  /* 0x0000000002007986 */ /* 0x0001e2000c101124 */
[----:B------:R-:W-:Y:S05]  /*58d0*/  BRA `(.L_x_1294) ;  /* 0x0000000400807947 */ /* 0x000fea0003800000 */
.L_x_1302:
        /* <DEDUP_REMOVED lines=17> */
[----:B------:R-:W-:-:S05]  /*59f0*/  @!P0 IADD3 R0, PT, PT, R6, RZ, RZ ;  /* 0x000000ff06008210 */ /* 0x000fca0007ffe0ff */
[----:B------:R-:W-:-:S05]  /*5a00*/  @P1 IMAD.MOV.U32 R5, RZ, RZ, R0 ;  /* 0x000000ffff051224 */ /* 0x000fca00078e0000 */
[----:B------:R0:W-:Y:S01]  /*5a10*/  STG.E.U8 desc[UR36][R2.64], R5 ;  /* 0x0000000502007986 */ /* 0x0001e2000c101124 */
[----:B------:R-:W-:Y:S05]  /*5a20*/  BRA `(.L_x_1294) ;  /* 0x00000004002c7947 */ /* 0x000fea0003800000 */
.L_x_1310:
[----:B------:R-:W-:-:S05]  /*5a30*/  IMAD.MOV.U32 R5, RZ, RZ, RZ ;  /* 0x000000ffff057224 */ /* 0x000fca00078e00ff */
[----:B------:R0:W-:Y:S01]  /*5a40*/  STG.E.64 desc[UR36][R2.64], R4 ;  /* 0x0000000402007986 */ /* 0x0001e2000c101b24 */
[----:B------:R-:W-:Y:S05]  /*5a50*/  BRA `(.L_x_1294) ;  /* 0x0000000400207947 */ /* 0x000fea0003800000 */
.L_x_1309:
[----:B------:R0:W-:Y:S01]  /*5a60*/  STG.E desc[UR36][R2.64], R4 ;  /* 0x0000000402007986 */ /* 0x0001e2000c101924 */
[----:B------:R-:W-:Y:S05]  /*5a70*/  BRA `(.L_x_1294) ;  /* 0x0000000400187947 */ /* 0x000fea0003800000 */
.L_x_1301:
        /* <DEDUP_REMOVED lines=8> */
.L_x_1312:
[----:B------:R-:W-:Y:S01]  /*5b00*/  CS2R R6, SRZ ;  /* 0x0000000000067805 */ /* 0x000fe2000001ff00 */
[----:B------:R-:W0:Y:S04]  /*5b10*/  I2F.F64.U16 R4, R4 ;  /* 0x0000000400047312 */ /* 0x000e280000101800 */
[----:B0-----:R0:W-:Y:S01]  /*5b20*/  STG.E.128 desc[UR36][R2.64], R4 ;  /* 0x0000000402007986 */ /* 0x0011e2000c101d24 */
[----:B------:R-:W-:Y:S05]  /*5b30*/  BRA `(.L_x_1294) ;  /* 0x0000000000e87947 */ /* 0x000fea0003800000 */
.L_x_1311:
[----:B------:R-:W-:-:S09]  /*5b40*/  UISETP.NE.AND UP0, UPT, UR4, 0xf, UPT ;  /* 0x0000000f0400788c */ /* 0x000fd2000bf05270 */
[----:B------:R-:W-:Y:S05]  /*5b50*/  BRA.U !UP0, `(.L_x_1313) ;  /* 0x0000000108d47547 */ /* 0x000fea000b800000 */
[----:B------:R-:W-:-:S09]  /*5b60*/  UISETP.NE.AND UP0, UPT, UR4, 0x17, UPT ;  /* 0x000000170400788c */ /* 0x000fd2000bf05270 */
[----:B------:R-:W-:Y:S05]  /*5b70*/  BRA.U !UP0, `(.L_x_1314) ;  /* 0x0000000108847547 */ /* 0x000fea000b800000 */
[----:B------:R-:W-:-:S09]  /*5b80*/  UISETP.NE.AND UP0, UPT, UR4, 0x18, UPT ;  /* 0x000000180400788c */ /* 0x000fd2000bf05270 */
[----:B------:R-:W-:Y:S05]  /*5b90*/  BRA.U !UP0, `(.L_x_1315) ;  /* 0x0000000108447547 */ /* 0x000fea000b800000 */
.L_x_1293:
        /* <DEDUP_REMOVED lines=12> */
[----:B----4-:R-:W-:Y:S01]  /*5c60*/  IMAD.U32 R10, RZ, RZ, UR8 ;  /* 0x00000008ff0a7e24 */ /* 0x010fe2000f8e00ff */
[----:B-1----:R-:W-:-:S07]  /*5c70*/  MOV R11, UR9 ;  /* 0x00000009000b7c02 */ /* 0x002fce0008000f00 */
[----:B------:R-:W-:-:S07]  /*5c80*/  LEPC R20, `(.L_x_1316) ;  /* 0x000000001014794e */ /* 0x000fce0000000000 */
[----:B--2---:R-:W-:Y:S05]  /*5c90*/  CALL.ABS.NOINC R2 ;  /* 0x0000000002007343 */ /* 0x004fea0003c00000 */
.L_x_1316:
[----:B------:R-:W-:Y:S05]  /*5ca0*/  BRA `(.L_x_1294) ;  /* 0x00000000008c7947 */ /* 0x000fea0003800000 */
.L_x_1315:
        /* <DEDUP_REMOVED lines=11> */
.L_x_1318:
[----:B------:R-:W-:Y:S05]  /*5d60*/  BSYNC.RECONVERGENT B0 ;  /* 0x0000000000007941 */ /* 0x000fea0003800200 */
.L_x_1317:
[----:B------:R1:W-:Y:S01]  /*5d70*/  STG.E.U8 desc[UR36][R2.64], R5 ;  /* 0x0000000502007986 */ /* 0x0003e2000c101124 */
[----:B------:R-:W-:Y:S05]  /*5d80*/  BRA `(.L_x_1294) ;  /* 0x0000000000547947 */ /* 0x000fea0003800000 */
.L_x_1314:
        /* <DEDUP_REMOVED lines=13> */
.L_x_1319:
[----:B------:R-:W-:Y:S01]  /*5e60*/  ISETP.GT.U32.AND P0, PT, R5, 0x7f800000, PT ;  /* 0x7f8000000500780c */ /* 0x000fe20003f04070 */
[----:B------:R-:W-:-:S05]  /*5e70*/  HFMA2 R5, -RZ, RZ, 0, 7.569789886474609375e-06 ;  /* 0x0000007fff057431 */ /* 0x000fca00000001ff */
[----:B------:R-:W-:-:S05]  /*5e80*/  SEL R5, R5, 0x7c, P0 ;  /* 0x0000007c05057807 */ /* 0x000fca0000000000 */
[----:B------:R2:W-:Y:S01]  /*5e90*/  STG.E.U8 desc[UR36][R2.64], R5 ;  /* 0x0000000502007986 */ /* 0x0005e2000c101124 */
[----:B------:R-:W-:Y:S05]  /*5ea0*/  BRA `(.L_x_1294) ;  /* 0x00000000000c7947 */ /* 0x000fea0003800000 */
.L_x_1313:
[----:B------:R-:W0:Y:S02]  /*5eb0*/  I2F.U16 R0, R4 ;  /* 0x0000000400007306 */ /* 0x000e240000101000 */
[----:B0-----:R-:W-:-:S05]  /*5ec0*/  F2FP.BF16.F32.PACK_AB R0, RZ, R0 ;  /* 0x00000000ff00723e */ /* 0x001fca00000010ff */
[----:B------:R0:W-:Y:S02]  /*5ed0*/  STG.E.U16 desc[UR36][R2.64], R0 ;  /* 0x0000000002007986 */ /* 0x0001e4000c101524 */
.L_x_1294:
[----:B------:R-:W-:Y:S05]  /*5ee0*/  BSYNC.RECONVERGENT B6 ;  /* 0x0000000000067941 */ /* 0x000fea0003800200 */
.L_x_1288:
[----:B------:R-:W-:-:S07]  /*5ef0*/  VIADD R17, R17, 0x80 ;  /* 0x0000008011117836 */ /* 0x000fce0000000000 */
.L_x_1258:
[----:B------:R-:W-:Y:S05]  /*5f00*/  BSYNC.RECONVERGENT B7 ;  /* 0x0000000000077941 */ /* 0x000fea0003800200 */
.L_x_1257:
[----:B------:R-:W5:Y:S01]  /*5f10*/  LDCU UR4, c[0x0][0x380] ;  /* 0x00007000ff0477ac */ /* 0x000f620008000800 */
[----:B------:R-:W-:Y:S01]  /*5f20*/  BSSY.RECONVERGENT B7, `(.L_x_1320) ;  /* 0x00002f0000077945 */ /* 0x000fe20003800200 */
[----:B-----5:R-:W-:-:S13]  /*5f30*/  ISETP.GE.AND P0, PT, R17, UR4, PT ;  /* 0x0000000411007c0c */ /* 0x020fda000bf06270 */
[----:B------:R-:W-:Y:S05]  /*5f40*/  @P0 BRA `(.L_x_1321) ;  /* 0x0000002c00b40947 */ /* 0x000fea0003800000 */
[----:B------:R-:W5:Y:S01]  /*5f50*/  LDCU UR4, c[0x0][0x388] ;  /* 0x00007100ff0477ac */ /* 0x000f620008000800 */
[----:B0--34-:R-:W-:Y:S01]  /*5f60*/  MOV R0, RZ ;  /* 0x000000ff00007202 */ /* 0x019fe20000000f00 */
[----:B------:R-:W-:Y:S01]  /*5f70*/  IMAD.MOV.U32 R16, RZ, RZ, RZ ;  /* 0x000000ffff107224 */ /* 0x000fe200078e00ff */
[----:B-----5:R-:W-:-:S09]  /*5f80*/  UISETP.NE.AND UP0, UPT, UR4, URZ, UPT ;  /* 0x000000ff0400728c */ /* 0x020fd2000bf05270 */
[----:B------:R-:W-:Y:S05]  /*5f90*/  BRA.U !UP0, `(.L_x_1322) ;  /* 0x0000001108a87547 */ /* 0x000fea000b800000 */
[----:B------:R-:W1:Y:S01]  /*5fa0*/  LDCU.64 UR4, c[0x0][0x390] ;  /* 0x00007200ff0477ac */ /* 0x000e620008000a00 */
[----:B------:R-:W-:Y:S01]  /*5fb0*/  HFMA2 R16, -RZ, RZ, 0, 0 ;  /* 0x00000000ff107431 */ /* 0x000fe200000001ff */
[----:B------:R-:W0:Y:S01]  /*5fc0*/  LDCU UR6, c[0x0][0x38c] ;  /* 0x00007180ff0677ac */ /* 0x000e220008000800 */
[----:B------:R-:W3:Y:S01]  /*5fd0*/  LDCU.64 UR8, c[0x0][0x4b8] ;  /* 0x00009700ff0877ac */ /* 0x000ee20008000a00 */
[----:B------:R-:W-:Y:S02]  /*5fe0*/  UISETP.NE.AND UP0, UPT, UR40, URZ, UPT ;  /* 0x000000ff2800728c */ /* 0x000fe4000bf05270 */
[----:B-12---:R-:W-:-:S05]  /*5ff0*/  IMAD.HI.U32 R2, R17, UR4, R16 ;  /* 0x0000000411027c27 */ /* 0x006fca000f8e0010 */
[----:B------:R-:W-:-:S05]  /*6000*/  SHF.R.U32.HI R3, RZ, UR5, R2 ;  /* 0x00000005ff037c19 */ /* 0x000fca0008011602 */
[----:B------:R-:W-:-:S04]  /*6010*/  IMAD.MOV R0, RZ, RZ, -R3 ;  /* 0x000000ffff007224 */ /* 0x000fc800078e0a03 */
[----:B0-----:R-:W-:-:S04]  /*6020*/  IMAD R0, R0, UR6, R17 ;  /* 0x0000000600007c24 */ /* 0x001fc8000f8e0211 */
[C---:B---3--:R-:W-:Y:S02]  /*6030*/  IMAD R16, R0.reuse, UR8, RZ ;  /* 0x0000000800107c24 */ /* 0x048fe4000f8e02ff */
        /* <DEDUP_REMOVED lines=288> */
.L_x_1322:
[----:B------:R-:W1:Y:S01]  /*7240*/  LDCU.64 UR6, c[0x0][0x588] ;  /* 0x0000b100ff0677ac */ /* 0x000e620008000a00 */
[----:B------:R-:W-:Y:S01]  /*7250*/  BSSY.RECONVERGENT B6, `(.L_x_1323) ;  /* 0x00000e5000067945 */ /* 0x000fe20003800200 */
[----:B------:R-:W-:-:S04]  /*7260*/  UPRMT UR4, UR41, 0x9910, URZ ;  /* 0x0000991029047896 */ /* 0x000fc800080000ff */
[----:B------:R-:W-:Y:S01]  /*7270*/  UISETP.GT.AND UP0, UPT, UR4, 0x9, UPT ;  /* 0x000000090400788c */ /* 0x000fe2000bf04270 */
[----:B-12---:R-:W-:-:S04]  /*7280*/  IADD3 R2, P0, PT, R0, UR6, RZ ;  /* 0x0000000600027c10 */ /* 0x006fc8000ff1e0ff */
        /* <DEDUP_REMOVED lines=11> */
[----:B--2---:R2:W3:Y:S01]  /*7340*/  I2F.S16 R0, R2 ;  /* 0x0000000200007306 */ /* 0x0044e20000101400 */
[----:B------:R-:W-:Y:S05]  /*7350*/  BRA `(.L_x_1329) ;  /* 0x0000000c00507947 */ /* 0x000fea0003800000 */
.L_x_1327:
[----:B------:R-:W2:Y:S02]  /*7360*/  LDG.E.U8 R0, desc[UR36][R2.64] ;  /* 0x0000002402007981 */ /* 0x000ea4000c1e1100 */
[----:B--2---:R-:W-:Y:S01]  /*7370*/  I2FP.F32.U32 R0, R0 ;  /* 0x0000000000007245 */ /* 0x004fe20000201000 */
[----:B------:R-:W-:Y:S06]  /*7380*/  BRA `(.L_x_1329) ;  /* 0x0000000c00447947 */ /* 0x000fec0003800000 */
.L_x_1326:
[----:B------:R-:W-:-:S09]  /*7390*/  UISETP.NE.AND UP0, UPT, UR4, 0x2, UPT ;  /* 0x000000020400788c */ /* 0x000fd2000bf05270 */
[----:B------:R-:W-:Y:S05]  /*73a0*/  BRA.U !UP0, `(.L_x_1330) ;  /* 0x0000000108287547 */ /* 0x000fea000b800000 */
[----:B------:R-:W-:-:S09]  /*73b0*/  UISETP.NE.AND UP0, UPT, UR4, 0x3, UPT ;  /* 0x000000030400788c */ /* 0x000fd2000bf05270 */
[----:B------:R-:W-:Y:S05]  /*73c0*/  BRA.U !UP0, `(.L_x_1331) ;  /* 0x0000000108147547 */ /* 0x000fea000b800000 */
[----:B------:R-:W-:-:S09]  /*73d0*/  UISETP.NE.AND UP0, UPT, UR4, 0x4, UPT ;  /* 0x000000040400788c */ /* 0x000fd2000bf05270 */
[----:B------:R-:W-:Y:S05]  /*73e0*/  BRA.U UP0, `(.L_x_1328) ;  /* 0x0000000900d07547 */ /* 0x000fea000b800000 */
[----:B------:R-:W2:Y:S02]  /*73f0*/  LDG.E.64 R2, desc[UR36][R2.64] ;  /* 0x0000002402027981 */ /* 0x000ea4000c1e1b00 */
[----:B--2---:R4:W0:Y:S02]  /*7400*/  I2F.S64 R0, R2 ;  /* 0x0000000200007312 */ /* 0x0048240000301400 */
[----:B0---4-:R-:W-:Y:S05]  /*7410*/  BRA `(.L_x_1329) ;  /* 0x0000000c00207947 */ /* 0x011fea0003800000 */
.L_x_1331:
[----:B------:R-:W2:Y:S02]  /*7420*/  LDG.E R0, desc[UR36][R2.64] ;  /* 0x0000002402007981 */ /* 0x000ea4000c1e1900 */
[----:B--2---:R-:W-:Y:S01]  /*7430*/  I2FP.F32.S32 R0, R0 ;  /* 0x0000000000007245 */ /* 0x004fe20000201400 */
[----:B------:R-:W-:Y:S06]  /*7440*/  BRA `(.L_x_1329) ;  /* 0x0000000c00147947 */ /* 0x000fec0003800000 */
.L_x_1330:
[----:B------:R-:W2:Y:S02]  /*7450*/  LDG.E.U16 R0, desc[UR36][R2.64] ;  /* 0x0000002402007981 */ /* 0x000ea4000c1e1500 */
[----:B--2---:R-:W4:Y:S01]  /*7460*/  I2F.S16 R0, R0 ;  /* 0x0000000000007306 */ /* 0x004f220000101400 */
[----:B------:R-:W-:Y:S05]  /*7470*/  BRA `(.L_x_1329) ;  /* 0x0000000c00087947 */ /* 0x000fea0003800000 */
.L_x_1325:
        /* <DEDUP_REMOVED lines=8> */
.L_x_1333:
[----:B------:R-:W2:Y:S02]  /*7500*/  LDG.E.U16 R0, desc[UR36][R2.64] ;  /* 0x0000002402007981 */ /* 0x000ea4000c1e1500 */
[----:B--2---:R-:W-:Y:S01]  /*7510*/  HADD2.F32 R0, -RZ, R0.H0_H0 ;  /* 0x20000000ff007230 */ /* 0x004fe20000004100 */
[----:B------:R-:W-:Y:S06]  /*7520*/  BRA `(.L_x_1329) ;  /* 0x0000000800dc7947 */ /* 0x000fec0003800000 */
.L_x_1332:
        /* <DEDUP_REMOVED lines=8> */
.L_x_1335:
[----:B------:R-:W2:Y:S02]  /*75b0*/  LDG.E.U16 R0, desc[UR36][R2.64] ;  /* 0x0000002402007981 */ /* 0x000ea4000c1e1500 */
[----:B--2---:R-:W-:Y:S01]  /*75c0*/  HADD2.F32 R0, -RZ, R0.H0_H0 ;  /* 0x20000000ff007230 */ /* 0x004fe20000004100 */
[----:B------:R-:W-:Y:S06]  /*75d0*/  BRA `(.L_x_1329) ;  /* 0x0000000800b07947 */ /* 0x000fec0003800000 */
.L_x_1334:
        /* <DEDUP_REMOVED lines=11> */
.L_x_1324:
        /* <DEDUP_REMOVED lines=12> */
.L_x_1338:
        /* <DEDUP_REMOVED lines=11> */
.L_x_1337:
        /* <DEDUP_REMOVED lines=13> */
[----:B------:R-:W-:-:S04]  /*78d0*/  VIADDMNMX.U32 R5, R5, R6, 0x4, !PT ;  /* 0x0000000405057446 */ /* 0x000fc80007800006 */
[----:B------:R-:W-:-:S04]  /*78e0*/  IADD3 R5, PT, PT, R5, -0x4, RZ ;  /* 0xfffffffc05057810 */ /* 0x000fc80007ffe0ff */
[C---:B------:R-:W-:Y:S01]  /*78f0*/  SHF.L.U32 R6, R4.reuse, R5, RZ ;  /* 0x0000000504067219 */ /* 0x040fe200000006ff */
[----:B------:R-:W-:Y:S01]  /*7900*/  IMAD.SHL.U32 R7, R5, 0x800000, RZ ;  /* 0x0080000005077824 */ /* 0x000fe200078e00ff */
[----:B------:R-:W-:-:S04]  /*7910*/  IADD3 R5, PT, PT, R4, 0x1000000, RZ ;  /* 0x0100000004057810 */ /* 0x000fc80007ffe0ff */
[----:B------:R-:W-:Y:S02]  /*7920*/  LEA.HI R6, R6, -R7, RZ, 0x1c ;  /* 0x8000000706067211 */ /* 0x000fe400078fe0ff */
[----:B------:R-:W-:-:S03]  /*7930*/  SHF.R.S32.HI R5, RZ, 0x8, R5 ;  /* 0x00000008ff057819 */ /* 0x000fc60000011405 */
[----:B------:R-:W-:-:S05]  /*7940*/  VIADD R6, R6, 0x3c000000 ;  /* 0x3c00000006067836 */ /* 0x000fca0000000000 */
[----:B------:R-:W-:-:S04]  /*7950*/  LOP3.LUT R5, R6, 0x7f800000, R5, 0xf8, !PT ;  /* 0x7f80000006057812 */ /* 0x000fc800078ef805 */
[----:B------:R-:W-:-:S04]  /*7960*/  SEL R5, R5, RZ, P0 ;  /* 0x000000ff05057207 */ /* 0x000fc80000000000 */
[----:B------:R-:W-:Y:S01]  /*7970*/  LOP3.LUT R0, R5, 0x80000000, R0, 0xf8, !PT ;  /* 0x8000000005007812 */ /* 0x000fe200078ef800 */
[----:B------:R-:W-:Y:S06]  /*7980*/  BRA `(.L_x_1329) ;  /* 0x0000000400c47947 */ /* 0x000fec0003800000 */
.L_x_1340:
        /* <DEDUP_REMOVED lines=12> */
.L_x_1339:
[----:B------:R-:W2:Y:S02]  /*7a50*/  LDG.E.U16 R0, desc[UR36][R2.64] ;  /* 0x0000002402007981 */ /* 0x000ea4000c1e1500 */
[----:B--2---:R-:W-:Y:S01]  /*7a60*/  SHF.L.U32 R0, R0, 0x10, RZ ;  /* 0x0000001000007819 */ /* 0x004fe200000006ff */
[----:B------:R-:W-:Y:S06]  /*7a70*/  BRA `(.L_x_1329) ;  /* 0x0000000400887947 */ /* 0x000fec0003800000 */
.L_x_1336:
        /* <DEDUP_REMOVED lines=11> */
.L_x_1343:
        /* <DEDUP_REMOVED lines=20> */
.L_x_1345:
[----:B------:R-:W-:Y:S05]  /*7c70*/  BSYNC.RECONVERGENT B0 ;  /* 0x0000000000007941 */ /* 0x000fea0003800200 */
.L_x_1344:
[----:B------:R-:W-:Y:S01]  /*7c80*/  IMAD.SHL.U32 R0, R0, 0x100000, RZ ;  /* 0x0010000000007824 */ /* 0x000fe200078e00ff */
[----:B------:R-:W-:-:S04]  /*7c90*/  LEA R2, R2, 0x3b800000, 0x17 ;  /* 0x3b80000002027811 */ /* 0x000fc800078eb8ff */
[----:B------:R-:W-:Y:S01]  /*7ca0*/  LOP3.LUT R0, R2, R0, R7, 0xfe, !PT ;  /* 0x0000000002007212 */ /* 0x000fe200078efe07 */
[----:B------:R-:W-:Y:S06]  /*7cb0*/  BRA `(.L_x_1329) ;  /* 0x0000000000f87947 */ /* 0x000fec0003800000 */
.L_x_1342:
        /* <DEDUP_REMOVED lines=20> */
.L_x_1347:
[----:B------:R-:W-:Y:S05]  /*7e00*/  BSYNC.RECONVERGENT B0 ;  /* 0x0000000000007941 */ /* 0x000fea0003800200 */
.L_x_1346:
[----:B------:R-:W-:Y:S02]  /*7e10*/  SHF.L.U32 R0, R0, 0x15, RZ ;  /* 0x0000001500007819 */ /* 0x000fe400000006ff */
[----:B------:R-:W-:-:S04]  /*7e20*/  LEA R2, R2, 0x37800000, 0x17 ;  /* 0x3780000002027811 */ /* 0x000fc800078eb8ff */
[----:B------:R-:W-:Y:S01]  /*7e30*/  LOP3.LUT R0, R2, R0, R7, 0xfe, !PT ;  /* 0x0000000002007212 */ /* 0x000fe200078efe07 */
[----:B------:R-:W-:Y:S06]  /*7e40*/  BRA `(.L_x_1329) ;  /* 0x0000000000947947 */ /* 0x000fec0003800000 */
.L_x_1341:
        /* <DEDUP_REMOVED lines=11> */
[----:B------:R-:W-:Y:S01]  /*7f00*/  @!P0 MOV R0, 0x7f800001 ;  /* 0x7f80000100008802 */ /* 0x000fe20000000f00 */
[----:B------:R-:W-:Y:S01]  /*7f10*/  @P0 IMAD.SHL.U32 R0, R2, 0x800000, RZ ;  /* 0x0080000002000824 */ /* 0x000fe200078e00ff */
[----:B------:R-:W-:Y:S06]  /*7f20*/  BRA `(.L_x_1329) ;  /* 0x00000000005c7947 */ /* 0x000fec0003800000 */
.L_x_1328:
[----:B------:R-:W-:Y:S01]  /*7f30*/  MOV R2, 0x0 ;  /* 0x0000000000027802 */ /* 0x000fe20000000f00 */
[----:B------:R-:W0:Y:S01]  /*7f40*/  LDCU.64 UR4, c[0x4][0x198] ;  /* 0x01003300ff0477ac */ /* 0x000e220008000a00 */
[----:B------:R-:W-:Y:S02]  /*7f50*/  HFMA2 R8, -RZ, RZ, 0, 4.64916229248046875e-06 ;  /* 0x0000004eff087431 */ /* 0x000fe400000001ff */
[----:B------:R-:W-:Y:S01]  /*7f60*/  IMAD.MOV.U32 R12, RZ, RZ, 0x1 ;  /* 0x00000001ff0c7424 */ /* 0x000fe200078e00ff */
[----:B------:R-:W-:Y:S01]  /*7f70*/  MOV R13, RZ ;  /* 0x000000ff000d7202 */ /* 0x000fe20000000f00 */
[----:B------:R-:W1:Y:S01]  /*7f80*/  LDCU.64 UR6, c[0x4][0x1a0] ;  /* 0x01003400ff0677ac */ /* 0x000e620008000a00 */
[----:B------:R-:W2:Y:S01]  /*7f90*/  LDC.64 R2, c[0x4][R2] ;  /* 0x0100000002027b82 */ /* 0x000ea20000000a00 */
[----:B------:R-:W3:Y:S01]  /*7fa0*/  LDCU.64 UR8, c[0x4][0x40] ;  /* 0x01000800ff0877ac */ /* 0x000ee20008000a00 */
[----:B0-----:R-:W-:Y:S01]  /*7fb0*/  MOV R4, UR4 ;  /* 0x0000000400047c02 */ /* 0x001fe20008000f00 */
[----:B------:R-:W-:Y:S01]  /*7fc0*/  IMAD.U32 R5, RZ, RZ, UR5 ;  /* 0x00000005ff057e24 */ /* 0x000fe2000f8e00ff */
[----:B-1----:R-:W-:Y:S01]  /*7fd0*/  MOV R6, UR6 ;  /* 0x0000000600067c02 */ /* 0x002fe20008000f00 */
[----:B------:R-:W-:Y:S01]  /*7fe0*/  IMAD.U32 R7, RZ, RZ, UR7 ;  /* 0x00000007ff077e24 */ /* 0x000fe2000f8e00ff */
[----:B---3--:R-:W-:Y:S01]  /*7ff0*/  MOV R10, UR8 ;  /* 0x00000008000a7c02 */ /* 0x008fe20008000f00 */
[----:B------:R-:W-:-:S07]  /*8000*/  IMAD.U32 R11, RZ, RZ, UR9 ;  /* 0x00000009ff0b7e24 */ /* 0x000fce000f8e00ff */
[----:B------:R-:W-:-:S07]  /*8010*/  LEPC R20, `(.L_x_1350) ;  /* 0x000000001014794e */ /* 0x000fce0000000000 */
[----:B--2---:R-:W-:Y:S05]  /*8020*/  CALL.ABS.NOINC R2 ;  /* 0x0000000002007343 */ /* 0x004fea0003c00000 */
.L_x_1350:
[----:B------:R-:W-:Y:S01]  /*8030*/  IMAD.MOV.U32 R0, RZ, RZ, RZ ;  /* 0x000000ffff007224 */ /* 0x000fe200078e00ff */
[----:B------:R-:W-:Y:S06]  /*8040*/  BRA `(.L_x_1329) ;  /* 0x0000000000147947 */ /* 0x000fec0003800000 */
.L_x_1349:
[----:B------:R-:W2:Y:S02]  /*8050*/  LDG.E.64 R2, desc[UR36][R2.64] ;  /* 0x0000002402027981 */ /* 0x000ea4000c1e1b00 */
[----:B--2---:R0:W1:Y:S02]  /*8060*/  I2F.U64 R0, R2 ;  /* 0x0000000200007312 */ /* 0x0040640000301000 */
[----:B01----:R-:W-:Y:S05]  /*8070*/  BRA `(.L_x_1329) ;  /* 0x0000000000087947 */ /* 0x003fea0003800000 */
.L_x_1348:
[----:B------:R-:W2:Y:S02]  /*8080*/  LDG.E R0, desc[UR36][R2.64] ;  /* 0x0000002402007981 */ /* 0x000ea4000c1e1900 */
[----:B--2---:R-:W-:-:S07]  /*8090*/  I2FP.F32.U32 R0, R0 ;  /* 0x0000000000007245 */ /* 0x004fce0000201000 */
.L_x_1329:
[----:B------:R-:W-:Y:S05]  /*80a0*/  BSYNC.RECONVERGENT B6 ;  /* 0x0000000000067941 */ /* 0x000fea0003800200 */
.L_x_1323:
[----:B------:R-:W0:Y:S01]  /*80b0*/  LDCU.64 UR6, c[0x0][0x580] ;  /* 0x0000b000ff0677ac */ /* 0x000e220008000a00 */
[----:B------:R-:W-:Y:S01]  /*80c0*/  BSSY.RECONVERGENT B6, `(.L_x_1351) ;  /* 0x00000d4000067945 */ /* 0x000fe20003800200 */
[----:B---345:R-:W-:Y:S01]  /*80d0*/  SHF.R.U32.HI R4, RZ, 0x1f, R0 ;  /* 0x0000001fff047819 */ /* 0x038fe20000011600 */
[----:B------:R-:W-:-:S04]  /*80e0*/  UPRMT UR4, UR42, 0x9910, URZ ;  /* 0x000099102a047896 */ /* 0x000fc800080000ff */
[----:B------:R-:W-:Y:S01]  /*80f0*/  UISETP.GT.AND UP0, UPT, UR4, 0x9, UPT ;  /* 0x000000090400788c */ /* 0x000fe2000bf04270 */
[----:B012---:R-:W-:-:S04]  /*8100*/  IADD3 R2, P0, PT, R16, UR6, RZ ;  /* 0x0000000610027c10 */ /* 0x007fc8000ff1e0ff */
        /* <DEDUP_REMOVED lines=12> */
.L_x_1355:
[----:B------:R0:W-:Y:S01]  /*81d0*/  STG.E.U8 desc[UR36][R2.64], R4 ;  /* 0x0000000402007986 */ /* 0x0001e2000c101124 */
[----:B------:R-:W-:Y:S05]  /*81e0*/  BRA `(.L_x_1357) ;  /* 0x0000000c00047947 */ /* 0x000fea0003800000 */
.L_x_1354:
        /* <DEDUP_REMOVED lines=9> */
.L_x_1359:
[----:B------:R0:W-:Y:S01]  /*8280*/  STG.E desc[UR36][R2.64], R4 ;  /* 0x0000000402007986 */ /* 0x0001e2000c101924 */
[----:B------:R-:W-:Y:S05]  /*8290*/  BRA `(.L_x_1357) ;  /* 0x0000000800d87947 */ /* 0x000fea0003800000 */
.L_x_1358:
[----:B------:R0:W-:Y:S01]  /*82a0*/  STG.E.U16 desc[UR36][R2.64], R4 ;  /* 0x0000000402007986 */ /* 0x0001e2000c101524 */
[----:B------:R-:W-:Y:S05]  /*82b0*/  BRA `(.L_x_1357) ;  /* 0x0000000800d07947 */ /* 0x000fea0003800000 */
.L_x_1353:
        /* <DEDUP_REMOVED lines=9> */
.L_x_1361:
[----:B------:R-:W0:Y:S02]  /*8350*/  I2F.U16 R0, R4 ;  /* 0x0000000400007306 */ /* 0x000e240000101000 */
[----:B0-----:R-:W-:-:S05]  /*8360*/  F2FP.F16.F32.PACK_AB R0, RZ, R0 ;  /* 0x00000000ff00723e */ /* 0x001fca00000000ff */
[----:B------:R0:W-:Y:S01]  /*8370*/  STG.E.U16 desc[UR36][R2.64], R0 ;  /* 0x0000000002007986 */ /* 0x0001e2000c101524 */
[----:B------:R-:W-:Y:S05]  /*8380*/  BRA `(.L_x_1357) ;  /* 0x00000008009c7947 */ /* 0x000fea0003800000 */
.L_x_1360:
[----:B------:R-:W-:-:S09]  /*8390*/  UISETP.NE.AND UP0, UPT, UR4, 0x7, UPT ;  /* 0x000000070400788c */ /* 0x000fd2000bf05270 */
[----:B------:R-:W-:Y:S05]  /*83a0*/  BRA.U !UP0, `(.L_x_1362) ;  /* 0x0000000108347547 */ /* 0x000fea000b800000 */
[----:B------:R-:W-:-:S09]  /*83b0*/  UISETP.NE.AND UP0, UPT, UR4, 0x8, UPT ;  /* 0x000000080400788c */ /* 0x000fd2000bf05270 */
[----:B------:R-:W-:Y:S05]  /*83c0*/  BRA.U !UP0, `(.L_x_1363) ;  /* 0x0000000108187547 */ /* 0x000fea000b800000 */
[----:B------:R-:W-:-:S09]  /*83d0*/  UISETP.NE.AND UP0, UPT, UR4, 0x9, UPT ;  /* 0x000000090400788c */ /* 0x000fd2000bf05270 */
[----:B------:R-:W-:Y:S05]  /*83e0*/  BRA.U UP0, `(.L_x_1356) ;  /* 0x0000000500b47547 */ /* 0x000fea000b800000 */
[----:B------:R-:W0:Y:S01]  /*83f0*/  I2F.U16 R4, R4 ;  /* 0x0000000400047306 */ /* 0x000e220000101000 */
[----:B------:R-:W-:-:S05]  /*8400*/  HFMA2 R5, -RZ, RZ, 0, 0 ;  /* 0x00000000ff057431 */ /* 0x000fca00000001ff */
[----:B0-----:R0:W-:Y:S01]  /*8410*/  STG.E.64 desc[UR36][R2.64], R4 ;  /* 0x0000000402007986 */ /* 0x0011e2000c101b24 */
[----:B------:R-:W-:Y:S05]  /*8420*/  BRA `(.L_x_1357) ;  /* 0x0000000800747947 */ /* 0x000fea0003800000 */
.L_x_1363:
[----:B------:R-:W0:Y:S02]  /*8430*/  I2F.U16 R4, R4 ;  /* 0x0000000400047306 */ /* 0x000e240000101000 */
[----:B0-----:R-:W-:-:S04]  /*8440*/  F2FP.F16.F32.PACK_AB R5, RZ, R4 ;  /* 0x00000004ff05723e */ /* 0x001fc800000000ff */
[----:B------:R-:W-:-:S05]  /*8450*/  PRMT R5, R5, 0x5410, RZ ;  /* 0x0000541005057816 */ /* 0x000fca00000000ff */
[----:B------:R0:W-:Y:S01]  /*8460*/  STG.E desc[UR36][R2.64], R5 ;  /* 0x0000000502007986 */ /* 0x0001e2000c101924 */
[----:B------:R-:W-:Y:S05]  /*8470*/  BRA `(.L_x_1357) ;  /* 0x0000000800607947 */ /* 0x000fea0003800000 */
.L_x_1362:
[----:B------:R-:W0:Y:S02]  /*8480*/  I2F.F64.U16 R4, R4 ;  /* 0x0000000400047312 */ /* 0x000e240000101800 */
[----:B0-----:R0:W-:Y:S01]  /*8490*/  STG.E.64 desc[UR36][R2.64], R4 ;  /* 0x0000000402007986 */ /* 0x0011e2000c101b24 */
[----:B------:R-:W-:Y:S05]  /*84a0*/  BRA `(.L_x_1357) ;  /* 0x0000000800547947 */ /* 0x000fea0003800000 */
.L_x_1352:
        /* <DEDUP_REMOVED lines=12> */
.L_x_1367:
        /* <DEDUP_REMOVED lines=17> */
.L_x_1369:
[----:B------:R-:W-:Y:S05]  /*8680*/  BSYNC.RECONVERGENT B0 ;  /* 0x0000000000007941 */ /* 0x000fea0003800200 */
.L_x_1368:
[----:B------:R0:W-:Y:S01]  /*8690*/  STG.E.U8 desc[UR36][R2.64], R0 ;  /* 0x0000000002007986 */ /* 0x0001e2000c101124 */
[----:B------:R-:W-:Y:S05]  /*86a0*/  BRA `(.L_x_1357) ;  /* 0x0000000400d47947 */ /* 0x000fea0003800000 */
.L_x_1366:
        /* <DEDUP_REMOVED lines=18> */
.L_x_1371:
[----:B------:R-:W-:Y:S05]  /*87d0*/  BSYNC.RECONVERGENT B0 ;  /* 0x0000000000007941 */ /* 0x000fea0003800200 */
.L_x_1370:
[----:B------:R0:W-:Y:S01]  /*87e0*/  STG.E.U8 desc[UR36][R2.64], R0 ;  /* 0x0000000002007986 */ /* 0x0001e2000c101124 */
[----:B------:R-:W-:Y:S05]  /*87f0*/  BRA `(.L_x_1357) ;  /* 0x0000000400807947 */ /* 0x000fea0003800000 */
.L_x_1365:
        /* <DEDUP_REMOVED lines=21> */
.L_x_1373:
[----:B------:R-:W-:-:S05]  /*8950*/  MOV R5, RZ ;  /* 0x000000ff00057202 */ /* 0x000fca0000000f00 */
[----:B------:R0:W-:Y:S01]  /*8960*/  STG.E.64 desc[UR36][R2.64], R4 ;  /* 0x0000000402007986 */ /* 0x0001e2000c101b24 */
[----:B------:R-:W-:Y:S05]  /*8970*/  BRA `(.L_x_1357) ;  /* 0x0000000400207947 */ /* 0x000fea0003800000 */
.L_x_1372:
[----:B------:R0:W-:Y:S01]  /*8980*/  STG.E desc[UR36][R2.64], R4 ;  /* 0x0000000402007986 */ /* 0x0001e2000c101924 */
[----:B------:R-:W-:Y:S05]  /*8990*/  BRA `(.L_x_1357) ;  /* 0x0000000400187947 */ /* 0x000fea0003800000 */
.L_x_1364:
        /* <DEDUP_REMOVED lines=8> */
.L_x_1375:
[----:B------:R-:W-:Y:S01]  /*8a20*/  CS2R R6, SRZ ;  /* 0x0000000000067805 */ /* 0x000fe2000001ff00 */
[----:B------:R-:W0:Y:S04]  /*8a30*/  I2F.F64.U16 R4, R4 ;  /* 0x0000000400047312 */ /* 0x000e280000101800 */
[----:B0-----:R4:W-:Y:S01]  /*8a40*/  STG.E.128 desc[UR36][R2.64], R4 ;  /* 0x0000000402007986 */ /* 0x0019e2000c101d24 */
[----:B------:R-:W-:Y:S05]  /*8a50*/  BRA `(.L_x_1357) ;  /* 0x0000000000e87947 */ /* 0x000fea0003800000 */
.L_x_1374:
[----:B------:R-:W-:-:S09]  /*8a60*/  UISETP.NE.AND UP0, UPT, UR4, 0xf, UPT ;  /* 0x0000000f0400788c */ /* 0x000fd2000bf05270 */
[----:B------:R-:W-:Y:S05]  /*8a70*/  BRA.U !UP0, `(.L_x_1376) ;  /* 0x0000000108d47547 */ /* 0x000fea000b800000 */
[----:B------:R-:W-:-:S09]  /*8a80*/  UISETP.NE.AND UP0, UPT, UR4, 0x17, UPT ;  /* 0x000000170400788c */ /* 0x000fd2000bf05270 */
[----:B------:R-:W-:Y:S05]  /*8a90*/  BRA.U !UP0, `(.L_x_1377) ;  /* 0x0000000108847547 */ /* 0x000fea000b800000 */
[----:B------:R-:W-:-:S09]  /*8aa0*/  UISETP.NE.AND UP0, UPT, UR4, 0x18, UPT ;  /* 0x000000180400788c */ /* 0x000fd2000bf05270 */
[----:B------:R-:W-:Y:S05]  /*8ab0*/  BRA.U !UP0, `(.L_x_1378) ;  /* 0x0000000108447547 */ /* 0x000fea000b800000 */
.L_x_1356:
        /* <DEDUP_REMOVED lines=10> */
[----:B---3--:R-:W-:Y:S01]  /*8b60*/  IMAD.U32 R6, RZ, RZ, UR6 ;  /* 0x00000006ff067e24 */ /* 0x008fe2000f8e00ff */
[----:B------:R-:W-:Y:S01]  /*8b70*/  MOV R7, UR7 ;  /* 0x0000000700077c02 */ /* 0x000fe20008000f00 */
[----:B----4-:R-:W-:Y:S01]  /*8b80*/  IMAD.U32 R10, RZ, RZ, UR8 ;  /* 0x00000008ff0a7e24 */ /* 0x010fe2000f8e00ff */
[----:B-1----:R-:W-:-:S07]  /*8b90*/  MOV R11, UR9 ;  /* 0x00000009000b7c02 */ /* 0x002fce0008000f00 */
[----:B------:R-:W-:-:S07]  /*8ba0*/  LEPC R20, `(.L_x_1379) ;  /* 0x000000001014794e */ /* 0x000fce0000000000 */
[----:B--2---:R-:W-:Y:S05]  /*8bb0*/  CALL.ABS.NOINC R2 ;  /* 0x0000000002007343 */ /* 0x004fea0003c00000 */
.L_x_1379:
[----:B------:R-:W-:Y:S05]  /*8bc0*/  BRA `(.L_x_1357) ;  /* 0x00000000008c7947 */ /* 0x000fea0003800000 */
.L_x_1378:
        /* <DEDUP_REMOVED lines=11> */
.L_x_1381:
[----:B------:R-:W-:Y:S05]  /*8c80*/  BSYNC.RECONVERGENT B0 ;  /* 0x0000000000007941 */ /* 0x000fea0003800200 */
.L_x_1380:
[----:B------:R1:W-:Y:S01]  /*8c90*/  STG.E.U8 desc[UR36][R2.64], R5 ;  /* 0x0000000502007986 */ /* 0x0003e2000c101124 */
[----:B------:R-:W-:Y:S05]  /*8ca0*/  BRA `(.L_x_1357) ;  /* 0x0000000000547947 */ /* 0x000fea0003800000 */
.L_x_1377:
        /* <DEDUP_REMOVED lines=13> */
.L_x_1382:
[----:B------:R-:W-:Y:S01]  /*8d80*/  ISETP.GT.U32.AND P0, PT, R5, 0x7f800000, PT ;  /* 0x7f8000000500780c */ /* 0x000fe20003f04070 */
[----:B------:R-:W-:-:S05]  /*8d90*/  HFMA2 R5, -RZ, RZ, 0, 7.569789886474609375e-06 ;  /* 0x0000007fff057431 */ /* 0x000fca00000001ff */
[----:B------:R-:W-:-:S05]  /*8da0*/  SEL R5, R5, 0x7c, P0 ;  /* 0x0000007c05057807 */ /* 0x000fca0000000000 */
[----:B------:R2:W-:Y:S01]  /*8db0*/  STG.E.U8 desc[UR36][R2.64], R5 ;  /* 0x0000000502007986 */ /* 0x0005e2000c101124 */
[----:B------:R-:W-:Y:S05]  /*8dc0*/  BRA `(.L_x_1357) ;  /* 0x00000000000c7947 */ /* 0x000fea0003800000 */
.L_x_1376:
[----:B------:R-:W0:Y:S02]  /*8dd0*/  I2F.U16 R0, R4 ;  /* 0x0000000400007306 */ /* 0x000e240000101000 */
[----:B0-----:R-:W-:-:S05]  /*8de0*/  F2FP.BF16.F32.PACK_AB R0, RZ, R0 ;  /* 0x00000000ff00723e */ /* 0x001fca00000010ff */
[----:B------:R0:W-:Y:S02]  /*8df0*/  STG.E.U16 desc[UR36][R2.64], R0 ;  /* 0x0000000002007986 */ /* 0x0001e4000c101524 */
.L_x_1357:
[----:B------:R-:W-:Y:S05]  /*8e00*/  BSYNC.RECONVERGENT B6 ;  /* 0x0000000000067941 */ /* 0x000fea0003800200 */
.L_x_1351:
[----:B------:R-:W-:-:S07]  /*8e10*/  VIADD R17, R17, 0x80 ;  /* 0x0000008011117836 */ /* 0x000fce0000000000 */
.L_x_1321:
[----:B------:R-:W-:Y:S05]  /*8e20*/  BSYNC.RECONVERGENT B7 ;  /* 0x0000000000077941 */ /* 0x000fea0003800200 */
.L_x_1320:
[----:B------:R-:W5:Y:S02]  /*8e30*/  LDCU UR4, c[0x0][0x380] ;  /* 0x00007000ff0477ac */ /* 0x000f640008000800 */
[----:B-----5:R-:W-:-:S13]  /*8e40*/  ISETP.GE.AND P0, PT, R17, UR4, PT ;  /* 0x0000000411007c0c */ /* 0x020fda000bf06270 */
[----:B------:R-:W-:Y:S05]  /*8e50*/  @P0 EXIT ;  /* 0x000000000000094d */ /* 0x000fea0003800000 */
        /* <DEDUP_REMOVED lines=303> */
.L_x_1383:
[----:B------:R-:W1:Y:S01]  /*a150*/  LDCU.128 UR8, c[0x0][0x580] ;  /* 0x0000b000ff0877ac */ /* 0x000e620008000c00 */
[----:B------:R-:W-:Y:S01]  /*a160*/  BSSY.RECONVERGENT B6, `(.L_x_1384) ;  /* 0x00000e7000067945 */ /* 0x000fe20003800200 */
[----:B------:R-:W-:-:S04]  /*a170*/  UPRMT UR4, UR41, 0x9910, URZ ;  /* 0x0000991029047896 */ /* 0x000fc800080000ff */
[----:B------:R-:W-:Y:S01]  /*a180*/  UISETP.GT.AND UP0, UPT, UR4, 0x9, UPT ;  /* 0x000000090400788c */ /* 0x000fe2000bf04270 */
[----:B-12---:R-:W-:Y:S02]  /*a190*/  IADD3 R2, P1, PT, R0, UR10, RZ ;  /* 0x0000000a00027c10 */ /* 0x006fe4000ff3e0ff */
        /* <DEDUP_REMOVED lines=15> */
.L_x_1388:
[----:B------:R-:W2:Y:S02]  /*a290*/  LDG.E.U8 R0, desc[UR36][R2.64] ;  /* 0x0000002402007981 */ /* 0x000ea4000c1e1100 */
[----:B--2---:R-:W-:Y:S01]  /*a2a0*/  I2FP.F32.U32 R0, R0 ;  /* 0x0000000000007245 */ /* 0x004fe20000201000 */
[----:B------:R-:W-:Y:S06]  /*a2b0*/  BRA `(.L_x_1390) ;  /* 0x0000000c00447947 */ /* 0x000fec0003800000 */
.L_x_1387:
        /* <DEDUP_REMOVED lines=9> */
.L_x_1392:
[----:B------:R-:W2:Y:S02]  /*a350*/  LDG.E R0, desc[UR36][R2.64] ;  /* 0x0000002402007981 */ /* 0x000ea4000c1e1900 */
[----:B--2---:R-:W-:Y:S01]  /*a360*/  I2FP.F32.S32 R0, R0 ;  /* 0x0000000000007245 */ /* 0x004fe20000201400 */
[----:B------:R-:W-:Y:S06]  /*a370*/  BRA `(.L_x_1390) ;  /* 0x0000000c00147947 */ /* 0x000fec0003800000 */
.L_x_1391:
[----:B------:R-:W2:Y:S02]  /*a380*/  LDG.E.U16 R0, desc[UR36][R2.64] ;  /* 0x0000002402007981 */ /* 0x000ea4000c1e1500 */
[----:B--2---:R-:W4:Y:S01]  /*a390*/  I2F.S16 R0, R0 ;  /* 0x0000000000007306 */ /* 0x004f220000101400 */
[----:B------:R-:W-:Y:S05]  /*a3a0*/  BRA `(.L_x_1390) ;  /* 0x0000000c00087947 */ /* 0x000fea0003800000 */
.L_x_1386:
        /* <DEDUP_REMOVED lines=8> */
.L_x_1394:
[----:B------:R-:W2:Y:S02]  /*a430*/  LDG.E.U16 R0, desc[UR36][R2.64] ;  /* 0x0000002402007981 */ /* 0x000ea4000c1e1500 */
[----:B--2---:R-:W-:Y:S01]  /*a440*/  HADD2.F32 R0, -RZ, R0.H0_H0 ;  /* 0x20000000ff007230 */ /* 0x004fe20000004100 */
[----:B------:R-:W-:Y:S06]  /*a450*/  BRA `(.L_x_1390) ;  /* 0x0000000800dc7947 */ /* 0x000fec0003800000 */
.L_x_1393:
        /* <DEDUP_REMOVED lines=8> */
.L_x_1396:
[----:B------:R-:W2:Y:S02]  /*a4e0*/  LDG.E.U16 R0, desc[UR36][R2.64] ;  /* 0x0000002402007981 */ /* 0x000ea4000c1e1500 */
[----:B--2---:R-:W-:Y:S01]  /*a4f0*/  HADD2.F32 R0, -RZ, R0.H0_H0 ;  /* 0x20000000ff007230 */ /* 0x004fe20000004100 */
[----:B------:R-:W-:Y:S06]  /*a500*/  BRA `(.L_x_1390) ;  /* 0x0000000800b07947 */ /* 0x000fec0003800000 */
.L_x_1395:
        /* <DEDUP_REMOVED lines=11> */
.L_x_1385:
        /* <DEDUP_REMOVED lines=12> */
.L_x_1399:
        /* <DEDUP_REMOVED lines=11> */
.L_x_1398:
        /* <DEDUP_REMOVED lines=12> */
[----:B0-----:R-:W-:-:S04]  /*a7f0*/  IADD3 R5, PT, PT, -R5, RZ, RZ ;  /* 0x000000ff05057210 */ /* 0x001fc80007ffe1ff */
[----:B------:R-:W-:-:S05]  /*a800*/  VIADDMNMX.U32 R5, R5, R6, 0x4, !PT ;  /* 0x0000000405057446 */ /* 0x000fca0007800006 */
[----:B------:R-:W-:-:S05]  /*a810*/  VIADD R5, R5, 0xfffffffc ;  /* 0xfffffffc05057836 */ /* 0x000fca0000000000 */
[C---:B------:R-:W-:Y:S02]  /*a820*/  SHF.L.U32 R6, R4.reuse, R5, RZ ;  /* 0x0000000504067219 */ /* 0x040fe400000006ff */
[----:B------:R-:W-:Y:S01]  /*a830*/  SHF.L.U32 R7, R5, 0x17, RZ ;  /* 0x0000001705077819 */ /* 0x000fe200000006ff */
        /* <DEDUP_REMOVED lines=8> */
.L_x_1401:
        /* <DEDUP_REMOVED lines=12> */
.L_x_1400:
[----:B------:R-:W2:Y:S02]  /*a980*/  LDG.E.U16 R0, desc[UR36][R2.64] ;  /* 0x0000002402007981 */ /* 0x000ea4000c1e1500 */
[----:B--2---:R-:W-:Y:S01]  /*a990*/  IMAD.U32 R0, R0, 0x10000, RZ ;  /* 0x0001000000007824 */ /* 0x004fe200078e00ff */
[----:B------:R-:W-:Y:S06]  /*a9a0*/  BRA `(.L_x_1390) ;  /* 0x0000000400887947 */ /* 0x000fec0003800000 */
.L_x_1397:
        /* <DEDUP_REMOVED lines=11> */
.L_x_1404:
        /* <DEDUP_REMOVED lines=20> */
.L_x_1406:
[----:B------:R-:W-:Y:S05]  /*aba0*/  BSYNC.RECONVERGENT B0 ;  /* 0x0000000000007941 */ /* 0x000fea0003800200 */
.L_x_1405:
[----:B------:R-:W-:Y:S02]  /*abb0*/  SHF.L.U32 R0, R0, 0x14, RZ ;  /* 0x0000001400007819 */ /* 0x000fe400000006ff */
[----:B------:R-:W-:-:S04]  /*abc0*/  LEA R2, R2, 0x3b800000, 0x17 ;  /* 0x3b80000002027811 */ /* 0x000fc800078eb8ff */
[----:B------:R-:W-:Y:S01]  /*abd0*/  LOP3.LUT R0, R2, R0, R7, 0xfe, !PT ;  /* 0x0000000002007212 */ /* 0x000fe200078efe07 */
[----:B------:R-:W-:Y:S06]  /*abe0*/  BRA `(.L_x_1390) ;  /* 0x0000000000f87947 */ /* 0x000fec0003800000 */
.L_x_1403:
        /* <DEDUP_REMOVED lines=20> */
.L_x_1408:
[----:B------:R-:W-:Y:S05]  /*ad30*/  BSYNC.RECONVERGENT B0 ;  /* 0x0000000000007941 */ /* 0x000fea0003800200 */
.L_x_1407:
[----:B------:R-:W-:Y:S01]  /*ad40*/  IMAD.SHL.U32 R0, R0, 0x200000, RZ ;  /* 0x0020000000007824 */ /* 0x000fe200078e00ff */
[----:B------:R-:W-:-:S04]  /*ad50*/  LEA R2, R2, 0x37800000, 0x17 ;  /* 0x3780000002027811 */ /* 0x000fc800078eb8ff */
[----:B------:R-:W-:Y:S01]  /*ad60*/  LOP3.LUT R0, R2, R0, R7, 0xfe, !PT ;  /* 0x0000000002007212 */ /* 0x000fe200078efe07 */
[----:B------:R-:W-:Y:S06]  /*ad70*/  BRA `(.L_x_1390) ;  /* 0x0000000000947947 */ /* 0x000fec0003800000 */
.L_x_1402:
[----:B------:R-:W-:-:S09]  /*ad80*/  UISETP.NE.AND UP0, UPT, UR4, 0x1c, UPT ;  /* 0x0000001c0400788c */ /* 0x000fd2000bf05270 */
[----:B------:R-:W-:Y:S05]  /*ad90*/  BRA.U !UP0, `(.L_x_1409) ;  /* 0x0000000108847547 */ /* 0x000fea000b800000 */
[----:B------:R-:W-:-:S09]  /*ada0*/  UISETP.NE.AND UP0, UPT, UR4, 0x1d, UPT ;  /* 0x0000001d0400788c */ /* 0x000fd2000bf05270 */
[----:B------:R-:W-:Y:S05]  /*adb0*/  BRA.U !UP0, `(.L_x_1410) ;  /* 0x0000000108707547 */ /* 0x000fea000b800000 */
[----:B------:R-:W-:-:S09]  /*adc0*/  UISETP.NE.AND UP0, UPT, UR4, 0x2c, UPT ;  /* 0x0000002c0400788c */ /* 0x000fd2000bf05270 */
[----:B------:R-:W-:Y:S05]  /*add0*/  BRA.U UP0, `(.L_x_1389) ;  /* 0x0000000100207547 */ /* 0x000fea000b800000 */
[----:B------:R-:W2:Y:S01]  /*ade0*/  LDG.E.U8 R2, desc[UR36][R2.64] ;  /* 0x0000002402027981 */ /* 0x000ea2000c1e1100 */
[----:B------:R-:W-:Y:S01]  /*adf0*/  HFMA2 R0, -RZ, RZ, 3.814697265625e-06, 0 ;  /* 0x00400000ff007431 */ /* 0x000fe200000001ff */
[----:B--2---:R-:W-:-:S13]  /*ae00*/  ISETP.NE.AND P0, PT, R2, RZ, PT ;  /* 0x000000ff0200720c */ /* 0x004fda0003f05270 */
[----:B------:R-:W-:Y:S05]  /*ae10*/  @!P0 BRA `(.L_x_1390) ;  /* 0x00000000006c8947 */ /* 0x000fea0003800000 */
[----:B------:R-:W-:-:S13]  /*ae20*/  ISETP.NE.AND P0, PT, R2, 0xff, PT ;  /* 0x000000ff0200780c */ /* 0x000fda0003f05270 */
[----:B------:R-:W-:Y:S01]  /*ae30*/  @!P0 IMAD.MOV.U32 R0, RZ, RZ, 0x7f800001 ;  /* 0x7f800001ff008424 */ /* 0x000fe200078e00ff */
[----:B------:R-:W-:Y:S01]  /*ae40*/  @P0 SHF.L.U32 R0, R2, 0x17, RZ ;  /* 0x0000001702000819 */ /* 0x000fe200000006ff */
[----:B------:R-:W-:Y:S06]  /*ae50*/  BRA `(.L_x_1390) ;  /* 0x00000000005c7947 */ /* 0x000fec0003800000 */
.L_x_1389:
        /* <DEDUP_REMOVED lines=16> */
.L_x_1411:
[----:B------:R-:W-:Y:S01]  /*af60*/  MOV R0, RZ ;  /* 0x000000ff00007202 */ /* 0x000fe20000000f00 */
[----:B------:R-:W-:Y:S06]  /*af70*/  BRA `(.L_x_1390) ;  /* 0x0000000000147947 */ /* 0x000fec0003800000 */
.L_x_1410:
[----:B------:R-:W2:Y:S02]  /*af80*/  LDG.E.64 R2, desc[UR36][R2.64] ;  /* 0x0000002402027981 */ /* 0x000ea4000c1e1b00 */
[----:B--2---:R0:W1:Y:S02]  /*af90*/  I2F.U64 R0, R2 ;  /* 0x0000000200007312 */ /* 0x0040640000301000 */
[----:B01----:R-:W-:Y:S05]  /*afa0*/  BRA `(.L_x_1390) ;  /* 0x0000000000087947 */ /* 0x003fea0003800000 */
.L_x_1409:
[----:B------:R-:W2:Y:S02]  /*afb0*/  LDG.E R0, desc[UR36][R2.64] ;  /* 0x0000002402007981 */ /* 0x000ea4000c1e1900 */
[----:B--2---:R-:W-:-:S07]  /*afc0*/  I2FP.F32.U32 R0, R0 ;  /* 0x0000000000007245 */ /* 0x004fce0000201000 */
.L_x_1390:
[----:B------:R-:W-:Y:S05]  /*afd0*/  BSYNC.RECONVERGENT B6 ;  /* 0x0000000000067941 */ /* 0x000fea0003800200 */
.L_x_1384:
[----:B------:R-:W-:Y:S01]  /*afe0*/  UPRMT UR4, UR42, 0x9910, URZ ;  /* 0x000099102a047896 */ /* 0x000fe200080000ff */
[----:B012345:R-:W-:-:S03]  /*aff0*/  SHF.R.U32.HI R2, RZ, 0x1f, R0 ;  /* 0x0000001fff027819 */ /* 0x03ffc60000011600 */
[----:B------:R-:W-:-:S09]  /*b000*/  UISETP.GT.AND UP0, UPT, UR4, 0x9, UPT ;  /* 0x000000090400788c */ /* 0x000fd2000bf04270 */
        /* <DEDUP_REMOVED lines=11> */
.L_x_1415:
[----:B------:R-:W-:Y:S01]  /*b0c0*/  STG.E.U8 desc[UR36][R16.64], R2 ;  /* 0x0000000210007986 */ /* 0x000fe2000c101124 */
[----:B------:R-:W-:Y:S05]  /*b0d0*/  EXIT ;  /* 0x000000000000794d */ /* 0x000fea0003800000 */
.L_x_1414:
        /* <DEDUP_REMOVED lines=9> */
.L_x_1418:
[----:B------:R-:W-:Y:S01]  /*b170*/  STG.E desc[UR36][R16.64], R2 ;  /* 0x0000000210007986 */ /* 0x000fe2000c101924 */
[----:B------:R-:W-:Y:S05]  /*b180*/  EXIT ;  /* 0x000000000000794d */ /* 0x000fea0003800000 */
.L_x_1417:
[----:B------:R-:W-:Y:S01]  /*b190*/  STG.E.U16 desc[UR36][R16.64], R2 ;  /* 0x0000000210007986 */ /* 0x000fe2000c101524 */
[----:B------:R-:W-:Y:S05]  /*b1a0*/  EXIT ;  /* 0x000000000000794d */ /* 0x000fea0003800000 */
.L_x_1413:
        /* <DEDUP_REMOVED lines=9> */
.L_x_1420:
[----:B------:R-:W0:Y:S02]  /*b240*/  I2F.U16 R0, R2 ;  /* 0x0000000200007306 */ /* 0x000e240000101000 */
[----:B0-----:R-:W-:-:S05]  /*b250*/  F2FP.F16.F32.PACK_AB R0, RZ, R0 ;  /* 0x00000000ff00723e */ /* 0x001fca00000000ff */
[----:B------:R-:W-:Y:S01]  /*b260*/  STG.E.U16 desc[UR36][R16.64], R0 ;  /* 0x0000000010007986 */ /* 0x000fe2000c101524 */
[----:B------:R-:W-:Y:S05]  /*b270*/  EXIT ;  /* 0x000000000000794d */ /* 0x000fea0003800000 */
.L_x_1419:
        /* <DEDUP_REMOVED lines=8> */
[----:B0-----:R-:W-:Y:S01]  /*b300*/  STG.E.64 desc[UR36][R16.64], R2 ;  /* 0x0000000210007986 */ /* 0x001fe2000c101b24 */
[----:B------:R-:W-:Y:S05]  /*b310*/  EXIT ;  /* 0x000000000000794d */ /* 0x000fea0003800000 */
.L_x_1422:
[----:B------:R-:W0:Y:S02]  /*b320*/  I2F.U16 R2, R2 ;  /* 0x0000000200027306 */ /* 0x000e240000101000 */
[----:B0-----:R-:W-:-:S04]  /*b330*/  F2FP.F16.F32.PACK_AB R3, RZ, R2 ;  /* 0x00000002ff03723e */ /* 0x001fc800000000ff */
[----:B------:R-:W-:-:S05]  /*b340*/  PRMT R3, R3, 0x5410, RZ ;  /* 0x0000541003037816 */ /* 0x000fca00000000ff */
[----:B------:R-:W-:Y:S01]  /*b350*/  STG.E desc[UR36][R16.64], R3 ;  /* 0x0000000310007986 */ /* 0x000fe2000c101924 */
[----:B------:R-:W-:Y:S05]  /*b360*/  EXIT ;  /* 0x000000000000794d */ /* 0x000fea0003800000 */
.L_x_1421:
[----:B------:R-:W0:Y:S02]  /*b370*/  I2F.F64.U16 R2, R2 ;  /* 0x0000000200027312 */ /* 0x000e240000101800 */
[----:B0-----:R-:W-:Y:S01]  /*b380*/  STG.E.64 desc[UR36][R16.64], R2 ;  /* 0x0000000210007986 */ /* 0x001fe2000c101b24 */
[----:B------:R-:W-:Y:S05]  /*b390*/  EXIT ;  /* 0x000000000000794d */ /* 0x000fea0003800000 */
.L_x_1412:
        /* <DEDUP_REMOVED lines=12> */
.L_x_1426:
        /* <DEDUP_REMOVED lines=16> */
.L_x_1429:
[----:B------:R-:W-:-:S07]  /*b560*/  PRMT R8, R0, 0x7610, R8 ;  /* 0x0000761000087816 */ /* 0x000fce0000000008 */
.L_x_1428:
[----:B------:R-:W-:Y:S05]  /*b570*/  BSYNC.RECONVERGENT B0 ;  /* 0x0000000000007941 */ /* 0x000fea0003800200 */
.L_x_1427:
[----:B------:R-:W-:Y:S01]  /*b580*/  STG.E.U8 desc[UR36][R16.64], R8 ;  /* 0x0000000810007986 */ /* 0x000fe2000c101124 */
[----:B------:R-:W-:Y:S05]  /*b590*/  EXIT ;  /* 0x000000000000794d */ /* 0x000fea0003800000 */
.L_x_1425:
        /* <DEDUP_REMOVED lines=17> */
.L_x_1432:
[----:B------:R-:W-:-:S07]  /*b6b0*/  PRMT R8, R0, 0x7610, R8 ;  /* 0x0000761000087816 */ /* 0x000fce0000000008 */
.L_x_1431:
[----:B------:R-:W-:Y:S05]  /*b6c0*/  BSYNC.RECONVERGENT B0 ;  /* 0x0000000000007941 */ /* 0x000fea0003800200 */
.L_x_1430:
[----:B------:R-:W-:Y:S01]  /*b6d0*/  STG.E.U8 desc[UR36][R16.64], R8 ;  /* 0x0000000810007986 */ /* 0x000fe2000c101124 */
[----:B------:R-:W-:Y:S05]  /*b6e0*/  EXIT ;  /* 0x000000000000794d */ /* 0x000fea0003800000 */
.L_x_1424:
        /* <DEDUP_REMOVED lines=19> */
[----:B------:R-:W-:Y:S01]  /*b820*/  STG.E.U8 desc[UR36][R16.64], R3 ;  /* 0x0000000310007986 */ /* 0x000fe2000c101124 */
[----:B------:R-:W-:Y:S05]  /*b830*/  EXIT ;  /* 0x000000000000794d */ /* 0x000fea0003800000 */
.L_x_1434:
[----:B------:R-:W-:-:S05]  /*b840*/  MOV R3, RZ ;  /* 0x000000ff00037202 */ /* 0x000fca0000000f00 */
[----:B------:R-:W-:Y:S01]  /*b850*/  STG.E.64 desc[UR36][R16.64], R2 ;  /* 0x0000000210007986 */ /* 0x000fe2000c101b24 */
[----:B------:R-:W-:Y:S05]  /*b860*/  EXIT ;  /* 0x000000000000794d */ /* 0x000fea0003800000 */
.L_x_1433:
[----:B------:R-:W-:Y:S01]  /*b870*/  STG.E desc[UR36][R16.64], R2 ;  /* 0x0000000210007986 */ /* 0x000fe2000c101924 */
[----:B------:R-:W-:Y:S05]  /*b880*/  EXIT ;  /* 0x000000000000794d */ /* 0x000fea0003800000 */
.L_x_1423:
        /* <DEDUP_REMOVED lines=8> */
.L_x_1436:
[----:B------:R-:W-:Y:S01]  /*b910*/  CS2R R6, SRZ ;  /* 0x0000000000067805 */ /* 0x000fe2000001ff00 */
[----:B------:R-:W0:Y:S04]  /*b920*/  I2F.F64.U16 R4, R2 ;  /* 0x0000000200047312 */ /* 0x000e280000101800 */
[----:B0-----:R-:W-:Y:S01]  /*b930*/  STG.E.128 desc[UR36][R16.64], R4 ;  /* 0x0000000410007986 */ /* 0x001fe2000c101d24 */
[----:B------:R-:W-:Y:S05]  /*b940*/  EXIT ;  /* 0x000000000000794d */ /* 0x000fea0003800000 */
.L_x_1435:
[----:B------:R-:W-:-:S09]  /*b950*/  UISETP.NE.AND UP0, UPT, UR4, 0xf, UPT ;  /* 0x0000000f0400788c */ /* 0x000fd2000bf05270 */
[----:B------:R-:W-:Y:S05]  /*b960*/  BRA.U !UP0, `(.L_x_1437) ;  /* 0x0000000108d87547 */ /* 0x000fea000b800000 */
[----:B------:R-:W-:-:S09]  /*b970*/  UISETP.NE.AND UP0, UPT, UR4, 0x17, UPT ;  /* 0x000000170400788c */ /* 0x000fd2000bf05270 */
[----:B------:R-:W-:Y:S05]  /*b980*/  BRA.U !UP0, `(.L_x_1438) ;  /* 0x0000000108847547 */ /* 0x000fea000b800000 */
[----:B------:R-:W-:-:S09]  /*b990*/  UISETP.NE.AND UP0, UPT, UR4, 0x18, UPT ;  /* 0x000000180400788c */ /* 0x000fd2000bf05270 */
[----:B------:R-:W-:Y:S05]  /*b9a0*/  BRA.U !UP0, `(.L_x_1439) ;  /* 0x0000000108447547 */ /* 0x000fea000b800000 */
.L_x_1416:
        /* <DEDUP_REMOVED lines=16> */
.L_x_1440:
[----:B------:R-:W-:Y:S05]  /*bab0*/  EXIT ;  /* 0x000000000000794d */ /* 0x000fea0003800000 */
.L_x_1439:
        /* <DEDUP_REMOVED lines=11> */
.L_x_1442:
[----:B------:R-:W-:Y:S05]  /*bb70*/  BSYNC.RECONVERGENT B0 ;  /* 0x0000000000007941 */ /* 0x000fea0003800200 */
.L_x_1441:
[----:B------:R-:W-:Y:S01]  /*bb80*/  STG.E.U8 desc[UR36][R16.64], R3 ;  /* 0x0000000310007986 */ /* 0x000fe2000c101124 */
[----:B------:R-:W-:Y:S05]  /*bb90*/  EXIT ;  /* 0x000000000000794d */ /* 0x000fea0003800000 */
.L_x_1438:
        /* <DEDUP_REMOVED lines=10> */
[----:B------:R-:W-:-:S04]  /*bc40*/  VIADD R0, R2, 0x80 ;  /* 0x0000008002007836 */ /* 0x000fc80000000000 */
[----:B0-----:R-:W0:Y:S02]  /*bc50*/  I2F.U16 R3, R0 ;  /* 0x0000000000037306 */ /* 0x001e240000101000 */
[----:B0-----:R-:W-:Y:S01]  /*bc60*/  STG.E.U8 desc[UR36][R16.64], R3 ;  /* 0x0000000310007986 */ /* 0x001fe2000c101124 */
[----:B------:R-:W-:Y:S05]  /*bc70*/  EXIT ;  /* 0x000000000000794d */ /* 0x000fea0003800000 */
.L_x_1443:
[----:B------:R-:W-:Y:S01]  /*bc80*/  ISETP.GT.U32.AND P0, PT, R3, 0x7f800000, PT ;  /* 0x7f8000000300780c */ /* 0x000fe20003f04070 */
[----:B------:R-:W-:-:S05]  /*bc90*/  HFMA2 R3, -RZ, RZ, 0, 7.569789886474609375e-06 ;  /* 0x0000007fff037431 */ /* 0x000fca00000001ff */
[----:B------:R-:W-:-:S05]  /*bca0*/  SEL R3, R3, 0x7c, P0 ;  /* 0x0000007c03037807 */ /* 0x000fca0000000000 */
[----:B------:R-:W-:Y:S01]  /*bcb0*/  STG.E.U8 desc[UR36][R16.64], R3 ;  /* 0x0000000310007986 */ /* 0x000fe2000c101124 */
[----:B------:R-:W-:Y:S05]  /*bcc0*/  EXIT ;  /* 0x000000000000794d */ /* 0x000fea0003800000 */
.L_x_1437:
[----:B------:R-:W0:Y:S02]  /*bcd0*/  I2F.U16 R0, R2 ;  /* 0x0000000200007306 */ /* 0x000e240000101000 */
[----:B0-----:R-:W-:-:S05]  /*bce0*/  F2FP.BF16.F32.PACK_AB R0, RZ, R0 ;  /* 0x00000000ff00723e */ /* 0x001fca00000010ff */
[----:B------:R-:W-:Y:S01]  /*bcf0*/  STG.E.U16 desc[UR36][R16.64], R0 ;  /* 0x0000000010007986 */ /* 0x000fe2000c101524 */
[----:B------:R-:W-:Y:S05]  /*bd00*/  EXIT ;  /* 0x000000000000794d */ /* 0x000fea0003800000 */
.L_x_1444:
        /* <DEDUP_REMOVED lines=15> */
.L_x_23230:


//--------------------- .text._ZN2at6native27unrolled_elementwise_kernelIZZZNS0_19signbit_kernel_cudaERNS_18TensorIteratorBaseEENKUlvE0_clEvENKUlvE0_clEvEUlfE_St5arrayIPcLm2EELi4E23TrivialOffsetCalculatorILi1EjESB_NS0_6memory12LoadWithCastILi1EEENSC_13StoreWithCastILi1EEEEEviT_T0_T2_T3_T4_T5_ --------------------------
	.section	.text._ZN2at6native27unrolled_elementwise_kernelIZZZNS0_19signbit_kernel_cudaERNS_18TensorIteratorBaseEENKUlvE0_clEvENKUlvE0_clEvEUlfE_St5arrayIPcLm2EELi4E23TrivialOffsetCalculatorILi1EjESB_NS0_6memory12LoadWithCastILi1EEENSC_13StoreWithCastILi1EEEEEviT_T0_T2_T3_T4_T5_,"ax",@progbits
	.align	128
        .global         _ZN2at6native27unrolled_elementwise_kernelIZZZNS0_19signbit_kernel_cudaERNS_18TensorIteratorBaseEENKUlvE0_clEvENKUlvE0_clEvEUlfE_St5arrayIPcLm2EELi4E23TrivialOffsetCalculatorILi1EjESB_NS0_6memory12LoadWithCastILi1EEENSC_13StoreWithCastILi1EEEEEviT_T0_T2_T3_T4_T5_
        .type           _ZN2at6native27unrolled_elementwise_kernelIZZZNS0_19signbit_kernel_cudaERNS_18TensorIteratorBaseEENKUlvE0_clEvENKUlvE0_clEvEUlfE_St5arrayIPcLm2EELi4E23TrivialOffsetCalculatorILi1EjESB_NS0_6memory12LoadWithCastILi1EEENSC_13StoreWithCastILi1EEEEEviT_T0_T2_T3_T4_T5_,@function
        .size           _ZN2at6native27unrolled_elementwise_kernelIZZZNS0_19signbit_kernel_cudaERNS_18TensorIteratorBaseEENKUlvE0_clEvENKUlvE0_clEvEUlfE_St5arrayIPcLm2EELi4E23TrivialOffsetCalculatorILi1EjESB_NS0_6memory12LoadWithCastILi1EEENSC_13StoreWithCastILi1EEEEEviT_T0_T2_T3_T4_T5_,(.L_x_23231 - _ZN2at6native27unrolled_elementwise_kernelIZZZNS0_19signbit_kernel_cudaERNS_18TensorIteratorBaseEENKUlvE0_clEvENKUlvE0_clEvEUlfE_St5arrayIPcLm2EELi4E23TrivialOffsetCalculatorILi1EjESB_NS0_6memory12LoadWithCastILi1EEENSC_13StoreWithCastILi1EEEEEviT_T0_T2_T3_T4_T5_)
        .other          _ZN2at6native27unrolled_elementwise_kernelIZZZNS0_19signbit_kernel_cudaERNS_18TensorIteratorBaseEENKUlvE0_clEvENKUlvE0_clEvEUlfE_St5arrayIPcLm2EELi4E23TrivialOffsetCalculatorILi1EjESB_NS0_6memory12LoadWithCastILi1EEENSC_13StoreWithCastILi1EEEEEviT_T0_T2_T3_T4_T5_,@"STO_CUDA_ENTRY STV_DEFAULT"
_ZN2at6native27unrolled_elementwise_kernelIZZZNS0_19signbit_kernel_cudaERNS_18TensorIteratorBaseEENKUlvE0_clEvENKUlvE0_clEvEUlfE_St5arrayIPcLm2EELi4E23TrivialOffsetCalculatorILi1EjESB_NS0_6memory12LoadWithCastILi1EEENSC_13StoreWithCastILi1EEEEEviT_T0_T2_T3_T4_T5_:
.text._ZN2at6native27unrolled_elementwise_kernelIZZZNS0_19signbit_kernel_cudaERNS_18TensorIteratorBaseEENKUlvE0_clEvENKUlvE0_clEvEUlfE_St5arrayIPcLm2EELi4E23TrivialOffsetCalculatorILi1EjESB_NS0_6memory12LoadWithCastILi1EEENSC_13StoreWithCastILi1EEEEEviT_T0_T2_T3_T4_T5_:
[----:B------:R-:W0:Y:S01]  /*0000*/  LDC R1, c[0x0][0x37c] ;  /* 0x0000df00ff017b82 */ /* 0x000e220000000800 */
[----:B------:R-:W1:Y:S07]  /*0010*/  S2R R2, SR_CTAID.X ;  /* 0x0000000000027919 */ /* 0x000e6e0000002500 */
[----:B------:R-:W1:Y:S01]  /*0020*/  LDC R3, c[0x0][0x380] ;  /* 0x0000e000ff037b82 */ /* 0x000e620000000800 */
[----:B------:R-:W2:Y:S01]  /*0030*/  LDCU.64 UR36, c[0x0][0x358] ;  /* 0x00006b00ff2477ac */ /* 0x000ea20008000a00 */
[----:B------:R-:W-:Y:S01]  /*0040*/  BSSY.RECONVERGENT B7, `(.L_x_1445) ;  /* 0x00000f4000077945 */ /* 0x000fe20003800200 */
[----:B------:R-:W3:Y:S01]  /*0050*/  S2R R19, SR_TID.X ;  /* 0x0000000000137919 */ /* 0x000ee20000002100 */
        /* <DEDUP_REMOVED lines=8> */
[----:B------:R-:W-:Y:S01]  /*00e0*/  BSSY.RECONVERGENT B6, `(.L_x_1447) ;  /* 0x00000e7000067945 */ /* 0x000fe20003800200 */
        /* <DEDUP_REMOVED lines=17> */
.L_x_1451:
[----:B------:R-:W2:Y:S02]  /*0200*/  LDG.E.U8 R4, desc[UR36][R4.64] ;  /* 0x0000002404047981 */ /* 0x000ea4000c1e1100 */
[----:B--2---:R-:W-:Y:S01]  /*0210*/  I2FP.F32.U32 R24, R4 ;  /* 0x0000000400187245 */ /* 0x004fe20000201000 */
[----:B------:R-:W-:Y:S06]  /*0220*/  BRA `(.L_x_1453) ;  /* 0x0000000c00487947 */ /* 0x000fec0003800000 */
.L_x_1450:
        /* <DEDUP_REMOVED lines=9> */
.L_x_1455:
[----:B------:R-:W2:Y:S02]  /*02c0*/  LDG.E R4, desc[UR36][R4.64] ;  /* 0x0000002404047981 */ /* 0x000ea4000c1e1900 */
[----:B--2---:R-:W-:Y:S01]  /*02d0*/  I2FP.F32.S32 R24, R4 ;  /* 0x0000000400187245 */ /* 0x004fe20000201400 */
[----:B------:R-:W-:Y:S06]  /*02e0*/  BRA `(.L_x_1453) ;  /* 0x0000000c00187947 */ /* 0x000fec0003800000 */
.L_x_1454:
[----:B------:R-:W2:Y:S02]  /*02f0*/  LDG.E.U16 R4, desc[UR36][R4.64] ;  /* 0x0000002404047981 */ /* 0x000ea4000c1e1500 */
[----:B--2---:R0:W1:Y:S01]  /*0300*/  I2F.S16 R24, R4 ;  /* 0x0000000400187306 */ /* 0x0040620000101400 */
[----:B------:R-:W-:Y:S05]  /*0310*/  BRA `(.L_x_1453) ;  /* 0x0000000c000c7947 */ /* 0x000fea0003800000 */
.L_x_1449:
        /* <DEDUP_REMOVED lines=8> */
.L_x_1457:
[----:B------:R-:W2:Y:S02]  /*03a0*/  LDG.E.U16 R4, desc[UR36][R4.64] ;  /* 0x0000002404047981 */ /* 0x000ea4000c1e1500 */
[----:B--2---:R-:W-:Y:S01]  /*03b0*/  HADD2.F32 R24, -RZ, R4.H0_H0 ;  /* 0x20000004ff187230 */ /* 0x004fe20000004100 */
[----:B------:R-:W-:Y:S06]  /*03c0*/  BRA `(.L_x_1453) ;  /* 0x0000000800e07947 */ /* 0x000fec0003800000 */
.L_x_1456:
        /* <DEDUP_REMOVED lines=8> */
.L_x_1459:
[----:B------:R-:W2:Y:S02]  /*0450*/  LDG.E.U16 R4, desc[UR36][R4.64] ;  /* 0x0000002404047981 */ /* 0x000ea4000c1e1500 */
[----:B--2---:R-:W-:Y:S01]  /*0460*/  HADD2.F32 R24, -RZ, R4.H0_H0 ;  /* 0x20000004ff187230 */ /* 0x004fe20000004100 */
[----:B------:R-:W-:Y:S06]  /*0470*/  BRA `(.L_x_1453) ;  /* 0x0000000800b47947 */ /* 0x000fec0003800000 */
.L_x_1458:
        /* <DEDUP_REMOVED lines=11> */
.L_x_1448:
        /* <DEDUP_REMOVED lines=12> */
.L_x_1462:
        /* <DEDUP_REMOVED lines=11> */
.L_x_1461:
        /* <DEDUP_REMOVED lines=25> */
.L_x_1464:
        /* <DEDUP_REMOVED lines=11> */
[----:B------:R-:W-:Y:S01]  /*08e0*/  LOP3.LUT R24, R6, 0x80000000, R3, 0xf8, !PT ;  /* 0x8000000006187812 */ /* 0x000fe200078ef803 */
[----:B------:R-:W-:Y:S06]  /*08f0*/  BRA `(.L_x_1453) ;  /* 0x0000000400947947 */ /* 0x000fec0003800000 */
.L_x_1463:
[----:B------:R-:W2:Y:S02]  /*0900*/  LDG.E.U16 R4, desc[UR36][R4.64] ;  /* 0x0000002404047981 */ /* 0x000ea4000c1e1500 */
[----:B--2---:R-:W-:Y:S01]  /*0910*/  IMAD.U32 R24, R4, 0x10000, RZ ;  /* 0x0001000004187824 */ /* 0x004fe200078e00ff */
[----:B------:R-:W-:Y:S06]  /*0920*/  BRA `(.L_x_1453) ;  /* 0x0000000400887947 */ /* 0x000fec0003800000 */
.L_x_1460:
        /* <DEDUP_REMOVED lines=11> */
.L_x_1467:
        /* <DEDUP_REMOVED lines=20> */
.L_x_1469:
[----:B------:R-:W-:Y:S05]  /*0b20*/  BSYNC.RECONVERGENT B0 ;  /* 0x0000000000007941 */ /* 0x000fea0003800200 */
.L_x_1468:
[----:B------:R-:W-:Y:S01]  /*0b30*/  IMAD.SHL.U32 R0, R0, 0x100000, RZ ;  /* 0x0010000000007824 */ /* 0x000fe200078e00ff */
[----:B------:R-:W-:-:S04]  /*0b40*/  LEA R3, R3, 0x3b800000, 0x17 ;  /* 0x3b80000003037811 */ /* 0x000fc800078eb8ff */
[----:B------:R-:W-:Y:S01]  /*0b50*/  LOP3.LUT R24, R3, R0, R7, 0xfe, !PT ;  /* 0x0000000003187212 */ /* 0x000fe200078efe07 */
[----:B------:R-:W-:Y:S06]  /*0b60*/  BRA `(.L_x_1453) ;  /* 0x0000000000f87947 */ /* 0x000fec0003800000 */
.L_x_1466:
        /* <DEDUP_REMOVED lines=20> */
.L_x_1471:
[----:B------:R-:W-:Y:S05]  /*0cb0*/  BSYNC.RECONVERGENT B0 ;  /* 0x0000000000007941 */ /* 0x000fea0003800200 */
.L_x_1470:
[----:B------:R-:W-:Y:S01]  /*0cc0*/  IMAD.SHL.U32 R0, R0, 0x200000, RZ ;  /* 0x0020000000007824 */ /* 0x000fe200078e00ff */
[----:B------:R-:W-:-:S04]  /*0cd0*/  LEA R3, R3, 0x37800000, 0x17 ;  /* 0x3780000003037811 */ /* 0x000fc800078eb8ff */
[----:B------:R-:W-:Y:S01]  /*0ce0*/  LOP3.LUT R24, R3, R0, R24, 0xfe, !PT ;  /* 0x0000000003187212 */ /* 0x000fe200078efe18 */
[----:B------:R-:W-:Y:S06]  /*0cf0*/  BRA `(.L_x_1453) ;  /* 0x0000000000947947 */ /* 0x000fec0003800000 */
.L_x_1465:
[----:B------:R-:W-:-:S09]  /*0d00*/  UISETP.NE.AND UP0, UPT, UR4, 0x1c, UPT ;  /* 0x0000001c0400788c */ /* 0x000fd2000bf05270 */
[----:B------:R-:W-:Y:S05]  /*0d10*/  BRA.U !UP0, `(.L_x_1472) ;  /* 0x0000000108847547 */ /* 0x000fea000b800000 */
[----:B------:R-:W-:-:S09]  /*0d20*/  UISETP.NE.AND UP0, UPT, UR4, 0x1d, UPT ;  /* 0x0000001d0400788c */ /* 0x000fd2000bf05270 */
[----:B------:R-:W-:Y:S05]  /*0d30*/  BRA.U !UP0, `(.L_x_1473) ;  /* 0x0000000108707547 */ /* 0x000fea000b800000 */
[----:B------:R-:W-:-:S09]  /*0d40*/  UISETP.NE.AND UP0, UPT, UR4, 0x2c, UPT ;  /* 0x0000002c0400788c */ /* 0x000fd2000bf05270 */
[----:B------:R-:W-:Y:S05]  /*0d50*/  BRA.U !UP0, `(.L_x_1474) ;  /* 0x0000000108487547 */ /* 0x000fea000b800000 */
.L_x_1452:
        /* <DEDUP_REMOVED lines=16> */
.L_x_1475:
[----:B------:R-:W-:Y:S01]  /*0e60*/  IMAD.MOV.U32 R24, RZ, RZ, RZ ;  /* 0x000000ffff187224 */ /* 0x000fe200078e00ff */
[----:B------:R-:W-:Y:S06]  /*0e70*/  BRA `(.L_x_1453) ;  /* 0x0000000000347947 */ /* 0x000fec0003800000 */
.L_x_1474:
[----:B------:R-:W2:Y:S01]  /*0e80*/  LDG.E.U8 R4, desc[UR36][R4.64] ;  /* 0x0000002404047981 */ /* 0x000ea2000c1e1100 */
[----:B------:R-:W-:Y:S01]  /*0e90*/  IMAD.MOV.U32 R24, RZ, RZ, 0x400000 ;  /* 0x00400000ff187424 */ /* 0x000fe200078e00ff */
[----:B--2---:R-:W-:-:S13]  /*0ea0*/  ISETP.NE.AND P0, PT, R4, RZ, PT ;  /* 0x000000ff0400720c */ /* 0x004fda0003f05270 */
[----:B------:R-:W-:Y:S05]  /*0eb0*/  @!P0 BRA `(.L_x_1453) ;  /* 0x0000000000248947 */ /* 0x000fea0003800000 */
[----:B------:R-:W-:-:S13]  /*0ec0*/  ISETP.NE.AND P0, PT, R4, 0xff, PT ;  /* 0x000000ff0400780c */ /* 0x000fda0003f05270 */
[----:B------:R-:W-:Y:S02]  /*0ed0*/  @!P0 IMAD.MOV.U32 R24, RZ, RZ, 0x7f800001 ;  /* 0x7f800001ff188424 */ /* 0x000fe400078e00ff */
[----:B------:R-:W-:Y:S01]  /*0ee0*/  @P0 IMAD.SHL.U32 R24, R4, 0x800000, RZ ;  /* 0x0080000004180824 */ /* 0x000fe200078e00ff */
[----:B------:R-:W-:Y:S06]  /*0ef0*/  BRA `(.L_x_1453) ;  /* 0x0000000000147947 */ /* 0x000fec0003800000 */
.L_x_1473:
[----:B------:R-:W2:Y:S02]  /*0f00*/  LDG.E.64 R4, desc[UR36][R4.64] ;  /* 0x0000002404047981 */ /* 0x000ea4000c1e1b00 */
[----:B--2---:R0:W1:Y:S02]  /*0f10*/  I2F.U64 R24, R4 ;  /* 0x0000000400187312 */ /* 0x0040640000301000 */
[----:B01----:R-:W-:Y:S05]  /*0f20*/  BRA `(.L_x_1453) ;  /* 0x0000000000087947 */ /* 0x003fea0003800000 */
.L_x_1472:
[----:B------:R-:W2:Y:S02]  /*0f30*/  LDG.E R4, desc[UR36][R4.64] ;  /* 0x0000002404047981 */ /* 0x000ea4000c1e1900 */
[----:B--2---:R-:W-:-:S07]  /*0f40*/  I2FP.F32.U32 R24, R4 ;  /* 0x0000000400187245 */ /* 0x004fce0000201000 */
.L_x_1453:
[----:B------:R-:W-:Y:S05]  /*0f50*/  BSYNC.RECONVERGENT B6 ;  /* 0x0000000000067941 */ /* 0x000fea0003800200 */
.L_x_1447:
[----:B-1-3-5:R-:W-:Y:S01]  /*0f60*/  SHF.R.U32.HI R24, RZ, 0x1f, R24 ;  /* 0x0000001fff187819 */ /* 0x02afe20000011618 */
[----:B------:R-:W-:-:S07]  /*0f70*/  VIADD R25, R19, 0x80 ;  /* 0x0000008013197836 */ /* 0x000fce0000000000 */
.L_x_1446:
[----:B------:R-:W-:Y:S05]  /*0f80*/  BSYNC.RECONVERGENT B7 ;  /* 0x0000000000077941 */ /* 0x000fea0003800200 */
.L_x_1445:
[----:B------:R-:W-:Y:S01]  /*0f90*/  ISETP.GE.AND P0, PT, R25, R16, PT ;  /* 0x000000101900720c */ /* 0x000fe20003f06270 */
[----:B------:R-:W-:Y:S01]  /*0fa0*/  BSSY.RECONVERGENT B7, `(.L_x_1476) ;  /* 0x00000f1000077945 */ /* 0x000fe20003800200 */
[----:B------:R-:W-:-:S11]  /*0fb0*/  PRMT R23, RZ, 0x7610, R23 ;  /* 0x00007610ff177816 */ /* 0x000fd60000000017 */
[----:B------:R-:W-:Y:S05]  /*0fc0*/  @P0 BRA `(.L_x_1477) ;  /* 0x0000000c00b80947 */ /* 0x000fea0003800000 */
[----:B0-2-4-:R-:W0:Y:S01]  /*0fd0*/  LDC.64 R4, c[0x0][0x390] ;  /* 0x0000e400ff047b82 */ /* 0x015e220000000a00 */
        /* <DEDUP_REMOVED lines=20> */
.L_x_1482:
[----:B------:R-:W2:Y:S02]  /*1120*/  LDG.E.U8 R0, desc[UR36][R4.64] ;  /* 0x0000002404007981 */ /* 0x000ea4000c1e1100 */
[----:B--2---:R-:W-:Y:S01]  /*1130*/  I2FP.F32.U32 R0, R0 ;  /* 0x0000000000007245 */ /* 0x004fe20000201000 */
[----:B------:R-:W-:Y:S06]  /*1140*/  BRA `(.L_x_1484) ;  /* 0x0000000c00487947 */ /* 0x000fec0003800000 */
.L_x_1481:
        /* <DEDUP_REMOVED lines=9> */
.L_x_1486:
[----:B------:R-:W2:Y:S02]  /*11e0*/  LDG.E R0, desc[UR36][R4.64] ;  /* 0x0000002404007981 */ /* 0x000ea4000c1e1900 */
[----:B--2---:R-:W-:Y:S01]  /*11f0*/  I2FP.F32.S32 R0, R0 ;  /* 0x0000000000007245 */ /* 0x004fe20000201400 */
[----:B------:R-:W-:Y:S06]  /*1200*/  BRA `(.L_x_1484) ;  /* 0x0000000c00187947 */ /* 0x000fec0003800000 */
.L_x_1485:
[----:B------:R-:W2:Y:S02]  /*1210*/  LDG.E.U16 R0, desc[UR36][R4.64] ;  /* 0x0000002404007981 */ /* 0x000ea4000c1e1500 */
[----:B--2---:R-:W4:Y:S01]  /*1220*/  I2F.S16 R0, R0 ;  /* 0x0000000000007306 */ /* 0x004f220000101400 */
[----:B------:R-:W-:Y:S05]  /*1230*/  BRA `(.L_x_1484) ;  /* 0x0000000c000c7947 */ /* 0x000fea0003800000 */
.L_x_1480:
        /* <DEDUP_REMOVED lines=8> */
.L_x_1488:
[----:B------:R-:W2:Y:S02]  /*12c0*/  LDG.E.U16 R0, desc[UR36][R4.64] ;  /* 0x0000002404007981 */ /* 0x000ea4000c1e1500 */
[----:B--2---:R-:W-:Y:S01]  /*12d0*/  HADD2.F32 R0, -RZ, R0.H0_H0 ;  /* 0x20000000ff007230 */ /* 0x004fe20000004100 */
[----:B------:R-:W-:Y:S06]  /*12e0*/  BRA `(.L_x_1484) ;  /* 0x0000000800e07947 */ /* 0x000fec0003800000 */
.L_x_1487:
        /* <DEDUP_REMOVED lines=8> */
.L_x_1490:
[----:B------:R-:W2:Y:S02]  /*1370*/  LDG.E.U16 R0, desc[UR36][R4.64] ;  /* 0x0000002404007981 */ /* 0x000ea4000c1e1500 */
[----:B--2---:R-:W-:Y:S01]  /*1380*/  HADD2.F32 R0, -RZ, R0.H0_H0 ;  /* 0x20000000ff007230 */ /* 0x004fe20000004100 */
[----:B------:R-:W-:Y:S06]  /*1390*/  BRA `(.L_x_1484) ;  /* 0x0000000800b47947 */ /* 0x000fec0003800000 */
.L_x_1489:
        /* <DEDUP_REMOVED lines=11> */
.L_x_1479:
        /* <DEDUP_REMOVED lines=12> */
.L_x_1493:
        /* <DEDUP_REMOVED lines=11> */
.L_x_1492:
        /* <DEDUP_REMOVED lines=25> */
.L_x_1495:
        /* <DEDUP_REMOVED lines=11> */
[----:B------:R-:W-:Y:S01]  /*1800*/  LOP3.LUT R0, R0, 0x80000000, R3, 0xf8, !PT ;  /* 0x8000000000007812 */ /* 0x000fe200078ef803 */
[----:B------:R-:W-:Y:S06]  /*1810*/  BRA `(.L_x_1484) ;  /* 0x0000000400947947 */ /* 0x000fec0003800000 */
.L_x_1494:
[----:B------:R-:W2:Y:S02]  /*1820*/  LDG.E.U16 R0, desc[UR36][R4.64] ;  /* 0x0000002404007981 */ /* 0x000ea4000c1e1500 */
[----:B--2---:R-:W-:Y:S01]  /*1830*/  IMAD.U32 R0, R0, 0x10000, RZ ;  /* 0x0001000000007824 */ /* 0x004fe200078e00ff */
[----:B------:R-:W-:Y:S06]  /*1840*/  BRA `(.L_x_1484) ;  /* 0x0000000400887947 */ /* 0x000fec0003800000 */
.L_x_1491:
        /* <DEDUP_REMOVED lines=11> */
.L_x_1498:
        /* <DEDUP_REMOVED lines=20> */
.L_x_1500:
[----:B------:R-:W-:Y:S05]  /*1a40*/  BSYNC.RECONVERGENT B0 ;  /* 0x0000000000007941 */ /* 0x000fea0003800200 */
.L_x_1499:
[----:B------:R-:W-:Y:S01]  /*1a50*/  IMAD.SHL.U32 R0, R0, 0x100000, RZ ;  /* 0x0010000000007824 */ /* 0x000fe200078e00ff */
[----:B------:R-:W-:-:S04]  /*1a60*/  LEA R3, R3, 0x3b800000, 0x17 ;  /* 0x3b80000003037811 */ /* 0x000fc800078eb8ff */
[----:B------:R-:W-:Y:S01]  /*1a70*/  LOP3.LUT R0, R3, R0, R7, 0xfe, !PT ;  /* 0x0000000003007212 */ /* 0x000fe200078efe07 */
[----:B------:R-:W-:Y:S06]  /*1a80*/  BRA `(.L_x_1484) ;  /* 0x0000000000f87947 */ /* 0x000fec0003800000 */
.L_x_1497:
        /* <DEDUP_REMOVED lines=20> */
.L_x_1502:
[----:B------:R-:W-:Y:S05]  /*1bd0*/  BSYNC.RECONVERGENT B0 ;  /* 0x0000000000007941 */ /* 0x000fea0003800200 */
.L_x_1501:
[----:B------:R-:W-:Y:S01]  /*1be0*/  IMAD.SHL.U32 R0, R0, 0x200000, RZ ;  /* 0x0020000000007824 */ /* 0x000fe200078e00ff */
[----:B------:R-:W-:-:S04]  /*1bf0*/  LEA R3, R3, 0x37800000, 0x17 ;  /* 0x3780000003037811 */ /* 0x000fc800078eb8ff */
[----:B------:R-:W-:Y:S01]  /*1c00*/  LOP3.LUT R0, R3, R0, R7, 0xfe, !PT ;  /* 0x0000000003007212 */ /* 0x000fe200078efe07 */
[----:B------:R-:W-:Y:S06]  /*1c10*/  BRA `(.L_x_1484) ;  /* 0x0000000000947947 */ /* 0x000fec0003800000 */
.L_x_1496:
        /* <DEDUP_REMOVED lines=14> */
.L_x_1483:
        /* <DEDUP_REMOVED lines=16> */
.L_x_1505:
[----:B------:R-:W-:Y:S01]  /*1e00*/  IMAD.MOV.U32 R0, RZ, RZ, RZ ;  /* 0x000000ffff007224 */ /* 0x000fe200078e00ff */
[----:B------:R-:W-:Y:S06]  /*1e10*/  BRA `(.L_x_1484) ;  /* 0x0000000000147947 */ /* 0x000fec0003800000 */
.L_x_1504:
[----:B------:R-:W2:Y:S02]  /*1e20*/  LDG.E.64 R4, desc[UR36][R4.64] ;  /* 0x0000002404047981 */ /* 0x000ea4000c1e1b00 */
[----:B--2---:R0:W1:Y:S02]  /*1e30*/  I2F.U64 R0, R4 ;  /* 0x0000000400007312 */ /* 0x0040640000301000 */
[----:B01----:R-:W-:Y:S05]  /*1e40*/  BRA `(.L_x_1484) ;  /* 0x0000000000087947 */ /* 0x003fea0003800000 */
.L_x_1503:
[----:B------:R-:W2:Y:S02]  /*1e50*/  LDG.E R0, desc[UR36][R4.64] ;  /* 0x0000002404007981 */ /* 0x000ea4000c1e1900 */
[----:B--2---:R-:W-:-:S07]  /*1e60*/  I2FP.F32.U32 R0, R0 ;  /* 0x0000000000007245 */ /* 0x004fce0000201000 */
.L_x_1484:
[----:B------:R-:W-:Y:S05]  /*1e70*/  BSYNC.RECONVERGENT B6 ;  /* 0x0000000000067941 */ /* 0x000fea0003800200 */
.L_x_1478:
[----:B---345:R-:W-:Y:S01]  /*1e80*/  SHF.R.U32.HI R0, RZ, 0x1f, R0 ;  /* 0x0000001fff007819 */ /* 0x038fe20000011600 */
[----:B------:R-:W-:-:S03]  /*1e90*/  VIADD R25, R25, 0x80 ;  /* 0x0000008019197836 */ /* 0x000fc60000000000 */
[----:B------:R-:W-:-:S07]  /*1ea0*/  PRMT R23, R0, 0x7610, R23 ;  /* 0x0000761000177816 */ /* 0x000fce0000000017 */
.L_x_1477:
[----:B------:R-:W-:Y:S05]  /*1eb0*/  BSYNC.RECONVERGENT B7 ;  /* 0x0000000000077941 */ /* 0x000fea0003800200 */
.L_x_1476:
[----:B------:R-:W-:Y:S01]  /*1ec0*/  ISETP.GE.AND P0, PT, R25, R16, PT ;  /* 0x000000101900720c */ /* 0x000fe20003f06270 */
[----:B------:R-:W-:Y:S01]  /*1ed0*/  BSSY.RECONVERGENT B7, `(.L_x_1506) ;  /* 0x00000f1000077945 */ /* 0x000fe20003800200 */
[----:B------:R-:W-:-:S11]  /*1ee0*/  PRMT R22, RZ, 0x7610, R22 ;  /* 0x00007610ff167816 */ /* 0x000fd60000000016 */
[----:B------:R-:W-:Y:S05]  /*1ef0*/  @P0 BRA `(.L_x_1507) ;  /* 0x0000000c00b80947 */ /* 0x000fea0003800000 */
[----:B012-4-:R-:W0:Y:S01]  /*1f00*/  LDC.64 R4, c[0x0][0x390] ;  /* 0x0000e400ff047b82 */ /* 0x017e220000000a00 */
        /* <DEDUP_REMOVED lines=20> */
.L_x_1512:
[----:B------:R-:W2:Y:S02]  /*2050*/  LDG.E.U8 R0, desc[UR36][R4.64] ;  /* 0x0000002404007981 */ /* 0x000ea4000c1e1100 */
[----:B--2---:R-:W-:Y:S01]  /*2060*/  I2FP.F32.U32 R0, R0 ;  /* 0x0000000000007245 */ /* 0x004fe20000201000 */
[----:B------:R-:W-:Y:S06]  /*2070*/  BRA `(.L_x_1514) ;  /* 0x0000000c00487947 */ /* 0x000fec0003800000 */
.L_x_1511:
        /* <DEDUP_REMOVED lines=9> */
.L_x_1516:
[----:B------:R-:W2:Y:S02]  /*2110*/  LDG.E R0, desc[UR36][R4.64] ;  /* 0x0000002404007981 */ /* 0x000ea4000c1e1900 */
[----:B--2---:R-:W-:Y:S01]  /*2120*/  I2FP.F32.S32 R0, R0 ;  /* 0x0000000000007245 */ /* 0x004fe20000201400 */
[----:B------:R-:W-:Y:S06]  /*2130*/  BRA `(.L_x_1514) ;  /* 0x0000000c00187947 */ /* 0x000fec0003800000 */
.L_x_1515:
[----:B------:R-:W2:Y:S02]  /*2140*/  LDG.E.U16 R0, desc[UR36][R4.64] ;  /* 0x0000002404007981 */ /* 0x000ea4000c1e1500 */
[----:B--2---:R-:W0:Y:S01]  /*2150*/  I2F.S16 R0, R0 ;  /* 0x0000000000007306 */ /* 0x004e220000101400 */
[----:B------:R-:W-:Y:S05]  /*2160*/  BRA `(.L_x_1514) ;  /* 0x0000000c000c7947 */ /* 0x000fea0003800000 */
.L_x_1510:
        /* <DEDUP_REMOVED lines=8> */
.L_x_1518:
[----:B------:R-:W2:Y:S02]  /*21f0*/  LDG.E.U16 R0, desc[UR36][R4.64] ;  /* 0x0000002404007981 */ /* 0x000ea4000c1e1500 */
[----:B--2---:R-:W-:Y:S01]  /*2200*/  HADD2.F32 R0, -RZ, R0.H0_H0 ;  /* 0x20000000ff007230 */ /* 0x004fe20000004100 */
[----:B------:R-:W-:Y:S06]  /*2210*/  BRA `(.L_x_1514) ;  /* 0x0000000800e07947 */ /* 0x000fec0003800000 */
.L_x_1517:
        /* <DEDUP_REMOVED lines=8> */
.L_x_1520:
[----:B------:R-:W2:Y:S02]  /*22a0*/  LDG.E.U16 R0, desc[UR36][R4.64] ;  /* 0x0000002404007981 */ /* 0x000ea4000c1e1500 */
[----:B--2---:R-:W-:Y:S01]  /*22b0*/  HADD2.F32 R0, -RZ, R0.H0_H0 ;  /* 0x20000000ff007230 */ /* 0x004fe20000004100 */
[----:B------:R-:W-:Y:S06]  /*22c0*/  BRA `(.L_x_1514) ;  /* 0x0000000800b47947 */ /* 0x000fec0003800000 */
.L_x_1519:
        /* <DEDUP_REMOVED lines=11> */
.L_x_1509:
        /* <DEDUP_REMOVED lines=12> */
.L_x_1523:
        /* <DEDUP_REMOVED lines=11> */
.L_x_1522:
        /* <DEDUP_REMOVED lines=25> */
.L_x_1525:
        /* <DEDUP_REMOVED lines=13> */
.L_x_1524:
[----:B------:R-:W2:Y:S02]  /*2750*/  LDG.E.U16 R0, desc[UR36][R4.64] ;  /* 0x0000002404007981 */ /* 0x000ea4000c1e1500 */
[----:B--2---:R-:W-:Y:S01]  /*2760*/  IMAD.U32 R0, R0, 0x10000, RZ ;  /* 0x0001000000007824 */ /* 0x004fe200078e00ff */
[----:B------:R-:W-:Y:S06]  /*2770*/  BRA `(.L_x_1514) ;  /* 0x0000000400887947 */ /* 0x000fec0003800000 */
.L_x_1521:
        /* <DEDUP_REMOVED lines=11> */
.L_x_1528:
        /* <DEDUP_REMOVED lines=20> */
.L_x_1530:
[----:B------:R-:W-:Y:S05]  /*2970*/  BSYNC.RECONVERGENT B0 ;  /* 0x0000000000007941 */ /* 0x000fea0003800200 */
.L_x_1529:
[----:B------:R-:W-:Y:S01]  /*2980*/  IMAD.SHL.U32 R0, R0, 0x100000, RZ ;  /* 0x0010000000007824 */ /* 0x000fe200078e00ff */
[----:B------:R-:W-:-:S04]  /*2990*/  LEA R3, R3, 0x3b800000, 0x17 ;  /* 0x3b80000003037811 */ /* 0x000fc800078eb8ff */
[----:B------:R-:W-:Y:S01]  /*29a0*/  LOP3.LUT R0, R3, R0, R7, 0xfe, !PT ;  /* 0x0000000003007212 */ /* 0x000fe200078efe07 */
[----:B------:R-:W-:Y:S06]  /*29b0*/  BRA `(.L_x_1514) ;  /* 0x0000000000f87947 */ /* 0x000fec0003800000 */
.L_x_1527:
        /* <DEDUP_REMOVED lines=20> */
.L_x_1532:
[----:B------:R-:W-:Y:S05]  /*2b00*/  BSYNC.RECONVERGENT B0 ;  /* 0x0000000000007941 */ /* 0x000fea0003800200 */
.L_x_1531:
[----:B------:R-:W-:Y:S01]  /*2b10*/  IMAD.SHL.U32 R0, R0, 0x200000, RZ ;  /* 0x0020000000007824 */ /* 0x000fe200078e00ff */
[----:B------:R-:W-:-:S04]  /*2b20*/  LEA R3, R3, 0x37800000, 0x17 ;  /* 0x3780000003037811 */ /* 0x000fc800078eb8ff */
[----:B------:R-:W-:Y:S01]  /*2b30*/  LOP3.LUT R0, R3, R0, R7, 0xfe, !PT ;  /* 0x0000000003007212 */ /* 0x000fe200078efe07 */
[----:B------:R-:W-:Y:S06]  /*2b40*/  BRA `(.L_x_1514) ;  /* 0x0000000000947947 */ /* 0x000fec0003800000 */
.L_x_1526:
        /* <DEDUP_REMOVED lines=14> */
.L_x_1513:
        /* <DEDUP_REMOVED lines=16> */
.L_x_1535:
[----:B------:R-:W-:Y:S01]  /*2d30*/  IMAD.MOV.U32 R0, RZ, RZ, RZ ;  /* 0x000000ffff007224 */ /* 0x000fe200078e00ff */
[----:B------:R-:W-:Y:S06]  /*2d40*/  BRA `(.L_x_1514) ;  /* 0x0000000000147947 */ /* 0x000fec0003800000 */
.L_x_1534:
[----:B------:R-:W2:Y:S02]  /*2d50*/  LDG.E.64 R4, desc[UR36][R4.64] ;  /* 0x0000002404047981 */ /* 0x000ea4000c1e1b00 */
[----:B--2---:R0:W1:Y:S02]  /*2d60*/  I2F.U64 R0, R4 ;  /* 0x0000000400007312 */ /* 0x0040640000301000 */
[----:B01----:R-:W-:Y:S05]  /*2d70*/  BRA `(.L_x_1514) ;  /* 0x0000000000087947 */ /* 0x003fea0003800000 */
.L_x_1533:
[----:B------:R-:W2:Y:S02]  /*2d80*/  LDG.E R0, desc[UR36][R4.64] ;  /* 0x0000002404007981 */ /* 0x000ea4000c1e1900 */
[----:B--2---:R-:W-:-:S07]  /*2d90*/  I2FP.F32.U32 R0, R0 ;  /* 0x0000000000007245 */ /* 0x004fce0000201000 */
.L_x_1514:
[----:B------:R-:W-:Y:S05]  /*2da0*/  BSYNC.RECONVERGENT B6 ;  /* 0x0000000000067941 */ /* 0x000fea0003800200 */
.L_x_1508:
[----:B0-2--5:R-:W-:Y:S01]  /*2db0*/  SHF.R.U32.HI R0, RZ, 0x1f, R0 ;  /* 0x0000001fff007819 */ /* 0x025fe20000011600 */
[----:B------:R-:W-:-:S03]  /*2dc0*/  VIADD R25, R25, 0x80 ;  /* 0x0000008019197836 */ /* 0x000fc60000000000 */
[----:B------:R-:W-:-:S07]  /*2dd0*/  PRMT R22, R0, 0x7610, R22 ;  /* 0x0000761000167816 */ /* 0x000fce0000000016 */
.L_x_1507:
[----:B------:R-:W-:Y:S05]  /*2de0*/  BSYNC.RECONVERGENT B7 ;  /* 0x0000000000077941 */ /* 0x000fea0003800200 */
.L_x_1506:
[----:B------:R-:W-:Y:S01]  /*2df0*/  ISETP.GE.AND P0, PT, R25, R16, PT ;  /* 0x000000101900720c */ /* 0x000fe20003f06270 */
[----:B------:R-:W-:Y:S01]  /*2e00*/  BSSY.RECONVERGENT B7, `(.L_x_1536) ;  /* 0x00000f0000077945 */ /* 0x000fe20003800200 */
[----:B------:R-:W-:-:S11]  /*2e10*/  PRMT R17, RZ, 0x7610, R17 ;  /* 0x00007610ff117816 */ /* 0x000fd60000000011 */
[----:B------:R-:W-:Y:S05]  /*2e20*/  @P0 BRA `(.L_x_1537) ;  /* 0x0000000c00b40947 */ /* 0x000fea0003800000 */
[----:B01234-:R-:W0:Y:S01]  /*2e30*/  LDC.64 R4, c[0x0][0x390] ;  /* 0x0000e400ff047b82 */ /* 0x01fe220000000a00 */
        /* <DEDUP_REMOVED lines=20> */
.L_x_1542:
[----:B------:R-:W2:Y:S02]  /*2f80*/  LDG.E.U8 R0, desc[UR36][R4.64] ;  /* 0x0000002404007981 */ /* 0x000ea4000c1e1100 */
[----:B--2---:R-:W-:Y:S01]  /*2f90*/  I2FP.F32.U32 R0, R0 ;  /* 0x0000000000007245 */ /* 0x004fe20000201000 */
[----:B------:R-:W-:Y:S06]  /*2fa0*/  BRA `(.L_x_1544) ;  /* 0x0000000c00487947 */ /* 0x000fec0003800000 */
.L_x_1541:
        /* <DEDUP_REMOVED lines=9> */
.L_x_1546:
[----:B------:R-:W2:Y:S02]  /*3040*/  LDG.E R0, desc[UR36][R4.64] ;  /* 0x0000002404007981 */ /* 0x000ea4000c1e1900 */
[----:B--2---:R-:W-:Y:S01]  /*3050*/  I2FP.F32.S32 R0, R0 ;  /* 0x0000000000007245 */ /* 0x004fe20000201400 */
[----:B------:R-:W-:Y:S06]  /*3060*/  BRA `(.L_x_1544) ;  /* 0x0000000c00187947 */ /* 0x000fec0003800000 */
.L_x_1545:
[----:B------:R-:W2:Y:S02]  /*3070*/  LDG.E.U16 R0, desc[UR36][R4.64] ;  /* 0x0000002404007981 */ /* 0x000ea4000c1e1500 */
[----:B--2---:R-:W4:Y:S01]  /*3080*/  I2F.S16 R0, R0 ;  /* 0x0000000000007306 */ /* 0x004f220000101400 */
[----:B------:R-:W-:Y:S05]  /*3090*/  BRA `(.L_x_1544) ;  /* 0x0000000c000c7947 */ /* 0x000fea0003800000 */
.L_x_1540:
        /* <DEDUP_REMOVED lines=8> */
.L_x_1548:
[----:B------:R-:W2:Y:S02]  /*3120*/  LDG.E.U16 R0, desc[UR36][R4.64] ;  /* 0x0000002404007981 */ /* 0x000ea4000c1e1500 */
[----:B--2---:R-:W-:Y:S01]  /*3130*/  HADD2.F32 R0, -RZ, R0.H0_H0 ;  /* 0x20000000ff007230 */ /* 0x004fe20000004100 */
[----:B------:R-:W-:Y:S06]  /*3140*/  BRA `(.L_x_1544) ;  /* 0x0000000800e07947 */ /* 0x000fec0003800000 */
.L_x_1547:
        /* <DEDUP_REMOVED lines=8> */
.L_x_1550:
[----:B------:R-:W2:Y:S02]  /*31d0*/  LDG.E.U16 R0, desc[UR36][R4.64] ;  /* 0x0000002404007981 */ /* 0x000ea4000c1e1500 */
[----:B--2---:R-:W-:Y:S01]  /*31e0*/  HADD2.F32 R0, -RZ, R0.H0_H0 ;  /* 0x20000000ff007230 */ /* 0x004fe20000004100 */
[----:B------:R-:W-:Y:S06]  /*31f0*/  BRA `(.L_x_1544) ;  /* 0x0000000800b47947 */ /* 0x000fec0003800000 */
.L_x_1549:
        /* <DEDUP_REMOVED lines=11> */
.L_x_1539:
        /* <DEDUP_REMOVED lines=12> */
.L_x_1553:
        /* <DEDUP_REMOVED lines=11> */
.L_x_1552:
        /* <DEDUP_REMOVED lines=25> */
.L_x_1555:
        /* <DEDUP_REMOVED lines=13> */
.L_x_1554:
[----:B------:R-:W2:Y:S02]  /*3680*/  LDG.E.U16 R0, desc[UR36][R4.64] ;  /* 0x0000002404007981 */ /* 0x000ea4000c1e1500 */
[----:B--2---:R-:W-:Y:S01]  /*3690*/  IMAD.U32 R0, R0, 0x10000, RZ ;  /* 0x0001000000007824 */ /* 0x004fe200078e00ff */
[----:B------:R-:W-:Y:S06]  /*36a0*/  BRA `(.L_x_1544) ;  /* 0x0000000400887947 */ /* 0x000fec0003800000 */
.L_x_1551:
        /* <DEDUP_REMOVED lines=11> */
.L_x_1558:
        /* <DEDUP_REMOVED lines=20> */
.L_x_1560:
[----:B------:R-:W-:Y:S05]  /*38a0*/  BSYNC.RECONVERGENT B0 ;  /* 0x0000000000007941 */ /* 0x000fea0003800200 */
.L_x_1559:
[----:B------:R-:W-:Y:S01]  /*38b0*/  IMAD.SHL.U32 R0, R0, 0x100000, RZ ;  /* 0x0010000000007824 */ /* 0x000fe200078e00ff */
[----:B------:R-:W-:-:S04]  /*38c0*/  LEA R3, R3, 0x3b800000, 0x17 ;  /* 0x3b80000003037811 */ /* 0x000fc800078eb8ff */
[----:B------:R-:W-:Y:S01]  /*38d0*/  LOP3.LUT R0, R3, R0, R7, 0xfe, !PT ;  /* 0x0000000003007212 */ /* 0x000fe200078efe07 */
[----:B------:R-:W-:Y:S06]  /*38e0*/  BRA `(.L_x_1544) ;  /* 0x0000000000f87947 */ /* 0x000fec0003800000 */
.L_x_1557:
        /* <DEDUP_REMOVED lines=20> */
.L_x_1562:
[----:B------:R-:W-:Y:S05]  /*3a30*/  BSYNC.RECONVERGENT B0 ;  /* 0x0000000000007941 */ /* 0x000fea0003800200 */
.L_x_1561:
[----:B------:R-:W-:Y:S01]  /*3a40*/  IMAD.SHL.U32 R0, R0, 0x200000, RZ ;  /* 0x0020000000007824 */ /* 0x000fe200078e00ff */
[----:B------:R-:W-:-:S04]  /*3a50*/  LEA R3, R3, 0x37800000, 0x17 ;  /* 0x3780000003037811 */ /* 0x000fc800078eb8ff */
[----:B------:R-:W-:Y:S01]  /*3a60*/  LOP3.LUT R0, R3, R0, R7, 0xfe, !PT ;  /* 0x0000000003007212 */ /* 0x000fe200078efe07 */
[----:B------:R-:W-:Y:S06]  /*3a70*/  BRA `(.L_x_1544) ;  /* 0x0000000000947947 */ /* 0x000fec0003800000 */
.L_x_1556:
        /* <DEDUP_REMOVED lines=14> */
.L_x_1543:
        /* <DEDUP_REMOVED lines=16> */
.L_x_1565:
[----:B------:R-:W-:Y:S01]  /*3c60*/  IMAD.MOV.U32 R0, RZ, RZ, RZ ;  /* 0x000000ffff007224 */ /* 0x000fe200078e00ff */
[----:B------:R-:W-:Y:S06]  /*3c70*/  BRA `(.L_x_1544) ;  /* 0x0000000000147947 */ /* 0x000fec0003800000 */
.L_x_1564:
[----:B------:R-:W2:Y:S02]  /*3c80*/  LDG.E.64 R4, desc[UR36][R4.64] ;  /* 0x0000002404047981 */ /* 0x000ea4000c1e1b00 */
[----:B--2---:R0:W1:Y:S02]  /*3c90*/  I2F.U64 R0, R4 ;  /* 0x0000000400007312 */ /* 0x0040640000301000 */
[----:B01----:R-:W-:Y:S05]  /*3ca0*/  BRA `(.L_x_1544) ;  /* 0x0000000000087947 */ /* 0x003fea0003800000 */
.L_x_1563:
[----:B------:R-:W2:Y:S02]  /*3cb0*/  LDG.E R0, desc[UR36][R4.64] ;  /* 0x0000002404007981 */ /* 0x000ea4000c1e1900 */
[----:B--2---:R-:W-:-:S07]  /*3cc0*/  I2FP.F32.U32 R0, R0 ;  /* 0x0000000000007245 */ /* 0x004fce0000201000 */
.L_x_1544:
[----:B------:R-:W-:Y:S05]  /*3cd0*/  BSYNC.RECONVERGENT B6 ;  /* 0x0000000000067941 */ /* 0x000fea0003800200 */
.L_x_1538:
[----:B---345:R-:W-:-:S04]  /*3ce0*/  SHF.R.U32.HI R0, RZ, 0x1f, R0 ;  /* 0x0000001fff007819 */ /* 0x038fc80000011600 */
[----:B------:R-:W-:-:S07]  /*3cf0*/  PRMT R17, R0, 0x7610, R17 ;  /* 0x0000761000117816 */ /* 0x000fce0000000011 */
.L_x_1537:
[----:B------:R-:W-:Y:S05]  /*3d00*/  BSYNC.RECONVERGENT B7 ;  /* 0x0000000000077941 */ /* 0x000fea0003800200 */
.L_x_1536:
[----:B------:R-:W0:Y:S01]  /*3d10*/  LDC.U8 R18, c[0x0][0x3a4] ;  /* 0x0000e900ff127b82 */ /* 0x000e220000000000 */
[----:B------:R-:W-:Y:S01]  /*3d20*/  ISETP.GE.AND P0, PT, R19, R16, PT ;  /* 0x000000101300720c */ /* 0x000fe20003f06270 */
[----:B------:R-:W-:-:S12]  /*3d30*/  BSSY.RECONVERGENT B6, `(.L_x_1566) ;  /* 0x00000f4000067945 */ /* 0x000fd80003800200 */
[----:B------:R-:W-:Y:S05]  /*3d40*/  @P0 BRA `(.L_x_1567) ;  /* 0x0000000c00c80947 */ /* 0x000fea0003800000 */
[----:B------:R-:W5:Y:S01]  /*3d50*/  LDCU UR4, c[0x0][0x3a8] ;  /* 0x00007500ff0477ac */ /* 0x000f620008000800 */
[----:B------:R-:W5:Y:S01]  /*3d60*/  LDC.64 R8, c[0x0][0x388] ;  /* 0x0000e200ff087b82 */ /* 0x000f620000000a00 */
[----:B------:R-:W-:Y:S01]  /*3d70*/  IMAD R0, R2, 0x200, R19 ;  /* 0x0000020002007824 */ /* 0x000fe200078e0213 */
[----:B01234-:R-:W-:Y:S01]  /*3d80*/  PRMT R4, R18, 0x9910, RZ ;  /* 0x0000991012047816 */ /* 0x01ffe200000000ff */
[----:B------:R-:W-:Y:S02]  /*3d90*/  VIADD R19, R19, 0x80 ;  /* 0x0000008013137836 */ /* 0x000fe40000000000 */
[----:B-----5:R-:W-:Y:S02]  /*3da0*/  IMAD R3, R0, UR4, RZ ;  /* 0x0000000400037c24 */ /* 0x020fe4000f8e02ff */
[----:B------:R-:W-:-:S05]  /*3db0*/  IMAD.MOV.U32 R0, RZ, RZ, R4 ;  /* 0x000000ffff007224 */ /* 0x000fca00078e0004 */
[----:B------:R-:W-:Y:S02]  /*3dc0*/  ISETP.GT.AND P0, PT, R0, 0x9, PT ;  /* 0x000000090000780c */ /* 0x000fe40003f04270 */
[----:B------:R-:W-:-:S05]  /*3dd0*/  IADD3 R8, P1, PT, R3, R8, RZ ;  /* 0x0000000803087210 */ /* 0x000fca0007f3e0ff */
        /* <DEDUP_REMOVED lines=12> */
.L_x_1571:
[----:B------:R0:W-:Y:S01]  /*3ea0*/  STG.E.U8 desc[UR36][R8.64], R24 ;  /* 0x0000001808007986 */ /* 0x0001e2000c101124 */
[----:B------:R-:W-:Y:S05]  /*3eb0*/  BRA `(.L_x_1567) ;  /* 0x0000000c006c7947 */ /* 0x000fea0003800000 */
.L_x_1570:
        /* <DEDUP_REMOVED lines=10> */
.L_x_1574:
[----:B------:R-:W-:-:S05]  /*3f60*/  PRMT R3, R24, 0x8880, RZ ;  /* 0x0000888018037816 */ /* 0x000fca00000000ff */
[----:B------:R0:W-:Y:S01]  /*3f70*/  STG.E desc[UR36][R8.64], R3 ;  /* 0x0000000308007986 */ /* 0x0001e2000c101924 */
[----:B------:R-:W-:Y:S05]  /*3f80*/  BRA `(.L_x_1567) ;  /* 0x0000000c00387947 */ /* 0x000fea0003800000 */
.L_x_1573:
[----:B------:R-:W-:-:S04]  /*3f90*/  PRMT R3, R24, 0x8880, RZ ;  /* 0x0000888018037816 */ /* 0x000fc800000000ff */
[----:B------:R-:W-:-:S05]  /*3fa0*/  PRMT R3, R3, 0x7710, RZ ;  /* 0x0000771003037816 */ /* 0x000fca00000000ff */
[----:B------:R0:W-:Y:S01]  /*3fb0*/  STG.E.U16 desc[UR36][R8.64], R3 ;  /* 0x0000000308007986 */ /* 0x0001e2000c101524 */
[----:B------:R-:W-:Y:S05]  /*3fc0*/  BRA `(.L_x_1567) ;  /* 0x0000000c00287947 */ /* 0x000fea0003800000 */
.L_x_1569:
        /* <DEDUP_REMOVED lines=9> */
.L_x_1576:
[----:B------:R-:W0:Y:S02]  /*4060*/  I2F.S8 R0, R24 ;  /* 0x0000001800007306 */ /* 0x000e240000001400 */
[----:B0-----:R-:W-:-:S05]  /*4070*/  F2FP.F16.F32.PACK_AB R0, RZ, R0 ;  /* 0x00000000ff00723e */ /* 0x001fca00000000ff */
[----:B------:R0:W-:Y:S01]  /*4080*/  STG.E.U16 desc[UR36][R8.64], R0 ;  /* 0x0000000008007986 */ /* 0x0001e2000c101524 */
[----:B------:R-:W-:Y:S05]  /*4090*/  BRA `(.L_x_1567) ;  /* 0x0000000800f47947 */ /* 0x000fea0003800000 */
.L_x_1575:
        /* <DEDUP_REMOVED lines=10> */
.L_x_1578:
[----:B------:R-:W0:Y:S02]  /*4140*/  I2F.S8 R24, R24 ;  /* 0x0000001800187306 */ /* 0x000e240000001400 */
[----:B0-----:R-:W-:-:S04]  /*4150*/  F2FP.F16.F32.PACK_AB R3, RZ, R24 ;  /* 0x00000018ff03723e */ /* 0x001fc800000000ff */
[----:B------:R-:W-:-:S05]  /*4160*/  PRMT R3, R3, 0x5410, RZ ;  /* 0x0000541003037816 */ /* 0x000fca00000000ff */
[----:B------:R0:W-:Y:S01]  /*4170*/  STG.E desc[UR36][R8.64], R3 ;  /* 0x0000000308007986 */ /* 0x0001e2000c101924 */
[----:B------:R-:W-:Y:S05]  /*4180*/  BRA `(.L_x_1567) ;  /* 0x0000000800b87947 */ /* 0x000fea0003800000 */
.L_x_1577:
[----:B------:R-:W-:-:S04]  /*4190*/  PRMT R4, R24, 0x8880, RZ ;  /* 0x0000888018047816 */ /* 0x000fc800000000ff */
[----:B------:R-:W-:-:S06]  /*41a0*/  PRMT R4, R4, 0x7710, RZ ;  /* 0x0000771004047816 */ /* 0x000fcc00000000ff */
[----:B------:R-:W0:Y:S02]  /*41b0*/  I2F.F64.S16 R4, R4 ;  /* 0x0000000400047312 */ /* 0x000e240000101c00 */
[----:B0-----:R0:W-:Y:S01]  /*41c0*/  STG.E.64 desc[UR36][R8.64], R4 ;  /* 0x0000000408007986 */ /* 0x0011e2000c101b24 */
[----:B------:R-:W-:Y:S05]  /*41d0*/  BRA `(.L_x_1567) ;  /* 0x0000000800a47947 */ /* 0x000fea0003800000 */
.L_x_1568:
        /* <DEDUP_REMOVED lines=12> */
.L_x_1581:
[----:B------:R-:W-:Y:S02]  /*42a0*/  PRMT R4, R24, 0x8880, RZ ;  /* 0x0000888018047816 */ /* 0x000fe400000000ff */
[----:B------:R-:W-:Y:S02]  /*42b0*/  CS2R R6, SRZ ;  /* 0x0000000000067805 */ /* 0x000fe4000001ff00 */
[----:B------:R-:W-:-:S06]  /*42c0*/  PRMT R4, R4, 0x7710, RZ ;  /* 0x0000771004047816 */ /* 0x000fcc00000000ff */
[----:B------:R-:W0:Y:S02]  /*42d0*/  I2F.F64.S16 R4, R4 ;  /* 0x0000000400047312 */ /* 0x000e240000101c00 */
[----:B0-----:R0:W-:Y:S01]  /*42e0*/  STG.E.128 desc[UR36][R8.64], R4 ;  /* 0x0000000408007986 */ /* 0x0011e2000c101d24 */
[----:B------:R-:W-:Y:S05]  /*42f0*/  BRA `(.L_x_1567) ;  /* 0x00000008005c7947 */ /* 0x000fea0003800000 */
.L_x_1580:
        /* <DEDUP_REMOVED lines=19> */
.L_x_1585:
[----:B------:R-:W-:Y:S05]  /*4430*/  BSYNC.RECONVERGENT B0 ;  /* 0x0000000000007941 */ /* 0x000fea0003800200 */
.L_x_1584:
[----:B------:R-:W-:-:S05]  /*4440*/  LOP3.LUT R5, R0, 0x80, R5, 0xf8, !PT ;  /* 0x0000008000057812 */ /* 0x000fca00078ef805 */
[----:B------:R0:W-:Y:S01]  /*4450*/  STG.E.U8 desc[UR36][R8.64], R5 ;  /* 0x0000000508007986 */ /* 0x0001e2000c101124 */
[----:B------:R-:W-:Y:S05]  /*4460*/  BRA `(.L_x_1567) ;  /* 0x0000000800007947 */ /* 0x000fea0003800000 */
.L_x_1583:
        /* <DEDUP_REMOVED lines=15> */
.L_x_1587:
[----:B------:R-:W-:Y:S05]  /*4560*/  BSYNC.RECONVERGENT B0 ;  /* 0x0000000000007941 */ /* 0x000fea0003800200 */
.L_x_1586:
[----:B------:R-:W-:-:S05]  /*4570*/  LOP3.LUT R5, R0, 0x80, R5, 0xf8, !PT ;  /* 0x0000008000057812 */ /* 0x000fca00078ef805 */
[----:B------:R0:W-:Y:S01]  /*4580*/  STG.E.U8 desc[UR36][R8.64], R5 ;  /* 0x0000000508007986 */ /* 0x0001e2000c101124 */
[----:B------:R-:W-:Y:S05]  /*4590*/  BRA `(.L_x_1567) ;  /* 0x0000000400b47947 */ /* 0x000fea0003800000 */
.L_x_1582:
[----:B------:R-:W0:Y:S02]  /*45a0*/  I2F.S8 R0, R24 ;  /* 0x0000001800007306 */ /* 0x000e240000001400 */
[----:B0-----:R-:W-:-:S05]  /*45b0*/  F2FP.BF16.F32.PACK_AB R0, RZ, R0 ;  /* 0x00000000ff00723e */ /* 0x001fca00000010ff */
[----:B------:R0:W-:Y:S01]  /*45c0*/  STG.E.U16 desc[UR36][R8.64], R0 ;  /* 0x0000000008007986 */ /* 0x0001e2000c101524 */
[----:B------:R-:W-:Y:S05]  /*45d0*/  BRA `(.L_x_1567) ;  /* 0x0000000400a47947 */ /* 0x000fea0003800000 */
.L_x_1579:
        /* <DEDUP_REMOVED lines=12> */
.L_x_1590:
        /* <DEDUP_REMOVED lines=13> */
.L_x_1593:
[----:B------:R-:W-:-:S04]  /*4770*/  SHF.R.U32.HI R0, RZ, 0x14, R3 ;  /* 0x00000014ff007819 */ /* 0x000fc80000011603 */
[----:B------:R-:W-:-:S04]  /*4780*/  LOP3.LUT R0, R0, 0x1, RZ, 0xc0, !PT ;  /* 0x0000000100007812 */ /* 0x000fc800078ec0ff */
[----:B------:R-:W-:-:S04]  /*4790*/  IADD3 R0, PT, PT, R3, 0x487ffff, R0 ;  /* 0x0487ffff03007810 */ /* 0x000fc80007ffe000 */
[----:B------:R-:W-:-:S04]  /*47a0*/  SHF.R.U32.HI R0, RZ, 0x14, R0 ;  /* 0x00000014ff007819 */ /* 0x000fc80000011600 */
[----:B------:R-:W-:-:S07]  /*47b0*/  LOP3.LUT R0, R0, 0xff, RZ, 0xc0, !PT ;  /* 0x000000ff00007812 */ /* 0x000fce00078ec0ff */
.L_x_1594:
[----:B------:R-:W-:-:S04]  /*47c0*/  SHF.R.U32.HI R3, RZ, 0x18, R3 ;  /* 0x00000018ff037819 */ /* 0x000fc80000011603 */
[----:B------:R-:W-:-:S04]  /*47d0*/  LOP3.LUT R0, R0, 0x80, R3, 0xf8, !PT ;  /* 0x0000008000007812 */ /* 0x000fc800078ef803 */
[----:B------:R-:W-:-:S07]  /*47e0*/  PRMT R4, R0, 0x7610, R4 ;  /* 0x0000761000047816 */ /* 0x000fce0000000004 */
.L_x_1592:
[----:B------:R-:W-:Y:S05]  /*47f0*/  BSYNC.RECONVERGENT B0 ;  /* 0x0000000000007941 */ /* 0x000fea0003800200 */
.L_x_1591:
[----:B------:R0:W-:Y:S01]  /*4800*/  STG.E.U8 desc[UR36][R8.64], R4 ;  /* 0x0000000408007986 */ /* 0x0001e2000c101124 */
[----:B------:R-:W-:Y:S05]  /*4810*/  BRA `(.L_x_1567) ;  /* 0x0000000400147947 */ /* 0x000fea0003800000 */
.L_x_1589:
        /* <DEDUP_REMOVED lines=13> */
.L_x_1597:
[----:B------:R-:W-:-:S04]  /*48f0*/  SHF.R.U32.HI R0, RZ, 0x15, R3 ;  /* 0x00000015ff007819 */ /* 0x000fc80000011603 */
[----:B------:R-:W-:-:S04]  /*4900*/  LOP3.LUT R0, R0, 0x1, RZ, 0xc0, !PT ;  /* 0x0000000100007812 */ /* 0x000fc800078ec0ff */
[----:B------:R-:W-:-:S04]  /*4910*/  IADD3 R0, PT, PT, R3, 0x88fffff, R0 ;  /* 0x088fffff03007810 */ /* 0x000fc80007ffe000 */
[----:B------:R-:W-:-:S04]  /*4920*/  SHF.R.U32.HI R0, RZ, 0x15, R0 ;  /* 0x00000015ff007819 */ /* 0x000fc80000011600 */
[----:B------:R-:W-:-:S07]  /*4930*/  LOP3.LUT R0, R0, 0xff, RZ, 0xc0, !PT ;  /* 0x000000ff00007812 */ /* 0x000fce00078ec0ff */
.L_x_1598:
[----:B------:R-:W-:-:S04]  /*4940*/  SHF.R.U32.HI R3, RZ, 0x18, R3 ;  /* 0x00000018ff037819 */ /* 0x000fc80000011603 */
[----:B------:R-:W-:-:S04]  /*4950*/  LOP3.LUT R0, R0, 0x80, R3, 0xf8, !PT ;  /* 0x0000008000007812 */ /* 0x000fc800078ef803 */
[----:B------:R-:W-:-:S07]  /*4960*/  PRMT R4, R0, 0x7610, R4 ;  /* 0x0000761000047816 */ /* 0x000fce0000000004 */
.L_x_1596:
[----:B------:R-:W-:Y:S05]  /*4970*/  BSYNC.RECONVERGENT B0 ;  /* 0x0000000000007941 */ /* 0x000fea0003800200 */
.L_x_1595:
[----:B------:R0:W-:Y:S01]  /*4980*/  STG.E.U8 desc[UR36][R8.64], R4 ;  /* 0x0000000408007986 */ /* 0x0001e2000c101124 */
[----:B------:R-:W-:Y:S05]  /*4990*/  BRA `(.L_x_1567) ;  /* 0x0000000000b47947 */ /* 0x000fea0003800000 */
.L_x_1588:
[----:B------:R-:W-:-:S13]  /*49a0*/  ISETP.NE.AND P0, PT, R0, 0x1c, PT ;  /* 0x0000001c0000780c */ /* 0x000fda0003f05270 */
[----:B------:R-:W-:Y:S05]  /*49b0*/  @!P0 BRA `(.L_x_1599) ;  /* 0x0000000000a48947 */ /* 0x000fea0003800000 */
[----:B------:R-:W-:-:S13]  /*49c0*/  ISETP.NE.AND P0, PT, R0, 0x1d, PT ;  /* 0x0000001d0000780c */ /* 0x000fda0003f05270 */
[----:B------:R-:W-:Y:S05]  /*49d0*/  @!P0 BRA `(.L_x_1600) ;  /* 0x00000000008c8947 */ /* 0x000fea0003800000 */
[----:B------:R-:W-:-:S13]  /*49e0*/  ISETP.NE.AND P0, PT, R0, 0x2c, PT ;  /* 0x0000002c0000780c */ /* 0x000fda0003f05270 */
[----:B------:R-:W-:Y:S05]  /*49f0*/  @!P0 BRA `(.L_x_1601) ;  /* 0x0000000000448947 */ /* 0x000fea0003800000 */
.L_x_1572:
        /* <DEDUP_REMOVED lines=16> */
.L_x_1602:
[----:B------:R-:W-:Y:S05]  /*4b00*/  BRA `(.L_x_1567) ;  /* 0x0000000000587947 */ /* 0x000fea0003800000 */
.L_x_1601:
        /* <DEDUP_REMOVED lines=16> */
.L_x_1600:
[----:B------:R-:W-:-:S04]  /*4c10*/  PRMT R4, R24, 0x8880, RZ ;  /* 0x0000888018047816 */ /* 0x000fc800000000ff */
[----:B------:R-:W-:-:S05]  /*4c20*/  SHF.R.S32.HI R5, RZ, 0x1f, R4 ;  /* 0x0000001fff057819 */ /* 0x000fca0000011404 */
[----:B------:R0:W-:Y:S01]  /*4c30*/  STG.E.64 desc[UR36][R8.64], R4 ;  /* 0x0000000408007986 */ /* 0x0001e2000c101b24 */
[----:B------:R-:W-:Y:S05]  /*4c40*/  BRA `(.L_x_1567) ;  /* 0x0000000000087947 */ /* 0x000fea0003800000 */
.L_x_1599:
[----:B------:R-:W-:-:S05]  /*4c50*/  PRMT R3, R24, 0x8880, RZ ;  /* 0x0000888018037816 */ /* 0x000fca00000000ff */
[----:B------:R0:W-:Y:S02]  /*4c60*/  STG.E desc[UR36][R8.64], R3 ;  /* 0x0000000308007986 */ /* 0x0001e4000c101924 */
.L_x_1567:
[----:B------:R-:W-:Y:S05]  /*4c70*/  BSYNC.RECONVERGENT B6 ;  /* 0x0000000000067941 */ /* 0x000fea0003800200 */
.L_x_1566:
[----:B------:R-:W-:Y:S01]  /*4c80*/  ISETP.GE.AND P0, PT, R19, R16, PT ;  /* 0x000000101300720c */ /* 0x000fe20003f06270 */
[----:B------:R-:W-:-:S12]  /*4c90*/  BSSY.RECONVERGENT B7, `(.L_x_1603) ;  /* 0x00001bc000077945 */ /* 0x000fd80003800200 */
[----:B------:R-:W-:Y:S05]  /*4ca0*/  @P0 BRA `(.L_x_1604) ;  /* 0x0000001800e80947 */ /* 0x000fea0003800000 */
[----:B------:R-:W5:Y:S01]  /*4cb0*/  LDCU UR4, c[0x0][0x3a8] ;  /* 0x00007500ff0477ac */ /* 0x000f620008000800 */
[----:B0-----:R-:W0:Y:S01]  /*4cc0*/  LDC.64 R8, c[0x0][0x388] ;  /* 0x0000e200ff087b82 */ /* 0x001e220000000a00 */
[----:B------:R-:W-:Y:S01]  /*4cd0*/  IMAD R0, R2, 0x200, R19 ;  /* 0x0000020002007824 */ /* 0x000fe200078e0213 */
[----:B-1234-:R-:W-:Y:S01]  /*4ce0*/  PRMT R4, R18, 0x9910, RZ ;  /* 0x0000991012047816 */ /* 0x01efe200000000ff */
[----:B------:R-:W-:Y:S02]  /*4cf0*/  BSSY.RECONVERGENT B6, `(.L_x_1605) ;  /* 0x00000d6000067945 */ /* 0x000fe40003800200 */
        /* <DEDUP_REMOVED lines=16> */
.L_x_1609:
[----:B------:R0:W-:Y:S01]  /*4e00*/  STG.E.U8 desc[UR36][R8.64], R23 ;  /* 0x0000001708007986 */ /* 0x0001e2000c101124 */
[----:B------:R-:W-:Y:S05]  /*4e10*/  BRA `(.L_x_1611) ;  /* 0x0000000c000c7947 */ /* 0x000fea0003800000 */
.L_x_1608:
[----:B------:R-:W-:-:S13]  /*4e20*/  ISETP.NE.AND P0, PT, R0, 0x2, PT ;  /* 0x000000020000780c */ /* 0x000fda0003f05270 */
[----:B------:R-:W-:Y:S05]  /*4e30*/  @!P0 BRA `(.L_x_1612) ;  /* 0x00000000002c8947 */ /* 0x000fea0003800000 */
[----:B------:R-:W-:-:S13]  /*4e40*/  ISETP.NE.AND P0, PT, R0, 0x3, PT ;  /* 0x000000030000780c */ /* 0x000fda0003f05270 */
[----:B------:R-:W-:Y:S05]  /*4e50*/  @!P0 BRA `(.L_x_1613) ;  /* 0x0000000000188947 */ /* 0x000fea0003800000 */
[----:B------:R-:W-:-:S13]  /*4e60*/  ISETP.NE.AND P0, PT, R0, 0x4, PT ;  /* 0x000000040000780c */ /* 0x000fda0003f05270 */
[----:B------:R-:W-:Y:S05]  /*4e70*/  @P0 BRA `(.L_x_1610) ;  /* 0x0000000800280947 */ /* 0x000fea0003800000 */
[----:B------:R-:W-:Y:S01]  /*4e80*/  LOP3.LUT R4, R23, 0xffff, RZ, 0xc0, !PT ;  /* 0x0000ffff17047812 */ /* 0x000fe200078ec0ff */
[----:B------:R-:W-:-:S05]  /*4e90*/  IMAD.MOV.U32 R5, RZ, RZ, RZ ;  /* 0x000000ffff057224 */ /* 0x000fca00078e00ff */
[----:B------:R0:W-:Y:S01]  /*4ea0*/  STG.E.64 desc[UR36][R8.64], R4 ;  /* 0x0000000408007986 */ /* 0x0001e2000c101b24 */
[----:B------:R-:W-:Y:S05]  /*4eb0*/  BRA `(.L_x_1611) ;  /* 0x0000000800e47947 */ /* 0x000fea0003800000 */
.L_x_1613:
[----:B------:R-:W-:-:S05]  /*4ec0*/  LOP3.LUT R23, R23, 0xffff, RZ, 0xc0, !PT ;  /* 0x0000ffff17177812 */ /* 0x000fca00078ec0ff */
[----:B------:R0:W-:Y:S01]  /*4ed0*/  STG.E desc[UR36][R8.64], R23 ;  /* 0x0000001708007986 */ /* 0x0001e2000c101924 */
[----:B------:R-:W-:Y:S05]  /*4ee0*/  BRA `(.L_x_1611) ;  /* 0x0000000800d87947 */ /* 0x000fea0003800000 */
.L_x_1612:
[----:B------:R0:W-:Y:S01]  /*4ef0*/  STG.E.U16 desc[UR36][R8.64], R23 ;  /* 0x0000001708007986 */ /* 0x0001e2000c101524 */
[----:B------:R-:W-:Y:S05]  /*4f00*/  BRA `(.L_x_1611) ;  /* 0x0000000800d07947 */ /* 0x000fea0003800000 */
.L_x_1607:
[----:B------:R-:W-:-:S13]  /*4f10*/  ISETP.GT.AND P0, PT, R0, 0x6, PT ;  /* 0x000000060000780c */ /* 0x000fda0003f04270 */
[----:B------:R-:W-:Y:S05]  /*4f20*/  @P0 BRA `(.L_x_1614) ;  /* 0x00000000002c0947 */ /* 0x000fea0003800000 */
[----:B------:R-:W-:-:S13]  /*4f30*/  ISETP.NE.AND P0, PT, R0, 0x5, PT ;  /* 0x000000050000780c */ /* 0x000fda0003f05270 */
[----:B------:R-:W-:Y:S05]  /*4f40*/  @!P0 BRA `(.L_x_1615) ;  /* 0x0000000000148947 */ /* 0x000fea0003800000 */
[----:B------:R-:W-:-:S13]  /*4f50*/  ISETP.NE.AND P0, PT, R0, 0x6, PT ;  /* 0x000000060000780c */ /* 0x000fda0003f05270 */
[----:B------:R-:W-:Y:S05]  /*4f60*/  @P0 BRA `(.L_x_1610) ;  /* 0x0000000400ec0947 */ /* 0x000fea0003800000 */
[----:B------:R-:W0:Y:S02]  /*4f70*/  I2F.S16 R23, R23 ;  /* 0x0000001700177306 */ /* 0x000e240000101400 */
[----:B0-----:R0:W-:Y:S01]  /*4f80*/  STG.E desc[UR36][R8.64], R23 ;  /* 0x0000001708007986 */ /* 0x0011e2000c101924 */
[----:B------:R-:W-:Y:S05]  /*4f90*/  BRA `(.L_x_1611) ;  /* 0x0000000800ac7947 */ /* 0x000fea0003800000 */
.L_x_1615:
[----:B------:R-:W0:Y:S02]  /*4fa0*/  I2F.S16 R0, R23 ;  /* 0x0000001700007306 */ /* 0x000e240000101400 */
[----:B0-----:R-:W-:-:S05]  /*4fb0*/  F2FP.F16.F32.PACK_AB R0, RZ, R0 ;  /* 0x00000000ff00723e */ /* 0x001fca00000000ff */
[----:B------:R0:W-:Y:S01]  /*4fc0*/  STG.E.U16 desc[UR36][R8.64], R0 ;  /* 0x0000000008007986 */ /* 0x0001e2000c101524 */
[----:B------:R-:W-:Y:S05]  /*4fd0*/  BRA `(.L_x_1611) ;  /* 0x00000008009c7947 */ /* 0x000fea0003800000 */
.L_x_1614:
[----:B------:R-:W-:-:S13]  /*4fe0*/  ISETP.NE.AND P0, PT, R0, 0x7, PT ;  /* 0x000000070000780c */ /* 0x000fda0003f05270 */
[----:B------:R-:W-:Y:S05]  /*4ff0*/  @!P0 BRA `(.L_x_1616) ;  /* 0x0000000000348947 */ /* 0x000fea0003800000 */
[----:B------:R-:W-:-:S13]  /*5000*/  ISETP.NE.AND P0, PT, R0, 0x8, PT ;  /* 0x000000080000780c */ /* 0x000fda0003f05270 */
[----:B------:R-:W-:Y:S05]  /*5010*/  @!P0 BRA `(.L_x_1617) ;  /* 0x0000000000188947 */ /* 0x000fea0003800000 */
[----:B------:R-:W-:-:S13]  /*5020*/  ISETP.NE.AND P0, PT, R0, 0x9, PT ;  /* 0x000000090000780c */ /* 0x000fda0003f05270 */
[----:B------:R-:W-:Y:S05]  /*5030*/  @P0 BRA `(.L_x_1610) ;  /* 0x0000000400b80947 */ /* 0x000fea0003800000 */
[----:B------:R-:W0:Y:S01]  /*5040*/  I2F.S16 R4, R23 ;  /* 0x0000001700047306 */ /* 0x000e220000101400 */
[----:B------:R-:W-:-:S05]  /*5050*/  IMAD.MOV.U32 R5, RZ, RZ, RZ ;  /* 0x000000ffff057224 */ /* 0x000fca00078e00ff */
[----:B0-----:R0:W-:Y:S01]  /*5060*/  STG.E.64 desc[UR36][R8.64], R4 ;  /* 0x0000000408007986 */ /* 0x0011e2000c101b24 */
[----:B------:R-:W-:Y:S05]  /*5070*/  BRA `(.L_x_1611) ;  /* 0x0000000800747947 */ /* 0x000fea0003800000 */
.L_x_1617:
[----:B------:R-:W0:Y:S02]  /*5080*/  I2F.S16 R23, R23 ;  /* 0x0000001700177306 */ /* 0x000e240000101400 */
[----:B0-----:R-:W-:-:S04]  /*5090*/  F2FP.F16.F32.PACK_AB R3, RZ, R23 ;  /* 0x00000017ff03723e */ /* 0x001fc800000000ff */
[----:B------:R-:W-:-:S05]  /*50a0*/  PRMT R3, R3, 0x5410, RZ ;  /* 0x0000541003037816 */ /* 0x000fca00000000ff */
[----:B------:R0:W-:Y:S01]  /*50b0*/  STG.E desc[UR36][R8.64], R3 ;  /* 0x0000000308007986 */ /* 0x0001e2000c101924 */
[----:B------:R-:W-:Y:S05]  /*50c0*/  BRA `(.L_x_1611) ;  /* 0x0000000800607947 */ /* 0x000fea0003800000 */
.L_x_1616:
[----:B------:R-:W0:Y:S02]  /*50d0*/  I2F.F64.S16 R4, R23 ;  /* 0x0000001700047312 */ /* 0x000e240000101c00 */
[----:B0-----:R0:W-:Y:S01]  /*50e0*/  STG.E.64 desc[UR36][R8.64], R4 ;  /* 0x0000000408007986 */ /* 0x0011e2000c101b24 */
[----:B------:R-:W-:Y:S05]  /*50f0*/  BRA `(.L_x_1611) ;  /* 0x0000000800547947 */ /* 0x000fea0003800000 */
.L_x_1606:
        /* <DEDUP_REMOVED lines=10> */
[----:B------:R0:W-:Y:S01]  /*51a0*/  STG.E.U16 desc[UR36][R8.64], R23 ;  /* 0x0000001708007986 */ /* 0x0001e2000c101524 */
[----:B------:R-:W-:Y:S05]  /*51b0*/  BRA `(.L_x_1611) ;  /* 0x0000000800247947 */ /* 0x000fea0003800000 */
.L_x_1621:
[----:B------:R-:W0:Y:S01]  /*51c0*/  I2F.S16 R23, R23 ;  /* 0x0000001700177306 */ /* 0x000e220000101400 */
        /* <DEDUP_REMOVED lines=15> */
.L_x_1624:
[----:B------:R-:W-:-:S07]  /*52c0*/  PRMT R4, R0, 0x7610, R4 ;  /* 0x0000761000047816 */ /* 0x000fce0000000004 */
.L_x_1623:
[----:B------:R-:W-:Y:S05]  /*52d0*/  BSYNC.RECONVERGENT B0 ;  /* 0x0000000000007941 */ /* 0x000fea0003800200 */
.L_x_1622:
[----:B------:R0:W-:Y:S01]  /*52e0*/  STG.E.U8 desc[UR36][R8.64], R4 ;  /* 0x0000000408007986 */ /* 0x0001e2000c101124 */
[----:B------:R-:W-:Y:S05]  /*52f0*/  BRA `(.L_x_1611) ;  /* 0x0000000400d47947 */ /* 0x000fea0003800000 */
.L_x_1620:
        /* <DEDUP_REMOVED lines=16> */
.L_x_1627:
[----:B------:R-:W-:-:S07]  /*5400*/  PRMT R4, R0, 0x7610, R4 ;  /* 0x0000761000047816 */ /* 0x000fce0000000004 */
.L_x_1626:
[----:B------:R-:W-:Y:S05]  /*5410*/  BSYNC.RECONVERGENT B0 ;  /* 0x0000000000007941 */ /* 0x000fea0003800200 */
.L_x_1625:
[----:B------:R0:W-:Y:S01]  /*5420*/  STG.E.U8 desc[UR36][R8.64], R4 ;  /* 0x0000000408007986 */ /* 0x0001e2000c101124 */
[----:B------:R-:W-:Y:S05]  /*5430*/  BRA `(.L_x_1611) ;  /* 0x0000000400847947 */ /* 0x000fea0003800000 */
.L_x_1619:
[----:B------:R-:W-:-:S13]  /*5440*/  ISETP.NE.AND P0, PT, R0, 0x1c, PT ;  /* 0x0000001c0000780c */ /* 0x000fda0003f05270 */
[----:B------:R-:W-:Y:S05]  /*5450*/  @!P0 BRA `(.L_x_1628) ;  /* 0x00000000005c8947 */ /* 0x000fea0003800000 */
[----:B------:R-:W-:-:S13]  /*5460*/  ISETP.NE.AND P0, PT, R0, 0x1d, PT ;  /* 0x0000001d0000780c */ /* 0x000fda0003f05270 */
[----:B------:R-:W-:Y:S05]  /*5470*/  @!P0 BRA `(.L_x_1629) ;  /* 0x0000000000448947 */ /* 0x000fea0003800000 */
[----:B------:R-:W-:-:S13]  /*5480*/  ISETP.NE.AND P0, PT, R0, 0x2c, PT ;  /* 0x0000002c0000780c */ /* 0x000fda0003f05270 */
[----:B------:R-:W-:Y:S05]  /*5490*/  @P0 BRA `(.L_x_1610) ;  /* 0x0000000000a00947 */ /* 0x000fea0003800000 */
[----:B------:R-:W0:Y:S01]  /*54a0*/  I2F.S16 R23, R23 ;  /* 0x0000001700177306 */ /* 0x000e220000101400 */
[----:B------:R-:W-:Y:S01]  /*54b0*/  IMAD.MOV.U32 R3, RZ, RZ, 0xff ;  /* 0x000000ffff037424 */ /* 0x000fe200078e00ff */
[----:B0-----:R-:W-:-:S04]  /*54c0*/  SHF.R.U32.HI R4, RZ, 0x17, R23 ;  /* 0x00000017ff047819 */ /* 0x001fc80000011617 */
[----:B------:R-:W-:-:S13]  /*54d0*/  ISETP.NE.AND P1, PT, R4, 0xff, PT ;  /* 0x000000ff0400780c */ /* 0x000fda0003f25270 */
[--C-:B------:R-:W-:Y:S02]  /*54e0*/  @P1 SHF.R.U32.HI R0, RZ, 0x16, R23.reuse ;  /* 0x00000016ff001819 */ /* 0x100fe40000011617 */
[----:B------:R-:W-:Y:S02]  /*54f0*/  @P1 LOP3.LUT P0, RZ, R4, 0x3fffff, R23, 0xf8, !PT ;  /* 0x003fffff04ff1812 */ /* 0x000fe4000780f817 */
        /* <DEDUP_REMOVED lines=9> */
.L_x_1629:
[----:B------:R-:W-:Y:S01]  /*5590*/  LOP3.LUT R4, R23, 0xffff, RZ, 0xc0, !PT ;  /* 0x0000ffff17047812 */ /* 0x000fe200078ec0ff */
[----:B------:R-:W-:-:S05]  /*55a0*/  IMAD.MOV.U32 R5, RZ, RZ, RZ ;  /* 0x000000ffff057224 */ /* 0x000fca00078e00ff */
[----:B------:R0:W-:Y:S01]  /*55b0*/  STG.E.64 desc[UR36][R8.64], R4 ;  /* 0x0000000408007986 */ /* 0x0001e2000c101b24 */
[----:B------:R-:W-:Y:S05]  /*55c0*/  BRA `(.L_x_1611) ;  /* 0x0000000400207947 */ /* 0x000fea0003800000 */
.L_x_1628:
[----:B------:R-:W-:-:S05]  /*55d0*/  LOP3.LUT R23, R23, 0xffff, RZ, 0xc0, !PT ;  /* 0x0000ffff17177812 */ /* 0x000fca00078ec0ff */
[----:B------:R0:W-:Y:S01]  /*55e0*/  STG.E desc[UR36][R8.64], R23 ;  /* 0x0000001708007986 */ /* 0x0001e2000c101924 */
[----:B------:R-:W-:Y:S05]  /*55f0*/  BRA `(.L_x_1611) ;  /* 0x0000000400147947 */ /* 0x000fea0003800000 */
.L_x_1618:
[----:B------:R-:W-:-:S13]  /*5600*/  ISETP.GT.AND P0, PT, R0, 0xe, PT ;  /* 0x0000000e0000780c */ /* 0x000fda0003f04270 */
[----:B------:R-:W-:Y:S05]  /*5610*/  @P0 BRA `(.L_x_1630) ;  /* 0x0000000000280947 */ /* 0x000fea0003800000 */
[----:B------:R-:W-:-:S13]  /*5620*/  ISETP.NE.AND P0, PT, R0, 0xa, PT ;  /* 0x0000000a0000780c */ /* 0x000fda0003f05270 */
[----:B------:R-:W-:Y:S05]  /*5630*/  @!P0 BRA `(.L_x_1631) ;  /* 0x0000000000108947 */ /* 0x000fea0003800000 */
[----:B------:R-:W-:-:S13]  /*5640*/  ISETP.NE.AND P0, PT, R0, 0xb, PT ;  /* 0x0000000b0000780c */ /* 0x000fda0003f05270 */
[----:B------:R-:W-:Y:S05]  /*5650*/  @P0 BRA `(.L_x_1610) ;  /* 0x0000000000300947 */ /* 0x000fea0003800000 */
[----:B------:R0:W-:Y:S01]  /*5660*/  STG.E.U8 desc[UR36][R8.64], R23 ;  /* 0x0000001708007986 */ /* 0x0001e2000c101124 */
[----:B------:R-:W-:Y:S05]  /*5670*/  BRA `(.L_x_1611) ;  /* 0x0000000000f47947 */ /* 0x000fea0003800000 */
.L_x_1631:
[----:B------:R-:W-:Y:S01]  /*5680*/  CS2R R6, SRZ ;  /* 0x0000000000067805 */ /* 0x000fe2000001ff00 */
[----:B------:R-:W0:Y:S04]  /*5690*/  I2F.F64.S16 R4, R23 ;  /* 0x0000001700047312 */ /* 0x000e280000101c00 */
[----:B0-----:R4:W-:Y:S01]  /*56a0*/  STG.E.128 desc[UR36][R8.64], R4 ;  /* 0x0000000408007986 */ /* 0x0019e2000c101d24 */
[----:B------:R-:W-:Y:S05]  /*56b0*/  BRA `(.L_x_1611) ;  /* 0x0000000000e47947 */ /* 0x000fea0003800000 */
.L_x_1630:
[----:B------:R-:W-:-:S13]  /*56c0*/  ISETP.NE.AND P0, PT, R0, 0xf, PT ;  /* 0x0000000f0000780c */ /* 0x000fda0003f05270 */
[----:B------:R-:W-:Y:S05]  /*56d0*/  @!P0 BRA `(.L_x_1632) ;  /* 0x0000000000d08947 */ /* 0x000fea0003800000 */
[----:B------:R-:W-:-:S13]  /*56e0*/  ISETP.NE.AND P0, PT, R0, 0x17, PT ;  /* 0x000000170000780c */ /* 0x000fda0003f05270 */
[----:B------:R-:W-:Y:S05]  /*56f0*/  @!P0 BRA `(.L_x_1633) ;  /* 0x0000000000848947 */ /* 0x000fea0003800000 */
[----:B------:R-:W-:-:S13]  /*5700*/  ISETP.NE.AND P0, PT, R0, 0x18, PT ;  /* 0x000000180000780c */ /* 0x000fda0003f05270 */
[----:B------:R-:W-:Y:S05]  /*5710*/  @!P0 BRA `(.L_x_1634) ;  /* 0x0000000000448947 */ /* 0x000fea0003800000 */
.L_x_1610:
        /* <DEDUP_REMOVED lines=16> */
.L_x_1635:
[----:B------:R-:W-:Y:S05]  /*5820*/  BRA `(.L_x_1611) ;  /* 0x0000000000887947 */ /* 0x000fea0003800000 */
.L_x_1634:
        /* <DEDUP_REMOVED lines=11> */
.L_x_1637:
[----:B------:R-:W-:Y:S05]  /*58e0*/  BSYNC.RECONVERGENT B0 ;  /* 0x0000000000007941 */ /* 0x000fea0003800200 */
.L_x_1636:
[----:B------:R3:W-:Y:S01]  /*58f0*/  STG.E.U8 desc[UR36][R8.64], R3 ;  /* 0x0000000308007986 */ /* 0x0007e2000c101124 */
[----:B------:R-:W-:Y:S05]  /*5900*/  BRA `(.L_x_1611) ;  /* 0x0000000000507947 */ /* 0x000fea0003800000 */
.L_x_1633:
[----:B------:R-:W0:Y:S02]  /*5910*/  I2F.S16 R5, R23 ;  /* 0x0000001700057306 */ /* 0x000e240000101400 */
[----:B0-----:R-:W-:-:S13]  /*5920*/  ISETP.GT.U32.AND P0, PT, R5, 0x477fffff, PT ;  /* 0x477fffff0500780c */ /* 0x001fda0003f04070 */
[----:B------:R-:W-:Y:S05]  /*5930*/  @P0 BRA `(.L_x_1638) ;  /* 0x0000000000240947 */ /* 0x000fea0003800000 */
[----:B------:R-:W-:-:S13]  /*5940*/  ISETP.GE.U32.AND P0, PT, R5, 0x38800000, PT ;  /* 0x388000000500780c */ /* 0x000fda0003f06070 */
[----:B------:R-:W-:-:S04]  /*5950*/  @P0 SHF.R.U32.HI R0, RZ, 0x15, R5 ;  /* 0x00000015ff000819 */ /* 0x000fc80000011605 */
[----:B------:R-:W-:-:S04]  /*5960*/  @P0 LOP3.LUT R0, R0, 0x1, RZ, 0xc0, !PT ;  /* 0x0000000100000812 */ /* 0x000fc800078ec0ff */
[C---:B------:R-:W-:Y:S01]  /*5970*/  @P0 IADD3 R0, PT, PT, R5.reuse, 0x80fffff, R0 ;  /* 0x080fffff05000810 */ /* 0x040fe20007ffe000 */
[----:B------:R-:W-:-:S03]  /*5980*/  @!P0 FADD.FTZ R5, R5, 128 ;  /* 0x4300000005058421 */ /* 0x000fc60000010000 */
[----:B------:R-:W-:-:S05]  /*5990*/  @P0 SHF.R.U32.HI R3, RZ, 0x15, R0 ;  /* 0x00000015ff030819 */ /* 0x000fca0000011600 */
[----:B------:R1:W-:Y:S04]  /*59a0*/  @P0 STG.E.U8 desc[UR36][R8.64], R3 ;  /* 0x0000000308000986 */ /* 0x0003e8000c101124 */
[----:B------:R1:W-:Y:S01]  /*59b0*/  @!P0 STG.E.U8 desc[UR36][R8.64], R5 ;  /* 0x0000000508008986 */ /* 0x0003e2000c101124 */
[----:B------:R-:W-:Y:S05]  /*59c0*/  BRA `(.L_x_1611) ;  /* 0x0000000000207947 */ /* 0x000fea0003800000 */
.L_x_1638:
[----:B------:R-:W-:Y:S01]  /*59d0*/  IMAD.MOV.U32 R3, RZ, RZ, 0x7f ;  /* 0x0000007fff037424 */ /* 0x000fe200078e00ff */
[----:B------:R-:W-:-:S04]  /*59e0*/  ISETP.GT.U32.AND P0, PT, R5, 0x7f800000, PT ;  /* 0x7f8000000500780c */ /* 0x000fc80003f04070 */
[----:B------:R-:W-:-:S05]  /*59f0*/  SEL R3, R3, 0x7c, P0 ;  /* 0x0000007c03037807 */ /* 0x000fca0000000000 */
[----:B------:R2:W-:Y:S01]  /*5a00*/  STG.E.U8 desc[UR36][R8.64], R3 ;  /* 0x0000000308007986 */ /* 0x0005e2000c101124 */
[----:B------:R-:W-:Y:S05]  /*5a10*/  BRA `(.L_x_1611) ;  /* 0x00000000000c7947 */ /* 0x000fea0003800000 */
.L_x_1632:
[----:B------:R-:W0:Y:S02]  /*5a20*/  I2F.S16 R0, R23 ;  /* 0x0000001700007306 */ /* 0x000e240000101400 */
[----:B0-----:R-:W-:-:S05]  /*5a30*/  F2FP.BF16.F32.PACK_AB R0, RZ, R0 ;  /* 0x00000000ff00723e */ /* 0x001fca00000010ff */
[----:B------:R0:W-:Y:S02]  /*5a40*/  STG.E.U16 desc[UR36][R8.64], R0 ;  /* 0x0000000008007986 */ /* 0x0001e4000c101524 */
.L_x_1611:
[----:B------:R-:W-:Y:S05]  /*5a50*/  BSYNC.RECONVERGENT B6 ;  /* 0x0000000000067941 */ /* 0x000fea0003800200 */
.L_x_1605:
[----:B------:R-:W-:-:S05]  /*5a60*/  VIADD R19, R19, 0x80 ;  /* 0x0000008013137836 */ /* 0x000fca0000000000 */
[----:B------:R-:W-:-:S13]  /*5a70*/  ISETP.GE.AND P0, PT, R19, R16, PT ;  /* 0x000000101300720c */ /* 0x000fda0003f06270 */
[----:B------:R-:W-:Y:S05]  /*5a80*/  @P0 BRA `(.L_x_1604) ;  /* 0x0000000c00700947 */ /* 0x000fea0003800000 */
[----:B------:R-:W5:Y:S01]  /*5a90*/  LDCU UR4, c[0x0][0x3a8] ;  /* 0x00007500ff0477ac */ /* 0x000f620008000800 */
[----:B01234-:R-:W0:Y:S01]  /*5aa0*/  LDC.64 R8, c[0x0][0x388] ;  /* 0x0000e200ff087b82 */ /* 0x01fe220000000a00 */
[----:B------:R-:W-:Y:S01]  /*5ab0*/  IMAD R0, R2, 0x200, R19 ;  /* 0x0000020002007824 */ /* 0x000fe200078e0213 */
[----:B------:R-:W-:Y:S01]  /*5ac0*/  PRMT R4, R18, 0x9910, RZ ;  /* 0x0000991012047816 */ /* 0x000fe200000000ff */
        /* <DEDUP_REMOVED lines=17> */
.L_x_1643:
[----:B------:R0:W-:Y:S01]  /*5be0*/  STG.E.U8 desc[UR36][R8.64], R22 ;  /* 0x0000001608007986 */ /* 0x0001e2000c101124 */
[----:B------:R-:W-:Y:S05]  /*5bf0*/  BRA `(.L_x_1645) ;  /* 0x0000000c000c7947 */ /* 0x000fea0003800000 */
.L_x_1642:
        /* <DEDUP_REMOVED lines=10> */
.L_x_1647:
[----:B------:R-:W-:-:S05]  /*5ca0*/  LOP3.LUT R3, R22, 0xffff, RZ, 0xc0, !PT ;  /* 0x0000ffff16037812 */ /* 0x000fca00078ec0ff */
[----:B------:R0:W-:Y:S01]  /*5cb0*/  STG.E desc[UR36][R8.64], R3 ;  /* 0x0000000308007986 */ /* 0x0001e2000c101924 */
[----:B------:R-:W-:Y:S05]  /*5cc0*/  BRA `(.L_x_1645) ;  /* 0x0000000800d87947 */ /* 0x000fea0003800000 */
.L_x_1646:
[----:B------:R0:W-:Y:S01]  /*5cd0*/  STG.E.U16 desc[UR36][R8.64], R22 ;  /* 0x0000001608007986 */ /* 0x0001e2000c101524 */
[----:B------:R-:W-:Y:S05]  /*5ce0*/  BRA `(.L_x_1645) ;  /* 0x0000000800d07947 */ /* 0x000fea0003800000 */
.L_x_1641:
        /* <DEDUP_REMOVED lines=9> */
.L_x_1649:
[----:B------:R-:W0:Y:S02]  /*5d80*/  I2F.S16 R0, R22 ;  /* 0x0000001600007306 */ /* 0x000e240000101400 */
[----:B0-----:R-:W-:-:S05]  /*5d90*/  F2FP.F16.F32.PACK_AB R0, RZ, R0 ;  /* 0x00000000ff00723e */ /* 0x001fca00000000ff */
[----:B------:R0:W-:Y:S01]  /*5da0*/  STG.E.U16 desc[UR36][R8.64], R0 ;  /* 0x0000000008007986 */ /* 0x0001e2000c101524 */
[----:B------:R-:W-:Y:S05]  /*5db0*/  BRA `(.L_x_1645) ;  /* 0x00000008009c7947 */ /* 0x000fea0003800000 */
.L_x_1648:
        /* <DEDUP_REMOVED lines=10> */
.L_x_1651:
[----:B------:R-:W0:Y:S02]  /*5e60*/  I2F.S16 R22, R22 ;  /* 0x0000001600167306 */ /* 0x000e240000101400 */
[----:B0-----:R-:W-:-:S04]  /*5e70*/  F2FP.F16.F32.PACK_AB R3, RZ, R22 ;  /* 0x00000016ff03723e */ /* 0x001fc800000000ff */
[----:B------:R-:W-:-:S05]  /*5e80*/  PRMT R3, R3, 0x5410, RZ ;  /* 0x0000541003037816 */ /* 0x000fca00000000ff */
[----:B------:R0:W-:Y:S01]  /*5e90*/  STG.E desc[UR36][R8.64], R3 ;  /* 0x0000000308007986 */ /* 0x0001e2000c101924 */
[----:B------:R-:W-:Y:S05]  /*5ea0*/  BRA `(.L_x_1645) ;  /* 0x0000000800607947 */ /* 0x000fea0003800000 */
.L_x_1650:
[----:B------:R-:W0:Y:S02]  /*5eb0*/  I2F.F64.S16 R22, R22 ;  /* 0x0000001600167312 */ /* 0x000e240000101c00 */
[----:B0-----:R0:W-:Y:S01]  /*5ec0*/  STG.E.64 desc[UR36][R8.64], R22 ;  /* 0x0000001608007986 */ /* 0x0011e2000c101b24 */
[----:B------:R-:W-:Y:S05]  /*5ed0*/  BRA `(.L_x_1645) ;  /* 0x0000000800547947 */ /* 0x000fea0003800000 */
.L_x_1640:
        /* <DEDUP_REMOVED lines=12> */
.L_x_1655:
        /* <DEDUP_REMOVED lines=16> */
.L_x_1658:
[----:B------:R-:W-:-:S07]  /*60a0*/  PRMT R4, R0, 0x7610, R4 ;  /* 0x0000761000047816 */ /* 0x000fce0000000004 */
.L_x_1657:
[----:B------:R-:W-:Y:S05]  /*60b0*/  BSYNC.RECONVERGENT B0 ;  /* 0x0000000000007941 */ /* 0x000fea0003800200 */
.L_x_1656:
[----:B------:R0:W-:Y:S01]  /*60c0*/  STG.E.U8 desc[UR36][R8.64], R4 ;  /* 0x0000000408007986 */ /* 0x0001e2000c101124 */
[----:B------:R-:W-:Y:S05]  /*60d0*/  BRA `(.L_x_1645) ;  /* 0x0000000400d47947 */ /* 0x000fea0003800000 */
.L_x_1654:
        /* <DEDUP_REMOVED lines=16> */
.L_x_1661:
[----:B------:R-:W-:-:S07]  /*61e0*/  PRMT R4, R0, 0x7610, R4 ;  /* 0x0000761000047816 */ /* 0x000fce0000000004 */
.L_x_1660:
[----:B------:R-:W-:Y:S05]  /*61f0*/  BSYNC.RECONVERGENT B0 ;  /* 0x0000000000007941 */ /* 0x000fea0003800200 */
.L_x_1659:
[----:B------:R0:W-:Y:S01]  /*6200*/  STG.E.U8 desc[UR36][R8.64], R4 ;  /* 0x0000000408007986 */ /* 0x0001e2000c101124 */
[----:B------:R-:W-:Y:S05]  /*6210*/  BRA `(.L_x_1645) ;  /* 0x0000000400847947 */ /* 0x000fea0003800000 */
.L_x_1653:
[----:B------:R-:W-:-:S13]  /*6220*/  ISETP.NE.AND P0, PT, R0, 0x1c, PT ;  /* 0x0000001c0000780c */ /* 0x000fda0003f05270 */
[----:B------:R-:W-:Y:S05]  /*6230*/  @!P0 BRA `(.L_x_1662) ;  /* 0x00000000005c8947 */ /* 0x000fea0003800000 */
[----:B------:R-:W-:-:S13]  /*6240*/  ISETP.NE.AND P0, PT, R0, 0x1d, PT ;  /* 0x0000001d0000780c */ /* 0x000fda0003f05270 */
[----:B------:R-:W-:Y:S05]  /*6250*/  @!P0 BRA `(.L_x_1663) ;  /* 0x0000000000448947 */ /* 0x000fea0003800000 */
[----:B------:R-:W-:-:S13]  /*6260*/  ISETP.NE.AND P0, PT, R0, 0x2c, PT ;  /* 0x0000002c0000780c */ /* 0x000fda0003f05270 */
[----:B------:R-:W-:Y:S05]  /*6270*/  @P0 BRA `(.L_x_1644) ;  /* 0x0000000000a00947 */ /* 0x000fea0003800000 */
[----:B------:R-:W0:Y:S02]  /*6280*/  I2F.S16 R3, R22 ;  /* 0x0000001600037306 */ /* 0x000e240000101400 */
        /* <DEDUP_REMOVED lines=14> */
.L_x_1663:
[----:B------:R-:W-:Y:S01]  /*6370*/  LOP3.LUT R22, R22, 0xffff, RZ, 0xc0, !PT ;  /* 0x0000ffff16167812 */ /* 0x000fe200078ec0ff */
[----:B------:R-:W-:-:S05]  /*6380*/  IMAD.MOV.U32 R23, RZ, RZ, RZ ;  /* 0x000000ffff177224 */ /* 0x000fca00078e00ff */
[----:B------:R0:W-:Y:S01]  /*6390*/  STG.E.64 desc[UR36][R8.64], R22 ;  /* 0x0000001608007986 */ /* 0x0001e2000c101b24 */
[----:B------:R-:W-:Y:S05]  /*63a0*/  BRA `(.L_x_1645) ;  /* 0x0000000400207947 */ /* 0x000fea0003800000 */
.L_x_1662:
[----:B------:R-:W-:-:S05]  /*63b0*/  LOP3.LUT R3, R22, 0xffff, RZ, 0xc0, !PT ;  /* 0x0000ffff16037812 */ /* 0x000fca00078ec0ff */
[----:B------:R0:W-:Y:S01]  /*63c0*/  STG.E desc[UR36][R8.64], R3 ;  /* 0x0000000308007986 */ /* 0x0001e2000c101924 */
[----:B------:R-:W-:Y:S05]  /*63d0*/  BRA `(.L_x_1645) ;  /* 0x0000000400147947 */ /* 0x000fea0003800000 */
.L_x_1652:
        /* <DEDUP_REMOVED lines=8> */
.L_x_1665:
[----:B------:R-:W-:Y:S01]  /*6460*/  CS2R R6, SRZ ;  /* 0x0000000000067805 */ /* 0x000fe2000001ff00 */
[----:B------:R-:W0:Y:S04]  /*6470*/  I2F.F64.S16 R4, R22 ;  /* 0x0000001600047312 */ /* 0x000e280000101c00 */
[----:B0-----:R0:W-:Y:S01]  /*6480*/  STG.E.128 desc[UR36][R8.64], R4 ;  /* 0x0000000408007986 */ /* 0x0011e2000c101d24 */
[----:B------:R-:W-:Y:S05]  /*6490*/  BRA `(.L_x_1645) ;  /* 0x0000000000e47947 */ /* 0x000fea0003800000 */
.L_x_1664:
[----:B------:R-:W-:-:S13]  /*64a0*/  ISETP.NE.AND P0, PT, R0, 0xf, PT ;  /* 0x0000000f0000780c */ /* 0x000fda0003f05270 */
[----:B------:R-:W-:Y:S05]  /*64b0*/  @!P0 BRA `(.L_x_1666) ;  /* 0x0000000000d08947 */ /* 0x000fea0003800000 */
[----:B------:R-:W-:-:S13]  /*64c0*/  ISETP.NE.AND P0, PT, R0, 0x17, PT ;  /* 0x000000170000780c */ /* 0x000fda0003f05270 */
[----:B------:R-:W-:Y:S05]  /*64d0*/  @!P0 BRA `(.L_x_1667) ;  /* 0x0000000000848947 */ /* 0x000fea0003800000 */
[----:B------:R-:W-:-:S13]  /*64e0*/  ISETP.NE.AND P0, PT, R0, 0x18, PT ;  /* 0x000000180000780c */ /* 0x000fda0003f05270 */
[----:B------:R-:W-:Y:S05]  /*64f0*/  @!P0 BRA `(.L_x_1668) ;  /* 0x0000000000448947 */ /* 0x000fea0003800000 */
.L_x_1644:
        /* <DEDUP_REMOVED lines=16> */
.L_x_1669:
[----:B------:R-:W-:Y:S05]  /*6600*/  BRA `(.L_x_1645) ;  /* 0x0000000000887947 */ /* 0x000fea0003800000 */
.L_x_1668:
        /* <DEDUP_REMOVED lines=11> */
.L_x_1671:
[----:B------:R-:W-:Y:S05]  /*66c0*/  BSYNC.RECONVERGENT B0 ;  /* 0x0000000000007941 */ /* 0x000fea0003800200 */
.L_x_1670:
[----:B------:R1:W-:Y:S01]  /*66d0*/  STG.E.U8 desc[UR36][R8.64], R3 ;  /* 0x0000000308007986 */ /* 0x0003e2000c101124 */
[----:B------:R-:W-:Y:S05]  /*66e0*/  BRA `(.L_x_1645) ;  /* 0x0000000000507947 */ /* 0x000fea0003800000 */
.L_x_1667:
        /* <DEDUP_REMOVED lines=12> */
.L_x_1672:
[----:B------:R-:W-:Y:S01]  /*67b0*/  IMAD.MOV.U32 R3, RZ, RZ, 0x7f ;  /* 0x0000007fff037424 */ /* 0x000fe200078e00ff */
[----:B------:R-:W-:-:S04]  /*67c0*/  ISETP.GT.U32.AND P0, PT, R5, 0x7f800000, PT ;  /* 0x7f8000000500780c */ /* 0x000fc80003f04070 */
[----:B------:R-:W-:-:S05]  /*67d0*/  SEL R3, R3, 0x7c, P0 ;  /* 0x0000007c03037807 */ /* 0x000fca0000000000 */
[----:B------:R2:W-:Y:S01]  /*67e0*/  STG.E.U8 desc[UR36][R8.64], R3 ;  /* 0x0000000308007986 */ /* 0x0005e2000c101124 */
[----:B------:R-:W-:Y:S05]  /*67f0*/  BRA `(.L_x_1645) ;  /* 0x00000000000c7947 */ /* 0x000fea0003800000 */
.L_x_1666:
[----:B------:R-:W0:Y:S02]  /*6800*/  I2F.S16 R0, R22 ;  /* 0x0000001600007306 */ /* 0x000e240000101400 */
[----:B0-----:R-:W-:-:S05]  /*6810*/  F2FP.BF16.F32.PACK_AB R0, RZ, R0 ;  /* 0x00000000ff00723e */ /* 0x001fca00000010ff */
[----:B------:R0:W-:Y:S02]  /*6820*/  STG.E.U16 desc[UR36][R8.64], R0 ;  /* 0x0000000008007986 */ /* 0x0001e4000c101524 */
.L_x_1645:
[----:B------:R-:W-:Y:S05]  /*6830*/  BSYNC.RECONVERGENT B6 ;  /* 0x0000000000067941 */ /* 0x000fea0003800200 */
.L_x_1639:
[----:B------:R-:W-:-:S07]  /*6840*/  VIADD R19, R19, 0x80 ;  /* 0x0000008013137836 */ /* 0x000fce0000000000 */
.L_x_1604:
[----:B------:R-:W-:Y:S05]  /*6850*/  BSYNC.RECONVERGENT B7 ;  /* 0x0000000000077941 */ /* 0x000fea0003800200 */
.L_x_1603:
[----:B------:R-:W-:-:S13]  /*6860*/  ISETP.GE.AND P0, PT, R19, R16, PT ;  /* 0x000000101300720c */ /* 0x000fda0003f06270 */
[----:B------:R-:W-:Y:S05]  /*6870*/  @P0 EXIT ;  /* 0x000000000000094d */ /* 0x000fea0003800000 */
[----:B01234-:R-:W0:Y:S01]  /*6880*/  LDC.64 R4, c[0x0][0x388] ;  /* 0x0000e200ff047b82 */ /* 0x01fe220000000a00 */
[----:B------:R-:W1:Y:S01]  /*6890*/  LDCU UR4, c[0x0][0x3a8] ;  /* 0x00007500ff0477ac */ /* 0x000e620008000800 */
[----:B------:R-:W-:Y:S01]  /*68a0*/  PRMT R0, R18, 0x9910, RZ ;  /* 0x0000991012007816 */ /* 0x000fe200000000ff */
[----:B------:R-:W-:-:S03]  /*68b0*/  IMAD R2, R2, 0x200, R19 ;  /* 0x0000020002027824 */ /* 0x000fc600078e0213 */
[----:B------:R-:W-:Y:S01]  /*68c0*/  ISETP.GT.AND P1, PT, R0, 0x9, PT ;  /* 0x000000090000780c */ /* 0x000fe20003f24270 */
[----:B-1----:R-:W-:-:S05]  /*68d0*/  IMAD R3, R2, UR4, RZ ;  /* 0x0000000402037c24 */ /* 0x002fca000f8e02ff */
        /* <DEDUP_REMOVED lines=13> */
.L_x_1676:
[----:B------:R-:W-:Y:S01]  /*69b0*/  STG.E.U8 desc[UR36][R2.64], R17 ;  /* 0x0000001102007986 */ /* 0x000fe2000c101124 */
[----:B------:R-:W-:Y:S05]  /*69c0*/  EXIT ;  /* 0x000000000000794d */ /* 0x000fea0003800000 */
.L_x_1675:
        /* <DEDUP_REMOVED lines=8> */
[----:B------:R-:W-:Y:S01]  /*6a50*/  STG.E.64 desc[UR36][R2.64], R4 ;  /* 0x0000000402007986 */ /* 0x000fe2000c101b24 */
[----:B------:R-:W-:Y:S05]  /*6a60*/  EXIT ;  /* 0x000000000000794d */ /* 0x000fea0003800000 */
.L_x_1679:
[----:B------:R-:W-:-:S05]  /*6a70*/  LOP3.LUT R17, R17, 0xffff, RZ, 0xc0, !PT ;  /* 0x0000ffff11117812 */ /* 0x000fca00078ec0ff */
[----:B------:R-:W-:Y:S01]  /*6a80*/  STG.E desc[UR36][R2.64], R17 ;  /* 0x0000001102007986 */ /* 0x000fe2000c101924 */
[----:B------:R-:W-:Y:S05]  /*6a90*/  EXIT ;  /* 0x000000000000794d */ /* 0x000fea0003800000 */
.L_x_1678:
[----:B------:R-:W-:Y:S01]  /*6aa0*/  STG.E.U16 desc[UR36][R2.64], R17 ;  /* 0x0000001102007986 */ /* 0x000fe2000c101524 */
[----:B------:R-:W-:Y:S05]  /*6ab0*/  EXIT ;  /* 0x000000000000794d */ /* 0x000fea0003800000 */
.L_x_1674:
[----:B------:R-:W-:-:S13]  /*6ac0*/  ISETP.GT.AND P0, PT, R0, 0x6, PT ;  /* 0x000000060000780c */ /* 0x000fda0003f04270 */
[----:B------:R-:W-:Y:S05]  /*6ad0*/  @P0 BRA `(.L_x_1680) ;  /* 0x00000000002c0947 */ /* 0x000fea0003800000 */
[----:B------:R-:W-:-:S13]  /*6ae0*/  ISETP.NE.AND P0, PT, R0, 0x5, PT ;  /* 0x000000050000780c */ /* 0x000fda0003f05270 */
[----:B------:R-:W-:Y:S05]  /*6af0*/  @!P0 BRA `(.L_x_1681) ;  /* 0x0000000000148947 */ /* 0x000fea0003800000 */
[----:B------:R-:W-:-:S13]  /*6b00*/  ISETP.NE.AND P0, PT, R0, 0x6, PT ;  /* 0x000000060000780c */ /* 0x000fda0003f05270 */
[----:B------:R-:W-:Y:S05]  /*6b10*/  @P0 BRA `(.L_x_1677) ;  /* 0x0000000400ec0947 */ /* 0x000fea0003800000 */
[----:B------:R-:W0:Y:S02]  /*6b20*/  I2F.S16 R17, R17 ;  /* 0x0000001100117306 */ /* 0x000e240000101400 */
[----:B0-----:R-:W-:Y:S01]  /*6b30*/  STG.E desc[UR36][R2.64], R17 ;  /* 0x0000001102007986 */ /* 0x001fe2000c101924 */
[----:B------:R-:W-:Y:S05]  /*6b40*/  EXIT ;  /* 0x000000000000794d */ /* 0x000fea0003800000 */
.L_x_1681:
[----:B------:R-:W0:Y:S02]  /*6b50*/  I2F.S16 R0, R17 ;  /* 0x0000001100007306 */ /* 0x000e240000101400 */
[----:B0-----:R-:W-:-:S05]  /*6b60*/  F2FP.F16.F32.PACK_AB R0, RZ, R0 ;  /* 0x00000000ff00723e */ /* 0x001fca00000000ff */
[----:B------:R-:W-:Y:S01]  /*6b70*/  STG.E.U16 desc[UR36][R2.64], R0 ;  /* 0x0000000002007986 */ /* 0x000fe2000c101524 */
[----:B------:R-:W-:Y:S05]  /*6b80*/  EXIT ;  /* 0x000000000000794d */ /* 0x000fea0003800000 */
.L_x_1680:
        /* <DEDUP_REMOVED lines=8> */
[----:B0-----:R-:W-:Y:S01]  /*6c10*/  STG.E.64 desc[UR36][R2.64], R4 ;  /* 0x0000000402007986 */ /* 0x001fe2000c101b24 */
[----:B------:R-:W-:Y:S05]  /*6c20*/  EXIT ;  /* 0x000000000000794d */ /* 0x000fea0003800000 */
.L_x_1683:
[----:B------:R-:W0:Y:S02]  /*6c30*/  I2F.S16 R17, R17 ;  /* 0x0000001100117306 */ /* 0x000e240000101400 */
[----:B0-----:R-:W-:-:S04]  /*6c40*/  F2FP.F16.F32.PACK_AB R5, RZ, R17 ;  /* 0x00000011ff05723e */ /* 0x001fc800000000ff */
[----:B------:R-:W-:-:S05]  /*6c50*/  PRMT R5, R5, 0x5410, RZ ;  /* 0x0000541005057816 */ /* 0x000fca00000000ff */
[----:B------:R-:W-:Y:S01]  /*6c60*/  STG.E desc[UR36][R2.64], R5 ;  /* 0x0000000502007986 */ /* 0x000fe2000c101924 */
[----:B------:R-:W-:Y:S05]  /*6c70*/  EXIT ;  /* 0x000000000000794d */ /* 0x000fea0003800000 */
.L_x_1682:
[----:B------:R-:W0:Y:S02]  /*6c80*/  I2F.F64.S16 R4, R17 ;  /* 0x0000001100047312 */ /* 0x000e240000101c00 */
[----:B0-----:R-:W-:Y:S01]  /*6c90*/  STG.E.64 desc[UR36][R2.64], R4 ;  /* 0x0000000402007986 */ /* 0x001fe2000c101b24 */
[----:B------:R-:W-:Y:S05]  /*6ca0*/  EXIT ;  /* 0x000000000000794d */ /* 0x000fea0003800000 */
.L_x_1673:
        /* <DEDUP_REMOVED lines=10> */
[----:B------:R-:W-:Y:S01]  /*6d50*/  STG.E.U16 desc[UR36][R2.64], R17 ;  /* 0x0000001102007986 */ /* 0x000fe2000c101524 */
[----:B------:R-:W-:Y:S05]  /*6d60*/  EXIT ;  /* 0x000000000000794d */ /* 0x000fea0003800000 */
.L_x_1687:
        /* <DEDUP_REMOVED lines=17> */
.L_x_1689:
[----:B------:R-:W-:Y:S05]  /*6e80*/  BSYNC.RECONVERGENT B0 ;  /* 0x0000000000007941 */ /* 0x000fea0003800200 */
.L_x_1688:
[----:B------:R-:W-:Y:S01]  /*6e90*/  STG.E.U8 desc[UR36][R2.64], R0 ;  /* 0x0000000002007986 */ /* 0x000fe2000c101124 */
[----:B------:R-:W-:Y:S05]  /*6ea0*/  EXIT ;  /* 0x000000000000794d */ /* 0x000fea0003800000 */
.L_x_1686:
        /* <DEDUP_REMOVED lines=17> */
.L_x_1691:
[----:B------:R-:W-:Y:S05]  /*6fc0*/  BSYNC.RECONVERGENT B0 ;  /* 0x0000000000007941 */ /* 0x000fea0003800200 */
.L_x_1690:
[----:B------:R-:W-:Y:S01]  /*6fd0*/  STG.E.U8 desc[UR36][R2.64], R0 ;  /* 0x0000000002007986 */ /* 0x000fe2000c101124 */
[----:B------:R-:W-:Y:S05]  /*6fe0*/  EXIT ;  /* 0x000000000000794d */ /* 0x000fea0003800000 */
.L_x_1685:
        /* <DEDUP_REMOVED lines=21> */
.L_x_1693:
[----:B------:R-:W-:Y:S01]  /*7140*/  LOP3.LUT R4, R17, 0xffff, RZ, 0xc0, !PT ;  /* 0x0000ffff11047812 */ /* 0x000fe200078ec0ff */
[----:B------:R-:W-:-:S05]  /*7150*/  IMAD.MOV.U32 R5, RZ, RZ, RZ ;  /* 0x000000ffff057224 */ /* 0x000fca00078e00ff */
[----:B------:R-:W-:Y:S01]  /*7160*/  STG.E.64 desc[UR36][R2.64], R4 ;  /* 0x0000000402007986 */ /* 0x000fe2000c101b24 */
[----:B------:R-:W-:Y:S05]  /*7170*/  EXIT ;  /* 0x000000000000794d */ /* 0x000fea0003800000 */
.L_x_1692:
[----:B------:R-:W-:-:S05]  /*7180*/  LOP3.LUT R17, R17, 0xffff, RZ, 0xc0, !PT ;  /* 0x0000ffff11117812 */ /* 0x000fca00078ec0ff */
[----:B------:R-:W-:Y:S01]  /*7190*/  STG.E desc[UR36][R2.64], R17 ;  /* 0x0000001102007986 */ /* 0x000fe2000c101924 */
[----:B------:R-:W-:Y:S05]  /*71a0*/  EXIT ;  /* 0x000000000000794d */ /* 0x000fea0003800000 */
.L_x_1684:
[----:B------:R-:W-:-:S13]  /*71b0*/  ISETP.GT.AND P0, PT, R0, 0xe, PT ;  /* 0x0000000e0000780c */ /* 0x000fda0003f04270 */
[----:B------:R-:W-:Y:S05]  /*71c0*/  @P0 BRA `(.L_x_1694) ;  /* 0x0000000000280947 */ /* 0x000fea0003800000 */
[----:B------:R-:W-:-:S13]  /*71d0*/  ISETP.NE.AND P0, PT, R0, 0xa, PT ;  /* 0x0000000a0000780c */ /* 0x000fda0003f05270 */
[----:B------:R-:W-:Y:S05]  /*71e0*/  @!P0 BRA `(.L_x_1695) ;  /* 0x0000000000108947 */ /* 0x000fea0003800000 */
[----:B------:R-:W-:-:S13]  /*71f0*/  ISETP.NE.AND P0, PT, R0, 0xb, PT ;  /* 0x0000000b0000780c */ /* 0x000fda0003f05270 */
[----:B------:R-:W-:Y:S05]  /*7200*/  @P0 BRA `(.L_x_1677) ;  /* 0x0000000000300947 */ /* 0x000fea0003800000 */
[----:B------:R-:W-:Y:S01]  /*7210*/  STG.E.U8 desc[UR36][R2.64], R17 ;  /* 0x0000001102007986 */ /* 0x000fe2000c101124 */
[----:B------:R-:W-:Y:S05]  /*7220*/  EXIT ;  /* 0x000000000000794d */ /* 0x000fea0003800000 */
.L_x_1695:
[----:B------:R-:W-:Y:S01]  /*7230*/  CS2R R6, SRZ ;  /* 0x0000000000067805 */ /* 0x000fe2000001ff00 */
[----:B------:R-:W0:Y:S04]  /*7240*/  I2F.F64.S16 R4, R17 ;  /* 0x0000001100047312 */ /* 0x000e280000101c00 */
[----:B0-----:R-:W-:Y:S01]  /*7250*/  STG.E.128 desc[UR36][R2.64], R4 ;  /* 0x0000000402007986 */ /* 0x001fe2000c101d24 */
[----:B------:R-:W-:Y:S05]  /*7260*/  EXIT ;  /* 0x000000000000794d */ /* 0x000fea0003800000 */
.L_x_1694:
[----:B------:R-:W-:-:S13]  /*7270*/  ISETP.NE.AND P0, PT, R0, 0xf, PT ;  /* 0x0000000f0000780c */ /* 0x000fda0003f05270 */
[----:B------:R-:W-:Y:S05]  /*7280*/  @!P0 BRA `(.L_x_1696) ;  /* 0x0000000000d48947 */ /* 0x000fea0003800000 */
[----:B------:R-:W-:-:S13]  /*7290*/  ISETP.NE.AND P0, PT, R0, 0x17, PT ;  /* 0x000000170000780c */ /* 0x000fda0003f05270 */
[----:B------:R-:W-:Y:S05]  /*72a0*/  @!P0 BRA `(.L_x_1697) ;  /* 0x0000000000848947 */ /* 0x000fea0003800000 */
[----:B------:R-:W-:-:S13]  /*72b0*/  ISETP.NE.AND P0, PT, R0, 0x18, PT ;  /* 0x000000180000780c */ /* 0x000fda0003f05270 */
[----:B------:R-:W-:Y:S05]  /*72c0*/  @!P0 BRA `(.L_x_1698) ;  /* 0x0000000000448947 */ /* 0x000fea0003800000 */
.L_x_1677:
        /* <DEDUP_REMOVED lines=16> */
.L_x_1699:
[----:B------:R-:W-:Y:S05]  /*73d0*/  EXIT ;  /* 0x000000000000794d */ /* 0x000fea0003800000 */
.L_x_1698:
        /* <DEDUP_REMOVED lines=11> */
.L_x_1701:
[----:B------:R-:W-:Y:S05]  /*7490*/  BSYNC.RECONVERGENT B0 ;  /* 0x0000000000007941 */ /* 0x000fea0003800200 */
.L_x_1700:
[----:B------:R-:W-:Y:S01]  /*74a0*/  STG.E.U8 desc[UR36][R2.64], R5 ;  /* 0x0000000502007986 */ /* 0x000fe2000c101124 */
[----:B------:R-:W-:Y:S05]  /*74b0*/  EXIT ;  /* 0x000000000000794d */ /* 0x000fea0003800000 */
.L_x_1697:
[----:B------:R-:W0:Y:S02]  /*74c0*/  I2F.S16 R17, R17 ;  /* 0x0000001100117306 */ /* 0x000e240000101400 */
        /* <DEDUP_REMOVED lines=9> */
[----:B0-----:R-:W-:-:S05]  /*7560*/  FADD.FTZ R5, R17, 128 ;  /* 0x4300000011057421 */ /* 0x001fca0000010000 */
[----:B------:R-:W-:Y:S01]  /*7570*/  STG.E.U8 desc[UR36][R2.64], R5 ;  /* 0x0000000502007986 */ /* 0x000fe2000c101124 */
[----:B------:R-:W-:Y:S05]  /*7580*/  EXIT ;  /* 0x000000000000794d */ /* 0x000fea0003800000 */
.L_x_1702:
[----:B------:R-:W-:Y:S01]  /*7590*/  IMAD.MOV.U32 R5, RZ, RZ, 0x7f ;  /* 0x0000007fff057424 */ /* 0x000fe200078e00ff */
[----:B------:R-:W-:-:S04]  /*75a0*/  ISETP.GT.U32.AND P0, PT, R17, 0x7f800000, PT ;  /* 0x7f8000001100780c */ /* 0x000fc80003f04070 */
[----:B------:R-:W-:-:S05]  /*75b0*/  SEL R5, R5, 0x7c, P0 ;  /* 0x0000007c05057807 */ /* 0x000fca0000000000 */
[----:B------:R-:W-:Y:S01]  /*75c0*/  STG.E.U8 desc[UR36][R2.64], R5 ;  /* 0x0000000502007986 */ /* 0x000fe2000c101124 */
[----:B------:R-:W-:Y:S05]  /*75d0*/  EXIT ;  /* 0x000000000000794d */ /* 0x000fea0003800000 */
.L_x_1696:
[----:B------:R-:W0:Y:S02]  /*75e0*/  I2F.S16 R0, R17 ;  /* 0x0000001100007306 */ /* 0x000e240000101400 */
[----:B0-----:R-:W-:-:S05]  /*75f0*/  F2FP.BF16.F32.PACK_AB R0, RZ, R0 ;  /* 0x00000000ff00723e */ /* 0x001fca00000010ff */
[----:B------:R-:W-:Y:S01]  /*7600*/  STG.E.U16 desc[UR36][R2.64], R0 ;  /* 0x0000000002007986 */ /* 0x000fe2000c101524 */
[----:B------:R-:W-:Y:S05]  /*7610*/  EXIT ;  /* 0x000000000000794d */ /* 0x000fea0003800000 */
.L_x_1703:
        /* <DEDUP_REMOVED lines=14> */
.L_x_23231:


//--------------------- .text._ZN2at6native18elementwise_kernelILi128ELi4EZNS0_22gpu_kernel_impl_nocastIZZZNS0_19signbit_kernel_cudaERNS_18TensorIteratorBaseEENKUlvE0_clEvENKUlvE0_clEvEUlfE_EEvS4_RKT_EUliE_EEviT1_ --------------------------
	.section	.text._ZN2at6native18elementwise_kernelILi128ELi4EZNS0_22gpu_kernel_impl_nocastIZZZNS0_19signbit_kernel_cudaERNS_18TensorIteratorBaseEENKUlvE0_clEvENKUlvE0_clEvEUlfE_EEvS4_RKT_EUliE_EEviT1_,"ax",@progbits
	.align	128
        .global         _ZN2at6native18elementwise_kernelILi128ELi4EZNS0_22gpu_kernel_impl_nocastIZZZNS0_19signbit_kernel_cudaERNS_18TensorIteratorBaseEENKUlvE0_clEvENKUlvE0_clEvEUlfE_EEvS4_RKT_EUliE_EEviT1_
        .type           _ZN2at6native18elementwise_kernelILi128ELi4EZNS0_22gpu_kernel_impl_nocastIZZZNS0_19signbit_kernel_cudaERNS_18TensorIteratorBaseEENKUlvE0_clEvENKUlvE0_clEvEUlfE_EEvS4_RKT_EUliE_EEviT1_,@function
        .size           _ZN2at6native18elementwise_kernelILi128ELi4EZNS0_22gpu_kernel_impl_nocastIZZZNS0_19signbit_kernel_cudaERNS_18TensorIteratorBaseEENKUlvE0_clEvENKUlvE0_clEvEUlfE_EEvS4_RKT_EUliE_EEviT1_,(.L_x_23232 - _ZN2at6native18elementwise_kernelILi128ELi4EZNS0_22gpu_kernel_impl_nocastIZZZNS0_19signbit_kernel_cudaERNS_18TensorIteratorBaseEENKUlvE0_clEvENKUlvE0_clEvEUlfE_EEvS4_RKT_EUliE_EEviT1_)
        .other          _ZN2at6native18elementwise_kernelILi128ELi4EZNS0_22gpu_kernel_impl_nocastIZZZNS0_19signbit_kernel_cudaERNS_18TensorIteratorBaseEENKUlvE0_clEvENKUlvE0_clEvEUlfE_EEvS4_RKT_EUliE_EEviT1_,@"STO_CUDA_ENTRY STV_DEFAULT"
_ZN2at6native18elementwise_kernelILi128ELi4EZNS0_22gpu_kernel_impl_nocastIZZZNS0_19signbit_kernel_cudaERNS_18TensorIteratorBaseEENKUlvE0_clEvENKUlvE0_clEvEUlfE_EEvS4_RKT_EUliE_EEviT1_:
.text._ZN2at6native18elementwise_kernelILi128ELi4EZNS0_22gpu_kernel_impl_nocastIZZZNS0_19signbit_kernel_cudaERNS_18TensorIteratorBaseEENKUlvE0_clEvENKUlvE0_clEvEUlfE_EEvS4_RKT_EUliE_EEviT1_:
        /* <DEDUP_REMOVED lines=15> */
[----:B0-----:R-:W2:Y:S06]  /*00f0*/  LDG.E R4, desc[UR6][R4.64] ;  /* 0x0000000604047981 */ /* 0x001eac000c1e1900 */
[----:B------:R-:W0:Y:S01]  /*0100*/  LDC.64 R6, c[0x0][0x580] ;  /* 0x00016000ff067b82 */ /* 0x000e220000000a00 */
[----:B------:R-:W-:-:S04]  /*0110*/  IADD3 R3, PT, PT, R3, 0x80, RZ ;  /* 0x0000008003037810 */ /* 0x000fc80007ffe0ff */
[----:B------:R-:W-:-:S13]  /*0120*/  ISETP.GE.AND P0, PT, R3, UR4, PT ;  /* 0x0000000403007c0c */ /* 0x000fda000bf06270 */
[----:B------:R-:W-:Y:S05]  /*0130*/  @P0 BREAK.RELIABLE B1 ;  /* 0x0000000000010942 */ /* 0x000fea0003800100 */
[----:B--2---:R-:W-:-:S05]  /*0140*/  SHF.R.U32.HI R9, RZ, 0x1f, R4 ;  /* 0x0000001fff097819 */ /* 0x004fca0000011604 */
[----:B0-----:R0:W-:Y:S01]  /*0150*/  STG.E.U8 desc[UR6][R6.64], R9 ;  /* 0x0000000906007986 */ /* 0x0011e2000c101106 */
[----:B------:R-:W-:Y:S05]  /*0160*/  @P0 BRA `(.L_x_1708) ;  /* 0x0000000000400947 */ /* 0x000fea0003800000 */
[----:B------:R-:W1:Y:S02]  /*0170*/  LDC.64 R4, c[0x0][0x588] ;  /* 0x00016200ff047b82 */ /* 0x000e640000000a00 */
[----:B-1----:R-:W2:Y:S06]  /*0180*/  LDG.E R4, desc[UR6][R4.64] ;  /* 0x0000000604047981 */ /* 0x002eac000c1e1900 */
[----:B0-----:R-:W0:Y:S01]  /*0190*/  LDC.64 R6, c[0x0][0x580] ;  /* 0x00016000ff067b82 */ /* 0x001e220000000a00 */
[----:B------:R-:W-:Y:S02]  /*01a0*/  IADD3 R3, PT, PT, R3, 0x80, RZ ;  /* 0x0000008003037810 */ /* 0x000fe40007ffe0ff */
[----:B--2---:R-:W-:-:S05]  /*01b0*/  SHF.R.U32.HI R9, RZ, 0x1f, R4 ;  /* 0x0000001fff097819 */ /* 0x004fca0000011604 */
[----:B0-----:R0:W-:Y:S02]  /*01c0*/  STG.E.U8 desc[UR6][R6.64], R9 ;  /* 0x0000000906007986 */ /* 0x0011e4000c101106 */
.L_x_1707:
[----:B------:R-:W-:-:S13]  /*01d0*/  ISETP.GE.AND P0, PT, R3, UR4, PT ;  /* 0x0000000403007c0c */ /* 0x000fda000bf06270 */
[----:B------:R-:W-:Y:S05]  /*01e0*/  @P0 BREAK.RELIABLE B1 ;  /* 0x0000000000010942 */ /* 0x000fea0003800100 */
[----:B------:R-:W-:Y:S05]  /*01f0*/  @P0 BRA `(.L_x_1708) ;  /* 0x00000000001c0947 */ /* 0x000fea0003800000 */
[----:B------:R-:W-:Y:S05]  /*0200*/  BSYNC.RELIABLE B1 ;  /* 0x0000000000017941 */ /* 0x000fea0003800100 */
.L_x_1706:
[----:B------:R-:W1:Y:S02]  /*0210*/  LDC.64 R4, c[0x0][0x588] ;  /* 0x00016200ff047b82 */ /* 0x000e640000000a00 */
[----:B-1----:R-:W2:Y:S06]  /*0220*/  LDG.E R4, desc[UR6][R4.64] ;  /* 0x0000000604047981 */ /* 0x002eac000c1e1900 */
[----:B0-----:R-:W0:Y:S01]  /*0230*/  LDC.64 R6, c[0x0][0x580] ;  /* 0x00016000ff067b82 */ /* 0x001e220000000a00 */
[----:B------:R-:W-:Y:S02]  /*0240*/  IADD3 R3, PT, PT, R3, 0x80, RZ ;  /* 0x0000008003037810 */ /* 0x000fe40007ffe0ff */
[----:B--2---:R-:W-:-:S05]  /*0250*/  SHF.R.U32.HI R9, RZ, 0x1f, R4 ;  /* 0x0000001fff097819 */ /* 0x004fca0000011604 */
[----:B0-----:R1:W-:Y:S02]  /*0260*/  STG.E.U8 desc[UR6][R6.64], R9 ;  /* 0x0000000906007986 */ /* 0x0013e4000c101106 */
.L_x_1708:
[----:B------:R-:W-:Y:S05]  /*0270*/  BSYNC.RECONVERGENT B0 ;  /* 0x0000000000007941 */ /* 0x000fea0003800200 */
.L_x_1705:
[----:B------:R-:W-:Y:S05]  /*0280*/  WARPSYNC.ALL ;  /* 0x0000000000007948 */ /* 0x000fea0003800000 */
[----:B------:R-:W-:-:S13]  /*0290*/  ISETP.GE.AND P0, PT, R3, UR4, PT ;  /* 0x0000000403007c0c */ /* 0x000fda000bf06270 */
[----:B------:R-:W-:Y:S05]  /*02a0*/  @P0 EXIT ;  /* 0x000000000000094d */ /* 0x000fea0003800000 */
[----:B------:R-:W2:Y:S02]  /*02b0*/  LDC.64 R2, c[0x0][0x588] ;  /* 0x00016200ff027b82 */ /* 0x000ea40000000a00 */
[----:B--2---:R-:W0:Y:S06]  /*02c0*/  LDG.E R2, desc[UR6][R2.64] ;  /* 0x0000000602027981 */ /* 0x004e2c000c1e1900 */
[----:B------:R-:W2:Y:S01]  /*02d0*/  LDC.64 R4, c[0x0][0x580] ;  /* 0x00016000ff047b82 */ /* 0x000ea20000000a00 */
[----:B01----:R-:W-:-:S05]  /*02e0*/  SHF.R.U32.HI R7, RZ, 0x1f, R2 ;  /* 0x0000001fff077819 */ /* 0x003fca0000011602 */
[----:B--2---:R-:W-:Y:S01]  /*02f0*/  STG.E.U8 desc[UR6][R4.64], R7 ;  /* 0x0000000704007986 */ /* 0x004fe2000c101106 */
[----:B------:R-:W-:Y:S05]  /*0300*/  EXIT ;  /* 0x000000000000794d */ /* 0x000fea0003800000 */
.L_x_1704:
        /* <DEDUP_REMOVED lines=306> */
.L_x_1712:
[----:B------:R-:W0:Y:S02]  /*1630*/  LDCU.128 UR8, c[0x0][0x580] ;  /* 0x0000b000ff0877ac */ /* 0x000e240008000c00 */
[----:B0-----:R-:W-:-:S04]  /*1640*/  IADD3 R6, P0, PT, R4, UR10, RZ ;  /* 0x0000000a04067c10 */ /* 0x001fc8000ff1e0ff */
[----:B------:R-:W-:-:S05]  /*1650*/  IADD3.X R7, PT, PT, RZ, UR11, RZ, P0, !PT ;  /* 0x0000000bff077c10 */ /* 0x000fca00087fe4ff */
[----:B------:R-:W2:Y:S01]  /*1660*/  LDG.E R6, desc[UR6][R6.64] ;  /* 0x0000000606067981 */ /* 0x000ea2000c1e1900 */
[----:B------:R-:W-:Y:S02]  /*1670*/  IADD3 R4, P0, PT, R5, UR8, RZ ;  /* 0x0000000805047c10 */ /* 0x000fe4000ff1e0ff */
[----:B------:R-:W-:Y:S02]  /*1680*/  IADD3 R3, PT, PT, R3, 0x80, RZ ;  /* 0x0000008003037810 */ /* 0x000fe40007ffe0ff */
[----:B------:R-:W-:Y:S02]  /*1690*/  IADD3.X R5, PT, PT, RZ, UR9, RZ, P0, !PT ;  /* 0x00000009ff057c10 */ /* 0x000fe400087fe4ff */
[----:B------:R-:W-:-:S13]  /*16a0*/  ISETP.GE.AND P0, PT, R3, UR4, PT ;  /* 0x0000000403007c0c */ /* 0x000fda000bf06270 */
[----:B------:R-:W-:Y:S05]  /*16b0*/  @P0 BREAK.RELIABLE B1 ;  /* 0x0000000000010942 */ /* 0x000fea0003800100 */
[----:B--2---:R-:W-:-:S05]  /*16c0*/  SHF.R.U32.HI R9, RZ, 0x1f, R6 ;  /* 0x0000001fff097819 */ /* 0x004fca0000011606 */
        /* <DEDUP_REMOVED lines=293> */
[----:B------:R-:W-:-:S04]  /*2920*/  IMAD R6, R13, UR8, R7 ;  /* 0x000000080d067c24 */ /* 0x000fc8000f8e0207 */
[----:B------:R-:W-:Y:S02]  /*2930*/  @P0 IMAD.MOV R10, RZ, RZ, -R10 ;  /* 0x000000ffff0a0224 */ /* 0x000fe400078e0a0a */
[C---:B--2---:R-:W-:Y:S02]  /*2940*/  IMAD R5, R6.reuse, UR10, R5 ;  /* 0x0000000a06057c24 */ /* 0x044fe4000f8e0205 */
[----:B0-----:R-:W-:Y:S02]  /*2950*/  @P0 IMAD R10, R17, R10, R11 ;  /* 0x0000000a110a0224 */ /* 0x001fe400078e020b */
[----:B------:R-:W-:Y:S02]  /*2960*/  IMAD R4, R6, UR11, R4 ;  /* 0x0000000b06047c24 */ /* 0x000fe4000f8e0204 */
[C---:B-1----:R-:W-:Y:S02]  /*2970*/  @P0 IMAD R5, R10.reuse, R8, R5 ;  /* 0x000000080a050224 */ /* 0x042fe400078e0205 */
[----:B------:R-:W-:-:S07]  /*2980*/  @P0 IMAD R4, R10, R9, R4 ;  /* 0x000000090a040224 */ /* 0x000fce00078e0204 */
.L_x_1714:
[----:B------:R-:W0:Y:S02]  /*2990*/  LDCU.128 UR8, c[0x0][0x580] ;  /* 0x0000b000ff0877ac */ /* 0x000e240008000c00 */
[----:B0-----:R-:W-:-:S04]  /*29a0*/  IADD3 R6, P0, PT, R4, UR10, RZ ;  /* 0x0000000a04067c10 */ /* 0x001fc8000ff1e0ff */
[----:B------:R-:W-:-:S05]  /*29b0*/  IADD3.X R7, PT, PT, RZ, UR11, RZ, P0, !PT ;  /* 0x0000000bff077c10 */ /* 0x000fca00087fe4ff */
[----:B------:R-:W2:Y:S01]  /*29c0*/  LDG.E R6, desc[UR6][R6.64] ;  /* 0x0000000606067981 */ /* 0x000ea2000c1e1900 */
[----:B------:R-:W-:Y:S02]  /*29d0*/  IADD3 R4, P0, PT, R5, UR8, RZ ;  /* 0x0000000805047c10 */ /* 0x000fe4000ff1e0ff */
[----:B------:R-:W-:Y:S02]  /*29e0*/  IADD3 R3, PT, PT, R3, 0x80, RZ ;  /* 0x0000008003037810 */ /* 0x000fe40007ffe0ff */
[----:B------:R-:W-:Y:S02]  /*29f0*/  IADD3.X R5, PT, PT, RZ, UR9, RZ, P0, !PT ;  /* 0x00000009ff057c10 */ /* 0x000fe400087fe4ff */
[----:B--2---:R-:W-:-:S05]  /*2a00*/  SHF.R.U32.HI R9, RZ, 0x1f, R6 ;  /* 0x0000001fff097819 */ /* 0x004fca0000011606 */
[----:B------:R0:W-:Y:S02]  /*2a10*/  STG.E.U8 desc[UR6][R4.64], R9 ;  /* 0x0000000904007986 */ /* 0x0001e4000c101106 */
.L_x_1711:
[----:B------:R-:W-:-:S13]  /*2a20*/  ISETP.GE.AND P0, PT, R3, UR4, PT ;  /* 0x0000000403007c0c */ /* 0x000fda000bf06270 */
[----:B------:R-:W-:Y:S05]  /*2a30*/  @P0 BREAK.RELIABLE B1 ;  /* 0x0000000000010942 */ /* 0x000fea0003800100 */
[----:B------:R-:W-:Y:S05]  /*2a40*/  @P0 BRA `(.L_x_1713) ;  /* 0x0000001000d00947 */ /* 0x000fea0003800000 */
[----:B------:R-:W-:Y:S05]  /*2a50*/  BSYNC.RELIABLE B1 ;  /* 0x0000000000017941 */ /* 0x000fea0003800100 */
.L_x_1710:
        /* <DEDUP_REMOVED lines=298> */
.L_x_1715:
        /* <DEDUP_REMOVED lines=9> */
.L_x_1713:
[----:B------:R-:W-:Y:S05]  /*3d90*/  BSYNC.RECONVERGENT B0 ;  /* 0x0000000000007941 */ /* 0x000fea0003800200 */
.L_x_1709:
[----:B------:R-:W-:Y:S05]  /*3da0*/  WARPSYNC.ALL ;  /* 0x0000000000007948 */ /* 0x000fea0003800000 */
[----:B------:R-:W-:-:S13]  /*3db0*/  ISETP.GE.AND P0, PT, R3, UR4, PT ;  /* 0x0000000403007c0c */ /* 0x000fda000bf06270 */
[----:B------:R-:W-:Y:S05]  /*3dc0*/  @P0 EXIT ;  /* 0x000000000000094d */ /* 0x000fea0003800000 */
[----:B------:R-:W2:Y:S01]  /*3dd0*/  LDCU.64 UR4, c[0x0][0x390] ;  /* 0x00007200ff0477ac */ /* 0x000ea20008000a00 */
[----:B01----:R-:W-:Y:S02]  /*3de0*/  MOV R4, RZ ;  /* 0x000000ff00047202 */ /* 0x003fe40000000f00 */
[----:B------:R-:W-:Y:S01]  /*3df0*/  MOV R5, R3 ;  /* 0x0000000300057202 */ /* 0x000fe20000000f00 */
[----:B------:R-:W0:Y:S01]  /*3e00*/  LDCU UR8, c[0x0][0x38c] ;  /* 0x00007180ff0877ac */ /* 0x000e220008000800 */
[----:B------:R-:W-:Y:S01]  /*3e10*/  ISETP.NE.AND P0, PT, R2, RZ, PT ;  /* 0x000000ff0200720c */ /* 0x000fe20003f05270 */
[----:B------:R-:W1:Y:S01]  /*3e20*/  LDCU.64 UR10, c[0x0][0x4b8] ;  /* 0x00009700ff0a77ac */ /* 0x000e620008000a00 */
[----:B--2---:R-:W-:-:S05]  /*3e30*/  IMAD.HI.U32 R4, R3, UR4, R4 ;  /* 0x0000000403047c27 */ /* 0x004fca000f8e0004 */
[----:B------:R-:W-:-:S05]  /*3e40*/  SHF.R.U32.HI R5, RZ, UR5, R4 ;  /* 0x00000005ff057c19 */ /* 0x000fca0008011604 */
[----:B------:R-:W-:-:S04]  /*3e50*/  IMAD.MOV R6, RZ, RZ, -R5 ;  /* 0x000000ffff067224 */ /* 0x000fc800078e0a05 */
        /* <DEDUP_REMOVED lines=289> */
.L_x_1716:
[----:B------:R-:W0:Y:S02]  /*5070*/  LDCU.128 UR8, c[0x0][0x580] ;  /* 0x0000b000ff0877ac */ /* 0x000e240008000c00 */
[----:B0-----:R-:W-:-:S04]  /*5080*/  IADD3 R4, P0, PT, R2, UR10, RZ ;  /* 0x0000000a02047c10 */ /* 0x001fc8000ff1e0ff */
[----:B------:R-:W-:-:S05]  /*5090*/  IADD3.X R5, PT, PT, RZ, UR11, RZ, P0, !PT ;  /* 0x0000000bff057c10 */ /* 0x000fca00087fe4ff */
[----:B------:R-:W2:Y:S01]  /*50a0*/  LDG.E R4, desc[UR6][R4.64] ;  /* 0x0000000604047981 */ /* 0x000ea2000c1e1900 */
[----:B------:R-:W-:-:S04]  /*50b0*/  IADD3 R2, P0, PT, R3, UR8, RZ ;  /* 0x0000000803027c10 */ /* 0x000fc8000ff1e0ff */
[----:B------:R-:W-:Y:S02]  /*50c0*/  IADD3.X R3, PT, PT, RZ, UR9, RZ, P0, !PT ;  /* 0x00000009ff037c10 */ /* 0x000fe400087fe4ff */
[----:B--2---:R-:W-:-:S05]  /*50d0*/  SHF.R.U32.HI R7, RZ, 0x1f, R4 ;  /* 0x0000001fff077819 */ /* 0x004fca0000011604 */
[----:B------:R-:W-:Y:S01]  /*50e0*/  STG.E.U8 desc[UR6][R2.64], R7 ;  /* 0x0000000702007986 */ /* 0x000fe2000c101106 */
[----:B------:R-:W-:Y:S05]  /*50f0*/  EXIT ;  /* 0x000000000000794d */ /* 0x000fea0003800000 */
.L_x_1717:
        /* <DEDUP_REMOVED lines=16> */
.L_x_23232:


//--------------------- .text._ZN2at6native27unrolled_elementwise_kernelIZZZNS0_19signbit_kernel_cudaERNS_18TensorIteratorBaseEENKUlvE0_clEvENKUlvE0_clEvEUlfE_St5arrayIPcLm2EELi4E23TrivialOffsetCalculatorILi1EjESB_NS0_6memory15LoadWithoutCastENSC_16StoreWithoutCastEEEviT_T0_T2_T3_T4_T5_ --------------------------
	.section	.text._ZN2at6native27unrolled_elementwise_kernelIZZZNS0_19signbit_kernel_cudaERNS_18TensorIteratorBaseEENKUlvE0_clEvENKUlvE0_clEvEUlfE_St5arrayIPcLm2EELi4E23TrivialOffsetCalculatorILi1EjESB_NS0_6memory15LoadWithoutCastENSC_16StoreWithoutCastEEEviT_T0_T2_T3_T4_T5_,"ax",@progbits
	.align	128
        .global         _ZN2at6native27unrolled_elementwise_kernelIZZZNS0_19signbit_kernel_cudaERNS_18TensorIteratorBaseEENKUlvE0_clEvENKUlvE0_clEvEUlfE_St5arrayIPcLm2EELi4E23TrivialOffsetCalculatorILi1EjESB_NS0_6memory15LoadWithoutCastENSC_16StoreWithoutCastEEEviT_T0_T2_T3_T4_T5_
        .type           _ZN2at6native27unrolled_elementwise_kernelIZZZNS0_19signbit_kernel_cudaERNS_18TensorIteratorBaseEENKUlvE0_clEvENKUlvE0_clEvEUlfE_St5arrayIPcLm2EELi4E23TrivialOffsetCalculatorILi1EjESB_NS0_6memory15LoadWithoutCastENSC_16StoreWithoutCastEEEviT_T0_T2_T3_T4_T5_,@function
        .size           _ZN2at6native27unrolled_elementwise_kernelIZZZNS0_19signbit_kernel_cudaERNS_18TensorIteratorBaseEENKUlvE0_clEvENKUlvE0_clEvEUlfE_St5arrayIPcLm2EELi4E23TrivialOffsetCalculatorILi1EjESB_NS0_6memory15LoadWithoutCastENSC_16StoreWithoutCastEEEviT_T0_T2_T3_T4_T5_,(.L_x_23233 - _ZN2at6native27unrolled_elementwise_kernelIZZZNS0_19signbit_kernel_cudaERNS_18TensorIteratorBaseEENKUlvE0_clEvENKUlvE0_clEvEUlfE_St5arrayIPcLm2EELi4E23TrivialOffsetCalculatorILi1EjESB_NS0_6memory15LoadWithoutCastENSC_16StoreWithoutCastEEEviT_T0_T2_T3_T4_T5_)
        .other          _ZN2at6native27unrolled_elementwise_kernelIZZZNS0_19signbit_kernel_cudaERNS_18TensorIteratorBaseEENKUlvE0_clEvENKUlvE0_clEvEUlfE_St5arrayIPcLm2EELi4E23TrivialOffsetCalculatorILi1EjESB_NS0_6memory15LoadWithoutCastENSC_16StoreWithoutCastEEEviT_T0_T2_T3_T4_T5_,@"STO_CUDA_ENTRY STV_DEFAULT"
_ZN2at6native27unrolled_elementwise_kernelIZZZNS0_19signbit_kernel_cudaERNS_18TensorIteratorBaseEENKUlvE0_clEvENKUlvE0_clEvEUlfE_St5arrayIPcLm2EELi4E23TrivialOffsetCalculatorILi1EjESB_NS0_6memory15LoadWithoutCastENSC_16StoreWithoutCastEEEviT_T0_T2_T3_T4_T5_:
.text._ZN2at6native27unrolled_elementwise_kernelIZZZNS0_19signbit_kernel_cudaERNS_18TensorIteratorBaseEENKUlvE0_clEvENKUlvE0_clEvEUlfE_St5arrayIPcLm2EELi4E23TrivialOffsetCalculatorILi1EjESB_NS0_6memory15LoadWithoutCastENSC_16StoreWithoutCastEEEviT_T0_T2_T3_T4_T5_:
[----:B------:R-:W-:Y:S01]  /*0000*/  LDC R1, c[0x0][0x37c] ;  /* 0x0000df00ff017b82 */ /* 0x000fe20000000800 */
[----:B------:R-:W0:Y:S07]  /*0010*/  S2R R5, SR_CTAID.X ;  /* 0x0000000000057919 */ /* 0x000e2e0000002500 */
[----:B------:R-:W0:Y:S01]  /*0020*/  LDC R0, c[0x0][0x380] ;  /* 0x0000e000ff007b82 */ /* 0x000e220000000800 */
[----:B------:R-:W1:Y:S01]  /*0030*/  LDCU.64 UR4, c[0x0][0x358] ;  /* 0x00006b00ff0477ac */ /* 0x000e620008000a00 */
        /* <DEDUP_REMOVED lines=12> */
[----:B0-----:R-:W-:-:S06]  /*0100*/  @!P0 IMAD.WIDE.U32 R6, R15, 0x4, R6 ;  /* 0x000000040f068825 */ /* 0x001fcc00078e0006 */
[----:B-1----:R-:W3:Y:S06]  /*0110*/  @!P0 LDG.E R6, desc[UR4][R6.64] ;  /* 0x0000000406068981 */ /* 0x002eec000c1e1900 */
[----:B------:R-:W-:Y:S01]  /*0120*/  @!P4 IMAD R21, R5, 0x200, R4 ;  /* 0x000002000515c824 */ /* 0x000fe200078e0204 */
[----:B------:R-:W0:Y:S01]  /*0130*/  @!P4 LDC.64 R12, c[0x0][0x390] ;  /* 0x0000e400ff0ccb82 */ /* 0x000e220000000a00 */
[----:B------:R-:W-:Y:S02]  /*0140*/  @!P4 VIADD R4, R4, 0x80 ;  /* 0x000000800404c836 */ /* 0x000fe40000000000 */
[----:B--2---:R-:W-:-:S03]  /*0150*/  @!P1 IMAD.WIDE.U32 R10, R17, 0x4, R10 ;  /* 0x00000004110a9825 */ /* 0x004fc600078e000a */
[----:B------:R-:W-:-:S03]  /*0160*/  ISETP.GE.AND P2, PT, R4, R3, PT ;  /* 0x000000030400720c */ /* 0x000fc60003f46270 */
[----:B------:R1:W2:Y:S10]  /*0170*/  @!P1 LDG.E R10, desc[UR4][R10.64] ;  /* 0x000000040a0a9981 */ /* 0x0002b4000c1e1900 */
[----:B------:R-:W4:Y:S01]  /*0180*/  @!P2 LDC.64 R8, c[0x0][0x390] ;  /* 0x0000e400ff08ab82 */ /* 0x000f220000000a00 */
[----:B------:R-:W-:-:S02]  /*0190*/  @!P2 IMAD R19, R5, 0x200, R4 ;  /* 0x000002000513a824 */ /* 0x000fc400078e0204 */
[----:B0-----:R-:W-:-:S06]  /*01a0*/  @!P4 IMAD.WIDE.U32 R12, R21, 0x4, R12 ;  /* 0x00000004150cc825 */ /* 0x001fcc00078e000c */
[----:B------:R-:W5:Y:S01]  /*01b0*/  @!P4 LDG.E R12, desc[UR4][R12.64] ;  /* 0x000000040c0cc981 */ /* 0x000f62000c1e1900 */
[----:B----4-:R-:W-:-:S06]  /*01c0*/  @!P2 IMAD.WIDE.U32 R8, R19, 0x4, R8 ;  /* 0x000000041308a825 */ /* 0x010fcc00078e0008 */
[----:B------:R0:W4:Y:S01]  /*01d0*/  @!P2 LDG.E R8, desc[UR4][R8.64] ;  /* 0x000000040808a981 */ /* 0x000122000c1e1900 */
[----:B------:R-:W-:Y:S01]  /*01e0*/  ISETP.GE.AND P3, PT, R0, R3, PT ;  /* 0x000000030000720c */ /* 0x000fe20003f66270 */
[----:B------:R-:W-:Y:S01]  /*01f0*/  BSSY.RECONVERGENT B0, `(.L_x_1718) ;  /* 0x0000024000007945 */ /* 0x000fe20003800200 */
[----:B------:R-:W-:-:S03]  /*0200*/  PRMT R4, RZ, 0x7610, R4 ;  /* 0x00007610ff047816 */ /* 0x000fc60000000004 */
[----:B------:R-:W-:Y:S01]  /*0210*/  BSSY.RELIABLE B1, `(.L_x_1719) ;  /* 0x000001a000017945 */ /* 0x000fe20003800100 */
[----:B-1----:R-:W-:Y:S02]  /*0220*/  PRMT R11, RZ, 0x7610, R11 ;  /* 0x00007610ff0b7816 */ /* 0x002fe4000000000b */
[----:B0-----:R-:W-:Y:S02]  /*0230*/  PRMT R9, RZ, 0x7610, R9 ;  /* 0x00007610ff097816 */ /* 0x001fe40000000009 */
[----:B---3--:R-:W-:Y:S02]  /*0240*/  @!P0 SHF.R.U32.HI R2, RZ, 0x1f, R6 ;  /* 0x0000001fff028819 */ /* 0x008fe40000011606 */
[----:B--2---:R-:W-:-:S04]  /*0250*/  @!P1 SHF.R.U32.HI R14, RZ, 0x1f, R10 ;  /* 0x0000001fff0e9819 */ /* 0x004fc8000001160a */
[----:B------:R-:W-:Y:S02]  /*0260*/  @!P1 PRMT R4, R14, 0x7610, R4 ;  /* 0x000076100e049816 */ /* 0x000fe40000000004 */
[----:B-----5:R-:W-:-:S04]  /*0270*/  @!P4 SHF.R.U32.HI R16, RZ, 0x1f, R12 ;  /* 0x0000001fff10c819 */ /* 0x020fc8000001160c */
[----:B------:R-:W-:Y:S02]  /*0280*/  @!P4 PRMT R9, R16, 0x7610, R9 ;  /* 0x000076101009c816 */ /* 0x000fe40000000009 */
[----:B----4-:R-:W-:-:S04]  /*0290*/  @!P2 SHF.R.U32.HI R15, RZ, 0x1f, R8 ;  /* 0x0000001fff0fa819 */ /* 0x010fc80000011608 */
[----:B------:R-:W-:Y:S01]  /*02a0*/  @!P2 PRMT R11, R15, 0x7610, R11 ;  /* 0x000076100f0ba816 */ /* 0x000fe2000000000b */
[----:B------:R-:W-:Y:S06]  /*02b0*/  @P3 BRA `(.L_x_1720) ;  /* 0x00000000003c3947 */ /* 0x000fec0003800000 */
[----:B------:R-:W0:Y:S01]  /*02c0*/  LDCU.64 UR6, c[0x0][0x388] ;  /* 0x00007100ff0677ac */ /* 0x000e220008000a00 */
[----:B------:R-:W-:Y:S02]  /*02d0*/  IMAD R6, R5, 0x200, R0 ;  /* 0x0000020005067824 */ /* 0x000fe400078e0200 */
[----:B------:R-:W-:-:S03]  /*02e0*/  VIADD R0, R0, 0x80 ;  /* 0x0000008000007836 */ /* 0x000fc60000000000 */
[----:B0-----:R-:W-:-:S04]  /*02f0*/  IADD3 R6, P0, PT, R6, UR6, RZ ;  /* 0x0000000606067c10 */ /* 0x001fc8000ff1e0ff */
[----:B------:R-:W-:Y:S02]  /*0300*/  IADD3.X R7, PT, PT, RZ, UR7, RZ, P0, !PT ;  /* 0x00000007ff077c10 */ /* 0x000fe400087fe4ff */
[----:B------:R-:W-:-:S03]  /*0310*/  ISETP.GE.AND P0, PT, R0, R3, PT ;  /* 0x000000030000720c */ /* 0x000fc60003f06270 */
[----:B------:R0:W-:Y:S10]  /*0320*/  STG.E.U8 desc[UR4][R6.64], R2 ;  /* 0x0000000206007986 */ /* 0x0001f4000c101104 */
[----:B------:R-:W-:Y:S05]  /*0330*/  @P0 BREAK.RELIABLE B1 ;  /* 0x0000000000010942 */ /* 0x000fea0003800100 */
[----:B------:R-:W-:Y:S05]  /*0340*/  @P0 BRA `(.L_x_1721) ;  /* 0x0000000000380947 */ /* 0x000fea0003800000 */
[----:B------:R-:W1:Y:S01]  /*0350*/  LDCU.64 UR6, c[0x0][0x388] ;  /* 0x00007100ff0677ac */ /* 0x000e620008000a00 */
[----:B0-----:R-:W-:Y:S02]  /*0360*/  IMAD R6, R5, 0x200, R0 ;  /* 0x0000020005067824 */ /* 0x001fe400078e0200 */
[----:B------:R-:W-:-:S03]  /*0370*/  VIADD R0, R0, 0x80 ;  /* 0x0000008000007836 */ /* 0x000fc60000000000 */
[----:B-1----:R-:W-:-:S05]  /*0380*/  IADD3 R6, P0, PT, R6, UR6, RZ ;  /* 0x0000000606067c10 */ /* 0x002fca000ff1e0ff */
[----:B------:R-:W-:-:S05]  /*0390*/  IMAD.X R7, RZ, RZ, UR7, P0 ;  /* 0x00000007ff077e24 */ /* 0x000fca00080e06ff */
[----:B------:R0:W-:Y:S03]  /*03a0*/  STG.E.U8 desc[UR4][R6.64], R4 ;  /* 0x0000000406007986 */ /* 0x0001e6000c101104 */
.L_x_1720:
[----:B------:R-:W-:Y:S05]  /*03b0*/  BSYNC.RELIABLE B1 ;  /* 0x0000000000017941 */ /* 0x000fea0003800100 */
.L_x_1719:
[----:B------:R-:W-:-:S13]  /*03c0*/  ISETP.GE.AND P0, PT, R0, R3, PT ;  /* 0x000000030000720c */ /* 0x000fda0003f06270 */
[----:B------:R-:W1:Y:S01]  /*03d0*/  @!P0 LDC.64 R12, c[0x0][0x388] ;  /* 0x0000e200ff0c8b82 */ /* 0x000e620000000a00 */
[----:B0-----:R-:W-:Y:S02]  /*03e0*/  @!P0 IMAD R7, R5, 0x200, R0 ;  /* 0x0000020005078824 */ /* 0x001fe400078e0200 */
[----:B------:R-:W-:-:S03]  /*03f0*/  @!P0 VIADD R0, R0, 0x80 ;  /* 0x0000008000008836 */ /* 0x000fc60000000000 */
[----:B-1----:R-:W-:-:S04]  /*0400*/  @!P0 IADD3 R6, P1, PT, R7, R12, RZ ;  /* 0x0000000c07068210 */ /* 0x002fc80007f3e0ff */
[----:B------:R-:W-:-:S05]  /*0410*/  @!P0 IADD3.X R7, PT, PT, RZ, R13, RZ, P1, !PT ;  /* 0x0000000dff078210 */ /* 0x000fca0000ffe4ff */
[----:B------:R1:W-:Y:S04]  /*0420*/  @!P0 STG.E.U8 desc[UR4][R6.64], R9 ;  /* 0x0000000906008986 */ /* 0x0003e8000c101104 */
.L_x_1721:
[----:B------:R-:W-:Y:S05]  /*0430*/  BSYNC.RECONVERGENT B0 ;  /* 0x0000000000007941 */ /* 0x000fea0003800200 */
.L_x_1718:
[----:B------:R-:W-:Y:S05]  /*0440*/  WARPSYNC.ALL ;  /* 0x0000000000007948 */ /* 0x000fea0003800000 */
[----:B------:R-:W-:-:S13]  /*0450*/  ISETP.GE.AND P0, PT, R0, R3, PT ;  /* 0x000000030000720c */ /* 0x000fda0003f06270 */
[----:B------:R-:W-:Y:S05]  /*0460*/  @P0 EXIT ;  /* 0x000000000000094d */ /* 0x000fea0003800000 */
[----:B------:R-:W0:Y:S01]  /*0470*/  LDCU.64 UR6, c[0x0][0x388] ;  /* 0x00007100ff0677ac */ /* 0x000e220008000a00 */
[----:B------:R-:W-:-:S05]  /*0480*/  IMAD R0, R5, 0x200, R0 ;  /* 0x0000020005007824 */ /* 0x000fca00078e0200 */
[----:B0-----:R-:W-:-:S05]  /*0490*/  IADD3 R2, P0, PT, R0, UR6, RZ ;  /* 0x0000000600027c10 */ /* 0x001fca000ff1e0ff */
[----:B------:R-:W-:-:S05]  /*04a0*/  IMAD.X R3, RZ, RZ, UR7, P0 ;  /* 0x00000007ff037e24 */ /* 0x000fca00080e06ff */
[----:B------:R-:W-:Y:S01]  /*04b0*/  STG.E.U8 desc[UR4][R2.64], R11 ;  /* 0x0000000b02007986 */ /* 0x000fe2000c101104 */
[----:B------:R-:W-:Y:S05]  /*04c0*/  EXIT ;  /* 0x000000000000794d */ /* 0x000fea0003800000 */
.L_x_1722:
        /* <DEDUP_REMOVED lines=11> */
.L_x_23233:


//--------------------- .text._ZN2at6native29vectorized_elementwise_kernelILi2EZZZNS0_19signbit_kernel_cudaERNS_18TensorIteratorBaseEENKUlvE0_clEvENKUlvE0_clEvEUlfE_St5arrayIPcLm2EEEEviT0_T1_ --------------------------
	.section	.text._ZN2at6native29vectorized_elementwise_kernelILi2EZZZNS0_19signbit_kernel_cudaERNS_18TensorIteratorBaseEENKUlvE0_clEvENKUlvE0_clEvEUlfE_St5arrayIPcLm2EEEEviT0_T1_,"ax",@progbits
	.align	128
        .global         _ZN2at6native29vectorized_elementwise_kernelILi2EZZZNS0_19signbit_kernel_cudaERNS_18TensorIteratorBaseEENKUlvE0_clEvENKUlvE0_clEvEUlfE_St5arrayIPcLm2EEEEviT0_T1_
        .type           _ZN2at6native29vectorized_elementwise_kernelILi2EZZZNS0_19signbit_kernel_cudaERNS_18TensorIteratorBaseEENKUlvE0_clEvENKUlvE0_clEvEUlfE_St5arrayIPcLm2EEEEviT0_T1_,@function
        .size           _ZN2at6native29vectorized_elementwise_kernelILi2EZZZNS0_19signbit_kernel_cudaERNS_18TensorIteratorBaseEENKUlvE0_clEvENKUlvE0_clEvEUlfE_St5arrayIPcLm2EEEEviT0_T1_,(.L_x_23234 - _ZN2at6native29vectorized_elementwise_kernelILi2EZZZNS0_19signbit_kernel_cudaERNS_18TensorIteratorBaseEENKUlvE0_clEvENKUlvE0_clEvEUlfE_St5arrayIPcLm2EEEEviT0_T1_)
        .other          _ZN2at6native29vectorized_elementwise_kernelILi2EZZZNS0_19signbit_kernel_cudaERNS_18TensorIteratorBaseEENKUlvE0_clEvENKUlvE0_clEvEUlfE_St5arrayIPcLm2EEEEviT0_T1_,@"STO_CUDA_ENTRY STV_DEFAULT"
_ZN2at6native29vectorized_elementwise_kernelILi2EZZZNS0_19signbit_kernel_cudaERNS_18TensorIteratorBaseEENKUlvE0_clEvENKUlvE0_clEvEUlfE_St5arrayIPcLm2EEEEviT0_T1_:
.text._ZN2at6native29vectorized_elementwise_kernelILi2EZZZNS0_19signbit_kernel_cudaERNS_18TensorIteratorBaseEENKUlvE0_clEvENKUlvE0_clEvEUlfE_St5arrayIPcLm2EEEEviT0_T1_:
        /* <DEDUP_REMOVED lines=8> */
[----:B------:R-:W0:Y:S02]  /*0080*/  S2R R23, SR_TID.X ;  /* 0x0000000000177919 */ /* 0x000e240000002100 */
[----:B0-----:R-:W-:Y:S01]  /*0090*/  ISETP.GE.U32.AND P6, PT, R23, R16, PT ;  /* 0x000000101700720c */ /* 0x001fe20003fc6070 */
[----:B------:R-:W-:-:S12]  /*00a0*/  IMAD.MOV.U32 R17, RZ, RZ, R23 ;  /* 0x000000ffff117224 */ /* 0x000fd800078e0017 */
[----:B------:R-:W0:Y:S01]  /*00b0*/  @!P6 LDC.64 R2, c[0x0][0x390] ;  /* 0x0000e400ff02eb82 */ /* 0x000e220000000a00 */
[----:B------:R-:W-:-:S04]  /*00c0*/  @!P6 IMAD.IADD R5, R0, 0x1, R17 ;  /* 0x000000010005e824 */ /* 0x000fc800078e0211 */
[----:B0-----:R-:W-:-:S06]  /*00d0*/  @!P6 IMAD.WIDE.U32 R2, R5, 0x4, R2 ;  /* 0x000000040502e825 */ /* 0x001fcc00078e0002 */
[----:B------:R-:W2:Y:S01]  /*00e0*/  @!P6 LDG.E R2, desc[UR4][R2.64] ;  /* 0x000000040202e981 */ /* 0x000ea2000c1e1900 */
[----:B------:R-:W-:-:S05]  /*00f0*/  @!P6 VIADD R23, R17, 0x80 ;  /* 0x000000801117e836 */ /* 0x000fca0000000000 */
[----:B------:R-:W-:-:S13]  /*0100*/  ISETP.GE.U32.AND P0, PT, R23, R16, PT ;  /* 0x000000101700720c */ /* 0x000fda0003f06070 */
[----:B------:R-:W-:Y:S01]  /*0110*/  @!P0 IMAD.IADD R29, R0, 0x1, R23 ;  /* 0x00000001001d8824 */ /* 0x000fe200078e0217 */
[----:B------:R-:W0:Y:S01]  /*0120*/  @!P0 LDC.64 R12, c[0x0][0x390] ;  /* 0x0000e400ff0c8b82 */ /* 0x000e220000000a00 */
[----:B------:R-:W-:-:S05]  /*0130*/  @!P0 VIADD R23, R23, 0x80 ;  /* 0x0000008017178836 */ /* 0x000fca0000000000 */
[----:B------:R-:W-:-:S13]  /*0140*/  ISETP.GE.U32.AND P1, PT, R23, R16, PT ;  /* 0x000000101700720c */ /* 0x000fda0003f26070 */
[----:B------:R-:W-:Y:S01]  /*0150*/  @!P1 IMAD.IADD R20, R0, 0x1, R23 ;  /* 0x0000000100149824 */ /* 0x000fe200078e0217 */
[----:B------:R-:W1:Y:S01]  /*0160*/  @!P1 LDC.64 R14, c[0x0][0x390] ;  /* 0x0000e400ff0e9b82 */ /* 0x000e620000000a00 */
[----:B------:R-:W-:Y:S02]  /*0170*/  @!P1 VIADD R23, R23, 0x80 ;  /* 0x0000008017179836 */ /* 0x000fe40000000000 */
[----:B0-----:R-:W-:-:S03]  /*0180*/  @!P0 IMAD.WIDE.U32 R12, R29, 0x4, R12 ;  /* 0x000000041d0c8825 */ /* 0x001fc600078e000c */
[----:B------:R-:W-:-:S03]  /*0190*/  ISETP.GE.U32.AND P2, PT, R23, R16, PT ;  /* 0x000000101700720c */ /* 0x000fc60003f46070 */
[----:B------:R-:W3:Y:S10]  /*01a0*/  @!P0 LDG.E R12, desc[UR4][R12.64] ;  /* 0x000000040c0c8981 */ /* 0x000ef4000c1e1900 */
[----:B------:R-:W-:Y:S01]  /*01b0*/  @!P2 IMAD.IADD R27, R0, 0x1, R23 ;  /* 0x00000001001ba824 */ /* 0x000fe200078e0217 */
[----:B------:R-:W0:Y:S01]  /*01c0*/  @!P2 LDC.64 R10, c[0x0][0x390] ;  /* 0x0000e400ff0aab82 */ /* 0x000e220000000a00 */
[----:B------:R-:W-:-:S02]  /*01d0*/  @!P2 VIADD R23, R23, 0x80 ;  /* 0x000000801717a836 */ /* 0x000fc40000000000 */
[----:B-1----:R-:W-:-:S03]  /*01e0*/  @!P1 IMAD.WIDE.U32 R14, R20, 0x4, R14 ;  /* 0x00000004140e9825 */ /* 0x002fc600078e000e */
[----:B------:R-:W-:-:S03]  /*01f0*/  ISETP.GE.U32.AND P3, PT, R23, R16, PT ;  /* 0x000000101700720c */ /* 0x000fc60003f66070 */
[----:B------:R-:W4:Y:S10]  /*0200*/  @!P1 LDG.E R14, desc[UR4][R14.64] ;  /* 0x000000040e0e9981 */ /* 0x000f34000c1e1900 */
[----:B------:R-:W-:-:S02]  /*0210*/  @!P3 IMAD.IADD R25, R0, 0x1, R23 ;  /* 0x000000010019b824 */ /* 0x000fc400078e0217 */
[----:B------:R-:W-:Y:S02]  /*0220*/  @!P3 VIADD R23, R23, 0x80 ;  /* 0x000000801717b836 */ /* 0x000fe40000000000 */
[----:B0-----:R-:W-:-:S03]  /*0230*/  @!P2 IMAD.WIDE.U32 R10, R27, 0x4, R10 ;  /* 0x000000041b0aa825 */ /* 0x001fc600078e000a */
[----:B------:R-:W-:-:S03]  /*0240*/  ISETP.GE.U32.AND P4, PT, R23, R16, PT ;  /* 0x000000101700720c */ /* 0x000fc60003f86070 */
[----:B------:R-:W5:Y:S10]  /*0250*/  @!P2 LDG.E R10, desc[UR4][R10.64] ;  /* 0x000000040a0aa981 */ /* 0x000f74000c1e1900 */
[----:B------:R-:W-:Y:S01]  /*0260*/  @!P4 IMAD.IADD R21, R0, 0x1, R23 ;  /* 0x000000010015c824 */ /* 0x000fe200078e0217 */
[----:B------:R-:W0:Y:S01]  /*0270*/  @!P4 LDC.64 R4, c[0x0][0x390] ;  /* 0x0000e400ff04cb82 */ /* 0x000e220000000a00 */
[----:B------:R-:W-:-:S05]  /*0280*/  @!P4 VIADD R23, R23, 0x80 ;  /* 0x000000801717c836 */ /* 0x000fca0000000000 */
[----:B------:R-:W-:-:S13]  /*0290*/  ISETP.GE.U32.AND P5, PT, R23, R16, PT ;  /* 0x000000101700720c */ /* 0x000fda0003fa6070 */
[----:B------:R-:W-:Y:S01]  /*02a0*/  @!P5 IMAD.IADD R19, R0, 0x1, R23 ;  /* 0x000000010013d824 */ /* 0x000fe200078e0217 */
[----:B------:R-:W1:Y:S01]  /*02b0*/  @!P5 LDC.64 R6, c[0x0][0x390] ;  /* 0x0000e400ff06db82 */ /* 0x000e620000000a00 */
[----:B------:R-:W-:Y:S02]  /*02c0*/  @!P5 VIADD R23, R23, 0x80 ;  /* 0x000000801717d836 */ /* 0x000fe40000000000 */
[----:B0-----:R-:W-:-:S04]  /*02d0*/  @!P4 IMAD.WIDE.U32 R4, R21, 0x4, R4 ;  /* 0x000000041504c825 */ /* 0x001fc800078e0004 */
[----:B-1----:R-:W-:Y:S02]  /*02e0*/  @!P5 IMAD.WIDE.U32 R6, R19, 0x4, R6 ;  /* 0x000000041306d825 */ /* 0x002fe400078e0006 */
[----:B------:R-:W5:Y:S04]  /*02f0*/  @!P4 LDG.E R19, desc[UR4][R4.64] ;  /* 0x000000040413c981 */ /* 0x000f68000c1e1900 */
[----:B------:R0:W5:Y:S01]  /*0300*/  @!P5 LDG.E R22, desc[UR4][R6.64] ;  /* 0x000000040616d981 */ /* 0x000162000c1e1900 */
[----:B--2---:R-:W-:Y:S02]  /*0310*/  @!P6 SHF.R.U32.HI R18, RZ, 0x1f, R2 ;  /* 0x0000001fff12e819 */ /* 0x004fe40000011602 */
[----:B------:R-:W-:Y:S01]  /*0320*/  ISETP.GE.U32.AND P6, PT, R23, R16, PT ;  /* 0x000000101700720c */ /* 0x000fe20003fc6070 */
[----:B------:R-:W1:-:S12]  /*0330*/  @!P3 LDC.64 R2, c[0x0][0x390] ;  /* 0x0000e400ff02bb82 */ /* 0x000e580000000a00 */
[----:B------:R-:W2:Y:S01]  /*0340*/  @!P6 LDC.64 R8, c[0x0][0x390] ;  /* 0x0000e400ff08eb82 */ /* 0x000ea20000000a00 */
[----:B------:R-:W-:Y:S02]  /*0350*/  @!P6 IMAD.IADD R23, R0, 0x1, R23 ;  /* 0x000000010017e824 */ /* 0x000fe400078e0217 */
[----:B-1----:R-:W-:-:S04]  /*0360*/  @!P3 IMAD.WIDE.U32 R2, R25, 0x4, R2 ;  /* 0x000000041902b825 */ /* 0x002fc800078e0002 */
[----:B--2---:R-:W-:Y:S02]  /*0370*/  @!P6 IMAD.WIDE.U32 R20, R23, 0x4, R8 ;  /* 0x000000041714e825 */ /* 0x004fe400078e0008 */
[----:B------:R1:W2:Y:S04]  /*0380*/  @!P3 LDG.E R9, desc[UR4][R2.64] ;  /* 0x000000040209b981 */ /* 0x0002a8000c1e1900 */
[----:B------:R-:W2:Y:S01]  /*0390*/  @!P6 LDG.E R20, desc[UR4][R20.64] ;  /* 0x000000041414e981 */ /* 0x000ea2000c1e1900 */
[----:B------:R-:W-:Y:S02]  /*03a0*/  PRMT R8, RZ, 0x7610, R8 ;  /* 0x00007610ff087816 */ /* 0x000fe40000000008 */
[----:B---3--:R-:W-:-:S04]  /*03b0*/  @!P0 SHF.R.U32.HI R12, RZ, 0x1f, R12 ;  /* 0x0000001fff0c8819 */ /* 0x008fc8000001160c */
[----:B------:R-:W-:Y:S02]  /*03c0*/  @!P0 PRMT R8, R12, 0x7610, R8 ;  /* 0x000076100c088816 */ /* 0x000fe40000000008 */
[----:B------:R-:W-:Y:S01]  /*03d0*/  ISETP.GE.U32.AND P0, PT, R17, R16, PT ;  /* 0x000000101100720c */ /* 0x000fe20003f06070 */
[----:B------:R-:W-:Y:S01]  /*03e0*/  BSSY.RECONVERGENT B0, `(.L_x_1724) ;  /* 0x000004c000007945 */ /* 0x000fe20003800200 */
[----:B0-----:R-:W-:-:S03]  /*03f0*/  PRMT R7, RZ, 0x7610, R7 ;  /* 0x00007610ff077816 */ /* 0x001fc60000000007 */
[----:B------:R-:W-:Y:S01]  /*0400*/  BSSY.RELIABLE B1, `(.L_x_1725) ;  /* 0x0000042000017945 */ /* 0x000fe20003800100 */
[----:B------:R-:W-:Y:S02]  /*0410*/  PRMT R5, RZ, 0x7610, R5 ;  /* 0x00007610ff057816 */ /* 0x000fe40000000005 */
[----:B------:R-:W-:Y:S02]  /*0420*/  PRMT R6, RZ, 0x7610, R6 ;  /* 0x00007610ff067816 */ /* 0x000fe40000000006 */
[----:B------:R-:W-:Y:S02]  /*0430*/  PRMT R4, RZ, 0x7610, R4 ;  /* 0x00007610ff047816 */ /* 0x000fe40000000004 */
[----:B-1----:R-:W-:Y:S02]  /*0440*/  PRMT R3, RZ, 0x7610, R3 ;  /* 0x00007610ff037816 */ /* 0x002fe40000000003 */
[----:B------:R-:W-:Y:S02]  /*0450*/  PRMT R2, RZ, 0x7610, R2 ;  /* 0x00007610ff027816 */ /* 0x000fe40000000002 */
[----:B----4-:R-:W-:-:S04]  /*0460*/  @!P1 SHF.R.U32.HI R14, RZ, 0x1f, R14 ;  /* 0x0000001fff0e9819 */ /* 0x010fc8000001160e */
[----:B------:R-:W-:Y:S02]  /*0470*/  @!P1 PRMT R7, R14, 0x7610, R7 ;  /* 0x000076100e079816 */ /* 0x000fe40000000007 */
[----:B-----5:R-:W-:-:S04]  /*0480*/  @!P2 SHF.R.U32.HI R10, RZ, 0x1f, R10 ;  /* 0x0000001fff0aa819 */ /* 0x020fc8000001160a */
[----:B------:R-:W-:Y:S02]  /*0490*/  @!P2 PRMT R5, R10, 0x7610, R5 ;  /* 0x000076100a05a816 */ /* 0x000fe40000000005 */
[----:B------:R-:W-:Y:S02]  /*04a0*/  @!P4 SHF.R.U32.HI R19, RZ, 0x1f, R19 ;  /* 0x0000001fff13c819 */ /* 0x000fe40000011613 */
[----:B------:R-:W-:Y:S02]  /*04b0*/  @!P5 SHF.R.U32.HI R22, RZ, 0x1f, R22 ;  /* 0x0000001fff16d819 */ /* 0x000fe40000011616 */
[----:B------:R-:W-:Y:S02]  /*04c0*/  @!P4 PRMT R4, R19, 0x7610, R4 ;  /* 0x000076101304c816 */ /* 0x000fe40000000004 */
[----:B------:R-:W-:Y:S02]  /*04d0*/  @!P5 PRMT R3, R22, 0x7610, R3 ;  /* 0x000076101603d816 */ /* 0x000fe40000000003 */
[----:B--2---:R-:W-:-:S02]  /*04e0*/  @!P3 SHF.R.U32.HI R9, RZ, 0x1f, R9 ;  /* 0x0000001fff09b819 */ /* 0x004fc40000011609 */
[----:B------:R-:W-:Y:S02]  /*04f0*/  @!P6 SHF.R.U32.HI R20, RZ, 0x1f, R20 ;  /* 0x0000001fff14e819 */ /* 0x000fe40000011614 */
[----:B------:R-:W-:Y:S02]  /*0500*/  @!P3 PRMT R6, R9, 0x7610, R6 ;  /* 0x000076100906b816 */ /* 0x000fe40000000006 */
[----:B------:R-:W-:Y:S01]  /*0510*/  @!P6 PRMT R2, R20, 0x7610, R2 ;  /* 0x000076101402e816 */ /* 0x000fe20000000002 */
[----:B------:R-:W-:Y:S06]  /*0520*/  @P0 BRA `(.L_x_1726) ;  /* 0x0000000000380947 */ /* 0x000fec0003800000 */
        /* <DEDUP_REMOVED lines=9> */
[----:B0-----:R-:W-:Y:S02]  /*05c0*/  IMAD.IADD R10, R0, 0x1, R17 ;  /* 0x00000001000a7824 */ /* 0x001fe400078e0211 */
[----:B------:R-:W-:-:S03]  /*05d0*/  VIADD R17, R17, 0x80 ;  /* 0x0000008011117836 */ /* 0x000fc60000000000 */
[----:B-1----:R-:W-:-:S05]  /*05e0*/  IADD3 R10, P0, PT, R10, UR6, RZ ;  /* 0x000000060a0a7c10 */ /* 0x002fca000ff1e0ff */
[----:B------:R-:W-:-:S05]  /*05f0*/  IMAD.X R11, RZ, RZ, UR7, P0 ;  /* 0x00000007ff0b7e24 */ /* 0x000fca00080e06ff */
[----:B------:R0:W-:Y:S03]  /*0600*/  STG.E.U8 desc[UR4][R10.64], R8 ;  /* 0x000000080a007986 */ /* 0x0001e6000c101104 */
.L_x_1726:
        /* <DEDUP_REMOVED lines=8> */
.L_x_1727:
[----:B------:R-:W-:-:S13]  /*0690*/  ISETP.GE.U32.AND P0, PT, R17, R16, PT ;  /* 0x000000101100720c */ /* 0x000fda0003f06070 */
[----:B------:R-:W-:Y:S05]  /*06a0*/  @P0 BRA `(.L_x_1729) ;  /* 0x0000000000380947 */ /* 0x000fea0003800000 */
[----:B------:R-:W2:Y:S01]  /*06b0*/  LDCU.64 UR6, c[0x0][0x388] ;  /* 0x00007100ff0677ac */ /* 0x000ea20008000a00 */
[----:B-1----:R-:W-:Y:S02]  /*06c0*/  IMAD.IADD R8, R0, 0x1, R17 ;  /* 0x0000000100087824 */ /* 0x002fe400078e0211 */
[----:B------:R-:W-:-:S03]  /*06d0*/  VIADD R17, R17, 0x80 ;  /* 0x0000008011117836 */ /* 0x000fc60000000000 */
[----:B--2---:R-:W-:-:S05]  /*06e0*/  IADD3 R8, P0, PT, R8, UR6, RZ ;  /* 0x0000000608087c10 */ /* 0x004fca000ff1e0ff */
[----:B------:R-:W-:-:S05]  /*06f0*/  IMAD.X R9, RZ, RZ, UR7, P0 ;  /* 0x00000007ff097e24 */ /* 0x000fca00080e06ff */
[----:B------:R1:W-:Y:S03]  /*0700*/  STG.E.U8 desc[UR4][R8.64], R5 ;  /* 0x0000000508007986 */ /* 0x0003e6000c101104 */
.L_x_1728:
[----:B------:R-:W-:-:S13]  /*0710*/  ISETP.GE.U32.AND P0, PT, R17, R16, PT ;  /* 0x000000101100720c */ /* 0x000fda0003f06070 */
[----:B------:R-:W-:Y:S05]  /*0720*/  @P0 BRA `(.L_x_1730) ;  /* 0x00000000003c0947 */ /* 0x000fea0003800000 */
[----:B------:R-:W2:Y:S01]  /*0730*/  LDCU.64 UR6, c[0x0][0x388] ;  /* 0x00007100ff0677ac */ /* 0x000ea20008000a00 */
[----:B01----:R-:W-:Y:S02]  /*0740*/  IMAD.IADD R8, R0, 0x1, R17 ;  /* 0x0000000100087824 */ /* 0x003fe400078e0211 */
[----:B------:R-:W-:-:S03]  /*0750*/  VIADD R17, R17, 0x80 ;  /* 0x0000008011117836 */ /* 0x000fc60000000000 */
[----:B--2---:R-:W-:-:S05]  /*0760*/  IADD3 R8, P0, PT, R8, UR6, RZ ;  /* 0x0000000608087c10 */ /* 0x004fca000ff1e0ff */
[----:B------:R-:W-:-:S05]  /*0770*/  IMAD.X R9, RZ, RZ, UR7, P0 ;  /* 0x00000007ff097e24 */ /* 0x000fca00080e06ff */
[----:B------:R2:W-:Y:S03]  /*0780*/  STG.E.U8 desc[UR4][R8.64], R6 ;  /* 0x0000000608007986 */ /* 0x0005e6000c101104 */
.L_x_1729:
[----:B------:R-:W-:-:S13]  /*0790*/  ISETP.GE.U32.AND P0, PT, R17, R16, PT ;  /* 0x000000101100720c */ /* 0x000fda0003f06070 */
[----:B------:R-:W-:Y:S05]  /*07a0*/  @P0 BREAK.RELIABLE B1 ;  /* 0x0000000000010942 */ /* 0x000fea0003800100 */
[----:B------:R-:W-:Y:S05]  /*07b0*/  @P0 BRA `(.L_x_1731) ;  /* 0x0000000000380947 */ /* 0x000fea0003800000 */
[----:B------:R-:W3:Y:S01]  /*07c0*/  LDCU.64 UR6, c[0x0][0x388] ;  /* 0x00007100ff0677ac */ /* 0x000ee20008000a00 */
[----:B--2---:R-:W-:Y:S02]  /*07d0*/  IMAD.IADD R6, R0, 0x1, R17 ;  /* 0x0000000100067824 */ /* 0x004fe400078e0211 */
[----:B------:R-:W-:-:S03]  /*07e0*/  VIADD R17, R17, 0x80 ;  /* 0x0000008011117836 */ /* 0x000fc60000000000 */
[----:B---3--:R-:W-:-:S05]  /*07f0*/  IADD3 R6, P0, PT, R6, UR6, RZ ;  /* 0x0000000606067c10 */ /* 0x008fca000ff1e0ff */
[----:B-1----:R-:W-:-:S05]  /*0800*/  IMAD.X R7, RZ, RZ, UR7, P0 ;  /* 0x00000007ff077e24 */ /* 0x002fca00080e06ff */
[----:B------:R2:W-:Y:S03]  /*0810*/  STG.E.U8 desc[UR4][R6.64], R4 ;  /* 0x0000000406007986 */ /* 0x0005e6000c101104 */
.L_x_1730:
[----:B------:R-:W-:Y:S05]  /*0820*/  BSYNC.RELIABLE B1 ;  /* 0x0000000000017941 */ /* 0x000fea0003800100 */
.L_x_1725:
[----:B------:R-:W-:-:S13]  /*0830*/  ISETP.GE.U32.AND P0, PT, R17, R16, PT ;  /* 0x000000101100720c */ /* 0x000fda0003f06070 */
[----:B--2---:R-:W2:Y:S01]  /*0840*/  @!P0 LDC.64 R6, c[0x0][0x388] ;  /* 0x0000e200ff068b82 */ /* 0x004ea20000000a00 */
[----:B-1----:R-:W-:Y:S02]  /*0850*/  @!P0 IMAD.IADD R5, R0, 0x1, R17 ;  /* 0x0000000100058824 */ /* 0x002fe400078e0211 */
[----:B------:R-:W-:-:S03]  /*0860*/  @!P0 VIADD R17, R17, 0x80 ;  /* 0x0000008011118836 */ /* 0x000fc60000000000 */
[----:B--2---:R-:W-:-:S05]  /*0870*/  @!P0 IADD3 R4, P1, PT, R5, R6, RZ ;  /* 0x0000000605048210 */ /* 0x004fca0007f3e0ff */
[----:B------:R-:W-:-:S05]  /*0880*/  @!P0 IMAD.X R5, RZ, RZ, R7, P1 ;  /* 0x000000ffff058224 */ /* 0x000fca00008e0607 */
[----:B------:R3:W-:Y:S03]  /*0890*/  @!P0 STG.E.U8 desc[UR4][R4.64], R3 ;  /* 0x0000000304008986 */ /* 0x0007e6000c101104 */
.L_x_1731:
[----:B------:R-:W-:Y:S05]  /*08a0*/  BSYNC.RECONVERGENT B0 ;  /* 0x0000000000007941 */ /* 0x000fea0003800200 */
.L_x_1724:
        /* <DEDUP_REMOVED lines=9> */
.L_x_1723:
[----:B------:R-:W0:Y:S01]  /*0940*/  S2R R15, SR_TID.X ;  /* 0x00000000000f7919 */ /* 0x000e220000002100 */
[----:B------:R-:W1:Y:S01]  /*0950*/  LDC.64 R2, c[0x0][0x390] ;  /* 0x0000e400ff027b82 */ /* 0x000e620000000a00 */
[----:B------:R-:W2:Y:S01]  /*0960*/  LDCU.64 UR6, c[0x0][0x388] ;  /* 0x00007100ff0677ac */ /* 0x000ea20008000a00 */
[----:B-1----:R-:W-:-:S04]  /*0970*/  IMAD.WIDE.U32 R2, R0, 0x4, R2 ;  /* 0x0000000400027825 */ /* 0x002fc800078e0002 */
[----:B0-----:R-:W-:-:S05]  /*0980*/  IMAD.WIDE.U32 R6, R15, 0x8, R2 ;  /* 0x000000080f067825 */ /* 0x001fca00078e0002 */
[----:B------:R-:W3:Y:S04]  /*0990*/  LDG.E.64 R8, desc[UR4][R6.64] ;  /* 0x0000000406087981 */ /* 0x000ee8000c1e1b00 */
[----:B------:R-:W4:Y:S04]  /*09a0*/  LDG.E.64 R10, desc[UR4][R6.64+0x400] ;  /* 0x00040004060a7981 */ /* 0x000f28000c1e1b00 */
[----:B------:R-:W5:Y:S04]  /*09b0*/  LDG.E.64 R12, desc[UR4][R6.64+0x800] ;  /* 0x00080004060c7981 */ /* 0x000f68000c1e1b00 */
[----:B------:R-:W5:Y:S01]  /*09c0*/  LDG.E.64 R4, desc[UR4][R6.64+0xc00] ;  /* 0x000c000406047981 */ /* 0x000f62000c1e1b00 */
[----:B--2---:R-:W-:-:S05]  /*09d0*/  IADD3 R2, P0, PT, R0, UR6, RZ ;  /* 0x0000000600027c10 */ /* 0x004fca000ff1e0ff */
[----:B------:R-:W-:Y:S02]  /*09e0*/  IMAD.X R3, RZ, RZ, UR7, P0 ;  /* 0x00000007ff037e24 */ /* 0x000fe400080e06ff */
[----:B------:R-:W-:Y:S01]  /*09f0*/  IMAD.WIDE.U32 R2, R15, 0x2, R2 ;  /* 0x000000020f027825 */ /* 0x000fe200078e0002 */
[----:B---3--:R-:W-:Y:S02]  /*0a00*/  SHF.R.U32.HI R8, RZ, 0x1f, R8 ;  /* 0x0000001fff087819 */ /* 0x008fe40000011608 */
[----:B------:R-:W-:Y:S02]  /*0a10*/  SHF.R.U32.HI R9, RZ, 0x1f, R9 ;  /* 0x0000001fff097819 */ /* 0x000fe40000011609 */
[----:B----4-:R-:W-:Y:S02]  /*0a20*/  SHF.R.U32.HI R10, RZ, 0x1f, R10 ;  /* 0x0000001fff0a7819 */ /* 0x010fe4000001160a */
[----:B------:R-:W-:Y:S02]  /*0a30*/  SHF.R.U32.HI R11, RZ, 0x1f, R11 ;  /* 0x0000001fff0b7819 */ /* 0x000fe4000001160b */
[----:B-----5:R-:W-:-:S02]  /*0a40*/  SHF.R.U32.HI R12, RZ, 0x1f, R12 ;  /* 0x0000001fff0c7819 */ /* 0x020fc4000001160c */
        /* <DEDUP_REMOVED lines=12> */
.L_x_1732:
        /* <DEDUP_REMOVED lines=15> */
.L_x_23234:


//--------------------- .text._ZN2at6native29vectorized_elementwise_kernelILi4EZZZNS0_19signbit_kernel_cudaERNS_18TensorIteratorBaseEENKUlvE0_clEvENKUlvE0_clEvEUlfE_St5arrayIPcLm2EEEEviT0_T1_ --------------------------
	.section	.text._ZN2at6native29vectorized_elementwise_kernelILi4EZZZNS0_19signbit_kernel_cudaERNS_18TensorIteratorBaseEENKUlvE0_clEvENKUlvE0_clEvEUlfE_St5arrayIPcLm2EEEEviT0_T1_,"ax",@progbits
	.align	128
        .global         _ZN2at6native29vectorized_elementwise_kernelILi4EZZZNS0_19signbit_kernel_cudaERNS_18TensorIteratorBaseEENKUlvE0_clEvENKUlvE0_clEvEUlfE_St5arrayIPcLm2EEEEviT0_T1_
        .type           _ZN2at6native29vectorized_elementwise_kernelILi4EZZZNS0_19signbit_kernel_cudaERNS_18TensorIteratorBaseEENKUlvE0_clEvENKUlvE0_clEvEUlfE_St5arrayIPcLm2EEEEviT0_T1_,@function
        .size           _ZN2at6native29vectorized_elementwise_kernelILi4EZZZNS0_19signbit_kernel_cudaERNS_18TensorIteratorBaseEENKUlvE0_clEvENKUlvE0_clEvEUlfE_St5arrayIPcLm2EEEEviT0_T1_,(.L_x_23235 - _ZN2at6native29vectorized_elementwise_kernelILi4EZZZNS0_19signbit_kernel_cudaERNS_18TensorIteratorBaseEENKUlvE0_clEvENKUlvE0_clEvEUlfE_St5arrayIPcLm2EEEEviT0_T1_)
        .other          _ZN2at6native29vectorized_elementwise_kernelILi4EZZZNS0_19signbit_kernel_cudaERNS_18TensorIteratorBaseEENKUlvE0_clEvENKUlvE0_clEvEUlfE_St5arrayIPcLm2EEEEviT0_T1_,@"STO_CUDA_ENTRY STV_DEFAULT"
_ZN2at6native29vectorized_elementwise_kernelILi4EZZZNS0_19signbit_kernel_cudaERNS_18TensorIteratorBaseEENKUlvE0_clEvENKUlvE0_clEvEUlfE_St5arrayIPcLm2EEEEviT0_T1_:
.text._ZN2at6native29vectorized_elementwise_kernelILi4EZZZNS0_19signbit_kernel_cudaERNS_18TensorIteratorBaseEENKUlvE0_clEvENKUlvE0_clEvEUlfE_St5arrayIPcLm2EEEEviT0_T1_:
        /* <DEDUP_REMOVED lines=97> */
.L_x_1736:
        /* <DEDUP_REMOVED lines=8> */
.L_x_1737:
        /* <DEDUP_REMOVED lines=8> */
.L_x_1738:
        /* <DEDUP_REMOVED lines=8> */
.L_x_1739:
        /* <DEDUP_REMOVED lines=9> */
.L_x_1740:
[----:B------:R-:W-:Y:S05]  /*0820*/  BSYNC.RELIABLE B1 ;  /* 0x0000000000017941 */ /* 0x000fea0003800100 */
.L_x_1735:
[----:B------:R-:W-:-:S13]  /*0830*/  ISETP.GE.U32.AND P0, PT, R17, R16, PT ;  /* 0x000000101100720c */ /* 0x000fda0003f06070 */
[----:B--2---:R-:W2:Y:S01]  /*0840*/  @!P0 LDC.64 R6, c[0x0][0x388] ;  /* 0x0000e200ff068b82 */ /* 0x004ea20000000a00 */
[----:B-1----:R-:W-:Y:S02]  /*0850*/  @!P0 IMAD.IADD R5, R0, 0x1, R17 ;  /* 0x0000000100058824 */ /* 0x002fe400078e0211 */
[----:B------:R-:W-:-:S03]  /*0860*/  @!P0 VIADD R17, R17, 0x80 ;  /* 0x0000008011118836 */ /* 0x000fc60000000000 */
[----:B--2---:R-:W-:-:S05]  /*0870*/  @!P0 IADD3 R4, P1, PT, R5, R6, RZ ;  /* 0x0000000605048210 */ /* 0x004fca0007f3e0ff */
[----:B------:R-:W-:-:S05]  /*0880*/  @!P0 IMAD.X R5, RZ, RZ, R7, P1 ;  /* 0x000000ffff058224 */ /* 0x000fca00008e0607 */
[----:B------:R3:W-:Y:S03]  /*0890*/  @!P0 STG.E.U8 desc[UR4][R4.64], R3 ;  /* 0x0000000304008986 */ /* 0x0007e6000c101104 */
.L_x_1741:
[----:B------:R-:W-:Y:S05]  /*08a0*/  BSYNC.RECONVERGENT B0 ;  /* 0x0000000000007941 */ /* 0x000fea0003800200 */
.L_x_1734:
        /* <DEDUP_REMOVED lines=9> */
.L_x_1733:
[----:B------:R-:W0:Y:S01]  /*0940*/  S2R R13, SR_TID.X ;  /* 0x00000000000d7919 */ /* 0x000e220000002100 */
[----:B------:R-:W1:Y:S01]  /*0950*/  LDC.64 R2, c[0x0][0x390] ;  /* 0x0000e400ff027b82 */ /* 0x000e620000000a00 */
[----:B------:R-:W2:Y:S01]  /*0960*/  LDCU.64 UR6, c[0x0][0x388] ;  /* 0x00007100ff0677ac */ /* 0x000ea20008000a00 */
[----:B-1----:R-:W-:-:S04]  /*0970*/  IMAD.WIDE.U32 R2, R0, 0x4, R2 ;  /* 0x0000000400027825 */ /* 0x002fc800078e0002 */
[----:B0-----:R-:W-:-:S05]  /*0980*/  IMAD.WIDE.U32 R14, R13, 0x10, R2 ;  /* 0x000000100d0e7825 */ /* 0x001fca00078e0002 */
[----:B------:R-:W3:Y:S04]  /*0990*/  LDG.E.128 R8, desc[UR4][R14.64] ;  /* 0x000000040e087981 */ /* 0x000ee8000c1e1d00 */
[----:B------:R-:W4:Y:S01]  /*09a0*/  LDG.E.128 R4, desc[UR4][R14.64+0x800] ;  /* 0x000800040e047981 */ /* 0x000f22000c1e1d00 */
[----:B--2---:R-:W-:-:S05]  /*09b0*/  IADD3 R2, P0, PT, R0, UR6, RZ ;  /* 0x0000000600027c10 */ /* 0x004fca000ff1e0ff */
[----:B------:R-:W-:Y:S02]  /*09c0*/  IMAD.X R3, RZ, RZ, UR7, P0 ;  /* 0x00000007ff037e24 */ /* 0x000fe400080e06ff */
[----:B------:R-:W-:Y:S01]  /*09d0*/  IMAD.WIDE.U32 R2, R13, 0x4, R2 ;  /* 0x000000040d027825 */ /* 0x000fe200078e0002 */
[----:B---3--:R-:W-:Y:S02]  /*09e0*/  SHF.R.U32.HI R10, RZ, 0x1f, R10 ;  /* 0x0000001fff0a7819 */ /* 0x008fe4000001160a */
[----:B------:R-:W-:Y:S02]  /*09f0*/  SHF.R.U32.HI R11, RZ, 0x1f, R11 ;  /* 0x0000001fff0b7819 */ /* 0x000fe4000001160b */
[----:B------:R-:W-:Y:S02]  /*0a00*/  SHF.R.U32.HI R8, RZ, 0x1f, R8 ;  /* 0x0000001fff087819 */ /* 0x000fe40000011608 */
[----:B------:R-:W-:Y:S02]  /*0a10*/  SHF.R.U32.HI R9, RZ, 0x1f, R9 ;  /* 0x0000001fff097819 */ /* 0x000fe40000011609 */
[----:B----4-:R-:W-:-:S02]  /*0a20*/  SHF.R.U32.HI R6, RZ, 0x1f, R6 ;  /* 0x0000001fff067819 */ /* 0x010fc40000011606 */
        /* <DEDUP_REMOVED lines=12> */
.L_x_1742:
        /* <DEDUP_REMOVED lines=9> */
.L_x_23235:


//--------------------- .text._ZN2at6native29vectorized_elementwise_kernelILi8EZZZNS0_19signbit_kernel_cudaERNS_18TensorIteratorBaseEENKUlvE0_clEvENKUlvE0_clEvEUlfE_St5arrayIPcLm2EEEEviT0_T1_ --------------------------
	.section	.text._ZN2at6native29vectorized_elementwise_kernelILi8EZZZNS0_19signbit_kernel_cudaERNS_18TensorIteratorBaseEENKUlvE0_clEvENKUlvE0_clEvEUlfE_St5arrayIPcLm2EEEEviT0_T1_,"ax",@progbits
	.align	128
        .global         _ZN2at6native29vectorized_elementwise_kernelILi8EZZZNS0_19signbit_kernel_cudaERNS_18TensorIteratorBaseEENKUlvE0_clEvENKUlvE0_clEvEUlfE_St5arrayIPcLm2EEEEviT0_T1_
        .type           _ZN2at6native29vectorized_elementwise_kernelILi8EZZZNS0_19signbit_kernel_cudaERNS_18TensorIteratorBaseEENKUlvE0_clEvENKUlvE0_clEvEUlfE_St5arrayIPcLm2EEEEviT0_T1_,@function
        .size           _ZN2at6native29vectorized_elementwise_kernelILi8EZZZNS0_19signbit_kernel_cudaERNS_18TensorIteratorBaseEENKUlvE0_clEvENKUlvE0_clEvEUlfE_St5arrayIPcLm2EEEEviT0_T1_,(.L_x_23236 - _ZN2at6native29vectorized_elementwise_kernelILi8EZZZNS0_19signbit_kernel_cudaERNS_18TensorIteratorBaseEENKUlvE0_clEvENKUlvE0_clEvEUlfE_St5arrayIPcLm2EEEEviT0_T1_)
        .other          _ZN2at6native29vectorized_elementwise_kernelILi8EZZZNS0_19signbit_kernel_cudaERNS_18TensorIteratorBaseEENKUlvE0_clEvENKUlvE0_clEvEUlfE_St5arrayIPcLm2EEEEviT0_T1_,@"STO_CUDA_ENTRY STV_DEFAULT"
_ZN2at6native29vectorized_elementwise_kernelILi8EZZZNS0_19signbit_kernel_cudaERNS_18TensorIteratorBaseEENKUlvE0_clEvENKUlvE0_clEvEUlfE_St5arrayIPcLm2EEEEviT0_T1_:
.text._ZN2at6native29vectorized_elementwise_kernelILi8EZZZNS0_19signbit_kernel_cudaERNS_18TensorIteratorBaseEENKUlvE0_clEvENKUlvE0_clEvEUlfE_St5arrayIPcLm2EEEEviT0_T1_:
[----:B------:R-:W-:Y:S01]  /*0000*/  LDC R1, c[0x0][0x37c] ;  /* 0x0000df00ff017b82 */ /* 0x000fe20000000800 */
[----:B------:R-:W-:Y:S05]  /*0010*/  EXIT ;  /* 0x000000000000794d */ /* 0x000fea0003800000 */
.L_x_1743:
        /* <DEDUP_REMOVED lines=14> */
.L_x_23236:


//--------------------- .text._ZN2at6native18elementwise_kernelILi128ELi4EZNS0_15gpu_kernel_implIZZZNS0_19signbit_kernel_cudaERNS_18TensorIteratorBaseEENKUlvE0_clEvENKUlvE_clEvEUldE_EEvS4_RKT_EUliE_EEviT1_ --------------------------
	.section	.text._ZN2at6native18elementwise_kernelILi128ELi4EZNS0_15gpu_kernel_implIZZZNS0_19signbit_kernel_cudaERNS_18TensorIteratorBaseEENKUlvE0_clEvENKUlvE_clEvEUldE_EEvS4_RKT_EUliE_EEviT1_,"ax",@progbits
	.align	128
        .global         _ZN2at6native18elementwise_kernelILi128ELi4EZNS0_15gpu_kernel_implIZZZNS0_19signbit_kernel_cudaERNS_18TensorIteratorBaseEENKUlvE0_clEvENKUlvE_clEvEUldE_EEvS4_RKT_EUliE_EEviT1_
        .type           _ZN2at6native18elementwise_kernelILi128ELi4EZNS0_15gpu_kernel_implIZZZNS0_19signbit_kernel_cudaERNS_18TensorIteratorBaseEENKUlvE0_clEvENKUlvE_clEvEUldE_EEvS4_RKT_EUliE_EEviT1_,@function
        .size           _ZN2at6native18elementwise_kernelILi128ELi4EZNS0_15gpu_kernel_implIZZZNS0_19signbit_kernel_cudaERNS_18TensorIteratorBaseEENKUlvE0_clEvENKUlvE_clEvEUldE_EEvS4_RKT_EUliE_EEviT1_,(.L_x_23237 - _ZN2at6native18elementwise_kernelILi128ELi4EZNS0_15gpu_kernel_implIZZZNS0_19signbit_kernel_cudaERNS_18TensorIteratorBaseEENKUlvE0_clEvENKUlvE_clEvEUldE_EEvS4_RKT_EUliE_EEviT1_)
        .other          _ZN2at6native18elementwise_kernelILi128ELi4EZNS0_15gpu_kernel_implIZZZNS0_19signbit_kernel_cudaERNS_18TensorIteratorBaseEENKUlvE0_clEvENKUlvE_clEvEUldE_EEvS4_RKT_EUliE_EEviT1_,@"STO_CUDA_ENTRY STV_DEFAULT"
_ZN2at6native18elementwise_kernelILi128ELi4EZNS0_15gpu_kernel_implIZZZNS0_19signbit_kernel_cudaERNS_18TensorIteratorBaseEENKUlvE0_clEvENKUlvE_clEvEUldE_EEvS4_RKT_EUliE_EEviT1_:
.text._ZN2at6native18elementwise_kernelILi128ELi4EZNS0_15gpu_kernel_implIZZZNS0_19signbit_kernel_cudaERNS_18TensorIteratorBaseEENKUlvE0_clEvENKUlvE_clEvEUldE_EEvS4_RKT_EUliE_EEviT1_:
        /* <DEDUP_REMOVED lines=319> */
.L_x_1746:
        /* <DEDUP_REMOVED lines=16> */
[----:B--2---:R-:W0:Y:S02]  /*14f0*/  I2F.F64.S16 R2, R2 ;  /* 0x0000000200027312 */ /* 0x004e240000101c00 */
[----:B0-----:R-:W-:Y:S01]  /*1500*/  MOV R0, R3 ;  /* 0x0000000300007202 */ /* 0x001fe20000000f00 */
[----:B------:R-:W-:Y:S06]  /*1510*/  BRA `(.L_x_1753) ;  /* 0x0000000c009c7947 */ /* 0x000fec0003800000 */
.L_x_1751:
[----:B------:R-:W2:Y:S02]  /*1520*/  LDG.E.U8 R2, desc[UR36][R4.64] ;  /* 0x0000002404027981 */ /* 0x000ea4000c1e1100 */
[----:B--2---:R-:W0:Y:S02]  /*1530*/  I2F.F64.U16 R2, R2 ;  /* 0x0000000200027312 */ /* 0x004e240000101800 */
[----:B0-----:R-:W-:Y:S01]  /*1540*/  IMAD.MOV.U32 R0, RZ, RZ, R3 ;  /* 0x000000ffff007224 */ /* 0x001fe200078e0003 */
[----:B------:R-:W-:Y:S06]  /*1550*/  BRA `(.L_x_1753) ;  /* 0x0000000c008c7947 */ /* 0x000fec0003800000 */
.L_x_1750:
[----:B------:R-:W-:-:S09]  /*1560*/  UISETP.NE.AND UP0, UPT, UR4, 0x2, UPT ;  /* 0x000000020400788c */ /* 0x000fd2000bf05270 */
[----:B------:R-:W-:Y:S05]  /*1570*/  BRA.U !UP0, `(.L_x_1754) ;  /* 0x0000000108307547 */ /* 0x000fea000b800000 */
[----:B------:R-:W-:-:S09]  /*1580*/  UISETP.NE.AND UP0, UPT, UR4, 0x3, UPT ;  /* 0x000000030400788c */ /* 0x000fd2000bf05270 */
[----:B------:R-:W-:Y:S05]  /*1590*/  BRA.U !UP0, `(.L_x_1755) ;  /* 0x0000000108187547 */ /* 0x000fea000b800000 */
[----:B------:R-:W-:-:S09]  /*15a0*/  UISETP.NE.AND UP0, UPT, UR4, 0x4, UPT ;  /* 0x000000040400788c */ /* 0x000fd2000bf05270 */
[----:B------:R-:W-:Y:S05]  /*15b0*/  BRA.U UP0, `(.L_x_1752) ;  /* 0x0000000900e47547 */ /* 0x000fea000b800000 */
[----:B------:R-:W2:Y:S02]  /*15c0*/  LDG.E.64 R2, desc[UR36][R4.64] ;  /* 0x0000002404027981 */ /* 0x000ea4000c1e1b00 */
[----:B--2---:R-:W0:Y:S02]  /*15d0*/  I2F.F64.S64 R2, R2 ;  /* 0x0000000200027312 */ /* 0x004e240000301c00 */
[----:B0-----:R-:W-:Y:S01]  /*15e0*/  IMAD.MOV.U32 R0, RZ, RZ, R3 ;  /* 0x000000ffff007224 */ /* 0x001fe200078e0003 */
[----:B------:R-:W-:Y:S06]  /*15f0*/  BRA `(.L_x_1753) ;  /* 0x0000000c00647947 */ /* 0x000fec0003800000 */
.L_x_1755:
[----:B------:R-:W2:Y:S02]  /*1600*/  LDG.E R2, desc[UR36][R4.64] ;  /* 0x0000002404027981 */ /* 0x000ea4000c1e1900 */
[----:B--2---:R-:W0:Y:S02]  /*1610*/  I2F.F64 R2, R2 ;  /* 0x0000000200027312 */ /* 0x004e240000201c00 */
[----:B0-----:R-:W-:Y:S01]  /*1620*/  MOV R0, R3 ;  /* 0x0000000300007202 */ /* 0x001fe20000000f00 */
[----:B------:R-:W-:Y:S06]  /*1630*/  BRA `(.L_x_1753) ;  /* 0x0000000c00547947 */ /* 0x000fec0003800000 */
.L_x_1754:
[----:B------:R-:W2:Y:S02]  /*1640*/  LDG.E.U16 R2, desc[UR36][R4.64] ;  /* 0x0000002404027981 */ /* 0x000ea4000c1e1500 */
[----:B--2---:R-:W0:Y:S02]  /*1650*/  I2F.F64.S16 R2, R2 ;  /* 0x0000000200027312 */ /* 0x004e240000101c00 */
[----:B0-----:R-:W-:Y:S01]  /*1660*/  IMAD.MOV.U32 R0, RZ, RZ, R3 ;  /* 0x000000ffff007224 */ /* 0x001fe200078e0003 */
[----:B------:R-:W-:Y:S06]  /*1670*/  BRA `(.L_x_1753) ;  /* 0x0000000c00447947 */ /* 0x000fec0003800000 */
.L_x_1749:
[----:B------:R-:W-:-:S09]  /*1680*/  UISETP.GT.AND UP0, UPT, UR4, 0x6, UPT ;  /* 0x000000060400788c */ /* 0x000fd2000bf04270 */
[----:B------:R-:W-:Y:S05]  /*1690*/  BRA.U UP0, `(.L_x_1756) ;  /* 0x00000001003c7547 */ /* 0x000fea000b800000 */
[----:B------:R-:W-:-:S09]  /*16a0*/  UISETP.NE.AND UP0, UPT, UR4, 0x5, UPT ;  /* 0x000000050400788c */ /* 0x000fd2000bf05270 */
[----:B------:R-:W-:Y:S05]  /*16b0*/  BRA.U !UP0, `(.L_x_1757) ;  /* 0x00000001081c7547 */ /* 0x000fea000b800000 */
[----:B------:R-:W-:-:S09]  /*16c0*/  UISETP.NE.AND UP0, UPT, UR4, 0x6, UPT ;  /* 0x000000060400788c */ /* 0x000fd2000bf05270 */
[----:B------:R-:W-:Y:S05]  /*16d0*/  BRA.U UP0, `(.L_x_1752) ;  /* 0x00000009009c7547 */ /* 0x000fea000b800000 */
[----:B------:R-:W2:Y:S02]  /*16e0*/  LDG.E R2, desc[UR36][R4.64] ;  /* 0x0000002404027981 */ /* 0x000ea4000c1e1900 */
[----:B--2---:R-:W-:-:S06]  /*16f0*/  FMUL.FTZ R2, R2, 1 ;  /* 0x3f80000002027820 */ /* 0x004fcc0000410000 */
[----:B------:R-:W0:Y:S02]  /*1700*/  F2F.F64.F32 R2, R2 ;  /* 0x0000000200027310 */ /* 0x000e240000201800 */
[----:B0-----:R-:W-:Y:S01]  /*1710*/  IMAD.MOV.U32 R0, RZ, RZ, R3 ;  /* 0x000000ffff007224 */ /* 0x001fe200078e0003 */
[----:B------:R-:W-:Y:S06]  /*1720*/  BRA `(.L_x_1753) ;  /* 0x0000000c00187947 */ /* 0x000fec0003800000 */
.L_x_1757:
[----:B------:R-:W2:Y:S02]  /*1730*/  LDG.E.U16 R0, desc[UR36][R4.64] ;  /* 0x0000002404007981 */ /* 0x000ea4000c1e1500 */
[----:B--2---:R-:W-:-:S05]  /*1740*/  HADD2.F32 R0, -RZ, R0.H0_H0 ;  /* 0x20000000ff007230 */ /* 0x004fca0000004100 */
[----:B------:R-:W-:-:S06]  /*1750*/  FMUL.FTZ R2, R0, 1 ;  /* 0x3f80000000027820 */ /* 0x000fcc0000410000 */
[----:B------:R-:W0:Y:S02]  /*1760*/  F2F.F64.F32 R2, R2 ;  /* 0x0000000200027310 */ /* 0x000e240000201800 */
[----:B0-----:R-:W-:Y:S01]  /*1770*/  MOV R0, R3 ;  /* 0x0000000300007202 */ /* 0x001fe20000000f00 */
[----:B------:R-:W-:Y:S06]  /*1780*/  BRA `(.L_x_1753) ;  /* 0x0000000c00007947 */ /* 0x000fec0003800000 */
.L_x_1756:
[----:B------:R-:W-:-:S09]  /*1790*/  UISETP.NE.AND UP0, UPT, UR4, 0x7, UPT ;  /* 0x000000070400788c */ /* 0x000fd2000bf05270 */
[----:B------:R-:W-:Y:S05]  /*17a0*/  BRA.U !UP0, `(.L_x_1758) ;  /* 0x00000001083c7547 */ /* 0x000fea000b800000 */
        /* <DEDUP_REMOVED lines=9> */
.L_x_1759:
[----:B------:R-:W2:Y:S02]  /*1840*/  LDG.E.U16 R4, desc[UR36][R4.64] ;  /* 0x0000002404047981 */ /* 0x000ea4000c1e1500 */
[----:B--2---:R-:W-:-:S05]  /*1850*/  HADD2.F32 R0, -RZ, R4.H0_H0 ;  /* 0x20000004ff007230 */ /* 0x004fca0000004100 */
[----:B------:R-:W-:-:S06]  /*1860*/  FMUL.FTZ R2, R0, 1 ;  /* 0x3f80000000027820 */ /* 0x000fcc0000410000 */
[----:B------:R-:W0:Y:S02]  /*1870*/  F2F.F64.F32 R2, R2 ;  /* 0x0000000200027310 */ /* 0x000e240000201800 */
[----:B0-----:R-:W-:Y:S01]  /*1880*/  IMAD.MOV.U32 R0, RZ, RZ, R3 ;  /* 0x000000ffff007224 */ /* 0x001fe200078e0003 */
[----:B------:R-:W-:Y:S06]  /*1890*/  BRA `(.L_x_1753) ;  /* 0x0000000800bc7947 */ /* 0x000fec0003800000 */
.L_x_1758:
[----:B------:R1:W5:Y:S01]  /*18a0*/  LDG.E R0, desc[UR36][R4.64+0x4] ;  /* 0x0000042404007981 */ /* 0x000362000c1e1900 */
[----:B------:R-:W-:Y:S05]  /*18b0*/  BRA `(.L_x_1753) ;  /* 0x0000000800b47947 */ /* 0x000fea0003800000 */
.L_x_1748:
        /* <DEDUP_REMOVED lines=10> */
[----:B------:R-:W-:Y:S01]  /*1960*/  FSEL R0, RZ, 1.875, !P0 ;  /* 0x3ff00000ff007808 */ /* 0x000fe20004000000 */
[----:B------:R-:W-:Y:S08]  /*1970*/  BRA `(.L_x_1753) ;  /* 0x0000000800847947 */ /* 0x000ff00003800000 */
.L_x_1762:
[----:B------:R0:W5:Y:S01]  /*1980*/  LDG.E R0, desc[UR36][R4.64+0x4] ;  /* 0x0000042404007981 */ /* 0x000162000c1e1900 */
[----:B------:R-:W-:Y:S05]  /*1990*/  BRA `(.L_x_1753) ;  /* 0x00000008007c7947 */ /* 0x000fea0003800000 */
.L_x_1761:
        /* <DEDUP_REMOVED lines=23> */
[----:B------:R-:W-:-:S05]  /*1b10*/  LOP3.LUT R3, R3, 0x80000000, R0, 0xf8, !PT ;  /* 0x8000000003037812 */ /* 0x000fca00078ef800 */
[----:B------:R-:W-:-:S06]  /*1b20*/  FMUL.FTZ R3, R3, 1 ;  /* 0x3f80000003037820 */ /* 0x000fcc0000410000 */
[----:B------:R-:W0:Y:S02]  /*1b30*/  F2F.F64.F32 R2, R3 ;  /* 0x0000000300027310 */ /* 0x000e240000201800 */
[----:B0-----:R-:W-:Y:S01]  /*1b40*/  IMAD.MOV.U32 R0, RZ, RZ, R3 ;  /* 0x000000ffff007224 */ /* 0x001fe200078e0003 */
[----:B------:R-:W-:Y:S06]  /*1b50*/  BRA `(.L_x_1753) ;  /* 0x00000008000c7947 */ /* 0x000fec0003800000 */
.L_x_1764:
[----:B------:R-:W2:Y:S02]  /*1b60*/  LDG.E.U8 R3, desc[UR36][R4.64] ;  /* 0x0000002404037981 */ /* 0x000ea4000c1e1100 */
[C---:B--2---:R-:W-:Y:S01]  /*1b70*/  SHF.L.U32 R2, R3.reuse, 0x19, RZ ;  /* 0x0000001903027819 */ /* 0x044fe200000006ff */
        /* <DEDUP_REMOVED lines=8> */
[----:B------:R-:W-:-:S05]  /*1c00*/  LOP3.LUT R0, R0, 0x80000000, R3, 0xf8, !PT ;  /* 0x8000000000007812 */ /* 0x000fca00078ef803 */
[----:B------:R-:W-:-:S06]  /*1c10*/  FMUL.FTZ R2, R0, 1 ;  /* 0x3f80000000027820 */ /* 0x000fcc0000410000 */
[----:B------:R-:W0:Y:S02]  /*1c20*/  F2F.F64.F32 R2, R2 ;  /* 0x0000000200027310 */ /* 0x000e240000201800 */
[----:B0-----:R-:W-:Y:S01]  /*1c30*/  MOV R0, R3 ;  /* 0x0000000300007202 */ /* 0x001fe20000000f00 */
[----:B------:R-:W-:Y:S06]  /*1c40*/  BRA `(.L_x_1753) ;  /* 0x0000000400d07947 */ /* 0x000fec0003800000 */
.L_x_1763:
[----:B------:R-:W2:Y:S02]  /*1c50*/  LDG.E.U16 R0, desc[UR36][R4.64] ;  /* 0x0000002404007981 */ /* 0x000ea4000c1e1500 */
[----:B--2---:R-:W-:-:S04]  /*1c60*/  IMAD.U32 R0, R0, 0x10000, RZ ;  /* 0x0001000000007824 */ /* 0x004fc800078e00ff */
[----:B------:R-:W-:-:S06]  /*1c70*/  FMUL.FTZ R2, R0, 1 ;  /* 0x3f80000000027820 */ /* 0x000fcc0000410000 */
[----:B------:R-:W0:Y:S02]  /*1c80*/  F2F.F64.F32 R2, R2 ;  /* 0x0000000200027310 */ /* 0x000e240000201800 */
[----:B0-----:R-:W-:Y:S01]  /*1c90*/  MOV R0, R3 ;  /* 0x0000000300007202 */ /* 0x001fe20000000f00 */
[----:B------:R-:W-:Y:S06]  /*1ca0*/  BRA `(.L_x_1753) ;  /* 0x0000000400b87947 */ /* 0x000fec0003800000 */
.L_x_1760:
        /* <DEDUP_REMOVED lines=9> */
[----:B--2---:R-:W0:Y:S02]  /*1d40*/  I2F.F64.U16 R2, R2 ;  /* 0x0000000200027312 */ /* 0x004e240000101800 */
[----:B0-----:R-:W-:Y:S01]  /*1d50*/  IMAD.MOV.U32 R0, RZ, RZ, R3 ;  /* 0x000000ffff007224 */ /* 0x001fe200078e0003 */
[----:B------:R-:W-:Y:S06]  /*1d60*/  BRA `(.L_x_1753) ;  /* 0x0000000400887947 */ /* 0x000fec0003800000 */
.L_x_1767:
        /* <DEDUP_REMOVED lines=20> */
.L_x_1769:
[----:B------:R-:W-:Y:S05]  /*1eb0*/  BSYNC.RECONVERGENT B0 ;  /* 0x0000000000007941 */ /* 0x000fea0003800200 */
.L_x_1768:
[----:B------:R-:W-:Y:S02]  /*1ec0*/  SHF.L.U32 R0, R0, 0x14, RZ ;  /* 0x0000001400007819 */ /* 0x000fe400000006ff */
[----:B------:R-:W-:-:S04]  /*1ed0*/  LEA R2, R2, 0x3b800000, 0x17 ;  /* 0x3b80000002027811 */ /* 0x000fc800078eb8ff */
[----:B------:R-:W-:-:S05]  /*1ee0*/  LOP3.LUT R0, R2, R0, R7, 0xfe, !PT ;  /* 0x0000000002007212 */ /* 0x000fca00078efe07 */
[----:B------:R-:W-:-:S06]  /*1ef0*/  FMUL.FTZ R2, R0, 1 ;  /* 0x3f80000000027820 */ /* 0x000fcc0000410000 */
[----:B------:R-:W0:Y:S02]  /*1f00*/  F2F.F64.F32 R2, R2 ;  /* 0x0000000200027310 */ /* 0x000e240000201800 */
[----:B0-----:R-:W-:Y:S01]  /*1f10*/  IMAD.MOV.U32 R0, RZ, RZ, R3 ;  /* 0x000000ffff007224 */ /* 0x001fe200078e0003 */
[----:B------:R-:W-:Y:S06]  /*1f20*/  BRA `(.L_x_1753) ;  /* 0x0000000400187947 */ /* 0x000fec0003800000 */
.L_x_1766:
        /* <DEDUP_REMOVED lines=20> */
.L_x_1771:
[----:B------:R-:W-:Y:S05]  /*2070*/  BSYNC.RECONVERGENT B0 ;  /* 0x0000000000007941 */ /* 0x000fea0003800200 */
.L_x_1770:
[----:B------:R-:W-:Y:S02]  /*2080*/  SHF.L.U32 R0, R0, 0x15, RZ ;  /* 0x0000001500007819 */ /* 0x000fe400000006ff */
[----:B------:R-:W-:-:S04]  /*2090*/  LEA R2, R2, 0x37800000, 0x17 ;  /* 0x3780000002027811 */ /* 0x000fc800078eb8ff */
[----:B------:R-:W-:-:S05]  /*20a0*/  LOP3.LUT R0, R2, R0, R7, 0xfe, !PT ;  /* 0x0000000002007212 */ /* 0x000fca00078efe07 */
[----:B------:R-:W-:-:S06]  /*20b0*/  FMUL.FTZ R2, R0, 1 ;  /* 0x3f80000000027820 */ /* 0x000fcc0000410000 */
[----:B------:R-:W0:Y:S02]  /*20c0*/  F2F.F64.F32 R2, R2 ;  /* 0x0000000200027310 */ /* 0x000e240000201800 */
[----:B0-----:R-:W-:Y:S01]  /*20d0*/  IMAD.MOV.U32 R0, RZ, RZ, R3 ;  /* 0x000000ffff007224 */ /* 0x001fe200078e0003 */
[----:B------:R-:W-:Y:S06]  /*20e0*/  BRA `(.L_x_1753) ;  /* 0x0000000000a87947 */ /* 0x000fec0003800000 */
.L_x_1765:
[----:B------:R-:W-:-:S09]  /*20f0*/  UISETP.NE.AND UP0, UPT, UR4, 0x1c, UPT ;  /* 0x0000001c0400788c */ /* 0x000fd2000bf05270 */
[----:B------:R-:W-:Y:S05]  /*2100*/  BRA.U !UP0, `(.L_x_1772) ;  /* 0x0000000108947547 */ /* 0x000fea000b800000 */
[----:B------:R-:W-:-:S09]  /*2110*/  UISETP.NE.AND UP0, UPT, UR4, 0x1d, UPT ;  /* 0x0000001d0400788c */ /* 0x000fd2000bf05270 */
[----:B------:R-:W-:Y:S05]  /*2120*/  BRA.U !UP0, `(.L_x_1773) ;  /* 0x00000001087c7547 */ /* 0x000fea000b800000 */
[----:B------:R-:W-:-:S09]  /*2130*/  UISETP.NE.AND UP0, UPT, UR4, 0x2c, UPT ;  /* 0x0000002c0400788c */ /* 0x000fd2000bf05270 */
[----:B------:R-:W-:Y:S05]  /*2140*/  BRA.U !UP0, `(.L_x_1774) ;  /* 0x0000000108487547 */ /* 0x000fea000b800000 */
.L_x_1752:
        /* <DEDUP_REMOVED lines=16> */
.L_x_1775:
[----:B------:R-:W-:Y:S01]  /*2250*/  IMAD.MOV.U32 R0, RZ, RZ, RZ ;  /* 0x000000ffff007224 */ /* 0x000fe200078e00ff */
[----:B------:R-:W-:Y:S06]  /*2260*/  BRA `(.L_x_1753) ;  /* 0x0000000000487947 */ /* 0x000fec0003800000 */
.L_x_1774:
[----:B------:R-:W2:Y:S01]  /*2270*/  LDG.E.U8 R4, desc[UR36][R4.64] ;  /* 0x0000002404047981 */ /* 0x000ea2000c1e1100 */
[----:B------:R-:W-:Y:S01]  /*2280*/  HFMA2 R0, -RZ, RZ, 0.5, 0 ;  /* 0x38000000ff007431 */ /* 0x000fe200000001ff */
[----:B--2---:R-:W-:-:S13]  /*2290*/  ISETP.NE.AND P0, PT, R4, RZ, PT ;  /* 0x000000ff0400720c */ /* 0x004fda0003f05270 */
[----:B------:R-:W-:Y:S05]  /*22a0*/  @!P0 BRA `(.L_x_1753) ;  /* 0x0000000000388947 */ /* 0x000fea0003800000 */
[----:B------:R-:W-:-:S13]  /*22b0*/  ISETP.NE.AND P0, PT, R4, 0xff, PT ;  /* 0x000000ff0400780c */ /* 0x000fda0003f05270 */
[----:B------:R-:W-:-:S04]  /*22c0*/  @P0 IMAD.SHL.U32 R0, R4, 0x800000, RZ ;  /* 0x0080000004000824 */ /* 0x000fc800078e00ff */
[----:B------:R-:W-:Y:S01]  /*22d0*/  @P0 FMUL.FTZ R2, R0, 1 ;  /* 0x3f80000000020820 */ /* 0x000fe20000410000 */
[----:B------:R-:W-:-:S05]  /*22e0*/  @!P0 MOV R0, 0x7ff80000 ;  /* 0x7ff8000000008802 */ /* 0x000fca0000000f00 */
[----:B------:R-:W0:Y:S02]  /*22f0*/  @P0 F2F.F64.F32 R2, R2 ;  /* 0x0000000200020310 */ /* 0x000e240000201800 */
[----:B0-----:R-:W-:Y:S01]  /*2300*/  @P0 IMAD.MOV.U32 R0, RZ, RZ, R3 ;  /* 0x000000ffff000224 */ /* 0x001fe200078e0003 */
[----:B------:R-:W-:Y:S06]  /*2310*/  BRA `(.L_x_1753) ;  /* 0x00000000001c7947 */ /* 0x000fec0003800000 */
.L_x_1773:
[----:B------:R-:W2:Y:S02]  /*2320*/  LDG.E.64 R2, desc[UR36][R4.64] ;  /* 0x0000002404027981 */ /* 0x000ea4000c1e1b00 */
[----:B--2---:R-:W0:Y:S02]  /*2330*/  I2F.F64.U64 R2, R2 ;  /* 0x0000000200027312 */ /* 0x004e240000301800 */
[----:B0-----:R-:W-:Y:S01]  /*2340*/  MOV R0, R3 ;  /* 0x0000000300007202 */ /* 0x001fe20000000f00 */
[----:B------:R-:W-:Y:S06]  /*2350*/  BRA `(.L_x_1753) ;  /* 0x00000000000c7947 */ /* 0x000fec0003800000 */
.L_x_1772:
[----:B------:R-:W2:Y:S02]  /*2360*/  LDG.E R2, desc[UR36][R4.64] ;  /* 0x0000002404027981 */ /* 0x000ea4000c1e1900 */
[----:B--2---:R-:W0:Y:S02]  /*2370*/  I2F.F64.U32 R2, R2 ;  /* 0x0000000200027312 */ /* 0x004e240000201800 */
[----:B0-----:R-:W-:-:S07]  /*2380*/  IMAD.MOV.U32 R0, RZ, RZ, R3 ;  /* 0x000000ffff007224 */ /* 0x001fce00078e0003 */
.L_x_1753:
[----:B------:R-:W-:Y:S05]  /*2390*/  BSYNC.RECONVERGENT B6 ;  /* 0x0000000000067941 */ /* 0x000fea0003800200 */
.L_x_1747:
[----:B------:R-:W2:Y:S01]  /*23a0*/  LDCU.64 UR6, c[0x0][0x580] ;  /* 0x0000b000ff0677ac */ /* 0x000ea20008000a00 */
[----:B------:R-:W-:Y:S01]  /*23b0*/  BSSY.RECONVERGENT B6, `(.L_x_1776) ;  /* 0x00000d5000067945 */ /* 0x000fe20003800200 */
[----:B01---5:R-:W-:Y:S01]  /*23c0*/  SHF.R.U32.HI R4, RZ, 0x1f, R0 ;  /* 0x0000001fff047819 */ /* 0x023fe20000011600 */
[----:B------:R-:W-:-:S04]  /*23d0*/  UPRMT UR4, UR42, 0x9910, URZ ;  /* 0x000099102a047896 */ /* 0x000fc800080000ff */
[----:B------:R-:W-:Y:S01]  /*23e0*/  UISETP.GT.AND UP0, UPT, UR4, 0x9, UPT ;  /* 0x000000090400788c */ /* 0x000fe2000bf04270 */
[----:B--2---:R-:W-:-:S04]  /*23f0*/  IADD3 R2, P0, PT, R16, UR6, RZ ;  /* 0x0000000610027c10 */ /* 0x004fc8000ff1e0ff */
        /* <DEDUP_REMOVED lines=12> */
.L_x_1780:
[----:B------:R0:W-:Y:S01]  /*24c0*/  STG.E.U8 desc[UR36][R2.64], R4 ;  /* 0x0000000402007986 */ /* 0x0001e2000c101124 */
[----:B------:R-:W-:Y:S05]  /*24d0*/  BRA `(.L_x_1782) ;  /* 0x0000000c00087947 */ /* 0x000fea0003800000 */
.L_x_1779:
        /* <DEDUP_REMOVED lines=9> */
.L_x_1784:
[----:B------:R0:W-:Y:S01]  /*2570*/  STG.E desc[UR36][R2.64], R4 ;  /* 0x0000000402007986 */ /* 0x0001e2000c101924 */
[----:B------:R-:W-:Y:S05]  /*2580*/  BRA `(.L_x_1782) ;  /* 0x0000000800dc7947 */ /* 0x000fea0003800000 */
.L_x_1783:
[----:B------:R0:W-:Y:S01]  /*2590*/  STG.E.U16 desc[UR36][R2.64], R4 ;  /* 0x0000000402007986 */ /* 0x0001e2000c101524 */
[----:B------:R-:W-:Y:S05]  /*25a0*/  BRA `(.L_x_1782) ;  /* 0x0000000800d47947 */ /* 0x000fea0003800000 */
.L_x_1778:
        /* <DEDUP_REMOVED lines=9> */
.L_x_1786:
[----:B------:R-:W0:Y:S02]  /*2640*/  I2F.U16 R0, R4 ;  /* 0x0000000400007306 */ /* 0x000e240000101000 */
[----:B0-----:R-:W-:-:S05]  /*2650*/  F2FP.F16.F32.PACK_AB R0, RZ, R0 ;  /* 0x00000000ff00723e */ /* 0x001fca00000000ff */
[----:B------:R0:W-:Y:S01]  /*2660*/  STG.E.U16 desc[UR36][R2.64], R0 ;  /* 0x0000000002007986 */ /* 0x0001e2000c101524 */
[----:B------:R-:W-:Y:S05]  /*2670*/  BRA `(.L_x_1782) ;  /* 0x0000000800a07947 */ /* 0x000fea0003800000 */
.L_x_1785:
        /* <DEDUP_REMOVED lines=10> */
.L_x_1788:
[----:B------:R-:W0:Y:S02]  /*2720*/  I2F.U16 R4, R4 ;  /* 0x0000000400047306 */ /* 0x000e240000101000 */
[----:B0-----:R-:W-:-:S04]  /*2730*/  F2FP.F16.F32.PACK_AB R5, RZ, R4 ;  /* 0x00000004ff05723e */ /* 0x001fc800000000ff */
[----:B------:R-:W-:-:S05]  /*2740*/  PRMT R5, R5, 0x5410, RZ ;  /* 0x0000541005057816 */ /* 0x000fca00000000ff */
[----:B------:R0:W-:Y:S01]  /*2750*/  STG.E desc[UR36][R2.64], R5 ;  /* 0x0000000502007986 */ /* 0x0001e2000c101924 */
[----:B------:R-:W-:Y:S05]  /*2760*/  BRA `(.L_x_1782) ;  /* 0x0000000800647947 */ /* 0x000fea0003800000 */
.L_x_1787:
[----:B------:R-:W0:Y:S02]  /*2770*/  I2F.F64.U16 R4, R4 ;  /* 0x0000000400047312 */ /* 0x000e240000101800 */
[----:B0-----:R0:W-:Y:S01]  /*2780*/  STG.E.64 desc[UR36][R2.64], R4 ;  /* 0x0000000402007986 */ /* 0x0011e2000c101b24 */
[----:B------:R-:W-:Y:S05]  /*2790*/  BRA `(.L_x_1782) ;  /* 0x0000000800587947 */ /* 0x000fea0003800000 */
.L_x_1777:
        /* <DEDUP_REMOVED lines=10> */
.L_x_1791:
[----:B------:R-:W-:Y:S01]  /*2840*/  CS2R R6, SRZ ;  /* 0x0000000000067805 */ /* 0x000fe2000001ff00 */
[----:B------:R-:W0:Y:S04]  /*2850*/  I2F.F64.U16 R4, R4 ;  /* 0x0000000400047312 */ /* 0x000e280000101800 */
[----:B0-----:R0:W-:Y:S01]  /*2860*/  STG.E.128 desc[UR36][R2.64], R4 ;  /* 0x0000000402007986 */ /* 0x0011e2000c101d24 */
[----:B------:R-:W-:Y:S05]  /*2870*/  BRA `(.L_x_1782) ;  /* 0x0000000800207947 */ /* 0x000fea0003800000 */
.L_x_1790:
        /* <DEDUP_REMOVED lines=17> */
.L_x_1795:
[----:B------:R-:W-:Y:S05]  /*2990*/  BSYNC.RECONVERGENT B0 ;  /* 0x0000000000007941 */ /* 0x000fea0003800200 */
.L_x_1794:
[----:B------:R0:W-:Y:S01]  /*29a0*/  STG.E.U8 desc[UR36][R2.64], R5 ;  /* 0x0000000502007986 */ /* 0x0001e2000c101124 */
[----:B------:R-:W-:Y:S05]  /*29b0*/  BRA `(.L_x_1782) ;  /* 0x0000000400d07947 */ /* 0x000fea0003800000 */
.L_x_1793:
        /* <DEDUP_REMOVED lines=17> */
.L_x_1792:
[----:B------:R-:W0:Y:S02]  /*2ad0*/  I2F.U16 R0, R4 ;  /* 0x0000000400007306 */ /* 0x000e240000101000 */
[----:B0-----:R-:W-:-:S05]  /*2ae0*/  F2FP.BF16.F32.PACK_AB R0, RZ, R0 ;  /* 0x00000000ff00723e */ /* 0x001fca00000010ff */
[----:B------:R0:W-:Y:S01]  /*2af0*/  STG.E.U16 desc[UR36][R2.64], R0 ;  /* 0x0000000002007986 */ /* 0x0001e2000c101524 */
[----:B------:R-:W-:Y:S05]  /*2b00*/  BRA `(.L_x_1782) ;  /* 0x00000004007c7947 */ /* 0x000fea0003800000 */
.L_x_1789:
        /* <DEDUP_REMOVED lines=10> */
.L_x_1798:
[----:B------:R-:W0:Y:S01]  /*2bb0*/  I2F.U16 R5, R4 ;  /* 0x0000000400057306 */ /* 0x000e220000101000 */
[----:B------:R-:W-:Y:S01]  /*2bc0*/  BSSY.RECONVERGENT B0, `(.L_x_1799) ;  /* 0x0000011000007945 */ /* 0x000fe20003800200 */
[----:B------:R-:W-:Y:S01]  /*2bd0*/  HFMA2 R0, -RZ, RZ, 0, 7.62939453125e-06 ;  /* 0x00000080ff007431 */ /* 0x000fe200000001ff */
        /* <DEDUP_REMOVED lines=9> */
.L_x_1801:
[----:B------:R-:W-:-:S04]  /*2c70*/  SHF.R.U32.HI R0, RZ, 0x14, R5 ;  /* 0x00000014ff007819 */ /* 0x000fc80000011605 */
[----:B------:R-:W-:-:S04]  /*2c80*/  LOP3.LUT R0, R0, 0x1, RZ, 0xc0, !PT ;  /* 0x0000000100007812 */ /* 0x000fc800078ec0ff */
[----:B------:R-:W-:-:S04]  /*2c90*/  IADD3 R0, PT, PT, R5, 0x487ffff, R0 ;  /* 0x0487ffff05007810 */ /* 0x000fc80007ffe000 */
[----:B------:R-:W-:-:S04]  /*2ca0*/  SHF.R.U32.HI R0, RZ, 0x14, R0 ;  /* 0x00000014ff007819 */ /* 0x000fc80000011600 */
[----:B------:R-:W-:-:S07]  /*2cb0*/  LOP3.LUT R4, R0, 0xff, RZ, 0xc0, !PT ;  /* 0x000000ff00047812 */ /* 0x000fce00078ec0ff */
.L_x_1802:
[----:B------:R-:W-:-:S07]  /*2cc0*/  PRMT R0, R4, 0x7610, R0 ;  /* 0x0000761004007816 */ /* 0x000fce0000000000 */
.L_x_1800:
[----:B------:R-:W-:Y:S05]  /*2cd0*/  BSYNC.RECONVERGENT B0 ;  /* 0x0000000000007941 */ /* 0x000fea0003800200 */
.L_x_1799:
[----:B------:R4:W-:Y:S01]  /*2ce0*/  STG.E.U8 desc[UR36][R2.64], R0 ;  /* 0x0000000002007986 */ /* 0x0009e2000c101124 */
[----:B------:R-:W-:Y:S05]  /*2cf0*/  BRA `(.L_x_1782) ;  /* 0x0000000400007947 */ /* 0x000fea0003800000 */
.L_x_1797:
[----:B------:R-:W0:Y:S01]  /*2d00*/  I2F.U16 R5, R4 ;  /* 0x0000000400057306 */ /* 0x000e220000101000 */
[----:B------:R-:W-:Y:S01]  /*2d10*/  BSSY.RECONVERGENT B0, `(.L_x_1803) ;  /* 0x0000012000007945 */ /* 0x000fe20003800200 */
[----:B------:R-:W-:Y:S01]  /*2d20*/  IMAD.MOV.U32 R0, RZ, RZ, 0x80 ;  /* 0x00000080ff007424 */ /* 0x000fe200078e00ff */
[----:B0-----:R-:W-:-:S13]  /*2d30*/  ISETP.GT.U32.AND P0, PT, R5, 0x477fffff, PT ;  /* 0x477fffff0500780c */ /* 0x001fda0003f04070 */
[----:B------:R-:W-:Y:S05]  /*2d40*/  @P0 BRA `(.L_x_1804) ;  /* 0x0000000000380947 */ /* 0x000fea0003800000 */
[----:B------:R-:W-:-:S13]  /*2d50*/  ISETP.GT.U32.AND P0, PT, R5, 0x37ffffff, PT ;  /* 0x37ffffff0500780c */ /* 0x000fda0003f04070 */
[----:B------:R-:W-:Y:S05]  /*2d60*/  @P0 BRA `(.L_x_1805) ;  /* 0x0000000000180947 */ /* 0x000fea0003800000 */
[----:B------:R-:W-:Y:S02]  /*2d70*/  IADD3 R4, PT, PT, R4, 0x40, RZ ;  /* 0x0000004004047810 */ /* 0x000fe40007ffe0ff */
[----:B------:R-:W-:-:S04]  /*2d80*/  PRMT R0, RZ, 0x7610, R0 ;  /* 0x00007610ff007816 */ /* 0x000fc80000000000 */
[----:B------:R-:W0:Y:S02]  /*2d90*/  I2F.U16 R4, R4 ;  /* 0x0000000400047306 */ /* 0x000e240000101000 */
[----:B0-----:R-:W-:-:S13]  /*2da0*/  LOP3.LUT P0, R5, R4, 0xff, RZ, 0xc0, !PT ;  /* 0x000000ff04057812 */ /* 0x001fda000780c0ff */
[----:B------:R-:W-:Y:S05]  /*2db0*/  @!P0 BRA `(.L_x_1804) ;  /* 0x00000000001c8947 */ /* 0x000fea0003800000 */
[----:B------:R-:W-:Y:S05]  /*2dc0*/  BRA `(.L_x_1806) ;  /* 0x0000000000147947 */ /* 0x000fea0003800000 */
.L_x_1805:
[----:B------:R-:W-:-:S04]  /*2dd0*/  SHF.R.U32.HI R0, RZ, 0x15, R5 ;  /* 0x00000015ff007819 */ /* 0x000fc80000011605 */
[----:B------:R-:W-:-:S04]  /*2de0*/  LOP3.LUT R0, R0, 0x1, RZ, 0xc0, !PT ;  /* 0x0000000100007812 */ /* 0x000fc800078ec0ff */
[----:B------:R-:W-:-:S04]  /*2df0*/  IADD3 R0, PT, PT, R5, 0x88fffff, R0 ;  /* 0x088fffff05007810 */ /* 0x000fc80007ffe000 */
[----:B------:R-:W-:-:S04]  /*2e00*/  SHF.R.U32.HI R0, RZ, 0x15, R0 ;  /* 0x00000015ff007819 */ /* 0x000fc80000011600 */
[----:B------:R-:W-:-:S07]  /*2e10*/  LOP3.LUT R5, R0, 0xff, RZ, 0xc0, !PT ;  /* 0x000000ff00057812 */ /* 0x000fce00078ec0ff */
.L_x_1806:
[----:B------:R-:W-:-:S07]  /*2e20*/  PRMT R0, R5, 0x7610, R0 ;  /* 0x0000761005007816 */ /* 0x000fce0000000000 */
.L_x_1804:
[----:B------:R-:W-:Y:S05]  /*2e30*/  BSYNC.RECONVERGENT B0 ;  /* 0x0000000000007941 */ /* 0x000fea0003800200 */
.L_x_1803:
[----:B------:R3:W-:Y:S01]  /*2e40*/  STG.E.U8 desc[UR36][R2.64], R0 ;  /* 0x0000000002007986 */ /* 0x0007e2000c101124 */
[----:B------:R-:W-:Y:S05]  /*2e50*/  BRA `(.L_x_1782) ;  /* 0x0000000000a87947 */ /* 0x000fea0003800000 */
.L_x_1796:
[----:B------:R-:W-:-:S09]  /*2e60*/  UISETP.NE.AND UP0, UPT, UR4, 0x1c, UPT ;  /* 0x0000001c0400788c */ /* 0x000fd2000bf05270 */
[----:B------:R-:W-:Y:S05]  /*2e70*/  BRA.U !UP0, `(.L_x_1807) ;  /* 0x00000001089c7547 */ /* 0x000fea000b800000 */
[----:B------:R-:W-:-:S09]  /*2e80*/  UISETP.NE.AND UP0, UPT, UR4, 0x1d, UPT ;  /* 0x0000001d0400788c */ /* 0x000fd2000bf05270 */
[----:B------:R-:W-:Y:S05]  /*2e90*/  BRA.U !UP0, `(.L_x_1808) ;  /* 0x0000000108887547 */ /* 0x000fea000b800000 */
[----:B------:R-:W-:-:S09]  /*2ea0*/  UISETP.NE.AND UP0, UPT, UR4, 0x2c, UPT ;  /* 0x0000002c0400788c */ /* 0x000fd2000bf05270 */
[----:B------:R-:W-:Y:S05]  /*2eb0*/  BRA.U !UP0, `(.L_x_1809) ;  /* 0x0000000108447547 */ /* 0x000fea000b800000 */
.L_x_1781:
        /* <DEDUP_REMOVED lines=16> */
.L_x_1810:
[----:B------:R-:W-:Y:S05]  /*2fc0*/  BRA `(.L_x_1782) ;  /* 0x00000000004c7947 */ /* 0x000fea0003800000 */
.L_x_1809:
        /* <DEDUP_REMOVED lines=15> */
.L_x_1808:
[----:B------:R-:W-:-:S05]  /*30c0*/  MOV R5, RZ ;  /* 0x000000ff00057202 */ /* 0x000fca0000000f00 */
[----:B------:R2:W-:Y:S01]  /*30d0*/  STG.E.64 desc[UR36][R2.64], R4 ;  /* 0x0000000402007986 */ /* 0x0005e2000c101b24 */
[----:B------:R-:W-:Y:S05]  /*30e0*/  BRA `(.L_x_1782) ;  /* 0x0000000000047947 */ /* 0x000fea0003800000 */
.L_x_1807:
[----:B------:R0:W-:Y:S02]  /*30f0*/  STG.E desc[UR36][R2.64], R4 ;  /* 0x0000000402007986 */ /* 0x0001e4000c101924 */
.L_x_1782:
[----:B------:R-:W-:Y:S05]  /*3100*/  BSYNC.RECONVERGENT B6 ;  /* 0x0000000000067941 */ /* 0x000fea0003800200 */
.L_x_1776:
[----:B------:R-:W-:-:S07]  /*3110*/  VIADD R17, R17, 0x80 ;  /* 0x0000008011117836 */ /* 0x000fce0000000000 */
.L_x_1745:
[----:B------:R-:W-:Y:S05]  /*3120*/  BSYNC.RECONVERGENT B7 ;  /* 0x0000000000077941 */ /* 0x000fea0003800200 */
.L_x_1744:
        /* <DEDUP_REMOVED lines=10> */
[----:B------:R-:W-:Y:S01]  /*31d0*/  MOV R16, RZ ;  /* 0x000000ff00107202 */ /* 0x000fe20000000f00 */
        /* <DEDUP_REMOVED lines=296> */
.L_x_1813:
[----:B------:R-:W2:Y:S01]  /*4460*/  LDCU.64 UR6, c[0x0][0x588] ;  /* 0x0000b100ff0677ac */ /* 0x000ea20008000a00 */
[----:B------:R-:W-:Y:S01]  /*4470*/  BSSY.RECONVERGENT B6, `(.L_x_1814) ;  /* 0x00000f9000067945 */ /* 0x000fe20003800200 */
[----:B------:R-:W-:-:S04]  /*4480*/  UPRMT UR4, UR41, 0x9910, URZ ;  /* 0x0000991029047896 */ /* 0x000fc800080000ff */
[----:B------:R-:W-:Y:S01]  /*4490*/  UISETP.GT.AND UP0, UPT, UR4, 0x9, UPT ;  /* 0x000000090400788c */ /* 0x000fe2000bf04270 */
[----:B--2---:R-:W-:-:S04]  /*44a0*/  IADD3 R4, P0, PT, R0, UR6, RZ ;  /* 0x0000000600047c10 */ /* 0x004fc8000ff1e0ff */
[----:B-1----:R-:W-:-:S04]  /*44b0*/  IADD3.X R5, PT, PT, RZ, UR7, RZ, P0, !PT ;  /* 0x00000007ff057c10 */ /* 0x002fc800087fe4ff */
        /* <DEDUP_REMOVED lines=11> */
[----:B0-----:R-:W-:Y:S01]  /*4570*/  IMAD.MOV.U32 R0, RZ, RZ, R3 ;  /* 0x000000ffff007224 */ /* 0x001fe200078e0003 */
[----:B------:R-:W-:Y:S06]  /*4580*/  BRA `(.L_x_1820) ;  /* 0x0000000c009c7947 */ /* 0x000fec0003800000 */
.L_x_1818:
[----:B------:R-:W2:Y:S02]  /*4590*/  LDG.E.U8 R2, desc[UR36][R4.64] ;  /* 0x0000002404027981 */ /* 0x000ea4000c1e1100 */
[----:B--2---:R-:W0:Y:S02]  /*45a0*/  I2F.F64.U16 R2, R2 ;  /* 0x0000000200027312 */ /* 0x004e240000101800 */
[----:B0-----:R-:W-:Y:S01]  /*45b0*/  MOV R0, R3 ;  /* 0x0000000300007202 */ /* 0x001fe20000000f00 */
[----:B------:R-:W-:Y:S06]  /*45c0*/  BRA `(.L_x_1820) ;  /* 0x0000000c008c7947 */ /* 0x000fec0003800000 */
.L_x_1817:
        /* <DEDUP_REMOVED lines=10> */
.L_x_1822:
[----:B------:R-:W2:Y:S02]  /*4670*/  LDG.E R2, desc[UR36][R4.64] ;  /* 0x0000002404027981 */ /* 0x000ea4000c1e1900 */
[----:B--2---:R-:W0:Y:S02]  /*4680*/  I2F.F64 R2, R2 ;  /* 0x0000000200027312 */ /* 0x004e240000201c00 */
[----:B0-----:R-:W-:Y:S01]  /*4690*/  MOV R0, R3 ;  /* 0x0000000300007202 */ /* 0x001fe20000000f00 */
[----:B------:R-:W-:Y:S06]  /*46a0*/  BRA `(.L_x_1820) ;  /* 0x0000000c00547947 */ /* 0x000fec0003800000 */
.L_x_1821:
[----:B------:R-:W2:Y:S02]  /*46b0*/  LDG.E.U16 R2, desc[UR36][R4.64] ;  /* 0x0000002404027981 */ /* 0x000ea4000c1e1500 */
[----:B--2---:R-:W0:Y:S02]  /*46c0*/  I2F.F64.S16 R2, R2 ;  /* 0x0000000200027312 */ /* 0x004e240000101c00 */
[----:B0-----:R-:W-:Y:S01]  /*46d0*/  IMAD.MOV.U32 R0, RZ, RZ, R3 ;  /* 0x000000ffff007224 */ /* 0x001fe200078e0003 */
[----:B------:R-:W-:Y:S06]  /*46e0*/  BRA `(.L_x_1820) ;  /* 0x0000000c00447947 */ /* 0x000fec0003800000 */
.L_x_1816:
        /* <DEDUP_REMOVED lines=9> */
[----:B0-----:R-:W-:Y:S01]  /*4780*/  MOV R0, R3 ;  /* 0x0000000300007202 */ /* 0x001fe20000000f00 */
[----:B------:R-:W-:Y:S06]  /*4790*/  BRA `(.L_x_1820) ;  /* 0x0000000c00187947 */ /* 0x000fec0003800000 */
.L_x_1824:
[----:B------:R-:W2:Y:S02]  /*47a0*/  LDG.E.U16 R0, desc[UR36][R4.64] ;  /* 0x0000002404007981 */ /* 0x000ea4000c1e1500 */
[----:B--2---:R-:W-:-:S05]  /*47b0*/  HADD2.F32 R0, -RZ, R0.H0_H0 ;  /* 0x20000000ff007230 */ /* 0x004fca0000004100 */
[----:B------:R-:W-:-:S06]  /*47c0*/  FMUL.FTZ R2, R0, 1 ;  /* 0x3f80000000027820 */ /* 0x000fcc0000410000 */
[----:B------:R-:W0:Y:S02]  /*47d0*/  F2F.F64.F32 R2, R2 ;  /* 0x0000000200027310 */ /* 0x000e240000201800 */
[----:B0-----:R-:W-:Y:S01]  /*47e0*/  IMAD.MOV.U32 R0, RZ, RZ, R3 ;  /* 0x000000ffff007224 */ /* 0x001fe200078e0003 */
[----:B------:R-:W-:Y:S06]  /*47f0*/  BRA `(.L_x_1820) ;  /* 0x0000000c00007947 */ /* 0x000fec0003800000 */
.L_x_1823:
        /* <DEDUP_REMOVED lines=11> */
.L_x_1826:
[----:B------:R-:W2:Y:S02]  /*48b0*/  LDG.E.U16 R4, desc[UR36][R4.64] ;  /* 0x0000002404047981 */ /* 0x000ea4000c1e1500 */
[----:B--2---:R-:W-:-:S05]  /*48c0*/  HADD2.F32 R0, -RZ, R4.H0_H0 ;  /* 0x20000004ff007230 */ /* 0x004fca0000004100 */
[----:B------:R-:W-:-:S06]  /*48d0*/  FMUL.FTZ R2, R0, 1 ;  /* 0x3f80000000027820 */ /* 0x000fcc0000410000 */
[----:B------:R-:W0:Y:S02]  /*48e0*/  F2F.F64.F32 R2, R2 ;  /* 0x0000000200027310 */ /* 0x000e240000201800 */
[----:B0-----:R-:W-:Y:S01]  /*48f0*/  IMAD.MOV.U32 R0, RZ, RZ, R3 ;  /* 0x000000ffff007224 */ /* 0x001fe200078e0003 */
[----:B------:R-:W-:Y:S06]  /*4900*/  BRA `(.L_x_1820) ;  /* 0x0000000800bc7947 */ /* 0x000fec0003800000 */
.L_x_1825:
[----:B------:R0:W5:Y:S01]  /*4910*/  LDG.E R0, desc[UR36][R4.64+0x4] ;  /* 0x0000042404007981 */ /* 0x000162000c1e1900 */
[----:B------:R-:W-:Y:S05]  /*4920*/  BRA `(.L_x_1820) ;  /* 0x0000000800b47947 */ /* 0x000fea0003800000 */
.L_x_1815:
        /* <DEDUP_REMOVED lines=12> */
.L_x_1829:
[----:B------:R1:W5:Y:S01]  /*49f0*/  LDG.E R0, desc[UR36][R4.64+0x4] ;  /* 0x0000042404007981 */ /* 0x000362000c1e1900 */
[----:B------:R-:W-:Y:S05]  /*4a00*/  BRA `(.L_x_1820) ;  /* 0x00000008007c7947 */ /* 0x000fea0003800000 */
.L_x_1828:
        /* <DEDUP_REMOVED lines=28> */
.L_x_1831:
        /* <DEDUP_REMOVED lines=10> */
[----:B------:R-:W-:-:S05]  /*4c70*/  LOP3.LUT R0, R0, 0x80000000, R3, 0xf8, !PT ;  /* 0x8000000000007812 */ /* 0x000fca00078ef803 */
[----:B------:R-:W-:-:S06]  /*4c80*/  FMUL.FTZ R2, R0, 1 ;  /* 0x3f80000000027820 */ /* 0x000fcc0000410000 */
[----:B------:R-:W0:Y:S02]  /*4c90*/  F2F.F64.F32 R2, R2 ;  /* 0x0000000200027310 */ /* 0x000e240000201800 */
[----:B0-----:R-:W-:Y:S01]  /*4ca0*/  MOV R0, R3 ;  /* 0x0000000300007202 */ /* 0x001fe20000000f00 */
[----:B------:R-:W-:Y:S06]  /*4cb0*/  BRA `(.L_x_1820) ;  /* 0x0000000400d07947 */ /* 0x000fec0003800000 */
.L_x_1830:
[----:B------:R-:W2:Y:S02]  /*4cc0*/  LDG.E.U16 R0, desc[UR36][R4.64] ;  /* 0x0000002404007981 */ /* 0x000ea4000c1e1500 */
[----:B--2---:R-:W-:-:S04]  /*4cd0*/  IMAD.U32 R0, R0, 0x10000, RZ ;  /* 0x0001000000007824 */ /* 0x004fc800078e00ff */
[----:B------:R-:W-:-:S06]  /*4ce0*/  FMUL.FTZ R2, R0, 1 ;  /* 0x3f80000000027820 */ /* 0x000fcc0000410000 */
[----:B------:R-:W0:Y:S02]  /*4cf0*/  F2F.F64.F32 R2, R2 ;  /* 0x0000000200027310 */ /* 0x000e240000201800 */
[----:B0-----:R-:W-:Y:S01]  /*4d00*/  MOV R0, R3 ;  /* 0x0000000300007202 */ /* 0x001fe20000000f00 */
[----:B------:R-:W-:Y:S06]  /*4d10*/  BRA `(.L_x_1820) ;  /* 0x0000000400b87947 */ /* 0x000fec0003800000 */
.L_x_1827:
        /* <DEDUP_REMOVED lines=12> */
.L_x_1834:
        /* <DEDUP_REMOVED lines=20> */
.L_x_1836:
[----:B------:R-:W-:Y:S05]  /*4f20*/  BSYNC.RECONVERGENT B0 ;  /* 0x0000000000007941 */ /* 0x000fea0003800200 */
.L_x_1835:
[----:B------:R-:W-:Y:S02]  /*4f30*/  SHF.L.U32 R0, R0, 0x14, RZ ;  /* 0x0000001400007819 */ /* 0x000fe400000006ff */
[----:B------:R-:W-:-:S04]  /*4f40*/  LEA R2, R2, 0x3b800000, 0x17 ;  /* 0x3b80000002027811 */ /* 0x000fc800078eb8ff */
[----:B------:R-:W-:-:S05]  /*4f50*/  LOP3.LUT R0, R2, R0, R7, 0xfe, !PT ;  /* 0x0000000002007212 */ /* 0x000fca00078efe07 */
[----:B------:R-:W-:-:S06]  /*4f60*/  FMUL.FTZ R2, R0, 1 ;  /* 0x3f80000000027820 */ /* 0x000fcc0000410000 */
[----:B------:R-:W0:Y:S02]  /*4f70*/  F2F.F64.F32 R2, R2 ;  /* 0x0000000200027310 */ /* 0x000e240000201800 */
[----:B0-----:R-:W-:Y:S01]  /*4f80*/  IMAD.MOV.U32 R0, RZ, RZ, R3 ;  /* 0x000000ffff007224 */ /* 0x001fe200078e0003 */
[----:B------:R-:W-:Y:S06]  /*4f90*/  BRA `(.L_x_1820) ;  /* 0x0000000400187947 */ /* 0x000fec0003800000 */
.L_x_1833:
        /* <DEDUP_REMOVED lines=20> */
.L_x_1838:
[----:B------:R-:W-:Y:S05]  /*50e0*/  BSYNC.RECONVERGENT B0 ;  /* 0x0000000000007941 */ /* 0x000fea0003800200 */
.L_x_1837:
[----:B------:R-:W-:Y:S02]  /*50f0*/  SHF.L.U32 R0, R0, 0x15, RZ ;  /* 0x0000001500007819 */ /* 0x000fe400000006ff */
[----:B------:R-:W-:-:S04]  /*5100*/  LEA R2, R2, 0x37800000, 0x17 ;  /* 0x3780000002027811 */ /* 0x000fc800078eb8ff */
[----:B------:R-:W-:-:S05]  /*5110*/  LOP3.LUT R0, R2, R0, R7, 0xfe, !PT ;  /* 0x0000000002007212 */ /* 0x000fca00078efe07 */
[----:B------:R-:W-:-:S06]  /*5120*/  FMUL.FTZ R2, R0, 1 ;  /* 0x3f80000000027820 */ /* 0x000fcc0000410000 */
[----:B------:R-:W0:Y:S02]  /*5130*/  F2F.F64.F32 R2, R2 ;  /* 0x0000000200027310 */ /* 0x000e240000201800 */
[----:B0-----:R-:W-:Y:S01]  /*5140*/  IMAD.MOV.U32 R0, RZ, RZ, R3 ;  /* 0x000000ffff007224 */ /* 0x001fe200078e0003 */
[----:B------:R-:W-:Y:S06]  /*5150*/  BRA `(.L_x_1820) ;  /* 0x0000000000a87947 */ /* 0x000fec0003800000 */
.L_x_1832:
[----:B------:R-:W-:-:S09]  /*5160*/  UISETP.NE.AND UP0, UPT, UR4, 0x1c, UPT ;  /* 0x0000001c0400788c */ /* 0x000fd2000bf05270 */
[----:B------:R-:W-:Y:S05]  /*5170*/  BRA.U !UP0, `(.L_x_1839) ;  /* 0x0000000108947547 */ /* 0x000fea000b800000 */
[----:B------:R-:W-:-:S09]  /*5180*/  UISETP.NE.AND UP0, UPT, UR4, 0x1d, UPT ;  /* 0x0000001d0400788c */ /* 0x000fd2000bf05270 */
[----:B------:R-:W-:Y:S05]  /*5190*/  BRA.U !UP0, `(.L_x_1840) ;  /* 0x00000001087c7547 */ /* 0x000fea000b800000 */
[----:B------:R-:W-:-:S09]  /*51a0*/  UISETP.NE.AND UP0, UPT, UR4, 0x2c, UPT ;  /* 0x0000002c0400788c */ /* 0x000fd2000bf05270 */
[----:B------:R-:W-:Y:S05]  /*51b0*/  BRA.U UP0, `(.L_x_1819) ;  /* 0x00000001002c7547 */ /* 0x000fea000b800000 */
        /* <DEDUP_REMOVED lines=11> */
.L_x_1819:
        /* <DEDUP_REMOVED lines=16> */
.L_x_1841:
[----:B------:R-:W-:Y:S01]  /*5370*/  IMAD.MOV.U32 R0, RZ, RZ, RZ ;  /* 0x000000ffff007224 */ /* 0x000fe200078e00ff */
[----:B------:R-:W-:Y:S06]  /*5380*/  BRA `(.L_x_1820) ;  /* 0x00000000001c7947 */ /* 0x000fec0003800000 */
.L_x_1840:
[----:B------:R-:W2:Y:S02]  /*5390*/  LDG.E.64 R2, desc[UR36][R4.64] ;  /* 0x0000002404027981 */ /* 0x000ea4000c1e1b00 */
[----:B--2---:R-:W0:Y:S02]  /*53a0*/  I2F.F64.U64 R2, R2 ;  /* 0x0000000200027312 */ /* 0x004e240000301800 */
[----:B0-----:R-:W-:Y:S01]  /*53b0*/  MOV R0, R3 ;  /* 0x0000000300007202 */ /* 0x001fe20000000f00 */
[----:B------:R-:W-:Y:S06]  /*53c0*/  BRA `(.L_x_1820) ;  /* 0x00000000000c7947 */ /* 0x000fec0003800000 */
.L_x_1839:
[----:B------:R-:W2:Y:S02]  /*53d0*/  LDG.E R2, desc[UR36][R4.64] ;  /* 0x0000002404027981 */ /* 0x000ea4000c1e1900 */
[----:B--2---:R-:W0:Y:S02]  /*53e0*/  I2F.F64.U32 R2, R2 ;  /* 0x0000000200027312 */ /* 0x004e240000201800 */
[----:B0-----:R-:W-:-:S07]  /*53f0*/  IMAD.MOV.U32 R0, RZ, RZ, R3 ;  /* 0x000000ffff007224 */ /* 0x001fce00078e0003 */
.L_x_1820:
[----:B------:R-:W-:Y:S05]  /*5400*/  BSYNC.RECONVERGENT B6 ;  /* 0x0000000000067941 */ /* 0x000fea0003800200 */
.L_x_1814:
        /* <DEDUP_REMOVED lines=18> */
.L_x_1846:
[----:B------:R0:W-:Y:S01]  /*5530*/  STG.E.U8 desc[UR36][R2.64], R4 ;  /* 0x0000000402007986 */ /* 0x0001e2000c101124 */
[----:B------:R-:W-:Y:S05]  /*5540*/  BRA `(.L_x_1848) ;  /* 0x0000000c00047947 */ /* 0x000fea0003800000 */
.L_x_1845:
        /* <DEDUP_REMOVED lines=9> */
.L_x_1850:
[----:B------:R0:W-:Y:S01]  /*55e0*/  STG.E desc[UR36][R2.64], R4 ;  /* 0x0000000402007986 */ /* 0x0001e2000c101924 */
[----:B------:R-:W-:Y:S05]  /*55f0*/  BRA `(.L_x_1848) ;  /* 0x0000000800d87947 */ /* 0x000fea0003800000 */
.L_x_1849:
[----:B------:R0:W-:Y:S01]  /*5600*/  STG.E.U16 desc[UR36][R2.64], R4 ;  /* 0x0000000402007986 */ /* 0x0001e2000c101524 */
[----:B------:R-:W-:Y:S05]  /*5610*/  BRA `(.L_x_1848) ;  /* 0x0000000800d07947 */ /* 0x000fea0003800000 */
.L_x_1844:
        /* <DEDUP_REMOVED lines=9> */
.L_x_1852:
[----:B------:R-:W0:Y:S02]  /*56b0*/  I2F.U16 R0, R4 ;  /* 0x0000000400007306 */ /* 0x000e240000101000 */
[----:B0-----:R-:W-:-:S05]  /*56c0*/  F2FP.F16.F32.PACK_AB R0, RZ, R0 ;  /* 0x00000000ff00723e */ /* 0x001fca00000000ff */
[----:B------:R0:W-:Y:S01]  /*56d0*/  STG.E.U16 desc[UR36][R2.64], R0 ;  /* 0x0000000002007986 */ /* 0x0001e2000c101524 */
[----:B------:R-:W-:Y:S05]  /*56e0*/  BRA `(.L_x_1848) ;  /* 0x00000008009c7947 */ /* 0x000fea0003800000 */
.L_x_1851:
        /* <DEDUP_REMOVED lines=10> */
.L_x_1854:
[----:B------:R-:W0:Y:S02]  /*5790*/  I2F.U16 R4, R4 ;  /* 0x0000000400047306 */ /* 0x000e240000101000 */
[----:B0-----:R-:W-:-:S04]  /*57a0*/  F2FP.F16.F32.PACK_AB R5, RZ, R4 ;  /* 0x00000004ff05723e */ /* 0x001fc800000000ff */
[----:B------:R-:W-:-:S05]  /*57b0*/  PRMT R5, R5, 0x5410, RZ ;  /* 0x0000541005057816 */ /* 0x000fca00000000ff */
[----:B------:R0:W-:Y:S01]  /*57c0*/  STG.E desc[UR36][R2.64], R5 ;  /* 0x0000000502007986 */ /* 0x0001e2000c101924 */
[----:B------:R-:W-:Y:S05]  /*57d0*/  BRA `(.L_x_1848) ;  /* 0x0000000800607947 */ /* 0x000fea0003800000 */
.L_x_1853:
[----:B------:R-:W0:Y:S02]  /*57e0*/  I2F.F64.U16 R4, R4 ;  /* 0x0000000400047312 */ /* 0x000e240000101800 */
[----:B0-----:R0:W-:Y:S01]  /*57f0*/  STG.E.64 desc[UR36][R2.64], R4 ;  /* 0x0000000402007986 */ /* 0x0011e2000c101b24 */
[----:B------:R-:W-:Y:S05]  /*5800*/  BRA `(.L_x_1848) ;  /* 0x0000000800547947 */ /* 0x000fea0003800000 */
.L_x_1843:
        /* <DEDUP_REMOVED lines=12> */
.L_x_1858:
        /* <DEDUP_REMOVED lines=17> */
.L_x_1860:
[----:B------:R-:W-:Y:S05]  /*59e0*/  BSYNC.RECONVERGENT B0 ;  /* 0x0000000000007941 */ /* 0x000fea0003800200 */
.L_x_1859:
[----:B------:R0:W-:Y:S01]  /*59f0*/  STG.E.U8 desc[UR36][R2.64], R0 ;  /* 0x0000000002007986 */ /* 0x0001e2000c101124 */
[----:B------:R-:W-:Y:S05]  /*5a00*/  BRA `(.L_x_1848) ;  /* 0x0000000400d47947 */ /* 0x000fea0003800000 */
.L_x_1857:
        /* <DEDUP_REMOVED lines=18> */
.L_x_1862:
[----:B------:R-:W-:Y:S05]  /*5b30*/  BSYNC.RECONVERGENT B0 ;  /* 0x0000000000007941 */ /* 0x000fea0003800200 */
.L_x_1861:
[----:B------:R0:W-:Y:S01]  /*5b40*/  STG.E.U8 desc[UR36][R2.64], R0 ;  /* 0x0000000002007986 */ /* 0x0001e2000c101124 */
[----:B------:R-:W-:Y:S05]  /*5b50*/  BRA `(.L_x_1848) ;  /* 0x0000000400807947 */ /* 0x000fea0003800000 */
.L_x_1856:
        /* <DEDUP_REMOVED lines=21> */
.L_x_1864:
[----:B------:R-:W-:-:S05]  /*5cb0*/  MOV R5, RZ ;  /* 0x000000ff00057202 */ /* 0x000fca0000000f00 */
[----:B------:R0:W-:Y:S01]  /*5cc0*/  STG.E.64 desc[UR36][R2.64], R4 ;  /* 0x0000000402007986 */ /* 0x0001e2000c101b24 */
[----:B------:R-:W-:Y:S05]  /*5cd0*/  BRA `(.L_x_1848) ;  /* 0x0000000400207947 */ /* 0x000fea0003800000 */
.L_x_1863:
[----:B------:R0:W-:Y:S01]  /*5ce0*/  STG.E desc[UR36][R2.64], R4 ;  /* 0x0000000402007986 */ /* 0x0001e2000c101924 */
[----:B------:R-:W-:Y:S05]  /*5cf0*/  BRA `(.L_x_1848) ;  /* 0x0000000400187947 */ /* 0x000fea0003800000 */
.L_x_1855:
        /* <DEDUP_REMOVED lines=8> */
.L_x_1866:
[----:B------:R-:W-:Y:S01]  /*5d80*/  CS2R R6, SRZ ;  /* 0x0000000000067805 */ /* 0x000fe2000001ff00 */
[----:B------:R-:W0:Y:S04]  /*5d90*/  I2F.F64.U16 R4, R4 ;  /* 0x0000000400047312 */ /* 0x000e280000101800 */
[----:B0-----:R0:W-:Y:S01]  /*5da0*/  STG.E.128 desc[UR36][R2.64], R4 ;  /* 0x0000000402007986 */ /* 0x0011e2000c101d24 */
[----:B------:R-:W-:Y:S05]  /*5db0*/  BRA `(.L_x_1848) ;  /* 0x0000000000e87947 */ /* 0x000fea0003800000 */
.L_x_1865:
[----:B------:R-:W-:-:S09]  /*5dc0*/  UISETP.NE.AND UP0, UPT, UR4, 0xf, UPT ;  /* 0x0000000f0400788c */ /* 0x000fd2000bf05270 */
[----:B------:R-:W-:Y:S05]  /*5dd0*/  BRA.U !UP0, `(.L_x_1867) ;  /* 0x0000000108d47547 */ /* 0x000fea000b800000 */
[----:B------:R-:W-:-:S09]  /*5de0*/  UISETP.NE.AND UP0, UPT, UR4, 0x17, UPT ;  /* 0x000000170400788c */ /* 0x000fd2000bf05270 */
[----:B------:R-:W-:Y:S05]  /*5df0*/  BRA.U !UP0, `(.L_x_1868) ;  /* 0x0000000108847547 */ /* 0x000fea000b800000 */
[----:B------:R-:W-:-:S09]  /*5e00*/  UISETP.NE.AND UP0, UPT, UR4, 0x18, UPT ;  /* 0x000000180400788c */ /* 0x000fd2000bf05270 */
[----:B------:R-:W-:Y:S05]  /*5e10*/  BRA.U !UP0, `(.L_x_1869) ;  /* 0x0000000108447547 */ /* 0x000fea000b800000 */
.L_x_1847:
        /* <DEDUP_REMOVED lines=16> */
.L_x_1870:
[----:B------:R-:W-:Y:S05]  /*5f20*/  BRA `(.L_x_1848) ;  /* 0x00000000008c7947 */ /* 0x000fea0003800000 */
.L_x_1869:
        /* <DEDUP_REMOVED lines=11> */
.L_x_1872:
[----:B------:R-:W-:Y:S05]  /*5fe0*/  BSYNC.RECONVERGENT B0 ;  /* 0x0000000000007941 */ /* 0x000fea0003800200 */
.L_x_1871:
[----:B------:R1:W-:Y:S01]  /*5ff0*/  STG.E.U8 desc[UR36][R2.64], R5 ;  /* 0x0000000502007986 */ /* 0x0003e2000c101124 */
[----:B------:R-:W-:Y:S05]  /*6000*/  BRA `(.L_x_1848) ;  /* 0x0000000000547947 */ /* 0x000fea0003800000 */
.L_x_1868:
        /* <DEDUP_REMOVED lines=13> */
.L_x_1873:
[----:B------:R-:W-:Y:S01]  /*60e0*/  ISETP.GT.U32.AND P0, PT, R5, 0x7f800000, PT ;  /* 0x7f8000000500780c */ /* 0x000fe20003f04070 */
[----:B------:R-:W-:-:S05]  /*60f0*/  HFMA2 R5, -RZ, RZ, 0, 7.569789886474609375e-06 ;  /* 0x0000007fff057431 */ /* 0x000fca00000001ff */
[----:B------:R-:W-:-:S05]  /*6100*/  SEL R5, R5, 0x7c, P0 ;  /* 0x0000007c05057807 */ /* 0x000fca0000000000 */
[----:B------:R2:W-:Y:S01]  /*6110*/  STG.E.U8 desc[UR36][R2.64], R5 ;  /* 0x0000000502007986 */ /* 0x0005e2000c101124 */
[----:B------:R-:W-:Y:S05]  /*6120*/  BRA `(.L_x_1848) ;  /* 0x00000000000c7947 */ /* 0x000fea0003800000 */
.L_x_1867:
[----:B------:R-:W0:Y:S02]  /*6130*/  I2F.U16 R0, R4 ;  /* 0x0000000400007306 */ /* 0x000e240000101000 */
[----:B0-----:R-:W-:-:S05]  /*6140*/  F2FP.BF16.F32.PACK_AB R0, RZ, R0 ;  /* 0x00000000ff00723e */ /* 0x001fca00000010ff */
[----:B------:R0:W-:Y:S02]  /*6150*/  STG.E.U16 desc[UR36][R2.64], R0 ;  /* 0x0000000002007986 */ /* 0x0001e4000c101524 */
.L_x_1848:
[----:B------:R-:W-:Y:S05]  /*6160*/  BSYNC.RECONVERGENT B6 ;  /* 0x0000000000067941 */ /* 0x000fea0003800200 */
.L_x_1842:
[----:B------:R-:W-:-:S07]  /*6170*/  VIADD R17, R17, 0x80 ;  /* 0x0000008011117836 */ /* 0x000fce0000000000 */
.L_x_1812:
[----:B------:R-:W-:Y:S05]  /*6180*/  BSYNC.RECONVERGENT B7 ;  /* 0x0000000000077941 */ /* 0x000fea0003800200 */
.L_x_1811:
        /* <DEDUP_REMOVED lines=307> */
.L_x_1876:
        /* <DEDUP_REMOVED lines=19> */
.L_x_1881:
[----:B------:R-:W2:Y:S02]  /*75f0*/  LDG.E.U8 R2, desc[UR36][R4.64] ;  /* 0x0000002404027981 */ /* 0x000ea4000c1e1100 */
[----:B--2---:R-:W0:Y:S02]  /*7600*/  I2F.F64.U16 R2, R2 ;  /* 0x0000000200027312 */ /* 0x004e240000101800 */
[----:B0-----:R-:W-:Y:S01]  /*7610*/  MOV R0, R3 ;  /* 0x0000000300007202 */ /* 0x001fe20000000f00 */
[----:B------:R-:W-:Y:S06]  /*7620*/  BRA `(.L_x_1883) ;  /* 0x0000000c008c7947 */ /* 0x000fec0003800000 */
.L_x_1880:
        /* <DEDUP_REMOVED lines=10> */
.L_x_1885:
[----:B------:R-:W2:Y:S02]  /*76d0*/  LDG.E R2, desc[UR36][R4.64] ;  /* 0x0000002404027981 */ /* 0x000ea4000c1e1900 */
[----:B--2---:R-:W0:Y:S02]  /*76e0*/  I2F.F64 R2, R2 ;  /* 0x0000000200027312 */ /* 0x004e240000201c00 */
[----:B0-----:R-:W-:Y:S01]  /*76f0*/  MOV R0, R3 ;  /* 0x0000000300007202 */ /* 0x001fe20000000f00 */
[----:B------:R-:W-:Y:S06]  /*7700*/  BRA `(.L_x_1883) ;  /* 0x0000000c00547947 */ /* 0x000fec0003800000 */
.L_x_1884:
[----:B------:R-:W2:Y:S02]  /*7710*/  LDG.E.U16 R2, desc[UR36][R4.64] ;  /* 0x0000002404027981 */ /* 0x000ea4000c1e1500 */
[----:B--2---:R-:W0:Y:S02]  /*7720*/  I2F.F64.S16 R2, R2 ;  /* 0x0000000200027312 */ /* 0x004e240000101c00 */
[----:B0-----:R-:W-:Y:S01]  /*7730*/  IMAD.MOV.U32 R0, RZ, RZ, R3 ;  /* 0x000000ffff007224 */ /* 0x001fe200078e0003 */
[----:B------:R-:W-:Y:S06]  /*7740*/  BRA `(.L_x_1883) ;  /* 0x0000000c00447947 */ /* 0x000fec0003800000 */
.L_x_1879:
        /* <DEDUP_REMOVED lines=11> */
.L_x_1887:
[----:B------:R-:W2:Y:S02]  /*7800*/  LDG.E.U16 R0, desc[UR36][R4.64] ;  /* 0x0000002404007981 */ /* 0x000ea4000c1e1500 */
[----:B--2---:R-:W-:-:S05]  /*7810*/  HADD2.F32 R0, -RZ, R0.H0_H0 ;  /* 0x20000000ff007230 */ /* 0x004fca0000004100 */
[----:B------:R-:W-:-:S06]  /*7820*/  FMUL.FTZ R2, R0, 1 ;  /* 0x3f80000000027820 */ /* 0x000fcc0000410000 */
[----:B------:R-:W0:Y:S02]  /*7830*/  F2F.F64.F32 R2, R2 ;  /* 0x0000000200027310 */ /* 0x000e240000201800 */
[----:B0-----:R-:W-:Y:S01]  /*7840*/  IMAD.MOV.U32 R0, RZ, RZ, R3 ;  /* 0x000000ffff007224 */ /* 0x001fe200078e0003 */
[----:B------:R-:W-:Y:S06]  /*7850*/  BRA `(.L_x_1883) ;  /* 0x0000000c00007947 */ /* 0x000fec0003800000 */
.L_x_1886:
        /* <DEDUP_REMOVED lines=11> */
.L_x_1889:
[----:B------:R-:W2:Y:S02]  /*7910*/  LDG.E.U16 R4, desc[UR36][R4.64] ;  /* 0x0000002404047981 */ /* 0x000ea4000c1e1500 */
[----:B--2---:R-:W-:-:S05]  /*7920*/  HADD2.F32 R0, -RZ, R4.H0_H0 ;  /* 0x20000004ff007230 */ /* 0x004fca0000004100 */
[----:B------:R-:W-:-:S06]  /*7930*/  FMUL.FTZ R2, R0, 1 ;  /* 0x3f80000000027820 */ /* 0x000fcc0000410000 */
[----:B------:R-:W0:Y:S02]  /*7940*/  F2F.F64.F32 R2, R2 ;  /* 0x0000000200027310 */ /* 0x000e240000201800 */
[----:B0-----:R-:W-:Y:S01]  /*7950*/  IMAD.MOV.U32 R0, RZ, RZ, R3 ;  /* 0x000000ffff007224 */ /* 0x001fe200078e0003 */
[----:B------:R-:W-:Y:S06]  /*7960*/  BRA `(.L_x_1883) ;  /* 0x0000000800bc7947 */ /* 0x000fec0003800000 */
.L_x_1888:
[----:B------:R1:W5:Y:S01]  /*7970*/  LDG.E R0, desc[UR36][R4.64+0x4] ;  /* 0x0000042404007981 */ /* 0x000362000c1e1900 */
[----:B------:R-:W-:Y:S05]  /*7980*/  BRA `(.L_x_1883) ;  /* 0x0000000800b47947 */ /* 0x000fea0003800000 */
.L_x_1878:
        /* <DEDUP_REMOVED lines=12> */
.L_x_1892:
[----:B------:R0:W5:Y:S01]  /*7a50*/  LDG.E R0, desc[UR36][R4.64+0x4] ;  /* 0x0000042404007981 */ /* 0x000162000c1e1900 */
[----:B------:R-:W-:Y:S05]  /*7a60*/  BRA `(.L_x_1883) ;  /* 0x00000008007c7947 */ /* 0x000fea0003800000 */
.L_x_1891:
        /* <DEDUP_REMOVED lines=28> */
.L_x_1894:
        /* <DEDUP_REMOVED lines=15> */
.L_x_1893:
[----:B------:R-:W2:Y:S02]  /*7d20*/  LDG.E.U16 R0, desc[UR36][R4.64] ;  /* 0x0000002404007981 */ /* 0x000ea4000c1e1500 */
[----:B--2---:R-:W-:-:S04]  /*7d30*/  IMAD.U32 R0, R0, 0x10000, RZ ;  /* 0x0001000000007824 */ /* 0x004fc800078e00ff */
[----:B------:R-:W-:-:S06]  /*7d40*/  FMUL.FTZ R2, R0, 1 ;  /* 0x3f80000000027820 */ /* 0x000fcc0000410000 */
[----:B------:R-:W0:Y:S02]  /*7d50*/  F2F.F64.F32 R2, R2 ;  /* 0x0000000200027310 */ /* 0x000e240000201800 */
[----:B0-----:R-:W-:Y:S01]  /*7d60*/  MOV R0, R3 ;  /* 0x0000000300007202 */ /* 0x001fe20000000f00 */
[----:B------:R-:W-:Y:S06]  /*7d70*/  BRA `(.L_x_1883) ;  /* 0x0000000400b87947 */ /* 0x000fec0003800000 */
.L_x_1890:
        /* <DEDUP_REMOVED lines=12> */
.L_x_1897:
        /* <DEDUP_REMOVED lines=20> */
.L_x_1899:
[----:B------:R-:W-:Y:S05]  /*7f80*/  BSYNC.RECONVERGENT B0 ;  /* 0x0000000000007941 */ /* 0x000fea0003800200 */
.L_x_1898:
[----:B------:R-:W-:Y:S02]  /*7f90*/  SHF.L.U32 R0, R0, 0x14, RZ ;  /* 0x0000001400007819 */ /* 0x000fe400000006ff */
[----:B------:R-:W-:-:S04]  /*7fa0*/  LEA R2, R2, 0x3b800000, 0x17 ;  /* 0x3b80000002027811 */ /* 0x000fc800078eb8ff */
[----:B------:R-:W-:-:S05]  /*7fb0*/  LOP3.LUT R0, R2, R0, R7, 0xfe, !PT ;  /* 0x0000000002007212 */ /* 0x000fca00078efe07 */
[----:B------:R-:W-:-:S06]  /*7fc0*/  FMUL.FTZ R2, R0, 1 ;  /* 0x3f80000000027820 */ /* 0x000fcc0000410000 */
[----:B------:R-:W0:Y:S02]  /*7fd0*/  F2F.F64.F32 R2, R2 ;  /* 0x0000000200027310 */ /* 0x000e240000201800 */
[----:B0-----:R-:W-:Y:S01]  /*7fe0*/  IMAD.MOV.U32 R0, RZ, RZ, R3 ;  /* 0x000000ffff007224 */ /* 0x001fe200078e0003 */
[----:B------:R-:W-:Y:S06]  /*7ff0*/  BRA `(.L_x_1883) ;  /* 0x0000000400187947 */ /* 0x000fec0003800000 */
.L_x_1896:
        /* <DEDUP_REMOVED lines=20> */
.L_x_1901:
[----:B------:R-:W-:Y:S05]  /*8140*/  BSYNC.RECONVERGENT B0 ;  /* 0x0000000000007941 */ /* 0x000fea0003800200 */
.L_x_1900:
[----:B------:R-:W-:Y:S02]  /*8150*/  SHF.L.U32 R0, R0, 0x15, RZ ;  /* 0x0000001500007819 */ /* 0x000fe400000006ff */
[----:B------:R-:W-:-:S04]  /*8160*/  LEA R2, R2, 0x37800000, 0x17 ;  /* 0x3780000002027811 */ /* 0x000fc800078eb8ff */
[----:B------:R-:W-:-:S05]  /*8170*/  LOP3.LUT R0, R2, R0, R7, 0xfe, !PT ;  /* 0x0000000002007212 */ /* 0x000fca00078efe07 */
[----:B------:R-:W-:-:S06]  /*8180*/  FMUL.FTZ R2, R0, 1 ;  /* 0x3f80000000027820 */ /* 0x000fcc0000410000 */
[----:B------:R-:W0:Y:S02]  /*8190*/  F2F.F64.F32 R2, R2 ;  /* 0x0000000200027310 */ /* 0x000e240000201800 */
[----:B0-----:R-:W-:Y:S01]  /*81a0*/  IMAD.MOV.U32 R0, RZ, RZ, R3 ;  /* 0x000000ffff007224 */ /* 0x001fe200078e0003 */
[----:B------:R-:W-:Y:S06]  /*81b0*/  BRA `(.L_x_1883) ;  /* 0x0000000000a87947 */ /* 0x000fec0003800000 */
.L_x_1895:
        /* <DEDUP_REMOVED lines=17> */
.L_x_1882:
        /* <DEDUP_REMOVED lines=16> */
.L_x_1904:
[----:B------:R-:W-:Y:S01]  /*83d0*/  IMAD.MOV.U32 R0, RZ, RZ, RZ ;  /* 0x000000ffff007224 */ /* 0x000fe200078e00ff */
[----:B------:R-:W-:Y:S06]  /*83e0*/  BRA `(.L_x_1883) ;  /* 0x00000000001c7947 */ /* 0x000fec0003800000 */
.L_x_1903:
[----:B------:R-:W2:Y:S02]  /*83f0*/  LDG.E.64 R2, desc[UR36][R4.64] ;  /* 0x0000002404027981 */ /* 0x000ea4000c1e1b00 */
[----:B--2---:R-:W0:Y:S02]  /*8400*/  I2F.F64.U64 R2, R2 ;  /* 0x0000000200027312 */ /* 0x004e240000301800 */
[----:B0-----:R-:W-:Y:S01]  /*8410*/  MOV R0, R3 ;  /* 0x0000000300007202 */ /* 0x001fe20000000f00 */
[----:B------:R-:W-:Y:S06]  /*8420*/  BRA `(.L_x_1883) ;  /* 0x00000000000c7947 */ /* 0x000fec0003800000 */
.L_x_1902:
[----:B------:R-:W2:Y:S02]  /*8430*/  LDG.E R2, desc[UR36][R4.64] ;  /* 0x0000002404027981 */ /* 0x000ea4000c1e1900 */
[----:B--2---:R-:W0:Y:S02]  /*8440*/  I2F.F64.U32 R2, R2 ;  /* 0x0000000200027312 */ /* 0x004e240000201800 */
[----:B0-----:R-:W-:-:S07]  /*8450*/  IMAD.MOV.U32 R0, RZ, RZ, R3 ;  /* 0x000000ffff007224 */ /* 0x001fce00078e0003 */
.L_x_1883:
[----:B------:R-:W-:Y:S05]  /*8460*/  BSYNC.RECONVERGENT B6 ;  /* 0x0000000000067941 */ /* 0x000fea0003800200 */
.L_x_1877:
        /* <DEDUP_REMOVED lines=18> */
.L_x_1909:
[----:B------:R0:W-:Y:S01]  /*8590*/  STG.E.U8 desc[UR36][R2.64], R4 ;  /* 0x0000000402007986 */ /* 0x0001e2000c101124 */
[----:B------:R-:W-:Y:S05]  /*85a0*/  BRA `(.L_x_1911) ;  /* 0x0000000c00047947 */ /* 0x000fea0003800000 */
.L_x_1908:
        /* <DEDUP_REMOVED lines=9> */
.L_x_1913:
[----:B------:R0:W-:Y:S01]  /*8640*/  STG.E desc[UR36][R2.64], R4 ;  /* 0x0000000402007986 */ /* 0x0001e2000c101924 */
[----:B------:R-:W-:Y:S05]  /*8650*/  BRA `(.L_x_1911) ;  /* 0x0000000800d87947 */ /* 0x000fea0003800000 */
.L_x_1912:
[----:B------:R0:W-:Y:S01]  /*8660*/  STG.E.U16 desc[UR36][R2.64], R4 ;  /* 0x0000000402007986 */ /* 0x0001e2000c101524 */
[----:B------:R-:W-:Y:S05]  /*8670*/  BRA `(.L_x_1911) ;  /* 0x0000000800d07947 */ /* 0x000fea0003800000 */
.L_x_1907:
        /* <DEDUP_REMOVED lines=9> */
.L_x_1915:
[----:B------:R-:W0:Y:S02]  /*8710*/  I2F.U16 R0, R4 ;  /* 0x0000000400007306 */ /* 0x000e240000101000 */
[----:B0-----:R-:W-:-:S05]  /*8720*/  F2FP.F16.F32.PACK_AB R0, RZ, R0 ;  /* 0x00000000ff00723e */ /* 0x001fca00000000ff */
[----:B------:R0:W-:Y:S01]  /*8730*/  STG.E.U16 desc[UR36][R2.64], R0 ;  /* 0x0000000002007986 */ /* 0x0001e2000c101524 */
[----:B------:R-:W-:Y:S05]  /*8740*/  BRA `(.L_x_1911) ;  /* 0x00000008009c7947 */ /* 0x000fea0003800000 */
.L_x_1914:
        /* <DEDUP_REMOVED lines=10> */
.L_x_1917:
[----:B------:R-:W0:Y:S02]  /*87f0*/  I2F.U16 R4, R4 ;  /* 0x0000000400047306 */ /* 0x000e240000101000 */
[----:B0-----:R-:W-:-:S04]  /*8800*/  F2FP.F16.F32.PACK_AB R5, RZ, R4 ;  /* 0x00000004ff05723e */ /* 0x001fc800000000ff */
[----:B------:R-:W-:-:S05]  /*8810*/  PRMT R5, R5, 0x5410, RZ ;  /* 0x0000541005057816 */ /* 0x000fca00000000ff */
[----:B------:R0:W-:Y:S01]  /*8820*/  STG.E desc[UR36][R2.64], R5 ;  /* 0x0000000502007986 */ /* 0x0001e2000c101924 */
[----:B------:R-:W-:Y:S05]  /*8830*/  BRA `(.L_x_1911) ;  /* 0x0000000800607947 */ /* 0x000fea0003800000 */
.L_x_1916:
[----:B------:R-:W0:Y:S02]  /*8840*/  I2F.F64.U16 R4, R4 ;  /* 0x0000000400047312 */ /* 0x000e240000101800 */
[----:B0-----:R0:W-:Y:S01]  /*8850*/  STG.E.64 desc[UR36][R2.64], R4 ;  /* 0x0000000402007986 */ /* 0x0011e2000c101b24 */
[----:B------:R-:W-:Y:S05]  /*8860*/  BRA `(.L_x_1911) ;  /* 0x0000000800547947 */ /* 0x000fea0003800000 */
.L_x_1906:
        /* <DEDUP_REMOVED lines=12> */
.L_x_1921:
        /* <DEDUP_REMOVED lines=17> */
.L_x_1923:
[----:B------:R-:W-:Y:S05]  /*8a40*/  BSYNC.RECONVERGENT B0 ;  /* 0x0000000000007941 */ /* 0x000fea0003800200 */
.L_x_1922:
[----:B------:R0:W-:Y:S01]  /*8a50*/  STG.E.U8 desc[UR36][R2.64], R0 ;  /* 0x0000000002007986 */ /* 0x0001e2000c101124 */
[----:B------:R-:W-:Y:S05]  /*8a60*/  BRA `(.L_x_1911) ;  /* 0x0000000400d47947 */ /* 0x000fea0003800000 */
.L_x_1920:
        /* <DEDUP_REMOVED lines=18> */
.L_x_1925:
[----:B------:R-:W-:Y:S05]  /*8b90*/  BSYNC.RECONVERGENT B0 ;  /* 0x0000000000007941 */ /* 0x000fea0003800200 */
.L_x_1924:
[----:B------:R0:W-:Y:S01]  /*8ba0*/  STG.E.U8 desc[UR36][R2.64], R0 ;  /* 0x0000000002007986 */ /* 0x0001e2000c101124 */
[----:B------:R-:W-:Y:S05]  /*8bb0*/  BRA `(.L_x_1911) ;  /* 0x0000000400807947 */ /* 0x000fea0003800000 */
.L_x_1919:
        /* <DEDUP_REMOVED lines=21> */
.L_x_1927:
[----:B------:R-:W-:-:S05]  /*8d10*/  MOV R5, RZ ;  /* 0x000000ff00057202 */ /* 0x000fca0000000f00 */
[----:B------:R0:W-:Y:S01]  /*8d20*/  STG.E.64 desc[UR36][R2.64], R4 ;  /* 0x0000000402007986 */ /* 0x0001e2000c101b24 */
[----:B------:R-:W-:Y:S05]  /*8d30*/  BRA `(.L_x_1911) ;  /* 0x0000000400207947 */ /* 0x000fea0003800000 */
.L_x_1926:
[----:B------:R0:W-:Y:S01]  /*8d40*/  STG.E desc[UR36][R2.64], R4 ;  /* 0x0000000402007986 */ /* 0x0001e2000c101924 */
[----:B------:R-:W-:Y:S05]  /*8d50*/  BRA `(.L_x_1911) ;  /* 0x0000000400187947 */ /* 0x000fea0003800000 */
.L_x_1918:
        /* <DEDUP_REMOVED lines=8> */
.L_x_1929:
[----:B------:R-:W-:Y:S01]  /*8de0*/  CS2R R6, SRZ ;  /* 0x0000000000067805 */ /* 0x000fe2000001ff00 */
[----:B------:R-:W0:Y:S04]  /*8df0*/  I2F.F64.U16 R4, R4 ;  /* 0x0000000400047312 */ /* 0x000e280000101800 */
[----:B0-----:R4:W-:Y:S01]  /*8e00*/  STG.E.128 desc[UR36][R2.64], R4 ;  /* 0x0000000402007986 */ /* 0x0019e2000c101d24 */
[----:B------:R-:W-:Y:S05]  /*8e10*/  BRA `(.L_x_1911) ;  /* 0x0000000000e87947 */ /* 0x000fea0003800000 */
.L_x_1928:
[----:B------:R-:W-:-:S09]  /*8e20*/  UISETP.NE.AND UP0, UPT, UR4, 0xf, UPT ;  /* 0x0000000f0400788c */ /* 0x000fd2000bf05270 */
[----:B------:R-:W-:Y:S05]  /*8e30*/  BRA.U !UP0, `(.L_x_1930) ;  /* 0x0000000108d47547 */ /* 0x000fea000b800000 */
[----:B------:R-:W-:-:S09]  /*8e40*/  UISETP.NE.AND UP0, UPT, UR4, 0x17, UPT ;  /* 0x000000170400788c */ /* 0x000fd2000bf05270 */
[----:B------:R-:W-:Y:S05]  /*8e50*/  BRA.U !UP0, `(.L_x_1931) ;  /* 0x0000000108847547 */ /* 0x000fea000b800000 */
[----:B------:R-:W-:-:S09]  /*8e60*/  UISETP.NE.AND UP0, UPT, UR4, 0x18, UPT ;  /* 0x000000180400788c */ /* 0x000fd2000bf05270 */
[----:B------:R-:W-:Y:S05]  /*8e70*/  BRA.U !UP0, `(.L_x_1932) ;  /* 0x0000000108447547 */ /* 0x000fea000b800000 */
.L_x_1910:
        /* <DEDUP_REMOVED lines=16> */
.L_x_1933:
[----:B------:R-:W-:Y:S05]  /*8f80*/  BRA `(.L_x_1911) ;  /* 0x00000000008c7947 */ /* 0x000fea0003800000 */
.L_x_1932:
        /* <DEDUP_REMOVED lines=11> */
.L_x_1935:
[----:B------:R-:W-:Y:S05]  /*9040*/  BSYNC.RECONVERGENT B0 ;  /* 0x0000000000007941 */ /* 0x000fea0003800200 */
.L_x_1934:
[----:B------:R1:W-:Y:S01]  /*9050*/  STG.E.U8 desc[UR36][R2.64], R5 ;  /* 0x0000000502007986 */ /* 0x0003e2000c101124 */
[----:B------:R-:W-:Y:S05]  /*9060*/  BRA `(.L_x_1911) ;  /* 0x0000000000547947 */ /* 0x000fea0003800000 */
.L_x_1931:
        /* <DEDUP_REMOVED lines=13> */
.L_x_1936:
[----:B------:R-:W-:Y:S01]  /*9140*/  ISETP.GT.U32.AND P0, PT, R5, 0x7f800000, PT ;  /* 0x7f8000000500780c */ /* 0x000fe20003f04070 */
[----:B------:R-:W-:-:S05]  /*9150*/  HFMA2 R5, -RZ, RZ, 0, 7.569789886474609375e-06 ;  /* 0x0000007fff057431 */ /* 0x000fca00000001ff */
[----:B------:R-:W-:-:S05]  /*9160*/  SEL R5, R5, 0x7c, P0 ;  /* 0x0000007c05057807 */ /* 0x000fca0000000000 */
[----:B------:R2:W-:Y:S01]  /*9170*/  STG.E.U8 desc[UR36][R2.64], R5 ;  /* 0x0000000502007986 */ /* 0x0005e2000c101124 */
[----:B------:R-:W-:Y:S05]  /*9180*/  BRA `(.L_x_1911) ;  /* 0x00000000000c7947 */ /* 0x000fea0003800000 */
.L_x_1930:
[----:B------:R-:W0:Y:S02]  /*9190*/  I2F.U16 R0, R4 ;  /* 0x0000000400007306 */ /* 0x000e240000101000 */
[----:B0-----:R-:W-:-:S05]  /*91a0*/  F2FP.BF16.F32.PACK_AB R0, RZ, R0 ;  /* 0x00000000ff00723e */ /* 0x001fca00000010ff */
[----:B------:R0:W-:Y:S02]  /*91b0*/  STG.E.U16 desc[UR36][R2.64], R0 ;  /* 0x0000000002007986 */ /* 0x0001e4000c101524 */
.L_x_1911:
[----:B------:R-:W-:Y:S05]  /*91c0*/  BSYNC.RECONVERGENT B6 ;  /* 0x0000000000067941 */ /* 0x000fea0003800200 */
.L_x_1905:
[----:B------:R-:W-:-:S07]  /*91d0*/  VIADD R17, R17, 0x80 ;  /* 0x0000008011117836 */ /* 0x000fce0000000000 */
.L_x_1875:
[----:B------:R-:W-:Y:S05]  /*91e0*/  BSYNC.RECONVERGENT B7 ;  /* 0x0000000000077941 */ /* 0x000fea0003800200 */
.L_x_1874:
        /* <DEDUP_REMOVED lines=306> */
.L_x_1937:
[----:B------:R-:W2:Y:S01]  /*a510*/  LDCU.128 UR8, c[0x0][0x580] ;  /* 0x0000b000ff0877ac */ /* 0x000ea20008000c00 */
[----:B------:R-:W-:Y:S01]  /*a520*/  BSSY.RECONVERGENT B6, `(.L_x_1938) ;  /* 0x00000fb000067945 */ /* 0x000fe20003800200 */
[----:B------:R-:W-:-:S04]  /*a530*/  UPRMT UR4, UR41, 0x9910, URZ ;  /* 0x0000991029047896 */ /* 0x000fc800080000ff */
[----:B------:R-:W-:Y:S01]  /*a540*/  UISETP.GT.AND UP0, UPT, UR4, 0x9, UPT ;  /* 0x000000090400788c */ /* 0x000fe2000bf04270 */
[----:B--2---:R-:W-:Y:S02]  /*a550*/  IADD3 R4, P1, PT, R0, UR10, RZ ;  /* 0x0000000a00047c10 */ /* 0x004fe4000ff3e0ff */
[----:B------:R-:W-:-:S03]  /*a560*/  IADD3 R16, P0, PT, R16, UR8, RZ ;  /* 0x0000000810107c10 */ /* 0x000fc6000ff1e0ff */
[----:B-1----:R-:W-:Y:S01]  /*a570*/  IMAD.X R5, RZ, RZ, UR11, P1 ;  /* 0x0000000bff057e24 */ /* 0x002fe200088e06ff */
        /* <DEDUP_REMOVED lines=14> */
.L_x_1942:
[----:B------:R-:W2:Y:S02]  /*a660*/  LDG.E.U8 R2, desc[UR36][R4.64] ;  /* 0x0000002404027981 */ /* 0x000ea4000c1e1100 */
[----:B--2---:R-:W0:Y:S02]  /*a670*/  I2F.F64.U16 R2, R2 ;  /* 0x0000000200027312 */ /* 0x004e240000101800 */
[----:B0-----:R-:W-:Y:S01]  /*a680*/  IMAD.MOV.U32 R0, RZ, RZ, R3 ;  /* 0x000000ffff007224 */ /* 0x001fe200078e0003 */
[----:B------:R-:W-:Y:S06]  /*a690*/  BRA `(.L_x_1944) ;  /* 0x0000000c008c7947 */ /* 0x000fec0003800000 */
.L_x_1941:
        /* <DEDUP_REMOVED lines=8> */
[----:B0-----:R-:W-:Y:S01]  /*a720*/  MOV R0, R3 ;  /* 0x0000000300007202 */ /* 0x001fe20000000f00 */
[----:B------:R-:W-:Y:S06]  /*a730*/  BRA `(.L_x_1944) ;  /* 0x0000000c00647947 */ /* 0x000fec0003800000 */
.L_x_1946:
[----:B------:R-:W2:Y:S02]  /*a740*/  LDG.E R2, desc[UR36][R4.64] ;  /* 0x0000002404027981 */ /* 0x000ea4000c1e1900 */
[----:B--2---:R-:W0:Y:S02]  /*a750*/  I2F.F64 R2, R2 ;  /* 0x0000000200027312 */ /* 0x004e240000201c00 */
[----:B0-----:R-:W-:Y:S01]  /*a760*/  IMAD.MOV.U32 R0, RZ, RZ, R3 ;  /* 0x000000ffff007224 */ /* 0x001fe200078e0003 */
[----:B------:R-:W-:Y:S06]  /*a770*/  BRA `(.L_x_1944) ;  /* 0x0000000c00547947 */ /* 0x000fec0003800000 */
.L_x_1945:
[----:B------:R-:W2:Y:S02]  /*a780*/  LDG.E.U16 R2, desc[UR36][R4.64] ;  /* 0x0000002404027981 */ /* 0x000ea4000c1e1500 */
[----:B--2---:R-:W0:Y:S02]  /*a790*/  I2F.F64.S16 R2, R2 ;  /* 0x0000000200027312 */ /* 0x004e240000101c00 */
[----:B0-----:R-:W-:Y:S01]  /*a7a0*/  MOV R0, R3 ;  /* 0x0000000300007202 */ /* 0x001fe20000000f00 */
[----:B------:R-:W-:Y:S06]  /*a7b0*/  BRA `(.L_x_1944) ;  /* 0x0000000c00447947 */ /* 0x000fec0003800000 */
.L_x_1940:
        /* <DEDUP_REMOVED lines=11> */
.L_x_1948:
[----:B------:R-:W2:Y:S02]  /*a870*/  LDG.E.U16 R0, desc[UR36][R4.64] ;  /* 0x0000002404007981 */ /* 0x000ea4000c1e1500 */
[----:B--2---:R-:W-:-:S05]  /*a880*/  HADD2.F32 R0, -RZ, R0.H0_H0 ;  /* 0x20000000ff007230 */ /* 0x004fca0000004100 */
[----:B------:R-:W-:-:S06]  /*a890*/  FMUL.FTZ R2, R0, 1 ;  /* 0x3f80000000027820 */ /* 0x000fcc0000410000 */
[----:B------:R-:W0:Y:S02]  /*a8a0*/  F2F.F64.F32 R2, R2 ;  /* 0x0000000200027310 */ /* 0x000e240000201800 */
[----:B0-----:R-:W-:Y:S01]  /*a8b0*/  MOV R0, R3 ;  /* 0x0000000300007202 */ /* 0x001fe20000000f00 */
[----:B------:R-:W-:Y:S06]  /*a8c0*/  BRA `(.L_x_1944) ;  /* 0x0000000c00007947 */ /* 0x000fec0003800000 */
.L_x_1947:
        /* <DEDUP_REMOVED lines=11> */
.L_x_1950:
[----:B------:R-:W2:Y:S02]  /*a980*/  LDG.E.U16 R4, desc[UR36][R4.64] ;  /* 0x0000002404047981 */ /* 0x000ea4000c1e1500 */
[----:B--2---:R-:W-:-:S05]  /*a990*/  HADD2.F32 R0, -RZ, R4.H0_H0 ;  /* 0x20000004ff007230 */ /* 0x004fca0000004100 */
[----:B------:R-:W-:-:S06]  /*a9a0*/  FMUL.FTZ R2, R0, 1 ;  /* 0x3f80000000027820 */ /* 0x000fcc0000410000 */
[----:B------:R-:W0:Y:S02]  /*a9b0*/  F2F.F64.F32 R2, R2 ;  /* 0x0000000200027310 */ /* 0x000e240000201800 */
[----:B0-----:R-:W-:Y:S01]  /*a9c0*/  MOV R0, R3 ;  /* 0x0000000300007202 */ /* 0x001fe20000000f00 */
[----:B------:R-:W-:Y:S06]  /*a9d0*/  BRA `(.L_x_1944) ;  /* 0x0000000800bc7947 */ /* 0x000fec0003800000 */
.L_x_1949:
[----:B------:R0:W5:Y:S01]  /*a9e0*/  LDG.E R0, desc[UR36][R4.64+0x4] ;  /* 0x0000042404007981 */ /* 0x000162000c1e1900 */
[----:B------:R-:W-:Y:S05]  /*a9f0*/  BRA `(.L_x_1944) ;  /* 0x0000000800b47947 */ /* 0x000fea0003800000 */
.L_x_1939:
        /* <DEDUP_REMOVED lines=12> */
.L_x_1953:
[----:B------:R1:W5:Y:S01]  /*aac0*/  LDG.E R0, desc[UR36][R4.64+0x4] ;  /* 0x0000042404007981 */ /* 0x000362000c1e1900 */
[----:B------:R-:W-:Y:S05]  /*aad0*/  BRA `(.L_x_1944) ;  /* 0x00000008007c7947 */ /* 0x000fea0003800000 */
.L_x_1952:
[----:B------:R-:W-:-:S09]  /*aae0*/  UISETP.NE.AND UP0, UPT, UR4, 0xf, UPT ;  /* 0x0000000f0400788c */ /* 0x000fd2000bf05270 */
[----:B------:R-:W-:Y:S05]  /*aaf0*/  BRA.U !UP0, `(.L_x_1954) ;  /* 0x0000000108a47547 */ /* 0x000fea000b800000 */
[----:B------:R-:W-:-:S09]  /*ab00*/  UISETP.NE.AND UP0, UPT, UR4, 0x17, UPT ;  /* 0x000000170400788c */ /* 0x000fd2000bf05270 */
[----:B------:R-:W-:Y:S05]  /*ab10*/  BRA.U !UP0, `(.L_x_1955) ;  /* 0x0000000108607547 */ /* 0x000fea000b800000 */
[----:B------:R-:W-:-:S09]  /*ab20*/  UISETP.NE.AND UP0, UPT, UR4, 0x18, UPT ;  /* 0x000000180400788c */ /* 0x000fd2000bf05270 */
[----:B------:R-:W-:Y:S05]  /*ab30*/  BRA.U UP0, `(.L_x_1943) ;  /* 0x0000000900007547 */ /* 0x000fea000b800000 */
[----:B------:R-:W2:Y:S01]  /*ab40*/  LDG.E.U8 R0, desc[UR36][R4.64] ;  /* 0x0000002404007981 */ /* 0x000ea2000c1e1100 */
[----:B------:R-:W-:Y:S02]  /*ab50*/  HFMA2 R6, -RZ, RZ, 0, 1.847743988037109375e-06 ;  /* 0x0000001fff067431 */ /* 0x000fe400000001ff */
        /* <DEDUP_REMOVED lines=15> */
[----:B------:R-:W-:-:S05]  /*ac50*/  LOP3.LUT R3, R3, 0x80000000, R0, 0xf8, !PT ;  /* 0x8000000003037812 */ /* 0x000fca00078ef800 */
[----:B------:R-:W-:-:S06]  /*ac60*/  FMUL.FTZ R3, R3, 1 ;  /* 0x3f80000003037820 */ /* 0x000fcc0000410000 */
[----:B------:R-:W0:Y:S02]  /*ac70*/  F2F.F64.F32 R2, R3 ;  /* 0x0000000300027310 */ /* 0x000e240000201800 */
[----:B0-----:R-:W-:Y:S01]  /*ac80*/  MOV R0, R3 ;  /* 0x0000000300007202 */ /* 0x001fe20000000f00 */
[----:B------:R-:W-:Y:S06]  /*ac90*/  BRA `(.L_x_1944) ;  /* 0x00000008000c7947 */ /* 0x000fec0003800000 */
.L_x_1955:
        /* <DEDUP_REMOVED lines=13> */
[----:B0-----:R-:W-:Y:S01]  /*ad70*/  IMAD.MOV.U32 R0, RZ, RZ, R3 ;  /* 0x000000ffff007224 */ /* 0x001fe200078e0003 */
[----:B------:R-:W-:Y:S06]  /*ad80*/  BRA `(.L_x_1944) ;  /* 0x0000000400d07947 */ /* 0x000fec0003800000 */
.L_x_1954:
[----:B------:R-:W2:Y:S02]  /*ad90*/  LDG.E.U16 R0, desc[UR36][R4.64] ;  /* 0x0000002404007981 */ /* 0x000ea4000c1e1500 */
[----:B--2---:R-:W-:-:S05]  /*ada0*/  SHF.L.U32 R0, R0, 0x10, RZ ;  /* 0x0000001000007819 */ /* 0x004fca00000006ff */
[----:B------:R-:W-:-:S06]  /*adb0*/  FMUL.FTZ R2, R0, 1 ;  /* 0x3f80000000027820 */ /* 0x000fcc0000410000 */
[----:B------:R-:W0:Y:S02]  /*adc0*/  F2F.F64.F32 R2, R2 ;  /* 0x0000000200027310 */ /* 0x000e240000201800 */
[----:B0-----:R-:W-:Y:S01]  /*add0*/  IMAD.MOV.U32 R0, RZ, RZ, R3 ;  /* 0x000000ffff007224 */ /* 0x001fe200078e0003 */
[----:B------:R-:W-:Y:S06]  /*ade0*/  BRA `(.L_x_1944) ;  /* 0x0000000400b87947 */ /* 0x000fec0003800000 */
.L_x_1951:
        /* <DEDUP_REMOVED lines=10> */
[----:B0-----:R-:W-:Y:S01]  /*ae90*/  MOV R0, R3 ;  /* 0x0000000300007202 */ /* 0x001fe20000000f00 */
[----:B------:R-:W-:Y:S06]  /*aea0*/  BRA `(.L_x_1944) ;  /* 0x0000000400887947 */ /* 0x000fec0003800000 */
.L_x_1958:
        /* <DEDUP_REMOVED lines=20> */
.L_x_1960:
[----:B------:R-:W-:Y:S05]  /*aff0*/  BSYNC.RECONVERGENT B0 ;  /* 0x0000000000007941 */ /* 0x000fea0003800200 */
.L_x_1959:
[----:B------:R-:W-:Y:S01]  /*b000*/  IMAD.SHL.U32 R0, R0, 0x100000, RZ ;  /* 0x0010000000007824 */ /* 0x000fe200078e00ff */
[----:B------:R-:W-:-:S04]  /*b010*/  LEA R2, R2, 0x3b800000, 0x17 ;  /* 0x3b80000002027811 */ /* 0x000fc800078eb8ff */
[----:B------:R-:W-:-:S05]  /*b020*/  LOP3.LUT R0, R2, R0, R7, 0xfe, !PT ;  /* 0x0000000002007212 */ /* 0x000fca00078efe07 */
[----:B------:R-:W-:-:S06]  /*b030*/  FMUL.FTZ R2, R0, 1 ;  /* 0x3f80000000027820 */ /* 0x000fcc0000410000 */
[----:B------:R-:W0:Y:S02]  /*b040*/  F2F.F64.F32 R2, R2 ;  /* 0x0000000200027310 */ /* 0x000e240000201800 */
[----:B0-----:R-:W-:Y:S01]  /*b050*/  MOV R0, R3 ;  /* 0x0000000300007202 */ /* 0x001fe20000000f00 */
[----:B------:R-:W-:Y:S06]  /*b060*/  BRA `(.L_x_1944) ;  /* 0x0000000400187947 */ /* 0x000fec0003800000 */
.L_x_1957:
        /* <DEDUP_REMOVED lines=20> */
.L_x_1962:
[----:B------:R-:W-:Y:S05]  /*b1b0*/  BSYNC.RECONVERGENT B0 ;  /* 0x0000000000007941 */ /* 0x000fea0003800200 */
.L_x_1961:
[----:B------:R-:W-:Y:S01]  /*b1c0*/  IMAD.SHL.U32 R0, R0, 0x200000, RZ ;  /* 0x0020000000007824 */ /* 0x000fe200078e00ff */
[----:B------:R-:W-:-:S04]  /*b1d0*/  LEA R2, R2, 0x37800000, 0x17 ;  /* 0x3780000002027811 */ /* 0x000fc800078eb8ff */
[----:B------:R-:W-:-:S05]  /*b1e0*/  LOP3.LUT R0, R2, R0, R7, 0xfe, !PT ;  /* 0x0000000002007212 */ /* 0x000fca00078efe07 */
[----:B------:R-:W-:-:S06]  /*b1f0*/  FMUL.FTZ R2, R0, 1 ;  /* 0x3f80000000027820 */ /* 0x000fcc0000410000 */
[----:B------:R-:W0:Y:S02]  /*b200*/  F2F.F64.F32 R2, R2 ;  /* 0x0000000200027310 */ /* 0x000e240000201800 */
[----:B0-----:R-:W-:Y:S01]  /*b210*/  MOV R0, R3 ;  /* 0x0000000300007202 */ /* 0x001fe20000000f00 */
[----:B------:R-:W-:Y:S06]  /*b220*/  BRA `(.L_x_1944) ;  /* 0x0000000000a87947 */ /* 0x000fec0003800000 */
.L_x_1956:
        /* <DEDUP_REMOVED lines=11> */
[----:B------:R-:W-:-:S05]  /*b2e0*/  @P0 SHF.L.U32 R0, R4, 0x17, RZ ;  /* 0x0000001704000819 */ /* 0x000fca00000006ff */
[----:B------:R-:W-:Y:S01]  /*b2f0*/  @P0 FMUL.FTZ R2, R0, 1 ;  /* 0x3f80000000020820 */ /* 0x000fe20000410000 */
[----:B------:R-:W-:-:S05]  /*b300*/  @!P0 IMAD.MOV.U32 R0, RZ, RZ, 0x7ff80000 ;  /* 0x7ff80000ff008424 */ /* 0x000fca00078e00ff */
[----:B------:R-:W0:Y:S02]  /*b310*/  @P0 F2F.F64.F32 R2, R2 ;  /* 0x0000000200020310 */ /* 0x000e240000201800 */
[----:B0-----:R-:W-:Y:S01]  /*b320*/  @P0 MOV R0, R3 ;  /* 0x0000000300000202 */ /* 0x001fe20000000f00 */
[----:B------:R-:W-:Y:S06]  /*b330*/  BRA `(.L_x_1944) ;  /* 0x0000000000647947 */ /* 0x000fec0003800000 */
.L_x_1943:
        /* <DEDUP_REMOVED lines=16> */
.L_x_1965:
[----:B------:R-:W-:Y:S01]  /*b440*/  MOV R0, RZ ;  /* 0x000000ff00007202 */ /* 0x000fe20000000f00 */
[----:B------:R-:W-:Y:S06]  /*b450*/  BRA `(.L_x_1944) ;  /* 0x00000000001c7947 */ /* 0x000fec0003800000 */
.L_x_1964:
[----:B------:R-:W2:Y:S02]  /*b460*/  LDG.E.64 R2, desc[UR36][R4.64] ;  /* 0x0000002404027981 */ /* 0x000ea4000c1e1b00 */
[----:B--2---:R-:W0:Y:S02]  /*b470*/  I2F.F64.U64 R2, R2 ;  /* 0x0000000200027312 */ /* 0x004e240000301800 */
[----:B0-----:R-:W-:Y:S01]  /*b480*/  IMAD.MOV.U32 R0, RZ, RZ, R3 ;  /* 0x000000ffff007224 */ /* 0x001fe200078e0003 */
[----:B------:R-:W-:Y:S06]  /*b490*/  BRA `(.L_x_1944) ;  /* 0x00000000000c7947 */ /* 0x000fec0003800000 */
.L_x_1963:
[----:B------:R-:W2:Y:S02]  /*b4a0*/  LDG.E R2, desc[UR36][R4.64] ;  /* 0x0000002404027981 */ /* 0x000ea4000c1e1900 */
[----:B--2---:R-:W0:Y:S02]  /*b4b0*/  I2F.F64.U32 R2, R2 ;  /* 0x0000000200027312 */ /* 0x004e240000201800 */
[----:B0-----:R-:W-:-:S07]  /*b4c0*/  MOV R0, R3 ;  /* 0x0000000300007202 */ /* 0x001fce0000000f00 */
.L_x_1944:
[----:B------:R-:W-:Y:S05]  /*b4d0*/  BSYNC.RECONVERGENT B6 ;  /* 0x0000000000067941 */ /* 0x000fea0003800200 */
.L_x_1938:
[----:B------:R-:W-:Y:S01]  /*b4e0*/  UPRMT UR4, UR42, 0x9910, URZ ;  /* 0x000099102a047896 */ /* 0x000fe200080000ff */
[----:B-----5:R-:W-:-:S03]  /*b4f0*/  SHF.R.U32.HI R2, RZ, 0x1f, R0 ;  /* 0x0000001fff027819 */ /* 0x020fc60000011600 */
        /* <DEDUP_REMOVED lines=12> */
.L_x_1969:
[----:B------:R-:W-:Y:S01]  /*b5c0*/  STG.E.U8 desc[UR36][R16.64], R2 ;  /* 0x0000000210007986 */ /* 0x000fe2000c101124 */
[----:B------:R-:W-:Y:S05]  /*b5d0*/  EXIT ;  /* 0x000000000000794d */ /* 0x000fea0003800000 */
.L_x_1968:
        /* <DEDUP_REMOVED lines=9> */
.L_x_1972:
[----:B------:R-:W-:Y:S01]  /*b670*/  STG.E desc[UR36][R16.64], R2 ;  /* 0x0000000210007986 */ /* 0x000fe2000c101924 */
[----:B------:R-:W-:Y:S05]  /*b680*/  EXIT ;  /* 0x000000000000794d */ /* 0x000fea0003800000 */
.L_x_1971:
[----:B------:R-:W-:Y:S01]  /*b690*/  STG.E.U16 desc[UR36][R16.64], R2 ;  /* 0x0000000210007986 */ /* 0x000fe2000c101524 */
[----:B------:R-:W-:Y:S05]  /*b6a0*/  EXIT ;  /* 0x000000000000794d */ /* 0x000fea0003800000 */
.L_x_1967:
[----:B------:R-:W-:-:S09]  /*b6b0*/  UISETP.GT.AND UP0, UPT, UR4, 0x6, UPT ;  /* 0x000000060400788c */ /* 0x000fd2000bf04270 */
[----:B------:R-:W-:Y:S05]  /*b6c0*/  BRA.U UP0, `(.L_x_1973) ;  /* 0x00000001002c7547 */ /* 0x000fea000b800000 */
[----:B------:R-:W-:-:S09]  /*b6d0*/  UISETP.NE.AND UP0, UPT, UR4, 0x5, UPT ;  /* 0x000000050400788c */ /* 0x000fd2000bf05270 */
[----:B------:R-:W-:Y:S05]  /*b6e0*/  BRA.U !UP0, `(.L_x_1974) ;  /* 0x0000000108147547 */ /* 0x000fea000b800000 */
[----:B------:R-:W-:-:S09]  /*b6f0*/  UISETP.NE.AND UP0, UPT, UR4, 0x6, UPT ;  /* 0x000000060400788c */ /* 0x000fd2000bf05270 */
[----:B------:R-:W-:Y:S05]  /*b700*/  BRA.U UP0, `(.L_x_1970) ;  /* 0x0000000500e87547 */ /* 0x000fea000b800000 */
[----:B------:R-:W2:Y:S02]  /*b710*/  I2F.U16 R3, R2 ;  /* 0x0000000200037306 */ /* 0x000ea40000101000 */
[----:B--2---:R-:W-:Y:S01]  /*b720*/  STG.E desc[UR36][R16.64], R3 ;  /* 0x0000000310007986 */ /* 0x004fe2000c101924 */
[----:B------:R-:W-:Y:S05]  /*b730*/  EXIT ;  /* 0x000000000000794d */ /* 0x000fea0003800000 */
.L_x_1974:
[----:B------:R-:W2:Y:S02]  /*b740*/  I2F.U16 R0, R2 ;  /* 0x0000000200007306 */ /* 0x000ea40000101000 */
[----:B--2---:R-:W-:-:S05]  /*b750*/  F2FP.F16.F32.PACK_AB R0, RZ, R0 ;  /* 0x00000000ff00723e */ /* 0x004fca00000000ff */
[----:B------:R-:W-:Y:S01]  /*b760*/  STG.E.U16 desc[UR36][R16.64], R0 ;  /* 0x0000000010007986 */ /* 0x000fe2000c101524 */
[----:B------:R-:W-:Y:S05]  /*b770*/  EXIT ;  /* 0x000000000000794d */ /* 0x000fea0003800000 */
.L_x_1973:
[----:B------:R-:W-:-:S09]  /*b780*/  UISETP.NE.AND UP0, UPT, UR4, 0x7, UPT ;  /* 0x000000070400788c */ /* 0x000fd2000bf05270 */
[----:B------:R-:W-:Y:S05]  /*b790*/  BRA.U !UP0, `(.L_x_1975) ;  /* 0x0000000108347547 */ /* 0x000fea000b800000 */
[----:B------:R-:W-:-:S09]  /*b7a0*/  UISETP.NE.AND UP0, UPT, UR4, 0x8, UPT ;  /* 0x000000080400788c */ /* 0x000fd2000bf05270 */
[----:B------:R-:W-:Y:S05]  /*b7b0*/  BRA.U !UP0, `(.L_x_1976) ;  /* 0x0000000108187547 */ /* 0x000fea000b800000 */
[----:B------:R-:W-:-:S09]  /*b7c0*/  UISETP.NE.AND UP0, UPT, UR4, 0x9, UPT ;  /* 0x000000090400788c */ /* 0x000fd2000bf05270 */
[----:B------:R-:W-:Y:S05]  /*b7d0*/  BRA.U UP0, `(.L_x_1970) ;  /* 0x0000000500b47547 */ /* 0x000fea000b800000 */
[----:B------:R-:W2:Y:S01]  /*b7e0*/  I2F.U16 R2, R2 ;  /* 0x0000000200027306 */ /* 0x000ea20000101000 */
[----:B------:R-:W-:-:S05]  /*b7f0*/  HFMA2 R3, -RZ, RZ, 0, 0 ;  /* 0x00000000ff037431 */ /* 0x000fca00000001ff */
[----:B--2---:R-:W-:Y:S01]  /*b800*/  STG.E.64 desc[UR36][R16.64], R2 ;  /* 0x0000000210007986 */ /* 0x004fe2000c101b24 */
[----:B------:R-:W-:Y:S05]  /*b810*/  EXIT ;  /* 0x000000000000794d */ /* 0x000fea0003800000 */
.L_x_1976:
[----:B------:R-:W2:Y:S02]  /*b820*/  I2F.U16 R2, R2 ;  /* 0x0000000200027306 */ /* 0x000ea40000101000 */
[----:B--2---:R-:W-:-:S04]  /*b830*/  F2FP.F16.F32.PACK_AB R3, RZ, R2 ;  /* 0x00000002ff03723e */ /* 0x004fc800000000ff */
[----:B------:R-:W-:-:S05]  /*b840*/  PRMT R3, R3, 0x5410, RZ ;  /* 0x0000541003037816 */ /* 0x000fca00000000ff */
[----:B------:R-:W-:Y:S01]  /*b850*/  STG.E desc[UR36][R16.64], R3 ;  /* 0x0000000310007986 */ /* 0x000fe2000c101924 */
[----:B------:R-:W-:Y:S05]  /*b860*/  EXIT ;  /* 0x000000000000794d */ /* 0x000fea0003800000 */
.L_x_1975:
[----:B------:R-:W2:Y:S02]  /*b870*/  I2F.F64.U16 R2, R2 ;  /* 0x0000000200027312 */ /* 0x000ea40000101800 */
[----:B--2---:R-:W-:Y:S01]  /*b880*/  STG.E.64 desc[UR36][R16.64], R2 ;  /* 0x0000000210007986 */ /* 0x004fe2000c101b24 */
[----:B------:R-:W-:Y:S05]  /*b890*/  EXIT ;  /* 0x000000000000794d */ /* 0x000fea0003800000 */
.L_x_1966:
        /* <DEDUP_REMOVED lines=12> */
.L_x_1980:
[----:B------:R-:W2:Y:S01]  /*b960*/  I2F.U16 R3, R2 ;  /* 0x0000000200037306 */ /* 0x000ea20000101000 */
[----:B------:R-:W-:Y:S01]  /*b970*/  BSSY.RECONVERGENT B0, `(.L_x_1981) ;  /* 0x0000010000007945 */ /* 0x000fe20003800200 */
[----:B------:R-:W-:Y:S01]  /*b980*/  IMAD.MOV.U32 R8, RZ, RZ, 0x80 ;  /* 0x00000080ff087424 */ /* 0x000fe200078e00ff */
[----:B--2---:R-:W-:-:S13]  /*b990*/  ISETP.GT.U32.AND P0, PT, R3, 0x437fffff, PT ;  /* 0x437fffff0300780c */ /* 0x004fda0003f04070 */
        /* <DEDUP_REMOVED lines=12> */
.L_x_1983:
[----:B------:R-:W-:-:S07]  /*ba60*/  PRMT R8, R0, 0x7610, R8 ;  /* 0x0000761000087816 */ /* 0x000fce0000000008 */
.L_x_1982:
[----:B------:R-:W-:Y:S05]  /*ba70*/  BSYNC.RECONVERGENT B0 ;  /* 0x0000000000007941 */ /* 0x000fea0003800200 */
.L_x_1981:
[----:B------:R-:W-:Y:S01]  /*ba80*/  STG.E.U8 desc[UR36][R16.64], R8 ;  /* 0x0000000810007986 */ /* 0x000fe2000c101124 */
[----:B------:R-:W-:Y:S05]  /*ba90*/  EXIT ;  /* 0x000000000000794d */ /* 0x000fea0003800000 */
.L_x_1979:
[----:B------:R-:W2:Y:S01]  /*baa0*/  I2F.U16 R3, R2 ;  /* 0x0000000200037306 */ /* 0x000ea20000101000 */
[----:B------:R-:W-:Y:S01]  /*bab0*/  BSSY.RECONVERGENT B0, `(.L_x_1984) ;  /* 0x0000011000007945 */ /* 0x000fe20003800200 */
[----:B------:R-:W-:Y:S02]  /*bac0*/  MOV R8, 0x80 ;  /* 0x0000008000087802 */ /* 0x000fe40000000f00 */
        /* <DEDUP_REMOVED lines=11> */
[----:B------:R-:W2:Y:S02]  /*bb80*/  I2F.U16 R0, R0 ;  /* 0x0000000000007306 */ /* 0x000ea40000101000 */
[----:B--2---:R-:W-:-:S13]  /*bb90*/  LOP3.LUT P0, R0, R0, 0xff, RZ, 0xc0, !PT ;  /* 0x000000ff00007812 */ /* 0x004fda000780c0ff */
[----:B------:R-:W-:Y:S05]  /*bba0*/  @!P0 BRA `(.L_x_1985) ;  /* 0x0000000000048947 */ /* 0x000fea0003800000 */
.L_x_1986:
[----:B------:R-:W-:-:S07]  /*bbb0*/  PRMT R8, R0, 0x7610, R8 ;  /* 0x0000761000087816 */ /* 0x000fce0000000008 */
.L_x_1985:
[----:B------:R-:W-:Y:S05]  /*bbc0*/  BSYNC.RECONVERGENT B0 ;  /* 0x0000000000007941 */ /* 0x000fea0003800200 */
.L_x_1984:
[----:B------:R-:W-:Y:S01]  /*bbd0*/  STG.E.U8 desc[UR36][R16.64], R8 ;  /* 0x0000000810007986 */ /* 0x000fe2000c101124 */
[----:B------:R-:W-:Y:S05]  /*bbe0*/  EXIT ;  /* 0x000000000000794d */ /* 0x000fea0003800000 */
.L_x_1978:
[----:B------:R-:W-:-:S09]  /*bbf0*/  UISETP.NE.AND UP0, UPT, UR4, 0x1c, UPT ;  /* 0x0000001c0400788c */ /* 0x000fd2000bf05270 */
[----:B------:R-:W-:Y:S05]  /*bc00*/  BRA.U !UP0, `(.L_x_1987) ;  /* 0x0000000108587547 */ /* 0x000fea000b800000 */
[----:B------:R-:W-:-:S09]  /*bc10*/  UISETP.NE.AND UP0, UPT, UR4, 0x1d, UPT ;  /* 0x0000001d0400788c */ /* 0x000fd2000bf05270 */
[----:B------:R-:W-:Y:S05]  /*bc20*/  BRA.U !UP0, `(.L_x_1988) ;  /* 0x0000000108447547 */ /* 0x000fea000b800000 */
[----:B------:R-:W-:-:S09]  /*bc30*/  UISETP.NE.AND UP0, UPT, UR4, 0x2c, UPT ;  /* 0x0000002c0400788c */ /* 0x000fd2000bf05270 */
[----:B------:R-:W-:Y:S05]  /*bc40*/  BRA.U UP0, `(.L_x_1970) ;  /* 0x0000000100987547 */ /* 0x000fea000b800000 */
[----:B------:R-:W0:Y:S02]  /*bc50*/  I2F.U16 R3, R2 ;  /* 0x0000000200037306 */ /* 0x000e240000101000 */
[----:B01----:R-:W-:-:S04]  /*bc60*/  SHF.R.U32.HI R4, RZ, 0x17, R3 ;  /* 0x00000017ff047819 */ /* 0x003fc80000011603 */
        /* <DEDUP_REMOVED lines=13> */
.L_x_1988:
[----:B------:R-:W-:-:S05]  /*bd40*/  MOV R3, RZ ;  /* 0x000000ff00037202 */ /* 0x000fca0000000f00 */
[----:B------:R-:W-:Y:S01]  /*bd50*/  STG.E.64 desc[UR36][R16.64], R2 ;  /* 0x0000000210007986 */ /* 0x000fe2000c101b24 */
[----:B------:R-:W-:Y:S05]  /*bd60*/  EXIT ;  /* 0x000000000000794d */ /* 0x000fea0003800000 */
.L_x_1987:
[----:B------:R-:W-:Y:S01]  /*bd70*/  STG.E desc[UR36][R16.64], R2 ;  /* 0x0000000210007986 */ /* 0x000fe2000c101924 */
[----:B------:R-:W-:Y:S05]  /*bd80*/  EXIT ;  /* 0x000000000000794d */ /* 0x000fea0003800000 */
.L_x_1977:
        /* <DEDUP_REMOVED lines=8> */
.L_x_1990:
[----:B------:R-:W-:Y:S01]  /*be10*/  CS2R R6, SRZ ;  /* 0x0000000000067805 */ /* 0x000fe2000001ff00 */
[----:B01----:R-:W0:Y:S04]  /*be20*/  I2F.F64.U16 R4, R2 ;  /* 0x0000000200047312 */ /* 0x003e280000101800 */
[----:B0-----:R-:W-:Y:S01]  /*be30*/  STG.E.128 desc[UR36][R16.64], R4 ;  /* 0x0000000410007986 */ /* 0x001fe2000c101d24 */
[----:B------:R-:W-:Y:S05]  /*be40*/  EXIT ;  /* 0x000000000000794d */ /* 0x000fea0003800000 */
.L_x_1989:
[----:B------:R-:W-:-:S09]  /*be50*/  UISETP.NE.AND UP0, UPT, UR4, 0xf, UPT ;  /* 0x0000000f0400788c */ /* 0x000fd2000bf05270 */
[----:B------:R-:W-:Y:S05]  /*be60*/  BRA.U !UP0, `(.L_x_1991) ;  /* 0x0000000108d87547 */ /* 0x000fea000b800000 */
[----:B------:R-:W-:-:S09]  /*be70*/  UISETP.NE.AND UP0, UPT, UR4, 0x17, UPT ;  /* 0x000000170400788c */ /* 0x000fd2000bf05270 */
[----:B------:R-:W-:Y:S05]  /*be80*/  BRA.U !UP0, `(.L_x_1992) ;  /* 0x0000000108847547 */ /* 0x000fea000b800000 */
[----:B------:R-:W-:-:S09]  /*be90*/  UISETP.NE.AND UP0, UPT, UR4, 0x18, UPT ;  /* 0x000000180400788c */ /* 0x000fd2000bf05270 */
[----:B------:R-:W-:Y:S05]  /*bea0*/  BRA.U !UP0, `(.L_x_1993) ;  /* 0x0000000108447547 */ /* 0x000fea000b800000 */
.L_x_1970:
[----:B------:R-:W-:Y:S01]  /*beb0*/  MOV R0, 0x0 ;  /* 0x0000000000007802 */ /* 0x000fe20000000f00 */
[----:B------:R-:W0:Y:S01]  /*bec0*/  LDCU.64 UR4, c[0x4][0x198] ;  /* 0x01003300ff0477ac */ /* 0x000e220008000a00 */
[----:B------:R-:W-:Y:S02]  /*bed0*/  HFMA2 R12, -RZ, RZ, 0, 5.9604644775390625e-08 ;  /* 0x00000001ff0c7431 */ /* 0x000fe400000001ff */
[----:B------:R-:W-:Y:S01]  /*bee0*/  IMAD.MOV.U32 R8, RZ, RZ, 0x65 ;  /* 0x00000065ff087424 */ /* 0x000fe200078e00ff */
[----:B------:R2:W3:Y:S01]  /*bef0*/  LDC.64 R2, c[0x4][R0] ;  /* 0x0100000000027b82 */ /* 0x0004e20000000a00 */
[----:B------:R-:W4:Y:S01]  /*bf00*/  LDCU.64 UR6, c[0x4][0x1a0] ;  /* 0x01003400ff0677ac */ /* 0x000f220008000a00 */
[----:B------:R-:W-:Y:S01]  /*bf10*/  IMAD.MOV.U32 R13, RZ, RZ, RZ ;  /* 0x000000ffff0d7224 */ /* 0x000fe200078e00ff */
[----:B------:R-:W5:Y:S01]  /*bf20*/  LDCU.64 UR8, c[0x4][0x10] ;  /* 0x01000200ff0877ac */ /* 0x000f620008000a00 */
[----:B01----:R-:W-:Y:S01]  /*bf30*/  IMAD.U32 R4, RZ, RZ, UR4 ;  /* 0x00000004ff047e24 */ /* 0x003fe2000f8e00ff */
[----:B------:R-:W-:Y:S01]  /*bf40*/  MOV R5, UR5 ;  /* 0x0000000500057c02 */ /* 0x000fe20008000f00 */
[----:B----4-:R-:W-:Y:S01]  /*bf50*/  IMAD.U32 R6, RZ, RZ, UR6 ;  /* 0x00000006ff067e24 */ /* 0x010fe2000f8e00ff */
[----:B------:R-:W-:Y:S01]  /*bf60*/  MOV R7, UR7 ;  /* 0x0000000700077c02 */ /* 0x000fe20008000f00 */
[----:B-----5:R-:W-:Y:S01]  /*bf70*/  IMAD.U32 R10, RZ, RZ, UR8 ;  /* 0x00000008ff0a7e24 */ /* 0x020fe2000f8e00ff */
[----:B--2---:R-:W-:-:S07]  /*bf80*/  MOV R11, UR9 ;  /* 0x00000009000b7c02 */ /* 0x004fce0008000f00 */
[----:B------:R-:W-:-:S07]  /*bf90*/  LEPC R20, `(.L_x_1994) ;  /* 0x000000001014794e */ /* 0x000fce0000000000 */
[----:B---3--:R-:W-:Y:S05]  /*bfa0*/  CALL.ABS.NOINC R2 ;  /* 0x0000000002007343 */ /* 0x008fea0003c00000 */
.L_x_1994:
[----:B------:R-:W-:Y:S05]  /*bfb0*/  EXIT ;  /* 0x000000000000794d */ /* 0x000fea0003800000 */
.L_x_1993:
[----:B01----:R-:W0:Y:S01]  /*bfc0*/  I2F.U16 R5, R2 ;  /* 0x0000000200057306 */ /* 0x003e220000101000 */
        /* <DEDUP_REMOVED lines=10> */
.L_x_1996:
[----:B------:R-:W-:Y:S05]  /*c070*/  BSYNC.RECONVERGENT B0 ;  /* 0x0000000000007941 */ /* 0x000fea0003800200 */
.L_x_1995:
[----:B------:R-:W-:Y:S01]  /*c080*/  STG.E.U8 desc[UR36][R16.64], R3 ;  /* 0x0000000310007986 */ /* 0x000fe2000c101124 */
[----:B------:R-:W-:Y:S05]  /*c090*/  EXIT ;  /* 0x000000000000794d */ /* 0x000fea0003800000 */
.L_x_1992:
[----:B------:R-:W2:Y:S02]  /*c0a0*/  I2F.U16 R3, R2 ;  /* 0x0000000200037306 */ /* 0x000ea40000101000 */
[----:B--2---:R-:W-:-:S13]  /*c0b0*/  ISETP.GT.U32.AND P0, PT, R3, 0x477fffff, PT ;  /* 0x477fffff0300780c */ /* 0x004fda0003f04070 */
        /* <DEDUP_REMOVED lines=9> */
[----:B--2---:R-:W2:Y:S02]  /*c150*/  I2F.U16 R3, R0 ;  /* 0x0000000000037306 */ /* 0x004ea40000101000 */
[----:B--2---:R-:W-:Y:S01]  /*c160*/  STG.E.U8 desc[UR36][R16.64], R3 ;  /* 0x0000000310007986 */ /* 0x004fe2000c101124 */
[----:B------:R-:W-:Y:S05]  /*c170*/  EXIT ;  /* 0x000000000000794d */ /* 0x000fea0003800000 */
.L_x_1997:
[----:B------:R-:W-:Y:S01]  /*c180*/  ISETP.GT.U32.AND P0, PT, R3, 0x7f800000, PT ;  /* 0x7f8000000300780c */ /* 0x000fe20003f04070 */
[----:B------:R-:W-:-:S05]  /*c190*/  HFMA2 R3, -RZ, RZ, 0, 7.569789886474609375e-06 ;  /* 0x0000007fff037431 */ /* 0x000fca00000001ff */
[----:B------:R-:W-:-:S05]  /*c1a0*/  SEL R3, R3, 0x7c, P0 ;  /* 0x0000007c03037807 */ /* 0x000fca0000000000 */
[----:B------:R-:W-:Y:S01]  /*c1b0*/  STG.E.U8 desc[UR36][R16.64], R3 ;  /* 0x0000000310007986 */ /* 0x000fe2000c101124 */
[----:B------:R-:W-:Y:S05]  /*c1c0*/  EXIT ;  /* 0x000000000000794d */ /* 0x000fea0003800000 */
.L_x_1991:
[----:B------:R-:W2:Y:S02]  /*c1d0*/  I2F.U16 R0, R2 ;  /* 0x0000000200007306 */ /* 0x000ea40000101000 */
[----:B--2---:R-:W-:-:S05]  /*c1e0*/  F2FP.BF16.F32.PACK_AB R0, RZ, R0 ;  /* 0x00000000ff00723e */ /* 0x004fca00000010ff */
[----:B------:R-:W-:Y:S01]  /*c1f0*/  STG.E.U16 desc[UR36][R16.64], R0 ;  /* 0x0000000010007986 */ /* 0x000fe2000c101524 */
[----:B------:R-:W-:Y:S05]  /*c200*/  EXIT ;  /* 0x000000000000794d */ /* 0x000fea0003800000 */
.L_x_1998:
        /* <DEDUP_REMOVED lines=15> */
.L_x_23237:


//--------------------- .text._ZN2at6native27unrolled_elementwise_kernelIZZZNS0_19signbit_kernel_cudaERNS_18TensorIteratorBaseEENKUlvE0_clEvENKUlvE_clEvEUldE_St5arrayIPcLm2EELi4E23TrivialOffsetCalculatorILi1EjESB_NS0_6memory12LoadWithCastILi1EEENSC_13StoreWithCastILi1EEEEEviT_T0_T2_T3_T4_T5_ --------------------------
	.section	.text._ZN2at6native27unrolled_elementwise_kernelIZZZNS0_19signbit_kernel_cudaERNS_18TensorIteratorBaseEENKUlvE0_clEvENKUlvE_clEvEUldE_St5arrayIPcLm2EELi4E23TrivialOffsetCalculatorILi1EjESB_NS0_6memory12LoadWithCastILi1EEENSC_13StoreWithCastILi1EEEEEviT_T0_T2_T3_T4_T5_,"ax",@progbits
	.align	128
        .global         _ZN2at6native27unrolled_elementwise_kernelIZZZNS0_19signbit_kernel_cudaERNS_18TensorIteratorBaseEENKUlvE0_clEvENKUlvE_clEvEUldE_St5arrayIPcLm2EELi4E23TrivialOffsetCalculatorILi1EjESB_NS0_6memory12LoadWithCastILi1EEENSC_13StoreWithCastILi1EEEEEviT_T0_T2_T3_T4_T5_
        .type           _ZN2at6native27unrolled_elementwise_kernelIZZZNS0_19signbit_kernel_cudaERNS_18TensorIteratorBaseEENKUlvE0_clEvENKUlvE_clEvEUldE_St5arrayIPcLm2EELi4E23TrivialOffsetCalculatorILi1EjESB_NS0_6memory12LoadWithCastILi1EEENSC_13StoreWithCastILi1EEEEEviT_T0_T2_T3_T4_T5_,@function
        .size           _ZN2at6native27unrolled_elementwise_kernelIZZZNS0_19signbit_kernel_cudaERNS_18TensorIteratorBaseEENKUlvE0_clEvENKUlvE_clEvEUldE_St5arrayIPcLm2EELi4E23TrivialOffsetCalculatorILi1EjESB_NS0_6memory12LoadWithCastILi1EEENSC_13StoreWithCastILi1EEEEEviT_T0_T2_T3_T4_T5_,(.L_x_23238 - _ZN2at6native27unrolled_elementwise_kernelIZZZNS0_19signbit_kernel_cudaERNS_18TensorIteratorBaseEENKUlvE0_clEvENKUlvE_clEvEUldE_St5arrayIPcLm2EELi4E23TrivialOffsetCalculatorILi1EjESB_NS0_6memory12LoadWithCastILi1EEENSC_13StoreWithCastILi1EEEEEviT_T0_T2_T3_T4_T5_)
        .other          _ZN2at6native27unrolled_elementwise_kernelIZZZNS0_19signbit_kernel_cudaERNS_18TensorIteratorBaseEENKUlvE0_clEvENKUlvE_clEvEUldE_St5arrayIPcLm2EELi4E23TrivialOffsetCalculatorILi1EjESB_NS0_6memory12LoadWithCastILi1EEENSC_13StoreWithCastILi1EEEEEviT_T0_T2_T3_T4_T5_,@"STO_CUDA_ENTRY STV_DEFAULT"
_ZN2at6native27unrolled_elementwise_kernelIZZZNS0_19signbit_kernel_cudaERNS_18TensorIteratorBaseEENKUlvE0_clEvENKUlvE_clEvEUldE_St5arrayIPcLm2EELi4E23TrivialOffsetCalculatorILi1EjESB_NS0_6memory12LoadWithCastILi1EEENSC_13StoreWithCastILi1EEEEEviT_T0_T2_T3_T4_T5_:
.text._ZN2at6native27unrolled_elementwise_kernelIZZZNS0_19signbit_kernel_cudaERNS_18TensorIteratorBaseEENKUlvE0_clEvENKUlvE_clEvEUldE_St5arrayIPcLm2EELi4E23TrivialOffsetCalculatorILi1EjESB_NS0_6memory12LoadWithCastILi1EEENSC_13StoreWithCastILi1EEEEEviT_T0_T2_T3_T4_T5_:
[----:B------:R-:W0:Y:S01]  /*0000*/  LDC R1, c[0x0][0x37c] ;  /* 0x0000df00ff017b82 */ /* 0x000e220000000800 */
[----:B------:R-:W1:Y:S07]  /*0010*/  S2R R2, SR_CTAID.X ;  /* 0x0000000000027919 */ /* 0x000e6e0000002500 */
[----:B------:R-:W1:Y:S01]  /*0020*/  LDC R3, c[0x0][0x380] ;  /* 0x0000e000ff037b82 */ /* 0x000e620000000800 */
[----:B------:R-:W2:Y:S01]  /*0030*/  LDCU.64 UR36, c[0x0][0x358] ;  /* 0x00006b00ff2477ac */ /* 0x000ea20008000a00 */
[----:B------:R-:W-:Y:S01]  /*0040*/  BSSY.RECONVERGENT B7, `(.L_x_1999) ;  /* 0x00000f7000077945 */ /* 0x000fe20003800200 */
[----:B------:R-:W3:Y:S01]  /*0050*/  S2R R29, SR_TID.X ;  /* 0x00000000001d7919 */ /* 0x000ee20000002100 */
[----:B------:R-:W-:Y:S01]  /*0060*/  IMAD.MOV.U32 R23, RZ, RZ, RZ ;  /* 0x000000ffff177224 */ /* 0x000fe200078e00ff */
        /* <DEDUP_REMOVED lines=25> */
[----:B0-----:R-:W-:Y:S05]  /*0200*/  BRA `(.L_x_2007) ;  /* 0x0000000c00607947 */ /* 0x001fea0003800000 */
.L_x_2005:
[----:B------:R-:W2:Y:S02]  /*0210*/  LDG.E.U8 R22, desc[UR36][R4.64] ;  /* 0x0000002404167981 */ /* 0x000ea4000c1e1100 */
[----:B--2---:R-:W0:Y:S02]  /*0220*/  I2F.F64.U16 R22, R22 ;  /* 0x0000001600167312 */ /* 0x004e240000101800 */
[----:B0-----:R-:W-:Y:S05]  /*0230*/  BRA `(.L_x_2007) ;  /* 0x0000000c00547947 */ /* 0x001fea0003800000 */
.L_x_2004:
[----:B------:R-:W-:-:S09]  /*0240*/  UISETP.NE.AND UP0, UPT, UR4, 0x2, UPT ;  /* 0x000000020400788c */ /* 0x000fd2000bf05270 */
[----:B------:R-:W-:Y:S05]  /*0250*/  BRA.U !UP0, `(.L_x_2008) ;  /* 0x0000000108287547 */ /* 0x000fea000b800000 */
[----:B------:R-:W-:-:S09]  /*0260*/  UISETP.NE.AND UP0, UPT, UR4, 0x3, UPT ;  /* 0x000000030400788c */ /* 0x000fd2000bf05270 */
[----:B------:R-:W-:Y:S05]  /*0270*/  BRA.U !UP0, `(.L_x_2009) ;  /* 0x0000000108147547 */ /* 0x000fea000b800000 */
[----:B------:R-:W-:-:S09]  /*0280*/  UISETP.NE.AND UP0, UPT, UR4, 0x4, UPT ;  /* 0x000000040400788c */ /* 0x000fd2000bf05270 */
[----:B------:R-:W-:Y:S05]  /*0290*/  BRA.U UP0, `(.L_x_2006) ;  /* 0x0000000900b47547 */ /* 0x000fea000b800000 */
[----:B------:R-:W2:Y:S02]  /*02a0*/  LDG.E.64 R4, desc[UR36][R4.64] ;  /* 0x0000002404047981 */ /* 0x000ea4000c1e1b00 */
[----:B--2---:R0:W1:Y:S02]  /*02b0*/  I2F.F64.S64 R22, R4 ;  /* 0x0000000400167312 */ /* 0x0040640000301c00 */
[----:B01----:R-:W-:Y:S05]  /*02c0*/  BRA `(.L_x_2007) ;  /* 0x0000000c00307947 */ /* 0x003fea0003800000 */
.L_x_2009:
[----:B------:R-:W2:Y:S02]  /*02d0*/  LDG.E R22, desc[UR36][R4.64] ;  /* 0x0000002404167981 */ /* 0x000ea4000c1e1900 */
[----:B--2---:R-:W0:Y:S02]  /*02e0*/  I2F.F64 R22, R22 ;  /* 0x0000001600167312 */ /* 0x004e240000201c00 */
[----:B0-----:R-:W-:Y:S05]  /*02f0*/  BRA `(.L_x_2007) ;  /* 0x0000000c00247947 */ /* 0x001fea0003800000 */
.L_x_2008:
[----:B------:R-:W2:Y:S02]  /*0300*/  LDG.E.U16 R22, desc[UR36][R4.64] ;  /* 0x0000002404167981 */ /* 0x000ea4000c1e1500 */
[----:B--2---:R-:W0:Y:S02]  /*0310*/  I2F.F64.S16 R22, R22 ;  /* 0x0000001600167312 */ /* 0x004e240000101c00 */
[----:B0-----:R-:W-:Y:S05]  /*0320*/  BRA `(.L_x_2007) ;  /* 0x0000000c00187947 */ /* 0x001fea0003800000 */
.L_x_2003:
        /* <DEDUP_REMOVED lines=8> */
[----:B------:R-:W1:Y:S02]  /*03b0*/  F2F.F64.F32 R22, R22 ;  /* 0x0000001600167310 */ /* 0x000e640000201800 */
[----:B-1----:R-:W-:Y:S05]  /*03c0*/  BRA `(.L_x_2007) ;  /* 0x0000000800f07947 */ /* 0x002fea0003800000 */
.L_x_2011:
[----:B------:R-:W2:Y:S02]  /*03d0*/  LDG.E.U16 R0, desc[UR36][R4.64] ;  /* 0x0000002404007981 */ /* 0x000ea4000c1e1500 */
[----:B--2---:R-:W-:-:S05]  /*03e0*/  HADD2.F32 R0, -RZ, R0.H0_H0 ;  /* 0x20000000ff007230 */ /* 0x004fca0000004100 */
[----:B------:R-:W-:-:S04]  /*03f0*/  FMUL.FTZ R0, R0, 1 ;  /* 0x3f80000000007820 */ /* 0x000fc80000410000 */
[----:B------:R1:W2:Y:S02]  /*0400*/  F2F.F64.F32 R22, R0 ;  /* 0x0000000000167310 */ /* 0x0002a40000201800 */
[----:B-12---:R-:W-:Y:S05]  /*0410*/  BRA `(.L_x_2007) ;  /* 0x0000000800dc7947 */ /* 0x006fea0003800000 */
.L_x_2010:
        /* <DEDUP_REMOVED lines=10> */
.L_x_2013:
[----:B------:R-:W2:Y:S02]  /*04c0*/  LDG.E.U16 R4, desc[UR36][R4.64] ;  /* 0x0000002404047981 */ /* 0x000ea4000c1e1500 */
[----:B--2---:R-:W-:-:S05]  /*04d0*/  HADD2.F32 R0, -RZ, R4.H0_H0 ;  /* 0x20000004ff007230 */ /* 0x004fca0000004100 */
[----:B------:R-:W-:-:S04]  /*04e0*/  FMUL.FTZ R0, R0, 1 ;  /* 0x3f80000000007820 */ /* 0x000fc80000410000 */
[----:B------:R1:W2:Y:S02]  /*04f0*/  F2F.F64.F32 R22, R0 ;  /* 0x0000000000167310 */ /* 0x0002a40000201800 */
[----:B-12---:R-:W-:Y:S05]  /*0500*/  BRA `(.L_x_2007) ;  /* 0x0000000800a07947 */ /* 0x006fea0003800000 */
.L_x_2012:
[----:B------:R0:W5:Y:S01]  /*0510*/  LDG.E R23, desc[UR36][R4.64+0x4] ;  /* 0x0000042404177981 */ /* 0x000162000c1e1900 */
[----:B------:R-:W-:Y:S05]  /*0520*/  BRA `(.L_x_2007) ;  /* 0x0000000800987947 */ /* 0x000fea0003800000 */
.L_x_2002:
        /* <DEDUP_REMOVED lines=12> */
.L_x_2016:
[----:B------:R1:W5:Y:S01]  /*05f0*/  LDG.E R23, desc[UR36][R4.64+0x4] ;  /* 0x0000042404177981 */ /* 0x000362000c1e1900 */
[----:B------:R-:W-:Y:S05]  /*0600*/  BRA `(.L_x_2007) ;  /* 0x0000000800607947 */ /* 0x000fea0003800000 */
.L_x_2015:
        /* <DEDUP_REMOVED lines=23> */
[----:B------:R-:W-:-:S05]  /*0780*/  LOP3.LUT R3, R3, 0x80000000, R0, 0xf8, !PT ;  /* 0x8000000003037812 */ /* 0x000fca00078ef800 */
[----:B------:R-:W-:-:S04]  /*0790*/  FMUL.FTZ R3, R3, 1 ;  /* 0x3f80000003037820 */ /* 0x000fc80000410000 */
[----:B------:R2:W3:Y:S02]  /*07a0*/  F2F.F64.F32 R22, R3 ;  /* 0x0000000300167310 */ /* 0x0004e40000201800 */
[----:B--23--:R-:W-:Y:S05]  /*07b0*/  BRA `(.L_x_2007) ;  /* 0x0000000400f47947 */ /* 0x00cfea0003800000 */
.L_x_2018:
        /* <DEDUP_REMOVED lines=11> */
[----:B------:R-:W-:-:S05]  /*0870*/  LOP3.LUT R0, R0, 0x80000000, R3, 0xf8, !PT ;  /* 0x8000000000007812 */ /* 0x000fca00078ef803 */
[----:B------:R-:W-:-:S04]  /*0880*/  FMUL.FTZ R0, R0, 1 ;  /* 0x3f80000000007820 */ /* 0x000fc80000410000 */
[----:B------:R2:W3:Y:S02]  /*0890*/  F2F.F64.F32 R22, R0 ;  /* 0x0000000000167310 */ /* 0x0004e40000201800 */
[----:B--23--:R-:W-:Y:S05]  /*08a0*/  BRA `(.L_x_2007) ;  /* 0x0000000400b87947 */ /* 0x00cfea0003800000 */
.L_x_2017:
[----:B------:R-:W2:Y:S02]  /*08b0*/  LDG.E.U16 R0, desc[UR36][R4.64] ;  /* 0x0000002404007981 */ /* 0x000ea4000c1e1500 */
[----:B--2---:R-:W-:-:S04]  /*08c0*/  IMAD.U32 R0, R0, 0x10000, RZ ;  /* 0x0001000000007824 */ /* 0x004fc800078e00ff */
[----:B------:R-:W-:-:S04]  /*08d0*/  FMUL.FTZ R0, R0, 1 ;  /* 0x3f80000000007820 */ /* 0x000fc80000410000 */
[----:B------:R2:W3:Y:S02]  /*08e0*/  F2F.F64.F32 R22, R0 ;  /* 0x0000000000167310 */ /* 0x0004e40000201800 */
[----:B--23--:R-:W-:Y:S05]  /*08f0*/  BRA `(.L_x_2007) ;  /* 0x0000000400a47947 */ /* 0x00cfea0003800000 */
.L_x_2014:
        /* <DEDUP_REMOVED lines=9> */
[----:B--2---:R-:W3:Y:S02]  /*0990*/  I2F.F64.U16 R22, R22 ;  /* 0x0000001600167312 */ /* 0x004ee40000101800 */
[----:B---3--:R-:W-:Y:S05]  /*09a0*/  BRA `(.L_x_2007) ;  /* 0x0000000400787947 */ /* 0x008fea0003800000 */
.L_x_2021:
        /* <DEDUP_REMOVED lines=20> */
.L_x_2023:
[----:B------:R-:W-:Y:S05]  /*0af0*/  BSYNC.RECONVERGENT B0 ;  /* 0x0000000000007941 */ /* 0x000fea0003800200 */
.L_x_2022:
[----:B------:R-:W-:Y:S01]  /*0b00*/  IMAD.SHL.U32 R0, R0, 0x100000, RZ ;  /* 0x0010000000007824 */ /* 0x000fe200078e00ff */
[----:B------:R-:W-:-:S04]  /*0b10*/  LEA R3, R3, 0x3b800000, 0x17 ;  /* 0x3b80000003037811 */ /* 0x000fc800078eb8ff */
[----:B------:R-:W-:-:S05]  /*0b20*/  LOP3.LUT R0, R3, R0, R7, 0xfe, !PT ;  /* 0x0000000003007212 */ /* 0x000fca00078efe07 */
[----:B------:R-:W-:-:S04]  /*0b30*/  FMUL.FTZ R0, R0, 1 ;  /* 0x3f80000000007820 */ /* 0x000fc80000410000 */
[----:B------:R3:W4:Y:S02]  /*0b40*/  F2F.F64.F32 R22, R0 ;  /* 0x0000000000167310 */ /* 0x0007240000201800 */
[----:B---34-:R-:W-:Y:S05]  /*0b50*/  BRA `(.L_x_2007) ;  /* 0x00000004000c7947 */ /* 0x018fea0003800000 */
.L_x_2020:
        /* <DEDUP_REMOVED lines=20> */
.L_x_2025:
[----:B------:R-:W-:Y:S05]  /*0ca0*/  BSYNC.RECONVERGENT B0 ;  /* 0x0000000000007941 */ /* 0x000fea0003800200 */
.L_x_2024:
[----:B------:R-:W-:Y:S01]  /*0cb0*/  IMAD.SHL.U32 R0, R0, 0x200000, RZ ;  /* 0x0020000000007824 */ /* 0x000fe200078e00ff */
[----:B------:R-:W-:-:S04]  /*0cc0*/  LEA R3, R3, 0x37800000, 0x17 ;  /* 0x3780000003037811 */ /* 0x000fc800078eb8ff */
[----:B------:R-:W-:-:S05]  /*0cd0*/  LOP3.LUT R0, R3, R0, R7, 0xfe, !PT ;  /* 0x0000000003007212 */ /* 0x000fca00078efe07 */
[----:B------:R-:W-:-:S04]  /*0ce0*/  FMUL.FTZ R0, R0, 1 ;  /* 0x3f80000000007820 */ /* 0x000fc80000410000 */
[----:B------:R3:W4:Y:S02]  /*0cf0*/  F2F.F64.F32 R22, R0 ;  /* 0x0000000000167310 */ /* 0x0007240000201800 */
[----:B---34-:R-:W-:Y:S05]  /*0d00*/  BRA `(.L_x_2007) ;  /* 0x0000000000a07947 */ /* 0x018fea0003800000 */
.L_x_2019:
[----:B------:R-:W-:-:S09]  /*0d10*/  UISETP.NE.AND UP0, UPT, UR4, 0x1c, UPT ;  /* 0x0000001c0400788c */ /* 0x000fd2000bf05270 */
[----:B------:R-:W-:Y:S05]  /*0d20*/  BRA.U !UP0, `(.L_x_2026) ;  /* 0x0000000108907547 */ /* 0x000fea000b800000 */
[----:B------:R-:W-:-:S09]  /*0d30*/  UISETP.NE.AND UP0, UPT, UR4, 0x1d, UPT ;  /* 0x0000001d0400788c */ /* 0x000fd2000bf05270 */
[----:B------:R-:W-:Y:S05]  /*0d40*/  BRA.U !UP0, `(.L_x_2027) ;  /* 0x00000001087c7547 */ /* 0x000fea000b800000 */
[----:B------:R-:W-:-:S09]  /*0d50*/  UISETP.NE.AND UP0, UPT, UR4, 0x2c, UPT ;  /* 0x0000002c0400788c */ /* 0x000fd2000bf05270 */
[----:B------:R-:W-:Y:S05]  /*0d60*/  BRA.U !UP0, `(.L_x_2028) ;  /* 0x0000000108487547 */ /* 0x000fea000b800000 */
.L_x_2006:
        /* <DEDUP_REMOVED lines=16> */
.L_x_2029:
[----:B------:R-:W-:Y:S01]  /*0e70*/  IMAD.MOV.U32 R23, RZ, RZ, RZ ;  /* 0x000000ffff177224 */ /* 0x000fe200078e00ff */
[----:B------:R-:W-:Y:S06]  /*0e80*/  BRA `(.L_x_2007) ;  /* 0x0000000000407947 */ /* 0x000fec0003800000 */
.L_x_2028:
[----:B------:R-:W2:Y:S01]  /*0e90*/  LDG.E.U8 R0, desc[UR36][R4.64] ;  /* 0x0000002404007981 */ /* 0x000ea2000c1e1100 */
[----:B------:R-:W-:Y:S01]  /*0ea0*/  IMAD.MOV.U32 R23, RZ, RZ, 0x38000000 ;  /* 0x38000000ff177424 */ /* 0x000fe200078e00ff */
[----:B--2---:R-:W-:-:S13]  /*0eb0*/  ISETP.NE.AND P0, PT, R0, RZ, PT ;  /* 0x000000ff0000720c */ /* 0x004fda0003f05270 */
[----:B------:R-:W-:Y:S05]  /*0ec0*/  @!P0 BRA `(.L_x_2007) ;  /* 0x0000000000308947 */ /* 0x000fea0003800000 */
[----:B------:R-:W-:-:S13]  /*0ed0*/  ISETP.NE.AND P0, PT, R0, 0xff, PT ;  /* 0x000000ff0000780c */ /* 0x000fda0003f05270 */
[----:B------:R-:W-:Y:S02]  /*0ee0*/  @P0 IMAD.SHL.U32 R0, R0, 0x800000, RZ ;  /* 0x0080000000000824 */ /* 0x000fe400078e00ff */
[----:B------:R-:W-:Y:S02]  /*0ef0*/  @!P0 IMAD.MOV.U32 R23, RZ, RZ, 0x7ff80000 ;  /* 0x7ff80000ff178424 */ /* 0x000fe400078e00ff */
[----:B------:R-:W-:-:S04]  /*0f00*/  @P0 FMUL.FTZ R0, R0, 1 ;  /* 0x3f80000000000820 */ /* 0x000fc80000410000 */
[----:B------:R-:W0:Y:S02]  /*0f10*/  @P0 F2F.F64.F32 R4, R0 ;  /* 0x0000000000040310 */ /* 0x000e240000201800 */
[----:B0-----:R-:W-:Y:S01]  /*0f20*/  @P0 IMAD.MOV.U32 R23, RZ, RZ, R5 ;  /* 0x000000ffff170224 */ /* 0x001fe200078e0005 */
[----:B------:R-:W-:Y:S06]  /*0f30*/  BRA `(.L_x_2007) ;  /* 0x0000000000147947 */ /* 0x000fec0003800000 */
.L_x_2027:
[----:B------:R-:W2:Y:S02]  /*0f40*/  LDG.E.64 R4, desc[UR36][R4.64] ;  /* 0x0000002404047981 */ /* 0x000ea4000c1e1b00 */
[----:B--2---:R3:W4:Y:S02]  /*0f50*/  I2F.F64.U64 R22, R4 ;  /* 0x0000000400167312 */ /* 0x0047240000301800 */
[----:B---34-:R-:W-:Y:S05]  /*0f60*/  BRA `(.L_x_2007) ;  /* 0x0000000000087947 */ /* 0x018fea0003800000 */
.L_x_2026:
[----:B------:R-:W2:Y:S02]  /*0f70*/  LDG.E R22, desc[UR36][R4.64] ;  /* 0x0000002404167981 */ /* 0x000ea4000c1e1900 */
[----:B--2---:R-:W2:Y:S02]  /*0f80*/  I2F.F64.U32 R22, R22 ;  /* 0x0000001600167312 */ /* 0x004ea40000201800 */
.L_x_2007:
[----:B------:R-:W-:Y:S05]  /*0f90*/  BSYNC.RECONVERGENT B6 ;  /* 0x0000000000067941 */ /* 0x000fea0003800200 */
.L_x_2001:
[----:B------:R-:W-:-:S07]  /*0fa0*/  VIADD R29, R17, 0x80 ;  /* 0x00000080111d7836 */ /* 0x000fce0000000000 */
.L_x_2000:
[----:B------:R-:W-:Y:S05]  /*0fb0*/  BSYNC.RECONVERGENT B7 ;  /* 0x0000000000077941 */ /* 0x000fea0003800200 */
.L_x_1999:
[----:B------:R-:W-:Y:S01]  /*0fc0*/  ISETP.GE.AND P0, PT, R29, R16, PT ;  /* 0x000000101d00720c */ /* 0x000fe20003f06270 */
[----:B------:R-:W-:Y:S01]  /*0fd0*/  BSSY.RECONVERGENT B7, `(.L_x_2030) ;  /* 0x00000f2000077945 */ /* 0x000fe20003800200 */
[----:B------:R-:W-:-:S11]  /*0fe0*/  IMAD.MOV.U32 R19, RZ, RZ, RZ ;  /* 0x000000ffff137224 */ /* 0x000fd600078e00ff */
[----:B------:R-:W-:Y:S05]  /*0ff0*/  @P0 BRA `(.L_x_2031) ;  /* 0x0000000c00bc0947 */ /* 0x000fea0003800000 */
[----:B01----:R-:W0:Y:S01]  /*1000*/  LDC.64 R4, c[0x0][0x390] ;  /* 0x0000e400ff047b82 */ /* 0x003e220000000a00 */
        /* <DEDUP_REMOVED lines=17> */
[----:B------:R-:W3:Y:S02]  /*1120*/  LDG.E.S8 R18, desc[UR36][R4.64] ;  /* 0x0000002404127981 */ /* 0x000ee4000c1e1300 */
[----:B---3--:R-:W1:Y:S02]  /*1130*/  I2F.F64.S16 R18, R18 ;  /* 0x0000001200127312 */ /* 0x008e640000101c00 */
[----:B-1----:R-:W-:Y:S05]  /*1140*/  BRA `(.L_x_2038) ;  /* 0x0000000c00607947 */ /* 0x002fea0003800000 */
.L_x_2036:
[----:B------:R-:W3:Y:S02]  /*1150*/  LDG.E.U8 R18, desc[UR36][R4.64] ;  /* 0x0000002404127981 */ /* 0x000ee4000c1e1100 */
[----:B---3--:R-:W1:Y:S02]  /*1160*/  I2F.F64.U16 R18, R18 ;  /* 0x0000001200127312 */ /* 0x008e640000101800 */
[----:B-1----:R-:W-:Y:S05]  /*1170*/  BRA `(.L_x_2038) ;  /* 0x0000000c00547947 */ /* 0x002fea0003800000 */
.L_x_2035:
[----:B------:R-:W-:-:S09]  /*1180*/  UISETP.NE.AND UP0, UPT, UR4, 0x2, UPT ;  /* 0x000000020400788c */ /* 0x000fd2000bf05270 */
[----:B------:R-:W-:Y:S05]  /*1190*/  BRA.U !UP0, `(.L_x_2039) ;  /* 0x0000000108287547 */ /* 0x000fea000b800000 */
[----:B------:R-:W-:-:S09]  /*11a0*/  UISETP.NE.AND UP0, UPT, UR4, 0x3, UPT ;  /* 0x000000030400788c */ /* 0x000fd2000bf05270 */
[----:B------:R-:W-:Y:S05]  /*11b0*/  BRA.U !UP0, `(.L_x_2040) ;  /* 0x0000000108147547 */ /* 0x000fea000b800000 */
[----:B------:R-:W-:-:S09]  /*11c0*/  UISETP.NE.AND UP0, UPT, UR4, 0x4, UPT ;  /* 0x000000040400788c */ /* 0x000fd2000bf05270 */
[----:B------:R-:W-:Y:S05]  /*11d0*/  BRA.U UP0, `(.L_x_2037) ;  /* 0x0000000900e07547 */ /* 0x000fea000b800000 */
[----:B------:R-:W3:Y:S02]  /*11e0*/  LDG.E.64 R4, desc[UR36][R4.64] ;  /* 0x0000002404047981 */ /* 0x000ee4000c1e1b00 */
[----:B---3--:R1:W3:Y:S02]  /*11f0*/  I2F.F64.S64 R18, R4 ;  /* 0x0000000400127312 */ /* 0x0082e40000301c00 */
[----:B-1-3--:R-:W-:Y:S05]  /*1200*/  BRA `(.L_x_2038) ;  /* 0x0000000c00307947 */ /* 0x00afea0003800000 */
.L_x_2040:
[----:B------:R-:W3:Y:S02]  /*1210*/  LDG.E R18, desc[UR36][R4.64] ;  /* 0x0000002404127981 */ /* 0x000ee4000c1e1900 */
[----:B---3--:R-:W1:Y:S02]  /*1220*/  I2F.F64 R18, R18 ;  /* 0x0000001200127312 */ /* 0x008e640000201c00 */
[----:B-1----:R-:W-:Y:S05]  /*1230*/  BRA `(.L_x_2038) ;  /* 0x0000000c00247947 */ /* 0x002fea0003800000 */
.L_x_2039:
[----:B------:R-:W3:Y:S02]  /*1240*/  LDG.E.U16 R18, desc[UR36][R4.64] ;  /* 0x0000002404127981 */ /* 0x000ee4000c1e1500 */
[----:B---3--:R-:W1:Y:S02]  /*1250*/  I2F.F64.S16 R18, R18 ;  /* 0x0000001200127312 */ /* 0x008e640000101c00 */
[----:B-1----:R-:W-:Y:S05]  /*1260*/  BRA `(.L_x_2038) ;  /* 0x0000000c00187947 */ /* 0x002fea0003800000 */
.L_x_2034:
[----:B------:R-:W-:-:S09]  /*1270*/  UISETP.GT.AND UP0, UPT, UR4, 0x6, UPT ;  /* 0x000000060400788c */ /* 0x000fd2000bf04270 */
[----:B------:R-:W-:Y:S05]  /*1280*/  BRA.U UP0, `(.L_x_2041) ;  /* 0x0000000100347547 */ /* 0x000fea000b800000 */
[----:B------:R-:W-:-:S09]  /*1290*/  UISETP.NE.AND UP0, UPT, UR4, 0x5, UPT ;  /* 0x000000050400788c */ /* 0x000fd2000bf05270 */
[----:B------:R-:W-:Y:S05]  /*12a0*/  BRA.U !UP0, `(.L_x_2042) ;  /* 0x0000000108187547 */ /* 0x000fea000b800000 */
[----:B------:R-:W-:-:S09]  /*12b0*/  UISETP.NE.AND UP0, UPT, UR4, 0x6, UPT ;  /* 0x000000060400788c */ /* 0x000fd2000bf05270 */
[----:B------:R-:W-:Y:S05]  /*12c0*/  BRA.U UP0, `(.L_x_2037) ;  /* 0x0000000900a47547 */ /* 0x000fea000b800000 */
[----:B------:R-:W3:Y:S02]  /*12d0*/  LDG.E R18, desc[UR36][R4.64] ;  /* 0x0000002404127981 */ /* 0x000ee4000c1e1900 */
[----:B---3--:R-:W-:-:S06]  /*12e0*/  FMUL.FTZ R18, R18, 1 ;  /* 0x3f80000012127820 */ /* 0x008fcc0000410000 */
[----:B------:R-:W0:Y:S02]  /*12f0*/  F2F.F64.F32 R18, R18 ;  /* 0x0000001200127310 */ /* 0x000e240000201800 */
[----:B0-----:R-:W-:Y:S05]  /*1300*/  BRA `(.L_x_2038) ;  /* 0x0000000800f07947 */ /* 0x001fea0003800000 */
.L_x_2042:
[----:B------:R-:W3:Y:S02]  /*1310*/  LDG.E.U16 R0, desc[UR36][R4.64] ;  /* 0x0000002404007981 */ /* 0x000ee4000c1e1500 */
[----:B---3--:R-:W-:-:S05]  /*1320*/  HADD2.F32 R0, -RZ, R0.H0_H0 ;  /* 0x20000000ff007230 */ /* 0x008fca0000004100 */
[----:B------:R-:W-:-:S04]  /*1330*/  FMUL.FTZ R0, R0, 1 ;  /* 0x3f80000000007820 */ /* 0x000fc80000410000 */
[----:B------:R0:W1:Y:S02]  /*1340*/  F2F.F64.F32 R18, R0 ;  /* 0x0000000000127310 */ /* 0x0000640000201800 */
[----:B01----:R-:W-:Y:S05]  /*1350*/  BRA `(.L_x_2038) ;  /* 0x0000000800dc7947 */ /* 0x003fea0003800000 */
.L_x_2041:
[----:B------:R-:W-:-:S09]  /*1360*/  UISETP.NE.AND UP0, UPT, UR4, 0x7, UPT ;  /* 0x000000070400788c */ /* 0x000fd2000bf05270 */
[----:B------:R-:W-:Y:S05]  /*1370*/  BRA.U !UP0, `(.L_x_2043) ;  /* 0x0000000108347547 */ /* 0x000fea000b800000 */
        /* <DEDUP_REMOVED lines=8> */
.L_x_2044:
[----:B------:R-:W3:Y:S02]  /*1400*/  LDG.E.U16 R4, desc[UR36][R4.64] ;  /* 0x0000002404047981 */ /* 0x000ee4000c1e1500 */
[----:B---3--:R-:W-:-:S05]  /*1410*/  HADD2.F32 R0, -RZ, R4.H0_H0 ;  /* 0x20000004ff007230 */ /* 0x008fca0000004100 */
[----:B------:R-:W-:-:S04]  /*1420*/  FMUL.FTZ R0, R0, 1 ;  /* 0x3f80000000007820 */ /* 0x000fc80000410000 */
[----:B------:R0:W1:Y:S02]  /*1430*/  F2F.F64.F32 R18, R0 ;  /* 0x0000000000127310 */ /* 0x0000640000201800 */
[----:B01----:R-:W-:Y:S05]  /*1440*/  BRA `(.L_x_2038) ;  /* 0x0000000800a07947 */ /* 0x003fea0003800000 */
.L_x_2043:
[----:B------:R0:W5:Y:S01]  /*1450*/  LDG.E R19, desc[UR36][R4.64+0x4] ;  /* 0x0000042404137981 */ /* 0x000162000c1e1900 */
[----:B------:R-:W-:Y:S05]  /*1460*/  BRA `(.L_x_2038) ;  /* 0x0000000800987947 */ /* 0x000fea0003800000 */
.L_x_2033:
        /* <DEDUP_REMOVED lines=8> */
[----:B------:R-:W3:Y:S02]  /*14f0*/  LDG.E.U8 R4, desc[UR36][R4.64] ;  /* 0x0000002404047981 */ /* 0x000ee4000c1e1100 */
[----:B---3--:R-:W-:-:S04]  /*1500*/  ISETP.NE.AND P0, PT, R4, RZ, PT ;  /* 0x000000ff0400720c */ /* 0x008fc80003f05270 */
[----:B------:R-:W-:Y:S01]  /*1510*/  FSEL R19, RZ, 1.875, !P0 ;  /* 0x3ff00000ff137808 */ /* 0x000fe20004000000 */
[----:B------:R-:W-:Y:S08]  /*1520*/  BRA `(.L_x_2038) ;  /* 0x0000000800687947 */ /* 0x000ff00003800000 */
.L_x_2047:
[----:B------:R3:W5:Y:S01]  /*1530*/  LDG.E R19, desc[UR36][R4.64+0x4] ;  /* 0x0000042404137981 */ /* 0x000762000c1e1900 */
[----:B------:R-:W-:Y:S05]  /*1540*/  BRA `(.L_x_2038) ;  /* 0x0000000800607947 */ /* 0x000fea0003800000 */
.L_x_2046:
[----:B------:R-:W-:-:S09]  /*1550*/  UISETP.NE.AND UP0, UPT, UR4, 0xf, UPT ;  /* 0x0000000f0400788c */ /* 0x000fd2000bf05270 */
[----:B------:R-:W-:Y:S05]  /*1560*/  BRA.U !UP0, `(.L_x_2048) ;  /* 0x0000000108a07547 */ /* 0x000fea000b800000 */
[----:B------:R-:W-:-:S09]  /*1570*/  UISETP.NE.AND UP0, UPT, UR4, 0x17, UPT ;  /* 0x000000170400788c */ /* 0x000fd2000bf05270 */
[----:B------:R-:W-:Y:S05]  /*1580*/  BRA.U !UP0, `(.L_x_2049) ;  /* 0x00000001085c7547 */ /* 0x000fea000b800000 */
[----:B------:R-:W-:-:S09]  /*1590*/  UISETP.NE.AND UP0, UPT, UR4, 0x18, UPT ;  /* 0x000000180400788c */ /* 0x000fd2000bf05270 */
[----:B------:R-:W-:Y:S05]  /*15a0*/  BRA.U UP0, `(.L_x_2037) ;  /* 0x0000000500ec7547 */ /* 0x000fea000b800000 */
[----:B------:R-:W3:Y:S01]  /*15b0*/  LDG.E.U8 R0, desc[UR36][R4.64] ;  /* 0x0000002404007981 */ /* 0x000ee2000c1e1100 */
[----:B------:R-:W-:Y:S02]  /*15c0*/  IMAD.MOV.U32 R7, RZ, RZ, 0x1f ;  /* 0x0000001fff077424 */ /* 0x000fe400078e00ff */
[----:B---3--:R-:W-:-:S05]  /*15d0*/  IMAD.SHL.U32 R0, R0, 0x1000000, RZ ;  /* 0x0100000000007824 */ /* 0x008fca00078e00ff */
        /* <DEDUP_REMOVED lines=16> */
[----:B------:R3:W4:Y:S02]  /*16e0*/  F2F.F64.F32 R18, R3 ;  /* 0x0000000300127310 */ /* 0x0007240000201800 */
[----:B---34-:R-:W-:Y:S05]  /*16f0*/  BRA `(.L_x_2038) ;  /* 0x0000000400f47947 */ /* 0x018fea0003800000 */
.L_x_2049:
[----:B------:R-:W3:Y:S02]  /*1700*/  LDG.E.U8 R4, desc[UR36][R4.64] ;  /* 0x0000002404047981 */ /* 0x000ee4000c1e1100 */
[C---:B---3--:R-:W-:Y:S02]  /*1710*/  IMAD.SHL.U32 R0, R4.reuse, 0x2000000, RZ ;  /* 0x0200000004007824 */ /* 0x048fe400078e00ff */
        /* <DEDUP_REMOVED lines=9> */
[----:B------:R-:W-:-:S05]  /*17b0*/  LOP3.LUT R0, R0, 0x80000000, R3, 0xf8, !PT ;  /* 0x8000000000007812 */ /* 0x000fca00078ef803 */
[----:B------:R-:W-:-:S04]  /*17c0*/  FMUL.FTZ R0, R0, 1 ;  /* 0x3f80000000007820 */ /* 0x000fc80000410000 */
[----:B------:R3:W4:Y:S02]  /*17d0*/  F2F.F64.F32 R18, R0 ;  /* 0x0000000000127310 */ /* 0x0007240000201800 */
[----:B---34-:R-:W-:Y:S05]  /*17e0*/  BRA `(.L_x_2038) ;  /* 0x0000000400b87947 */ /* 0x018fea0003800000 */
.L_x_2048:
[----:B------:R-:W3:Y:S02]  /*17f0*/  LDG.E.U16 R0, desc[UR36][R4.64] ;  /* 0x0000002404007981 */ /* 0x000ee4000c1e1500 */
[----:B---3--:R-:W-:-:S04]  /*1800*/  IMAD.U32 R0, R0, 0x10000, RZ ;  /* 0x0001000000007824 */ /* 0x008fc800078e00ff */
[----:B------:R-:W-:-:S04]  /*1810*/  FMUL.FTZ R0, R0, 1 ;  /* 0x3f80000000007820 */ /* 0x000fc80000410000 */
[----:B------:R3:W4:Y:S02]  /*1820*/  F2F.F64.F32 R18, R0 ;  /* 0x0000000000127310 */ /* 0x0007240000201800 */
[----:B---34-:R-:W-:Y:S05]  /*1830*/  BRA `(.L_x_2038) ;  /* 0x0000000400a47947 */ /* 0x018fea0003800000 */
.L_x_2045:
        /* <DEDUP_REMOVED lines=8> */
[----:B------:R-:W3:Y:S02]  /*18c0*/  LDG.E.U16 R18, desc[UR36][R4.64] ;  /* 0x0000002404127981 */ /* 0x000ee4000c1e1500 */
[----:B---3--:R-:W3:Y:S02]  /*18d0*/  I2F.F64.U16 R18, R18 ;  /* 0x0000001200127312 */ /* 0x008ee40000101800 */
[----:B---3--:R-:W-:Y:S05]  /*18e0*/  BRA `(.L_x_2038) ;  /* 0x0000000400787947 */ /* 0x008fea0003800000 */
.L_x_2052:
[----:B------:R-:W3:Y:S01]  /*18f0*/  LDG.E.U8 R4, desc[UR36][R4.64] ;  /* 0x0000002404047981 */ /* 0x000ee2000c1e1100 */
[----:B------:R-:W-:Y:S01]  /*1900*/  IMAD.MOV.U32 R19, RZ, RZ, RZ ;  /* 0x000000ffff137224 */ /* 0x000fe200078e00ff */
[----:B---3--:R-:W-:-:S13]  /*1910*/  ISETP.NE.AND P0, PT, R4, RZ, PT ;  /* 0x000000ff0400720c */ /* 0x008fda0003f05270 */
        /* <DEDUP_REMOVED lines=17> */
.L_x_2054:
[----:B------:R-:W-:Y:S05]  /*1a30*/  BSYNC.RECONVERGENT B0 ;  /* 0x0000000000007941 */ /* 0x000fea0003800200 */
.L_x_2053:
[----:B------:R-:W-:Y:S01]  /*1a40*/  IMAD.SHL.U32 R0, R0, 0x100000, RZ ;  /* 0x0010000000007824 */ /* 0x000fe200078e00ff */
[----:B------:R-:W-:-:S04]  /*1a50*/  LEA R3, R3, 0x3b800000, 0x17 ;  /* 0x3b80000003037811 */ /* 0x000fc800078eb8ff */
[----:B------:R-:W-:-:S05]  /*1a60*/  LOP3.LUT R0, R3, R0, R7, 0xfe, !PT ;  /* 0x0000000003007212 */ /* 0x000fca00078efe07 */
[----:B------:R-:W-:-:S04]  /*1a70*/  FMUL.FTZ R0, R0, 1 ;  /* 0x3f80000000007820 */ /* 0x000fc80000410000 */
[----:B------:R3:W4:Y:S02]  /*1a80*/  F2F.F64.F32 R18, R0 ;  /* 0x0000000000127310 */ /* 0x0007240000201800 */
[----:B---34-:R-:W-:Y:S05]  /*1a90*/  BRA `(.L_x_2038) ;  /* 0x00000004000c7947 */ /* 0x018fea0003800000 */
.L_x_2051:
        /* <DEDUP_REMOVED lines=20> */
.L_x_2056:
[----:B------:R-:W-:Y:S05]  /*1be0*/  BSYNC.RECONVERGENT B0 ;  /* 0x0000000000007941 */ /* 0x000fea0003800200 */
.L_x_2055:
[----:B------:R-:W-:Y:S01]  /*1bf0*/  IMAD.SHL.U32 R0, R0, 0x200000, RZ ;  /* 0x0020000000007824 */ /* 0x000fe200078e00ff */
[----:B------:R-:W-:-:S04]  /*1c00*/  LEA R3, R3, 0x37800000, 0x17 ;  /* 0x3780000003037811 */ /* 0x000fc800078eb8ff */
[----:B------:R-:W-:-:S05]  /*1c10*/  LOP3.LUT R0, R3, R0, R7, 0xfe, !PT ;  /* 0x0000000003007212 */ /* 0x000fca00078efe07 */
[----:B------:R-:W-:-:S04]  /*1c20*/  FMUL.FTZ R0, R0, 1 ;  /* 0x3f80000000007820 */ /* 0x000fc80000410000 */
[----:B------:R3:W4:Y:S02]  /*1c30*/  F2F.F64.F32 R18, R0 ;  /* 0x0000000000127310 */ /* 0x0007240000201800 */
[----:B---34-:R-:W-:Y:S05]  /*1c40*/  BRA `(.L_x_2038) ;  /* 0x0000000000a07947 */ /* 0x018fea0003800000 */
.L_x_2050:
[----:B------:R-:W-:-:S09]  /*1c50*/  UISETP.NE.AND UP0, UPT, UR4, 0x1c, UPT ;  /* 0x0000001c0400788c */ /* 0x000fd2000bf05270 */
[----:B------:R-:W-:Y:S05]  /*1c60*/  BRA.U !UP0, `(.L_x_2057) ;  /* 0x0000000108907547 */ /* 0x000fea000b800000 */
[----:B------:R-:W-:-:S09]  /*1c70*/  UISETP.NE.AND UP0, UPT, UR4, 0x1d, UPT ;  /* 0x0000001d0400788c */ /* 0x000fd2000bf05270 */
[----:B------:R-:W-:Y:S05]  /*1c80*/  BRA.U !UP0, `(.L_x_2058) ;  /* 0x00000001087c7547 */ /* 0x000fea000b800000 */
[----:B------:R-:W-:-:S09]  /*1c90*/  UISETP.NE.AND UP0, UPT, UR4, 0x2c, UPT ;  /* 0x0000002c0400788c */ /* 0x000fd2000bf05270 */
[----:B------:R-:W-:Y:S05]  /*1ca0*/  BRA.U UP0, `(.L_x_2037) ;  /* 0x00000001002c7547 */ /* 0x000fea000b800000 */
[----:B------:R-:W3:Y:S01]  /*1cb0*/  LDG.E.U8 R0, desc[UR36][R4.64] ;  /* 0x0000002404007981 */ /* 0x000ee2000c1e1100 */
[----:B------:R-:W-:Y:S01]  /*1cc0*/  IMAD.MOV.U32 R19, RZ, RZ, 0x38000000 ;  /* 0x38000000ff137424 */ /* 0x000fe200078e00ff */
[----:B---3--:R-:W-:-:S13]  /*1cd0*/  ISETP.NE.AND P0, PT, R0, RZ, PT ;  /* 0x000000ff0000720c */ /* 0x008fda0003f05270 */
        /* <DEDUP_REMOVED lines=8> */
.L_x_2037:
[----:B------:R-:W-:Y:S01]  /*1d60*/  MOV R14, 0x0 ;  /* 0x00000000000e7802 */ /* 0x000fe20000000f00 */
[----:B------:R-:W0:Y:S01]  /*1d70*/  LDCU.64 UR4, c[0x4][0x198] ;  /* 0x01003300ff0477ac */ /* 0x000e220008000a00 */
[----:B------:R-:W-:Y:S02]  /*1d80*/  IMAD.MOV.U32 R8, RZ, RZ, 0x4e ;  /* 0x0000004eff087424 */ /* 0x000fe400078e00ff */
[----:B------:R-:W-:Y:S01]  /*1d90*/  IMAD.MOV.U32 R12, RZ, RZ, 0x1 ;  /* 0x00000001ff0c7424 */ /* 0x000fe200078e00ff */
[----:B------:R-:W1:Y:S01]  /*1da0*/  LDCU.64 UR6, c[0x4][0x1a0] ;  /* 0x01003400ff0677ac */ /* 0x000e620008000a00 */
[----:B------:R-:W3:Y:S01]  /*1db0*/  LDC.64 R14, c[0x4][R14] ;  /* 0x010000000e0e7b82 */ /* 0x000ee20000000a00 */
[----:B------:R-:W-:Y:S01]  /*1dc0*/  IMAD.MOV.U32 R13, RZ, RZ, RZ ;  /* 0x000000ffff0d7224 */ /* 0x000fe200078e00ff */
[----:B------:R-:W4:Y:S01]  /*1dd0*/  LDCU.64 UR8, c[0x4][0x38] ;  /* 0x01000700ff0877ac */ /* 0x000f220008000a00 */
[----:B0-----:R-:W-:Y:S02]  /*1de0*/  IMAD.U32 R4, RZ, RZ, UR4 ;  /* 0x00000004ff047e24 */ /* 0x001fe4000f8e00ff */
[----:B------:R-:W-:-:S02]  /*1df0*/  IMAD.U32 R5, RZ, RZ, UR5 ;  /* 0x00000005ff057e24 */ /* 0x000fc4000f8e00ff */
[----:B-1----:R-:W-:Y:S02]  /*1e00*/  IMAD.U32 R6, RZ, RZ, UR6 ;  /* 0x00000006ff067e24 */ /* 0x002fe4000f8e00ff */
[----:B------:R-:W-:Y:S02]  /*1e10*/  IMAD.U32 R7, RZ, RZ, UR7 ;  /* 0x00000007ff077e24 */ /* 0x000fe4000f8e00ff */
[----:B----4-:R-:W-:Y:S02]  /*1e20*/  IMAD.U32 R10, RZ, RZ, UR8 ;  /* 0x00000008ff0a7e24 */ /* 0x010fe4000f8e00ff */
[----:B------:R-:W-:-:S07]  /*1e30*/  IMAD.U32 R11, RZ, RZ, UR9 ;  /* 0x00000009ff0b7e24 */ /* 0x000fce000f8e00ff */
[----:B------:R-:W-:-:S07]  /*1e40*/  LEPC R20, `(.L_x_2059) ;  /* 0x000000001014794e */ /* 0x000fce0000000000 */
[----:B--23-5:R-:W-:Y:S05]  /*1e50*/  CALL.ABS.NOINC R14 ;  /* 0x000000000e007343 */ /* 0x02cfea0003c00000 */
.L_x_2059:
[----:B------:R-:W-:Y:S01]  /*1e60*/  IMAD.MOV.U32 R19, RZ, RZ, RZ ;  /* 0x000000ffff137224 */ /* 0x000fe200078e00ff */
[----:B------:R-:W-:Y:S06]  /*1e70*/  BRA `(.L_x_2038) ;  /* 0x0000000000147947 */ /* 0x000fec0003800000 */
.L_x_2058:
[----:B------:R-:W3:Y:S02]  /*1e80*/  LDG.E.64 R4, desc[UR36][R4.64] ;  /* 0x0000002404047981 */ /* 0x000ee4000c1e1b00 */
[----:B---3--:R1:W3:Y:S02]  /*1e90*/  I2F.F64.U64 R18, R4 ;  /* 0x0000000400127312 */ /* 0x0082e40000301800 */
[----:B-1-3--:R-:W-:Y:S05]  /*1ea0*/  BRA `(.L_x_2038) ;  /* 0x0000000000087947 */ /* 0x00afea0003800000 */
.L_x_2057:
[----:B------:R-:W3:Y:S02]  /*1eb0*/  LDG.E R18, desc[UR36][R4.64] ;  /* 0x0000002404127981 */ /* 0x000ee4000c1e1900 */
[----:B---3--:R-:W1:Y:S02]  /*1ec0*/  I2F.F64.U32 R18, R18 ;  /* 0x0000001200127312 */ /* 0x008e640000201800 */
.L_x_2038:
[----:B------:R-:W-:Y:S05]  /*1ed0*/  BSYNC.RECONVERGENT B6 ;  /* 0x0000000000067941 */ /* 0x000fea0003800200 */
.L_x_2032:
[----:B------:R-:W-:-:S07]  /*1ee0*/  VIADD R29, R29, 0x80 ;  /* 0x000000801d1d7836 */ /* 0x000fce0000000000 */
.L_x_2031:
[----:B------:R-:W-:Y:S05]  /*1ef0*/  BSYNC.RECONVERGENT B7 ;  /* 0x0000000000077941 */ /* 0x000fea0003800200 */
.L_x_2030:
[----:B------:R-:W-:Y:S01]  /*1f00*/  ISETP.GE.AND P0, PT, R29, R16, PT ;  /* 0x000000101d00720c */ /* 0x000fe20003f06270 */
[----:B------:R-:W-:Y:S01]  /*1f10*/  BSSY.RECONVERGENT B7, `(.L_x_2060) ;  /* 0x00000f2000077945 */ /* 0x000fe20003800200 */
[----:B------:R-:W-:-:S11]  /*1f20*/  IMAD.MOV.U32 R27, RZ, RZ, RZ ;  /* 0x000000ffff1b7224 */ /* 0x000fd600078e00ff */
[----:B------:R-:W-:Y:S05]  /*1f30*/  @P0 BRA `(.L_x_2061) ;  /* 0x0000000c00bc0947 */ /* 0x000fea0003800000 */
[----:B01-3--:R-:W0:Y:S01]  /*1f40*/  LDC.64 R4, c[0x0][0x390] ;  /* 0x0000e400ff047b82 */ /* 0x00be220000000a00 */
        /* <DEDUP_REMOVED lines=18> */
[----:B---3--:R-:W0:Y:S02]  /*2070*/  I2F.F64.S16 R26, R26 ;  /* 0x0000001a001a7312 */ /* 0x008e240000101c00 */
[----:B0-----:R-:W-:Y:S05]  /*2080*/  BRA `(.L_x_2068) ;  /* 0x0000000c00607947 */ /* 0x001fea0003800000 */
.L_x_2066:
[----:B------:R-:W3:Y:S02]  /*2090*/  LDG.E.U8 R26, desc[UR36][R4.64] ;  /* 0x00000024041a7981 */ /* 0x000ee4000c1e1100 */
[----:B---3--:R-:W0:Y:S02]  /*20a0*/  I2F.F64.U16 R26, R26 ;  /* 0x0000001a001a7312 */ /* 0x008e240000101800 */
[----:B0-----:R-:W-:Y:S05]  /*20b0*/  BRA `(.L_x_2068) ;  /* 0x0000000c00547947 */ /* 0x001fea0003800000 */
.L_x_2065:
[----:B------:R-:W-:-:S09]  /*20c0*/  UISETP.NE.AND UP0, UPT, UR4, 0x2, UPT ;  /* 0x000000020400788c */ /* 0x000fd2000bf05270 */
[----:B------:R-:W-:Y:S05]  /*20d0*/  BRA.U !UP0, `(.L_x_2069) ;  /* 0x0000000108287547 */ /* 0x000fea000b800000 */
[----:B------:R-:W-:-:S09]  /*20e0*/  UISETP.NE.AND UP0, UPT, UR4, 0x3, UPT ;  /* 0x000000030400788c */ /* 0x000fd2000bf05270 */
[----:B------:R-:W-:Y:S05]  /*20f0*/  BRA.U !UP0, `(.L_x_2070) ;  /* 0x0000000108147547 */ /* 0x000fea000b800000 */
[----:B------:R-:W-:-:S09]  /*2100*/  UISETP.NE.AND UP0, UPT, UR4, 0x4, UPT ;  /* 0x000000040400788c */ /* 0x000fd2000bf05270 */
[----:B------:R-:W-:Y:S05]  /*2110*/  BRA.U UP0, `(.L_x_2067) ;  /* 0x0000000900e07547 */ /* 0x000fea000b800000 */
[----:B------:R-:W3:Y:S02]  /*2120*/  LDG.E.64 R4, desc[UR36][R4.64] ;  /* 0x0000002404047981 */ /* 0x000ee4000c1e1b00 */
[----:B---3--:R0:W1:Y:S02]  /*2130*/  I2F.F64.S64 R26, R4 ;  /* 0x00000004001a7312 */ /* 0x0080640000301c00 */
[----:B01----:R-:W-:Y:S05]  /*2140*/  BRA `(.L_x_2068) ;  /* 0x0000000c00307947 */ /* 0x003fea0003800000 */
.L_x_2070:
[----:B------:R-:W3:Y:S02]  /*2150*/  LDG.E R26, desc[UR36][R4.64] ;  /* 0x00000024041a7981 */ /* 0x000ee4000c1e1900 */
[----:B---3--:R-:W0:Y:S02]  /*2160*/  I2F.F64 R26, R26 ;  /* 0x0000001a001a7312 */ /* 0x008e240000201c00 */
[----:B0-----:R-:W-:Y:S05]  /*2170*/  BRA `(.L_x_2068) ;  /* 0x0000000c00247947 */ /* 0x001fea0003800000 */
.L_x_2069:
[----:B------:R-:W3:Y:S02]  /*2180*/  LDG.E.U16 R26, desc[UR36][R4.64] ;  /* 0x00000024041a7981 */ /* 0x000ee4000c1e1500 */
[----:B---3--:R-:W0:Y:S02]  /*2190*/  I2F.F64.S16 R26, R26 ;  /* 0x0000001a001a7312 */ /* 0x008e240000101c00 */
[----:B0-----:R-:W-:Y:S05]  /*21a0*/  BRA `(.L_x_2068) ;  /* 0x0000000c00187947 */ /* 0x001fea0003800000 */
.L_x_2064:
        /* <DEDUP_REMOVED lines=8> */
[----:B------:R-:W1:Y:S02]  /*2230*/  F2F.F64.F32 R26, R26 ;  /* 0x0000001a001a7310 */ /* 0x000e640000201800 */
[----:B-1----:R-:W-:Y:S05]  /*2240*/  BRA `(.L_x_2068) ;  /* 0x0000000800f07947 */ /* 0x002fea0003800000 */
.L_x_2072:
[----:B------:R-:W3:Y:S02]  /*2250*/  LDG.E.U16 R0, desc[UR36][R4.64] ;  /* 0x0000002404007981 */ /* 0x000ee4000c1e1500 */
[----:B---3--:R-:W-:-:S05]  /*2260*/  HADD2.F32 R0, -RZ, R0.H0_H0 ;  /* 0x20000000ff007230 */ /* 0x008fca0000004100 */
[----:B------:R-:W-:-:S04]  /*2270*/  FMUL.FTZ R0, R0, 1 ;  /* 0x3f80000000007820 */ /* 0x000fc80000410000 */
[----:B------:R1:W3:Y:S02]  /*2280*/  F2F.F64.F32 R26, R0 ;  /* 0x00000000001a7310 */ /* 0x0002e40000201800 */
[----:B-1-3--:R-:W-:Y:S05]  /*2290*/  BRA `(.L_x_2068) ;  /* 0x0000000800dc7947 */ /* 0x00afea0003800000 */
.L_x_2071:
        /* <DEDUP_REMOVED lines=10> */
.L_x_2074:
[----:B------:R-:W3:Y:S02]  /*2340*/  LDG.E.U16 R4, desc[UR36][R4.64] ;  /* 0x0000002404047981 */ /* 0x000ee4000c1e1500 */
[----:B---3--:R-:W-:-:S05]  /*2350*/  HADD2.F32 R0, -RZ, R4.H0_H0 ;  /* 0x20000004ff007230 */ /* 0x008fca0000004100 */
[----:B------:R-:W-:-:S04]  /*2360*/  FMUL.FTZ R0, R0, 1 ;  /* 0x3f80000000007820 */ /* 0x000fc80000410000 */
[----:B------:R1:W3:Y:S02]  /*2370*/  F2F.F64.F32 R26, R0 ;  /* 0x00000000001a7310 */ /* 0x0002e40000201800 */
[----:B-1-3--:R-:W-:Y:S05]  /*2380*/  BRA `(.L_x_2068) ;  /* 0x0000000800a07947 */ /* 0x00afea0003800000 */
.L_x_2073:
[----:B------:R0:W5:Y:S01]  /*2390*/  LDG.E R27, desc[UR36][R4.64+0x4] ;  /* 0x00000424041b7981 */ /* 0x000162000c1e1900 */
[----:B------:R-:W-:Y:S05]  /*23a0*/  BRA `(.L_x_2068) ;  /* 0x0000000800987947 */ /* 0x000fea0003800000 */
.L_x_2063:
        /* <DEDUP_REMOVED lines=12> */
.L_x_2077:
[----:B------:R1:W5:Y:S01]  /*2470*/  LDG.E R27, desc[UR36][R4.64+0x4] ;  /* 0x00000424041b7981 */ /* 0x000362000c1e1900 */
[----:B------:R-:W-:Y:S05]  /*2480*/  BRA `(.L_x_2068) ;  /* 0x0000000800607947 */ /* 0x000fea0003800000 */
.L_x_2076:
        /* <DEDUP_REMOVED lines=27> */
.L_x_2079:
        /* <DEDUP_REMOVED lines=15> */
.L_x_2078:
[----:B------:R-:W3:Y:S02]  /*2730*/  LDG.E.U16 R0, desc[UR36][R4.64] ;  /* 0x0000002404007981 */ /* 0x000ee4000c1e1500 */
[----:B---3--:R-:W-:-:S04]  /*2740*/  IMAD.U32 R0, R0, 0x10000, RZ ;  /* 0x0001000000007824 */ /* 0x008fc800078e00ff */
[----:B------:R-:W-:-:S04]  /*2750*/  FMUL.FTZ R0, R0, 1 ;  /* 0x3f80000000007820 */ /* 0x000fc80000410000 */
[----:B------:R3:W4:Y:S02]  /*2760*/  F2F.F64.F32 R26, R0 ;  /* 0x00000000001a7310 */ /* 0x0007240000201800 */
[----:B---34-:R-:W-:Y:S05]  /*2770*/  BRA `(.L_x_2068) ;  /* 0x0000000400a47947 */ /* 0x018fea0003800000 */
.L_x_2075:
        /* <DEDUP_REMOVED lines=9> */
[----:B---3--:R-:W4:Y:S02]  /*2810*/  I2F.F64.U16 R26, R26 ;  /* 0x0000001a001a7312 */ /* 0x008f240000101800 */
[----:B----4-:R-:W-:Y:S05]  /*2820*/  BRA `(.L_x_2068) ;  /* 0x0000000400787947 */ /* 0x010fea0003800000 */
.L_x_2082:
        /* <DEDUP_REMOVED lines=20> */
.L_x_2084:
[----:B------:R-:W-:Y:S05]  /*2970*/  BSYNC.RECONVERGENT B0 ;  /* 0x0000000000007941 */ /* 0x000fea0003800200 */
.L_x_2083:
[----:B------:R-:W-:Y:S01]  /*2980*/  IMAD.SHL.U32 R0, R0, 0x100000, RZ ;  /* 0x0010000000007824 */ /* 0x000fe200078e00ff */
[----:B------:R-:W-:-:S04]  /*2990*/  LEA R3, R3, 0x3b800000, 0x17 ;  /* 0x3b80000003037811 */ /* 0x000fc800078eb8ff */
[----:B------:R-:W-:-:S05]  /*29a0*/  LOP3.LUT R0, R3, R0, R7, 0xfe, !PT ;  /* 0x0000000003007212 */ /* 0x000fca00078efe07 */
[----:B------:R-:W-:-:S04]  /*29b0*/  FMUL.FTZ R0, R0, 1 ;  /* 0x3f80000000007820 */ /* 0x000fc80000410000 */
[----:B------:R4:W0:Y:S02]  /*29c0*/  F2F.F64.F32 R26, R0 ;  /* 0x00000000001a7310 */ /* 0x0008240000201800 */
[----:B0---4-:R-:W-:Y:S05]  /*29d0*/  BRA `(.L_x_2068) ;  /* 0x00000004000c7947 */ /* 0x011fea0003800000 */
.L_x_2081:
        /* <DEDUP_REMOVED lines=20> */
.L_x_2086:
[----:B------:R-:W-:Y:S05]  /*2b20*/  BSYNC.RECONVERGENT B0 ;  /* 0x0000000000007941 */ /* 0x000fea0003800200 */
.L_x_2085:
[----:B------:R-:W-:Y:S01]  /*2b30*/  IMAD.SHL.U32 R0, R0, 0x200000, RZ ;  /* 0x0020000000007824 */ /* 0x000fe200078e00ff */
[----:B------:R-:W-:-:S04]  /*2b40*/  LEA R3, R3, 0x37800000, 0x17 ;  /* 0x3780000003037811 */ /* 0x000fc800078eb8ff */
[----:B------:R-:W-:-:S05]  /*2b50*/  LOP3.LUT R0, R3, R0, R7, 0xfe, !PT ;  /* 0x0000000003007212 */ /* 0x000fca00078efe07 */
[----:B------:R-:W-:-:S04]  /*2b60*/  FMUL.FTZ R0, R0, 1 ;  /* 0x3f80000000007820 */ /* 0x000fc80000410000 */
[----:B------:R4:W0:Y:S02]  /*2b70*/  F2F.F64.F32 R26, R0 ;  /* 0x00000000001a7310 */ /* 0x0008240000201800 */
[----:B0---4-:R-:W-:Y:S05]  /*2b80*/  BRA `(.L_x_2068) ;  /* 0x0000000000a07947 */ /* 0x011fea0003800000 */
.L_x_2080:
        /* <DEDUP_REMOVED lines=17> */
.L_x_2067:
        /* <DEDUP_REMOVED lines=16> */
.L_x_2089:
[----:B------:R-:W-:Y:S01]  /*2da0*/  IMAD.MOV.U32 R27, RZ, RZ, RZ ;  /* 0x000000ffff1b7224 */ /* 0x000fe200078e00ff */
[----:B------:R-:W-:Y:S06]  /*2db0*/  BRA `(.L_x_2068) ;  /* 0x0000000000147947 */ /* 0x000fec0003800000 */
.L_x_2088:
[----:B------:R-:W3:Y:S02]  /*2dc0*/  LDG.E.64 R4, desc[UR36][R4.64] ;  /* 0x0000002404047981 */ /* 0x000ee4000c1e1b00 */
[----:B---3--:R4:W0:Y:S02]  /*2dd0*/  I2F.F64.U64 R26, R4 ;  /* 0x00000004001a7312 */ /* 0x0088240000301800 */
[----:B0---4-:R-:W-:Y:S05]  /*2de0*/  BRA `(.L_x_2068) ;  /* 0x0000000000087947 */ /* 0x011fea0003800000 */
.L_x_2087:
[----:B------:R-:W3:Y:S02]  /*2df0*/  LDG.E R26, desc[UR36][R4.64] ;  /* 0x00000024041a7981 */ /* 0x000ee4000c1e1900 */
[----:B---3--:R-:W3:Y:S02]  /*2e00*/  I2F.F64.U32 R26, R26 ;  /* 0x0000001a001a7312 */ /* 0x008ee40000201800 */
.L_x_2068:
[----:B------:R-:W-:Y:S05]  /*2e10*/  BSYNC.RECONVERGENT B6 ;  /* 0x0000000000067941 */ /* 0x000fea0003800200 */
.L_x_2062:
[----:B------:R-:W-:-:S07]  /*2e20*/  VIADD R29, R29, 0x80 ;  /* 0x000000801d1d7836 */ /* 0x000fce0000000000 */
.L_x_2061:
[----:B------:R-:W-:Y:S05]  /*2e30*/  BSYNC.RECONVERGENT B7 ;  /* 0x0000000000077941 */ /* 0x000fea0003800200 */
.L_x_2060:
[----:B------:R-:W-:Y:S01]  /*2e40*/  ISETP.GE.AND P0, PT, R29, R16, PT ;  /* 0x000000101d00720c */ /* 0x000fe20003f06270 */
[----:B------:R-:W-:Y:S01]  /*2e50*/  BSSY.RECONVERGENT B6, `(.L_x_2090) ;  /* 0x00000ec000067945 */ /* 0x000fe20003800200 */
[----:B------:R-:W-:-:S11]  /*2e60*/  IMAD.MOV.U32 R25, RZ, RZ, RZ ;  /* 0x000000ffff197224 */ /* 0x000fd600078e00ff */
[----:B------:R-:W-:Y:S05]  /*2e70*/  @P0 BRA `(.L_x_2091) ;  /* 0x0000000c00a40947 */ /* 0x000fea0003800000 */
[----:B01-3--:R-:W0:Y:S01]  /*2e80*/  LDC.64 R4, c[0x0][0x390] ;  /* 0x0000e400ff047b82 */ /* 0x00be220000000a00 */
        /* <DEDUP_REMOVED lines=19> */
.L_x_2095:
[----:B------:R-:W3:Y:S02]  /*2fc0*/  LDG.E.U8 R24, desc[UR36][R4.64] ;  /* 0x0000002404187981 */ /* 0x000ee4000c1e1100 */
[----:B---3--:R-:W0:Y:S02]  /*2fd0*/  I2F.F64.U16 R24, R24 ;  /* 0x0000001800187312 */ /* 0x008e240000101800 */
[----:B0-----:R-:W-:Y:S05]  /*2fe0*/  BRA `(.L_x_2091) ;  /* 0x0000000c00487947 */ /* 0x001fea0003800000 */
.L_x_2094:
        /* <DEDUP_REMOVED lines=9> */
.L_x_2098:
[----:B------:R-:W3:Y:S02]  /*3080*/  LDG.E R24, desc[UR36][R4.64] ;  /* 0x0000002404187981 */ /* 0x000ee4000c1e1900 */
[----:B---3--:R-:W0:Y:S02]  /*3090*/  I2F.F64 R24, R24 ;  /* 0x0000001800187312 */ /* 0x008e240000201c00 */
[----:B0-----:R-:W-:Y:S05]  /*30a0*/  BRA `(.L_x_2091) ;  /* 0x0000000c00187947 */ /* 0x001fea0003800000 */
.L_x_2097:
[----:B------:R-:W3:Y:S02]  /*30b0*/  LDG.E.U16 R24, desc[UR36][R4.64] ;  /* 0x0000002404187981 */ /* 0x000ee4000c1e1500 */
[----:B---3--:R-:W0:Y:S02]  /*30c0*/  I2F.F64.S16 R24, R24 ;  /* 0x0000001800187312 */ /* 0x008e240000101c00 */
[----:B0-----:R-:W-:Y:S05]  /*30d0*/  BRA `(.L_x_2091) ;  /* 0x0000000c000c7947 */ /* 0x001fea0003800000 */
.L_x_2093:
        /* <DEDUP_REMOVED lines=8> */
[----:B------:R-:W4:Y:S02]  /*3160*/  F2F.F64.F32 R24, R24 ;  /* 0x0000001800187310 */ /* 0x000f240000201800 */
[----:B----4-:R-:W-:Y:S05]  /*3170*/  BRA `(.L_x_2091) ;  /* 0x0000000800e47947 */ /* 0x010fea0003800000 */
.L_x_2100:
[----:B------:R-:W3:Y:S02]  /*3180*/  LDG.E.U16 R0, desc[UR36][R4.64] ;  /* 0x0000002404007981 */ /* 0x000ee4000c1e1500 */
[----:B---3--:R-:W-:-:S05]  /*3190*/  HADD2.F32 R0, -RZ, R0.H0_H0 ;  /* 0x20000000ff007230 */ /* 0x008fca0000004100 */
[----:B------:R-:W-:-:S04]  /*31a0*/  FMUL.FTZ R0, R0, 1 ;  /* 0x3f80000000007820 */ /* 0x000fc80000410000 */
[----:B------:R4:W0:Y:S02]  /*31b0*/  F2F.F64.F32 R24, R0 ;  /* 0x0000000000187310 */ /* 0x0008240000201800 */
[----:B0---4-:R-:W-:Y:S05]  /*31c0*/  BRA `(.L_x_2091) ;  /* 0x0000000800d07947 */ /* 0x011fea0003800000 */
.L_x_2099:
        /* <DEDUP_REMOVED lines=10> */
.L_x_2102:
[----:B------:R-:W3:Y:S02]  /*3270*/  LDG.E.U16 R4, desc[UR36][R4.64] ;  /* 0x0000002404047981 */ /* 0x000ee4000c1e1500 */
[----:B---3--:R-:W-:-:S05]  /*3280*/  HADD2.F32 R0, -RZ, R4.H0_H0 ;  /* 0x20000004ff007230 */ /* 0x008fca0000004100 */
[----:B------:R-:W-:-:S04]  /*3290*/  FMUL.FTZ R0, R0, 1 ;  /* 0x3f80000000007820 */ /* 0x000fc80000410000 */
[----:B------:R4:W0:Y:S02]  /*32a0*/  F2F.F64.F32 R24, R0 ;  /* 0x0000000000187310 */ /* 0x0008240000201800 */
[----:B0---4-:R-:W-:Y:S05]  /*32b0*/  BRA `(.L_x_2091) ;  /* 0x0000000800947947 */ /* 0x011fea0003800000 */
.L_x_2101:
[----:B------:R4:W5:Y:S01]  /*32c0*/  LDG.E R25, desc[UR36][R4.64+0x4] ;  /* 0x0000042404197981 */ /* 0x000962000c1e1900 */
[----:B------:R-:W-:Y:S05]  /*32d0*/  BRA `(.L_x_2091) ;  /* 0x00000008008c7947 */ /* 0x000fea0003800000 */
.L_x_2092:
        /* <DEDUP_REMOVED lines=12> */
.L_x_2105:
[----:B------:R0:W5:Y:S01]  /*33a0*/  LDG.E R25, desc[UR36][R4.64+0x4] ;  /* 0x0000042404197981 */ /* 0x000162000c1e1900 */
[----:B------:R-:W-:Y:S05]  /*33b0*/  BRA `(.L_x_2091) ;  /* 0x0000000800547947 */ /* 0x000fea0003800000 */
.L_x_2104:
        /* <DEDUP_REMOVED lines=25> */
[----:B------:R0:W1:Y:S02]  /*3550*/  F2F.F64.F32 R24, R3 ;  /* 0x0000000300187310 */ /* 0x0000640000201800 */
[----:B01----:R-:W-:Y:S05]  /*3560*/  BRA `(.L_x_2091) ;  /* 0x0000000400e87947 */ /* 0x003fea0003800000 */
.L_x_2107:
        /* <DEDUP_REMOVED lines=13> */
[----:B------:R0:W1:Y:S02]  /*3640*/  F2F.F64.F32 R24, R0 ;  /* 0x0000000000187310 */ /* 0x0000640000201800 */
[----:B01----:R-:W-:Y:S05]  /*3650*/  BRA `(.L_x_2091) ;  /* 0x0000000400ac7947 */ /* 0x003fea0003800000 */
.L_x_2106:
[----:B------:R-:W3:Y:S02]  /*3660*/  LDG.E.U16 R0, desc[UR36][R4.64] ;  /* 0x0000002404007981 */ /* 0x000ee4000c1e1500 */
[----:B---3--:R-:W-:-:S04]  /*3670*/  IMAD.U32 R0, R0, 0x10000, RZ ;  /* 0x0001000000007824 */ /* 0x008fc800078e00ff */
[----:B------:R-:W-:-:S04]  /*3680*/  FMUL.FTZ R0, R0, 1 ;  /* 0x3f80000000007820 */ /* 0x000fc80000410000 */
[----:B------:R0:W1:Y:S02]  /*3690*/  F2F.F64.F32 R24, R0 ;  /* 0x0000000000187310 */ /* 0x0000640000201800 */
[----:B01----:R-:W-:Y:S05]  /*36a0*/  BRA `(.L_x_2091) ;  /* 0x0000000400987947 */ /* 0x003fea0003800000 */
.L_x_2103:
        /* <DEDUP_REMOVED lines=9> */
[----:B---3--:R-:W0:Y:S02]  /*3740*/  I2F.F64.U16 R24, R24 ;  /* 0x0000001800187312 */ /* 0x008e240000101800 */
[----:B0-----:R-:W-:Y:S05]  /*3750*/  BRA `(.L_x_2091) ;  /* 0x00000004006c7947 */ /* 0x001fea0003800000 */
.L_x_2110:
[----:B------:R-:W3:Y:S02]  /*3760*/  LDG.E.U8 R4, desc[UR36][R4.64] ;  /* 0x0000002404047981 */ /* 0x000ee4000c1e1100 */
        /* <DEDUP_REMOVED lines=18> */
.L_x_2112:
[----:B------:R-:W-:Y:S05]  /*3890*/  BSYNC.RECONVERGENT B0 ;  /* 0x0000000000007941 */ /* 0x000fea0003800200 */
.L_x_2111:
[----:B------:R-:W-:Y:S01]  /*38a0*/  IMAD.SHL.U32 R0, R0, 0x100000, RZ ;  /* 0x0010000000007824 */ /* 0x000fe200078e00ff */
[----:B------:R-:W-:-:S04]  /*38b0*/  LEA R3, R3, 0x3b800000, 0x17 ;  /* 0x3b80000003037811 */ /* 0x000fc800078eb8ff */
[----:B------:R-:W-:-:S05]  /*38c0*/  LOP3.LUT R0, R3, R0, R7, 0xfe, !PT ;  /* 0x0000000003007212 */ /* 0x000fca00078efe07 */
[----:B------:R-:W-:-:S04]  /*38d0*/  FMUL.FTZ R0, R0, 1 ;  /* 0x3f80000000007820 */ /* 0x000fc80000410000 */
[----:B------:R0:W1:Y:S02]  /*38e0*/  F2F.F64.F32 R24, R0 ;  /* 0x0000000000187310 */ /* 0x0000640000201800 */
[----:B01----:R-:W-:Y:S05]  /*38f0*/  BRA `(.L_x_2091) ;  /* 0x0000000400047947 */ /* 0x003fea0003800000 */
.L_x_2109:
        /* <DEDUP_REMOVED lines=19> */
.L_x_2114:
[----:B------:R-:W-:Y:S05]  /*3a30*/  BSYNC.RECONVERGENT B0 ;  /* 0x0000000000007941 */ /* 0x000fea0003800200 */
.L_x_2113:
[----:B------:R-:W-:Y:S01]  /*3a40*/  IMAD.SHL.U32 R0, R0, 0x200000, RZ ;  /* 0x0020000000007824 */ /* 0x000fe200078e00ff */
[----:B------:R-:W-:-:S04]  /*3a50*/  LEA R3, R3, 0x37800000, 0x17 ;  /* 0x3780000003037811 */ /* 0x000fc800078eb8ff */
[----:B------:R-:W-:-:S05]  /*3a60*/  LOP3.LUT R0, R3, R0, R7, 0xfe, !PT ;  /* 0x0000000003007212 */ /* 0x000fca00078efe07 */
[----:B------:R-:W-:-:S04]  /*3a70*/  FMUL.FTZ R0, R0, 1 ;  /* 0x3f80000000007820 */ /* 0x000fc80000410000 */
[----:B------:R0:W1:Y:S02]  /*3a80*/  F2F.F64.F32 R24, R0 ;  /* 0x0000000000187310 */ /* 0x0000640000201800 */
[----:B01----:R-:W-:Y:S05]  /*3a90*/  BRA `(.L_x_2091) ;  /* 0x00000000009c7947 */ /* 0x003fea0003800000 */
.L_x_2108:
        /* <DEDUP_REMOVED lines=17> */
.L_x_2096:
        /* <DEDUP_REMOVED lines=16> */
.L_x_2117:
[----:B------:R-:W-:Y:S05]  /*3cb0*/  BRA `(.L_x_2091) ;  /* 0x0000000000147947 */ /* 0x000fea0003800000 */
.L_x_2116:
[----:B------:R-:W3:Y:S02]  /*3cc0*/  LDG.E.64 R4, desc[UR36][R4.64] ;  /* 0x0000002404047981 */ /* 0x000ee4000c1e1b00 */
[----:B---3--:R0:W1:Y:S02]  /*3cd0*/  I2F.F64.U64 R24, R4 ;  /* 0x0000000400187312 */ /* 0x0080640000301800 */
[----:B01----:R-:W-:Y:S05]  /*3ce0*/  BRA `(.L_x_2091) ;  /* 0x0000000000087947 */ /* 0x003fea0003800000 */
.L_x_2115:
[----:B------:R-:W3:Y:S02]  /*3cf0*/  LDG.E R24, desc[UR36][R4.64] ;  /* 0x0000002404187981 */ /* 0x000ee4000c1e1900 */
[----:B---3--:R-:W0:Y:S02]  /*3d00*/  I2F.F64.U32 R24, R24 ;  /* 0x0000001800187312 */ /* 0x008e240000201800 */
.L_x_2091:
[----:B------:R-:W-:Y:S05]  /*3d10*/  BSYNC.RECONVERGENT B6 ;  /* 0x0000000000067941 */ /* 0x000fea0003800200 */
.L_x_2090:
[----:B-1----:R-:W1:Y:S01]  /*3d20*/  LDC.U8 R18, c[0x0][0x3a4] ;  /* 0x0000e900ff127b82 */ /* 0x002e620000000000 */
[----:B------:R-:W-:Y:S01]  /*3d30*/  ISETP.GE.AND P0, PT, R17, R16, PT ;  /* 0x000000101100720c */ /* 0x000fe20003f06270 */
[----:B------:R-:W-:Y:S04]  /*3d40*/  BSSY.RECONVERGENT B8, `(.L_x_2118) ;  /* 0x0000299000087945 */ /* 0x000fe80003800200 */
[----:B------:R-:W-:Y:S01]  /*3d50*/  BSSY.RELIABLE B7, `(.L_x_2119) ;  /* 0x00001bf000077945 */ /* 0x000fe20003800100 */
[----:B0--3-5:R-:W-:Y:S02]  /*3d60*/  SHF.R.U32.HI R24, RZ, 0x1f, R27 ;  /* 0x0000001fff187819 */ /* 0x029fe4000001161b */
[----:B--2---:R-:W-:-:S05]  /*3d70*/  SHF.R.U32.HI R22, RZ, 0x1f, R25 ;  /* 0x0000001fff167819 */ /* 0x004fca0000011619 */
[----:B------:R-:W-:Y:S05]  /*3d80*/  @P0 BRA `(.L_x_2120) ;  /* 0x0000001800e00947 */ /* 0x000fea0003800000 */
[----:B------:R-:W0:Y:S01]  /*3d90*/  LDCU UR4, c[0x0][0x3a8] ;  /* 0x00007500ff0477ac */ /* 0x000e220008000800 */
[----:B------:R-:W2:Y:S01]  /*3da0*/  LDC.64 R8, c[0x0][0x388] ;  /* 0x0000e200ff087b82 */ /* 0x000ea20000000a00 */
[----:B------:R-:W-:Y:S01]  /*3db0*/  IMAD R0, R2, 0x200, R17 ;  /* 0x0000020002007824 */ /* 0x000fe200078e0211 */
[----:B-1--4-:R-:W-:Y:S01]  /*3dc0*/  PRMT R4, R18, 0x9910, RZ ;  /* 0x0000991012047816 */ /* 0x012fe200000000ff */
[----:B------:R-:W-:Y:S01]  /*3dd0*/  BSSY.RECONVERGENT B6, `(.L_x_2121) ;  /* 0x00000d8000067945 */ /* 0x000fe20003800200 */
[----:B------:R-:W-:Y:S01]  /*3de0*/  SHF.R.U32.HI R23, RZ, 0x1f, R23 ;  /* 0x0000001fff177819 */ /* 0x000fe20000011617 */
[----:B------:R-:W-:Y:S01]  /*3df0*/  VIADD R17, R17, 0x80 ;  /* 0x0000008011117836 */ /* 0x000fe20000000000 */
[----:B------:R-:W-:Y:S01]  /*3e00*/  SHF.R.U32.HI R26, RZ, 0x1f, R19 ;  /* 0x0000001fff1a7819 */ /* 0x000fe20000011613 */
[----:B0-----:R-:W-:Y:S02]  /*3e10*/  IMAD R3, R0, UR4, RZ ;  /* 0x0000000400037c24 */ /* 0x001fe4000f8e02ff */
[----:B------:R-:W-:-:S05]  /*3e20*/  IMAD.MOV.U32 R0, RZ, RZ, R4 ;  /* 0x000000ffff007224 */ /* 0x000fca00078e0004 */
[----:B------:R-:W-:Y:S02]  /*3e30*/  ISETP.GT.AND P0, PT, R0, 0x9, PT ;  /* 0x000000090000780c */ /* 0x000fe40003f04270 */
[----:B--2---:R-:W-:-:S05]  /*3e40*/  IADD3 R8, P1, PT, R3, R8, RZ ;  /* 0x0000000803087210 */ /* 0x004fca0007f3e0ff */
        /* <DEDUP_REMOVED lines=12> */
.L_x_2125:
[----:B------:R0:W-:Y:S01]  /*3f10*/  STG.E.U8 desc[UR36][R8.64], R23 ;  /* 0x0000001708007986 */ /* 0x0001e2000c101124 */
[----:B------:R-:W-:Y:S05]  /*3f20*/  BRA `(.L_x_2127) ;  /* 0x0000000c00087947 */ /* 0x000fea0003800000 */
.L_x_2124:
[----:B------:R-:W-:-:S13]  /*3f30*/  ISETP.NE.AND P0, PT, R0, 0x2, PT ;  /* 0x000000020000780c */ /* 0x000fda0003f05270 */
[----:B------:R-:W-:Y:S05]  /*3f40*/  @!P0 BRA `(.L_x_2128) ;  /* 0x0000000000288947 */ /* 0x000fea0003800000 */
[----:B------:R-:W-:-:S13]  /*3f50*/  ISETP.NE.AND P0, PT, R0, 0x3, PT ;  /* 0x000000030000780c */ /* 0x000fda0003f05270 */
[----:B------:R-:W-:Y:S05]  /*3f60*/  @!P0 BRA `(.L_x_2129) ;  /* 0x0000000000188947 */ /* 0x000fea0003800000 */
[----:B------:R-:W-:-:S13]  /*3f70*/  ISETP.NE.AND P0, PT, R0, 0x4, PT ;  /* 0x000000040000780c */ /* 0x000fda0003f05270 */
[----:B------:R-:W-:Y:S05]  /*3f80*/  @P0 BRA `(.L_x_2126) ;  /* 0x00000008005c0947 */ /* 0x000fea0003800000 */
[----:B------:R-:W-:Y:S02]  /*3f90*/  IMAD.MOV.U32 R4, RZ, RZ, R23 ;  /* 0x000000ffff047224 */ /* 0x000fe400078e0017 */
[----:B------:R-:W-:-:S05]  /*3fa0*/  IMAD.MOV.U32 R5, RZ, RZ, RZ ;  /* 0x000000ffff057224 */ /* 0x000fca00078e00ff */
[----:B------:R0:W-:Y:S01]  /*3fb0*/  STG.E.64 desc[UR36][R8.64], R4 ;  /* 0x0000000408007986 */ /* 0x0001e2000c101b24 */
[----:B------:R-:W-:Y:S05]  /*3fc0*/  BRA `(.L_x_2127) ;  /* 0x0000000800e07947 */ /* 0x000fea0003800000 */
.L_x_2129:
[----:B------:R0:W-:Y:S01]  /*3fd0*/  STG.E desc[UR36][R8.64], R23 ;  /* 0x0000001708007986 */ /* 0x0001e2000c101924 */
[----:B------:R-:W-:Y:S05]  /*3fe0*/  BRA `(.L_x_2127) ;  /* 0x0000000800d87947 */ /* 0x000fea0003800000 */
.L_x_2128:
[----:B------:R0:W-:Y:S01]  /*3ff0*/  STG.E.U16 desc[UR36][R8.64], R23 ;  /* 0x0000001708007986 */ /* 0x0001e2000c101524 */
[----:B------:R-:W-:Y:S05]  /*4000*/  BRA `(.L_x_2127) ;  /* 0x0000000800d07947 */ /* 0x000fea0003800000 */
.L_x_2123:
        /* <DEDUP_REMOVED lines=9> */
.L_x_2131:
[----:B------:R-:W0:Y:S02]  /*40a0*/  I2F.S16 R0, R23 ;  /* 0x0000001700007306 */ /* 0x000e240000101400 */
[----:B0-----:R-:W-:-:S05]  /*40b0*/  F2FP.F16.F32.PACK_AB R0, RZ, R0 ;  /* 0x00000000ff00723e */ /* 0x001fca00000000ff */
[----:B------:R0:W-:Y:S01]  /*40c0*/  STG.E.U16 desc[UR36][R8.64], R0 ;  /* 0x0000000008007986 */ /* 0x0001e2000c101524 */
[----:B------:R-:W-:Y:S05]  /*40d0*/  BRA `(.L_x_2127) ;  /* 0x00000008009c7947 */ /* 0x000fea0003800000 */
.L_x_2130:
        /* <DEDUP_REMOVED lines=10> */
.L_x_2133:
[----:B------:R-:W0:Y:S02]  /*4180*/  I2F.S16 R23, R23 ;  /* 0x0000001700177306 */ /* 0x000e240000101400 */
[----:B0-----:R-:W-:-:S04]  /*4190*/  F2FP.F16.F32.PACK_AB R3, RZ, R23 ;  /* 0x00000017ff03723e */ /* 0x001fc800000000ff */
[----:B------:R-:W-:-:S05]  /*41a0*/  PRMT R3, R3, 0x5410, RZ ;  /* 0x0000541003037816 */ /* 0x000fca00000000ff */
[----:B------:R0:W-:Y:S01]  /*41b0*/  STG.E desc[UR36][R8.64], R3 ;  /* 0x0000000308007986 */ /* 0x0001e2000c101924 */
[----:B------:R-:W-:Y:S05]  /*41c0*/  BRA `(.L_x_2127) ;  /* 0x0000000800607947 */ /* 0x000fea0003800000 */
.L_x_2132:
[----:B------:R-:W0:Y:S02]  /*41d0*/  I2F.F64.S16 R4, R23 ;  /* 0x0000001700047312 */ /* 0x000e240000101c00 */
[----:B0-----:R0:W-:Y:S01]  /*41e0*/  STG.E.64 desc[UR36][R8.64], R4 ;  /* 0x0000000408007986 */ /* 0x0011e2000c101b24 */
[----:B------:R-:W-:Y:S05]  /*41f0*/  BRA `(.L_x_2127) ;  /* 0x0000000800547947 */ /* 0x000fea0003800000 */
.L_x_2122:
        /* <DEDUP_REMOVED lines=10> */
.L_x_2136:
[----:B------:R-:W-:Y:S01]  /*42a0*/  CS2R R6, SRZ ;  /* 0x0000000000067805 */ /* 0x000fe2000001ff00 */
[----:B------:R-:W0:Y:S04]  /*42b0*/  I2F.F64.S16 R4, R23 ;  /* 0x0000001700047312 */ /* 0x000e280000101c00 */
[----:B0-----:R0:W-:Y:S01]  /*42c0*/  STG.E.128 desc[UR36][R8.64], R4 ;  /* 0x0000000408007986 */ /* 0x0011e2000c101d24 */
[----:B------:R-:W-:Y:S05]  /*42d0*/  BRA `(.L_x_2127) ;  /* 0x00000008001c7947 */ /* 0x000fea0003800000 */
.L_x_2135:
[----:B------:R-:W-:-:S13]  /*42e0*/  ISETP.NE.AND P0, PT, R0, 0xf, PT ;  /* 0x0000000f0000780c */ /* 0x000fda0003f05270 */
[----:B------:R-:W-:Y:S05]  /*42f0*/  @!P0 BRA `(.L_x_2137) ;  /* 0x0000000000888947 */ /* 0x000fea0003800000 */
[----:B------:R-:W-:-:S13]  /*4300*/  ISETP.NE.AND P0, PT, R0, 0x17, PT ;  /* 0x000000170000780c */ /* 0x000fda0003f05270 */
[----:B------:R-:W-:Y:S05]  /*4310*/  @!P0 BRA `(.L_x_2138) ;  /* 0x0000000000408947 */ /* 0x000fea0003800000 */
[----:B------:R-:W-:-:S13]  /*4320*/  ISETP.NE.AND P0, PT, R0, 0x18, PT ;  /* 0x000000180000780c */ /* 0x000fda0003f05270 */
[----:B------:R-:W-:Y:S05]  /*4330*/  @P0 BRA `(.L_x_2126) ;  /* 0x0000000400700947 */ /* 0x000fea0003800000 */
[----:B------:R-:W0:Y:S01]  /*4340*/  I2F.S16 R23, R23 ;  /* 0x0000001700177306 */ /* 0x000e220000101400 */
        /* <DEDUP_REMOVED lines=10> */
.L_x_2140:
[----:B------:R-:W-:Y:S05]  /*43f0*/  BSYNC.RECONVERGENT B0 ;  /* 0x0000000000007941 */ /* 0x000fea0003800200 */
.L_x_2139:
[----:B------:R0:W-:Y:S01]  /*4400*/  STG.E.U8 desc[UR36][R8.64], R3 ;  /* 0x0000000308007986 */ /* 0x0001e2000c101124 */
[----:B------:R-:W-:Y:S05]  /*4410*/  BRA `(.L_x_2127) ;  /* 0x0000000400cc7947 */ /* 0x000fea0003800000 */
.L_x_2138:
[----:B------:R-:W0:Y:S02]  /*4420*/  I2F.S16 R23, R23 ;  /* 0x0000001700177306 */ /* 0x000e240000101400 */
[----:B0-----:R-:W-:-:S13]  /*4430*/  ISETP.GE.U32.AND P1, PT, R23, 0x47800000, PT ;  /* 0x478000001700780c */ /* 0x001fda0003f26070 */
[----:B------:R-:W-:Y:S01]  /*4440*/  @P1 IMAD.MOV.U32 R3, RZ, RZ, 0x7f ;  /* 0x0000007fff031424 */ /* 0x000fe200078e00ff */
[----:B------:R-:W-:-:S04]  /*4450*/  @P1 ISETP.GT.U32.AND P0, PT, R23, 0x7f800000, PT ;  /* 0x7f8000001700180c */ /* 0x000fc80003f04070 */
[----:B------:R-:W-:-:S05]  /*4460*/  @P1 SEL R3, R3, 0x7c, P0 ;  /* 0x0000007c03031807 */ /* 0x000fca0000000000 */
[----:B------:R0:W-:Y:S01]  /*4470*/  @P1 STG.E.U8 desc[UR36][R8.64], R3 ;  /* 0x0000000308001986 */ /* 0x0001e2000c101124 */
[----:B------:R-:W-:Y:S05]  /*4480*/  @P1 BRA `(.L_x_2127) ;  /* 0x0000000400b01947 */ /* 0x000fea0003800000 */
[----:B------:R-:W-:-:S13]  /*4490*/  ISETP.GT.U32.AND P0, PT, R23, 0x387fffff, PT ;  /* 0x387fffff1700780c */ /* 0x000fda0003f04070 */
[----:B------:R-:W-:Y:S01]  /*44a0*/  @P0 SHF.R.U32.HI R0, RZ, 0x15, R23 ;  /* 0x00000015ff000819 */ /* 0x000fe20000011617 */
[----:B0-----:R-:W-:-:S03]  /*44b0*/  @!P0 FADD.FTZ R3, R23, 128 ;  /* 0x4300000017038421 */ /* 0x001fc60000010000 */
[----:B------:R-:W-:Y:S02]  /*44c0*/  @P0 LOP3.LUT R0, R0, 0x1, RZ, 0xc0, !PT ;  /* 0x0000000100000812 */ /* 0x000fe400078ec0ff */
[----:B------:R0:W-:Y:S02]  /*44d0*/  @!P0 STG.E.U8 desc[UR36][R8.64], R3 ;  /* 0x0000000308008986 */ /* 0x0001e4000c101124 */
[----:B------:R-:W-:-:S04]  /*44e0*/  @P0 IADD3 R0, PT, PT, R23, 0x80fffff, R0 ;  /* 0x080fffff17000810 */ /* 0x000fc80007ffe000 */
[----:B------:R-:W-:-:S05]  /*44f0*/  @P0 SHF.R.U32.HI R5, RZ, 0x15, R0 ;  /* 0x00000015ff050819 */ /* 0x000fca0000011600 */
[----:B------:R0:W-:Y:S01]  /*4500*/  @P0 STG.E.U8 desc[UR36][R8.64], R5 ;  /* 0x0000000508000986 */ /* 0x0001e2000c101124 */
[----:B------:R-:W-:Y:S05]  /*4510*/  BRA `(.L_x_2127) ;  /* 0x00000004008c7947 */ /* 0x000fea0003800000 */
.L_x_2137:
[----:B------:R-:W0:Y:S02]  /*4520*/  I2F.S16 R0, R23 ;  /* 0x0000001700007306 */ /* 0x000e240000101400 */
[----:B0-----:R-:W-:-:S05]  /*4530*/  F2FP.BF16.F32.PACK_AB R0, RZ, R0 ;  /* 0x00000000ff00723e */ /* 0x001fca00000010ff */
[----:B------:R0:W-:Y:S01]  /*4540*/  STG.E.U16 desc[UR36][R8.64], R0 ;  /* 0x0000000008007986 */ /* 0x0001e2000c101524 */
[----:B------:R-:W-:Y:S05]  /*4550*/  BRA `(.L_x_2127) ;  /* 0x00000004007c7947 */ /* 0x000fea0003800000 */
.L_x_2134:
        /* <DEDUP_REMOVED lines=10> */
.L_x_2143:
[----:B------:R-:W0:Y:S01]  /*4600*/  I2F.S16 R23, R23 ;  /* 0x0000001700177306 */ /* 0x000e220000101400 */
[----:B------:R-:W-:Y:S01]  /*4610*/  BSSY.RECONVERGENT B0, `(.L_x_2144) ;  /* 0x0000011000007945 */ /* 0x000fe20003800200 */
[----:B------:R-:W-:Y:S01]  /*4620*/  IMAD.MOV.U32 R4, RZ, RZ, 0x80 ;  /* 0x00000080ff047424 */ /* 0x000fe200078e00ff */
[----:B0-----:R-:W-:-:S13]  /*4630*/  ISETP.GT.U32.AND P0, PT, R23, 0x437fffff, PT ;  /* 0x437fffff1700780c */ /* 0x001fda0003f04070 */
        /* <DEDUP_REMOVED lines=8> */
.L_x_2146:
[----:B------:R-:W-:-:S04]  /*46c0*/  SHF.R.U32.HI R0, RZ, 0x14, R23 ;  /* 0x00000014ff007819 */ /* 0x000fc80000011617 */
[----:B------:R-:W-:-:S04]  /*46d0*/  LOP3.LUT R0, R0, 0x1, RZ, 0xc0, !PT ;  /* 0x0000000100007812 */ /* 0x000fc800078ec0ff */
[----:B------:R-:W-:-:S04]  /*46e0*/  IADD3 R0, PT, PT, R23, 0x487ffff, R0 ;  /* 0x0487ffff17007810 */ /* 0x000fc80007ffe000 */
[----:B------:R-:W-:-:S04]  /*46f0*/  SHF.R.U32.HI R0, RZ, 0x14, R0 ;  /* 0x00000014ff007819 */ /* 0x000fc80000011600 */
[----:B------:R-:W-:-:S07]  /*4700*/  LOP3.LUT R0, R0, 0xff, RZ, 0xc0, !PT ;  /* 0x000000ff00007812 */ /* 0x000fce00078ec0ff */
.L_x_2147:
[----:B------:R-:W-:-:S07]  /*4710*/  PRMT R4, R0, 0x7610, R4 ;  /* 0x0000761000047816 */ /* 0x000fce0000000004 */
.L_x_2145:
[----:B------:R-:W-:Y:S05]  /*4720*/  BSYNC.RECONVERGENT B0 ;  /* 0x0000000000007941 */ /* 0x000fea0003800200 */
.L_x_2144:
[----:B------:R3:W-:Y:S01]  /*4730*/  STG.E.U8 desc[UR36][R8.64], R4 ;  /* 0x0000000408007986 */ /* 0x0007e2000c101124 */
[----:B------:R-:W-:Y:S05]  /*4740*/  BRA `(.L_x_2127) ;  /* 0x0000000400007947 */ /* 0x000fea0003800000 */
.L_x_2142:
        /* <DEDUP_REMOVED lines=12> */
.L_x_2150:
[----:B------:R-:W-:-:S04]  /*4810*/  SHF.R.U32.HI R0, RZ, 0x15, R23 ;  /* 0x00000015ff007819 */ /* 0x000fc80000011617 */
[----:B------:R-:W-:-:S04]  /*4820*/  LOP3.LUT R0, R0, 0x1, RZ, 0xc0, !PT ;  /* 0x0000000100007812 */ /* 0x000fc800078ec0ff */
[----:B------:R-:W-:-:S04]  /*4830*/  IADD3 R0, PT, PT, R23, 0x88fffff, R0 ;  /* 0x088fffff17007810 */ /* 0x000fc80007ffe000 */
[----:B------:R-:W-:-:S04]  /*4840*/  SHF.R.U32.HI R0, RZ, 0x15, R0 ;  /* 0x00000015ff007819 */ /* 0x000fc80000011600 */
[----:B------:R-:W-:-:S07]  /*4850*/  LOP3.LUT R0, R0, 0xff, RZ, 0xc0, !PT ;  /* 0x000000ff00007812 */ /* 0x000fce00078ec0ff */
.L_x_2151:
[----:B------:R-:W-:-:S07]  /*4860*/  PRMT R4, R0, 0x7610, R4 ;  /* 0x0000761000047816 */ /* 0x000fce0000000004 */
.L_x_2149:
[----:B------:R-:W-:Y:S05]  /*4870*/  BSYNC.RECONVERGENT B0 ;  /* 0x0000000000007941 */ /* 0x000fea0003800200 */
.L_x_2148:
[----:B------:R0:W-:Y:S01]  /*4880*/  STG.E.U8 desc[UR36][R8.64], R4 ;  /* 0x0000000408007986 */ /* 0x0001e2000c101124 */
[----:B------:R-:W-:Y:S05]  /*4890*/  BRA `(.L_x_2127) ;  /* 0x0000000000ac7947 */ /* 0x000fea0003800000 */
.L_x_2141:
[----:B------:R-:W-:-:S13]  /*48a0*/  ISETP.NE.AND P0, PT, R0, 0x1c, PT ;  /* 0x0000001c0000780c */ /* 0x000fda0003f05270 */
[----:B------:R-:W-:Y:S05]  /*48b0*/  @!P0 BRA `(.L_x_2152) ;  /* 0x0000000000a08947 */ /* 0x000fea0003800000 */
[----:B------:R-:W-:-:S13]  /*48c0*/  ISETP.NE.AND P0, PT, R0, 0x1d, PT ;  /* 0x0000001d0000780c */ /* 0x000fda0003f05270 */
[----:B------:R-:W-:Y:S05]  /*48d0*/  @!P0 BRA `(.L_x_2153) ;  /* 0x0000000000888947 */ /* 0x000fea0003800000 */
[----:B------:R-:W-:-:S13]  /*48e0*/  ISETP.NE.AND P0, PT, R0, 0x2c, PT ;  /* 0x0000002c0000780c */ /* 0x000fda0003f05270 */
[----:B------:R-:W-:Y:S05]  /*48f0*/  @!P0 BRA `(.L_x_2154) ;  /* 0x0000000000448947 */ /* 0x000fea0003800000 */
.L_x_2126:
        /* <DEDUP_REMOVED lines=16> */
.L_x_2155:
[----:B------:R-:W-:Y:S05]  /*4a00*/  BRA `(.L_x_2127) ;  /* 0x0000000000507947 */ /* 0x000fea0003800000 */
.L_x_2154:
        /* <DEDUP_REMOVED lines=15> */
.L_x_2153:
[----:B------:R-:W-:Y:S02]  /*4b00*/  IMAD.MOV.U32 R4, RZ, RZ, R23 ;  /* 0x000000ffff047224 */ /* 0x000fe400078e0017 */
[----:B------:R-:W-:-:S05]  /*4b10*/  IMAD.MOV.U32 R5, RZ, RZ, RZ ;  /* 0x000000ffff057224 */ /* 0x000fca00078e00ff */
[----:B------:R1:W-:Y:S01]  /*4b20*/  STG.E.64 desc[UR36][R8.64], R4 ;  /* 0x0000000408007986 */ /* 0x0003e2000c101b24 */
[----:B------:R-:W-:Y:S05]  /*4b30*/  BRA `(.L_x_2127) ;  /* 0x0000000000047947 */ /* 0x000fea0003800000 */
.L_x_2152:
[----:B------:R0:W-:Y:S02]  /*4b40*/  STG.E desc[UR36][R8.64], R23 ;  /* 0x0000001708007986 */ /* 0x0001e4000c101924 */
.L_x_2127:
[----:B------:R-:W-:Y:S05]  /*4b50*/  BSYNC.RECONVERGENT B6 ;  /* 0x0000000000067941 */ /* 0x000fea0003800200 */
.L_x_2121:
[----:B------:R-:W-:-:S13]  /*4b60*/  ISETP.GE.AND P0, PT, R17, R16, PT ;  /* 0x000000101100720c */ /* 0x000fda0003f06270 */
[----:B------:R-:W-:Y:S05]  /*4b70*/  @P0 BREAK.RELIABLE B7 ;  /* 0x0000000000070942 */ /* 0x000fea0003800100 */
        /* <DEDUP_REMOVED lines=22> */
.L_x_2161:
[----:B------:R4:W-:Y:S01]  /*4ce0*/  STG.E.U8 desc[UR36][R8.64], R26 ;  /* 0x0000001a08007986 */ /* 0x0009e2000c101124 */
[----:B------:R-:W-:Y:S05]  /*4cf0*/  BRA `(.L_x_2163) ;  /* 0x0000000800fc7947 */ /* 0x000fea0003800000 */
.L_x_2160:
[----:B------:R-:W-:-:S13]  /*4d00*/  ISETP.NE.AND P0, PT, R0, 0x2, PT ;  /* 0x000000020000780c */ /* 0x000fda0003f05270 */
[----:B------:R-:W-:Y:S05]  /*4d10*/  @!P0 BRA `(.L_x_2164) ;  /* 0x0000000000248947 */ /* 0x000fea0003800000 */
[----:B------:R-:W-:-:S13]  /*4d20*/  ISETP.NE.AND P0, PT, R0, 0x3, PT ;  /* 0x000000030000780c */ /* 0x000fda0003f05270 */
[----:B------:R-:W-:Y:S05]  /*4d30*/  @!P0 BRA `(.L_x_2165) ;  /* 0x0000000000148947 */ /* 0x000fea0003800000 */
[----:B------:R-:W-:-:S13]  /*4d40*/  ISETP.NE.AND P0, PT, R0, 0x4, PT ;  /* 0x000000040000780c */ /* 0x000fda0003f05270 */
[----:B------:R-:W-:Y:S05]  /*4d50*/  @P0 BRA `(.L_x_2162) ;  /* 0x0000000800180947 */ /* 0x000fea0003800000 */
[----:B------:R-:W-:-:S05]  /*4d60*/  IMAD.MOV.U32 R27, RZ, RZ, RZ ;  /* 0x000000ffff1b7224 */ /* 0x000fca00078e00ff */
[----:B------:R1:W-:Y:S01]  /*4d70*/  STG.E.64 desc[UR36][R8.64], R26 ;  /* 0x0000001a08007986 */ /* 0x0003e2000c101b24 */
[----:B------:R-:W-:Y:S05]  /*4d80*/  BRA `(.L_x_2163) ;  /* 0x0000000800d87947 */ /* 0x000fea0003800000 */
.L_x_2165:
[----:B------:R2:W-:Y:S01]  /*4d90*/  STG.E desc[UR36][R8.64], R26 ;  /* 0x0000001a08007986 */ /* 0x0005e2000c101924 */
[----:B------:R-:W-:Y:S05]  /*4da0*/  BRA `(.L_x_2163) ;  /* 0x0000000800d07947 */ /* 0x000fea0003800000 */
.L_x_2164:
[----:B------:R0:W-:Y:S01]  /*4db0*/  STG.E.U16 desc[UR36][R8.64], R26 ;  /* 0x0000001a08007986 */ /* 0x0001e2000c101524 */
[----:B------:R-:W-:Y:S05]  /*4dc0*/  BRA `(.L_x_2163) ;  /* 0x0000000800c87947 */ /* 0x000fea0003800000 */
.L_x_2159:
        /* <DEDUP_REMOVED lines=9> */
.L_x_2167:
[----:B------:R-:W0:Y:S02]  /*4e60*/  I2F.S16 R0, R26 ;  /* 0x0000001a00007306 */ /* 0x000e240000101400 */
[----:B0-----:R-:W-:-:S05]  /*4e70*/  F2FP.F16.F32.PACK_AB R0, RZ, R0 ;  /* 0x00000000ff00723e */ /* 0x001fca00000000ff */
[----:B------:R0:W-:Y:S01]  /*4e80*/  STG.E.U16 desc[UR36][R8.64], R0 ;  /* 0x0000000008007986 */ /* 0x0001e2000c101524 */
[----:B------:R-:W-:Y:S05]  /*4e90*/  BRA `(.L_x_2163) ;  /* 0x0000000800947947 */ /* 0x000fea0003800000 */
.L_x_2166:
        /* <DEDUP_REMOVED lines=10> */
.L_x_2169:
[----:B------:R-:W0:Y:S02]  /*4f40*/  I2F.S16 R26, R26 ;  /* 0x0000001a001a7306 */ /* 0x000e240000101400 */
[----:B0-----:R-:W-:-:S04]  /*4f50*/  F2FP.F16.F32.PACK_AB R3, RZ, R26 ;  /* 0x0000001aff03723e */ /* 0x001fc800000000ff */
[----:B------:R-:W-:-:S05]  /*4f60*/  PRMT R3, R3, 0x5410, RZ ;  /* 0x0000541003037816 */ /* 0x000fca00000000ff */
[----:B------:R0:W-:Y:S01]  /*4f70*/  STG.E desc[UR36][R8.64], R3 ;  /* 0x0000000308007986 */ /* 0x0001e2000c101924 */
[----:B------:R-:W-:Y:S05]  /*4f80*/  BRA `(.L_x_2163) ;  /* 0x0000000800587947 */ /* 0x000fea0003800000 */
.L_x_2168:
[----:B------:R-:W0:Y:S02]  /*4f90*/  I2F.F64.S16 R26, R26 ;  /* 0x0000001a001a7312 */ /* 0x000e240000101c00 */
[----:B0-----:R0:W-:Y:S01]  /*4fa0*/  STG.E.64 desc[UR36][R8.64], R26 ;  /* 0x0000001a08007986 */ /* 0x0011e2000c101b24 */
[----:B------:R-:W-:Y:S05]  /*4fb0*/  BRA `(.L_x_2163) ;  /* 0x00000008004c7947 */ /* 0x000fea0003800000 */
.L_x_2158:
        /* <DEDUP_REMOVED lines=12> */
.L_x_2173:
        /* <DEDUP_REMOVED lines=16> */
.L_x_2176:
[----:B------:R-:W-:-:S07]  /*5180*/  PRMT R4, R0, 0x7610, R4 ;  /* 0x0000761000047816 */ /* 0x000fce0000000004 */
.L_x_2175:
[----:B------:R-:W-:Y:S05]  /*5190*/  BSYNC.RECONVERGENT B0 ;  /* 0x0000000000007941 */ /* 0x000fea0003800200 */
.L_x_2174:
[----:B------:R0:W-:Y:S01]  /*51a0*/  STG.E.U8 desc[UR36][R8.64], R4 ;  /* 0x0000000408007986 */ /* 0x0001e2000c101124 */
[----:B------:R-:W-:Y:S05]  /*51b0*/  BRA `(.L_x_2163) ;  /* 0x0000000400cc7947 */ /* 0x000fea0003800000 */
.L_x_2172:
        /* <DEDUP_REMOVED lines=16> */
.L_x_2179:
[----:B------:R-:W-:-:S07]  /*52c0*/  PRMT R4, R0, 0x7610, R4 ;  /* 0x0000761000047816 */ /* 0x000fce0000000004 */
.L_x_2178:
[----:B------:R-:W-:Y:S05]  /*52d0*/  BSYNC.RECONVERGENT B0 ;  /* 0x0000000000007941 */ /* 0x000fea0003800200 */
.L_x_2177:
[----:B------:R0:W-:Y:S01]  /*52e0*/  STG.E.U8 desc[UR36][R8.64], R4 ;  /* 0x0000000408007986 */ /* 0x0001e2000c101124 */
[----:B------:R-:W-:Y:S05]  /*52f0*/  BRA `(.L_x_2163) ;  /* 0x00000004007c7947 */ /* 0x000fea0003800000 */
.L_x_2171:
        /* <DEDUP_REMOVED lines=21> */
.L_x_2181:
[----:B------:R-:W-:-:S05]  /*5450*/  IMAD.MOV.U32 R27, RZ, RZ, RZ ;  /* 0x000000ffff1b7224 */ /* 0x000fca00078e00ff */
[----:B------:R0:W-:Y:S01]  /*5460*/  STG.E.64 desc[UR36][R8.64], R26 ;  /* 0x0000001a08007986 */ /* 0x0001e2000c101b24 */
[----:B------:R-:W-:Y:S05]  /*5470*/  BRA `(.L_x_2163) ;  /* 0x00000004001c7947 */ /* 0x000fea0003800000 */
.L_x_2180:
[----:B------:R0:W-:Y:S01]  /*5480*/  STG.E desc[UR36][R8.64], R26 ;  /* 0x0000001a08007986 */ /* 0x0001e2000c101924 */
[----:B------:R-:W-:Y:S05]  /*5490*/  BRA `(.L_x_2163) ;  /* 0x0000000400147947 */ /* 0x000fea0003800000 */
.L_x_2170:
        /* <DEDUP_REMOVED lines=8> */
.L_x_2183:
[----:B------:R-:W-:Y:S01]  /*5520*/  CS2R R6, SRZ ;  /* 0x0000000000067805 */ /* 0x000fe2000001ff00 */
[----:B------:R-:W0:Y:S04]  /*5530*/  I2F.F64.S16 R4, R26 ;  /* 0x0000001a00047312 */ /* 0x000e280000101c00 */
[----:B0-----:R0:W-:Y:S01]  /*5540*/  STG.E.128 desc[UR36][R8.64], R4 ;  /* 0x0000000408007986 */ /* 0x0011e2000c101d24 */
[----:B------:R-:W-:Y:S05]  /*5550*/  BRA `(.L_x_2163) ;  /* 0x0000000000e47947 */ /* 0x000fea0003800000 */
.L_x_2182:
[----:B------:R-:W-:-:S13]  /*5560*/  ISETP.NE.AND P0, PT, R0, 0xf, PT ;  /* 0x0000000f0000780c */ /* 0x000fda0003f05270 */
[----:B------:R-:W-:Y:S05]  /*5570*/  @!P0 BRA `(.L_x_2184) ;  /* 0x0000000000d08947 */ /* 0x000fea0003800000 */
[----:B------:R-:W-:-:S13]  /*5580*/  ISETP.NE.AND P0, PT, R0, 0x17, PT ;  /* 0x000000170000780c */ /* 0x000fda0003f05270 */
[----:B------:R-:W-:Y:S05]  /*5590*/  @!P0 BRA `(.L_x_2185) ;  /* 0x0000000000848947 */ /* 0x000fea0003800000 */
[----:B------:R-:W-:-:S13]  /*55a0*/  ISETP.NE.AND P0, PT, R0, 0x18, PT ;  /* 0x000000180000780c */ /* 0x000fda0003f05270 */
[----:B------:R-:W-:Y:S05]  /*55b0*/  @!P0 BRA `(.L_x_2186) ;  /* 0x0000000000448947 */ /* 0x000fea0003800000 */
.L_x_2162:
        /* <DEDUP_REMOVED lines=16> */
.L_x_2187:
[----:B------:R-:W-:Y:S05]  /*56c0*/  BRA `(.L_x_2163) ;  /* 0x0000000000887947 */ /* 0x000fea0003800000 */
.L_x_2186:
        /* <DEDUP_REMOVED lines=11> */
.L_x_2189:
[----:B------:R-:W-:Y:S05]  /*5780*/  BSYNC.RECONVERGENT B0 ;  /* 0x0000000000007941 */ /* 0x000fea0003800200 */
.L_x_2188:
[----:B------:R0:W-:Y:S01]  /*5790*/  STG.E.U8 desc[UR36][R8.64], R3 ;  /* 0x0000000308007986 */ /* 0x0001e2000c101124 */
[----:B------:R-:W-:Y:S05]  /*57a0*/  BRA `(.L_x_2163) ;  /* 0x0000000000507947 */ /* 0x000fea0003800000 */
.L_x_2185:
        /* <DEDUP_REMOVED lines=12> */
.L_x_2190:
[----:B------:R-:W-:Y:S01]  /*5870*/  IMAD.MOV.U32 R3, RZ, RZ, 0x7f ;  /* 0x0000007fff037424 */ /* 0x000fe200078e00ff */
[----:B------:R-:W-:-:S04]  /*5880*/  ISETP.GT.U32.AND P0, PT, R5, 0x7f800000, PT ;  /* 0x7f8000000500780c */ /* 0x000fc80003f04070 */
[----:B------:R-:W-:-:S05]  /*5890*/  SEL R3, R3, 0x7c, P0 ;  /* 0x0000007c03037807 */ /* 0x000fca0000000000 */
[----:B------:R0:W-:Y:S01]  /*58a0*/  STG.E.U8 desc[UR36][R8.64], R3 ;  /* 0x0000000308007986 */ /* 0x0001e2000c101124 */
[----:B------:R-:W-:Y:S05]  /*58b0*/  BRA `(.L_x_2163) ;  /* 0x00000000000c7947 */ /* 0x000fea0003800000 */
.L_x_2184:
[----:B------:R-:W0:Y:S02]  /*58c0*/  I2F.S16 R0, R26 ;  /* 0x0000001a00007306 */ /* 0x000e240000101400 */
[----:B0-----:R-:W-:-:S05]  /*58d0*/  F2FP.BF16.F32.PACK_AB R0, RZ, R0 ;  /* 0x00000000ff00723e */ /* 0x001fca00000010ff */
[----:B------:R0:W-:Y:S02]  /*58e0*/  STG.E.U16 desc[UR36][R8.64], R0 ;  /* 0x0000000008007986 */ /* 0x0001e4000c101524 */
.L_x_2163:
[----:B------:R-:W-:Y:S05]  /*58f0*/  BSYNC.RECONVERGENT B6 ;  /* 0x0000000000067941 */ /* 0x000fea0003800200 */
.L_x_2157:
[----:B------:R-:W-:-:S07]  /*5900*/  VIADD R17, R17, 0x80 ;  /* 0x0000008011117836 */ /* 0x000fce0000000000 */
.L_x_2120:
[----:B------:R-:W-:-:S13]  /*5910*/  ISETP.GE.AND P0, PT, R17, R16, PT ;  /* 0x000000101100720c */ /* 0x000fda0003f06270 */
[----:B------:R-:W-:Y:S05]  /*5920*/  @P0 BREAK.RELIABLE B7 ;  /* 0x0000000000070942 */ /* 0x000fea0003800100 */
[----:B------:R-:W-:Y:S05]  /*5930*/  @P0 BRA `(.L_x_2156) ;  /* 0x0000000c00640947 */ /* 0x000fea0003800000 */
[----:B------:R-:W-:Y:S05]  /*5940*/  BSYNC.RELIABLE B7 ;  /* 0x0000000000077941 */ /* 0x000fea0003800100 */
.L_x_2119:
        /* <DEDUP_REMOVED lines=21> */
.L_x_2195:
[----:B------:R4:W-:Y:S01]  /*5aa0*/  STG.E.U8 desc[UR36][R8.64], R24 ;  /* 0x0000001808007986 */ /* 0x0009e2000c101124 */
[----:B------:R-:W-:Y:S05]  /*5ab0*/  BRA `(.L_x_2197) ;  /* 0x0000000800fc7947 */ /* 0x000fea0003800000 */
.L_x_2194:
        /* <DEDUP_REMOVED lines=9> */
.L_x_2199:
[----:B------:R2:W-:Y:S01]  /*5b50*/  STG.E desc[UR36][R8.64], R24 ;  /* 0x0000001808007986 */ /* 0x0005e2000c101924 */
[----:B------:R-:W-:Y:S05]  /*5b60*/  BRA `(.L_x_2197) ;  /* 0x0000000800d07947 */ /* 0x000fea0003800000 */
.L_x_2198:
[----:B------:R0:W-:Y:S01]  /*5b70*/  STG.E.U16 desc[UR36][R8.64], R24 ;  /* 0x0000001808007986 */ /* 0x0001e2000c101524 */
[----:B------:R-:W-:Y:S05]  /*5b80*/  BRA `(.L_x_2197) ;  /* 0x0000000800c87947 */ /* 0x000fea0003800000 */
.L_x_2193:
        /* <DEDUP_REMOVED lines=9> */
.L_x_2201:
[----:B------:R-:W0:Y:S02]  /*5c20*/  I2F.S16 R0, R24 ;  /* 0x0000001800007306 */ /* 0x000e240000101400 */
[----:B0-----:R-:W-:-:S05]  /*5c30*/  F2FP.F16.F32.PACK_AB R0, RZ, R0 ;  /* 0x00000000ff00723e */ /* 0x001fca00000000ff */
[----:B------:R0:W-:Y:S01]  /*5c40*/  STG.E.U16 desc[UR36][R8.64], R0 ;  /* 0x0000000008007986 */ /* 0x0001e2000c101524 */
[----:B------:R-:W-:Y:S05]  /*5c50*/  BRA `(.L_x_2197) ;  /* 0x0000000800947947 */ /* 0x000fea0003800000 */
.L_x_2200:
        /* <DEDUP_REMOVED lines=10> */
.L_x_2203:
[----:B------:R-:W0:Y:S02]  /*5d00*/  I2F.S16 R24, R24 ;  /* 0x0000001800187306 */ /* 0x000e240000101400 */
[----:B0-----:R-:W-:-:S04]  /*5d10*/  F2FP.F16.F32.PACK_AB R3, RZ, R24 ;  /* 0x00000018ff03723e */ /* 0x001fc800000000ff */
[----:B------:R-:W-:-:S05]  /*5d20*/  PRMT R3, R3, 0x5410, RZ ;  /* 0x0000541003037816 */ /* 0x000fca00000000ff */
[----:B------:R0:W-:Y:S01]  /*5d30*/  STG.E desc[UR36][R8.64], R3 ;  /* 0x0000000308007986 */ /* 0x0001e2000c101924 */
[----:B------:R-:W-:Y:S05]  /*5d40*/  BRA `(.L_x_2197) ;  /* 0x0000000800587947 */ /* 0x000fea0003800000 */
.L_x_2202:
[----:B------:R-:W0:Y:S02]  /*5d50*/  I2F.F64.S16 R24, R24 ;  /* 0x0000001800187312 */ /* 0x000e240000101c00 */
[----:B0-----:R0:W-:Y:S01]  /*5d60*/  STG.E.64 desc[UR36][R8.64], R24 ;  /* 0x0000001808007986 */ /* 0x0011e2000c101b24 */
[----:B------:R-:W-:Y:S05]  /*5d70*/  BRA `(.L_x_2197) ;  /* 0x00000008004c7947 */ /* 0x000fea0003800000 */
.L_x_2192:
        /* <DEDUP_REMOVED lines=12> */
.L_x_2207:
        /* <DEDUP_REMOVED lines=16> */
.L_x_2210:
[----:B------:R-:W-:-:S07]  /*5f40*/  PRMT R4, R0, 0x7610, R4 ;  /* 0x0000761000047816 */ /* 0x000fce0000000004 */
.L_x_2209:
[----:B------:R-:W-:Y:S05]  /*5f50*/  BSYNC.RECONVERGENT B0 ;  /* 0x0000000000007941 */ /* 0x000fea0003800200 */
.L_x_2208:
[----:B------:R0:W-:Y:S01]  /*5f60*/  STG.E.U8 desc[UR36][R8.64], R4 ;  /* 0x0000000408007986 */ /* 0x0001e2000c101124 */
[----:B------:R-:W-:Y:S05]  /*5f70*/  BRA `(.L_x_2197) ;  /* 0x0000000400cc7947 */ /* 0x000fea0003800000 */
.L_x_2206:
        /* <DEDUP_REMOVED lines=16> */
.L_x_2213:
[----:B------:R-:W-:-:S07]  /*6080*/  PRMT R4, R0, 0x7610, R4 ;  /* 0x0000761000047816 */ /* 0x000fce0000000004 */
.L_x_2212:
[----:B------:R-:W-:Y:S05]  /*6090*/  BSYNC.RECONVERGENT B0 ;  /* 0x0000000000007941 */ /* 0x000fea0003800200 */
.L_x_2211:
[----:B------:R0:W-:Y:S01]  /*60a0*/  STG.E.U8 desc[UR36][R8.64], R4 ;  /* 0x0000000408007986 */ /* 0x0001e2000c101124 */
[----:B------:R-:W-:Y:S05]  /*60b0*/  BRA `(.L_x_2197) ;  /* 0x00000004007c7947 */ /* 0x000fea0003800000 */
.L_x_2205:
        /* <DEDUP_REMOVED lines=21> */
.L_x_2215:
[----:B------:R-:W-:-:S05]  /*6210*/  IMAD.MOV.U32 R25, RZ, RZ, RZ ;  /* 0x000000ffff197224 */ /* 0x000fca00078e00ff */
[----:B------:R0:W-:Y:S01]  /*6220*/  STG.E.64 desc[UR36][R8.64], R24 ;  /* 0x0000001808007986 */ /* 0x0001e2000c101b24 */
[----:B------:R-:W-:Y:S05]  /*6230*/  BRA `(.L_x_2197) ;  /* 0x00000004001c7947 */ /* 0x000fea0003800000 */
.L_x_2214:
[----:B------:R0:W-:Y:S01]  /*6240*/  STG.E desc[UR36][R8.64], R24 ;  /* 0x0000001808007986 */ /* 0x0001e2000c101924 */
[----:B------:R-:W-:Y:S05]  /*6250*/  BRA `(.L_x_2197) ;  /* 0x0000000400147947 */ /* 0x000fea0003800000 */
.L_x_2204:
        /* <DEDUP_REMOVED lines=8> */
.L_x_2217:
[----:B------:R-:W-:Y:S01]  /*62e0*/  CS2R R6, SRZ ;  /* 0x0000000000067805 */ /* 0x000fe2000001ff00 */
[----:B------:R-:W0:Y:S04]  /*62f0*/  I2F.F64.S16 R4, R24 ;  /* 0x0000001800047312 */ /* 0x000e280000101c00 */
[----:B0-----:R0:W-:Y:S01]  /*6300*/  STG.E.128 desc[UR36][R8.64], R4 ;  /* 0x0000000408007986 */ /* 0x0011e2000c101d24 */
[----:B------:R-:W-:Y:S05]  /*6310*/  BRA `(.L_x_2197) ;  /* 0x0000000000e47947 */ /* 0x000fea0003800000 */
.L_x_2216:
[----:B------:R-:W-:-:S13]  /*6320*/  ISETP.NE.AND P0, PT, R0, 0xf, PT ;  /* 0x0000000f0000780c */ /* 0x000fda0003f05270 */
[----:B------:R-:W-:Y:S05]  /*6330*/  @!P0 BRA `(.L_x_2218) ;  /* 0x0000000000d08947 */ /* 0x000fea0003800000 */
[----:B------:R-:W-:-:S13]  /*6340*/  ISETP.NE.AND P0, PT, R0, 0x17, PT ;  /* 0x000000170000780c */ /* 0x000fda0003f05270 */
[----:B------:R-:W-:Y:S05]  /*6350*/  @!P0 BRA `(.L_x_2219) ;  /* 0x0000000000848947 */ /* 0x000fea0003800000 */
[----:B------:R-:W-:-:S13]  /*6360*/  ISETP.NE.AND P0, PT, R0, 0x18, PT ;  /* 0x000000180000780c */ /* 0x000fda0003f05270 */
[----:B------:R-:W-:Y:S05]  /*6370*/  @!P0 BRA `(.L_x_2220) ;  /* 0x0000000000448947 */ /* 0x000fea0003800000 */
.L_x_2196:
        /* <DEDUP_REMOVED lines=16> */
.L_x_2221:
[----:B------:R-:W-:Y:S05]  /*6480*/  BRA `(.L_x_2197) ;  /* 0x0000000000887947 */ /* 0x000fea0003800000 */
.L_x_2220:
        /* <DEDUP_REMOVED lines=11> */
.L_x_2223:
[----:B------:R-:W-:Y:S05]  /*6540*/  BSYNC.RECONVERGENT B0 ;  /* 0x0000000000007941 */ /* 0x000fea0003800200 */
.L_x_2222:
[----:B------:R0:W-:Y:S01]  /*6550*/  STG.E.U8 desc[UR36][R8.64], R3 ;  /* 0x0000000308007986 */ /* 0x0001e2000c101124 */
[----:B------:R-:W-:Y:S05]  /*6560*/  BRA `(.L_x_2197) ;  /* 0x0000000000507947 */ /* 0x000fea0003800000 */
.L_x_2219:
        /* <DEDUP_REMOVED lines=12> */
.L_x_2224:
[----:B------:R-:W-:Y:S01]  /*6630*/  IMAD.MOV.U32 R3, RZ, RZ, 0x7f ;  /* 0x0000007fff037424 */ /* 0x000fe200078e00ff */
[----:B------:R-:W-:-:S04]  /*6640*/  ISETP.GT.U32.AND P0, PT, R5, 0x7f800000, PT ;  /* 0x7f8000000500780c */ /* 0x000fc80003f04070 */
[----:B------:R-:W-:-:S05]  /*6650*/  SEL R3, R3, 0x7c, P0 ;  /* 0x0000007c03037807 */ /* 0x000fca0000000000 */
[----:B------:R0:W-:Y:S01]  /*6660*/  STG.E.U8 desc[UR36][R8.64], R3 ;  /* 0x0000000308007986 */ /* 0x0001e2000c101124 */
[----:B------:R-:W-:Y:S05]  /*6670*/  BRA `(.L_x_2197) ;  /* 0x00000000000c7947 */ /* 0x000fea0003800000 */
.L_x_2218:
[----:B------:R-:W0:Y:S02]  /*6680*/  I2F.S16 R0, R24 ;  /* 0x0000001800007306 */ /* 0x000e240000101400 */
[----:B0-----:R-:W-:-:S05]  /*6690*/  F2FP.BF16.F32.PACK_AB R0, RZ, R0 ;  /* 0x00000000ff00723e */ /* 0x001fca00000010ff */
[----:B------:R0:W-:Y:S02]  /*66a0*/  STG.E.U16 desc[UR36][R8.64], R0 ;  /* 0x0000000008007986 */ /* 0x0001e4000c101524 */
.L_x_2197:
[----:B------:R-:W-:Y:S05]  /*66b0*/  BSYNC.RECONVERGENT B6 ;  /* 0x0000000000067941 */ /* 0x000fea0003800200 */
.L_x_2191:
[----:B------:R-:W-:-:S07]  /*66c0*/  VIADD R17, R17, 0x80 ;  /* 0x0000008011117836 */ /* 0x000fce0000000000 */
.L_x_2156:
[----:B------:R-:W-:Y:S05]  /*66d0*/  BSYNC.RECONVERGENT B8 ;  /* 0x0000000000087941 */ /* 0x000fea0003800200 */
.L_x_2118:
[----:B------:R-:W-:-:S13]  /*66e0*/  ISETP.GE.AND P0, PT, R17, R16, PT ;  /* 0x000000101100720c */ /* 0x000fda0003f06270 */
[----:B------:R-:W-:Y:S05]  /*66f0*/  @P0 EXIT ;  /* 0x000000000000094d */ /* 0x000fea0003800000 */
[----:B01-34-:R-:W0:Y:S01]  /*6700*/  LDC.64 R4, c[0x0][0x388] ;  /* 0x0000e200ff047b82 */ /* 0x01be220000000a00 */
[----:B------:R-:W2:Y:S01]  /*6710*/  LDCU UR4, c[0x0][0x3a8] ;  /* 0x00007500ff0477ac */ /* 0x000ea20008000800 */
[----:B------:R-:W-:Y:S01]  /*6720*/  PRMT R0, R18, 0x9910, RZ ;  /* 0x0000991012007816 */ /* 0x000fe200000000ff */
[----:B------:R-:W-:-:S03]  /*6730*/  IMAD R2, R2, 0x200, R17 ;  /* 0x0000020002027824 */ /* 0x000fc600078e0211 */
[----:B------:R-:W-:Y:S01]  /*6740*/  ISETP.GT.AND P1, PT, R0, 0x9, PT ;  /* 0x000000090000780c */ /* 0x000fe20003f24270 */
[----:B--2---:R-:W-:-:S05]  /*6750*/  IMAD R3, R2, UR4, RZ ;  /* 0x0000000402037c24 */ /* 0x004fca000f8e02ff */
        /* <DEDUP_REMOVED lines=13> */
.L_x_2228:
[----:B------:R-:W-:Y:S01]  /*6830*/  STG.E.U8 desc[UR36][R2.64], R22 ;  /* 0x0000001602007986 */ /* 0x000fe2000c101124 */
[----:B------:R-:W-:Y:S05]  /*6840*/  EXIT ;  /* 0x000000000000794d */ /* 0x000fea0003800000 */
.L_x_2227:
[----:B------:R-:W-:-:S13]  /*6850*/  ISETP.NE.AND P0, PT, R0, 0x2, PT ;  /* 0x000000020000780c */ /* 0x000fda0003f05270 */
[----:B------:R-:W-:Y:S05]  /*6860*/  @!P0 BRA `(.L_x_2230) ;  /* 0x0000000000248947 */ /* 0x000fea0003800000 */
[----:B------:R-:W-:-:S13]  /*6870*/  ISETP.NE.AND P0, PT, R0, 0x3, PT ;  /* 0x000000030000780c */ /* 0x000fda0003f05270 */
[----:B------:R-:W-:Y:S05]  /*6880*/  @!P0 BRA `(.L_x_2231) ;  /* 0x0000000000148947 */ /* 0x000fea0003800000 */
[----:B------:R-:W-:-:S13]  /*6890*/  ISETP.NE.AND P0, PT, R0, 0x4, PT ;  /* 0x000000040000780c */ /* 0x000fda0003f05270 */
[----:B------:R-:W-:Y:S05]  /*68a0*/  @P0 BRA `(.L_x_2229) ;  /* 0x0000000800180947 */ /* 0x000fea0003800000 */
[----:B------:R-:W-:-:S05]  /*68b0*/  IMAD.MOV.U32 R23, RZ, RZ, RZ ;  /* 0x000000ffff177224 */ /* 0x000fca00078e00ff */
[----:B------:R-:W-:Y:S01]  /*68c0*/  STG.E.64 desc[UR36][R2.64], R22 ;  /* 0x0000001602007986 */ /* 0x000fe2000c101b24 */
[----:B------:R-:W-:Y:S05]  /*68d0*/  EXIT ;  /* 0x000000000000794d */ /* 0x000fea0003800000 */
.L_x_2231:
[----:B------:R-:W-:Y:S01]  /*68e0*/  STG.E desc[UR36][R2.64], R22 ;  /* 0x0000001602007986 */ /* 0x000fe2000c101924 */
[----:B------:R-:W-:Y:S05]  /*68f0*/  EXIT ;  /* 0x000000000000794d */ /* 0x000fea0003800000 */
.L_x_2230:
[----:B------:R-:W-:Y:S01]  /*6900*/  STG.E.U16 desc[UR36][R2.64], R22 ;  /* 0x0000001602007986 */ /* 0x000fe2000c101524 */
[----:B------:R-:W-:Y:S05]  /*6910*/  EXIT ;  /* 0x000000000000794d */ /* 0x000fea0003800000 */
.L_x_2226:
        /* <DEDUP_REMOVED lines=9> */
.L_x_2233:
[----:B------:R-:W0:Y:S02]  /*69b0*/  I2F.S16 R0, R22 ;  /* 0x0000001600007306 */ /* 0x000e240000101400 */
[----:B0-----:R-:W-:-:S05]  /*69c0*/  F2FP.F16.F32.PACK_AB R0, RZ, R0 ;  /* 0x00000000ff00723e */ /* 0x001fca00000000ff */
[----:B------:R-:W-:Y:S01]  /*69d0*/  STG.E.U16 desc[UR36][R2.64], R0 ;  /* 0x0000000002007986 */ /* 0x000fe2000c101524 */
[----:B------:R-:W-:Y:S05]  /*69e0*/  EXIT ;  /* 0x000000000000794d */ /* 0x000fea0003800000 */
.L_x_2232:
        /* <DEDUP_REMOVED lines=10> */
.L_x_2235:
[----:B------:R-:W0:Y:S02]  /*6a90*/  I2F.S16 R22, R22 ;  /* 0x0000001600167306 */ /* 0x000e240000101400 */
[----:B0-----:R-:W-:-:S04]  /*6aa0*/  F2FP.F16.F32.PACK_AB R5, RZ, R22 ;  /* 0x00000016ff05723e */ /* 0x001fc800000000ff */
[----:B------:R-:W-:-:S05]  /*6ab0*/  PRMT R5, R5, 0x5410, RZ ;  /* 0x0000541005057816 */ /* 0x000fca00000000ff */
[----:B------:R-:W-:Y:S01]  /*6ac0*/  STG.E desc[UR36][R2.64], R5 ;  /* 0x0000000502007986 */ /* 0x000fe2000c101924 */
[----:B------:R-:W-:Y:S05]  /*6ad0*/  EXIT ;  /* 0x000000000000794d */ /* 0x000fea0003800000 */
.L_x_2234:
[----:B------:R-:W0:Y:S02]  /*6ae0*/  I2F.F64.S16 R22, R22 ;  /* 0x0000001600167312 */ /* 0x000e240000101c00 */
[----:B0-----:R-:W-:Y:S01]  /*6af0*/  STG.E.64 desc[UR36][R2.64], R22 ;  /* 0x0000001602007986 */ /* 0x001fe2000c101b24 */
[----:B------:R-:W-:Y:S05]  /*6b00*/  EXIT ;  /* 0x000000000000794d */ /* 0x000fea0003800000 */
.L_x_2225:
        /* <DEDUP_REMOVED lines=12> */
.L_x_2239:
        /* <DEDUP_REMOVED lines=17> */
.L_x_2241:
[----:B------:R-:W-:Y:S05]  /*6ce0*/  BSYNC.RECONVERGENT B0 ;  /* 0x0000000000007941 */ /* 0x000fea0003800200 */
.L_x_2240:
[----:B------:R-:W-:Y:S01]  /*6cf0*/  STG.E.U8 desc[UR36][R2.64], R0 ;  /* 0x0000000002007986 */ /* 0x000fe2000c101124 */
[----:B------:R-:W-:Y:S05]  /*6d00*/  EXIT ;  /* 0x000000000000794d */ /* 0x000fea0003800000 */
.L_x_2238:
        /* <DEDUP_REMOVED lines=17> */
.L_x_2243:
[----:B------:R-:W-:Y:S05]  /*6e20*/  BSYNC.RECONVERGENT B0 ;  /* 0x0000000000007941 */ /* 0x000fea0003800200 */
.L_x_2242:
[----:B------:R-:W-:Y:S01]  /*6e30*/  STG.E.U8 desc[UR36][R2.64], R0 ;  /* 0x0000000002007986 */ /* 0x000fe2000c101124 */
[----:B------:R-:W-:Y:S05]  /*6e40*/  EXIT ;  /* 0x000000000000794d */ /* 0x000fea0003800000 */
.L_x_2237:
        /* <DEDUP_REMOVED lines=21> */
.L_x_2245:
[----:B------:R-:W-:-:S05]  /*6fa0*/  IMAD.MOV.U32 R23, RZ, RZ, RZ ;  /* 0x000000ffff177224 */ /* 0x000fca00078e00ff */
[----:B------:R-:W-:Y:S01]  /*6fb0*/  STG.E.64 desc[UR36][R2.64], R22 ;  /* 0x0000001602007986 */ /* 0x000fe2000c101b24 */
[----:B------:R-:W-:Y:S05]  /*6fc0*/  EXIT ;  /* 0x000000000000794d */ /* 0x000fea0003800000 */
.L_x_2244:
[----:B------:R-:W-:Y:S01]  /*6fd0*/  STG.E desc[UR36][R2.64], R22 ;  /* 0x0000001602007986 */ /* 0x000fe2000c101924 */
[----:B------:R-:W-:Y:S05]  /*6fe0*/  EXIT ;  /* 0x000000000000794d */ /* 0x000fea0003800000 */
.L_x_2236:
        /* <DEDUP_REMOVED lines=8> */
.L_x_2247:
[----:B------:R-:W-:Y:S01]  /*7070*/  CS2R R6, SRZ ;  /* 0x0000000000067805 */ /* 0x000fe2000001ff00 */
[----:B------:R-:W0:Y:S04]  /*7080*/  I2F.F64.S16 R4, R22 ;  /* 0x0000001600047312 */ /* 0x000e280000101c00 */
[----:B0-----:R-:W-:Y:S01]  /*7090*/  STG.E.128 desc[UR36][R2.64], R4 ;  /* 0x0000000402007986 */ /* 0x001fe2000c101d24 */
[----:B------:R-:W-:Y:S05]  /*70a0*/  EXIT ;  /* 0x000000000000794d */ /* 0x000fea0003800000 */
.L_x_2246:
[----:B------:R-:W-:-:S13]  /*70b0*/  ISETP.NE.AND P0, PT, R0, 0xf, PT ;  /* 0x0000000f0000780c */ /* 0x000fda0003f05270 */
[----:B------:R-:W-:Y:S05]  /*70c0*/  @!P0 BRA `(.L_x_2248) ;  /* 0x0000000000d48947 */ /* 0x000fea0003800000 */
[----:B------:R-:W-:-:S13]  /*70d0*/  ISETP.NE.AND P0, PT, R0, 0x17, PT ;  /* 0x000000170000780c */ /* 0x000fda0003f05270 */
[----:B------:R-:W-:Y:S05]  /*70e0*/  @!P0 BRA `(.L_x_2249) ;  /* 0x0000000000848947 */ /* 0x000fea0003800000 */
[----:B------:R-:W-:-:S13]  /*70f0*/  ISETP.NE.AND P0, PT, R0, 0x18, PT ;  /* 0x000000180000780c */ /* 0x000fda0003f05270 */
[----:B------:R-:W-:Y:S05]  /*7100*/  @!P0 BRA `(.L_x_2250) ;  /* 0x0000000000448947 */ /* 0x000fea0003800000 */
.L_x_2229:
        /* <DEDUP_REMOVED lines=16> */
.L_x_2251:
[----:B------:R-:W-:Y:S05]  /*7210*/  EXIT ;  /* 0x000000000000794d */ /* 0x000fea0003800000 */
.L_x_2250:
        /* <DEDUP_REMOVED lines=11> */
.L_x_2253:
[----:B------:R-:W-:Y:S05]  /*72d0*/  BSYNC.RECONVERGENT B0 ;  /* 0x0000000000007941 */ /* 0x000fea0003800200 */
.L_x_2252:
[----:B------:R-:W-:Y:S01]  /*72e0*/  STG.E.U8 desc[UR36][R2.64], R5 ;  /* 0x0000000502007986 */ /* 0x000fe2000c101124 */
[----:B------:R-:W-:Y:S05]  /*72f0*/  EXIT ;  /* 0x000000000000794d */ /* 0x000fea0003800000 */
.L_x_2249:
        /* <DEDUP_REMOVED lines=13> */
.L_x_2254:
[----:B------:R-:W-:Y:S01]  /*73d0*/  IMAD.MOV.U32 R5, RZ, RZ, 0x7f ;  /* 0x0000007fff057424 */ /* 0x000fe200078e00ff */
[----:B------:R-:W-:-:S04]  /*73e0*/  ISETP.GT.U32.AND P0, PT, R7, 0x7f800000, PT ;  /* 0x7f8000000700780c */ /* 0x000fc80003f04070 */
[----:B------:R-:W-:-:S05]  /*73f0*/  SEL R5, R5, 0x7c, P0 ;  /* 0x0000007c05057807 */ /* 0x000fca0000000000 */
[----:B------:R-:W-:Y:S01]  /*7400*/  STG.E.U8 desc[UR36][R2.64], R5 ;  /* 0x0000000502007986 */ /* 0x000fe2000c101124 */
[----:B------:R-:W-:Y:S05]  /*7410*/  EXIT ;  /* 0x000000000000794d */ /* 0x000fea0003800000 */
.L_x_2248:
[----:B------:R-:W0:Y:S02]  /*7420*/  I2F.S16 R0, R22 ;  /* 0x0000001600007306 */ /* 0x000e240000101400 */
[----:B0-----:R-:W-:-:S05]  /*7430*/  F2FP.BF16.F32.PACK_AB R0, RZ, R0 ;  /* 0x00000000ff00723e */ /* 0x001fca00000010ff */
[----:B------:R-:W-:Y:S01]  /*7440*/  STG.E.U16 desc[UR36][R2.64], R0 ;  /* 0x0000000002007986 */ /* 0x000fe2000c101524 */
[----:B------:R-:W-:Y:S05]  /*7450*/  EXIT ;  /* 0x000000000000794d */ /* 0x000fea0003800000 */
.L_x_2255:
        /* <DEDUP_REMOVED lines=10> */
.L_x_23238:


//--------------------- .text._ZN2at6native18elementwise_kernelILi128ELi4EZNS0_22gpu_kernel_impl_nocastIZZZNS0_19signbit_kernel_cudaERNS_18TensorIteratorBaseEENKUlvE0_clEvENKUlvE_clEvEUldE_EEvS4_RKT_EUliE_EEviT1_ --------------------------
	.section	.text._ZN2at6native18elementwise_kernelILi128ELi4EZNS0_22gpu_kernel_impl_nocastIZZZNS0_19signbit_kernel_cudaERNS_18TensorIteratorBaseEENKUlvE0_clEvENKUlvE_clEvEUldE_EEvS4_RKT_EUliE_EEviT1_,"ax",@progbits
	.align	128
        .global         _ZN2at6native18elementwise_kernelILi128ELi4EZNS0_22gpu_kernel_impl_nocastIZZZNS0_19signbit_kernel_cudaERNS_18TensorIteratorBaseEENKUlvE0_clEvENKUlvE_clEvEUldE_EEvS4_RKT_EUliE_EEviT1_
        .type           _ZN2at6native18elementwise_kernelILi128ELi4EZNS0_22gpu_kernel_impl_nocastIZZZNS0_19signbit_kernel_cudaERNS_18TensorIteratorBaseEENKUlvE0_clEvENKUlvE_clEvEUldE_EEvS4_RKT_EUliE_EEviT1_,@function
        .size           _ZN2at6native18elementwise_kernelILi128ELi4EZNS0_22gpu_kernel_impl_nocastIZZZNS0_19signbit_kernel_cudaERNS_18TensorIteratorBaseEENKUlvE0_clEvENKUlvE_clEvEUldE_EEvS4_RKT_EUliE_EEviT1_,(.L_x_23239 - _ZN2at6native18elementwise_kernelILi128ELi4EZNS0_22gpu_kernel_impl_nocastIZZZNS0_19signbit_kernel_cudaERNS_18TensorIteratorBaseEENKUlvE0_clEvENKUlvE_clEvEUldE_EEvS4_RKT_EUliE_EEviT1_)
        .other          _ZN2at6native18elementwise_kernelILi128ELi4EZNS0_22gpu_kernel_impl_nocastIZZZNS0_19signbit_kernel_cudaERNS_18TensorIteratorBaseEENKUlvE0_clEvENKUlvE_clEvEUldE_EEvS4_RKT_EUliE_EEviT1_,@"STO_CUDA_ENTRY STV_DEFAULT"
_ZN2at6native18elementwise_kernelILi128ELi4EZNS0_22gpu_kernel_impl_nocastIZZZNS0_19signbit_kernel_cudaERNS_18TensorIteratorBaseEENKUlvE0_clEvENKUlvE_clEvEUldE_EEvS4_RKT_EUliE_EEviT1_:
.text._ZN2at6native18elementwise_kernelILi128ELi4EZNS0_22gpu_kernel_impl_nocastIZZZNS0_19signbit_kernel_cudaERNS_18TensorIteratorBaseEENKUlvE0_clEvENKUlvE_clEvEUldE_EEvS4_RKT_EUliE_EEviT1_:
        /* <DEDUP_REMOVED lines=29> */
.L_x_2259:
[----:B------:R-:W-:-:S13]  /*01d0*/  ISETP.GE.AND P0, PT, R3, UR4, PT ;  /* 0x0000000403007c0c */ /* 0x000fda000bf06270 */
[----:B------:R-:W-:Y:S05]  /*01e0*/  @P0 BREAK.RELIABLE B1 ;  /* 0x0000000000010942 */ /* 0x000fea0003800100 */
[----:B------:R-:W-:Y:S05]  /*01f0*/  @P0 BRA `(.L_x_2260) ;  /* 0x00000000001c0947 */ /* 0x000fea0003800000 */
[----:B------:R-:W-:Y:S05]  /*0200*/  BSYNC.RELIABLE B1 ;  /* 0x0000000000017941 */ /* 0x000fea0003800100 */
.L_x_2258:
[----:B------:R-:W1:Y:S02]  /*0210*/  LDC.64 R4, c[0x0][0x588] ;  /* 0x00016200ff047b82 */ /* 0x000e640000000a00 */
[----:B-1----:R-:W2:Y:S06]  /*0220*/  LDG.E R4, desc[UR6][R4.64+0x4] ;  /* 0x0000040604047981 */ /* 0x002eac000c1e1900 */
[----:B0-----:R-:W0:Y:S01]  /*0230*/  LDC.64 R6, c[0x0][0x580] ;  /* 0x00016000ff067b82 */ /* 0x001e220000000a00 */
[----:B------:R-:W-:Y:S02]  /*0240*/  IADD3 R3, PT, PT, R3, 0x80, RZ ;  /* 0x0000008003037810 */ /* 0x000fe40007ffe0ff */
[----:B--2---:R-:W-:-:S05]  /*0250*/  SHF.R.U32.HI R9, RZ, 0x1f, R4 ;  /* 0x0000001fff097819 */ /* 0x004fca0000011604 */
[----:B0-----:R1:W-:Y:S02]  /*0260*/  STG.E.U8 desc[UR6][R6.64], R9 ;  /* 0x0000000906007986 */ /* 0x0013e4000c101106 */
.L_x_2260:
[----:B------:R-:W-:Y:S05]  /*0270*/  BSYNC.RECONVERGENT B0 ;  /* 0x0000000000007941 */ /* 0x000fea0003800200 */
.L_x_2257:
        /* <DEDUP_REMOVED lines=9> */
.L_x_2256:
        /* <DEDUP_REMOVED lines=306> */
.L_x_2264:
        /* <DEDUP_REMOVED lines=310> */
.L_x_2266:
        /* <DEDUP_REMOVED lines=9> */
.L_x_2263:
[----:B------:R-:W-:-:S13]  /*2a20*/  ISETP.GE.AND P0, PT, R3, UR4, PT ;  /* 0x0000000403007c0c */ /* 0x000fda000bf06270 */
[----:B------:R-:W-:Y:S05]  /*2a30*/  @P0 BREAK.RELIABLE B1 ;  /* 0x0000000000010942 */ /* 0x000fea0003800100 */
[----:B------:R-:W-:Y:S05]  /*2a40*/  @P0 BRA `(.L_x_2265) ;  /* 0x0000001000d00947 */ /* 0x000fea0003800000 */
[----:B------:R-:W-:Y:S05]  /*2a50*/  BSYNC.RELIABLE B1 ;  /* 0x0000000000017941 */ /* 0x000fea0003800100 */
.L_x_2262:
        /* <DEDUP_REMOVED lines=298> */
.L_x_2267:
        /* <DEDUP_REMOVED lines=9> */
.L_x_2265:
[----:B------:R-:W-:Y:S05]  /*3d90*/  BSYNC.RECONVERGENT B0 ;  /* 0x0000000000007941 */ /* 0x000fea0003800200 */
.L_x_2261:
        /* <DEDUP_REMOVED lines=301> */
.L_x_2268:
        /* <DEDUP_REMOVED lines=9> */
.L_x_2269:
        /* <DEDUP_REMOVED lines=16> */
.L_x_23239:


//--------------------- .text._ZN2at6native27unrolled_elementwise_kernelIZZZNS0_19signbit_kernel_cudaERNS_18TensorIteratorBaseEENKUlvE0_clEvENKUlvE_clEvEUldE_St5arrayIPcLm2EELi4E23TrivialOffsetCalculatorILi1EjESB_NS0_6memory15LoadWithoutCastENSC_16StoreWithoutCastEEEviT_T0_T2_T3_T4_T5_ --------------------------
	.section	.text._ZN2at6native27unrolled_elementwise_kernelIZZZNS0_19signbit_kernel_cudaERNS_18TensorIteratorBaseEENKUlvE0_clEvENKUlvE_clEvEUldE_St5arrayIPcLm2EELi4E23TrivialOffsetCalculatorILi1EjESB_NS0_6memory15LoadWithoutCastENSC_16StoreWithoutCastEEEviT_T0_T2_T3_T4_T5_,"ax",@progbits
	.align	128
        .global         _ZN2at6native27unrolled_elementwise_kernelIZZZNS0_19signbit_kernel_cudaERNS_18TensorIteratorBaseEENKUlvE0_clEvENKUlvE_clEvEUldE_St5arrayIPcLm2EELi4E23TrivialOffsetCalculatorILi1EjESB_NS0_6memory15LoadWithoutCastENSC_16StoreWithoutCastEEEviT_T0_T2_T3_T4_T5_
        .type           _ZN2at6native27unrolled_elementwise_kernelIZZZNS0_19signbit_kernel_cudaERNS_18TensorIteratorBaseEENKUlvE0_clEvENKUlvE_clEvEUldE_St5arrayIPcLm2EELi4E23TrivialOffsetCalculatorILi1EjESB_NS0_6memory15LoadWithoutCastENSC_16StoreWithoutCastEEEviT_T0_T2_T3_T4_T5_,@function
        .size           _ZN2at6native27unrolled_elementwise_kernelIZZZNS0_19signbit_kernel_cudaERNS_18TensorIteratorBaseEENKUlvE0_clEvENKUlvE_clEvEUldE_St5arrayIPcLm2EELi4E23TrivialOffsetCalculatorILi1EjESB_NS0_6memory15LoadWithoutCastENSC_16StoreWithoutCastEEEviT_T0_T2_T3_T4_T5_,(.L_x_23240 - _ZN2at6native27unrolled_elementwise_kernelIZZZNS0_19signbit_kernel_cudaERNS_18TensorIteratorBaseEENKUlvE0_clEvENKUlvE_clEvEUldE_St5arrayIPcLm2EELi4E23TrivialOffsetCalculatorILi1EjESB_NS0_6memory15LoadWithoutCastENSC_16StoreWithoutCastEEEviT_T0_T2_T3_T4_T5_)
        .other          _ZN2at6native27unrolled_elementwise_kernelIZZZNS0_19signbit_kernel_cudaERNS_18TensorIteratorBaseEENKUlvE0_clEvENKUlvE_clEvEUldE_St5arrayIPcLm2EELi4E23TrivialOffsetCalculatorILi1EjESB_NS0_6memory15LoadWithoutCastENSC_16StoreWithoutCastEEEviT_T0_T2_T3_T4_T5_,@"STO_CUDA_ENTRY STV_DEFAULT"
_ZN2at6native27unrolled_elementwise_kernelIZZZNS0_19signbit_kernel_cudaERNS_18TensorIteratorBaseEENKUlvE0_clEvENKUlvE_clEvEUldE_St5arrayIPcLm2EELi4E23TrivialOffsetCalculatorILi1EjESB_NS0_6memory15LoadWithoutCastENSC_16StoreWithoutCastEEEviT_T0_T2_T3_T4_T5_:
.text._ZN2at6native27unrolled_elementwise_kernelIZZZNS0_19signbit_kernel_cudaERNS_18TensorIteratorBaseEENKUlvE0_clEvENKUlvE_clEvEUldE_St5arrayIPcLm2EELi4E23TrivialOffsetCalculatorILi1EjESB_NS0_6memory15LoadWithoutCastENSC_16StoreWithoutCastEEEviT_T0_T2_T3_T4_T5_:
[----:B------:R-:W-:Y:S01]  /*0000*/  LDC R1, c[0x0][0x37c] ;  /* 0x0000df00ff017b82 */ /* 0x000fe20000000800 */
[----:B------:R-:W0:Y:S07]  /*0010*/  S2R R0, SR_CTAID.X ;  /* 0x0000000000007919 */ /* 0x000e2e0000002500 */
[----:B------:R-:W0:Y:S01]  /*0020*/  LDC R3, c[0x0][0x380] ;  /* 0x0000e000ff037b82 */ /* 0x000e220000000800 */
[----:B------:R-:W1:Y:S01]  /*0030*/  LDCU.64 UR4, c[0x0][0x358] ;  /* 0x00006b00ff0477ac */ /* 0x000e620008000a00 */
[----:B------:R-:W-:Y:S01]  /*0040*/  IMAD.MOV.U32 R14, RZ, RZ, RZ ;  /* 0x000000ffff0e7224 */ /* 0x000fe200078e00ff */
[----:B------:R-:W2:Y:S01]  /*0050*/  S2R R13, SR_TID.X ;  /* 0x00000000000d7919 */ /* 0x000ea20000002100 */
[----:B------:R-:W-:-:S02]  /*0060*/  IMAD.MOV.U32 R16, RZ, RZ, RZ ;  /* 0x000000ffff107224 */ /* 0x000fc400078e00ff */
[----:B0-----:R-:W-:Y:S02]  /*0070*/  IMAD R2, R0, -0x200, R3 ;  /* 0xfffffe0000027824 */ /* 0x001fe400078e0203 */
[----:B--2---:R-:W-:-:S03]  /*0080*/  IMAD.MOV.U32 R3, RZ, RZ, R13 ;  /* 0x000000ffff037224 */ /* 0x004fc600078e000d */
[----:B------:R-:W-:-:S13]  /*0090*/  ISETP.GE.AND P0, PT, R13, R2, PT ;  /* 0x000000020d00720c */ /* 0x000fda0003f06270 */
[----:B------:R-:W-:Y:S01]  /*00a0*/  @!P0 VIADD R13, R3, 0x80 ;  /* 0x00000080030d8836 */ /* 0x000fe20000000000 */
[----:B------:R-:W0:Y:S04]  /*00b0*/  @!P0 LDC.64 R6, c[0x0][0x390] ;  /* 0x0000e400ff068b82 */ /* 0x000e280000000a00 */
[----:B------:R-:W-:-:S13]  /*00c0*/  ISETP.GE.AND P1, PT, R13, R2, PT ;  /* 0x000000020d00720c */ /* 0x000fda0003f26270 */
[----:B------:R-:W-:Y:S01]  /*00d0*/  @!P1 IMAD R15, R0, 0x200, R13 ;  /* 0x00000200000f9824 */ /* 0x000fe200078e020d */
[----:B------:R-:W-:Y:S01]  /*00e0*/  @!P1 IADD3 R13, PT, PT, R13, 0x80, RZ ;  /* 0x000000800d0d9810 */ /* 0x000fe20007ffe0ff */
[----:B------:R-:W2:Y:S03]  /*00f0*/  @!P1 LDC.64 R4, c[0x0][0x390] ;  /* 0x0000e400ff049b82 */ /* 0x000ea60000000a00 */
[----:B------:R-:W-:-:S13]  /*0100*/  ISETP.GE.AND P3, PT, R13, R2, PT ;  /* 0x000000020d00720c */ /* 0x000fda0003f66270 */
[----:B------:R-:W-:Y:S01]  /*0110*/  @!P3 IMAD R19, R0, 0x200, R13 ;  /* 0x000002000013b824 */ /* 0x000fe200078e020d */
[----:B------:R-:W3:Y:S01]  /*0120*/  @!P3 LDC.64 R8, c[0x0][0x390] ;  /* 0x0000e400ff08bb82 */ /* 0x000ee20000000a00 */
[----:B------:R-:W-:-:S05]  /*0130*/  @!P3 VIADD R13, R13, 0x80 ;  /* 0x000000800d0db836 */ /* 0x000fca0000000000 */
[----:B------:R-:W-:Y:S01]  /*0140*/  ISETP.GE.AND P2, PT, R13, R2, PT ;  /* 0x000000020d00720c */ /* 0x000fe20003f46270 */
[----:B--2---:R-:W-:-:S12]  /*0150*/  @!P1 IMAD.WIDE.U32 R4, R15, 0x8, R4 ;  /* 0x000000080f049825 */ /* 0x004fd800078e0004 */
[----:B------:R-:W2:Y:S01]  /*0160*/  @!P2 LDC.64 R10, c[0x0][0x390] ;  /* 0x0000e400ff0aab82 */ /* 0x000ea20000000a00 */
[C---:B------:R-:W-:Y:S01]  /*0170*/  @!P2 IMAD R17, R0.reuse, 0x200, R13 ;  /* 0x000002000011a824 */ /* 0x040fe200078e020d */
[----:B------:R-:W-:Y:S01]  /*0180*/  @!P0 LEA R13, R0, R3, 0x9 ;  /* 0x00000003000d8211 */ /* 0x000fe200078e48ff */
[----:B---3--:R-:W-:-:S04]  /*0190*/  @!P3 IMAD.WIDE.U32 R8, R19, 0x8, R8 ;  /* 0x000000081308b825 */ /* 0x008fc800078e0008 */
[----:B0-----:R-:W-:Y:S01]  /*01a0*/  @!P0 IMAD.WIDE.U32 R6, R13, 0x8, R6 ;  /* 0x000000080d068825 */ /* 0x001fe200078e0006 */
[----:B------:R-:W-:Y:S01]  /*01b0*/  CS2R R12, SRZ ;  /* 0x00000000000c7805 */ /* 0x000fe2000001ff00 */
[----:B-1----:R-:W3:Y:S05]  /*01c0*/  @!P3 LDG.E R14, desc[UR4][R8.64+0x4] ;  /* 0x00000404080eb981 */ /* 0x002eea000c1e1900 */
[----:B------:R0:W5:Y:S04]  /*01d0*/  @!P1 LDG.E R13, desc[UR4][R4.64+0x4] ;  /* 0x00000404040d9981 */ /* 0x000168000c1e1900 */
[----:B------:R0:W5:Y:S01]  /*01e0*/  @!P0 LDG.E R12, desc[UR4][R6.64+0x4] ;  /* 0x00000404060c8981 */ /* 0x000162000c1e1900 */
[----:B--2---:R-:W-:-:S05]  /*01f0*/  @!P2 IMAD.WIDE.U32 R10, R17, 0x8, R10 ;  /* 0x00000008110aa825 */ /* 0x004fca00078e000a */
[----:B------:R-:W2:Y:S01]  /*0200*/  @!P2 LDG.E R16, desc[UR4][R10.64+0x4] ;  /* 0x000004040a10a981 */ /* 0x000ea2000c1e1900 */
[----:B------:R-:W-:Y:S01]  /*0210*/  ISETP.GE.AND P0, PT, R3, R2, PT ;  /* 0x000000020300720c */ /* 0x000fe20003f06270 */
[----:B------:R-:W-:Y:S04]  /*0220*/  BSSY.RECONVERGENT B0, `(.L_x_2270) ;  /* 0x000001e000007945 */ /* 0x000fe80003800200 */
[----:B------:R-:W-:Y:S01]  /*0230*/  BSSY.RELIABLE B1, `(.L_x_2271) ;  /* 0x0000015000017945 */ /* 0x000fe20003800100 */
[----:B---3--:R-:W-:Y:S02]  /*0240*/  SHF.R.U32.HI R15, RZ, 0x1f, R14 ;  /* 0x0000001fff0f7819 */ /* 0x008fe4000001160e */
[----:B--2---:R-:W-:-:S05]  /*0250*/  SHF.R.U32.HI R17, RZ, 0x1f, R16 ;  /* 0x0000001fff117819 */ /* 0x004fca0000011610 */
[----:B0-----:R-:W-:Y:S05]  /*0260*/  @P0 BRA `(.L_x_2272) ;  /* 0x0000000000440947 */ /* 0x001fea0003800000 */
[----:B------:R-:W0:Y:S01]  /*0270*/  LDCU.64 UR6, c[0x0][0x388] ;  /* 0x00007100ff0677ac */ /* 0x000e220008000a00 */
[----:B------:R-:W-:Y:S01]  /*0280*/  LEA R4, R0, R3, 0x9 ;  /* 0x0000000300047211 */ /* 0x000fe200078e48ff */
[----:B------:R-:W-:Y:S01]  /*0290*/  VIADD R3, R3, 0x80 ;  /* 0x0000008003037836 */ /* 0x000fe20000000000 */
[----:B-----5:R-:W-:Y:S02]  /*02a0*/  SHF.R.U32.HI R7, RZ, 0x1f, R12 ;  /* 0x0000001fff077819 */ /* 0x020fe4000001160c */
[----:B0-----:R-:W-:-:S05]  /*02b0*/  IADD3 R4, P0, PT, R4, UR6, RZ ;  /* 0x0000000604047c10 */ /* 0x001fca000ff1e0ff */
[----:B------:R-:W-:Y:S01]  /*02c0*/  IMAD.X R5, RZ, RZ, UR7, P0 ;  /* 0x00000007ff057e24 */ /* 0x000fe200080e06ff */
[----:B------:R-:W-:-:S04]  /*02d0*/  ISETP.GE.AND P0, PT, R3, R2, PT ;  /* 0x000000020300720c */ /* 0x000fc80003f06270 */
[----:B------:R0:W-:Y:S09]  /*02e0*/  STG.E.U8 desc[UR4][R4.64], R7 ;  /* 0x0000000704007986 */ /* 0x0001f2000c101104 */
[----:B------:R-:W-:Y:S05]  /*02f0*/  @P0 BREAK.RELIABLE B1 ;  /* 0x0000000000010942 */ /* 0x000fea0003800100 */
[----:B------:R-:W-:Y:S05]  /*0300*/  @P0 BRA `(.L_x_2273) ;  /* 0x00000000003c0947 */ /* 0x000fea0003800000 */
[----:B------:R-:W1:Y:S01]  /*0310*/  LDCU.64 UR6, c[0x0][0x388] ;  /* 0x00007100ff0677ac */ /* 0x000e620008000a00 */
[----:B0-----:R-:W-:Y:S01]  /*0320*/  LEA R4, R0, R3, 0x9 ;  /* 0x0000000300047211 */ /* 0x001fe200078e48ff */
[----:B------:R-:W-:Y:S01]  /*0330*/  VIADD R3, R3, 0x80 ;  /* 0x0000008003037836 */ /* 0x000fe20000000000 */
[----:B------:R-:W-:Y:S02]  /*0340*/  SHF.R.U32.HI R13, RZ, 0x1f, R13 ;  /* 0x0000001fff0d7819 */ /* 0x000fe4000001160d */
[----:B-1----:R-:W-:-:S05]  /*0350*/  IADD3 R4, P0, PT, R4, UR6, RZ ;  /* 0x0000000604047c10 */ /* 0x002fca000ff1e0ff */
[----:B------:R-:W-:-:S05]  /*0360*/  IMAD.X R5, RZ, RZ, UR7, P0 ;  /* 0x00000007ff057e24 */ /* 0x000fca00080e06ff */
[----:B------:R0:W-:Y:S03]  /*0370*/  STG.E.U8 desc[UR4][R4.64], R13 ;  /* 0x0000000d04007986 */ /* 0x0001e6000c101104 */
.L_x_2272:
[----:B------:R-:W-:Y:S05]  /*0380*/  BSYNC.RELIABLE B1 ;  /* 0x0000000000017941 */ /* 0x000fea0003800100 */
.L_x_2271:
[----:B------:R-:W-:-:S13]  /*0390*/  ISETP.GE.AND P0, PT, R3, R2, PT ;  /* 0x000000020300720c */ /* 0x000fda0003f06270 */
[----:B------:R-:W1:Y:S01]  /*03a0*/  @!P0 LDC.64 R6, c[0x0][0x388] ;  /* 0x0000e200ff068b82 */ /* 0x000e620000000a00 */
[----:B0-----:R-:W-:Y:S01]  /*03b0*/  @!P0 LEA R5, R0, R3, 0x9 ;  /* 0x0000000300058211 */ /* 0x001fe200078e48ff */
[----:B------:R-:W-:-:S03]  /*03c0*/  @!P0 VIADD R3, R3, 0x80 ;  /* 0x0000008003038836 */ /* 0x000fc60000000000 */
[----:B-1----:R-:W-:-:S05]  /*03d0*/  @!P0 IADD3 R4, P1, PT, R5, R6, RZ ;  /* 0x0000000605048210 */ /* 0x002fca0007f3e0ff */
[----:B------:R-:W-:-:S05]  /*03e0*/  @!P0 IMAD.X R5, RZ, RZ, R7, P1 ;  /* 0x000000ffff058224 */ /* 0x000fca00008e0607 */
[----:B------:R1:W-:Y:S03]  /*03f0*/  @!P0 STG.E.U8 desc[UR4][R4.64], R15 ;  /* 0x0000000f04008986 */ /* 0x0003e6000c101104 */
.L_x_2273:
[----:B------:R-:W-:Y:S05]  /*0400*/  BSYNC.RECONVERGENT B0 ;  /* 0x0000000000007941 */ /* 0x000fea0003800200 */
.L_x_2270:
[----:B------:R-:W-:Y:S05]  /*0410*/  WARPSYNC.ALL ;  /* 0x0000000000007948 */ /* 0x000fea0003800000 */
[----:B------:R-:W-:-:S13]  /*0420*/  ISETP.GE.AND P0, PT, R3, R2, PT ;  /* 0x000000020300720c */ /* 0x000fda0003f06270 */
[----:B------:R-:W-:Y:S05]  /*0430*/  @P0 EXIT ;  /* 0x000000000000094d */ /* 0x000fea0003800000 */
[----:B------:R-:W2:Y:S01]  /*0440*/  LDCU.64 UR6, c[0x0][0x388] ;  /* 0x00007100ff0677ac */ /* 0x000ea20008000a00 */
[----:B------:R-:W-:-:S04]  /*0450*/  LEA R3, R0, R3, 0x9 ;  /* 0x0000000300037211 */ /* 0x000fc800078e48ff */
[----:B--2---:R-:W-:-:S05]  /*0460*/  IADD3 R2, P0, PT, R3, UR6, RZ ;  /* 0x0000000603027c10 */ /* 0x004fca000ff1e0ff */
[----:B------:R-:W-:-:S05]  /*0470*/  IMAD.X R3, RZ, RZ, UR7, P0 ;  /* 0x00000007ff037e24 */ /* 0x000fca00080e06ff */
[----:B------:R-:W-:Y:S01]  /*0480*/  STG.E.U8 desc[UR4][R2.64], R17 ;  /* 0x0000001102007986 */ /* 0x000fe2000c101104 */
[----:B------:R-:W-:Y:S05]  /*0490*/  EXIT ;  /* 0x000000000000794d */ /* 0x000fea0003800000 */
.L_x_2274:
        /* <DEDUP_REMOVED lines=14> */
.L_x_23240:


//--------------------- .text._ZN2at6native29vectorized_elementwise_kernelILi2EZZZNS0_19signbit_kernel_cudaERNS_18TensorIteratorBaseEENKUlvE0_clEvENKUlvE_clEvEUldE_St5arrayIPcLm2EEEEviT0_T1_ --------------------------
	.section	.text._ZN2at6native29vectorized_elementwise_kernelILi2EZZZNS0_19signbit_kernel_cudaERNS_18TensorIteratorBaseEENKUlvE0_clEvENKUlvE_clEvEUldE_St5arrayIPcLm2EEEEviT0_T1_,"ax",@progbits
	.align	128
        .global         _ZN2at6native29vectorized_elementwise_kernelILi2EZZZNS0_19signbit_kernel_cudaERNS_18TensorIteratorBaseEENKUlvE0_clEvENKUlvE_clEvEUldE_St5arrayIPcLm2EEEEviT0_T1_
        .type           _ZN2at6native29vectorized_elementwise_kernelILi2EZZZNS0_19signbit_kernel_cudaERNS_18TensorIteratorBaseEENKUlvE0_clEvENKUlvE_clEvEUldE_St5arrayIPcLm2EEEEviT0_T1_,@function
        .size           _ZN2at6native29vectorized_elementwise_kernelILi2EZZZNS0_19signbit_kernel_cudaERNS_18TensorIteratorBaseEENKUlvE0_clEvENKUlvE_clEvEUldE_St5arrayIPcLm2EEEEviT0_T1_,(.L_x_23241 - _ZN2at6native29vectorized_elementwise_kernelILi2EZZZNS0_19signbit_kernel_cudaERNS_18TensorIteratorBaseEENKUlvE0_clEvENKUlvE_clEvEUldE_St5arrayIPcLm2EEEEviT0_T1_)
        .other          _ZN2at6native29vectorized_elementwise_kernelILi2EZZZNS0_19signbit_kernel_cudaERNS_18TensorIteratorBaseEENKUlvE0_clEvENKUlvE_clEvEUldE_St5arrayIPcLm2EEEEviT0_T1_,@"STO_CUDA_ENTRY STV_DEFAULT"
_ZN2at6native29vectorized_elementwise_kernelILi2EZZZNS0_19signbit_kernel_cudaERNS_18TensorIteratorBaseEENKUlvE0_clEvENKUlvE_clEvEUldE_St5arrayIPcLm2EEEEviT0_T1_:
.text._ZN2at6native29vectorized_elementwise_kernelILi2EZZZNS0_19signbit_kernel_cudaERNS_18TensorIteratorBaseEENKUlvE0_clEvENKUlvE_clEvEUldE_St5arrayIPcLm2EEEEviT0_T1_:
        /* <DEDUP_REMOVED lines=9> */
[----:B------:R-:W-:Y:S01]  /*0090*/  IMAD.MOV.U32 R18, RZ, RZ, RZ ;  /* 0x000000ffff127224 */ /* 0x000fe200078e00ff */
[----:B0-----:R-:W-:Y:S01]  /*00a0*/  ISETP.GE.U32.AND P1, PT, R25, R16, PT ;  /* 0x000000101900720c */ /* 0x001fe20003f26070 */
[----:B------:R-:W-:-:S12]  /*00b0*/  IMAD.MOV.U32 R17, RZ, RZ, R25 ;  /* 0x000000ffff117224 */ /* 0x000fd800078e0019 */
[----:B------:R-:W-:Y:S01]  /*00c0*/  @!P1 VIADD R25, R17, 0x80 ;  /* 0x0000008011199836 */ /* 0x000fe20000000000 */
[----:B------:R-:W0:Y:S04]  /*00d0*/  @!P1 LDC.64 R10, c[0x0][0x390] ;  /* 0x0000e400ff0a9b82 */ /* 0x000e280000000a00 */
[----:B------:R-:W-:-:S13]  /*00e0*/  ISETP.GE.U32.AND P0, PT, R25, R16, PT ;  /* 0x000000101900720c */ /* 0x000fda0003f06070 */
[----:B------:R-:W-:Y:S01]  /*00f0*/  @!P0 IMAD.IADD R29, R0, 0x1, R25 ;  /* 0x00000001001d8824 */ /* 0x000fe200078e0219 */
[----:B------:R-:W1:Y:S01]  /*0100*/  @!P0 LDC.64 R12, c[0x0][0x390] ;  /* 0x0000e400ff0c8b82 */ /* 0x000e620000000a00 */
[----:B------:R-:W-:-:S05]  /*0110*/  @!P0 VIADD R25, R25, 0x80 ;  /* 0x0000008019198836 */ /* 0x000fca0000000000 */
[----:B------:R-:W-:-:S13]  /*0120*/  ISETP.GE.U32.AND P6, PT, R25, R16, PT ;  /* 0x000000101900720c */ /* 0x000fda0003fc6070 */
[----:B------:R-:W-:Y:S01]  /*0130*/  @!P6 IMAD.IADD R5, R0, 0x1, R25 ;  /* 0x000000010005e824 */ /* 0x000fe200078e0219 */
[----:B------:R-:W2:Y:S01]  /*0140*/  @!P6 LDC.64 R2, c[0x0][0x390] ;  /* 0x0000e400ff02eb82 */ /* 0x000ea20000000a00 */
[----:B------:R-:W-:-:S05]  /*0150*/  @!P6 VIADD R25, R25, 0x80 ;  /* 0x000000801919e836 */ /* 0x000fca0000000000 */
[----:B------:R-:W-:-:S13]  /*0160*/  ISETP.GE.U32.AND P2, PT, R25, R16, PT ;  /* 0x000000101900720c */ /* 0x000fda0003f46070 */
[----:B------:R-:W-:Y:S01]  /*0170*/  @!P2 IMAD.IADD R27, R0, 0x1, R25 ;  /* 0x00000001001ba824 */ /* 0x000fe200078e0219 */
[----:B------:R-:W3:Y:S01]  /*0180*/  @!P2 LDC.64 R14, c[0x0][0x390] ;  /* 0x0000e400ff0eab82 */ /* 0x000ee20000000a00 */
[----:B------:R-:W-:Y:S02]  /*0190*/  @!P2 VIADD R25, R25, 0x80 ;  /* 0x000000801919a836 */ /* 0x000fe40000000000 */
[----:B--2---:R-:W-:-:S03]  /*01a0*/  @!P6 IMAD.WIDE.U32 R2, R5, 0x8, R2 ;  /* 0x000000080502e825 */ /* 0x004fc600078e0002 */
[C---:B------:R-:W-:Y:S02]  /*01b0*/  ISETP.GE.U32.AND P3, PT, R25.reuse, R16, PT ;  /* 0x000000101900720c */ /* 0x040fe40003f66070 */
[----:B------:R2:W4:Y:S11]  /*01c0*/  @!P6 LDG.E R18, desc[UR4][R2.64+0x4] ;  /* 0x000004040212e981 */ /* 0x000536000c1e1900 */
[----:B------:R-:W-:Y:S01]  /*01d0*/  @!P3 IMAD.IADD R23, R0, 0x1, R25 ;  /* 0x000000010017b824 */ /* 0x000fe200078e0219 */
[----:B--2---:R-:W2:Y:S01]  /*01e0*/  @!P3 LDC.64 R2, c[0x0][0x390] ;  /* 0x0000e400ff02bb82 */ /* 0x004ea20000000a00 */
[----:B------:R-:W-:-:S05]  /*01f0*/  @!P3 VIADD R25, R25, 0x80 ;  /* 0x000000801919b836 */ /* 0x000fca0000000000 */
[----:B------:R-:W-:-:S13]  /*0200*/  ISETP.GE.U32.AND P4, PT, R25, R16, PT ;  /* 0x000000101900720c */ /* 0x000fda0003f86070 */
[----:B------:R-:W-:Y:S01]  /*0210*/  @!P4 IMAD.IADD R21, R0, 0x1, R25 ;  /* 0x000000010015c824 */ /* 0x000fe200078e0219 */
[----:B------:R-:W0:Y:S01]  /*0220*/  @!P4 LDC.64 R4, c[0x0][0x390] ;  /* 0x0000e400ff04cb82 */ /* 0x000e220000000a00 */
[----:B------:R-:W-:-:S05]  /*0230*/  @!P4 VIADD R25, R25, 0x80 ;  /* 0x000000801919c836 */ /* 0x000fca0000000000 */
[----:B------:R-:W-:-:S13]  /*0240*/  ISETP.GE.U32.AND P5, PT, R25, R16, PT ;  /* 0x000000101900720c */ /* 0x000fda0003fa6070 */
[----:B------:R-:W-:Y:S01]  /*0250*/  @!P5 IADD3 R19, PT, PT, R0, R25, RZ ;  /* 0x000000190013d210 */ /* 0x000fe20007ffe0ff */
[----:B------:R-:W-:Y:S01]  /*0260*/  @!P5 VIADD R25, R25, 0x80 ;  /* 0x000000801919d836 */ /* 0x000fe20000000000 */
[----:B------:R-:W1:Y:S04]  /*0270*/  @!P5 LDC.64 R6, c[0x0][0x390] ;  /* 0x0000e400ff06db82 */ /* 0x000e680000000a00 */
[----:B------:R-:W-:-:S13]  /*0280*/  ISETP.GE.U32.AND P6, PT, R25, R16, PT ;  /* 0x000000101900720c */ /* 0x000fda0003fc6070 */
[----:B------:R-:W0:Y:S01]  /*0290*/  @!P6 LDC.64 R8, c[0x0][0x390] ;  /* 0x0000e400ff08eb82 */ /* 0x000e220000000a00 */
[C---:B------:R-:W-:Y:S02]  /*02a0*/  @!P6 IMAD.IADD R25, R0.reuse, 0x1, R25 ;  /* 0x000000010019e824 */ /* 0x040fe400078e0219 */
[----:B------:R-:W-:Y:S02]  /*02b0*/  @!P1 IMAD.IADD R20, R0, 0x1, R17 ;  /* 0x0000000100149824 */ /* 0x000fe400078e0211 */
[----:B--2---:R-:W-:Y:S01]  /*02c0*/  @!P3 IMAD.WIDE.U32 R2, R23, 0x8, R2 ;  /* 0x000000081702b825 */ /* 0x004fe200078e0002 */
[----:B------:R-:W-:-:S03]  /*02d0*/  CS2R R22, SRZ ;  /* 0x0000000000167805 */ /* 0x000fc6000001ff00 */
[----:B-1----:R-:W-:-:S03]  /*02e0*/  @!P5 IMAD.WIDE.U32 R6, R19, 0x8, R6 ;  /* 0x000000081306d825 */ /* 0x002fc600078e0006 */
[----:B------:R-:W2:Y:S01]  /*02f0*/  @!P3 LDG.E R23, desc[UR4][R2.64+0x4] ;  /* 0x000004040217b981 */ /* 0x000ea2000c1e1900 */
[----:B------:R-:W-:Y:S02]  /*0300*/  IMAD.MOV.U32 R19, RZ, RZ, RZ ;  /* 0x000000ffff137224 */ /* 0x000fe400078e00ff */
[----:B---3--:R-:W-:-:S04]  /*0310*/  @!P2 IMAD.WIDE.U32 R14, R27, 0x8, R14 ;  /* 0x000000081b0ea825 */ /* 0x008fc800078e000e */
[----:B0-----:R-:W-:Y:S01]  /*0320*/  @!P4 IMAD.WIDE.U32 R4, R21, 0x8, R4 ;  /* 0x000000081504c825 */ /* 0x001fe200078e0004 */
[----:B------:R2:W3:Y:S03]  /*0330*/  @!P2 LDG.E R22, desc[UR4][R14.64+0x4] ;  /* 0x000004040e16a981 */ /* 0x0004e6000c1e1900 */
[----:B------:R-:W-:Y:S01]  /*0340*/  @!P6 IMAD.WIDE.U32 R8, R25, 0x8, R8 ;  /* 0x000000081908e825 */ /* 0x000fe200078e0008 */
[----:B------:R-:W-:-:S03]  /*0350*/  CS2R R24, SRZ ;  /* 0x0000000000187805 */ /* 0x000fc6000001ff00 */
[----:B------:R-:W-:Y:S01]  /*0360*/  @!P1 IMAD.WIDE.U32 R10, R20, 0x8, R10 ;  /* 0x00000008140a9825 */ /* 0x000fe200078e000a */
[----:B------:R-:W-:Y:S01]  /*0370*/  CS2R R20, SRZ ;  /* 0x0000000000147805 */ /* 0x000fe2000001ff00 */
[----:B------:R-:W3:Y:S04]  /*0380*/  @!P6 LDG.E R19, desc[UR4][R8.64+0x4] ;  /* 0x000004040813e981 */ /* 0x000ee8000c1e1900 */
[----:B------:R-:W3:Y:S04]  /*0390*/  @!P4 LDG.E R24, desc[UR4][R4.64+0x4] ;  /* 0x000004040418c981 */ /* 0x000ee8000c1e1900 */
[----:B------:R-:W3:Y:S04]  /*03a0*/  @!P5 LDG.E R25, desc[UR4][R6.64+0x4] ;  /* 0x000004040619d981 */ /* 0x000ee8000c1e1900 */
[----:B------:R0:W5:Y:S01]  /*03b0*/  @!P1 LDG.E R20, desc[UR4][R10.64+0x4] ;  /* 0x000004040a149981 */ /* 0x000162000c1e1900 */
[----:B------:R-:W-:-:S05]  /*03c0*/  @!P0 IMAD.WIDE.U32 R12, R29, 0x8, R12 ;  /* 0x000000081d0c8825 */ /* 0x000fca00078e000c */
[----:B------:R0:W5:Y:S01]  /*03d0*/  @!P0 LDG.E R21, desc[UR4][R12.64+0x4] ;  /* 0x000004040c158981 */ /* 0x000162000c1e1900 */
[----:B------:R-:W-:Y:S01]  /*03e0*/  ISETP.GE.U32.AND P0, PT, R17, R16, PT ;  /* 0x000000101100720c */ /* 0x000fe20003f06070 */
[----:B------:R-:W-:Y:S04]  /*03f0*/  BSSY.RECONVERGENT B0, `(.L_x_2276) ;  /* 0x0000042000007945 */ /* 0x000fe80003800200 */
[----:B------:R-:W-:Y:S01]  /*0400*/  BSSY.RELIABLE B1, `(.L_x_2277) ;  /* 0x0000039000017945 */ /* 0x000fe20003800100 */
[----:B----4-:R-:W-:Y:S02]  /*0410*/  SHF.R.U32.HI R27, RZ, 0x1f, R18 ;  /* 0x0000001fff1b7819 */ /* 0x010fe40000011612 */
[----:B--2---:R-:W-:Y:S02]  /*0420*/  SHF.R.U32.HI R14, RZ, 0x1f, R23 ;  /* 0x0000001fff0e7819 */ /* 0x004fe40000011617 */
[----:B---3--:R-:W-:-:S02]  /*0430*/  SHF.R.U32.HI R15, RZ, 0x1f, R22 ;  /* 0x0000001fff0f7819 */ /* 0x008fc40000011616 */
[----:B------:R-:W-:Y:S02]  /*0440*/  SHF.R.U32.HI R2, RZ, 0x1f, R19 ;  /* 0x0000001fff027819 */ /* 0x000fe40000011613 */
[----:B------:R-:W-:Y:S02]  /*0450*/  SHF.R.U32.HI R4, RZ, 0x1f, R24 ;  /* 0x0000001fff047819 */ /* 0x000fe40000011618 */
[----:B------:R-:W-:Y:S01]  /*0460*/  SHF.R.U32.HI R3, RZ, 0x1f, R25 ;  /* 0x0000001fff037819 */ /* 0x000fe20000011619 */
[----:B0-----:R-:W-:Y:S06]  /*0470*/  @P0 BRA `(.L_x_2278) ;  /* 0x0000000000400947 */ /* 0x001fec0003800000 */
[----:B------:R-:W0:Y:S01]  /*0480*/  LDCU.64 UR6, c[0x0][0x388] ;  /* 0x00007100ff0677ac */ /* 0x000e220008000a00 */
[----:B------:R-:W-:Y:S01]  /*0490*/  IMAD.IADD R6, R0, 0x1, R17 ;  /* 0x0000000100067824 */ /* 0x000fe200078e0211 */
[----:B-----5:R-:W-:Y:S01]  /*04a0*/  SHF.R.U32.HI R5, RZ, 0x1f, R20 ;  /* 0x0000001fff057819 */ /* 0x020fe20000011614 */
[----:B------:R-:W-:-:S03]  /*04b0*/  VIADD R17, R17, 0x80 ;  /* 0x0000008011117836 */ /* 0x000fc60000000000 */
[----:B0-----:R-:W-:-:S05]  /*04c0*/  IADD3 R6, P0, PT, R6, UR6, RZ ;  /* 0x0000000606067c10 */ /* 0x001fca000ff1e0ff */
[----:B------:R-:W-:Y:S01]  /*04d0*/  IMAD.X R7, RZ, RZ, UR7, P0 ;  /* 0x00000007ff077e24 */ /* 0x000fe200080e06ff */
[----:B------:R-:W-:-:S04]  /*04e0*/  ISETP.GE.U32.AND P0, PT, R17, R16, PT ;  /* 0x000000101100720c */ /* 0x000fc80003f06070 */
[----:B------:R0:W-:Y:S09]  /*04f0*/  STG.E.U8 desc[UR4][R6.64], R5 ;  /* 0x0000000506007986 */ /* 0x0001f2000c101104 */
[----:B------:R-:W-:Y:S05]  /*0500*/  @P0 BRA `(.L_x_2279) ;  /* 0x00000000003c0947 */ /* 0x000fea0003800000 */
[----:B------:R-:W1:Y:S01]  /*0510*/  LDCU.64 UR6, c[0x0][0x388] ;  /* 0x00007100ff0677ac */ /* 0x000e620008000a00 */
[----:B0-----:R-:W-:Y:S01]  /*0520*/  IMAD.IADD R6, R0, 0x1, R17 ;  /* 0x0000000100067824 */ /* 0x001fe200078e0211 */
[----:B------:R-:W-:Y:S02]  /*0530*/  SHF.R.U32.HI R21, RZ, 0x1f, R21 ;  /* 0x0000001fff157819 */ /* 0x000fe40000011615 */
[----:B------:R-:W-:Y:S02]  /*0540*/  IADD3 R17, PT, PT, R17, 0x80, RZ ;  /* 0x0000008011117810 */ /* 0x000fe40007ffe0ff */
[----:B-1----:R-:W-:-:S05]  /*0550*/  IADD3 R6, P0, PT, R6, UR6, RZ ;  /* 0x0000000606067c10 */ /* 0x002fca000ff1e0ff */
[----:B------:R-:W-:-:S05]  /*0560*/  IMAD.X R7, RZ, RZ, UR7, P0 ;  /* 0x00000007ff077e24 */ /* 0x000fca00080e06ff */
[----:B------:R0:W-:Y:S03]  /*0570*/  STG.E.U8 desc[UR4][R6.64], R21 ;  /* 0x0000001506007986 */ /* 0x0001e6000c101104 */
.L_x_2278:
        /* <DEDUP_REMOVED lines=8> */
.L_x_2279:
        /* <DEDUP_REMOVED lines=8> */
.L_x_2280:
        /* <DEDUP_REMOVED lines=8> */
.L_x_2281:
[----:B------:R-:W-:-:S13]  /*0700*/  ISETP.GE.U32.AND P0, PT, R17, R16, PT ;  /* 0x000000101100720c */ /* 0x000fda0003f06070 */
[----:B------:R-:W-:Y:S05]  /*0710*/  @P0 BREAK.RELIABLE B1 ;  /* 0x0000000000010942 */ /* 0x000fea0003800100 */
[----:B------:R-:W-:Y:S05]  /*0720*/  @P0 BRA `(.L_x_2283) ;  /* 0x0000000000380947 */ /* 0x000fea0003800000 */
[----:B------:R-:W3:Y:S01]  /*0730*/  LDCU.64 UR6, c[0x0][0x388] ;  /* 0x00007100ff0677ac */ /* 0x000ee20008000a00 */
[----:B012---:R-:W-:Y:S01]  /*0740*/  IADD3 R6, PT, PT, R0, R17, RZ ;  /* 0x0000001100067210 */ /* 0x007fe20007ffe0ff */
[----:B------:R-:W-:-:S03]  /*0750*/  VIADD R17, R17, 0x80 ;  /* 0x0000008011117836 */ /* 0x000fc60000000000 */
[----:B---3--:R-:W-:-:S05]  /*0760*/  IADD3 R6, P0, PT, R6, UR6, RZ ;  /* 0x0000000606067c10 */ /* 0x008fca000ff1e0ff */
[----:B------:R-:W-:-:S05]  /*0770*/  IMAD.X R7, RZ, RZ, UR7, P0 ;  /* 0x00000007ff077e24 */ /* 0x000fca00080e06ff */
[----:B------:R2:W-:Y:S03]  /*0780*/  STG.E.U8 desc[UR4][R6.64], R4 ;  /* 0x0000000406007986 */ /* 0x0005e6000c101104 */
.L_x_2282:
[----:B------:R-:W-:Y:S05]  /*0790*/  BSYNC.RELIABLE B1 ;  /* 0x0000000000017941 */ /* 0x000fea0003800100 */
.L_x_2277:
[----:B------:R-:W-:-:S13]  /*07a0*/  ISETP.GE.U32.AND P0, PT, R17, R16, PT ;  /* 0x000000101100720c */ /* 0x000fda0003f06070 */
[----:B012---:R-:W0:Y:S01]  /*07b0*/  @!P0 LDC.64 R6, c[0x0][0x388] ;  /* 0x0000e200ff068b82 */ /* 0x007e220000000a00 */
[----:B------:R-:W-:Y:S02]  /*07c0*/  @!P0 IMAD.IADD R5, R0, 0x1, R17 ;  /* 0x0000000100058824 */ /* 0x000fe400078e0211 */
[----:B------:R-:W-:-:S03]  /*07d0*/  @!P0 VIADD R17, R17, 0x80 ;  /* 0x0000008011118836 */ /* 0x000fc60000000000 */
[----:B0-----:R-:W-:-:S05]  /*07e0*/  @!P0 IADD3 R4, P1, PT, R5, R6, RZ ;  /* 0x0000000605048210 */ /* 0x001fca0007f3e0ff */
[----:B------:R-:W-:-:S05]  /*07f0*/  @!P0 IMAD.X R5, RZ, RZ, R7, P1 ;  /* 0x000000ffff058224 */ /* 0x000fca00008e0607 */
[----:B------:R3:W-:Y:S03]  /*0800*/  @!P0 STG.E.U8 desc[UR4][R4.64], R3 ;  /* 0x0000000304008986 */ /* 0x0007e6000c101104 */
.L_x_2283:
[----:B------:R-:W-:Y:S05]  /*0810*/  BSYNC.RECONVERGENT B0 ;  /* 0x0000000000007941 */ /* 0x000fea0003800200 */
.L_x_2276:
[----:B------:R-:W-:Y:S05]  /*0820*/  WARPSYNC.ALL ;  /* 0x0000000000007948 */ /* 0x000fea0003800000 */
[----:B------:R-:W-:-:S13]  /*0830*/  ISETP.GE.U32.AND P0, PT, R17, R16, PT ;  /* 0x000000101100720c */ /* 0x000fda0003f06070 */
[----:B------:R-:W-:Y:S05]  /*0840*/  @P0 EXIT ;  /* 0x000000000000094d */ /* 0x000fea0003800000 */
[----:B------:R-:W3:Y:S01]  /*0850*/  LDCU.64 UR6, c[0x0][0x388] ;  /* 0x00007100ff0677ac */ /* 0x000ee20008000a00 */
[----:B------:R-:W-:-:S05]  /*0860*/  IMAD.IADD R0, R0, 0x1, R17 ;  /* 0x0000000100007824 */ /* 0x000fca00078e0211 */
[----:B---3--:R-:W-:-:S05]  /*0870*/  IADD3 R4, P0, PT, R0, UR6, RZ ;  /* 0x0000000600047c10 */ /* 0x008fca000ff1e0ff */
[----:B0-----:R-:W-:-:S05]  /*0880*/  IMAD.X R5, RZ, RZ, UR7, P0 ;  /* 0x00000007ff057e24 */ /* 0x001fca00080e06ff */
[----:B------:R-:W-:Y:S01]  /*0890*/  STG.E.U8 desc[UR4][R4.64], R2 ;  /* 0x0000000204007986 */ /* 0x000fe2000c101104 */
[----:B------:R-:W-:Y:S05]  /*08a0*/  EXIT ;  /* 0x000000000000794d */ /* 0x000fea0003800000 */
.L_x_2275:
[----:B------:R-:W0:Y:S01]  /*08b0*/  S2R R23, SR_TID.X ;  /* 0x0000000000177919 */ /* 0x000e220000002100 */
[----:B------:R-:W1:Y:S01]  /*08c0*/  LDC.64 R2, c[0x0][0x390] ;  /* 0x0000e400ff027b82 */ /* 0x000e620000000a00 */
[----:B------:R-:W2:Y:S01]  /*08d0*/  LDCU.64 UR6, c[0x0][0x388] ;  /* 0x00007100ff0677ac */ /* 0x000ea20008000a00 */
[----:B-1----:R-:W-:-:S04]  /*08e0*/  IMAD.WIDE.U32 R2, R0, 0x8, R2 ;  /* 0x0000000800027825 */ /* 0x002fc800078e0002 */
[----:B0-----:R-:W-:-:S05]  /*08f0*/  IMAD.WIDE.U32 R20, R23, 0x10, R2 ;  /* 0x0000001017147825 */ /* 0x001fca00078e0002 */
[----:B------:R-:W3:Y:S04]  /*0900*/  LDG.E.128 R4, desc[UR4][R20.64] ;  /* 0x0000000414047981 */ /* 0x000ee8000c1e1d00 */
[----:B------:R-:W4:Y:S04]  /*0910*/  LDG.E.128 R8, desc[UR4][R20.64+0x800] ;  /* 0x0008000414087981 */ /* 0x000f28000c1e1d00 */
[----:B------:R-:W5:Y:S04]  /*0920*/  LDG.E.128 R12, desc[UR4][R20.64+0x1000] ;  /* 0x00100004140c7981 */ /* 0x000f68000c1e1d00 */
[----:B------:R-:W5:Y:S01]  /*0930*/  LDG.E.128 R16, desc[UR4][R20.64+0x1800] ;  /* 0x0018000414107981 */ /* 0x000f62000c1e1d00 */
        /* <DEDUP_REMOVED lines=20> */
.L_x_2284:
        /* <DEDUP_REMOVED lines=16> */
.L_x_23241:


//--------------------- .text._ZN2at6native29vectorized_elementwise_kernelILi4EZZZNS0_19signbit_kernel_cudaERNS_18TensorIteratorBaseEENKUlvE0_clEvENKUlvE_clEvEUldE_St5arrayIPcLm2EEEEviT0_T1_ --------------------------
	.section	.text._ZN2at6native29vectorized_elementwise_kernelILi4EZZZNS0_19signbit_kernel_cudaERNS_18TensorIteratorBaseEENKUlvE0_clEvENKUlvE_clEvEUldE_St5arrayIPcLm2EEEEviT0_T1_,"ax",@progbits
	.align	128
        .global         _ZN2at6native29vectorized_elementwise_kernelILi4EZZZNS0_19signbit_kernel_cudaERNS_18TensorIteratorBaseEENKUlvE0_clEvENKUlvE_clEvEUldE_St5arrayIPcLm2EEEEviT0_T1_
        .type           _ZN2at6native29vectorized_elementwise_kernelILi4EZZZNS0_19signbit_kernel_cudaERNS_18TensorIteratorBaseEENKUlvE0_clEvENKUlvE_clEvEUldE_St5arrayIPcLm2EEEEviT0_T1_,@function
        .size           _ZN2at6native29vectorized_elementwise_kernelILi4EZZZNS0_19signbit_kernel_cudaERNS_18TensorIteratorBaseEENKUlvE0_clEvENKUlvE_clEvEUldE_St5arrayIPcLm2EEEEviT0_T1_,(.L_x_23242 - _ZN2at6native29vectorized_elementwise_kernelILi4EZZZNS0_19signbit_kernel_cudaERNS_18TensorIteratorBaseEENKUlvE0_clEvENKUlvE_clEvEUldE_St5arrayIPcLm2EEEEviT0_T1_)
        .other          _ZN2at6native29vectorized_elementwise_kernelILi4EZZZNS0_19signbit_kernel_cudaERNS_18TensorIteratorBaseEENKUlvE0_clEvENKUlvE_clEvEUldE_St5arrayIPcLm2EEEEviT0_T1_,@"STO_CUDA_ENTRY STV_DEFAULT"
_ZN2at6native29vectorized_elementwise_kernelILi4EZZZNS0_19signbit_kernel_cudaERNS_18TensorIteratorBaseEENKUlvE0_clEvENKUlvE_clEvEUldE_St5arrayIPcLm2EEEEviT0_T1_:
.text._ZN2at6native29vectorized_elementwise_kernelILi4EZZZNS0_19signbit_kernel_cudaERNS_18TensorIteratorBaseEENKUlvE0_clEvENKUlvE_clEvEUldE_St5arrayIPcLm2EEEEviT0_T1_:
        /* <DEDUP_REMOVED lines=39> */
[----:B------:R-:W-:-:S05]  /*0270*/  @!P5 VIADD R25, R25, 0x80 ;  /* 0x000000801919d836 */ /* 0x000fca0000000000 */
        /* <DEDUP_REMOVED lines=34> */
[----:B-----5:R-:W-:Y:S02]  /*04a0*/  SHF.R.U32.HI R5, RZ, 0x1f, R20 ;  /* 0x0000001fff057819 */ /* 0x020fe40000011614 */
[----:B------:R-:W-:Y:S02]  /*04b0*/  IADD3 R17, PT, PT, R17, 0x80, RZ ;  /* 0x0000008011117810 */ /* 0x000fe40007ffe0ff */
[----:B0-----:R-:W-:-:S05]  /*04c0*/  IADD3 R6, P0, PT, R6, UR6, RZ ;  /* 0x0000000606067c10 */ /* 0x001fca000ff1e0ff */
[----:B------:R-:W-:Y:S01]  /*04d0*/  IMAD.X R7, RZ, RZ, UR7, P0 ;  /* 0x00000007ff077e24 */ /* 0x000fe200080e06ff */
[----:B------:R-:W-:-:S04]  /*04e0*/  ISETP.GE.U32.AND P0, PT, R17, R16, PT ;  /* 0x000000101100720c */ /* 0x000fc80003f06070 */
[----:B------:R0:W-:Y:S09]  /*04f0*/  STG.E.U8 desc[UR4][R6.64], R5 ;  /* 0x0000000506007986 */ /* 0x0001f2000c101104 */
[----:B------:R-:W-:Y:S05]  /*0500*/  @P0 BRA `(.L_x_2289) ;  /* 0x00000000003c0947 */ /* 0x000fea0003800000 */
[----:B------:R-:W1:Y:S01]  /*0510*/  LDCU.64 UR6, c[0x0][0x388] ;  /* 0x00007100ff0677ac */ /* 0x000e620008000a00 */
[----:B0-----:R-:W-:Y:S01]  /*0520*/  IMAD.IADD R6, R0, 0x1, R17 ;  /* 0x0000000100067824 */ /* 0x001fe200078e0211 */
[----:B------:R-:W-:Y:S01]  /*0530*/  SHF.R.U32.HI R21, RZ, 0x1f, R21 ;  /* 0x0000001fff157819 */ /* 0x000fe20000011615 */
[----:B------:R-:W-:-:S03]  /*0540*/  VIADD R17, R17, 0x80 ;  /* 0x0000008011117836 */ /* 0x000fc60000000000 */
[----:B-1----:R-:W-:-:S05]  /*0550*/  IADD3 R6, P0, PT, R6, UR6, RZ ;  /* 0x0000000606067c10 */ /* 0x002fca000ff1e0ff */
[----:B------:R-:W-:-:S05]  /*0560*/  IMAD.X R7, RZ, RZ, UR7, P0 ;  /* 0x00000007ff077e24 */ /* 0x000fca00080e06ff */
[----:B------:R0:W-:Y:S03]  /*0570*/  STG.E.U8 desc[UR4][R6.64], R21 ;  /* 0x0000001506007986 */ /* 0x0001e6000c101104 */
.L_x_2288:
        /* <DEDUP_REMOVED lines=8> */
.L_x_2289:
        /* <DEDUP_REMOVED lines=8> */
.L_x_2290:
[----:B------:R-:W-:-:S13]  /*0680*/  ISETP.GE.U32.AND P0, PT, R17, R16, PT ;  /* 0x000000101100720c */ /* 0x000fda0003f06070 */
[----:B------:R-:W-:Y:S05]  /*0690*/  @P0 BRA `(.L_x_2292) ;  /* 0x00000000003c0947 */ /* 0x000fea0003800000 */
[----:B------:R-:W2:Y:S01]  /*06a0*/  LDCU.64 UR6, c[0x0][0x388] ;  /* 0x00007100ff0677ac */ /* 0x000ea20008000a00 */
[----:B01----:R-:W-:Y:S01]  /*06b0*/  IMAD.IADD R6, R0, 0x1, R17 ;  /* 0x0000000100067824 */ /* 0x003fe200078e0211 */
[----:B------:R-:W-:-:S04]  /*06c0*/  IADD3 R17, PT, PT, R17, 0x80, RZ ;  /* 0x0000008011117810 */ /* 0x000fc80007ffe0ff */
[----:B--2---:R-:W-:-:S05]  /*06d0*/  IADD3 R6, P0, PT, R6, UR6, RZ ;  /* 0x0000000606067c10 */ /* 0x004fca000ff1e0ff */
[----:B------:R-:W-:-:S05]  /*06e0*/  IMAD.X R7, RZ, RZ, UR7, P0 ;  /* 0x00000007ff077e24 */ /* 0x000fca00080e06ff */
[----:B------:R2:W-:Y:S03]  /*06f0*/  STG.E.U8 desc[UR4][R6.64], R14 ;  /* 0x0000000e06007986 */ /* 0x0005e6000c101104 */
.L_x_2291:
[----:B------:R-:W-:-:S13]  /*0700*/  ISETP.GE.U32.AND P0, PT, R17, R16, PT ;  /* 0x000000101100720c */ /* 0x000fda0003f06070 */
[----:B------:R-:W-:Y:S05]  /*0710*/  @P0 BREAK.RELIABLE B1 ;  /* 0x0000000000010942 */ /* 0x000fea0003800100 */
[----:B------:R-:W-:Y:S05]  /*0720*/  @P0 BRA `(.L_x_2293) ;  /* 0x0000000000380947 */ /* 0x000fea0003800000 */
[----:B------:R-:W3:Y:S01]  /*0730*/  LDCU.64 UR6, c[0x0][0x388] ;  /* 0x00007100ff0677ac */ /* 0x000ee20008000a00 */
[----:B012---:R-:W-:Y:S02]  /*0740*/  IMAD.IADD R6, R0, 0x1, R17 ;  /* 0x0000000100067824 */ /* 0x007fe400078e0211 */
[----:B------:R-:W-:-:S03]  /*0750*/  VIADD R17, R17, 0x80 ;  /* 0x0000008011117836 */ /* 0x000fc60000000000 */
[----:B---3--:R-:W-:-:S05]  /*0760*/  IADD3 R6, P0, PT, R6, UR6, RZ ;  /* 0x0000000606067c10 */ /* 0x008fca000ff1e0ff */
[----:B------:R-:W-:-:S05]  /*0770*/  IMAD.X R7, RZ, RZ, UR7, P0 ;  /* 0x00000007ff077e24 */ /* 0x000fca00080e06ff */
[----:B------:R2:W-:Y:S03]  /*0780*/  STG.E.U8 desc[UR4][R6.64], R4 ;  /* 0x0000000406007986 */ /* 0x0005e6000c101104 */
.L_x_2292:
[----:B------:R-:W-:Y:S05]  /*0790*/  BSYNC.RELIABLE B1 ;  /* 0x0000000000017941 */ /* 0x000fea0003800100 */
.L_x_2287:
[----:B------:R-:W-:-:S13]  /*07a0*/  ISETP.GE.U32.AND P0, PT, R17, R16, PT ;  /* 0x000000101100720c */ /* 0x000fda0003f06070 */
[----:B012---:R-:W0:Y:S01]  /*07b0*/  @!P0 LDC.64 R6, c[0x0][0x388] ;  /* 0x0000e200ff068b82 */ /* 0x007e220000000a00 */
[----:B------:R-:W-:Y:S02]  /*07c0*/  @!P0 IMAD.IADD R5, R0, 0x1, R17 ;  /* 0x0000000100058824 */ /* 0x000fe400078e0211 */
[----:B------:R-:W-:-:S03]  /*07d0*/  @!P0 VIADD R17, R17, 0x80 ;  /* 0x0000008011118836 */ /* 0x000fc60000000000 */
[----:B0-----:R-:W-:-:S05]  /*07e0*/  @!P0 IADD3 R4, P1, PT, R5, R6, RZ ;  /* 0x0000000605048210 */ /* 0x001fca0007f3e0ff */
[----:B------:R-:W-:-:S05]  /*07f0*/  @!P0 IMAD.X R5, RZ, RZ, R7, P1 ;  /* 0x000000ffff058224 */ /* 0x000fca00008e0607 */
[----:B------:R3:W-:Y:S03]  /*0800*/  @!P0 STG.E.U8 desc[UR4][R4.64], R3 ;  /* 0x0000000304008986 */ /* 0x0007e6000c101104 */
.L_x_2293:
[----:B------:R-:W-:Y:S05]  /*0810*/  BSYNC.RECONVERGENT B0 ;  /* 0x0000000000007941 */ /* 0x000fea0003800200 */
.L_x_2286:
        /* <DEDUP_REMOVED lines=9> */
.L_x_2285:
[----:B------:R-:W0:Y:S01]  /*08b0*/  S2R R2, SR_TID.X ;  /* 0x0000000000027919 */ /* 0x000e220000002100 */
[----:B------:R-:W1:Y:S01]  /*08c0*/  LDC.64 R4, c[0x0][0x390] ;  /* 0x0000e400ff047b82 */ /* 0x000e620000000a00 */
[----:B------:R-:W2:Y:S01]  /*08d0*/  LDCU.64 UR6, c[0x0][0x388] ;  /* 0x00007100ff0677ac */ /* 0x000ea20008000a00 */
[----:B-1----:R-:W-:-:S04]  /*08e0*/  IMAD.WIDE.U32 R4, R0, 0x8, R4 ;  /* 0x0000000800047825 */ /* 0x002fc800078e0004 */
[----:B0-----:R-:W-:-:S05]  /*08f0*/  IMAD.WIDE.U32 R20, R2, 0x20, R4 ;  /* 0x0000002002147825 */ /* 0x001fca00078e0004 */
[----:B------:R-:W2:Y:S04]  /*0900*/  LDG.E.ENL2.256 R8, R4, desc[UR4][R20.64] ;  /* 0xfe0000041404797e */ /* 0x000ea80008121908 */
[----:B------:R-:W3:Y:S01]  /*0910*/  LDG.E.ENL2.256 R16, R12, desc[UR4][R20.64+0x1000] ;  /* 0xfe008004140c797e */ /* 0x000ee20008121910 */
[----:B--2---:R-:W-:Y:S02]  /*0920*/  IADD3 R4, P0, PT, R0, UR6, RZ ;  /* 0x0000000600047c10 */ /* 0x004fe4000ff1e0ff */
[----:B------:R-:W-:Y:S02]  /*0930*/  SHF.R.U32.HI R3, RZ, 0x1f, R5 ;  /* 0x0000001fff037819 */ /* 0x000fe40000011605 */
[----:B------:R-:W-:Y:S01]  /*0940*/  SHF.R.U32.HI R6, RZ, 0x1f, R7 ;  /* 0x0000001fff067819 */ /* 0x000fe20000011607 */
[----:B------:R-:W-:Y:S01]  /*0950*/  IMAD.X R5, RZ, RZ, UR7, P0 ;  /* 0x00000007ff057e24 */ /* 0x000fe200080e06ff */
[----:B------:R-:W-:-:S02]  /*0960*/  SHF.R.U32.HI R8, RZ, 0x1f, R9 ;  /* 0x0000001fff087819 */ /* 0x000fc40000011609 */
[----:B------:R-:W-:Y:S02]  /*0970*/  SHF.R.U32.HI R11, RZ, 0x1f, R11 ;  /* 0x0000001fff0b7819 */ /* 0x000fe4000001160b */
[----:B---3--:R-:W-:Y:S02]  /*0980*/  SHF.R.U32.HI R12, RZ, 0x1f, R13 ;  /* 0x0000001fff0c7819 */ /* 0x008fe4000001160d */
[----:B------:R-:W-:Y:S02]  /*0990*/  SHF.R.U32.HI R15, RZ, 0x1f, R15 ;  /* 0x0000001fff0f7819 */ /* 0x000fe4000001160f */
[----:B------:R-:W-:Y:S02]  /*09a0*/  SHF.R.U32.HI R16, RZ, 0x1f, R17 ;  /* 0x0000001fff107819 */ /* 0x000fe40000011611 */
[----:B------:R-:W-:Y:S02]  /*09b0*/  SHF.R.U32.HI R19, RZ, 0x1f, R19 ;  /* 0x0000001fff137819 */ /* 0x000fe40000011613 */
[----:B------:R-:W-:-:S02]  /*09c0*/  PRMT R8, R8, 0x3340, R11 ;  /* 0x0000334008087816 */ /* 0x000fc4000000000b */
[----:B------:R-:W-:Y:S01]  /*09d0*/  PRMT R7, R3, 0x3340, R6 ;  /* 0x0000334003077816 */ /* 0x000fe20000000006 */
[----:B------:R-:W-:Y:S01]  /*09e0*/  IMAD.WIDE.U32 R2, R2, 0x4, R4 ;  /* 0x0000000402027825 */ /* 0x000fe200078e0004 */
[----:B------:R-:W-:Y:S02]  /*09f0*/  PRMT R16, R16, 0x3340, R19 ;  /* 0x0000334010107816 */ /* 0x000fe40000000013 */
[----:B------:R-:W-:Y:S02]  /*0a00*/  PRMT R15, R12, 0x3340, R15 ;  /* 0x000033400c0f7816 */ /* 0x000fe4000000000f */
[----:B------:R-:W-:Y:S02]  /*0a10*/  PRMT R7, R7, 0x5410, R8 ;  /* 0x0000541007077816 */ /* 0x000fe40000000008 */
[----:B------:R-:W-:-:S03]  /*0a20*/  PRMT R15, R15, 0x5410, R16 ;  /* 0x000054100f0f7816 */ /* 0x000fc60000000010 */
[----:B------:R-:W-:Y:S04]  /*0a30*/  STG.E desc[UR4][R2.64], R7 ;  /* 0x0000000702007986 */ /* 0x000fe8000c101904 */
[----:B------:R-:W-:Y:S01]  /*0a40*/  STG.E desc[UR4][R2.64+0x200], R15 ;  /* 0x0002000f02007986 */ /* 0x000fe2000c101904 */
[----:B------:R-:W-:Y:S05]  /*0a50*/  EXIT ;  /* 0x000000000000794d */ /* 0x000fea0003800000 */
.L_x_2294:
        /* <DEDUP_REMOVED lines=10> */
.L_x_23242:


//--------------------- .text._ZN2at6native29vectorized_elementwise_kernelILi8EZZZNS0_19signbit_kernel_cudaERNS_18TensorIteratorBaseEENKUlvE0_clEvENKUlvE_clEvEUldE_St5arrayIPcLm2EEEEviT0_T1_ --------------------------
	.section	.text._ZN2at6native29vectorized_elementwise_kernelILi8EZZZNS0_19signbit_kernel_cudaERNS_18TensorIteratorBaseEENKUlvE0_clEvENKUlvE_clEvEUldE_St5arrayIPcLm2EEEEviT0_T1_,"ax",@progbits
	.align	128
        .global         _ZN2at6native29vectorized_elementwise_kernelILi8EZZZNS0_19signbit_kernel_cudaERNS_18TensorIteratorBaseEENKUlvE0_clEvENKUlvE_clEvEUldE_St5arrayIPcLm2EEEEviT0_T1_
        .type           _ZN2at6native29vectorized_elementwise_kernelILi8EZZZNS0_19signbit_kernel_cudaERNS_18TensorIteratorBaseEENKUlvE0_clEvENKUlvE_clEvEUldE_St5arrayIPcLm2EEEEviT0_T1_,@function
        .size           _ZN2at6native29vectorized_elementwise_kernelILi8EZZZNS0_19signbit_kernel_cudaERNS_18TensorIteratorBaseEENKUlvE0_clEvENKUlvE_clEvEUldE_St5arrayIPcLm2EEEEviT0_T1_,(.L_x_23243 - _ZN2at6native29vectorized_elementwise_kernelILi8EZZZNS0_19signbit_kernel_cudaERNS_18TensorIteratorBaseEENKUlvE0_clEvENKUlvE_clEvEUldE_St5arrayIPcLm2EEEEviT0_T1_)
        .other          _ZN2at6native29vectorized_elementwise_kernelILi8EZZZNS0_19signbit_kernel_cudaERNS_18TensorIteratorBaseEENKUlvE0_clEvENKUlvE_clEvEUldE_St5arrayIPcLm2EEEEviT0_T1_,@"STO_CUDA_ENTRY STV_DEFAULT"
_ZN2at6native29vectorized_elementwise_kernelILi8EZZZNS0_19signbit_kernel_cudaERNS_18TensorIteratorBaseEENKUlvE0_clEvENKUlvE_clEvEUldE_St5arrayIPcLm2EEEEviT0_T1_:
.text._ZN2at6native29vectorized_elementwise_kernelILi8EZZZNS0_19signbit_kernel_cudaERNS_18TensorIteratorBaseEENKUlvE0_clEvENKUlvE_clEvEUldE_St5arrayIPcLm2EEEEviT0_T1_:
[----:B------:R-:W-:Y:S01]  /*0000*/  LDC R1, c[0x0][0x37c] ;  /* 0x0000df00ff017b82 */ /* 0x000fe20000000800 */
[----:B------:R-:W-:Y:S05]  /*0010*/  EXIT ;  /* 0x000000000000794d */ /* 0x000fea0003800000 */
.L_x_2295:
        /* <DEDUP_REMOVED lines=14> */
.L_x_23243:


//--------------------- .text._ZN2at6native18elementwise_kernelILi128ELi4EZNS0_15gpu_kernel_implIZZZNS0_19signbit_kernel_cudaERNS_18TensorIteratorBaseEENKUlvE_clEvENKUlvE3_clEvEUlsE_EEvS4_RKT_EUliE_EEviT1_ --------------------------
	.section	.text._ZN2at6native18elementwise_kernelILi128ELi4EZNS0_15gpu_kernel_implIZZZNS0_19signbit_kernel_cudaERNS_18TensorIteratorBaseEENKUlvE_clEvENKUlvE3_clEvEUlsE_EEvS4_RKT_EUliE_EEviT1_,"ax",@progbits
	.align	128
        .global         _ZN2at6native18elementwise_kernelILi128ELi4EZNS0_15gpu_kernel_implIZZZNS0_19signbit_kernel_cudaERNS_18TensorIteratorBaseEENKUlvE_clEvENKUlvE3_clEvEUlsE_EEvS4_RKT_EUliE_EEviT1_
        .type           _ZN2at6native18elementwise_kernelILi128ELi4EZNS0_15gpu_kernel_implIZZZNS0_19signbit_kernel_cudaERNS_18TensorIteratorBaseEENKUlvE_clEvENKUlvE3_clEvEUlsE_EEvS4_RKT_EUliE_EEviT1_,@function
        .size           _ZN2at6native18elementwise_kernelILi128ELi4EZNS0_15gpu_kernel_implIZZZNS0_19signbit_kernel_cudaERNS_18TensorIteratorBaseEENKUlvE_clEvENKUlvE3_clEvEUlsE_EEvS4_RKT_EUliE_EEviT1_,(.L_x_23244 - _ZN2at6native18elementwise_kernelILi128ELi4EZNS0_15gpu_kernel_implIZZZNS0_19signbit_kernel_cudaERNS_18TensorIteratorBaseEENKUlvE_clEvENKUlvE3_clEvEUlsE_EEvS4_RKT_EUliE_EEviT1_)
        .other          _ZN2at6native18elementwise_kernelILi128ELi4EZNS0_15gpu_kernel_implIZZZNS0_19signbit_kernel_cudaERNS_18TensorIteratorBaseEENKUlvE_clEvENKUlvE3_clEvEUlsE_EEvS4_RKT_EUliE_EEviT1_,@"STO_CUDA_ENTRY STV_DEFAULT"
_ZN2at6native18elementwise_kernelILi128ELi4EZNS0_15gpu_kernel_implIZZZNS0_19signbit_kernel_cudaERNS_18TensorIteratorBaseEENKUlvE_clEvENKUlvE3_clEvEUlsE_EEvS4_RKT_EUliE_EEviT1_:
.text._ZN2at6native18elementwise_kernelILi128ELi4EZNS0_15gpu_kernel_implIZZZNS0_19signbit_kernel_cudaERNS_18TensorIteratorBaseEENKUlvE_clEvENKUlvE3_clEvEUlsE_EEvS4_RKT_EUliE_EEviT1_:
        /* <DEDUP_REMOVED lines=319> */
.L_x_2298:
        /* <DEDUP_REMOVED lines=14> */
[----:B------:R0:W5:Y:S01]  /*14d0*/  LDG.E.S8 R0, desc[UR36][R2.64] ;  /* 0x0000002402007981 */ /* 0x000162000c1e1300 */
[----:B------:R-:W-:Y:S05]  /*14e0*/  BRA `(.L_x_2304) ;  /* 0x0000000c00547947 */ /* 0x000fea0003800000 */
.L_x_2302:
[----:B------:R0:W5:Y:S01]  /*14f0*/  LDG.E.U8 R0, desc[UR36][R2.64] ;  /* 0x0000002402007981 */ /* 0x000162000c1e1100 */
[----:B------:R-:W-:Y:S05]  /*1500*/  BRA `(.L_x_2304) ;  /* 0x0000000c004c7947 */ /* 0x000fea0003800000 */
.L_x_2301:
[----:B------:R-:W-:-:S09]  /*1510*/  UISETP.NE.AND UP0, UPT, UR4, 0x2, UPT ;  /* 0x000000020400788c */ /* 0x000fd2000bf05270 */
[----:B------:R-:W-:Y:S05]  /*1520*/  BRA.U !UP0, `(.L_x_2305) ;  /* 0x0000000108207547 */ /* 0x000fea000b800000 */
[----:B------:R-:W-:-:S09]  /*1530*/  UISETP.NE.AND UP0, UPT, UR4, 0x3, UPT ;  /* 0x000000030400788c */ /* 0x000fd2000bf05270 */
[----:B------:R-:W-:Y:S05]  /*1540*/  BRA.U !UP0, `(.L_x_2306) ;  /* 0x0000000108107547 */ /* 0x000fea000b800000 */
[----:B------:R-:W-:-:S09]  /*1550*/  UISETP.NE.AND UP0, UPT, UR4, 0x4, UPT ;  /* 0x000000040400788c */ /* 0x000fd2000bf05270 */
[----:B------:R-:W-:Y:S05]  /*1560*/  BRA.U UP0, `(.L_x_2303) ;  /* 0x0000000900b07547 */ /* 0x000fea000b800000 */
[----:B------:R0:W5:Y:S01]  /*1570*/  LDG.E.U16 R0, desc[UR36][R2.64] ;  /* 0x0000002402007981 */ /* 0x000162000c1e1500 */
[----:B------:R-:W-:Y:S05]  /*1580*/  BRA `(.L_x_2304) ;  /* 0x0000000c002c7947 */ /* 0x000fea0003800000 */
.L_x_2306:
[----:B------:R0:W5:Y:S01]  /*1590*/  LDG.E.U16 R0, desc[UR36][R2.64] ;  /* 0x0000002402007981 */ /* 0x000162000c1e1500 */
[----:B------:R-:W-:Y:S05]  /*15a0*/  BRA `(.L_x_2304) ;  /* 0x0000000c00247947 */ /* 0x000fea0003800000 */
.L_x_2305:
[----:B------:R0:W5:Y:S01]  /*15b0*/  LDG.E.U16 R0, desc[UR36][R2.64] ;  /* 0x0000002402007981 */ /* 0x000162000c1e1500 */
[----:B------:R-:W-:Y:S05]  /*15c0*/  BRA `(.L_x_2304) ;  /* 0x0000000c001c7947 */ /* 0x000fea0003800000 */
.L_x_2300:
[----:B------:R-:W-:-:S09]  /*15d0*/  UISETP.GT.AND UP0, UPT, UR4, 0x6, UPT ;  /* 0x000000060400788c */ /* 0x000fd2000bf04270 */
[----:B------:R-:W-:Y:S05]  /*15e0*/  BRA.U UP0, `(.L_x_2307) ;  /* 0x0000000100307547 */ /* 0x000fea000b800000 */
[----:B------:R-:W-:-:S09]  /*15f0*/  UISETP.NE.AND UP0, UPT, UR4, 0x5, UPT ;  /* 0x000000050400788c */ /* 0x000fd2000bf05270 */
[----:B------:R-:W-:Y:S05]  /*1600*/  BRA.U !UP0, `(.L_x_2308) ;  /* 0x0000000108147547 */ /* 0x000fea000b800000 */
[----:B------:R-:W-:-:S09]  /*1610*/  UISETP.NE.AND UP0, UPT, UR4, 0x6, UPT ;  /* 0x000000060400788c */ /* 0x000fd2000bf05270 */
[----:B------:R-:W-:Y:S05]  /*1620*/  BRA.U UP0, `(.L_x_2303) ;  /* 0x0000000900807547 */ /* 0x000fea000b800000 */
[----:B------:R-:W2:Y:S02]  /*1630*/  LDG.E R2, desc[UR36][R2.64] ;  /* 0x0000002402027981 */ /* 0x000ea4000c1e1900 */
[----:B--2---:R3:W4:Y:S01]  /*1640*/  F2I.FTZ.TRUNC.NTZ R0, R2 ;  /* 0x0000000200007305 */ /* 0x004722000021f100 */
[----:B------:R-:W-:Y:S05]  /*1650*/  BRA `(.L_x_2304) ;  /* 0x0000000800f87947 */ /* 0x000fea0003800000 */
.L_x_2308:
[----:B------:R-:W2:Y:S02]  /*1660*/  LDG.E.U16 R4, desc[UR36][R2.64] ;  /* 0x0000002402047981 */ /* 0x000ea4000c1e1500 */
[----:B--2---:R-:W-:-:S06]  /*1670*/  HADD2.F32 R4, -RZ, R4.H0_H0 ;  /* 0x20000004ff047230 */ /* 0x004fcc0000004100 */
[----:B------:R-:W0:Y:S02]  /*1680*/  F2I.FTZ.TRUNC.NTZ R4, R4 ;  /* 0x0000000400047305 */ /* 0x000e24000021f100 */
[----:B0-----:R-:W-:Y:S01]  /*1690*/  PRMT R0, R4, 0x7610, R0 ;  /* 0x0000761004007816 */ /* 0x001fe20000000000 */
[----:B------:R-:W-:Y:S06]  /*16a0*/  BRA `(.L_x_2304) ;  /* 0x0000000800e47947 */ /* 0x000fec0003800000 */
.L_x_2307:
[----:B------:R-:W-:-:S09]  /*16b0*/  UISETP.NE.AND UP0, UPT, UR4, 0x7, UPT ;  /* 0x000000070400788c */ /* 0x000fd2000bf05270 */
[----:B------:R-:W-:Y:S05]  /*16c0*/  BRA.U !UP0, `(.L_x_2309) ;  /* 0x0000000108307547 */ /* 0x000fea000b800000 */
[----:B------:R-:W-:-:S09]  /*16d0*/  UISETP.NE.AND UP0, UPT, UR4, 0x8, UPT ;  /* 0x000000080400788c */ /* 0x000fd2000bf05270 */
[----:B------:R-:W-:Y:S05]  /*16e0*/  BRA.U !UP0, `(.L_x_2310) ;  /* 0x0000000108147547 */ /* 0x000fea000b800000 */
[----:B------:R-:W-:-:S09]  /*16f0*/  UISETP.NE.AND UP0, UPT, UR4, 0x9, UPT ;  /* 0x000000090400788c */ /* 0x000fd2000bf05270 */
[----:B------:R-:W-:Y:S05]  /*1700*/  BRA.U UP0, `(.L_x_2303) ;  /* 0x0000000900487547 */ /* 0x000fea000b800000 */
[----:B------:R-:W2:Y:S02]  /*1710*/  LDG.E R2, desc[UR36][R2.64] ;  /* 0x0000002402027981 */ /* 0x000ea4000c1e1900 */
[----:B--2---:R0:W1:Y:S01]  /*1720*/  F2I.FTZ.TRUNC.NTZ R0, R2 ;  /* 0x0000000200007305 */ /* 0x004062000021f100 */
[----:B------:R-:W-:Y:S05]  /*1730*/  BRA `(.L_x_2304) ;  /* 0x0000000800c07947 */ /* 0x000fea0003800000 */
.L_x_2310:
[----:B------:R-:W2:Y:S02]  /*1740*/  LDG.E.U16 R2, desc[UR36][R2.64] ;  /* 0x0000002402027981 */ /* 0x000ea4000c1e1500 */
[----:B--2---:R-:W-:-:S06]  /*1750*/  HADD2.F32 R4, -RZ, R2.H0_H0 ;  /* 0x20000002ff047230 */ /* 0x004fcc0000004100 */
[----:B------:R-:W0:Y:S02]  /*1760*/  F2I.FTZ.TRUNC.NTZ R4, R4 ;  /* 0x0000000400047305 */ /* 0x000e24000021f100 */
[----:B0-----:R-:W-:Y:S01]  /*1770*/  PRMT R0, R4, 0x7610, R0 ;  /* 0x0000761004007816 */ /* 0x001fe20000000000 */
[----:B------:R-:W-:Y:S06]  /*1780*/  BRA `(.L_x_2304) ;  /* 0x0000000800ac7947 */ /* 0x000fec0003800000 */
.L_x_2309:
[----:B------:R-:W2:Y:S02]  /*1790*/  LDG.E.64 R2, desc[UR36][R2.64] ;  /* 0x0000002402027981 */ /* 0x000ea4000c1e1b00 */
[----:B--2---:R0:W1:Y:S02]  /*17a0*/  F2I.F64.TRUNC R0, R2 ;  /* 0x0000000200007311 */ /* 0x004064000030d100 */
[----:B01----:R-:W-:Y:S05]  /*17b0*/  BRA `(.L_x_2304) ;  /* 0x0000000800a07947 */ /* 0x003fea0003800000 */
.L_x_2299:
        /* <DEDUP_REMOVED lines=10> */
[----:B------:R-:W-:Y:S01]  /*1860*/  SEL R0, RZ, 0x1, !P0 ;  /* 0x00000001ff007807 */ /* 0x000fe20004000000 */
[----:B------:R-:W-:Y:S08]  /*1870*/  BRA `(.L_x_2304) ;  /* 0x0000000800707947 */ /* 0x000ff00003800000 */
.L_x_2313:
[----:B------:R-:W2:Y:S02]  /*1880*/  LDG.E.64 R2, desc[UR36][R2.64] ;  /* 0x0000002402027981 */ /* 0x000ea4000c1e1b00 */
[----:B--2---:R3:W4:Y:S02]  /*1890*/  F2I.F64.TRUNC R0, R2 ;  /* 0x0000000200007311 */ /* 0x004724000030d100 */
[----:B---34-:R-:W-:Y:S05]  /*18a0*/  BRA `(.L_x_2304) ;  /* 0x0000000800647947 */ /* 0x018fea0003800000 */
.L_x_2312:
        /* <DEDUP_REMOVED lines=23> */
[----:B------:R-:W-:-:S06]  /*1a20*/  LOP3.LUT R5, R5, 0x80000000, R0, 0xf8, !PT ;  /* 0x8000000005057812 */ /* 0x000fcc00078ef800 */
[----:B------:R-:W0:Y:S02]  /*1a30*/  F2I.FTZ.TRUNC.NTZ R5, R5 ;  /* 0x0000000500057305 */ /* 0x000e24000021f100 */
[----:B0-----:R-:W-:Y:S01]  /*1a40*/  PRMT R0, R5, 0x7610, R0 ;  /* 0x0000761005007816 */ /* 0x001fe20000000000 */
[----:B------:R-:W-:Y:S06]  /*1a50*/  BRA `(.L_x_2304) ;  /* 0x0000000400f87947 */ /* 0x000fec0003800000 */
.L_x_2315:
        /* <DEDUP_REMOVED lines=10> */
[----:B------:R-:W-:-:S06]  /*1b00*/  LOP3.LUT R5, R0, 0x80000000, R5, 0xf8, !PT ;  /* 0x8000000000057812 */ /* 0x000fcc00078ef805 */
[----:B------:R-:W0:Y:S02]  /*1b10*/  F2I.FTZ.TRUNC.NTZ R5, R5 ;  /* 0x0000000500057305 */ /* 0x000e24000021f100 */
[----:B0-----:R-:W-:Y:S01]  /*1b20*/  PRMT R0, R5, 0x7610, R0 ;  /* 0x0000761005007816 */ /* 0x001fe20000000000 */
[----:B------:R-:W-:Y:S06]  /*1b30*/  BRA `(.L_x_2304) ;  /* 0x0000000400c07947 */ /* 0x000fec0003800000 */
.L_x_2314:
[----:B------:R-:W2:Y:S02]  /*1b40*/  LDG.E.U16 R4, desc[UR36][R2.64] ;  /* 0x0000002402047981 */ /* 0x000ea4000c1e1500 */
[----:B--2---:R-:W-:-:S06]  /*1b50*/  SHF.L.U32 R4, R4, 0x10, RZ ;  /* 0x0000001004047819 */ /* 0x004fcc00000006ff */
[----:B------:R-:W0:Y:S02]  /*1b60*/  F2I.FTZ.TRUNC.NTZ R4, R4 ;  /* 0x0000000400047305 */ /* 0x000e24000021f100 */
[----:B0-----:R-:W-:Y:S01]  /*1b70*/  PRMT R0, R4, 0x7610, R0 ;  /* 0x0000761004007816 */ /* 0x001fe20000000000 */
[----:B------:R-:W-:Y:S06]  /*1b80*/  BRA `(.L_x_2304) ;  /* 0x0000000400ac7947 */ /* 0x000fec0003800000 */
.L_x_2311:
        /* <DEDUP_REMOVED lines=10> */
.L_x_2318:
        /* <DEDUP_REMOVED lines=21> */
.L_x_2322:
[----:B------:R-:W-:Y:S05]  /*1d80*/  BSYNC.RECONVERGENT B1 ;  /* 0x0000000000017941 */ /* 0x000fea0003800200 */
.L_x_2321:
[----:B------:R-:W-:Y:S01]  /*1d90*/  IMAD.SHL.U32 R0, R0, 0x100000, RZ ;  /* 0x0010000000007824 */ /* 0x000fe200078e00ff */
[----:B------:R-:W-:-:S04]  /*1da0*/  LEA R2, R2, 0x3b800000, 0x17 ;  /* 0x3b80000002027811 */ /* 0x000fc800078eb8ff */
[----:B------:R-:W-:-:S07]  /*1db0*/  LOP3.LUT R4, R2, R0, R7, 0xfe, !PT ;  /* 0x0000000002047212 */ /* 0x000fce00078efe07 */
.L_x_2320:
[----:B------:R-:W-:Y:S05]  /*1dc0*/  BSYNC.RECONVERGENT B0 ;  /* 0x0000000000007941 */ /* 0x000fea0003800200 */
.L_x_2319:
[----:B------:R-:W0:Y:S02]  /*1dd0*/  F2I.FTZ.TRUNC.NTZ R4, R4 ;  /* 0x0000000400047305 */ /* 0x000e24000021f100 */
[----:B0-----:R-:W-:Y:S01]  /*1de0*/  PRMT R0, R4, 0x7610, R0 ;  /* 0x0000761004007816 */ /* 0x001fe20000000000 */
[----:B------:R-:W-:Y:S06]  /*1df0*/  BRA `(.L_x_2304) ;  /* 0x0000000400107947 */ /* 0x000fec0003800000 */
.L_x_2317:
        /* <DEDUP_REMOVED lines=21> */
.L_x_2326:
[----:B------:R-:W-:Y:S05]  /*1f50*/  BSYNC.RECONVERGENT B1 ;  /* 0x0000000000017941 */ /* 0x000fea0003800200 */
.L_x_2325:
[----:B------:R-:W-:Y:S01]  /*1f60*/  IMAD.SHL.U32 R0, R0, 0x200000, RZ ;  /* 0x0020000000007824 */ /* 0x000fe200078e00ff */
[----:B------:R-:W-:-:S04]  /*1f70*/  LEA R2, R2, 0x37800000, 0x17 ;  /* 0x3780000002027811 */ /* 0x000fc800078eb8ff */
[----:B------:R-:W-:-:S07]  /*1f80*/  LOP3.LUT R4, R2, R0, R7, 0xfe, !PT ;  /* 0x0000000002047212 */ /* 0x000fce00078efe07 */
.L_x_2324:
[----:B------:R-:W-:Y:S05]  /*1f90*/  BSYNC.RECONVERGENT B0 ;  /* 0x0000000000007941 */ /* 0x000fea0003800200 */
.L_x_2323:
[----:B------:R-:W0:Y:S02]  /*1fa0*/  F2I.FTZ.TRUNC.NTZ R4, R4 ;  /* 0x0000000400047305 */ /* 0x000e24000021f100 */
[----:B0-----:R-:W-:Y:S01]  /*1fb0*/  PRMT R0, R4, 0x7610, R0 ;  /* 0x0000761004007816 */ /* 0x001fe20000000000 */
[----:B------:R-:W-:Y:S06]  /*1fc0*/  BRA `(.L_x_2304) ;  /* 0x00000000009c7947 */ /* 0x000fec0003800000 */
.L_x_2316:
[----:B------:R-:W-:-:S09]  /*1fd0*/  UISETP.NE.AND UP0, UPT, UR4, 0x1c, UPT ;  /* 0x0000001c0400788c */ /* 0x000fd2000bf05270 */
[----:B------:R-:W-:Y:S05]  /*1fe0*/  BRA.U !UP0, `(.L_x_2327) ;  /* 0x0000000108907547 */ /* 0x000fea000b800000 */
[----:B------:R-:W-:-:S09]  /*1ff0*/  UISETP.NE.AND UP0, UPT, UR4, 0x1d, UPT ;  /* 0x0000001d0400788c */ /* 0x000fd2000bf05270 */
[----:B------:R-:W-:Y:S05]  /*2000*/  BRA.U !UP0, `(.L_x_2328) ;  /* 0x0000000108807547 */ /* 0x000fea000b800000 */
[----:B------:R-:W-:-:S09]  /*2010*/  UISETP.NE.AND UP0, UPT, UR4, 0x2c, UPT ;  /* 0x0000002c0400788c */ /* 0x000fd2000bf05270 */
[----:B------:R-:W-:Y:S05]  /*2020*/  BRA.U !UP0, `(.L_x_2329) ;  /* 0x0000000108487547 */ /* 0x000fea000b800000 */
.L_x_2303:
        /* <DEDUP_REMOVED lines=16> */
.L_x_2330:
[----:B------:R-:W-:Y:S01]  /*2130*/  PRMT R0, RZ, 0x7610, R0 ;  /* 0x00007610ff007816 */ /* 0x000fe20000000000 */
[----:B------:R-:W-:Y:S06]  /*2140*/  BRA `(.L_x_2304) ;  /* 0x00000000003c7947 */ /* 0x000fec0003800000 */
.L_x_2329:
        /* <DEDUP_REMOVED lines=8> */
.L_x_2332:
[----:B------:R-:W-:Y:S05]  /*21d0*/  BSYNC.RECONVERGENT B0 ;  /* 0x0000000000007941 */ /* 0x000fea0003800200 */
.L_x_2331:
[----:B------:R-:W0:Y:S02]  /*21e0*/  F2I.FTZ.TRUNC.NTZ R4, R4 ;  /* 0x0000000400047305 */ /* 0x000e24000021f100 */
[----:B0-----:R-:W-:Y:S01]  /*21f0*/  PRMT R0, R4, 0x7610, R0 ;  /* 0x0000761004007816 */ /* 0x001fe20000000000 */
[----:B------:R-:W-:Y:S06]  /*2200*/  BRA `(.L_x_2304) ;  /* 0x00000000000c7947 */ /* 0x000fec0003800000 */
.L_x_2328:
[----:B------:R2:W5:Y:S01]  /*2210*/  LDG.E.U16 R0, desc[UR36][R2.64] ;  /* 0x0000002402007981 */ /* 0x000562000c1e1500 */
[----:B------:R-:W-:Y:S05]  /*2220*/  BRA `(.L_x_2304) ;  /* 0x0000000000047947 */ /* 0x000fea0003800000 */
.L_x_2327:
[----:B------:R1:W5:Y:S02]  /*2230*/  LDG.E.U16 R0, desc[UR36][R2.64] ;  /* 0x0000002402007981 */ /* 0x000364000c1e1500 */
.L_x_2304:
[----:B------:R-:W0:Y:S01]  /*2240*/  LDCU.64 UR6, c[0x0][0x580] ;  /* 0x0000b000ff0677ac */ /* 0x000e220008000a00 */
[----:B-1--45:R-:W-:Y:S01]  /*2250*/  LOP3.LUT R0, R0, 0xffff, RZ, 0xc0, !PT ;  /* 0x0000ffff00007812 */ /* 0x032fe200078ec0ff */
[----:B------:R-:W-:Y:S01]  /*2260*/  BSSY.RECONVERGENT B6, `(.L_x_2333) ;  /* 0x00000d9000067945 */ /* 0x000fe20003800200 */
[----:B------:R-:W-:Y:S02]  /*2270*/  UPRMT UR4, UR42, 0x9910, URZ ;  /* 0x000099102a047896 */ /* 0x000fe400080000ff */
[----:B------:R-:W-:Y:S02]  /*2280*/  SHF.R.U32.HI R9, RZ, 0xf, R0 ;  /* 0x0000000fff097819 */ /* 0x000fe40000011600 */
[----:B------:R-:W-:Y:S01]  /*2290*/  UISETP.GT.AND UP0, UPT, UR4, 0x9, UPT ;  /* 0x000000090400788c */ /* 0x000fe2000bf04270 */
[----:B0-23--:R-:W-:-:S05]  /*22a0*/  IADD3 R2, P0, PT, R16, UR6, RZ ;  /* 0x0000000610027c10 */ /* 0x00dfca000ff1e0ff */
        /* <DEDUP_REMOVED lines=12> */
.L_x_2337:
[----:B------:R3:W-:Y:S01]  /*2370*/  STG.E.U8 desc[UR36][R2.64], R9 ;  /* 0x0000000902007986 */ /* 0x0007e2000c101124 */
[----:B------:R-:W-:Y:S05]  /*2380*/  BRA `(.L_x_2339) ;  /* 0x0000000c00187947 */ /* 0x000fea0003800000 */
.L_x_2336:
[----:B------:R-:W-:-:S09]  /*2390*/  UISETP.NE.AND UP0, UPT, UR4, 0x2, UPT ;  /* 0x000000020400788c */ /* 0x000fd2000bf05270 */
[----:B------:R-:W-:Y:S05]  /*23a0*/  BRA.U !UP0, `(.L_x_2340) ;  /* 0x00000001082c7547 */ /* 0x000fea000b800000 */
[----:B------:R-:W-:-:S09]  /*23b0*/  UISETP.NE.AND UP0, UPT, UR4, 0x3, UPT ;  /* 0x000000030400788c */ /* 0x000fd2000bf05270 */
[----:B------:R-:W-:Y:S05]  /*23c0*/  BRA.U !UP0, `(.L_x_2341) ;  /* 0x0000000108187547 */ /* 0x000fea000b800000 */
[----:B------:R-:W-:-:S09]  /*23d0*/  UISETP.NE.AND UP0, UPT, UR4, 0x4, UPT ;  /* 0x000000040400788c */ /* 0x000fd2000bf05270 */
[----:B------:R-:W-:Y:S05]  /*23e0*/  BRA.U UP0, `(.L_x_2338) ;  /* 0x0000000900687547 */ /* 0x000fea000b800000 */
[----:B------:R-:W-:Y:S01]  /*23f0*/  LOP3.LUT R4, R9, 0xffff, RZ, 0xc0, !PT ;  /* 0x0000ffff09047812 */ /* 0x000fe200078ec0ff */
[----:B------:R-:W-:-:S05]  /*2400*/  HFMA2 R5, -RZ, RZ, 0, 0 ;  /* 0x00000000ff057431 */ /* 0x000fca00000001ff */
[----:B------:R0:W-:Y:S01]  /*2410*/  STG.E.64 desc[UR36][R2.64], R4 ;  /* 0x0000000402007986 */ /* 0x0001e2000c101b24 */
[----:B------:R-:W-:Y:S05]  /*2420*/  BRA `(.L_x_2339) ;  /* 0x0000000800f07947 */ /* 0x000fea0003800000 */
.L_x_2341:
[----:B------:R-:W-:-:S05]  /*2430*/  LOP3.LUT R9, R9, 0xffff, RZ, 0xc0, !PT ;  /* 0x0000ffff09097812 */ /* 0x000fca00078ec0ff */
[----:B------:R1:W-:Y:S01]  /*2440*/  STG.E desc[UR36][R2.64], R9 ;  /* 0x0000000902007986 */ /* 0x0003e2000c101924 */
[----:B------:R-:W-:Y:S05]  /*2450*/  BRA `(.L_x_2339) ;  /* 0x0000000800e47947 */ /* 0x000fea0003800000 */
.L_x_2340:
[----:B------:R2:W-:Y:S01]  /*2460*/  STG.E.U16 desc[UR36][R2.64], R9 ;  /* 0x0000000902007986 */ /* 0x0005e2000c101524 */
[----:B------:R-:W-:Y:S05]  /*2470*/  BRA `(.L_x_2339) ;  /* 0x0000000800dc7947 */ /* 0x000fea0003800000 */
.L_x_2335:
        /* <DEDUP_REMOVED lines=9> */
.L_x_2343:
[----:B------:R-:W0:Y:S02]  /*2510*/  I2F.U16 R0, R9 ;  /* 0x0000000900007306 */ /* 0x000e240000101000 */
[----:B0-----:R-:W-:-:S05]  /*2520*/  F2FP.F16.F32.PACK_AB R0, RZ, R0 ;  /* 0x00000000ff00723e */ /* 0x001fca00000000ff */
[----:B------:R0:W-:Y:S01]  /*2530*/  STG.E.U16 desc[UR36][R2.64], R0 ;  /* 0x0000000002007986 */ /* 0x0001e2000c101524 */
[----:B------:R-:W-:Y:S05]  /*2540*/  BRA `(.L_x_2339) ;  /* 0x0000000800a87947 */ /* 0x000fea0003800000 */
.L_x_2342:
        /* <DEDUP_REMOVED lines=10> */
.L_x_2345:
[----:B------:R-:W0:Y:S02]  /*25f0*/  I2F.U16 R9, R9 ;  /* 0x0000000900097306 */ /* 0x000e240000101000 */
[----:B0-----:R-:W-:-:S04]  /*2600*/  F2FP.F16.F32.PACK_AB R5, RZ, R9 ;  /* 0x00000009ff05723e */ /* 0x001fc800000000ff */
[----:B------:R-:W-:-:S05]  /*2610*/  PRMT R5, R5, 0x5410, RZ ;  /* 0x0000541005057816 */ /* 0x000fca00000000ff */
[----:B------:R0:W-:Y:S01]  /*2620*/  STG.E desc[UR36][R2.64], R5 ;  /* 0x0000000502007986 */ /* 0x0001e2000c101924 */
[----:B------:R-:W-:Y:S05]  /*2630*/  BRA `(.L_x_2339) ;  /* 0x00000008006c7947 */ /* 0x000fea0003800000 */
.L_x_2344:
[----:B------:R-:W0:Y:S02]  /*2640*/  I2F.F64.U16 R4, R9 ;  /* 0x0000000900047312 */ /* 0x000e240000101800 */
[----:B0-----:R0:W-:Y:S01]  /*2650*/  STG.E.64 desc[UR36][R2.64], R4 ;  /* 0x0000000402007986 */ /* 0x0011e2000c101b24 */
[----:B------:R-:W-:Y:S05]  /*2660*/  BRA `(.L_x_2339) ;  /* 0x0000000800607947 */ /* 0x000fea0003800000 */
.L_x_2334:
        /* <DEDUP_REMOVED lines=10> */
.L_x_2348:
[----:B------:R-:W-:Y:S01]  /*2710*/  CS2R R6, SRZ ;  /* 0x0000000000067805 */ /* 0x000fe2000001ff00 */
[----:B------:R-:W0:Y:S04]  /*2720*/  I2F.F64.U16 R4, R9 ;  /* 0x0000000900047312 */ /* 0x000e280000101800 */
[----:B0-----:R0:W-:Y:S01]  /*2730*/  STG.E.128 desc[UR36][R2.64], R4 ;  /* 0x0000000402007986 */ /* 0x0011e2000c101d24 */
[----:B------:R-:W-:Y:S05]  /*2740*/  BRA `(.L_x_2339) ;  /* 0x0000000800287947 */ /* 0x000fea0003800000 */
.L_x_2347:
        /* <DEDUP_REMOVED lines=17> */
.L_x_2352:
[----:B------:R-:W-:Y:S05]  /*2860*/  BSYNC.RECONVERGENT B0 ;  /* 0x0000000000007941 */ /* 0x000fea0003800200 */
.L_x_2351:
[----:B------:R0:W-:Y:S01]  /*2870*/  STG.E.U8 desc[UR36][R2.64], R5 ;  /* 0x0000000502007986 */ /* 0x0001e2000c101124 */
[----:B------:R-:W-:Y:S05]  /*2880*/  BRA `(.L_x_2339) ;  /* 0x0000000400d87947 */ /* 0x000fea0003800000 */
.L_x_2350:
        /* <DEDUP_REMOVED lines=8> */
[----:B------:R-:W-:Y:S02]  /*2910*/  @!P0 LOP3.LUT R0, R9, 0x80, RZ, 0xfc, !PT ;  /* 0x0000008009008812 */ /* 0x000fe400078efcff */
[----:B------:R-:W-:Y:S02]  /*2920*/  @P0 SHF.R.U32.HI R4, RZ, 0x15, R7 ;  /* 0x00000015ff040819 */ /* 0x000fe40000011607 */
[----:B0-----:R-:W0:Y:S02]  /*2930*/  @!P0 I2F.U16 R5, R0 ;  /* 0x0000000000058306 */ /* 0x001e240000101000 */
[----:B------:R-:W-:-:S04]  /*2940*/  @P0 LOP3.LUT R4, R4, 0x1, RZ, 0xc0, !PT ;  /* 0x0000000104040812 */ /* 0x000fc800078ec0ff */
[----:B------:R-:W-:-:S04]  /*2950*/  @P0 IADD3 R4, PT, PT, R7, 0x80fffff, R4 ;  /* 0x080fffff07040810 */ /* 0x000fc80007ffe004 */
[----:B------:R-:W-:Y:S01]  /*2960*/  @P0 SHF.R.U32.HI R7, RZ, 0x15, R4 ;  /* 0x00000015ff070819 */ /* 0x000fe20000011604 */
[----:B0-----:R0:W-:Y:S04]  /*2970*/  @!P0 STG.E.U8 desc[UR36][R2.64], R5 ;  /* 0x0000000502008986 */ /* 0x0011e8000c101124 */
[----:B------:R0:W-:Y:S01]  /*2980*/  @P0 STG.E.U8 desc[UR36][R2.64], R7 ;  /* 0x0000000702000986 */ /* 0x0001e2000c101124 */
[----:B------:R-:W-:Y:S05]  /*2990*/  BRA `(.L_x_2339) ;  /* 0x0000000400947947 */ /* 0x000fea0003800000 */
.L_x_2349:
[----:B------:R-:W0:Y:S02]  /*29a0*/  I2F.U16 R0, R9 ;  /* 0x0000000900007306 */ /* 0x000e240000101000 */
[----:B0-----:R-:W-:-:S05]  /*29b0*/  F2FP.BF16.F32.PACK_AB R0, RZ, R0 ;  /* 0x00000000ff00723e */ /* 0x001fca00000010ff */
[----:B------:R0:W-:Y:S01]  /*29c0*/  STG.E.U16 desc[UR36][R2.64], R0 ;  /* 0x0000000002007986 */ /* 0x0001e2000c101524 */
[----:B------:R-:W-:Y:S05]  /*29d0*/  BRA `(.L_x_2339) ;  /* 0x0000000400847947 */ /* 0x000fea0003800000 */
.L_x_2346:
        /* <DEDUP_REMOVED lines=10> */
.L_x_2355:
        /* <DEDUP_REMOVED lines=12> */
.L_x_2358:
[----:B------:R-:W-:-:S04]  /*2b40*/  SHF.R.U32.HI R0, RZ, 0x14, R9 ;  /* 0x00000014ff007819 */ /* 0x000fc80000011609 */
[----:B------:R-:W-:-:S04]  /*2b50*/  LOP3.LUT R0, R0, 0x1, RZ, 0xc0, !PT ;  /* 0x0000000100007812 */ /* 0x000fc800078ec0ff */
[----:B------:R-:W-:-:S04]  /*2b60*/  IADD3 R0, PT, PT, R9, 0x487ffff, R0 ;  /* 0x0487ffff09007810 */ /* 0x000fc80007ffe000 */
[----:B------:R-:W-:-:S04]  /*2b70*/  SHF.R.U32.HI R0, RZ, 0x14, R0 ;  /* 0x00000014ff007819 */ /* 0x000fc80000011600 */
[----:B------:R-:W-:-:S07]  /*2b80*/  LOP3.LUT R4, R0, 0xff, RZ, 0xc0, !PT ;  /* 0x000000ff00047812 */ /* 0x000fce00078ec0ff */
.L_x_2359:
[----:B------:R-:W-:-:S07]  /*2b90*/  PRMT R0, R4, 0x7610, R0 ;  /* 0x0000761004007816 */ /* 0x000fce0000000000 */
.L_x_2357:
[----:B------:R-:W-:Y:S05]  /*2ba0*/  BSYNC.RECONVERGENT B0 ;  /* 0x0000000000007941 */ /* 0x000fea0003800200 */
.L_x_2356:
[----:B------:R0:W-:Y:S01]  /*2bb0*/  STG.E.U8 desc[UR36][R2.64], R0 ;  /* 0x0000000002007986 */ /* 0x0001e2000c101124 */
[----:B------:R-:W-:Y:S05]  /*2bc0*/  BRA `(.L_x_2339) ;  /* 0x0000000400087947 */ /* 0x000fea0003800000 */
.L_x_2354:
[----:B------:R-:W0:Y:S01]  /*2bd0*/  I2F.U16 R5, R9 ;  /* 0x0000000900057306 */ /* 0x000e220000101000 */
[----:B------:R-:W-:Y:S01]  /*2be0*/  BSSY.RECONVERGENT B0, `(.L_x_2360) ;  /* 0x0000012000007945 */ /* 0x000fe20003800200 */
[----:B------:R-:W-:Y:S01]  /*2bf0*/  IMAD.MOV.U32 R0, RZ, RZ, 0x80 ;  /* 0x00000080ff007424 */ /* 0x000fe200078e00ff */
[----:B0-----:R-:W-:-:S13]  /*2c00*/  ISETP.GT.U32.AND P0, PT, R5, 0x477fffff, PT ;  /* 0x477fffff0500780c */ /* 0x001fda0003f04070 */
[----:B------:R-:W-:Y:S05]  /*2c10*/  @P0 BRA `(.L_x_2361) ;  /* 0x0000000000380947 */ /* 0x000fea0003800000 */
[----:B------:R-:W-:-:S13]  /*2c20*/  ISETP.GT.U32.AND P0, PT, R5, 0x37ffffff, PT ;  /* 0x37ffffff0500780c */ /* 0x000fda0003f04070 */
[----:B------:R-:W-:Y:S05]  /*2c30*/  @P0 BRA `(.L_x_2362) ;  /* 0x0000000000180947 */ /* 0x000fea0003800000 */
[----:B------:R-:W-:Y:S02]  /*2c40*/  LOP3.LUT R4, R9, 0x40, RZ, 0xfc, !PT ;  /* 0x0000004009047812 */ /* 0x000fe400078efcff */
[----:B------:R-:W-:-:S04]  /*2c50*/  PRMT R0, RZ, 0x7610, R0 ;  /* 0x00007610ff007816 */ /* 0x000fc80000000000 */
[----:B------:R-:W0:Y:S02]  /*2c60*/  I2F.U16 R4, R4 ;  /* 0x0000000400047306 */ /* 0x000e240000101000 */
[----:B0-----:R-:W-:-:S13]  /*2c70*/  LOP3.LUT P0, R5, R4, 0xff, RZ, 0xc0, !PT ;  /* 0x000000ff04057812 */ /* 0x001fda000780c0ff */
[----:B------:R-:W-:Y:S05]  /*2c80*/  @!P0 BRA `(.L_x_2361) ;  /* 0x00000000001c8947 */ /* 0x000fea0003800000 */
[----:B------:R-:W-:Y:S05]  /*2c90*/  BRA `(.L_x_2363) ;  /* 0x0000000000147947 */ /* 0x000fea0003800000 */
.L_x_2362:
[----:B------:R-:W-:-:S04]  /*2ca0*/  SHF.R.U32.HI R0, RZ, 0x15, R5 ;  /* 0x00000015ff007819 */ /* 0x000fc80000011605 */
[----:B------:R-:W-:-:S04]  /*2cb0*/  LOP3.LUT R0, R0, 0x1, RZ, 0xc0, !PT ;  /* 0x0000000100007812 */ /* 0x000fc800078ec0ff */
[----:B------:R-:W-:-:S04]  /*2cc0*/  IADD3 R0, PT, PT, R5, 0x88fffff, R0 ;  /* 0x088fffff05007810 */ /* 0x000fc80007ffe000 */
[----:B------:R-:W-:-:S04]  /*2cd0*/  SHF.R.U32.HI R0, RZ, 0x15, R0 ;  /* 0x00000015ff007819 */ /* 0x000fc80000011600 */
[----:B------:R-:W-:-:S07]  /*2ce0*/  LOP3.LUT R5, R0, 0xff, RZ, 0xc0, !PT ;  /* 0x000000ff00057812 */ /* 0x000fce00078ec0ff */
.L_x_2363:
[----:B------:R-:W-:-:S07]  /*2cf0*/  PRMT R0, R5, 0x7610, R0 ;  /* 0x0000761005007816 */ /* 0x000fce0000000000 */
.L_x_2361:
[----:B------:R-:W-:Y:S05]  /*2d00*/  BSYNC.RECONVERGENT B0 ;  /* 0x0000000000007941 */ /* 0x000fea0003800200 */
.L_x_2360:
[----:B------:R0:W-:Y:S01]  /*2d10*/  STG.E.U8 desc[UR36][R2.64], R0 ;  /* 0x0000000002007986 */ /* 0x0001e2000c101124 */
[----:B------:R-:W-:Y:S05]  /*2d20*/  BRA `(.L_x_2339) ;  /* 0x0000000000b07947 */ /* 0x000fea0003800000 */
.L_x_2353:
[----:B------:R-:W-:-:S09]  /*2d30*/  UISETP.NE.AND UP0, UPT, UR4, 0x1c, UPT ;  /* 0x0000001c0400788c */ /* 0x000fd2000bf05270 */
[----:B------:R-:W-:Y:S05]  /*2d40*/  BRA.U !UP0, `(.L_x_2364) ;  /* 0x0000000108a07547 */ /* 0x000fea000b800000 */
[----:B------:R-:W-:-:S09]  /*2d50*/  UISETP.NE.AND UP0, UPT, UR4, 0x1d, UPT ;  /* 0x0000001d0400788c */ /* 0x000fd2000bf05270 */
[----:B------:R-:W-:Y:S05]  /*2d60*/  BRA.U !UP0, `(.L_x_2365) ;  /* 0x0000000108887547 */ /* 0x000fea000b800000 */
[----:B------:R-:W-:-:S09]  /*2d70*/  UISETP.NE.AND UP0, UPT, UR4, 0x2c, UPT ;  /* 0x0000002c0400788c */ /* 0x000fd2000bf05270 */
[----:B------:R-:W-:Y:S05]  /*2d80*/  BRA.U !UP0, `(.L_x_2366) ;  /* 0x0000000108447547 */ /* 0x000fea000b800000 */
.L_x_2338:
        /* <DEDUP_REMOVED lines=16> */
.L_x_2367:
[----:B------:R-:W-:Y:S05]  /*2e90*/  BRA `(.L_x_2339) ;  /* 0x0000000000547947 */ /* 0x000fea0003800000 */
.L_x_2366:
[----:B------:R-:W0:Y:S01]  /*2ea0*/  I2F.U16 R9, R9 ;  /* 0x0000000900097306 */ /* 0x000e220000101000 */
[----:B------:R-:W-:Y:S01]  /*2eb0*/  HFMA2 R5, -RZ, RZ, 0, 1.5199184417724609375e-05 ;  /* 0x000000ffff057431 */ /* 0x000fe200000001ff */
        /* <DEDUP_REMOVED lines=13> */
.L_x_2365:
[----:B------:R-:W-:Y:S01]  /*2f90*/  LOP3.LUT R4, R9, 0xffff, RZ, 0xc0, !PT ;  /* 0x0000ffff09047812 */ /* 0x000fe200078ec0ff */
[----:B------:R-:W-:-:S05]  /*2fa0*/  IMAD.MOV.U32 R5, RZ, RZ, RZ ;  /* 0x000000ffff057224 */ /* 0x000fca00078e00ff */
[----:B------:R0:W-:Y:S01]  /*2fb0*/  STG.E.64 desc[UR36][R2.64], R4 ;  /* 0x0000000402007986 */ /* 0x0001e2000c101b24 */
[----:B------:R-:W-:Y:S05]  /*2fc0*/  BRA `(.L_x_2339) ;  /* 0x0000000000087947 */ /* 0x000fea0003800000 */
.L_x_2364:
[----:B------:R-:W-:-:S05]  /*2fd0*/  LOP3.LUT R9, R9, 0xffff, RZ, 0xc0, !PT ;  /* 0x0000ffff09097812 */ /* 0x000fca00078ec0ff */
[----:B------:R0:W-:Y:S02]  /*2fe0*/  STG.E desc[UR36][R2.64], R9 ;  /* 0x0000000902007986 */ /* 0x0001e4000c101924 */
.L_x_2339:
[----:B------:R-:W-:Y:S05]  /*2ff0*/  BSYNC.RECONVERGENT B6 ;  /* 0x0000000000067941 */ /* 0x000fea0003800200 */
.L_x_2333:
[----:B------:R-:W-:-:S07]  /*3000*/  VIADD R17, R17, 0x80 ;  /* 0x0000008011117836 */ /* 0x000fce0000000000 */
.L_x_2297:
[----:B------:R-:W-:Y:S05]  /*3010*/  BSYNC.RECONVERGENT B7 ;  /* 0x0000000000077941 */ /* 0x000fea0003800200 */
.L_x_2296:
[----:B------:R-:W5:Y:S01]  /*3020*/  LDCU UR4, c[0x0][0x380] ;  /* 0x00007000ff0477ac */ /* 0x000f620008000800 */
[----:B------:R-:W-:Y:S01]  /*3030*/  BSSY.RECONVERGENT B7, `(.L_x_2368) ;  /* 0x00002f3000077945 */ /* 0x000fe20003800200 */
[----:B-----5:R-:W-:-:S13]  /*3040*/  ISETP.GE.AND P0, PT, R17, UR4, PT ;  /* 0x0000000411007c0c */ /* 0x020fda000bf06270 */
[----:B------:R-:W-:Y:S05]  /*3050*/  @P0 BRA `(.L_x_2369) ;  /* 0x0000002c00c00947 */ /* 0x000fea0003800000 */
[----:B------:R-:W5:Y:S01]  /*3060*/  LDCU UR4, c[0x0][0x388] ;  /* 0x00007100ff0477ac */ /* 0x000f620008000800 */
[----:B0-----:R-:W-:Y:S02]  /*3070*/  HFMA2 R0, -RZ, RZ, 0, 0 ;  /* 0x00000000ff007431 */ /* 0x001fe400000001ff */
[----:B------:R-:W-:Y:S01]  /*3080*/  IMAD.MOV.U32 R16, RZ, RZ, RZ ;  /* 0x000000ffff107224 */ /* 0x000fe200078e00ff */
        /* <DEDUP_REMOVED lines=8> */
[----:B------:R-:W-:-:S04]  /*3110*/  SHF.R.U32.HI R3, RZ, UR5, R2 ;  /* 0x00000005ff037c19 */ /* 0x000fc80008011602 */
[----:B------:R-:W-:-:S05]  /*3120*/  IADD3 R0, PT, PT, -R3, RZ, RZ ;  /* 0x000000ff03007210 */ /* 0x000fca0007ffe1ff */
[----:B0-----:R-:W-:-:S04]  /*3130*/  IMAD R0, R0, UR6, R17 ;  /* 0x0000000600007c24 */ /* 0x001fc8000f8e0211 */
[C---:B-----5:R-:W-:Y:S02]  /*3140*/  IMAD R16, R0.reuse, UR8, RZ ;  /* 0x0000000800107c24 */ /* 0x060fe4000f8e02ff */
        /* <DEDUP_REMOVED lines=288> */
.L_x_2370:
[----:B------:R-:W1:Y:S01]  /*4350*/  LDCU.64 UR6, c[0x0][0x588] ;  /* 0x0000b100ff0677ac */ /* 0x000e620008000a00 */
[----:B------:R-:W-:-:S04]  /*4360*/  UPRMT UR4, UR41, 0x9910, URZ ;  /* 0x0000991029047896 */ /* 0x000fc800080000ff */
[----:B------:R-:W-:Y:S01]  /*4370*/  UISETP.GT.AND UP0, UPT, UR4, 0x9, UPT ;  /* 0x000000090400788c */ /* 0x000fe2000bf04270 */
[----:B-1234-:R-:W-:-:S05]  /*4380*/  IADD3 R2, P0, PT, R0, UR6, RZ ;  /* 0x0000000600027c10 */ /* 0x01efca000ff1e0ff */
        /* <DEDUP_REMOVED lines=12> */
.L_x_2374:
[----:B------:R0:W5:Y:S01]  /*4450*/  LDG.E.U8 R0, desc[UR36][R2.64] ;  /* 0x0000002402007981 */ /* 0x000162000c1e1100 */
[----:B------:R-:W-:Y:S05]  /*4460*/  BRA `(.L_x_2376) ;  /* 0x0000000c004c7947 */ /* 0x000fea0003800000 */
.L_x_2373:
        /* <DEDUP_REMOVED lines=8> */
.L_x_2378:
[----:B------:R0:W5:Y:S01]  /*44f0*/  LDG.E.U16 R0, desc[UR36][R2.64] ;  /* 0x0000002402007981 */ /* 0x000162000c1e1500 */
[----:B------:R-:W-:Y:S05]  /*4500*/  BRA `(.L_x_2376) ;  /* 0x0000000c00247947 */ /* 0x000fea0003800000 */
.L_x_2377:
[----:B------:R0:W5:Y:S01]  /*4510*/  LDG.E.U16 R0, desc[UR36][R2.64] ;  /* 0x0000002402007981 */ /* 0x000162000c1e1500 */
[----:B------:R-:W-:Y:S05]  /*4520*/  BRA `(.L_x_2376) ;  /* 0x0000000c001c7947 */ /* 0x000fea0003800000 */
.L_x_2372:
[----:B------:R-:W-:-:S09]  /*4530*/  UISETP.GT.AND UP0, UPT, UR4, 0x6, UPT ;  /* 0x000000060400788c */ /* 0x000fd2000bf04270 */
[----:B------:R-:W-:Y:S05]  /*4540*/  BRA.U UP0, `(.L_x_2379) ;  /* 0x0000000100307547 */ /* 0x000fea000b800000 */
[----:B------:R-:W-:-:S09]  /*4550*/  UISETP.NE.AND UP0, UPT, UR4, 0x5, UPT ;  /* 0x000000050400788c */ /* 0x000fd2000bf05270 */
[----:B------:R-:W-:Y:S05]  /*4560*/  BRA.U !UP0, `(.L_x_2380) ;  /* 0x0000000108147547 */ /* 0x000fea000b800000 */
[----:B------:R-:W-:-:S09]  /*4570*/  UISETP.NE.AND UP0, UPT, UR4, 0x6, UPT ;  /* 0x000000060400788c */ /* 0x000fd2000bf05270 */
[----:B------:R-:W-:Y:S05]  /*4580*/  BRA.U UP0, `(.L_x_2375) ;  /* 0x0000000900b07547 */ /* 0x000fea000b800000 */
[----:B------:R-:W2:Y:S02]  /*4590*/  LDG.E R2, desc[UR36][R2.64] ;  /* 0x0000002402027981 */ /* 0x000ea4000c1e1900 */
[----:B--2---:R0:W1:Y:S01]  /*45a0*/  F2I.FTZ.TRUNC.NTZ R0, R2 ;  /* 0x0000000200007305 */ /* 0x004062000021f100 */
[----:B------:R-:W-:Y:S05]  /*45b0*/  BRA `(.L_x_2376) ;  /* 0x0000000800f87947 */ /* 0x000fea0003800000 */
.L_x_2380:
[----:B------:R-:W2:Y:S02]  /*45c0*/  LDG.E.U16 R4, desc[UR36][R2.64] ;  /* 0x0000002402047981 */ /* 0x000ea4000c1e1500 */
[----:B--2---:R-:W-:-:S06]  /*45d0*/  HADD2.F32 R4, -RZ, R4.H0_H0 ;  /* 0x20000004ff047230 */ /* 0x004fcc0000004100 */
[----:B------:R-:W0:Y:S02]  /*45e0*/  F2I.FTZ.TRUNC.NTZ R4, R4 ;  /* 0x0000000400047305 */ /* 0x000e24000021f100 */
[----:B0-----:R-:W-:Y:S01]  /*45f0*/  PRMT R0, R4, 0x7610, R0 ;  /* 0x0000761004007816 */ /* 0x001fe20000000000 */
[----:B------:R-:W-:Y:S06]  /*4600*/  BRA `(.L_x_2376) ;  /* 0x0000000800e47947 */ /* 0x000fec0003800000 */
.L_x_2379:
[----:B------:R-:W-:-:S09]  /*4610*/  UISETP.NE.AND UP0, UPT, UR4, 0x7, UPT ;  /* 0x000000070400788c */ /* 0x000fd2000bf05270 */
[----:B------:R-:W-:Y:S05]  /*4620*/  BRA.U !UP0, `(.L_x_2381) ;  /* 0x0000000108307547 */ /* 0x000fea000b800000 */
[----:B------:R-:W-:-:S09]  /*4630*/  UISETP.NE.AND UP0, UPT, UR4, 0x8, UPT ;  /* 0x000000080400788c */ /* 0x000fd2000bf05270 */
[----:B------:R-:W-:Y:S05]  /*4640*/  BRA.U !UP0, `(.L_x_2382) ;  /* 0x0000000108147547 */ /* 0x000fea000b800000 */
[----:B------:R-:W-:-:S09]  /*4650*/  UISETP.NE.AND UP0, UPT, UR4, 0x9, UPT ;  /* 0x000000090400788c */ /* 0x000fd2000bf05270 */
[----:B------:R-:W-:Y:S05]  /*4660*/  BRA.U UP0, `(.L_x_2375) ;  /* 0x0000000900787547 */ /* 0x000fea000b800000 */
[----:B------:R-:W2:Y:S02]  /*4670*/  LDG.E R2, desc[UR36][R2.64] ;  /* 0x0000002402027981 */ /* 0x000ea4000c1e1900 */
[----:B--2---:R3:W4:Y:S01]  /*4680*/  F2I.FTZ.TRUNC.NTZ R0, R2 ;  /* 0x0000000200007305 */ /* 0x004722000021f100 */
[----:B------:R-:W-:Y:S05]  /*4690*/  BRA `(.L_x_2376) ;  /* 0x0000000800c07947 */ /* 0x000fea0003800000 */
.L_x_2382:
[----:B------:R-:W2:Y:S02]  /*46a0*/  LDG.E.U16 R2, desc[UR36][R2.64] ;  /* 0x0000002402027981 */ /* 0x000ea4000c1e1500 */
[----:B--2---:R-:W-:-:S06]  /*46b0*/  HADD2.F32 R4, -RZ, R2.H0_H0 ;  /* 0x20000002ff047230 */ /* 0x004fcc0000004100 */
[----:B------:R-:W0:Y:S02]  /*46c0*/  F2I.FTZ.TRUNC.NTZ R4, R4 ;  /* 0x0000000400047305 */ /* 0x000e24000021f100 */
[----:B0-----:R-:W-:Y:S01]  /*46d0*/  PRMT R0, R4, 0x7610, R0 ;  /* 0x0000761004007816 */ /* 0x001fe20000000000 */
[----:B------:R-:W-:Y:S06]  /*46e0*/  BRA `(.L_x_2376) ;  /* 0x0000000800ac7947 */ /* 0x000fec0003800000 */
.L_x_2381:
[----:B------:R-:W2:Y:S02]  /*46f0*/  LDG.E.64 R2, desc[UR36][R2.64] ;  /* 0x0000002402027981 */ /* 0x000ea4000c1e1b00 */
[----:B--2---:R0:W1:Y:S02]  /*4700*/  F2I.F64.TRUNC R0, R2 ;  /* 0x0000000200007311 */ /* 0x004064000030d100 */
[----:B01----:R-:W-:Y:S05]  /*4710*/  BRA `(.L_x_2376) ;  /* 0x0000000800a07947 */ /* 0x003fea0003800000 */
.L_x_2371:
        /* <DEDUP_REMOVED lines=12> */
.L_x_2385:
[----:B------:R-:W2:Y:S02]  /*47e0*/  LDG.E.64 R2, desc[UR36][R2.64] ;  /* 0x0000002402027981 */ /* 0x000ea4000c1e1b00 */
[----:B--2---:R3:W4:Y:S02]  /*47f0*/  F2I.F64.TRUNC R0, R2 ;  /* 0x0000000200007311 */ /* 0x004724000030d100 */
[----:B---34-:R-:W-:Y:S05]  /*4800*/  BRA `(.L_x_2376) ;  /* 0x0000000800647947 */ /* 0x018fea0003800000 */
.L_x_2384:
        /* <DEDUP_REMOVED lines=23> */
[----:B------:R-:W-:-:S06]  /*4980*/  LOP3.LUT R5, R5, 0x80000000, R0, 0xf8, !PT ;  /* 0x8000000005057812 */ /* 0x000fcc00078ef800 */
[----:B------:R-:W0:Y:S02]  /*4990*/  F2I.FTZ.TRUNC.NTZ R5, R5 ;  /* 0x0000000500057305 */ /* 0x000e24000021f100 */
[----:B0-----:R-:W-:Y:S01]  /*49a0*/  PRMT R0, R5, 0x7610, R0 ;  /* 0x0000761005007816 */ /* 0x001fe20000000000 */
[----:B------:R-:W-:Y:S06]  /*49b0*/  BRA `(.L_x_2376) ;  /* 0x0000000400f87947 */ /* 0x000fec0003800000 */
.L_x_2387:
        /* <DEDUP_REMOVED lines=10> */
[----:B------:R-:W-:-:S06]  /*4a60*/  LOP3.LUT R5, R0, 0x80000000, R5, 0xf8, !PT ;  /* 0x8000000000057812 */ /* 0x000fcc00078ef805 */
[----:B------:R-:W0:Y:S02]  /*4a70*/  F2I.FTZ.TRUNC.NTZ R5, R5 ;  /* 0x0000000500057305 */ /* 0x000e24000021f100 */
[----:B0-----:R-:W-:Y:S01]  /*4a80*/  PRMT R0, R5, 0x7610, R0 ;  /* 0x0000761005007816 */ /* 0x001fe20000000000 */
[----:B------:R-:W-:Y:S06]  /*4a90*/  BRA `(.L_x_2376) ;  /* 0x0000000400c07947 */ /* 0x000fec0003800000 */
.L_x_2386:
[----:B------:R-:W2:Y:S02]  /*4aa0*/  LDG.E.U16 R4, desc[UR36][R2.64] ;  /* 0x0000002402047981 */ /* 0x000ea4000c1e1500 */
[----:B--2---:R-:W-:-:S06]  /*4ab0*/  IMAD.U32 R4, R4, 0x10000, RZ ;  /* 0x0001000004047824 */ /* 0x004fcc00078e00ff */
[----:B------:R-:W0:Y:S02]  /*4ac0*/  F2I.FTZ.TRUNC.NTZ R4, R4 ;  /* 0x0000000400047305 */ /* 0x000e24000021f100 */
[----:B0-----:R-:W-:Y:S01]  /*4ad0*/  PRMT R0, R4, 0x7610, R0 ;  /* 0x0000761004007816 */ /* 0x001fe20000000000 */
[----:B------:R-:W-:Y:S06]  /*4ae0*/  BRA `(.L_x_2376) ;  /* 0x0000000400ac7947 */ /* 0x000fec0003800000 */
.L_x_2383:
        /* <DEDUP_REMOVED lines=10> */
.L_x_2390:
        /* <DEDUP_REMOVED lines=21> */
.L_x_2394:
[----:B------:R-:W-:Y:S05]  /*4ce0*/  BSYNC.RECONVERGENT B1 ;  /* 0x0000000000017941 */ /* 0x000fea0003800200 */
.L_x_2393:
[----:B------:R-:W-:Y:S01]  /*4cf0*/  IMAD.SHL.U32 R0, R0, 0x100000, RZ ;  /* 0x0010000000007824 */ /* 0x000fe200078e00ff */
[----:B------:R-:W-:-:S04]  /*4d00*/  LEA R2, R2, 0x3b800000, 0x17 ;  /* 0x3b80000002027811 */ /* 0x000fc800078eb8ff */
[----:B------:R-:W-:-:S07]  /*4d10*/  LOP3.LUT R4, R2, R0, R7, 0xfe, !PT ;  /* 0x0000000002047212 */ /* 0x000fce00078efe07 */
.L_x_2392:
[----:B------:R-:W-:Y:S05]  /*4d20*/  BSYNC.RECONVERGENT B0 ;  /* 0x0000000000007941 */ /* 0x000fea0003800200 */
.L_x_2391:
[----:B------:R-:W0:Y:S02]  /*4d30*/  F2I.FTZ.TRUNC.NTZ R4, R4 ;  /* 0x0000000400047305 */ /* 0x000e24000021f100 */
[----:B0-----:R-:W-:Y:S01]  /*4d40*/  PRMT R0, R4, 0x7610, R0 ;  /* 0x0000761004007816 */ /* 0x001fe20000000000 */
[----:B------:R-:W-:Y:S06]  /*4d50*/  BRA `(.L_x_2376) ;  /* 0x0000000400107947 */ /* 0x000fec0003800000 */
.L_x_2389:
        /* <DEDUP_REMOVED lines=21> */
.L_x_2398:
[----:B------:R-:W-:Y:S05]  /*4eb0*/  BSYNC.RECONVERGENT B1 ;  /* 0x0000000000017941 */ /* 0x000fea0003800200 */
.L_x_2397:
[----:B------:R-:W-:Y:S02]  /*4ec0*/  SHF.L.U32 R0, R0, 0x15, RZ ;  /* 0x0000001500007819 */ /* 0x000fe400000006ff */
[----:B------:R-:W-:-:S04]  /*4ed0*/  LEA R2, R2, 0x37800000, 0x17 ;  /* 0x3780000002027811 */ /* 0x000fc800078eb8ff */
[----:B------:R-:W-:-:S07]  /*4ee0*/  LOP3.LUT R4, R2, R0, R7, 0xfe, !PT ;  /* 0x0000000002047212 */ /* 0x000fce00078efe07 */
.L_x_2396:
[----:B------:R-:W-:Y:S05]  /*4ef0*/  BSYNC.RECONVERGENT B0 ;  /* 0x0000000000007941 */ /* 0x000fea0003800200 */
.L_x_2395:
[----:B------:R-:W0:Y:S02]  /*4f00*/  F2I.FTZ.TRUNC.NTZ R4, R4 ;  /* 0x0000000400047305 */ /* 0x000e24000021f100 */
[----:B0-----:R-:W-:Y:S01]  /*4f10*/  PRMT R0, R4, 0x7610, R0 ;  /* 0x0000761004007816 */ /* 0x001fe20000000000 */
[----:B------:R-:W-:Y:S06]  /*4f20*/  BRA `(.L_x_2376) ;  /* 0x00000000009c7947 */ /* 0x000fec0003800000 */
.L_x_2388:
        /* <DEDUP_REMOVED lines=14> */
.L_x_2402:
[----:B------:R-:W-:Y:S05]  /*5010*/  BSYNC.RECONVERGENT B0 ;  /* 0x0000000000007941 */ /* 0x000fea0003800200 */
.L_x_2401:
[----:B------:R-:W0:Y:S02]  /*5020*/  F2I.FTZ.TRUNC.NTZ R4, R4 ;  /* 0x0000000400047305 */ /* 0x000e24000021f100 */
[----:B0-----:R-:W-:Y:S01]  /*5030*/  PRMT R0, R4, 0x7610, R0 ;  /* 0x0000761004007816 */ /* 0x001fe20000000000 */
[----:B------:R-:W-:Y:S06]  /*5040*/  BRA `(.L_x_2376) ;  /* 0x0000000000547947 */ /* 0x000fec0003800000 */
.L_x_2375:
        /* <DEDUP_REMOVED lines=16> */
.L_x_2403:
[----:B------:R-:W-:Y:S01]  /*5150*/  PRMT R0, RZ, 0x7610, R0 ;  /* 0x00007610ff007816 */ /* 0x000fe20000000000 */
[----:B------:R-:W-:Y:S06]  /*5160*/  BRA `(.L_x_2376) ;  /* 0x00000000000c7947 */ /* 0x000fec0003800000 */
.L_x_2400:
[----:B------:R1:W5:Y:S01]  /*5170*/  LDG.E.U16 R0, desc[UR36][R2.64] ;  /* 0x0000002402007981 */ /* 0x000362000c1e1500 */
[----:B------:R-:W-:Y:S05]  /*5180*/  BRA `(.L_x_2376) ;  /* 0x0000000000047947 */ /* 0x000fea0003800000 */
.L_x_2399:
[----:B------:R2:W5:Y:S02]  /*5190*/  LDG.E.U16 R0, desc[UR36][R2.64] ;  /* 0x0000002402007981 */ /* 0x000564000c1e1500 */
.L_x_2376:
        /* <DEDUP_REMOVED lines=19> */
.L_x_2408:
[----:B------:R0:W-:Y:S01]  /*52d0*/  STG.E.U8 desc[UR36][R2.64], R9 ;  /* 0x0000000902007986 */ /* 0x0001e2000c101124 */
[----:B------:R-:W-:Y:S05]  /*52e0*/  BRA `(.L_x_2410) ;  /* 0x0000000c00147947 */ /* 0x000fea0003800000 */
.L_x_2407:
[----:B------:R-:W-:-:S09]  /*52f0*/  UISETP.NE.AND UP0, UPT, UR4, 0x2, UPT ;  /* 0x000000020400788c */ /* 0x000fd2000bf05270 */
[----:B------:R-:W-:Y:S05]  /*5300*/  BRA.U !UP0, `(.L_x_2411) ;  /* 0x00000001082c7547 */ /* 0x000fea000b800000 */
[----:B------:R-:W-:-:S09]  /*5310*/  UISETP.NE.AND UP0, UPT, UR4, 0x3, UPT ;  /* 0x000000030400788c */ /* 0x000fd2000bf05270 */
[----:B------:R-:W-:Y:S05]  /*5320*/  BRA.U !UP0, `(.L_x_2412) ;  /* 0x0000000108187547 */ /* 0x000fea000b800000 */
[----:B------:R-:W-:-:S09]  /*5330*/  UISETP.NE.AND UP0, UPT, UR4, 0x4, UPT ;  /* 0x000000040400788c */ /* 0x000fd2000bf05270 */
[----:B------:R-:W-:Y:S05]  /*5340*/  BRA.U UP0, `(.L_x_2409) ;  /* 0x00000009002c7547 */ /* 0x000fea000b800000 */
[----:B------:R-:W-:Y:S01]  /*5350*/  LOP3.LUT R4, R9, 0xffff, RZ, 0xc0, !PT ;  /* 0x0000ffff09047812 */ /* 0x000fe200078ec0ff */
[----:B------:R-:W-:-:S05]  /*5360*/  IMAD.MOV.U32 R5, RZ, RZ, RZ ;  /* 0x000000ffff057224 */ /* 0x000fca00078e00ff */
[----:B------:R0:W-:Y:S01]  /*5370*/  STG.E.64 desc[UR36][R2.64], R4 ;  /* 0x0000000402007986 */ /* 0x0001e2000c101b24 */
[----:B------:R-:W-:Y:S05]  /*5380*/  BRA `(.L_x_2410) ;  /* 0x0000000800ec7947 */ /* 0x000fea0003800000 */
.L_x_2412:
[----:B------:R-:W-:-:S05]  /*5390*/  LOP3.LUT R9, R9, 0xffff, RZ, 0xc0, !PT ;  /* 0x0000ffff09097812 */ /* 0x000fca00078ec0ff */
[----:B------:R0:W-:Y:S01]  /*53a0*/  STG.E desc[UR36][R2.64], R9 ;  /* 0x0000000902007986 */ /* 0x0001e2000c101924 */
[----:B------:R-:W-:Y:S05]  /*53b0*/  BRA `(.L_x_2410) ;  /* 0x0000000800e07947 */ /* 0x000fea0003800000 */
.L_x_2411:
[----:B------:R0:W-:Y:S01]  /*53c0*/  STG.E.U16 desc[UR36][R2.64], R9 ;  /* 0x0000000902007986 */ /* 0x0001e2000c101524 */
[----:B------:R-:W-:Y:S05]  /*53d0*/  BRA `(.L_x_2410) ;  /* 0x0000000800d87947 */ /* 0x000fea0003800000 */
.L_x_2406:
        /* <DEDUP_REMOVED lines=9> */
.L_x_2414:
[----:B------:R-:W0:Y:S02]  /*5470*/  I2F.U16 R0, R9 ;  /* 0x0000000900007306 */ /* 0x000e240000101000 */
[----:B0-----:R-:W-:-:S05]  /*5480*/  F2FP.F16.F32.PACK_AB R0, RZ, R0 ;  /* 0x00000000ff00723e */ /* 0x001fca00000000ff */
[----:B------:R0:W-:Y:S01]  /*5490*/  STG.E.U16 desc[UR36][R2.64], R0 ;  /* 0x0000000002007986 */ /* 0x0001e2000c101524 */
[----:B------:R-:W-:Y:S05]  /*54a0*/  BRA `(.L_x_2410) ;  /* 0x0000000800a47947 */ /* 0x000fea0003800000 */
.L_x_2413:
[----:B------:R-:W-:-:S09]  /*54b0*/  UISETP.NE.AND UP0, UPT, UR4, 0x7, UPT ;  /* 0x000000070400788c */ /* 0x000fd2000bf05270 */
[----:B------:R-:W-:Y:S05]  /*54c0*/  BRA.U !UP0, `(.L_x_2415) ;  /* 0x0000000108347547 */ /* 0x000fea000b800000 */
[----:B------:R-:W-:-:S09]  /*54d0*/  UISETP.NE.AND UP0, UPT, UR4, 0x8, UPT ;  /* 0x000000080400788c */ /* 0x000fd2000bf05270 */
[----:B------:R-:W-:Y:S05]  /*54e0*/  BRA.U !UP0, `(.L_x_2416) ;  /* 0x0000000108187547 */ /* 0x000fea000b800000 */
[----:B------:R-:W-:-:S09]  /*54f0*/  UISETP.NE.AND UP0, UPT, UR4, 0x9, UPT ;  /* 0x000000090400788c */ /* 0x000fd2000bf05270 */
[----:B------:R-:W-:Y:S05]  /*5500*/  BRA.U UP0, `(.L_x_2409) ;  /* 0x0000000500bc7547 */ /* 0x000fea000b800000 */
[----:B------:R-:W0:Y:S01]  /*5510*/  I2F.U16 R4, R9 ;  /* 0x0000000900047306 */ /* 0x000e220000101000 */
[----:B------:R-:W-:-:S05]  /*5520*/  MOV R5, RZ ;  /* 0x000000ff00057202 */ /* 0x000fca0000000f00 */
[----:B0-----:R0:W-:Y:S01]  /*5530*/  STG.E.64 desc[UR36][R2.64], R4 ;  /* 0x0000000402007986 */ /* 0x0011e2000c101b24 */
[----:B------:R-:W-:Y:S05]  /*5540*/  BRA `(.L_x_2410) ;  /* 0x00000008007c7947 */ /* 0x000fea0003800000 */
.L_x_2416:
[----:B------:R-:W0:Y:S02]  /*5550*/  I2F.U16 R9, R9 ;  /* 0x0000000900097306 */ /* 0x000e240000101000 */
[----:B0-----:R-:W-:-:S04]  /*5560*/  F2FP.F16.F32.PACK_AB R5, RZ, R9 ;  /* 0x00000009ff05723e */ /* 0x001fc800000000ff */
[----:B------:R-:W-:-:S05]  /*5570*/  PRMT R5, R5, 0x5410, RZ ;  /* 0x0000541005057816 */ /* 0x000fca00000000ff */
[----:B------:R0:W-:Y:S01]  /*5580*/  STG.E desc[UR36][R2.64], R5 ;  /* 0x0000000502007986 */ /* 0x0001e2000c101924 */
[----:B------:R-:W-:Y:S05]  /*5590*/  BRA `(.L_x_2410) ;  /* 0x0000000800687947 */ /* 0x000fea0003800000 */
.L_x_2415:
[----:B------:R-:W0:Y:S02]  /*55a0*/  I2F.F64.U16 R4, R9 ;  /* 0x0000000900047312 */ /* 0x000e240000101800 */
[----:B0-----:R0:W-:Y:S01]  /*55b0*/  STG.E.64 desc[UR36][R2.64], R4 ;  /* 0x0000000402007986 */ /* 0x0011e2000c101b24 */
[----:B------:R-:W-:Y:S05]  /*55c0*/  BRA `(.L_x_2410) ;  /* 0x00000008005c7947 */ /* 0x000fea0003800000 */
.L_x_2405:
        /* <DEDUP_REMOVED lines=12> */
.L_x_2420:
        /* <DEDUP_REMOVED lines=17> */
.L_x_2422:
[----:B------:R-:W-:Y:S05]  /*57a0*/  BSYNC.RECONVERGENT B0 ;  /* 0x0000000000007941 */ /* 0x000fea0003800200 */
.L_x_2421:
[----:B------:R0:W-:Y:S01]  /*57b0*/  STG.E.U8 desc[UR36][R2.64], R0 ;  /* 0x0000000002007986 */ /* 0x0001e2000c101124 */
[----:B------:R-:W-:Y:S05]  /*57c0*/  BRA `(.L_x_2410) ;  /* 0x0000000400dc7947 */ /* 0x000fea0003800000 */
.L_x_2419:
[----:B------:R-:W0:Y:S01]  /*57d0*/  I2F.U16 R5, R9 ;  /* 0x0000000900057306 */ /* 0x000e220000101000 */
[----:B------:R-:W-:Y:S01]  /*57e0*/  BSSY.RECONVERGENT B0, `(.L_x_2423) ;  /* 0x0000011000007945 */ /* 0x000fe20003800200 */
[----:B------:R-:W-:Y:S01]  /*57f0*/  HFMA2 R0, -RZ, RZ, 0, 7.62939453125e-06 ;  /* 0x00000080ff007431 */ /* 0x000fe200000001ff */
        /* <DEDUP_REMOVED lines=9> */
[----:B------:R-:W-:Y:S02]  /*5890*/  LOP3.LUT R4, R9, 0x40, RZ, 0xfc, !PT ;  /* 0x0000004009047812 */ /* 0x000fe400078efcff */
[----:B------:R-:W-:-:S04]  /*58a0*/  PRMT R0, RZ, 0x7610, R0 ;  /* 0x00007610ff007816 */ /* 0x000fc80000000000 */
[----:B------:R-:W0:Y:S02]  /*58b0*/  I2F.U16 R4, R4 ;  /* 0x0000000400047306 */ /* 0x000e240000101000 */
[----:B0-----:R-:W-:-:S13]  /*58c0*/  LOP3.LUT P0, R5, R4, 0xff, RZ, 0xc0, !PT ;  /* 0x000000ff04057812 */ /* 0x001fda000780c0ff */
[----:B------:R-:W-:Y:S05]  /*58d0*/  @!P0 BRA `(.L_x_2424) ;  /* 0x0000000000048947 */ /* 0x000fea0003800000 */
[----:B------:R-:W-:-:S07]  /*58e0*/  IMAD.MOV.U32 R0, RZ, RZ, R5 ;  /* 0x000000ffff007224 */ /* 0x000fce00078e0005 */
.L_x_2424:
[----:B------:R-:W-:Y:S05]  /*58f0*/  BSYNC.RECONVERGENT B0 ;  /* 0x0000000000007941 */ /* 0x000fea0003800200 */
.L_x_2423:
[----:B------:R0:W-:Y:S01]  /*5900*/  STG.E.U8 desc[UR36][R2.64], R0 ;  /* 0x0000000002007986 */ /* 0x0001e2000c101124 */
[----:B------:R-:W-:Y:S05]  /*5910*/  BRA `(.L_x_2410) ;  /* 0x0000000400887947 */ /* 0x000fea0003800000 */
.L_x_2418:
[----:B------:R-:W-:-:S09]  /*5920*/  UISETP.NE.AND UP0, UPT, UR4, 0x1c, UPT ;  /* 0x0000001c0400788c */ /* 0x000fd2000bf05270 */
[----:B------:R-:W-:Y:S05]  /*5930*/  BRA.U !UP0, `(.L_x_2425) ;  /* 0x00000001085c7547 */ /* 0x000fea000b800000 */
[----:B------:R-:W-:-:S09]  /*5940*/  UISETP.NE.AND UP0, UPT, UR4, 0x1d, UPT ;  /* 0x0000001d0400788c */ /* 0x000fd2000bf05270 */
[----:B------:R-:W-:Y:S05]  /*5950*/  BRA.U !UP0, `(.L_x_2426) ;  /* 0x0000000108447547 */ /* 0x000fea000b800000 */
[----:B------:R-:W-:-:S09]  /*5960*/  UISETP.NE.AND UP0, UPT, UR4, 0x2c, UPT ;  /* 0x0000002c0400788c */ /* 0x000fd2000bf05270 */
[----:B------:R-:W-:Y:S05]  /*5970*/  BRA.U UP0, `(.L_x_2409) ;  /* 0x0000000100a07547 */ /* 0x000fea000b800000 */
[----:B------:R-:W0:Y:S01]  /*5980*/  I2F.U16 R9, R9 ;  /* 0x0000000900097306 */ /* 0x000e220000101000 */
[----:B------:R-:W-:Y:S01]  /*5990*/  IMAD.MOV.U32 R5, RZ, RZ, 0xff ;  /* 0x000000ffff057424 */ /* 0x000fe200078e00ff */
[----:B0-----:R-:W-:-:S04]  /*59a0*/  SHF.R.U32.HI R4, RZ, 0x17, R9 ;  /* 0x00000017ff047819 */ /* 0x001fc80000011609 */
[----:B------:R-:W-:-:S13]  /*59b0*/  ISETP.NE.AND P1, PT, R4, 0xff, PT ;  /* 0x000000ff0400780c */ /* 0x000fda0003f25270 */
[--C-:B------:R-:W-:Y:S02]  /*59c0*/  @P1 SHF.R.U32.HI R0, RZ, 0x16, R9.reuse ;  /* 0x00000016ff001819 */ /* 0x100fe40000011609 */
[----:B------:R-:W-:Y:S02]  /*59d0*/  @P1 LOP3.LUT P0, RZ, R4, 0x3fffff, R9, 0xf8, !PT ;  /* 0x003fffff04ff1812 */ /* 0x000fe4000780f809 */
        /* <DEDUP_REMOVED lines=9> */
.L_x_2426:
[----:B------:R-:W-:Y:S01]  /*5a70*/  LOP3.LUT R4, R9, 0xffff, RZ, 0xc0, !PT ;  /* 0x0000ffff09047812 */ /* 0x000fe200078ec0ff */
[----:B------:R-:W-:-:S05]  /*5a80*/  HFMA2 R5, -RZ, RZ, 0, 0 ;  /* 0x00000000ff057431 */ /* 0x000fca00000001ff */
[----:B------:R0:W-:Y:S01]  /*5a90*/  STG.E.64 desc[UR36][R2.64], R4 ;  /* 0x0000000402007986 */ /* 0x0001e2000c101b24 */
[----:B------:R-:W-:Y:S05]  /*5aa0*/  BRA `(.L_x_2410) ;  /* 0x0000000400247947 */ /* 0x000fea0003800000 */
.L_x_2425:
[----:B------:R-:W-:-:S05]  /*5ab0*/  LOP3.LUT R9, R9, 0xffff, RZ, 0xc0, !PT ;  /* 0x0000ffff09097812 */ /* 0x000fca00078ec0ff */
[----:B------:R0:W-:Y:S01]  /*5ac0*/  STG.E desc[UR36][R2.64], R9 ;  /* 0x0000000902007986 */ /* 0x0001e2000c101924 */
[----:B------:R-:W-:Y:S05]  /*5ad0*/  BRA `(.L_x_2410) ;  /* 0x0000000400187947 */ /* 0x000fea0003800000 */
.L_x_2417:
        /* <DEDUP_REMOVED lines=8> */
.L_x_2428:
[----:B------:R-:W-:Y:S01]  /*5b60*/  CS2R R6, SRZ ;  /* 0x0000000000067805 */ /* 0x000fe2000001ff00 */
[----:B------:R-:W0:Y:S04]  /*5b70*/  I2F.F64.U16 R4, R9 ;  /* 0x0000000900047312 */ /* 0x000e280000101800 */
[----:B0-----:R4:W-:Y:S01]  /*5b80*/  STG.E.128 desc[UR36][R2.64], R4 ;  /* 0x0000000402007986 */ /* 0x0019e2000c101d24 */
[----:B------:R-:W-:Y:S05]  /*5b90*/  BRA `(.L_x_2410) ;  /* 0x0000000000e87947 */ /* 0x000fea0003800000 */
.L_x_2427:
[----:B------:R-:W-:-:S09]  /*5ba0*/  UISETP.NE.AND UP0, UPT, UR4, 0xf, UPT ;  /* 0x0000000f0400788c */ /* 0x000fd2000bf05270 */
[----:B------:R-:W-:Y:S05]  /*5bb0*/  BRA.U !UP0, `(.L_x_2429) ;  /* 0x0000000108d47547 */ /* 0x000fea000b800000 */
[----:B------:R-:W-:-:S09]  /*5bc0*/  UISETP.NE.AND UP0, UPT, UR4, 0x17, UPT ;  /* 0x000000170400788c */ /* 0x000fd2000bf05270 */
[----:B------:R-:W-:Y:S05]  /*5bd0*/  BRA.U !UP0, `(.L_x_2430) ;  /* 0x0000000108847547 */ /* 0x000fea000b800000 */
[----:B------:R-:W-:-:S09]  /*5be0*/  UISETP.NE.AND UP0, UPT, UR4, 0x18, UPT ;  /* 0x000000180400788c */ /* 0x000fd2000bf05270 */
[----:B------:R-:W-:Y:S05]  /*5bf0*/  BRA.U !UP0, `(.L_x_2431) ;  /* 0x0000000108447547 */ /* 0x000fea000b800000 */
.L_x_2409:
        /* <DEDUP_REMOVED lines=16> */
.L_x_2432:
[----:B------:R-:W-:Y:S05]  /*5d00*/  BRA `(.L_x_2410) ;  /* 0x00000000008c7947 */ /* 0x000fea0003800000 */
.L_x_2431:
        /* <DEDUP_REMOVED lines=11> */
.L_x_2434:
[----:B------:R-:W-:Y:S05]  /*5dc0*/  BSYNC.RECONVERGENT B0 ;  /* 0x0000000000007941 */ /* 0x000fea0003800200 */
.L_x_2433:
[----:B------:R3:W-:Y:S01]  /*5dd0*/  STG.E.U8 desc[UR36][R2.64], R5 ;  /* 0x0000000502007986 */ /* 0x0007e2000c101124 */
[----:B------:R-:W-:Y:S05]  /*5de0*/  BRA `(.L_x_2410) ;  /* 0x0000000000547947 */ /* 0x000fea0003800000 */
.L_x_2430:
[----:B------:R-:W0:Y:S02]  /*5df0*/  I2F.U16 R5, R9 ;  /* 0x0000000900057306 */ /* 0x000e240000101000 */
[----:B0-----:R-:W-:-:S13]  /*5e00*/  ISETP.GT.U32.AND P0, PT, R5, 0x477fffff, PT ;  /* 0x477fffff0500780c */ /* 0x001fda0003f04070 */
[----:B------:R-:W-:Y:S05]  /*5e10*/  @P0 BRA `(.L_x_2435) ;  /* 0x0000000000280947 */ /* 0x000fea0003800000 */
[----:B------:R-:W-:-:S13]  /*5e20*/  ISETP.GE.U32.AND P0, PT, R5, 0x38800000, PT ;  /* 0x388000000500780c */ /* 0x000fda0003f06070 */
[----:B------:R-:W-:Y:S02]  /*5e30*/  @!P0 LOP3.LUT R4, R9, 0x80, RZ, 0xfc, !PT ;  /* 0x0000008009048812 */ /* 0x000fe400078efcff */
[----:B------:R-:W-:Y:S02]  /*5e40*/  @P0 SHF.R.U32.HI R0, RZ, 0x15, R5 ;  /* 0x00000015ff000819 */ /* 0x000fe40000011605 */
[----:B------:R-:W0:Y:S02]  /*5e50*/  @!P0 I2F.U16 R7, R4 ;  /* 0x0000000400078306 */ /* 0x000e240000101000 */
[----:B------:R-:W-:-:S04]  /*5e60*/  @P0 LOP3.LUT R0, R0, 0x1, RZ, 0xc0, !PT ;  /* 0x0000000100000812 */ /* 0x000fc800078ec0ff */
[----:B------:R-:W-:-:S04]  /*5e70*/  @P0 IADD3 R0, PT, PT, R5, 0x80fffff, R0 ;  /* 0x080fffff05000810 */ /* 0x000fc80007ffe000 */
[----:B------:R-:W-:-:S05]  /*5e80*/  @P0 SHF.R.U32.HI R5, RZ, 0x15, R0 ;  /* 0x00000015ff050819 */ /* 0x000fca0000011600 */
[----:B------:R1:W-:Y:S04]  /*5e90*/  @P0 STG.E.U8 desc[UR36][R2.64], R5 ;  /* 0x0000000502000986 */ /* 0x0003e8000c101124 */
[----:B0-----:R1:W-:Y:S01]  /*5ea0*/  @!P0 STG.E.U8 desc[UR36][R2.64], R7 ;  /* 0x0000000702008986 */ /* 0x0013e2000c101124 */
[----:B------:R-:W-:Y:S05]  /*5eb0*/  BRA `(.L_x_2410) ;  /* 0x0000000000207947 */ /* 0x000fea0003800000 */
.L_x_2435:
[----:B------:R-:W-:Y:S01]  /*5ec0*/  ISETP.GT.U32.AND P0, PT, R5, 0x7f800000, PT ;  /* 0x7f8000000500780c */ /* 0x000fe20003f04070 */
[----:B------:R-:W-:-:S05]  /*5ed0*/  IMAD.MOV.U32 R5, RZ, RZ, 0x7f ;  /* 0x0000007fff057424 */ /* 0x000fca00078e00ff */
[----:B------:R-:W-:-:S05]  /*5ee0*/  SEL R5, R5, 0x7c, P0 ;  /* 0x0000007c05057807 */ /* 0x000fca0000000000 */
[----:B------:R2:W-:Y:S01]  /*5ef0*/  STG.E.U8 desc[UR36][R2.64], R5 ;  /* 0x0000000502007986 */ /* 0x0005e2000c101124 */
[----:B------:R-:W-:Y:S05]  /*5f00*/  BRA `(.L_x_2410) ;  /* 0x00000000000c7947 */ /* 0x000fea0003800000 */
.L_x_2429:
[----:B------:R-:W0:Y:S02]  /*5f10*/  I2F.U16 R0, R9 ;  /* 0x0000000900007306 */ /* 0x000e240000101000 */
[----:B0-----:R-:W-:-:S05]  /*5f20*/  F2FP.BF16.F32.PACK_AB R0, RZ, R0 ;  /* 0x00000000ff00723e */ /* 0x001fca00000010ff */
[----:B------:R0:W-:Y:S02]  /*5f30*/  STG.E.U16 desc[UR36][R2.64], R0 ;  /* 0x0000000002007986 */ /* 0x0001e4000c101524 */
.L_x_2410:
[----:B------:R-:W-:Y:S05]  /*5f40*/  BSYNC.RECONVERGENT B6 ;  /* 0x0000000000067941 */ /* 0x000fea0003800200 */
.L_x_2404:
[----:B------:R-:W-:-:S07]  /*5f50*/  IADD3 R17, PT, PT, R17, 0x80, RZ ;  /* 0x0000008011117810 */ /* 0x000fce0007ffe0ff */
.L_x_2369:
[----:B------:R-:W-:Y:S05]  /*5f60*/  BSYNC.RECONVERGENT B7 ;  /* 0x0000000000077941 */ /* 0x000fea0003800200 */
.L_x_2368:
[----:B------:R-:W5:Y:S01]  /*5f70*/  LDCU UR4, c[0x0][0x380] ;  /* 0x00007000ff0477ac */ /* 0x000f620008000800 */
[----:B------:R-:W-:Y:S01]  /*5f80*/  BSSY.RECONVERGENT B7, `(.L_x_2436) ;  /* 0x00002f3000077945 */ /* 0x000fe20003800200 */
[----:B-----5:R-:W-:-:S13]  /*5f90*/  ISETP.GE.AND P0, PT, R17, UR4, PT ;  /* 0x0000000411007c0c */ /* 0x020fda000bf06270 */
[----:B------:R-:W-:Y:S05]  /*5fa0*/  @P0 BRA `(.L_x_2437) ;  /* 0x0000002c00c00947 */ /* 0x000fea0003800000 */
[----:B------:R-:W5:Y:S01]  /*5fb0*/  LDCU UR4, c[0x0][0x388] ;  /* 0x00007100ff0477ac */ /* 0x000f620008000800 */
[----:B0-----:R-:W-:Y:S02]  /*5fc0*/  IMAD.MOV.U32 R0, RZ, RZ, RZ ;  /* 0x000000ffff007224 */ /* 0x001fe400078e00ff */
[----:B------:R-:W-:Y:S01]  /*5fd0*/  IMAD.MOV.U32 R16, RZ, RZ, RZ ;  /* 0x000000ffff107224 */ /* 0x000fe200078e00ff */
[----:B-----5:R-:W-:-:S09]  /*5fe0*/  UISETP.NE.AND UP0, UPT, UR4, URZ, UPT ;  /* 0x000000ff0400728c */ /* 0x020fd2000bf05270 */
[----:B------:R-:W-:Y:S05]  /*5ff0*/  BRA.U !UP0, `(.L_x_2438) ;  /* 0x0000001108a87547 */ /* 0x000fea000b800000 */
[----:B------:R-:W1:Y:S01]  /*6000*/  LDCU.64 UR4, c[0x0][0x390] ;  /* 0x00007200ff0477ac */ /* 0x000e620008000a00 */
[----:B------:R-:W-:Y:S01]  /*6010*/  MOV R16, RZ ;  /* 0x000000ff00107202 */ /* 0x000fe20000000f00 */
[----:B------:R-:W0:Y:S01]  /*6020*/  LDCU UR6, c[0x0][0x38c] ;  /* 0x00007180ff0677ac */ /* 0x000e220008000800 */
[----:B------:R-:W5:Y:S01]  /*6030*/  LDCU.64 UR8, c[0x0][0x4b8] ;  /* 0x00009700ff0877ac */ /* 0x000f620008000a00 */
[----:B------:R-:W-:Y:S02]  /*6040*/  UISETP.NE.AND UP0, UPT, UR40, URZ, UPT ;  /* 0x000000ff2800728c */ /* 0x000fe4000bf05270 */
        /* <DEDUP_REMOVED lines=293> */
.L_x_2438:
        /* <DEDUP_REMOVED lines=16> */
.L_x_2442:
[----:B------:R0:W5:Y:S01]  /*73a0*/  LDG.E.U8 R0, desc[UR36][R2.64] ;  /* 0x0000002402007981 */ /* 0x000162000c1e1100 */
[----:B------:R-:W-:Y:S05]  /*73b0*/  BRA `(.L_x_2444) ;  /* 0x0000000c004c7947 */ /* 0x000fea0003800000 */
.L_x_2441:
        /* <DEDUP_REMOVED lines=8> */
.L_x_2446:
[----:B------:R3:W5:Y:S01]  /*7440*/  LDG.E.U16 R0, desc[UR36][R2.64] ;  /* 0x0000002402007981 */ /* 0x000762000c1e1500 */
[----:B------:R-:W-:Y:S05]  /*7450*/  BRA `(.L_x_2444) ;  /* 0x0000000c00247947 */ /* 0x000fea0003800000 */
.L_x_2445:
[----:B------:R2:W5:Y:S01]  /*7460*/  LDG.E.U16 R0, desc[UR36][R2.64] ;  /* 0x0000002402007981 */ /* 0x000562000c1e1500 */
[----:B------:R-:W-:Y:S05]  /*7470*/  BRA `(.L_x_2444) ;  /* 0x0000000c001c7947 */ /* 0x000fea0003800000 */
.L_x_2440:
        /* <DEDUP_REMOVED lines=9> */
.L_x_2448:
[----:B------:R-:W2:Y:S02]  /*7510*/  LDG.E.U16 R4, desc[UR36][R2.64] ;  /* 0x0000002402047981 */ /* 0x000ea4000c1e1500 */
[----:B--2---:R-:W-:-:S06]  /*7520*/  HADD2.F32 R4, -RZ, R4.H0_H0 ;  /* 0x20000004ff047230 */ /* 0x004fcc0000004100 */
[----:B------:R-:W0:Y:S02]  /*7530*/  F2I.FTZ.TRUNC.NTZ R4, R4 ;  /* 0x0000000400047305 */ /* 0x000e24000021f100 */
[----:B0-----:R-:W-:Y:S01]  /*7540*/  PRMT R0, R4, 0x7610, R0 ;  /* 0x0000761004007816 */ /* 0x001fe20000000000 */
[----:B------:R-:W-:Y:S06]  /*7550*/  BRA `(.L_x_2444) ;  /* 0x0000000800e47947 */ /* 0x000fec0003800000 */
.L_x_2447:
        /* <DEDUP_REMOVED lines=9> */
.L_x_2450:
[----:B------:R-:W2:Y:S02]  /*75f0*/  LDG.E.U16 R2, desc[UR36][R2.64] ;  /* 0x0000002402027981 */ /* 0x000ea4000c1e1500 */
[----:B--2---:R-:W-:-:S06]  /*7600*/  HADD2.F32 R4, -RZ, R2.H0_H0 ;  /* 0x20000002ff047230 */ /* 0x004fcc0000004100 */
[----:B------:R-:W0:Y:S02]  /*7610*/  F2I.FTZ.TRUNC.NTZ R4, R4 ;  /* 0x0000000400047305 */ /* 0x000e24000021f100 */
[----:B0-----:R-:W-:Y:S01]  /*7620*/  PRMT R0, R4, 0x7610, R0 ;  /* 0x0000761004007816 */ /* 0x001fe20000000000 */
[----:B------:R-:W-:Y:S06]  /*7630*/  BRA `(.L_x_2444) ;  /* 0x0000000800ac7947 */ /* 0x000fec0003800000 */
.L_x_2449:
[----:B------:R-:W2:Y:S02]  /*7640*/  LDG.E.64 R2, desc[UR36][R2.64] ;  /* 0x0000002402027981 */ /* 0x000ea4000c1e1b00 */
[----:B--2---:R0:W1:Y:S02]  /*7650*/  F2I.F64.TRUNC R0, R2 ;  /* 0x0000000200007311 */ /* 0x004064000030d100 */
[----:B01----:R-:W-:Y:S05]  /*7660*/  BRA `(.L_x_2444) ;  /* 0x0000000800a07947 */ /* 0x003fea0003800000 */
.L_x_2439:
        /* <DEDUP_REMOVED lines=12> */
.L_x_2453:
[----:B------:R-:W2:Y:S02]  /*7730*/  LDG.E.64 R2, desc[UR36][R2.64] ;  /* 0x0000002402027981 */ /* 0x000ea4000c1e1b00 */
[----:B--2---:R0:W1:Y:S02]  /*7740*/  F2I.F64.TRUNC R0, R2 ;  /* 0x0000000200007311 */ /* 0x004064000030d100 */
[----:B01----:R-:W-:Y:S05]  /*7750*/  BRA `(.L_x_2444) ;  /* 0x0000000800647947 */ /* 0x003fea0003800000 */
.L_x_2452:
        /* <DEDUP_REMOVED lines=27> */
.L_x_2455:
[----:B------:R-:W2:Y:S02]  /*7910*/  LDG.E.U8 R2, desc[UR36][R2.64] ;  /* 0x0000002402027981 */ /* 0x000ea4000c1e1100 */
[C---:B--2---:R-:W-:Y:S02]  /*7920*/  IMAD.SHL.U32 R0, R2.reuse, 0x2000000, RZ ;  /* 0x0200000002007824 */ /* 0x044fe400078e00ff */
        /* <DEDUP_REMOVED lines=12> */
.L_x_2454:
[----:B------:R-:W2:Y:S02]  /*79f0*/  LDG.E.U16 R4, desc[UR36][R2.64] ;  /* 0x0000002402047981 */ /* 0x000ea4000c1e1500 */
[----:B--2---:R-:W-:-:S06]  /*7a00*/  SHF.L.U32 R4, R4, 0x10, RZ ;  /* 0x0000001004047819 */ /* 0x004fcc00000006ff */
[----:B------:R-:W0:Y:S02]  /*7a10*/  F2I.FTZ.TRUNC.NTZ R4, R4 ;  /* 0x0000000400047305 */ /* 0x000e24000021f100 */
[----:B0-----:R-:W-:Y:S01]  /*7a20*/  PRMT R0, R4, 0x7610, R0 ;  /* 0x0000761004007816 */ /* 0x001fe20000000000 */
[----:B------:R-:W-:Y:S06]  /*7a30*/  BRA `(.L_x_2444) ;  /* 0x0000000400ac7947 */ /* 0x000fec0003800000 */
.L_x_2451:
        /* <DEDUP_REMOVED lines=10> */
.L_x_2458:
        /* <DEDUP_REMOVED lines=21> */
.L_x_2462:
[----:B------:R-:W-:Y:S05]  /*7c30*/  BSYNC.RECONVERGENT B1 ;  /* 0x0000000000017941 */ /* 0x000fea0003800200 */
.L_x_2461:
[----:B------:R-:W-:Y:S01]  /*7c40*/  IMAD.SHL.U32 R0, R0, 0x100000, RZ ;  /* 0x0010000000007824 */ /* 0x000fe200078e00ff */
[----:B------:R-:W-:-:S04]  /*7c50*/  LEA R2, R2, 0x3b800000, 0x17 ;  /* 0x3b80000002027811 */ /* 0x000fc800078eb8ff */
[----:B------:R-:W-:-:S07]  /*7c60*/  LOP3.LUT R4, R2, R0, R7, 0xfe, !PT ;  /* 0x0000000002047212 */ /* 0x000fce00078efe07 */
.L_x_2460:
[----:B------:R-:W-:Y:S05]  /*7c70*/  BSYNC.RECONVERGENT B0 ;  /* 0x0000000000007941 */ /* 0x000fea0003800200 */
.L_x_2459:
[----:B------:R-:W0:Y:S02]  /*7c80*/  F2I.FTZ.TRUNC.NTZ R4, R4 ;  /* 0x0000000400047305 */ /* 0x000e24000021f100 */
[----:B0-----:R-:W-:Y:S01]  /*7c90*/  PRMT R0, R4, 0x7610, R0 ;  /* 0x0000761004007816 */ /* 0x001fe20000000000 */
[----:B------:R-:W-:Y:S06]  /*7ca0*/  BRA `(.L_x_2444) ;  /* 0x0000000400107947 */ /* 0x000fec0003800000 */
.L_x_2457:
        /* <DEDUP_REMOVED lines=21> */
.L_x_2466:
[----:B------:R-:W-:Y:S05]  /*7e00*/  BSYNC.RECONVERGENT B1 ;  /* 0x0000000000017941 */ /* 0x000fea0003800200 */
.L_x_2465:
[----:B------:R-:W-:Y:S01]  /*7e10*/  IMAD.SHL.U32 R0, R0, 0x200000, RZ ;  /* 0x0020000000007824 */ /* 0x000fe200078e00ff */
[----:B------:R-:W-:-:S04]  /*7e20*/  LEA R2, R2, 0x37800000, 0x17 ;  /* 0x3780000002027811 */ /* 0x000fc800078eb8ff */
[----:B------:R-:W-:-:S07]  /*7e30*/  LOP3.LUT R4, R2, R0, R7, 0xfe, !PT ;  /* 0x0000000002047212 */ /* 0x000fce00078efe07 */
.L_x_2464:
[----:B------:R-:W-:Y:S05]  /*7e40*/  BSYNC.RECONVERGENT B0 ;  /* 0x0000000000007941 */ /* 0x000fea0003800200 */
.L_x_2463:
[----:B------:R-:W0:Y:S02]  /*7e50*/  F2I.FTZ.TRUNC.NTZ R4, R4 ;  /* 0x0000000400047305 */ /* 0x000e24000021f100 */
[----:B0-----:R-:W-:Y:S01]  /*7e60*/  PRMT R0, R4, 0x7610, R0 ;  /* 0x0000761004007816 */ /* 0x001fe20000000000 */
[----:B------:R-:W-:Y:S06]  /*7e70*/  BRA `(.L_x_2444) ;  /* 0x00000000009c7947 */ /* 0x000fec0003800000 */
.L_x_2456:
        /* <DEDUP_REMOVED lines=14> */
.L_x_2470:
[----:B------:R-:W-:Y:S05]  /*7f60*/  BSYNC.RECONVERGENT B0 ;  /* 0x0000000000007941 */ /* 0x000fea0003800200 */
.L_x_2469:
[----:B------:R-:W0:Y:S02]  /*7f70*/  F2I.FTZ.TRUNC.NTZ R4, R4 ;  /* 0x0000000400047305 */ /* 0x000e24000021f100 */
[----:B0-----:R-:W-:Y:S01]  /*7f80*/  PRMT R0, R4, 0x7610, R0 ;  /* 0x0000761004007816 */ /* 0x001fe20000000000 */
[----:B------:R-:W-:Y:S06]  /*7f90*/  BRA `(.L_x_2444) ;  /* 0x0000000000547947 */ /* 0x000fec0003800000 */
.L_x_2443:
        /* <DEDUP_REMOVED lines=16> */
.L_x_2471:
[----:B------:R-:W-:Y:S01]  /*80a0*/  PRMT R0, RZ, 0x7610, R0 ;  /* 0x00007610ff007816 */ /* 0x000fe20000000000 */
[----:B------:R-:W-:Y:S06]  /*80b0*/  BRA `(.L_x_2444) ;  /* 0x00000000000c7947 */ /* 0x000fec0003800000 */
.L_x_2468:
[----:B------:R0:W5:Y:S01]  /*80c0*/  LDG.E.U16 R0, desc[UR36][R2.64] ;  /* 0x0000002402007981 */ /* 0x000162000c1e1500 */
[----:B------:R-:W-:Y:S05]  /*80d0*/  BRA `(.L_x_2444) ;  /* 0x0000000000047947 */ /* 0x000fea0003800000 */
.L_x_2467:
[----:B------:R0:W5:Y:S02]  /*80e0*/  LDG.E.U16 R0, desc[UR36][R2.64] ;  /* 0x0000002402007981 */ /* 0x000164000c1e1500 */
.L_x_2444:
[----:B------:R-:W0:Y:S01]  /*80f0*/  LDCU.64 UR6, c[0x0][0x580] ;  /* 0x0000b000ff0677ac */ /* 0x000e220008000a00 */
[----:B-1---5:R-:W-:Y:S01]  /*8100*/  LOP3.LUT R0, R0, 0xffff, RZ, 0xc0, !PT ;  /* 0x0000ffff00007812 */ /* 0x022fe200078ec0ff */
[----:B------:R-:W-:Y:S01]  /*8110*/  BSSY.RECONVERGENT B6, `(.L_x_2472) ;  /* 0x00000d8000067945 */ /* 0x000fe20003800200 */
[----:B------:R-:W-:Y:S02]  /*8120*/  UPRMT UR4, UR42, 0x9910, URZ ;  /* 0x000099102a047896 */ /* 0x000fe400080000ff */
[----:B------:R-:W-:Y:S02]  /*8130*/  SHF.R.U32.HI R9, RZ, 0xf, R0 ;  /* 0x0000000fff097819 */ /* 0x000fe40000011600 */
[----:B------:R-:W-:Y:S01]  /*8140*/  UISETP.GT.AND UP0, UPT, UR4, 0x9, UPT ;  /* 0x000000090400788c */ /* 0x000fe2000bf04270 */
[----:B0-234-:R-:W-:-:S05]  /*8150*/  IADD3 R2, P0, PT, R16, UR6, RZ ;  /* 0x0000000610027c10 */ /* 0x01dfca000ff1e0ff */
        /* <DEDUP_REMOVED lines=12> */
.L_x_2476:
[----:B------:R0:W-:Y:S01]  /*8220*/  STG.E.U8 desc[UR36][R2.64], R9 ;  /* 0x0000000902007986 */ /* 0x0001e2000c101124 */
[----:B------:R-:W-:Y:S05]  /*8230*/  BRA `(.L_x_2478) ;  /* 0x0000000c00147947 */ /* 0x000fea0003800000 */
.L_x_2475:
[----:B------:R-:W-:-:S09]  /*8240*/  UISETP.NE.AND UP0, UPT, UR4, 0x2, UPT ;  /* 0x000000020400788c */ /* 0x000fd2000bf05270 */
[----:B------:R-:W-:Y:S05]  /*8250*/  BRA.U !UP0, `(.L_x_2479) ;  /* 0x00000001082c7547 */ /* 0x000fea000b800000 */
[----:B------:R-:W-:-:S09]  /*8260*/  UISETP.NE.AND UP0, UPT, UR4, 0x3, UPT ;  /* 0x000000030400788c */ /* 0x000fd2000bf05270 */
[----:B------:R-:W-:Y:S05]  /*8270*/  BRA.U !UP0, `(.L_x_2480) ;  /* 0x0000000108187547 */ /* 0x000fea000b800000 */
[----:B------:R-:W-:-:S09]  /*8280*/  UISETP.NE.AND UP0, UPT, UR4, 0x4, UPT ;  /* 0x000000040400788c */ /* 0x000fd2000bf05270 */
[----:B------:R-:W-:Y:S05]  /*8290*/  BRA.U UP0, `(.L_x_2477) ;  /* 0x00000009002c7547 */ /* 0x000fea000b800000 */
[----:B------:R-:W-:Y:S02]  /*82a0*/  LOP3.LUT R4, R9, 0xffff, RZ, 0xc0, !PT ;  /* 0x0000ffff09047812 */ /* 0x000fe400078ec0ff */
[----:B------:R-:W-:-:S05]  /*82b0*/  MOV R5, RZ ;  /* 0x000000ff00057202 */ /* 0x000fca0000000f00 */
[----:B------:R0:W-:Y:S01]  /*82c0*/  STG.E.64 desc[UR36][R2.64], R4 ;  /* 0x0000000402007986 */ /* 0x0001e2000c101b24 */
[----:B------:R-:W-:Y:S05]  /*82d0*/  BRA `(.L_x_2478) ;  /* 0x0000000800ec7947 */ /* 0x000fea0003800000 */
.L_x_2480:
[----:B------:R-:W-:-:S05]  /*82e0*/  LOP3.LUT R9, R9, 0xffff, RZ, 0xc0, !PT ;  /* 0x0000ffff09097812 */ /* 0x000fca00078ec0ff */
[----:B------:R0:W-:Y:S01]  /*82f0*/  STG.E desc[UR36][R2.64], R9 ;  /* 0x0000000902007986 */ /* 0x0001e2000c101924 */
[----:B------:R-:W-:Y:S05]  /*8300*/  BRA `(.L_x_2478) ;  /* 0x0000000800e07947 */ /* 0x000fea0003800000 */
.L_x_2479:
[----:B------:R0:W-:Y:S01]  /*8310*/  STG.E.U16 desc[UR36][R2.64], R9 ;  /* 0x0000000902007986 */ /* 0x0001e2000c101524 */
[----:B------:R-:W-:Y:S05]  /*8320*/  BRA `(.L_x_2478) ;  /* 0x0000000800d87947 */ /* 0x000fea0003800000 */
.L_x_2474:
        /* <DEDUP_REMOVED lines=9> */
.L_x_2482:
[----:B------:R-:W0:Y:S02]  /*83c0*/  I2F.U16 R0, R9 ;  /* 0x0000000900007306 */ /* 0x000e240000101000 */
[----:B0-----:R-:W-:-:S05]  /*83d0*/  F2FP.F16.F32.PACK_AB R0, RZ, R0 ;  /* 0x00000000ff00723e */ /* 0x001fca00000000ff */
[----:B------:R0:W-:Y:S01]  /*83e0*/  STG.E.U16 desc[UR36][R2.64], R0 ;  /* 0x0000000002007986 */ /* 0x0001e2000c101524 */
[----:B------:R-:W-:Y:S05]  /*83f0*/  BRA `(.L_x_2478) ;  /* 0x0000000800a47947 */ /* 0x000fea0003800000 */
.L_x_2481:
        /* <DEDUP_REMOVED lines=10> */
.L_x_2484:
[----:B------:R-:W0:Y:S02]  /*84a0*/  I2F.U16 R9, R9 ;  /* 0x0000000900097306 */ /* 0x000e240000101000 */
[----:B0-----:R-:W-:-:S04]  /*84b0*/  F2FP.F16.F32.PACK_AB R5, RZ, R9 ;  /* 0x00000009ff05723e */ /* 0x001fc800000000ff */
[----:B------:R-:W-:-:S05]  /*84c0*/  PRMT R5, R5, 0x5410, RZ ;  /* 0x0000541005057816 */ /* 0x000fca00000000ff */
[----:B------:R0:W-:Y:S01]  /*84d0*/  STG.E desc[UR36][R2.64], R5 ;  /* 0x0000000502007986 */ /* 0x0001e2000c101924 */
[----:B------:R-:W-:Y:S05]  /*84e0*/  BRA `(.L_x_2478) ;  /* 0x0000000800687947 */ /* 0x000fea0003800000 */
.L_x_2483:
[----:B------:R-:W0:Y:S02]  /*84f0*/  I2F.F64.U16 R4, R9 ;  /* 0x0000000900047312 */ /* 0x000e240000101800 */
[----:B0-----:R0:W-:Y:S01]  /*8500*/  STG.E.64 desc[UR36][R2.64], R4 ;  /* 0x0000000402007986 */ /* 0x0011e2000c101b24 */
[----:B------:R-:W-:Y:S05]  /*8510*/  BRA `(.L_x_2478) ;  /* 0x00000008005c7947 */ /* 0x000fea0003800000 */
.L_x_2473:
        /* <DEDUP_REMOVED lines=12> */
.L_x_2488:
        /* <DEDUP_REMOVED lines=17> */
.L_x_2490:
[----:B------:R-:W-:Y:S05]  /*86f0*/  BSYNC.RECONVERGENT B0 ;  /* 0x0000000000007941 */ /* 0x000fea0003800200 */
.L_x_2489:
[----:B------:R0:W-:Y:S01]  /*8700*/  STG.E.U8 desc[UR36][R2.64], R0 ;  /* 0x0000000002007986 */ /* 0x0001e2000c101124 */
[----:B------:R-:W-:Y:S05]  /*8710*/  BRA `(.L_x_2478) ;  /* 0x0000000400dc7947 */ /* 0x000fea0003800000 */
.L_x_2487:
        /* <DEDUP_REMOVED lines=18> */
.L_x_2492:
[----:B------:R-:W-:Y:S05]  /*8840*/  BSYNC.RECONVERGENT B0 ;  /* 0x0000000000007941 */ /* 0x000fea0003800200 */
.L_x_2491:
[----:B------:R0:W-:Y:S01]  /*8850*/  STG.E.U8 desc[UR36][R2.64], R0 ;  /* 0x0000000002007986 */ /* 0x0001e2000c101124 */
[----:B------:R-:W-:Y:S05]  /*8860*/  BRA `(.L_x_2478) ;  /* 0x0000000400887947 */ /* 0x000fea0003800000 */
.L_x_2486:
[----:B------:R-:W-:-:S09]  /*8870*/  UISETP.NE.AND UP0, UPT, UR4, 0x1c, UPT ;  /* 0x0000001c0400788c */ /* 0x000fd2000bf05270 */
[----:B------:R-:W-:Y:S05]  /*8880*/  BRA.U !UP0, `(.L_x_2493) ;  /* 0x00000001085c7547 */ /* 0x000fea000b800000 */
[----:B------:R-:W-:-:S09]  /*8890*/  UISETP.NE.AND UP0, UPT, UR4, 0x1d, UPT ;  /* 0x0000001d0400788c */ /* 0x000fd2000bf05270 */
[----:B------:R-:W-:Y:S05]  /*88a0*/  BRA.U !UP0, `(.L_x_2494) ;  /* 0x0000000108447547 */ /* 0x000fea000b800000 */
[----:B------:R-:W-:-:S09]  /*88b0*/  UISETP.NE.AND UP0, UPT, UR4, 0x2c, UPT ;  /* 0x0000002c0400788c */ /* 0x000fd2000bf05270 */
[----:B------:R-:W-:Y:S05]  /*88c0*/  BRA.U UP0, `(.L_x_2477) ;  /* 0x0000000100a07547 */ /* 0x000fea000b800000 */
        /* <DEDUP_REMOVED lines=15> */
.L_x_2494:
[----:B------:R-:W-:Y:S01]  /*89c0*/  LOP3.LUT R4, R9, 0xffff, RZ, 0xc0, !PT ;  /* 0x0000ffff09047812 */ /* 0x000fe200078ec0ff */
[----:B------:R-:W-:-:S05]  /*89d0*/  IMAD.MOV.U32 R5, RZ, RZ, RZ ;  /* 0x000000ffff057224 */ /* 0x000fca00078e00ff */
[----:B------:R0:W-:Y:S01]  /*89e0*/  STG.E.64 desc[UR36][R2.64], R4 ;  /* 0x0000000402007986 */ /* 0x0001e2000c101b24 */
[----:B------:R-:W-:Y:S05]  /*89f0*/  BRA `(.L_x_2478) ;  /* 0x0000000400247947 */ /* 0x000fea0003800000 */
.L_x_2493:
[----:B------:R-:W-:-:S05]  /*8a00*/  LOP3.LUT R9, R9, 0xffff, RZ, 0xc0, !PT ;  /* 0x0000ffff09097812 */ /* 0x000fca00078ec0ff */
[----:B------:R0:W-:Y:S01]  /*8a10*/  STG.E desc[UR36][R2.64], R9 ;  /* 0x0000000902007986 */ /* 0x0001e2000c101924 */
[----:B------:R-:W-:Y:S05]  /*8a20*/  BRA `(.L_x_2478) ;  /* 0x0000000400187947 */ /* 0x000fea0003800000 */
.L_x_2485:
        /* <DEDUP_REMOVED lines=8> */
.L_x_2496:
[----:B------:R-:W-:Y:S01]  /*8ab0*/  CS2R R6, SRZ ;  /* 0x0000000000067805 */ /* 0x000fe2000001ff00 */
[----:B------:R-:W0:Y:S04]  /*8ac0*/  I2F.F64.U16 R4, R9 ;  /* 0x0000000900047312 */ /* 0x000e280000101800 */
[----:B0-----:R4:W-:Y:S01]  /*8ad0*/  STG.E.128 desc[UR36][R2.64], R4 ;  /* 0x0000000402007986 */ /* 0x0019e2000c101d24 */
[----:B------:R-:W-:Y:S05]  /*8ae0*/  BRA `(.L_x_2478) ;  /* 0x0000000000e87947 */ /* 0x000fea0003800000 */
.L_x_2495:
[----:B------:R-:W-:-:S09]  /*8af0*/  UISETP.NE.AND UP0, UPT, UR4, 0xf, UPT ;  /* 0x0000000f0400788c */ /* 0x000fd2000bf05270 */
[----:B------:R-:W-:Y:S05]  /*8b00*/  BRA.U !UP0, `(.L_x_2497) ;  /* 0x0000000108d47547 */ /* 0x000fea000b800000 */
[----:B------:R-:W-:-:S09]  /*8b10*/  UISETP.NE.AND UP0, UPT, UR4, 0x17, UPT ;  /* 0x000000170400788c */ /* 0x000fd2000bf05270 */
[----:B------:R-:W-:Y:S05]  /*8b20*/  BRA.U !UP0, `(.L_x_2498) ;  /* 0x0000000108847547 */ /* 0x000fea000b800000 */
[----:B------:R-:W-:-:S09]  /*8b30*/  UISETP.NE.AND UP0, UPT, UR4, 0x18, UPT ;  /* 0x000000180400788c */ /* 0x000fd2000bf05270 */
[----:B------:R-:W-:Y:S05]  /*8b40*/  BRA.U !UP0, `(.L_x_2499) ;  /* 0x0000000108447547 */ /* 0x000fea000b800000 */
.L_x_2477:
        /* <DEDUP_REMOVED lines=16> */
.L_x_2500:
[----:B------:R-:W-:Y:S05]  /*8c50*/  BRA `(.L_x_2478) ;  /* 0x00000000008c7947 */ /* 0x000fea0003800000 */
.L_x_2499:
        /* <DEDUP_REMOVED lines=11> */
.L_x_2502:
[----:B------:R-:W-:Y:S05]  /*8d10*/  BSYNC.RECONVERGENT B0 ;  /* 0x0000000000007941 */ /* 0x000fea0003800200 */
.L_x_2501:
[----:B------:R3:W-:Y:S01]  /*8d20*/  STG.E.U8 desc[UR36][R2.64], R5 ;  /* 0x0000000502007986 */ /* 0x0007e2000c101124 */
[----:B------:R-:W-:Y:S05]  /*8d30*/  BRA `(.L_x_2478) ;  /* 0x0000000000547947 */ /* 0x000fea0003800000 */
.L_x_2498:
        /* <DEDUP_REMOVED lines=13> */
.L_x_2503:
[----:B------:R-:W-:Y:S02]  /*8e10*/  ISETP.GT.U32.AND P0, PT, R5, 0x7f800000, PT ;  /* 0x7f8000000500780c */ /* 0x000fe40003f04070 */
[----:B------:R-:W-:-:S04]  /*8e20*/  MOV R5, 0x7f ;  /* 0x0000007f00057802 */ /* 0x000fc80000000f00 */
[----:B------:R-:W-:-:S05]  /*8e30*/  SEL R5, R5, 0x7c, P0 ;  /* 0x0000007c05057807 */ /* 0x000fca0000000000 */
[----:B------:R2:W-:Y:S01]  /*8e40*/  STG.E.U8 desc[UR36][R2.64], R5 ;  /* 0x0000000502007986 */ /* 0x0005e2000c101124 */
[----:B------:R-:W-:Y:S05]  /*8e50*/  BRA `(.L_x_2478) ;  /* 0x00000000000c7947 */ /* 0x000fea0003800000 */
.L_x_2497:
[----:B------:R-:W0:Y:S02]  /*8e60*/  I2F.U16 R0, R9 ;  /* 0x0000000900007306 */ /* 0x000e240000101000 */
[----:B0-----:R-:W-:-:S05]  /*8e70*/  F2FP.BF16.F32.PACK_AB R0, RZ, R0 ;  /* 0x00000000ff00723e */ /* 0x001fca00000010ff */
[----:B------:R0:W-:Y:S02]  /*8e80*/  STG.E.U16 desc[UR36][R2.64], R0 ;  /* 0x0000000002007986 */ /* 0x0001e4000c101524 */
.L_x_2478:
[----:B------:R-:W-:Y:S05]  /*8e90*/  BSYNC.RECONVERGENT B6 ;  /* 0x0000000000067941 */ /* 0x000fea0003800200 */
.L_x_2472:
[----:B------:R-:W-:-:S07]  /*8ea0*/  VIADD R17, R17, 0x80 ;  /* 0x0000008011117836 */ /* 0x000fce0000000000 */
.L_x_2437:
[----:B------:R-:W-:Y:S05]  /*8eb0*/  BSYNC.RECONVERGENT B7 ;  /* 0x0000000000077941 */ /* 0x000fea0003800200 */
.L_x_2436:
        /* <DEDUP_REMOVED lines=306> */
.L_x_2504:
        /* <DEDUP_REMOVED lines=18> */
.L_x_2508:
[----:B------:R4:W5:Y:S01]  /*a300*/  LDG.E.U8 R0, desc[UR36][R2.64] ;  /* 0x0000002402007981 */ /* 0x000962000c1e1100 */
[----:B------:R-:W-:Y:S05]  /*a310*/  BRA `(.L_x_2510) ;  /* 0x0000000c004c7947 */ /* 0x000fea0003800000 */
.L_x_2507:
        /* <DEDUP_REMOVED lines=8> */
.L_x_2512:
[----:B------:R2:W5:Y:S01]  /*a3a0*/  LDG.E.U16 R0, desc[UR36][R2.64] ;  /* 0x0000002402007981 */ /* 0x000562000c1e1500 */
[----:B------:R-:W-:Y:S05]  /*a3b0*/  BRA `(.L_x_2510) ;  /* 0x0000000c00247947 */ /* 0x000fea0003800000 */
.L_x_2511:
[----:B------:R0:W5:Y:S01]  /*a3c0*/  LDG.E.U16 R0, desc[UR36][R2.64] ;  /* 0x0000002402007981 */ /* 0x000162000c1e1500 */
[----:B------:R-:W-:Y:S05]  /*a3d0*/  BRA `(.L_x_2510) ;  /* 0x0000000c001c7947 */ /* 0x000fea0003800000 */
.L_x_2506:
        /* <DEDUP_REMOVED lines=9> */
.L_x_2514:
[----:B------:R-:W2:Y:S02]  /*a470*/  LDG.E.U16 R4, desc[UR36][R2.64] ;  /* 0x0000002402047981 */ /* 0x000ea4000c1e1500 */
[----:B--2---:R-:W-:-:S06]  /*a480*/  HADD2.F32 R4, -RZ, R4.H0_H0 ;  /* 0x20000004ff047230 */ /* 0x004fcc0000004100 */
[----:B------:R-:W0:Y:S02]  /*a490*/  F2I.FTZ.TRUNC.NTZ R4, R4 ;  /* 0x0000000400047305 */ /* 0x000e24000021f100 */
[----:B0-----:R-:W-:Y:S01]  /*a4a0*/  PRMT R0, R4, 0x7610, R0 ;  /* 0x0000761004007816 */ /* 0x001fe20000000000 */
[----:B------:R-:W-:Y:S06]  /*a4b0*/  BRA `(.L_x_2510) ;  /* 0x0000000800e47947 */ /* 0x000fec0003800000 */
.L_x_2513:
        /* <DEDUP_REMOVED lines=9> */
.L_x_2516:
[----:B------:R-:W2:Y:S02]  /*a550*/  LDG.E.U16 R2, desc[UR36][R2.64] ;  /* 0x0000002402027981 */ /* 0x000ea4000c1e1500 */
[----:B--2---:R-:W-:-:S06]  /*a560*/  HADD2.F32 R4, -RZ, R2.H0_H0 ;  /* 0x20000002ff047230 */ /* 0x004fcc0000004100 */
[----:B------:R-:W0:Y:S02]  /*a570*/  F2I.FTZ.TRUNC.NTZ R4, R4 ;  /* 0x0000000400047305 */ /* 0x000e24000021f100 */
[----:B0-----:R-:W-:Y:S01]  /*a580*/  PRMT R0, R4, 0x7610, R0 ;  /* 0x0000761004007816 */ /* 0x001fe20000000000 */
[----:B------:R-:W-:Y:S06]  /*a590*/  BRA `(.L_x_2510) ;  /* 0x0000000800ac7947 */ /* 0x000fec0003800000 */
.L_x_2515:
[----:B------:R-:W2:Y:S02]  /*a5a0*/  LDG.E.64 R2, desc[UR36][R2.64] ;  /* 0x0000002402027981 */ /* 0x000ea4000c1e1b00 */
[----:B--2---:R0:W1:Y:S02]  /*a5b0*/  F2I.F64.TRUNC R0, R2 ;  /* 0x0000000200007311 */ /* 0x004064000030d100 */
[----:B01----:R-:W-:Y:S05]  /*a5c0*/  BRA `(.L_x_2510) ;  /* 0x0000000800a07947 */ /* 0x003fea0003800000 */
.L_x_2505:
        /* <DEDUP_REMOVED lines=12> */
.L_x_2519:
[----:B------:R-:W2:Y:S02]  /*a690*/  LDG.E.64 R2, desc[UR36][R2.64] ;  /* 0x0000002402027981 */ /* 0x000ea4000c1e1b00 */
[----:B--2---:R0:W1:Y:S02]  /*a6a0*/  F2I.F64.TRUNC R0, R2 ;  /* 0x0000000200007311 */ /* 0x004064000030d100 */
[----:B01----:R-:W-:Y:S05]  /*a6b0*/  BRA `(.L_x_2510) ;  /* 0x0000000800647947 */ /* 0x003fea0003800000 */
.L_x_2518:
        /* <DEDUP_REMOVED lines=27> */
.L_x_2521:
        /* <DEDUP_REMOVED lines=14> */
.L_x_2520:
[----:B------:R-:W2:Y:S02]  /*a950*/  LDG.E.U16 R4, desc[UR36][R2.64] ;  /* 0x0000002402047981 */ /* 0x000ea4000c1e1500 */
[----:B--2---:R-:W-:-:S06]  /*a960*/  SHF.L.U32 R4, R4, 0x10, RZ ;  /* 0x0000001004047819 */ /* 0x004fcc00000006ff */
[----:B------:R-:W0:Y:S02]  /*a970*/  F2I.FTZ.TRUNC.NTZ R4, R4 ;  /* 0x0000000400047305 */ /* 0x000e24000021f100 */
[----:B0-----:R-:W-:Y:S01]  /*a980*/  PRMT R0, R4, 0x7610, R0 ;  /* 0x0000761004007816 */ /* 0x001fe20000000000 */
[----:B------:R-:W-:Y:S06]  /*a990*/  BRA `(.L_x_2510) ;  /* 0x0000000400ac7947 */ /* 0x000fec0003800000 */
.L_x_2517:
        /* <DEDUP_REMOVED lines=10> */
.L_x_2524:
        /* <DEDUP_REMOVED lines=21> */
.L_x_2528:
[----:B------:R-:W-:Y:S05]  /*ab90*/  BSYNC.RECONVERGENT B1 ;  /* 0x0000000000017941 */ /* 0x000fea0003800200 */
.L_x_2527:
[----:B------:R-:W-:Y:S01]  /*aba0*/  IMAD.SHL.U32 R0, R0, 0x100000, RZ ;  /* 0x0010000000007824 */ /* 0x000fe200078e00ff */
[----:B------:R-:W-:-:S04]  /*abb0*/  LEA R2, R2, 0x3b800000, 0x17 ;  /* 0x3b80000002027811 */ /* 0x000fc800078eb8ff */
[----:B------:R-:W-:-:S07]  /*abc0*/  LOP3.LUT R4, R2, R0, R7, 0xfe, !PT ;  /* 0x0000000002047212 */ /* 0x000fce00078efe07 */
.L_x_2526:
[----:B------:R-:W-:Y:S05]  /*abd0*/  BSYNC.RECONVERGENT B0 ;  /* 0x0000000000007941 */ /* 0x000fea0003800200 */
.L_x_2525:
[----:B------:R-:W0:Y:S02]  /*abe0*/  F2I.FTZ.TRUNC.NTZ R4, R4 ;  /* 0x0000000400047305 */ /* 0x000e24000021f100 */
[----:B0-----:R-:W-:Y:S01]  /*abf0*/  PRMT R0, R4, 0x7610, R0 ;  /* 0x0000761004007816 */ /* 0x001fe20000000000 */
[----:B------:R-:W-:Y:S06]  /*ac00*/  BRA `(.L_x_2510) ;  /* 0x0000000400107947 */ /* 0x000fec0003800000 */
.L_x_2523:
        /* <DEDUP_REMOVED lines=21> */
.L_x_2532:
[----:B------:R-:W-:Y:S05]  /*ad60*/  BSYNC.RECONVERGENT B1 ;  /* 0x0000000000017941 */ /* 0x000fea0003800200 */
.L_x_2531:
[----:B------:R-:W-:Y:S02]  /*ad70*/  SHF.L.U32 R0, R0, 0x15, RZ ;  /* 0x0000001500007819 */ /* 0x000fe400000006ff */
[----:B------:R-:W-:-:S04]  /*ad80*/  LEA R2, R2, 0x37800000, 0x17 ;  /* 0x3780000002027811 */ /* 0x000fc800078eb8ff */
[----:B------:R-:W-:-:S07]  /*ad90*/  LOP3.LUT R4, R2, R0, R7, 0xfe, !PT ;  /* 0x0000000002047212 */ /* 0x000fce00078efe07 */
.L_x_2530:
[----:B------:R-:W-:Y:S05]  /*ada0*/  BSYNC.RECONVERGENT B0 ;  /* 0x0000000000007941 */ /* 0x000fea0003800200 */
.L_x_2529:
[----:B------:R-:W0:Y:S02]  /*adb0*/  F2I.FTZ.TRUNC.NTZ R4, R4 ;  /* 0x0000000400047305 */ /* 0x000e24000021f100 */
[----:B0-----:R-:W-:Y:S01]  /*adc0*/  PRMT R0, R4, 0x7610, R0 ;  /* 0x0000761004007816 */ /* 0x001fe20000000000 */
[----:B------:R-:W-:Y:S06]  /*add0*/  BRA `(.L_x_2510) ;  /* 0x00000000009c7947 */ /* 0x000fec0003800000 */
.L_x_2522:
        /* <DEDUP_REMOVED lines=14> */
.L_x_2536:
[----:B------:R-:W-:Y:S05]  /*aec0*/  BSYNC.RECONVERGENT B0 ;  /* 0x0000000000007941 */ /* 0x000fea0003800200 */
.L_x_2535:
[----:B------:R-:W0:Y:S02]  /*aed0*/  F2I.FTZ.TRUNC.NTZ R4, R4 ;  /* 0x0000000400047305 */ /* 0x000e24000021f100 */
[----:B0-----:R-:W-:Y:S01]  /*aee0*/  PRMT R0, R4, 0x7610, R0 ;  /* 0x0000761004007816 */ /* 0x001fe20000000000 */
[----:B------:R-:W-:Y:S06]  /*aef0*/  BRA `(.L_x_2510) ;  /* 0x0000000000547947 */ /* 0x000fec0003800000 */
.L_x_2509:
[----:B------:R-:W-:Y:S01]  /*af00*/  MOV R0, 0x0 ;  /* 0x0000000000007802 */ /* 0x000fe20000000f00 */
[----:B------:R-:W0:Y:S01]  /*af10*/  LDCU.64 UR4, c[0x4][0x198] ;  /* 0x01003300ff0477ac */ /* 0x000e220008000a00 */
[----:B------:R-:W-:Y:S02]  /*af20*/  HFMA2 R8, -RZ, RZ, 0, 4.64916229248046875e-06 ;  /* 0x0000004eff087431 */ /* 0x000fe400000001ff */
[----:B------:R-:W-:Y:S01]  /*af30*/  IMAD.MOV.U32 R12, RZ, RZ, 0x1 ;  /* 0x00000001ff0c7424 */ /* 0x000fe200078e00ff */
[----:B------:R1:W2:Y:S01]  /*af40*/  LDC.64 R2, c[0x4][R0] ;  /* 0x0100000000027b82 */ /* 0x0002a20000000a00 */
[----:B------:R-:W3:Y:S01]  /*af50*/  LDCU.64 UR6, c[0x4][0x1a0] ;  /* 0x01003400ff0677ac */ /* 0x000ee20008000a00 */
[----:B------:R-:W-:Y:S01]  /*af60*/  MOV R13, RZ ;  /* 0x000000ff000d7202 */ /* 0x000fe20000000f00 */
[----:B------:R-:W4:Y:S01]  /*af70*/  LDCU.64 UR8, c[0x4][0x30] ;  /* 0x01000600ff0877ac */ /* 0x000f220008000a00 */
[----:B0-----:R-:W-:Y:S01]  /*af80*/  MOV R4, UR4 ;  /* 0x0000000400047c02 */ /* 0x001fe20008000f00 */
[----:B------:R-:W-:Y:S01]  /*af90*/  IMAD.U32 R5, RZ, RZ, UR5 ;  /* 0x00000005ff057e24 */ /* 0x000fe2000f8e00ff */
[----:B---3--:R-:W-:Y:S01]  /*afa0*/  MOV R6, UR6 ;  /* 0x0000000600067c02 */ /* 0x008fe20008000f00 */
[----:B------:R-:W-:Y:S01]  /*afb0*/  IMAD.U32 R7, RZ, RZ, UR7 ;  /* 0x00000007ff077e24 */ /* 0x000fe2000f8e00ff */
[----:B----4-:R-:W-:Y:S01]  /*afc0*/  MOV R10, UR8 ;  /* 0x00000008000a7c02 */ /* 0x010fe20008000f00 */
[----:B-1----:R-:W-:-:S07]  /*afd0*/  IMAD.U32 R11, RZ, RZ, UR9 ;  /* 0x00000009ff0b7e24 */ /* 0x002fce000f8e00ff */
[----:B------:R-:W-:-:S07]  /*afe0*/  LEPC R20, `(.L_x_2537) ;  /* 0x000000001014794e */ /* 0x000fce0000000000 */
[----:B--2---:R-:W-:Y:S05]  /*aff0*/  CALL.ABS.NOINC R2 ;  /* 0x0000000002007343 */ /* 0x004fea0003c00000 */
.L_x_2537:
[----:B------:R-:W-:Y:S01]  /*b000*/  PRMT R0, RZ, 0x7610, R0 ;  /* 0x00007610ff007816 */ /* 0x000fe20000000000 */
[----:B------:R-:W-:Y:S06]  /*b010*/  BRA `(.L_x_2510) ;  /* 0x00000000000c7947 */ /* 0x000fec0003800000 */
.L_x_2534:
[----:B------:R0:W5:Y:S01]  /*b020*/  LDG.E.U16 R0, desc[UR36][R2.64] ;  /* 0x0000002402007981 */ /* 0x000162000c1e1500 */
[----:B------:R-:W-:Y:S05]  /*b030*/  BRA `(.L_x_2510) ;  /* 0x0000000000047947 */ /* 0x000fea0003800000 */
.L_x_2533:
[----:B------:R0:W5:Y:S02]  /*b040*/  LDG.E.U16 R0, desc[UR36][R2.64] ;  /* 0x0000002402007981 */ /* 0x000164000c1e1500 */
.L_x_2510:
[----:B------:R-:W-:Y:S01]  /*b050*/  UPRMT UR4, UR42, 0x9910, URZ ;  /* 0x000099102a047896 */ /* 0x000fe200080000ff */
[----:B-1---5:R-:W-:-:S03]  /*b060*/  LOP3.LUT R0, R0, 0xffff, RZ, 0xc0, !PT ;  /* 0x0000ffff00007812 */ /* 0x022fc600078ec0ff */
[----:B------:R-:W-:Y:S01]  /*b070*/  UISETP.GT.AND UP0, UPT, UR4, 0x9, UPT ;  /* 0x000000090400788c */ /* 0x000fe2000bf04270 */
[----:B------:R-:W-:-:S08]  /*b080*/  SHF.R.U32.HI R5, RZ, 0xf, R0 ;  /* 0x0000000fff057819 */ /* 0x000fd00000011600 */
        /* <DEDUP_REMOVED lines=11> */
.L_x_2541:
[----:B------:R-:W-:Y:S01]  /*b140*/  STG.E.U8 desc[UR36][R16.64], R5 ;  /* 0x0000000510007986 */ /* 0x000fe2000c101124 */
[----:B------:R-:W-:Y:S05]  /*b150*/  EXIT ;  /* 0x000000000000794d */ /* 0x000fea0003800000 */
.L_x_2540:
[----:B------:R-:W-:-:S09]  /*b160*/  UISETP.NE.AND UP0, UPT, UR4, 0x2, UPT ;  /* 0x000000020400788c */ /* 0x000fd2000bf05270 */
[----:B------:R-:W-:Y:S05]  /*b170*/  BRA.U !UP0, `(.L_x_2543) ;  /* 0x00000001082c7547 */ /* 0x000fea000b800000 */
[----:B------:R-:W-:-:S09]  /*b180*/  UISETP.NE.AND UP0, UPT, UR4, 0x3, UPT ;  /* 0x000000030400788c */ /* 0x000fd2000bf05270 */
[----:B------:R-:W-:Y:S05]  /*b190*/  BRA.U !UP0, `(.L_x_2544) ;  /* 0x0000000108187547 */ /* 0x000fea000b800000 */
[----:B------:R-:W-:-:S09]  /*b1a0*/  UISETP.NE.AND UP0, UPT, UR4, 0x4, UPT ;  /* 0x000000040400788c */ /* 0x000fd2000bf05270 */
[----:B------:R-:W-:Y:S05]  /*b1b0*/  BRA.U UP0, `(.L_x_2542) ;  /* 0x00000009002c7547 */ /* 0x000fea000b800000 */
[----:B0-234-:R-:W-:Y:S01]  /*b1c0*/  LOP3.LUT R2, R5, 0xffff, RZ, 0xc0, !PT ;  /* 0x0000ffff05027812 */ /* 0x01dfe200078ec0ff */
[----:B------:R-:W-:-:S05]  /*b1d0*/  IMAD.MOV.U32 R3, RZ, RZ, RZ ;  /* 0x000000ffff037224 */ /* 0x000fca00078e00ff */
[----:B------:R-:W-:Y:S01]  /*b1e0*/  STG.E.64 desc[UR36][R16.64], R2 ;  /* 0x0000000210007986 */ /* 0x000fe2000c101b24 */
[----:B------:R-:W-:Y:S05]  /*b1f0*/  EXIT ;  /* 0x000000000000794d */ /* 0x000fea0003800000 */
.L_x_2544:
[----:B------:R-:W-:-:S05]  /*b200*/  LOP3.LUT R5, R5, 0xffff, RZ, 0xc0, !PT ;  /* 0x0000ffff05057812 */ /* 0x000fca00078ec0ff */
[----:B------:R-:W-:Y:S01]  /*b210*/  STG.E desc[UR36][R16.64], R5 ;  /* 0x0000000510007986 */ /* 0x000fe2000c101924 */
[----:B------:R-:W-:Y:S05]  /*b220*/  EXIT ;  /* 0x000000000000794d */ /* 0x000fea0003800000 */
.L_x_2543:
[----:B------:R-:W-:Y:S01]  /*b230*/  STG.E.U16 desc[UR36][R16.64], R5 ;  /* 0x0000000510007986 */ /* 0x000fe2000c101524 */
[----:B------:R-:W-:Y:S05]  /*b240*/  EXIT ;  /* 0x000000000000794d */ /* 0x000fea0003800000 */
.L_x_2539:
[----:B------:R-:W-:-:S09]  /*b250*/  UISETP.GT.AND UP0, UPT, UR4, 0x6, UPT ;  /* 0x000000060400788c */ /* 0x000fd2000bf04270 */
[----:B------:R-:W-:Y:S05]  /*b260*/  BRA.U UP0, `(.L_x_2545) ;  /* 0x00000001002c7547 */ /* 0x000fea000b800000 */
[----:B------:R-:W-:-:S09]  /*b270*/  UISETP.NE.AND UP0, UPT, UR4, 0x5, UPT ;  /* 0x000000050400788c */ /* 0x000fd2000bf05270 */
[----:B------:R-:W-:Y:S05]  /*b280*/  BRA.U !UP0, `(.L_x_2546) ;  /* 0x0000000108147547 */ /* 0x000fea000b800000 */
[----:B------:R-:W-:-:S09]  /*b290*/  UISETP.NE.AND UP0, UPT, UR4, 0x6, UPT ;  /* 0x000000060400788c */ /* 0x000fd2000bf05270 */
[----:B------:R-:W-:Y:S05]  /*b2a0*/  BRA.U UP0, `(.L_x_2542) ;  /* 0x0000000500f07547 */ /* 0x000fea000b800000 */
[----:B0-234-:R-:W0:Y:S02]  /*b2b0*/  I2F.U16 R3, R5 ;  /* 0x0000000500037306 */ /* 0x01de240000101000 */
[----:B0-----:R-:W-:Y:S01]  /*b2c0*/  STG.E desc[UR36][R16.64], R3 ;  /* 0x0000000310007986 */ /* 0x001fe2000c101924 */
[----:B------:R-:W-:Y:S05]  /*b2d0*/  EXIT ;  /* 0x000000000000794d */ /* 0x000fea0003800000 */
.L_x_2546:
[----:B------:R-:W1:Y:S02]  /*b2e0*/  I2F.U16 R0, R5 ;  /* 0x0000000500007306 */ /* 0x000e640000101000 */
[----:B-1----:R-:W-:-:S05]  /*b2f0*/  F2FP.F16.F32.PACK_AB R0, RZ, R0 ;  /* 0x00000000ff00723e */ /* 0x002fca00000000ff */
[----:B------:R-:W-:Y:S01]  /*b300*/  STG.E.U16 desc[UR36][R16.64], R0 ;  /* 0x0000000010007986 */ /* 0x000fe2000c101524 */
[----:B------:R-:W-:Y:S05]  /*b310*/  EXIT ;  /* 0x000000000000794d */ /* 0x000fea0003800000 */
.L_x_2545:
[----:B------:R-:W-:-:S09]  /*b320*/  UISETP.NE.AND UP0, UPT, UR4, 0x7, UPT ;  /* 0x000000070400788c */ /* 0x000fd2000bf05270 */
[----:B------:R-:W-:Y:S05]  /*b330*/  BRA.U !UP0, `(.L_x_2547) ;  /* 0x0000000108347547 */ /* 0x000fea000b800000 */
[----:B------:R-:W-:-:S09]  /*b340*/  UISETP.NE.AND UP0, UPT, UR4, 0x8, UPT ;  /* 0x000000080400788c */ /* 0x000fd2000bf05270 */
[----:B------:R-:W-:Y:S05]  /*b350*/  BRA.U !UP0, `(.L_x_2548) ;  /* 0x0000000108187547 */ /* 0x000fea000b800000 */
[----:B------:R-:W-:-:S09]  /*b360*/  UISETP.NE.AND UP0, UPT, UR4, 0x9, UPT ;  /* 0x000000090400788c */ /* 0x000fd2000bf05270 */
[----:B------:R-:W-:Y:S05]  /*b370*/  BRA.U UP0, `(.L_x_2542) ;  /* 0x0000000500bc7547 */ /* 0x000fea000b800000 */
[----:B0-234-:R-:W0:Y:S01]  /*b380*/  I2F.U16 R2, R5 ;  /* 0x0000000500027306 */ /* 0x01de220000101000 */
[----:B------:R-:W-:-:S05]  /*b390*/  HFMA2 R3, -RZ, RZ, 0, 0 ;  /* 0x00000000ff037431 */ /* 0x000fca00000001ff */
[----:B0-----:R-:W-:Y:S01]  /*b3a0*/  STG.E.64 desc[UR36][R16.64], R2 ;  /* 0x0000000210007986 */ /* 0x001fe2000c101b24 */
[----:B------:R-:W-:Y:S05]  /*b3b0*/  EXIT ;  /* 0x000000000000794d */ /* 0x000fea0003800000 */
.L_x_2548:
[----:B------:R-:W0:Y:S02]  /*b3c0*/  I2F.U16 R5, R5 ;  /* 0x0000000500057306 */ /* 0x000e240000101000 */
[----:B0-234-:R-:W-:-:S04]  /*b3d0*/  F2FP.F16.F32.PACK_AB R3, RZ, R5 ;  /* 0x00000005ff03723e */ /* 0x01dfc800000000ff */
[----:B------:R-:W-:-:S05]  /*b3e0*/  PRMT R3, R3, 0x5410, RZ ;  /* 0x0000541003037816 */ /* 0x000fca00000000ff */
[----:B------:R-:W-:Y:S01]  /*b3f0*/  STG.E desc[UR36][R16.64], R3 ;  /* 0x0000000310007986 */ /* 0x000fe2000c101924 */
[----:B------:R-:W-:Y:S05]  /*b400*/  EXIT ;  /* 0x000000000000794d */ /* 0x000fea0003800000 */
.L_x_2547:
[----:B0-234-:R-:W0:Y:S02]  /*b410*/  I2F.F64.U16 R2, R5 ;  /* 0x0000000500027312 */ /* 0x01de240000101800 */
[----:B0-----:R-:W-:Y:S01]  /*b420*/  STG.E.64 desc[UR36][R16.64], R2 ;  /* 0x0000000210007986 */ /* 0x001fe2000c101b24 */
[----:B------:R-:W-:Y:S05]  /*b430*/  EXIT ;  /* 0x000000000000794d */ /* 0x000fea0003800000 */
.L_x_2538:
        /* <DEDUP_REMOVED lines=12> */
.L_x_2552:
[----:B------:R-:W1:Y:S01]  /*b500*/  I2F.U16 R5, R5 ;  /* 0x0000000500057306 */ /* 0x000e620000101000 */
[----:B------:R-:W-:Y:S01]  /*b510*/  BSSY.RECONVERGENT B0, `(.L_x_2553) ;  /* 0x0000010000007945 */ /* 0x000fe20003800200 */
[----:B------:R-:W-:Y:S01]  /*b520*/  IMAD.MOV.U32 R8, RZ, RZ, 0x80 ;  /* 0x00000080ff087424 */ /* 0x000fe200078e00ff */
[----:B-1----:R-:W-:-:S13]  /*b530*/  ISETP.GT.U32.AND P0, PT, R5, 0x437fffff, PT ;  /* 0x437fffff0500780c */ /* 0x002fda0003f04070 */
        /* <DEDUP_REMOVED lines=12> */
.L_x_2555:
[----:B------:R-:W-:-:S07]  /*b600*/  PRMT R8, R0, 0x7610, R8 ;  /* 0x0000761000087816 */ /* 0x000fce0000000008 */
.L_x_2554:
[----:B------:R-:W-:Y:S05]  /*b610*/  BSYNC.RECONVERGENT B0 ;  /* 0x0000000000007941 */ /* 0x000fea0003800200 */
.L_x_2553:
[----:B------:R-:W-:Y:S01]  /*b620*/  STG.E.U8 desc[UR36][R16.64], R8 ;  /* 0x0000000810007986 */ /* 0x000fe2000c101124 */
[----:B------:R-:W-:Y:S05]  /*b630*/  EXIT ;  /* 0x000000000000794d */ /* 0x000fea0003800000 */
.L_x_2551:
[----:B0-234-:R-:W0:Y:S01]  /*b640*/  I2F.U16 R3, R5 ;  /* 0x0000000500037306 */ /* 0x01de220000101000 */
        /* <DEDUP_REMOVED lines=16> */
.L_x_2558:
[----:B------:R-:W-:-:S07]  /*b750*/  PRMT R8, R0, 0x7610, R8 ;  /* 0x0000761000087816 */ /* 0x000fce0000000008 */
.L_x_2557:
[----:B------:R-:W-:Y:S05]  /*b760*/  BSYNC.RECONVERGENT B0 ;  /* 0x0000000000007941 */ /* 0x000fea0003800200 */
.L_x_2556:
[----:B------:R-:W-:Y:S01]  /*b770*/  STG.E.U8 desc[UR36][R16.64], R8 ;  /* 0x0000000810007986 */ /* 0x000fe2000c101124 */
[----:B------:R-:W-:Y:S05]  /*b780*/  EXIT ;  /* 0x000000000000794d */ /* 0x000fea0003800000 */
.L_x_2550:
[----:B------:R-:W-:-:S09]  /*b790*/  UISETP.NE.AND UP0, UPT, UR4, 0x1c, UPT ;  /* 0x0000001c0400788c */ /* 0x000fd2000bf05270 */
[----:B------:R-:W-:Y:S05]  /*b7a0*/  BRA.U !UP0, `(.L_x_2559) ;  /* 0x00000001085c7547 */ /* 0x000fea000b800000 */
[----:B------:R-:W-:-:S09]  /*b7b0*/  UISETP.NE.AND UP0, UPT, UR4, 0x1d, UPT ;  /* 0x0000001d0400788c */ /* 0x000fd2000bf05270 */
[----:B------:R-:W-:Y:S05]  /*b7c0*/  BRA.U !UP0, `(.L_x_2560) ;  /* 0x0000000108447547 */ /* 0x000fea000b800000 */
[----:B------:R-:W-:-:S09]  /*b7d0*/  UISETP.NE.AND UP0, UPT, UR4, 0x2c, UPT ;  /* 0x0000002c0400788c */ /* 0x000fd2000bf05270 */
[----:B------:R-:W-:Y:S05]  /*b7e0*/  BRA.U UP0, `(.L_x_2542) ;  /* 0x0000000100a07547 */ /* 0x000fea000b800000 */
[----:B------:R-:W1:Y:S01]  /*b7f0*/  I2F.U16 R5, R5 ;  /* 0x0000000500057306 */ /* 0x000e620000101000 */
[----:B0-234-:R-:W-:Y:S01]  /*b800*/  IMAD.MOV.U32 R3, RZ, RZ, 0xff ;  /* 0x000000ffff037424 */ /* 0x01dfe200078e00ff */
[----:B-1----:R-:W-:-:S04]  /*b810*/  SHF.R.U32.HI R2, RZ, 0x17, R5 ;  /* 0x00000017ff027819 */ /* 0x002fc80000011605 */
        /* <DEDUP_REMOVED lines=8> */
[----:B------:R-:W-:-:S05]  /*b8a0*/  @!P0 IMAD.MOV R0, RZ, RZ, R2 ;  /* 0x000000ffff008224 */ /* 0x000fca00078e0202 */
[----:B------:R-:W-:-:S05]  /*b8b0*/  @P1 MOV R3, R0 ;  /* 0x0000000000031202 */ /* 0x000fca0000000f00 */
[----:B------:R-:W-:Y:S01]  /*b8c0*/  STG.E.U8 desc[UR36][R16.64], R3 ;  /* 0x0000000310007986 */ /* 0x000fe2000c101124 */
[----:B------:R-:W-:Y:S05]  /*b8d0*/  EXIT ;  /* 0x000000000000794d */ /* 0x000fea0003800000 */
.L_x_2560:
[----:B0-234-:R-:W-:Y:S01]  /*b8e0*/  LOP3.LUT R2, R5, 0xffff, RZ, 0xc0, !PT ;  /* 0x0000ffff05027812 */ /* 0x01dfe200078ec0ff */
[----:B------:R-:W-:-:S05]  /*b8f0*/  IMAD.MOV.U32 R3, RZ, RZ, RZ ;  /* 0x000000ffff037224 */ /* 0x000fca00078e00ff */
[----:B------:R-:W-:Y:S01]  /*b900*/  STG.E.64 desc[UR36][R16.64], R2 ;  /* 0x0000000210007986 */ /* 0x000fe2000c101b24 */
[----:B------:R-:W-:Y:S05]  /*b910*/  EXIT ;  /* 0x000000000000794d */ /* 0x000fea0003800000 */
.L_x_2559:
[----:B------:R-:W-:-:S05]  /*b920*/  LOP3.LUT R5, R5, 0xffff, RZ, 0xc0, !PT ;  /* 0x0000ffff05057812 */ /* 0x000fca00078ec0ff */
[----:B------:R-:W-:Y:S01]  /*b930*/  STG.E desc[UR36][R16.64], R5 ;  /* 0x0000000510007986 */ /* 0x000fe2000c101924 */
[----:B------:R-:W-:Y:S05]  /*b940*/  EXIT ;  /* 0x000000000000794d */ /* 0x000fea0003800000 */
.L_x_2549:
        /* <DEDUP_REMOVED lines=8> */
.L_x_2562:
[----:B------:R-:W-:Y:S01]  /*b9d0*/  CS2R R6, SRZ ;  /* 0x0000000000067805 */ /* 0x000fe2000001ff00 */
[----:B------:R-:W1:Y:S04]  /*b9e0*/  I2F.F64.U16 R4, R5 ;  /* 0x0000000500047312 */ /* 0x000e680000101800 */
[----:B-1----:R-:W-:Y:S01]  /*b9f0*/  STG.E.128 desc[UR36][R16.64], R4 ;  /* 0x0000000410007986 */ /* 0x002fe2000c101d24 */
[----:B------:R-:W-:Y:S05]  /*ba00*/  EXIT ;  /* 0x000000000000794d */ /* 0x000fea0003800000 */
.L_x_2561:
[----:B------:R-:W-:-:S09]  /*ba10*/  UISETP.NE.AND UP0, UPT, UR4, 0xf, UPT ;  /* 0x0000000f0400788c */ /* 0x000fd2000bf05270 */
[----:B------:R-:W-:Y:S05]  /*ba20*/  BRA.U !UP0, `(.L_x_2563) ;  /* 0x0000000108d87547 */ /* 0x000fea000b800000 */
[----:B------:R-:W-:-:S09]  /*ba30*/  UISETP.NE.AND UP0, UPT, UR4, 0x17, UPT ;  /* 0x000000170400788c */ /* 0x000fd2000bf05270 */
[----:B------:R-:W-:Y:S05]  /*ba40*/  BRA.U !UP0, `(.L_x_2564) ;  /* 0x0000000108847547 */ /* 0x000fea000b800000 */
[----:B------:R-:W-:-:S09]  /*ba50*/  UISETP.NE.AND UP0, UPT, UR4, 0x18, UPT ;  /* 0x000000180400788c */ /* 0x000fd2000bf05270 */
[----:B------:R-:W-:Y:S05]  /*ba60*/  BRA.U !UP0, `(.L_x_2565) ;  /* 0x0000000108447547 */ /* 0x000fea000b800000 */
.L_x_2542:
[----:B------:R-:W-:Y:S01]  /*ba70*/  MOV R0, 0x0 ;  /* 0x0000000000007802 */ /* 0x000fe20000000f00 */
[----:B------:R-:W1:Y:S01]  /*ba80*/  LDCU.64 UR4, c[0x4][0x198] ;  /* 0x01003300ff0477ac */ /* 0x000e620008000a00 */
[----:B------:R-:W-:Y:S02]  /*ba90*/  HFMA2 R8, -RZ, RZ, 0, 6.020069122314453125e-06 ;  /* 0x00000065ff087431 */ /* 0x000fe400000001ff */
[----:B------:R-:W-:Y:S01]  /*baa0*/  IMAD.MOV.U32 R12, RZ, RZ, 0x1 ;  /* 0x00000001ff0c7424 */ /* 0x000fe200078e00ff */
[----:B0-234-:R0:W2:Y:S01]  /*bab0*/  LDC.64 R2, c[0x4][R0] ;  /* 0x0100000000027b82 */ /* 0x01d0a20000000a00 */
[----:B------:R-:W3:Y:S01]  /*bac0*/  LDCU.64 UR6, c[0x4][0x1a0] ;  /* 0x01003400ff0677ac */ /* 0x000ee20008000a00 */
[----:B------:R-:W-:Y:S01]  /*bad0*/  MOV R13, RZ ;  /* 0x000000ff000d7202 */ /* 0x000fe20000000f00 */
[----:B------:R-:W4:Y:S01]  /*bae0*/  LDCU.64 UR8, c[0x4][0x10] ;  /* 0x01000200ff0877ac */ /* 0x000f220008000a00 */
[----:B-1----:R-:W-:Y:S01]  /*baf0*/  MOV R4, UR4 ;  /* 0x0000000400047c02 */ /* 0x002fe20008000f00 */
[----:B------:R-:W-:Y:S01]  /*bb00*/  IMAD.U32 R5, RZ, RZ, UR5 ;  /* 0x00000005ff057e24 */ /* 0x000fe2000f8e00ff */
[----:B---3--:R-:W-:Y:S01]  /*bb10*/  MOV R6, UR6 ;  /* 0x0000000600067c02 */ /* 0x008fe20008000f00 */
[----:B------:R-:W-:Y:S01]  /*bb20*/  IMAD.U32 R7, RZ, RZ, UR7 ;  /* 0x00000007ff077e24 */ /* 0x000fe2000f8e00ff */
[----:B----4-:R-:W-:Y:S01]  /*bb30*/  MOV R10, UR8 ;  /* 0x00000008000a7c02 */ /* 0x010fe20008000f00 */
[----:B0-----:R-:W-:-:S07]  /*bb40*/  IMAD.U32 R11, RZ, RZ, UR9 ;  /* 0x00000009ff0b7e24 */ /* 0x001fce000f8e00ff */
[----:B------:R-:W-:-:S07]  /*bb50*/  LEPC R20, `(.L_x_2566) ;  /* 0x000000001014794e */ /* 0x000fce0000000000 */
[----:B--2---:R-:W-:Y:S05]  /*bb60*/  CALL.ABS.NOINC R2 ;  /* 0x0000000002007343 */ /* 0x004fea0003c00000 */
.L_x_2566:
[----:B------:R-:W-:Y:S05]  /*bb70*/  EXIT ;  /* 0x000000000000794d */ /* 0x000fea0003800000 */
.L_x_2565:
[----:B------:R-:W1:Y:S01]  /*bb80*/  I2F.U16 R5, R5 ;  /* 0x0000000500057306 */ /* 0x000e620000101000 */
[----:B------:R-:W-:Y:S01]  /*bb90*/  BSSY.RECONVERGENT B0, `(.L_x_2567) ;  /* 0x000000a000007945 */ /* 0x000fe20003800200 */
[----:B0-234-:R-:W-:Y:S01]  /*bba0*/  IMAD.MOV.U32 R3, RZ, RZ, 0x7f ;  /* 0x0000007fff037424 */ /* 0x01dfe200078e00ff */
[----:B-1----:R-:W-:-:S13]  /*bbb0*/  ISETP.GT.U32.AND P0, PT, R5, 0x43efffff, PT ;  /* 0x43efffff0500780c */ /* 0x002fda0003f04070 */
[----:B------:R-:W-:Y:S05]  /*bbc0*/  @P0 BRA `(.L_x_2568) ;  /* 0x0000000000180947 */ /* 0x000fea0003800000 */
[----:B------:R-:W-:-:S13]  /*bbd0*/  ISETP.GE.U32.AND P0, PT, R5, 0x3c800000, PT ;  /* 0x3c8000000500780c */ /* 0x000fda0003f06070 */
[----:B------:R-:W-:-:S04]  /*bbe0*/  @P0 SHF.R.U32.HI R0, RZ, 0x14, R5 ;  /* 0x00000014ff000819 */ /* 0x000fc80000011605 */
[----:B------:R-:W-:-:S04]  /*bbf0*/  @P0 LOP3.LUT R0, R0, 0x1, RZ, 0xc0, !PT ;  /* 0x0000000100000812 */ /* 0x000fc800078ec0ff */
[----:B------:R-:W-:-:S04]  /*bc00*/  @P0 IADD3 R0, PT, PT, R5, 0x407ffff, R0 ;  /* 0x0407ffff05000810 */ /* 0x000fc80007ffe000 */
[----:B------:R-:W-:Y:S01]  /*bc10*/  @P0 SHF.R.U32.HI R3, RZ, 0x14, R0 ;  /* 0x00000014ff030819 */ /* 0x000fe20000011600 */
[----:B------:R-:W-:-:S07]  /*bc20*/  @!P0 FADD.FTZ R3, R5, 16384 ;  /* 0x4680000005038421 */ /* 0x000fce0000010000 */
.L_x_2568:
[----:B------:R-:W-:Y:S05]  /*bc30*/  BSYNC.RECONVERGENT B0 ;  /* 0x0000000000007941 */ /* 0x000fea0003800200 */
.L_x_2567:
[----:B------:R-:W-:Y:S01]  /*bc40*/  STG.E.U8 desc[UR36][R16.64], R3 ;  /* 0x0000000310007986 */ /* 0x000fe2000c101124 */
[----:B------:R-:W-:Y:S05]  /*bc50*/  EXIT ;  /* 0x000000000000794d */ /* 0x000fea0003800000 */
.L_x_2564:
[----:B0-234-:R-:W0:Y:S02]  /*bc60*/  I2F.U16 R3, R5 ;  /* 0x0000000500037306 */ /* 0x01de240000101000 */
        /* <DEDUP_REMOVED lines=9> */
[----:B------:R-:W-:-:S04]  /*bd00*/  LOP3.LUT R0, R5, 0x80, RZ, 0xfc, !PT ;  /* 0x0000008005007812 */ /* 0x000fc800078efcff */
[----:B0-----:R-:W0:Y:S02]  /*bd10*/  I2F.U16 R3, R0 ;  /* 0x0000000000037306 */ /* 0x001e240000101000 */
[----:B0-----:R-:W-:Y:S01]  /*bd20*/  STG.E.U8 desc[UR36][R16.64], R3 ;  /* 0x0000000310007986 */ /* 0x001fe2000c101124 */
[----:B------:R-:W-:Y:S05]  /*bd30*/  EXIT ;  /* 0x000000000000794d */ /* 0x000fea0003800000 */
.L_x_2569:
[----:B------:R-:W-:Y:S01]  /*bd40*/  ISETP.GT.U32.AND P0, PT, R3, 0x7f800000, PT ;  /* 0x7f8000000300780c */ /* 0x000fe20003f04070 */
[----:B------:R-:W-:-:S05]  /*bd50*/  HFMA2 R3, -RZ, RZ, 0, 7.569789886474609375e-06 ;  /* 0x0000007fff037431 */ /* 0x000fca00000001ff */
[----:B------:R-:W-:-:S05]  /*bd60*/  SEL R3, R3, 0x7c, P0 ;  /* 0x0000007c03037807 */ /* 0x000fca0000000000 */
[----:B------:R-:W-:Y:S01]  /*bd70*/  STG.E.U8 desc[UR36][R16.64], R3 ;  /* 0x0000000310007986 */ /* 0x000fe2000c101124 */
[----:B------:R-:W-:Y:S05]  /*bd80*/  EXIT ;  /* 0x000000000000794d */ /* 0x000fea0003800000 */
.L_x_2563:
[----:B------:R-:W1:Y:S02]  /*bd90*/  I2F.U16 R0, R5 ;  /* 0x0000000500007306 */ /* 0x000e640000101000 */
[----:B-1----:R-:W-:-:S05]  /*bda0*/  F2FP.BF16.F32.PACK_AB R0, RZ, R0 ;  /* 0x00000000ff00723e */ /* 0x002fca00000010ff */
[----:B------:R-:W-:Y:S01]  /*bdb0*/  STG.E.U16 desc[UR36][R16.64], R0 ;  /* 0x0000000010007986 */ /* 0x000fe2000c101524 */
[----:B------:R-:W-:Y:S05]  /*bdc0*/  EXIT ;  /* 0x000000000000794d */ /* 0x000fea0003800000 */
.L_x_2570:
        /* <DEDUP_REMOVED lines=11> */
.L_x_23244:


//--------------------- .text._ZN2at6native27unrolled_elementwise_kernelIZZZNS0_19signbit_kernel_cudaERNS_18TensorIteratorBaseEENKUlvE_clEvENKUlvE3_clEvEUlsE_St5arrayIPcLm2EELi4E23TrivialOffsetCalculatorILi1EjESB_NS0_6memory12LoadWithCastILi1EEENSC_13StoreWithCastILi1EEEEEviT_T0_T2_T3_T4_T5_ --------------------------
	.section	.text._ZN2at6native27unrolled_elementwise_kernelIZZZNS0_19signbit_kernel_cudaERNS_18TensorIteratorBaseEENKUlvE_clEvENKUlvE3_clEvEUlsE_St5arrayIPcLm2EELi4E23TrivialOffsetCalculatorILi1EjESB_NS0_6memory12LoadWithCastILi1EEENSC_13StoreWithCastILi1EEEEEviT_T0_T2_T3_T4_T5_,"ax",@progbits
	.align	128
        .global         _ZN2at6native27unrolled_elementwise_kernelIZZZNS0_19signbit_kernel_cudaERNS_18TensorIteratorBaseEENKUlvE_clEvENKUlvE3_clEvEUlsE_St5arrayIPcLm2EELi4E23TrivialOffsetCalculatorILi1EjESB_NS0_6memory12LoadWithCastILi1EEENSC_13StoreWithCastILi1EEEEEviT_T0_T2_T3_T4_T5_
        .type           _ZN2at6native27unrolled_elementwise_kernelIZZZNS0_19signbit_kernel_cudaERNS_18TensorIteratorBaseEENKUlvE_clEvENKUlvE3_clEvEUlsE_St5arrayIPcLm2EELi4E23TrivialOffsetCalculatorILi1EjESB_NS0_6memory12LoadWithCastILi1EEENSC_13StoreWithCastILi1EEEEEviT_T0_T2_T3_T4_T5_,@function
        .size           _ZN2at6native27unrolled_elementwise_kernelIZZZNS0_19signbit_kernel_cudaERNS_18TensorIteratorBaseEENKUlvE_clEvENKUlvE3_clEvEUlsE_St5arrayIPcLm2EELi4E23TrivialOffsetCalculatorILi1EjESB_NS0_6memory12LoadWithCastILi1EEENSC_13StoreWithCastILi1EEEEEviT_T0_T2_T3_T4_T5_,(.L_x_23245 - _ZN2at6native27unrolled_elementwise_kernelIZZZNS0_19signbit_kernel_cudaERNS_18TensorIteratorBaseEENKUlvE_clEvENKUlvE3_clEvEUlsE_St5arrayIPcLm2EELi4E23TrivialOffsetCalculatorILi1EjESB_NS0_6memory12LoadWithCastILi1EEENSC_13StoreWithCastILi1EEEEEviT_T0_T2_T3_T4_T5_)
        .other          _ZN2at6native27unrolled_elementwise_kernelIZZZNS0_19signbit_kernel_cudaERNS_18TensorIteratorBaseEENKUlvE_clEvENKUlvE3_clEvEUlsE_St5arrayIPcLm2EELi4E23TrivialOffsetCalculatorILi1EjESB_NS0_6memory12LoadWithCastILi1EEENSC_13StoreWithCastILi1EEEEEviT_T0_T2_T3_T4_T5_,@"STO_CUDA_ENTRY STV_DEFAULT"
_ZN2at6native27unrolled_elementwise_kernelIZZZNS0_19signbit_kernel_cudaERNS_18TensorIteratorBaseEENKUlvE_clEvENKUlvE3_clEvEUlsE_St5arrayIPcLm2EELi4E23TrivialOffsetCalculatorILi1EjESB_NS0_6memory12LoadWithCastILi1EEENSC_13StoreWithCastILi1EEEEEviT_T0_T2_T3_T4_T5_:
.text._ZN2at6native27unrolled_elementwise_kernelIZZZNS0_19signbit_kernel_cudaERNS_18TensorIteratorBaseEENKUlvE_clEvENKUlvE3_clEvEUlsE_St5arrayIPcLm2EELi4E23TrivialOffsetCalculatorILi1EjESB_NS0_6memory12LoadWithCastILi1EEENSC_13StoreWithCastILi1EEEEEviT_T0_T2_T3_T4_T5_:
        /* <DEDUP_REMOVED lines=30> */
.L_x_2576:
[----:B------:R3:W5:Y:S01]  /*01e0*/  LDG.E.U8 R0, desc[UR36][R4.64] ;  /* 0x0000002404007981 */ /* 0x000762000c1e1100 */
[----:B------:R-:W-:Y:S05]  /*01f0*/  BRA `(.L_x_2578) ;  /* 0x0000000c00507947 */ /* 0x000fea0003800000 */
.L_x_2575:
        /* <DEDUP_REMOVED lines=8> */
.L_x_2580:
[----:B------:R1:W5:Y:S01]  /*0280*/  LDG.E.U16 R0, desc[UR36][R4.64] ;  /* 0x0000002404007981 */ /* 0x000362000c1e1500 */
[----:B------:R-:W-:Y:S05]  /*0290*/  BRA `(.L_x_2578) ;  /* 0x0000000c00287947 */ /* 0x000fea0003800000 */
.L_x_2579:
[----:B------:R2:W5:Y:S01]  /*02a0*/  LDG.E.U16 R0, desc[UR36][R4.64] ;  /* 0x0000002404007981 */ /* 0x000562000c1e1500 */
[----:B------:R-:W-:Y:S05]  /*02b0*/  BRA `(.L_x_2578) ;  /* 0x0000000c00207947 */ /* 0x000fea0003800000 */
.L_x_2574:
        /* <DEDUP_REMOVED lines=9> */
.L_x_2582:
[----:B------:R-:W2:Y:S02]  /*0350*/  LDG.E.U16 R3, desc[UR36][R4.64] ;  /* 0x0000002404037981 */ /* 0x000ea4000c1e1500 */
[----:B--2---:R-:W-:-:S06]  /*0360*/  HADD2.F32 R3, -RZ, R3.H0_H0 ;  /* 0x20000003ff037230 */ /* 0x004fcc0000004100 */
[----:B------:R-:W0:Y:S02]  /*0370*/  F2I.FTZ.TRUNC.NTZ R3, R3 ;  /* 0x0000000300037305 */ /* 0x000e24000021f100 */
[----:B0-----:R-:W-:Y:S01]  /*0380*/  PRMT R0, R3, 0x7610, R0 ;  /* 0x0000761003007816 */ /* 0x001fe20000000000 */
[----:B------:R-:W-:Y:S06]  /*0390*/  BRA `(.L_x_2578) ;  /* 0x0000000800e87947 */ /* 0x000fec0003800000 */
.L_x_2581:
        /* <DEDUP_REMOVED lines=9> */
.L_x_2584:
[----:B------:R-:W2:Y:S02]  /*0430*/  LDG.E.U16 R4, desc[UR36][R4.64] ;  /* 0x0000002404047981 */ /* 0x000ea4000c1e1500 */
[----:B--2---:R-:W-:-:S06]  /*0440*/  HADD2.F32 R3, -RZ, R4.H0_H0 ;  /* 0x20000004ff037230 */ /* 0x004fcc0000004100 */
[----:B------:R-:W0:Y:S02]  /*0450*/  F2I.FTZ.TRUNC.NTZ R3, R3 ;  /* 0x0000000300037305 */ /* 0x000e24000021f100 */
[----:B0-----:R-:W-:Y:S01]  /*0460*/  PRMT R0, R3, 0x7610, R0 ;  /* 0x0000761003007816 */ /* 0x001fe20000000000 */
[----:B------:R-:W-:Y:S06]  /*0470*/  BRA `(.L_x_2578) ;  /* 0x0000000800b07947 */ /* 0x000fec0003800000 */
.L_x_2583:
[----:B------:R-:W2:Y:S02]  /*0480*/  LDG.E.64 R4, desc[UR36][R4.64] ;  /* 0x0000002404047981 */ /* 0x000ea4000c1e1b00 */
[----:B--2---:R0:W1:Y:S02]  /*0490*/  F2I.F64.TRUNC R0, R4 ;  /* 0x0000000400007311 */ /* 0x004064000030d100 */
[----:B01----:R-:W-:Y:S05]  /*04a0*/  BRA `(.L_x_2578) ;  /* 0x0000000800a47947 */ /* 0x003fea0003800000 */
.L_x_2573:
        /* <DEDUP_REMOVED lines=12> */
.L_x_2587:
[----:B------:R-:W2:Y:S02]  /*0570*/  LDG.E.64 R4, desc[UR36][R4.64] ;  /* 0x0000002404047981 */ /* 0x000ea4000c1e1b00 */
[----:B--2---:R0:W1:Y:S02]  /*0580*/  F2I.F64.TRUNC R0, R4 ;  /* 0x0000000400007311 */ /* 0x004064000030d100 */
[----:B01----:R-:W-:Y:S05]  /*0590*/  BRA `(.L_x_2578) ;  /* 0x0000000800687947 */ /* 0x003fea0003800000 */
.L_x_2586:
        /* <DEDUP_REMOVED lines=27> */
.L_x_2589:
        /* <DEDUP_REMOVED lines=11> */
[----:B------:R-:W-:-:S06]  /*0800*/  LOP3.LUT R3, R6, 0x80000000, R3, 0xf8, !PT ;  /* 0x8000000006037812 */ /* 0x000fcc00078ef803 */
[----:B------:R-:W0:Y:S02]  /*0810*/  F2I.FTZ.TRUNC.NTZ R3, R3 ;  /* 0x0000000300037305 */ /* 0x000e24000021f100 */
[----:B0-----:R-:W-:Y:S01]  /*0820*/  PRMT R0, R3, 0x7610, R0 ;  /* 0x0000761003007816 */ /* 0x001fe20000000000 */
[----:B------:R-:W-:Y:S06]  /*0830*/  BRA `(.L_x_2578) ;  /* 0x0000000400c07947 */ /* 0x000fec0003800000 */
.L_x_2588:
[----:B------:R-:W2:Y:S02]  /*0840*/  LDG.E.U16 R3, desc[UR36][R4.64] ;  /* 0x0000002404037981 */ /* 0x000ea4000c1e1500 */
[----:B--2---:R-:W-:-:S06]  /*0850*/  IMAD.U32 R3, R3, 0x10000, RZ ;  /* 0x0001000003037824 */ /* 0x004fcc00078e00ff */
[----:B------:R-:W0:Y:S02]  /*0860*/  F2I.FTZ.TRUNC.NTZ R3, R3 ;  /* 0x0000000300037305 */ /* 0x000e24000021f100 */
[----:B0-----:R-:W-:Y:S01]  /*0870*/  PRMT R0, R3, 0x7610, R0 ;  /* 0x0000761003007816 */ /* 0x001fe20000000000 */
[----:B------:R-:W-:Y:S06]  /*0880*/  BRA `(.L_x_2578) ;  /* 0x0000000400ac7947 */ /* 0x000fec0003800000 */
.L_x_2585:
        /* <DEDUP_REMOVED lines=10> */
.L_x_2592:
        /* <DEDUP_REMOVED lines=21> */
.L_x_2596:
[----:B------:R-:W-:Y:S05]  /*0a80*/  BSYNC.RECONVERGENT B1 ;  /* 0x0000000000017941 */ /* 0x000fea0003800200 */
.L_x_2595:
[----:B------:R-:W-:Y:S01]  /*0a90*/  IMAD.SHL.U32 R0, R0, 0x100000, RZ ;  /* 0x0010000000007824 */ /* 0x000fe200078e00ff */
[----:B------:R-:W-:-:S04]  /*0aa0*/  LEA R3, R3, 0x3b800000, 0x17 ;  /* 0x3b80000003037811 */ /* 0x000fc800078eb8ff */
[----:B------:R-:W-:-:S07]  /*0ab0*/  LOP3.LUT R3, R3, R0, R7, 0xfe, !PT ;  /* 0x0000000003037212 */ /* 0x000fce00078efe07 */
.L_x_2594:
[----:B------:R-:W-:Y:S05]  /*0ac0*/  BSYNC.RECONVERGENT B0 ;  /* 0x0000000000007941 */ /* 0x000fea0003800200 */
.L_x_2593:
[----:B------:R-:W0:Y:S02]  /*0ad0*/  F2I.FTZ.TRUNC.NTZ R3, R3 ;  /* 0x0000000300037305 */ /* 0x000e24000021f100 */
[----:B0-----:R-:W-:Y:S01]  /*0ae0*/  PRMT R0, R3, 0x7610, R0 ;  /* 0x0000761003007816 */ /* 0x001fe20000000000 */
[----:B------:R-:W-:Y:S06]  /*0af0*/  BRA `(.L_x_2578) ;  /* 0x0000000400107947 */ /* 0x000fec0003800000 */
.L_x_2591:
        /* <DEDUP_REMOVED lines=21> */
.L_x_2600:
[----:B------:R-:W-:Y:S05]  /*0c50*/  BSYNC.RECONVERGENT B1 ;  /* 0x0000000000017941 */ /* 0x000fea0003800200 */
.L_x_2599:
[----:B------:R-:W-:Y:S01]  /*0c60*/  IMAD.SHL.U32 R0, R0, 0x200000, RZ ;  /* 0x0020000000007824 */ /* 0x000fe200078e00ff */
[----:B------:R-:W-:-:S04]  /*0c70*/  LEA R3, R3, 0x37800000, 0x17 ;  /* 0x3780000003037811 */ /* 0x000fc800078eb8ff */
[----:B------:R-:W-:-:S07]  /*0c80*/  LOP3.LUT R3, R3, R0, R6, 0xfe, !PT ;  /* 0x0000000003037212 */ /* 0x000fce00078efe06 */
.L_x_2598:
[----:B------:R-:W-:Y:S05]  /*0c90*/  BSYNC.RECONVERGENT B0 ;  /* 0x0000000000007941 */ /* 0x000fea0003800200 */
.L_x_2597:
[----:B------:R-:W0:Y:S02]  /*0ca0*/  F2I.FTZ.TRUNC.NTZ R3, R3 ;  /* 0x0000000300037305 */ /* 0x000e24000021f100 */
[----:B0-----:R-:W-:Y:S01]  /*0cb0*/  PRMT R0, R3, 0x7610, R0 ;  /* 0x0000761003007816 */ /* 0x001fe20000000000 */
[----:B------:R-:W-:Y:S06]  /*0cc0*/  BRA `(.L_x_2578) ;  /* 0x00000000009c7947 */ /* 0x000fec0003800000 */
.L_x_2590:
[----:B------:R-:W-:-:S09]  /*0cd0*/  UISETP.NE.AND UP0, UPT, UR4, 0x1c, UPT ;  /* 0x0000001c0400788c */ /* 0x000fd2000bf05270 */
[----:B------:R-:W-:Y:S05]  /*0ce0*/  BRA.U !UP0, `(.L_x_2601) ;  /* 0x0000000108907547 */ /* 0x000fea000b800000 */
[----:B------:R-:W-:-:S09]  /*0cf0*/  UISETP.NE.AND UP0, UPT, UR4, 0x1d, UPT ;  /* 0x0000001d0400788c */ /* 0x000fd2000bf05270 */
[----:B------:R-:W-:Y:S05]  /*0d00*/  BRA.U !UP0, `(.L_x_2602) ;  /* 0x0000000108807547 */ /* 0x000fea000b800000 */
[----:B------:R-:W-:-:S09]  /*0d10*/  UISETP.NE.AND UP0, UPT, UR4, 0x2c, UPT ;  /* 0x0000002c0400788c */ /* 0x000fd2000bf05270 */
[----:B------:R-:W-:Y:S05]  /*0d20*/  BRA.U !UP0, `(.L_x_2603) ;  /* 0x0000000108487547 */ /* 0x000fea000b800000 */
.L_x_2577:
        /* <DEDUP_REMOVED lines=16> */
.L_x_2604:
[----:B------:R-:W-:Y:S01]  /*0e30*/  PRMT R0, RZ, 0x7610, R0 ;  /* 0x00007610ff007816 */ /* 0x000fe20000000000 */
[----:B------:R-:W-:Y:S06]  /*0e40*/  BRA `(.L_x_2578) ;  /* 0x00000000003c7947 */ /* 0x000fec0003800000 */
.L_x_2603:
        /* <DEDUP_REMOVED lines=8> */
.L_x_2606:
[----:B------:R-:W-:Y:S05]  /*0ed0*/  BSYNC.RECONVERGENT B0 ;  /* 0x0000000000007941 */ /* 0x000fea0003800200 */
.L_x_2605:
[----:B------:R-:W0:Y:S02]  /*0ee0*/  F2I.FTZ.TRUNC.NTZ R3, R3 ;  /* 0x0000000300037305 */ /* 0x000e24000021f100 */
[----:B0-----:R-:W-:Y:S01]  /*0ef0*/  PRMT R0, R3, 0x7610, R0 ;  /* 0x0000761003007816 */ /* 0x001fe20000000000 */
[----:B------:R-:W-:Y:S06]  /*0f00*/  BRA `(.L_x_2578) ;  /* 0x00000000000c7947 */ /* 0x000fec0003800000 */
.L_x_2602:
[----:B------:R0:W5:Y:S01]  /*0f10*/  LDG.E.U16 R0, desc[UR36][R4.64] ;  /* 0x0000002404007981 */ /* 0x000162000c1e1500 */
[----:B------:R-:W-:Y:S05]  /*0f20*/  BRA `(.L_x_2578) ;  /* 0x0000000000047947 */ /* 0x000fea0003800000 */
.L_x_2601:
[----:B------:R0:W5:Y:S02]  /*0f30*/  LDG.E.U16 R0, desc[UR36][R4.64] ;  /* 0x0000002404007981 */ /* 0x000164000c1e1500 */
.L_x_2578:
[----:B-1---5:R-:W-:Y:S01]  /*0f40*/  LOP3.LUT R0, R0, 0xffff, RZ, 0xc0, !PT ;  /* 0x0000ffff00007812 */ /* 0x022fe200078ec0ff */
[----:B------:R-:W-:-:S03]  /*0f50*/  VIADD R25, R19, 0x80 ;  /* 0x0000008013197836 */ /* 0x000fc60000000000 */
[----:B------:R-:W-:-:S07]  /*0f60*/  SHF.R.U32.HI R24, RZ, 0xf, R0 ;  /* 0x0000000fff187819 */ /* 0x000fce0000011600 */
.L_x_2572:
[----:B------:R-:W-:Y:S05]  /*0f70*/  BSYNC.RECONVERGENT B6 ;  /* 0x0000000000067941 */ /* 0x000fea0003800200 */
.L_x_2571:
[----:B------:R-:W-:Y:S01]  /*0f80*/  ISETP.GE.AND P0, PT, R25, R16, PT ;  /* 0x000000101900720c */ /* 0x000fe20003f06270 */
[----:B------:R-:W-:Y:S01]  /*0f90*/  BSSY.RECONVERGENT B6, `(.L_x_2607) ;  /* 0x00000ef000067945 */ /* 0x000fe20003800200 */
[----:B------:R-:W-:-:S11]  /*0fa0*/  PRMT R23, RZ, 0x7610, R23 ;  /* 0x00007610ff177816 */ /* 0x000fd60000000017 */
[----:B------:R-:W-:Y:S05]  /*0fb0*/  @P0 BRA `(.L_x_2608) ;  /* 0x0000000c00b00947 */ /* 0x000fea0003800000 */
[----:B0-234-:R-:W0:Y:S01]  /*0fc0*/  LDC.64 R4, c[0x0][0x390] ;  /* 0x0000e400ff047b82 */ /* 0x01de220000000a00 */
        /* <DEDUP_REMOVED lines=18> */
.L_x_2612:
[----:B------:R0:W5:Y:S01]  /*10f0*/  LDG.E.U8 R0, desc[UR36][R4.64] ;  /* 0x0000002404007981 */ /* 0x000162000c1e1100 */
[----:B------:R-:W-:Y:S05]  /*1100*/  BRA `(.L_x_2614) ;  /* 0x0000000c00507947 */ /* 0x000fea0003800000 */
.L_x_2611:
        /* <DEDUP_REMOVED lines=8> */
.L_x_2616:
[----:B------:R0:W5:Y:S01]  /*1190*/  LDG.E.U16 R0, desc[UR36][R4.64] ;  /* 0x0000002404007981 */ /* 0x000162000c1e1500 */
[----:B------:R-:W-:Y:S05]  /*11a0*/  BRA `(.L_x_2614) ;  /* 0x0000000c00287947 */ /* 0x000fea0003800000 */
.L_x_2615:
[----:B------:R0:W5:Y:S01]  /*11b0*/  LDG.E.U16 R0, desc[UR36][R4.64] ;  /* 0x0000002404007981 */ /* 0x000162000c1e1500 */
[----:B------:R-:W-:Y:S05]  /*11c0*/  BRA `(.L_x_2614) ;  /* 0x0000000c00207947 */ /* 0x000fea0003800000 */
.L_x_2610:
        /* <DEDUP_REMOVED lines=9> */
.L_x_2618:
[----:B------:R-:W2:Y:S02]  /*1260*/  LDG.E.U16 R3, desc[UR36][R4.64] ;  /* 0x0000002404037981 */ /* 0x000ea4000c1e1500 */
[----:B--2---:R-:W-:-:S06]  /*1270*/  HADD2.F32 R3, -RZ, R3.H0_H0 ;  /* 0x20000003ff037230 */ /* 0x004fcc0000004100 */
[----:B------:R-:W0:Y:S02]  /*1280*/  F2I.FTZ.TRUNC.NTZ R3, R3 ;  /* 0x0000000300037305 */ /* 0x000e24000021f100 */
[----:B0-----:R-:W-:Y:S01]  /*1290*/  PRMT R0, R3, 0x7610, R0 ;  /* 0x0000761003007816 */ /* 0x001fe20000000000 */
[----:B------:R-:W-:Y:S06]  /*12a0*/  BRA `(.L_x_2614) ;  /* 0x0000000800e87947 */ /* 0x000fec0003800000 */
.L_x_2617:
        /* <DEDUP_REMOVED lines=9> */
.L_x_2620:
[----:B------:R-:W2:Y:S02]  /*1340*/  LDG.E.U16 R4, desc[UR36][R4.64] ;  /* 0x0000002404047981 */ /* 0x000ea4000c1e1500 */
[----:B--2---:R-:W-:-:S06]  /*1350*/  HADD2.F32 R3, -RZ, R4.H0_H0 ;  /* 0x20000004ff037230 */ /* 0x004fcc0000004100 */
[----:B------:R-:W0:Y:S02]  /*1360*/  F2I.FTZ.TRUNC.NTZ R3, R3 ;  /* 0x0000000300037305 */ /* 0x000e24000021f100 */
[----:B0-----:R-:W-:Y:S01]  /*1370*/  PRMT R0, R3, 0x7610, R0 ;  /* 0x0000761003007816 */ /* 0x001fe20000000000 */
[----:B------:R-:W-:Y:S06]  /*1380*/  BRA `(.L_x_2614) ;  /* 0x0000000800b07947 */ /* 0x000fec0003800000 */
.L_x_2619:
[----:B------:R-:W2:Y:S02]  /*1390*/  LDG.E.64 R4, desc[UR36][R4.64] ;  /* 0x0000002404047981 */ /* 0x000ea4000c1e1b00 */
[----:B--2---:R0:W1:Y:S02]  /*13a0*/  F2I.F64.TRUNC R0, R4 ;  /* 0x0000000400007311 */ /* 0x004064000030d100 */
[----:B01----:R-:W-:Y:S05]  /*13b0*/  BRA `(.L_x_2614) ;  /* 0x0000000800a47947 */ /* 0x003fea0003800000 */
.L_x_2609:
        /* <DEDUP_REMOVED lines=12> */
.L_x_2623:
[----:B------:R-:W2:Y:S02]  /*1480*/  LDG.E.64 R4, desc[UR36][R4.64] ;  /* 0x0000002404047981 */ /* 0x000ea4000c1e1b00 */
[----:B--2---:R0:W1:Y:S02]  /*1490*/  F2I.F64.TRUNC R0, R4 ;  /* 0x0000000400007311 */ /* 0x004064000030d100 */
[----:B01----:R-:W-:Y:S05]  /*14a0*/  BRA `(.L_x_2614) ;  /* 0x0000000800687947 */ /* 0x003fea0003800000 */
.L_x_2622:
        /* <DEDUP_REMOVED lines=27> */
.L_x_2625:
        /* <DEDUP_REMOVED lines=11> */
[----:B------:R-:W-:-:S06]  /*1710*/  LOP3.LUT R3, R0, 0x80000000, R3, 0xf8, !PT ;  /* 0x8000000000037812 */ /* 0x000fcc00078ef803 */
[----:B------:R-:W0:Y:S02]  /*1720*/  F2I.FTZ.TRUNC.NTZ R3, R3 ;  /* 0x0000000300037305 */ /* 0x000e24000021f100 */
[----:B0-----:R-:W-:Y:S01]  /*1730*/  PRMT R0, R3, 0x7610, R0 ;  /* 0x0000761003007816 */ /* 0x001fe20000000000 */
[----:B------:R-:W-:Y:S06]  /*1740*/  BRA `(.L_x_2614) ;  /* 0x0000000400c07947 */ /* 0x000fec0003800000 */
.L_x_2624:
[----:B------:R-:W2:Y:S02]  /*1750*/  LDG.E.U16 R3, desc[UR36][R4.64] ;  /* 0x0000002404037981 */ /* 0x000ea4000c1e1500 */
[----:B--2---:R-:W-:-:S06]  /*1760*/  IMAD.U32 R3, R3, 0x10000, RZ ;  /* 0x0001000003037824 */ /* 0x004fcc00078e00ff */
[----:B------:R-:W0:Y:S02]  /*1770*/  F2I.FTZ.TRUNC.NTZ R3, R3 ;  /* 0x0000000300037305 */ /* 0x000e24000021f100 */
[----:B0-----:R-:W-:Y:S01]  /*1780*/  PRMT R0, R3, 0x7610, R0 ;  /* 0x0000761003007816 */ /* 0x001fe20000000000 */
[----:B------:R-:W-:Y:S06]  /*1790*/  BRA `(.L_x_2614) ;  /* 0x0000000400ac7947 */ /* 0x000fec0003800000 */
.L_x_2621:
        /* <DEDUP_REMOVED lines=10> */
.L_x_2628:
        /* <DEDUP_REMOVED lines=21> */
.L_x_2632:
[----:B------:R-:W-:Y:S05]  /*1990*/  BSYNC.RECONVERGENT B1 ;  /* 0x0000000000017941 */ /* 0x000fea0003800200 */
.L_x_2631:
[----:B------:R-:W-:Y:S01]  /*19a0*/  IMAD.SHL.U32 R0, R0, 0x100000, RZ ;  /* 0x0010000000007824 */ /* 0x000fe200078e00ff */
[----:B------:R-:W-:-:S04]  /*19b0*/  LEA R3, R3, 0x3b800000, 0x17 ;  /* 0x3b80000003037811 */ /* 0x000fc800078eb8ff */
[----:B------:R-:W-:-:S07]  /*19c0*/  LOP3.LUT R3, R3, R0, R7, 0xfe, !PT ;  /* 0x0000000003037212 */ /* 0x000fce00078efe07 */
.L_x_2630:
[----:B------:R-:W-:Y:S05]  /*19d0*/  BSYNC.RECONVERGENT B0 ;  /* 0x0000000000007941 */ /* 0x000fea0003800200 */
.L_x_2629:
[----:B------:R-:W0:Y:S02]  /*19e0*/  F2I.FTZ.TRUNC.NTZ R3, R3 ;  /* 0x0000000300037305 */ /* 0x000e24000021f100 */
[----:B0-----:R-:W-:Y:S01]  /*19f0*/  PRMT R0, R3, 0x7610, R0 ;  /* 0x0000761003007816 */ /* 0x001fe20000000000 */
[----:B------:R-:W-:Y:S06]  /*1a00*/  BRA `(.L_x_2614) ;  /* 0x0000000400107947 */ /* 0x000fec0003800000 */
.L_x_2627:
        /* <DEDUP_REMOVED lines=21> */
.L_x_2636:
[----:B------:R-:W-:Y:S05]  /*1b60*/  BSYNC.RECONVERGENT B1 ;  /* 0x0000000000017941 */ /* 0x000fea0003800200 */
.L_x_2635:
[----:B------:R-:W-:Y:S01]  /*1b70*/  IMAD.SHL.U32 R0, R0, 0x200000, RZ ;  /* 0x0020000000007824 */ /* 0x000fe200078e00ff */
[----:B------:R-:W-:-:S04]  /*1b80*/  LEA R3, R3, 0x37800000, 0x17 ;  /* 0x3780000003037811 */ /* 0x000fc800078eb8ff */
[----:B------:R-:W-:-:S07]  /*1b90*/  LOP3.LUT R3, R3, R0, R7, 0xfe, !PT ;  /* 0x0000000003037212 */ /* 0x000fce00078efe07 */
.L_x_2634:
[----:B------:R-:W-:Y:S05]  /*1ba0*/  BSYNC.RECONVERGENT B0 ;  /* 0x0000000000007941 */ /* 0x000fea0003800200 */
.L_x_2633:
[----:B------:R-:W0:Y:S02]  /*1bb0*/  F2I.FTZ.TRUNC.NTZ R3, R3 ;  /* 0x0000000300037305 */ /* 0x000e24000021f100 */
[----:B0-----:R-:W-:Y:S01]  /*1bc0*/  PRMT R0, R3, 0x7610, R0 ;  /* 0x0000761003007816 */ /* 0x001fe20000000000 */
[----:B------:R-:W-:Y:S06]  /*1bd0*/  BRA `(.L_x_2614) ;  /* 0x00000000009c7947 */ /* 0x000fec0003800000 */
.L_x_2626:
        /* <DEDUP_REMOVED lines=14> */
.L_x_2640:
[----:B------:R-:W-:Y:S05]  /*1cc0*/  BSYNC.RECONVERGENT B0 ;  /* 0x0000000000007941 */ /* 0x000fea0003800200 */
.L_x_2639:
[----:B------:R-:W0:Y:S02]  /*1cd0*/  F2I.FTZ.TRUNC.NTZ R3, R3 ;  /* 0x0000000300037305 */ /* 0x000e24000021f100 */
[----:B0-----:R-:W-:Y:S01]  /*1ce0*/  PRMT R0, R3, 0x7610, R0 ;  /* 0x0000761003007816 */ /* 0x001fe20000000000 */
[----:B------:R-:W-:Y:S06]  /*1cf0*/  BRA `(.L_x_2614) ;  /* 0x0000000000547947 */ /* 0x000fec0003800000 */
.L_x_2613:
        /* <DEDUP_REMOVED lines=16> */
.L_x_2641:
[----:B------:R-:W-:Y:S01]  /*1e00*/  PRMT R0, RZ, 0x7610, R0 ;  /* 0x00007610ff007816 */ /* 0x000fe20000000000 */
[----:B------:R-:W-:Y:S06]  /*1e10*/  BRA `(.L_x_2614) ;  /* 0x00000000000c7947 */ /* 0x000fec0003800000 */
.L_x_2638:
[----:B------:R1:W5:Y:S01]  /*1e20*/  LDG.E.U16 R0, desc[UR36][R4.64] ;  /* 0x0000002404007981 */ /* 0x000362000c1e1500 */
[----:B------:R-:W-:Y:S05]  /*1e30*/  BRA `(.L_x_2614) ;  /* 0x0000000000047947 */ /* 0x000fea0003800000 */
.L_x_2637:
[----:B------:R0:W5:Y:S02]  /*1e40*/  LDG.E.U16 R0, desc[UR36][R4.64] ;  /* 0x0000002404007981 */ /* 0x000164000c1e1500 */
.L_x_2614:
[----:B-1--45:R-:W-:Y:S01]  /*1e50*/  LOP3.LUT R0, R0, 0xffff, RZ, 0xc0, !PT ;  /* 0x0000ffff00007812 */ /* 0x032fe200078ec0ff */
[----:B------:R-:W-:-:S03]  /*1e60*/  VIADD R25, R25, 0x80 ;  /* 0x0000008019197836 */ /* 0x000fc60000000000 */
[----:B------:R-:W-:-:S07]  /*1e70*/  SHF.R.U32.HI R23, RZ, 0xf, R0 ;  /* 0x0000000fff177819 */ /* 0x000fce0000011600 */
.L_x_2608:
[----:B------:R-:W-:Y:S05]  /*1e80*/  BSYNC.RECONVERGENT B6 ;  /* 0x0000000000067941 */ /* 0x000fea0003800200 */
.L_x_2607:
        /* <DEDUP_REMOVED lines=23> */
.L_x_2647:
[----:B------:R0:W5:Y:S01]  /*2000*/  LDG.E.U8 R0, desc[UR36][R4.64] ;  /* 0x0000002404007981 */ /* 0x000162000c1e1100 */
[----:B------:R-:W-:Y:S05]  /*2010*/  BRA `(.L_x_2649) ;  /* 0x0000000c00507947 */ /* 0x000fea0003800000 */
.L_x_2646:
        /* <DEDUP_REMOVED lines=8> */
.L_x_2651:
[----:B------:R0:W5:Y:S01]  /*20a0*/  LDG.E.U16 R0, desc[UR36][R4.64] ;  /* 0x0000002404007981 */ /* 0x000162000c1e1500 */
[----:B------:R-:W-:Y:S05]  /*20b0*/  BRA `(.L_x_2649) ;  /* 0x0000000c00287947 */ /* 0x000fea0003800000 */
.L_x_2650:
[----:B------:R0:W5:Y:S01]  /*20c0*/  LDG.E.U16 R0, desc[UR36][R4.64] ;  /* 0x0000002404007981 */ /* 0x000162000c1e1500 */
[----:B------:R-:W-:Y:S05]  /*20d0*/  BRA `(.L_x_2649) ;  /* 0x0000000c00207947 */ /* 0x000fea0003800000 */
.L_x_2645:
        /* <DEDUP_REMOVED lines=9> */
.L_x_2653:
[----:B------:R-:W2:Y:S02]  /*2170*/  LDG.E.U16 R3, desc[UR36][R4.64] ;  /* 0x0000002404037981 */ /* 0x000ea4000c1e1500 */
[----:B--2---:R-:W-:-:S06]  /*2180*/  HADD2.F32 R3, -RZ, R3.H0_H0 ;  /* 0x20000003ff037230 */ /* 0x004fcc0000004100 */
[----:B------:R-:W0:Y:S02]  /*2190*/  F2I.FTZ.TRUNC.NTZ R3, R3 ;  /* 0x0000000300037305 */ /* 0x000e24000021f100 */
[----:B0-----:R-:W-:Y:S01]  /*21a0*/  PRMT R0, R3, 0x7610, R0 ;  /* 0x0000761003007816 */ /* 0x001fe20000000000 */
[----:B------:R-:W-:Y:S06]  /*21b0*/  BRA `(.L_x_2649) ;  /* 0x0000000800e87947 */ /* 0x000fec0003800000 */
.L_x_2652:
        /* <DEDUP_REMOVED lines=9> */
.L_x_2655:
[----:B------:R-:W2:Y:S02]  /*2250*/  LDG.E.U16 R4, desc[UR36][R4.64] ;  /* 0x0000002404047981 */ /* 0x000ea4000c1e1500 */
[----:B--2---:R-:W-:-:S06]  /*2260*/  HADD2.F32 R3, -RZ, R4.H0_H0 ;  /* 0x20000004ff037230 */ /* 0x004fcc0000004100 */
[----:B------:R-:W0:Y:S02]  /*2270*/  F2I.FTZ.TRUNC.NTZ R3, R3 ;  /* 0x0000000300037305 */ /* 0x000e24000021f100 */
[----:B0-----:R-:W-:Y:S01]  /*2280*/  PRMT R0, R3, 0x7610, R0 ;  /* 0x0000761003007816 */ /* 0x001fe20000000000 */
[----:B------:R-:W-:Y:S06]  /*2290*/  BRA `(.L_x_2649) ;  /* 0x0000000800b07947 */ /* 0x000fec0003800000 */
.L_x_2654:
[----:B------:R-:W2:Y:S02]  /*22a0*/  LDG.E.64 R4, desc[UR36][R4.64] ;  /* 0x0000002404047981 */ /* 0x000ea4000c1e1b00 */
[----:B--2---:R0:W1:Y:S02]  /*22b0*/  F2I.F64.TRUNC R0, R4 ;  /* 0x0000000400007311 */ /* 0x004064000030d100 */
[----:B01----:R-:W-:Y:S05]  /*22c0*/  BRA `(.L_x_2649) ;  /* 0x0000000800a47947 */ /* 0x003fea0003800000 */
.L_x_2644:
        /* <DEDUP_REMOVED lines=12> */
.L_x_2658:
[----:B------:R-:W2:Y:S02]  /*2390*/  LDG.E.64 R4, desc[UR36][R4.64] ;  /* 0x0000002404047981 */ /* 0x000ea4000c1e1b00 */
[----:B--2---:R3:W4:Y:S02]  /*23a0*/  F2I.F64.TRUNC R0, R4 ;  /* 0x0000000400007311 */ /* 0x004724000030d100 */
[----:B---34-:R-:W-:Y:S05]  /*23b0*/  BRA `(.L_x_2649) ;  /* 0x0000000800687947 */ /* 0x018fea0003800000 */
.L_x_2657:
        /* <DEDUP_REMOVED lines=27> */
.L_x_2660:
        /* <DEDUP_REMOVED lines=15> */
.L_x_2659:
[----:B------:R-:W2:Y:S02]  /*2660*/  LDG.E.U16 R3, desc[UR36][R4.64] ;  /* 0x0000002404037981 */ /* 0x000ea4000c1e1500 */
[----:B--2---:R-:W-:-:S06]  /*2670*/  IMAD.U32 R3, R3, 0x10000, RZ ;  /* 0x0001000003037824 */ /* 0x004fcc00078e00ff */
[----:B------:R-:W0:Y:S02]  /*2680*/  F2I.FTZ.TRUNC.NTZ R3, R3 ;  /* 0x0000000300037305 */ /* 0x000e24000021f100 */
[----:B0-----:R-:W-:Y:S01]  /*2690*/  PRMT R0, R3, 0x7610, R0 ;  /* 0x0000761003007816 */ /* 0x001fe20000000000 */
[----:B------:R-:W-:Y:S06]  /*26a0*/  BRA `(.L_x_2649) ;  /* 0x0000000400ac7947 */ /* 0x000fec0003800000 */
.L_x_2656:
        /* <DEDUP_REMOVED lines=10> */
.L_x_2663:
        /* <DEDUP_REMOVED lines=21> */
.L_x_2667:
[----:B------:R-:W-:Y:S05]  /*28a0*/  BSYNC.RECONVERGENT B1 ;  /* 0x0000000000017941 */ /* 0x000fea0003800200 */
.L_x_2666:
[----:B------:R-:W-:Y:S01]  /*28b0*/  IMAD.SHL.U32 R0, R0, 0x100000, RZ ;  /* 0x0010000000007824 */ /* 0x000fe200078e00ff */
[----:B------:R-:W-:-:S04]  /*28c0*/  LEA R3, R3, 0x3b800000, 0x17 ;  /* 0x3b80000003037811 */ /* 0x000fc800078eb8ff */
[----:B------:R-:W-:-:S07]  /*28d0*/  LOP3.LUT R3, R3, R0, R7, 0xfe, !PT ;  /* 0x0000000003037212 */ /* 0x000fce00078efe07 */
.L_x_2665:
[----:B------:R-:W-:Y:S05]  /*28e0*/  BSYNC.RECONVERGENT B0 ;  /* 0x0000000000007941 */ /* 0x000fea0003800200 */
.L_x_2664:
[----:B------:R-:W0:Y:S02]  /*28f0*/  F2I.FTZ.TRUNC.NTZ R3, R3 ;  /* 0x0000000300037305 */ /* 0x000e24000021f100 */
[----:B0-----:R-:W-:Y:S01]  /*2900*/  PRMT R0, R3, 0x7610, R0 ;  /* 0x0000761003007816 */ /* 0x001fe20000000000 */
[----:B------:R-:W-:Y:S06]  /*2910*/  BRA `(.L_x_2649) ;  /* 0x0000000400107947 */ /* 0x000fec0003800000 */
.L_x_2662:
        /* <DEDUP_REMOVED lines=21> */
.L_x_2671:
[----:B------:R-:W-:Y:S05]  /*2a70*/  BSYNC.RECONVERGENT B1 ;  /* 0x0000000000017941 */ /* 0x000fea0003800200 */
.L_x_2670:
[----:B------:R-:W-:Y:S01]  /*2a80*/  IMAD.SHL.U32 R0, R0, 0x200000, RZ ;  /* 0x0020000000007824 */ /* 0x000fe200078e00ff */
[----:B------:R-:W-:-:S04]  /*2a90*/  LEA R3, R3, 0x37800000, 0x17 ;  /* 0x3780000003037811 */ /* 0x000fc800078eb8ff */
[----:B------:R-:W-:-:S07]  /*2aa0*/  LOP3.LUT R3, R3, R0, R7, 0xfe, !PT ;  /* 0x0000000003037212 */ /* 0x000fce00078efe07 */
.L_x_2669:
[----:B------:R-:W-:Y:S05]  /*2ab0*/  BSYNC.RECONVERGENT B0 ;  /* 0x0000000000007941 */ /* 0x000fea0003800200 */
.L_x_2668:
[----:B------:R-:W0:Y:S02]  /*2ac0*/  F2I.FTZ.TRUNC.NTZ R3, R3 ;  /* 0x0000000300037305 */ /* 0x000e24000021f100 */
[----:B0-----:R-:W-:Y:S01]  /*2ad0*/  PRMT R0, R3, 0x7610, R0 ;  /* 0x0000761003007816 */ /* 0x001fe20000000000 */
[----:B------:R-:W-:Y:S06]  /*2ae0*/  BRA `(.L_x_2649) ;  /* 0x00000000009c7947 */ /* 0x000fec0003800000 */
.L_x_2661:
        /* <DEDUP_REMOVED lines=14> */
.L_x_2675:
[----:B------:R-:W-:Y:S05]  /*2bd0*/  BSYNC.RECONVERGENT B0 ;  /* 0x0000000000007941 */ /* 0x000fea0003800200 */
.L_x_2674:
[----:B------:R-:W0:Y:S02]  /*2be0*/  F2I.FTZ.TRUNC.NTZ R3, R3 ;  /* 0x0000000300037305 */ /* 0x000e24000021f100 */
[----:B0-----:R-:W-:Y:S01]  /*2bf0*/  PRMT R0, R3, 0x7610, R0 ;  /* 0x0000761003007816 */ /* 0x001fe20000000000 */
[----:B------:R-:W-:Y:S06]  /*2c00*/  BRA `(.L_x_2649) ;  /* 0x0000000000547947 */ /* 0x000fec0003800000 */
.L_x_2648:
        /* <DEDUP_REMOVED lines=16> */
.L_x_2676:
[----:B------:R-:W-:Y:S01]  /*2d10*/  PRMT R0, RZ, 0x7610, R0 ;  /* 0x00007610ff007816 */ /* 0x000fe20000000000 */
[----:B------:R-:W-:Y:S06]  /*2d20*/  BRA `(.L_x_2649) ;  /* 0x00000000000c7947 */ /* 0x000fec0003800000 */
.L_x_2673:
[----:B------:R2:W5:Y:S01]  /*2d30*/  LDG.E.U16 R0, desc[UR36][R4.64] ;  /* 0x0000002404007981 */ /* 0x000562000c1e1500 */
[----:B------:R-:W-:Y:S05]  /*2d40*/  BRA `(.L_x_2649) ;  /* 0x0000000000047947 */ /* 0x000fea0003800000 */
.L_x_2672:
[----:B------:R1:W5:Y:S02]  /*2d50*/  LDG.E.U16 R0, desc[UR36][R4.64] ;  /* 0x0000002404007981 */ /* 0x000364000c1e1500 */
.L_x_2649:
[----:B-1--45:R-:W-:Y:S01]  /*2d60*/  LOP3.LUT R0, R0, 0xffff, RZ, 0xc0, !PT ;  /* 0x0000ffff00007812 */ /* 0x032fe200078ec0ff */
[----:B------:R-:W-:-:S03]  /*2d70*/  VIADD R25, R25, 0x80 ;  /* 0x0000008019197836 */ /* 0x000fc60000000000 */
[----:B------:R-:W-:-:S07]  /*2d80*/  SHF.R.U32.HI R22, RZ, 0xf, R0 ;  /* 0x0000000fff167819 */ /* 0x000fce0000011600 */
.L_x_2643:
[----:B------:R-:W-:Y:S05]  /*2d90*/  BSYNC.RECONVERGENT B6 ;  /* 0x0000000000067941 */ /* 0x000fea0003800200 */
.L_x_2642:
        /* <DEDUP_REMOVED lines=23> */
.L_x_2682:
[----:B------:R0:W5:Y:S01]  /*2f10*/  LDG.E.U8 R0, desc[UR36][R4.64] ;  /* 0x0000002404007981 */ /* 0x000162000c1e1100 */
[----:B------:R-:W-:Y:S05]  /*2f20*/  BRA `(.L_x_2684) ;  /* 0x0000000c00507947 */ /* 0x000fea0003800000 */
.L_x_2681:
        /* <DEDUP_REMOVED lines=8> */
.L_x_2686:
[----:B------:R0:W5:Y:S01]  /*2fb0*/  LDG.E.U16 R0, desc[UR36][R4.64] ;  /* 0x0000002404007981 */ /* 0x000162000c1e1500 */
[----:B------:R-:W-:Y:S05]  /*2fc0*/  BRA `(.L_x_2684) ;  /* 0x0000000c00287947 */ /* 0x000fea0003800000 */
.L_x_2685:
[----:B------:R0:W5:Y:S01]  /*2fd0*/  LDG.E.U16 R0, desc[UR36][R4.64] ;  /* 0x0000002404007981 */ /* 0x000162000c1e1500 */
[----:B------:R-:W-:Y:S05]  /*2fe0*/  BRA `(.L_x_2684) ;  /* 0x0000000c00207947 */ /* 0x000fea0003800000 */
.L_x_2680:
        /* <DEDUP_REMOVED lines=9> */
.L_x_2688:
[----:B------:R-:W2:Y:S02]  /*3080*/  LDG.E.U16 R3, desc[UR36][R4.64] ;  /* 0x0000002404037981 */ /* 0x000ea4000c1e1500 */
[----:B--2---:R-:W-:-:S06]  /*3090*/  HADD2.F32 R3, -RZ, R3.H0_H0 ;  /* 0x20000003ff037230 */ /* 0x004fcc0000004100 */
[----:B------:R-:W0:Y:S02]  /*30a0*/  F2I.FTZ.TRUNC.NTZ R3, R3 ;  /* 0x0000000300037305 */ /* 0x000e24000021f100 */
[----:B0-----:R-:W-:Y:S01]  /*30b0*/  PRMT R0, R3, 0x7610, R0 ;  /* 0x0000761003007816 */ /* 0x001fe20000000000 */
[----:B------:R-:W-:Y:S06]  /*30c0*/  BRA `(.L_x_2684) ;  /* 0x0000000800e87947 */ /* 0x000fec0003800000 */
.L_x_2687:
        /* <DEDUP_REMOVED lines=9> */
.L_x_2690:
[----:B------:R-:W2:Y:S02]  /*3160*/  LDG.E.U16 R4, desc[UR36][R4.64] ;  /* 0x0000002404047981 */ /* 0x000ea4000c1e1500 */
[----:B--2---:R-:W-:-:S06]  /*3170*/  HADD2.F32 R3, -RZ, R4.H0_H0 ;  /* 0x20000004ff037230 */ /* 0x004fcc0000004100 */
[----:B------:R-:W0:Y:S02]  /*3180*/  F2I.FTZ.TRUNC.NTZ R3, R3 ;  /* 0x0000000300037305 */ /* 0x000e24000021f100 */
[----:B0-----:R-:W-:Y:S01]  /*3190*/  PRMT R0, R3, 0x7610, R0 ;  /* 0x0000761003007816 */ /* 0x001fe20000000000 */
[----:B------:R-:W-:Y:S06]  /*31a0*/  BRA `(.L_x_2684) ;  /* 0x0000000800b07947 */ /* 0x000fec0003800000 */
.L_x_2689:
[----:B------:R-:W2:Y:S02]  /*31b0*/  LDG.E.64 R4, desc[UR36][R4.64] ;  /* 0x0000002404047981 */ /* 0x000ea4000c1e1b00 */
[----:B--2---:R0:W1:Y:S02]  /*31c0*/  F2I.F64.TRUNC R0, R4 ;  /* 0x0000000400007311 */ /* 0x004064000030d100 */
[----:B01----:R-:W-:Y:S05]  /*31d0*/  BRA `(.L_x_2684) ;  /* 0x0000000800a47947 */ /* 0x003fea0003800000 */
.L_x_2679:
        /* <DEDUP_REMOVED lines=12> */
.L_x_2693:
[----:B------:R-:W2:Y:S02]  /*32a0*/  LDG.E.64 R4, desc[UR36][R4.64] ;  /* 0x0000002404047981 */ /* 0x000ea4000c1e1b00 */
[----:B--2---:R3:W4:Y:S02]  /*32b0*/  F2I.F64.TRUNC R0, R4 ;  /* 0x0000000400007311 */ /* 0x004724000030d100 */
[----:B---34-:R-:W-:Y:S05]  /*32c0*/  BRA `(.L_x_2684) ;  /* 0x0000000800687947 */ /* 0x018fea0003800000 */
.L_x_2692:
        /* <DEDUP_REMOVED lines=27> */
.L_x_2695:
        /* <DEDUP_REMOVED lines=15> */
.L_x_2694:
[----:B------:R-:W2:Y:S02]  /*3570*/  LDG.E.U16 R3, desc[UR36][R4.64] ;  /* 0x0000002404037981 */ /* 0x000ea4000c1e1500 */
[----:B--2---:R-:W-:-:S06]  /*3580*/  IMAD.U32 R3, R3, 0x10000, RZ ;  /* 0x0001000003037824 */ /* 0x004fcc00078e00ff */
[----:B------:R-:W0:Y:S02]  /*3590*/  F2I.FTZ.TRUNC.NTZ R3, R3 ;  /* 0x0000000300037305 */ /* 0x000e24000021f100 */
[----:B0-----:R-:W-:Y:S01]  /*35a0*/  PRMT R0, R3, 0x7610, R0 ;  /* 0x0000761003007816 */ /* 0x001fe20000000000 */
[----:B------:R-:W-:Y:S06]  /*35b0*/  BRA `(.L_x_2684) ;  /* 0x0000000400ac7947 */ /* 0x000fec0003800000 */
.L_x_2691:
        /* <DEDUP_REMOVED lines=10> */
.L_x_2698:
        /* <DEDUP_REMOVED lines=21> */
.L_x_2702:
[----:B------:R-:W-:Y:S05]  /*37b0*/  BSYNC.RECONVERGENT B1 ;  /* 0x0000000000017941 */ /* 0x000fea0003800200 */
.L_x_2701:
[----:B------:R-:W-:Y:S01]  /*37c0*/  IMAD.SHL.U32 R0, R0, 0x100000, RZ ;  /* 0x0010000000007824 */ /* 0x000fe200078e00ff */
[----:B------:R-:W-:-:S04]  /*37d0*/  LEA R3, R3, 0x3b800000, 0x17 ;  /* 0x3b80000003037811 */ /* 0x000fc800078eb8ff */
[----:B------:R-:W-:-:S07]  /*37e0*/  LOP3.LUT R3, R3, R0, R7, 0xfe, !PT ;  /* 0x0000000003037212 */ /* 0x000fce00078efe07 */
.L_x_2700:
[----:B------:R-:W-:Y:S05]  /*37f0*/  BSYNC.RECONVERGENT B0 ;  /* 0x0000000000007941 */ /* 0x000fea0003800200 */
.L_x_2699:
[----:B------:R-:W0:Y:S02]  /*3800*/  F2I.FTZ.TRUNC.NTZ R3, R3 ;  /* 0x0000000300037305 */ /* 0x000e24000021f100 */
[----:B0-----:R-:W-:Y:S01]  /*3810*/  PRMT R0, R3, 0x7610, R0 ;  /* 0x0000761003007816 */ /* 0x001fe20000000000 */
[----:B------:R-:W-:Y:S06]  /*3820*/  BRA `(.L_x_2684) ;  /* 0x0000000400107947 */ /* 0x000fec0003800000 */
.L_x_2697:
        /* <DEDUP_REMOVED lines=21> */
.L_x_2706:
[----:B------:R-:W-:Y:S05]  /*3980*/  BSYNC.RECONVERGENT B1 ;  /* 0x0000000000017941 */ /* 0x000fea0003800200 */
.L_x_2705:
[----:B------:R-:W-:Y:S01]  /*3990*/  IMAD.SHL.U32 R0, R0, 0x200000, RZ ;  /* 0x0020000000007824 */ /* 0x000fe200078e00ff */
[----:B------:R-:W-:-:S04]  /*39a0*/  LEA R3, R3, 0x37800000, 0x17 ;  /* 0x3780000003037811 */ /* 0x000fc800078eb8ff */
[----:B------:R-:W-:-:S07]  /*39b0*/  LOP3.LUT R3, R3, R0, R7, 0xfe, !PT ;  /* 0x0000000003037212 */ /* 0x000fce00078efe07 */
.L_x_2704:
[----:B------:R-:W-:Y:S05]  /*39c0*/  BSYNC.RECONVERGENT B0 ;  /* 0x0000000000007941 */ /* 0x000fea0003800200 */
.L_x_2703:
[----:B------:R-:W0:Y:S02]  /*39d0*/  F2I.FTZ.TRUNC.NTZ R3, R3 ;  /* 0x0000000300037305 */ /* 0x000e24000021f100 */
[----:B0-----:R-:W-:Y:S01]  /*39e0*/  PRMT R0, R3, 0x7610, R0 ;  /* 0x0000761003007816 */ /* 0x001fe20000000000 */
[----:B------:R-:W-:Y:S06]  /*39f0*/  BRA `(.L_x_2684) ;  /* 0x00000000009c7947 */ /* 0x000fec0003800000 */
.L_x_2696:
        /* <DEDUP_REMOVED lines=14> */
.L_x_2710:
[----:B------:R-:W-:Y:S05]  /*3ae0*/  BSYNC.RECONVERGENT B0 ;  /* 0x0000000000007941 */ /* 0x000fea0003800200 */
.L_x_2709:
[----:B------:R-:W0:Y:S02]  /*3af0*/  F2I.FTZ.TRUNC.NTZ R3, R3 ;  /* 0x0000000300037305 */ /* 0x000e24000021f100 */
[----:B0-----:R-:W-:Y:S01]  /*3b00*/  PRMT R0, R3, 0x7610, R0 ;  /* 0x0000761003007816 */ /* 0x001fe20000000000 */
[----:B------:R-:W-:Y:S06]  /*3b10*/  BRA `(.L_x_2684) ;  /* 0x0000000000547947 */ /* 0x000fec0003800000 */
.L_x_2683:
        /* <DEDUP_REMOVED lines=16> */
.L_x_2711:
[----:B------:R-:W-:Y:S01]  /*3c20*/  PRMT R0, RZ, 0x7610, R0 ;  /* 0x00007610ff007816 */ /* 0x000fe20000000000 */
[----:B------:R-:W-:Y:S06]  /*3c30*/  BRA `(.L_x_2684) ;  /* 0x00000000000c7947 */ /* 0x000fec0003800000 */
.L_x_2708:
[----:B------:R2:W5:Y:S01]  /*3c40*/  LDG.E.U16 R0, desc[UR36][R4.64] ;  /* 0x0000002404007981 */ /* 0x000562000c1e1500 */
[----:B------:R-:W-:Y:S05]  /*3c50*/  BRA `(.L_x_2684) ;  /* 0x0000000000047947 */ /* 0x000fea0003800000 */
.L_x_2707:
[----:B------:R1:W5:Y:S02]  /*3c60*/  LDG.E.U16 R0, desc[UR36][R4.64] ;  /* 0x0000002404007981 */ /* 0x000364000c1e1500 */
.L_x_2684:
[----:B-1--45:R-:W-:-:S04]  /*3c70*/  LOP3.LUT R0, R0, 0xffff, RZ, 0xc0, !PT ;  /* 0x0000ffff00007812 */ /* 0x032fc800078ec0ff */
[----:B------:R-:W-:-:S07]  /*3c80*/  SHF.R.U32.HI R17, RZ, 0xf, R0 ;  /* 0x0000000fff117819 */ /* 0x000fce0000011600 */
.L_x_2678:
[----:B------:R-:W-:Y:S05]  /*3c90*/  BSYNC.RECONVERGENT B6 ;  /* 0x0000000000067941 */ /* 0x000fea0003800200 */
.L_x_2677:
[----:B------:R-:W1:Y:S01]  /*3ca0*/  LDC.U8 R18, c[0x0][0x3a4] ;  /* 0x0000e900ff127b82 */ /* 0x000e620000000000 */
        /* <DEDUP_REMOVED lines=24> */
.L_x_2717:
[----:B------:R0:W-:Y:S01]  /*3e30*/  STG.E.U8 desc[UR36][R8.64], R24 ;  /* 0x0000001808007986 */ /* 0x0001e2000c101124 */
[----:B------:R-:W-:Y:S05]  /*3e40*/  BRA `(.L_x_2713) ;  /* 0x0000000c00847947 */ /* 0x000fea0003800000 */
.L_x_2716:
[----:B------:R-:W-:-:S13]  /*3e50*/  ISETP.NE.AND P0, PT, R0, 0x2, PT ;  /* 0x000000020000780c */ /* 0x000fda0003f05270 */
[----:B------:R-:W-:Y:S05]  /*3e60*/  @!P0 BRA `(.L_x_2719) ;  /* 0x0000000000388947 */ /* 0x000fea0003800000 */
[----:B------:R-:W-:-:S13]  /*3e70*/  ISETP.NE.AND P0, PT, R0, 0x3, PT ;  /* 0x000000030000780c */ /* 0x000fda0003f05270 */
[----:B------:R-:W-:Y:S05]  /*3e80*/  @!P0 BRA `(.L_x_2720) ;  /* 0x0000000000208947 */ /* 0x000fea0003800000 */
[----:B------:R-:W-:-:S13]  /*3e90*/  ISETP.NE.AND P0, PT, R0, 0x4, PT ;  /* 0x000000040000780c */ /* 0x000fda0003f05270 */
[----:B------:R-:W-:Y:S05]  /*3ea0*/  @P0 BRA `(.L_x_2718) ;  /* 0x0000000800c40947 */ /* 0x000fea0003800000 */
[----:B------:R-:W-:-:S04]  /*3eb0*/  LOP3.LUT R24, R24, 0xffff, RZ, 0xc0, !PT ;  /* 0x0000ffff18187812 */ /* 0x000fc800078ec0ff */
[----:B------:R-:W-:-:S05]  /*3ec0*/  PRMT R24, R24, 0x8880, RZ ;  /* 0x0000888018187816 */ /* 0x000fca00000000ff */
[----:B------:R-:W-:-:S05]  /*3ed0*/  IMAD.MOV.U32 R4, RZ, RZ, R24 ;  /* 0x000000ffff047224 */ /* 0x000fca00078e0018 */
[----:B------:R-:W-:-:S05]  /*3ee0*/  SHF.R.S32.HI R5, RZ, 0x1f, R4 ;  /* 0x0000001fff057819 */ /* 0x000fca0000011404 */
[----:B------:R0:W-:Y:S01]  /*3ef0*/  STG.E.64 desc[UR36][R8.64], R4 ;  /* 0x0000000408007986 */ /* 0x0001e2000c101b24 */
[----:B------:R-:W-:Y:S05]  /*3f00*/  BRA `(.L_x_2713) ;  /* 0x0000000c00547947 */ /* 0x000fea0003800000 */
.L_x_2720:
[----:B------:R-:W-:-:S04]  /*3f10*/  LOP3.LUT R24, R24, 0xffff, RZ, 0xc0, !PT ;  /* 0x0000ffff18187812 */ /* 0x000fc800078ec0ff */
[----:B------:R-:W-:-:S05]  /*3f20*/  PRMT R3, R24, 0x8880, RZ ;  /* 0x0000888018037816 */ /* 0x000fca00000000ff */
[----:B------:R0:W-:Y:S01]  /*3f30*/  STG.E desc[UR36][R8.64], R3 ;  /* 0x0000000308007986 */ /* 0x0001e2000c101924 */
[----:B------:R-:W-:Y:S05]  /*3f40*/  BRA `(.L_x_2713) ;  /* 0x0000000c00447947 */ /* 0x000fea0003800000 */
.L_x_2719:
[----:B------:R-:W-:-:S04]  /*3f50*/  PRMT R3, R24, 0x8880, RZ ;  /* 0x0000888018037816 */ /* 0x000fc800000000ff */
[----:B------:R-:W-:-:S05]  /*3f60*/  PRMT R3, R3, 0x7710, RZ ;  /* 0x0000771003037816 */ /* 0x000fca00000000ff */
[----:B------:R0:W-:Y:S01]  /*3f70*/  STG.E.U16 desc[UR36][R8.64], R3 ;  /* 0x0000000308007986 */ /* 0x0001e2000c101524 */
[----:B------:R-:W-:Y:S05]  /*3f80*/  BRA `(.L_x_2713) ;  /* 0x0000000c00347947 */ /* 0x000fea0003800000 */
.L_x_2715:
        /* <DEDUP_REMOVED lines=9> */
.L_x_2722:
[----:B------:R-:W0:Y:S02]  /*4020*/  I2F.S8 R0, R24 ;  /* 0x0000001800007306 */ /* 0x000e240000001400 */
[----:B0-----:R-:W-:-:S05]  /*4030*/  F2FP.F16.F32.PACK_AB R0, RZ, R0 ;  /* 0x00000000ff00723e */ /* 0x001fca00000000ff */
[----:B------:R0:W-:Y:S01]  /*4040*/  STG.E.U16 desc[UR36][R8.64], R0 ;  /* 0x0000000008007986 */ /* 0x0001e2000c101524 */
[----:B------:R-:W-:Y:S05]  /*4050*/  BRA `(.L_x_2713) ;  /* 0x0000000c00007947 */ /* 0x000fea0003800000 */
.L_x_2721:
        /* <DEDUP_REMOVED lines=10> */
.L_x_2724:
[----:B------:R-:W0:Y:S02]  /*4100*/  I2F.S8 R24, R24 ;  /* 0x0000001800187306 */ /* 0x000e240000001400 */
[----:B0-----:R-:W-:-:S04]  /*4110*/  F2FP.F16.F32.PACK_AB R3, RZ, R24 ;  /* 0x00000018ff03723e */ /* 0x001fc800000000ff */
[----:B------:R-:W-:-:S05]  /*4120*/  PRMT R3, R3, 0x5410, RZ ;  /* 0x0000541003037816 */ /* 0x000fca00000000ff */
[----:B------:R0:W-:Y:S01]  /*4130*/  STG.E desc[UR36][R8.64], R3 ;  /* 0x0000000308007986 */ /* 0x0001e2000c101924 */
[----:B------:R-:W-:Y:S05]  /*4140*/  BRA `(.L_x_2713) ;  /* 0x0000000800c47947 */ /* 0x000fea0003800000 */
.L_x_2723:
[----:B------:R-:W-:-:S04]  /*4150*/  PRMT R4, R24, 0x8880, RZ ;  /* 0x0000888018047816 */ /* 0x000fc800000000ff */
[----:B------:R-:W-:-:S06]  /*4160*/  PRMT R4, R4, 0x7710, RZ ;  /* 0x0000771004047816 */ /* 0x000fcc00000000ff */
[----:B------:R-:W0:Y:S02]  /*4170*/  I2F.F64.S16 R4, R4 ;  /* 0x0000000400047312 */ /* 0x000e240000101c00 */
[----:B0-----:R0:W-:Y:S01]  /*4180*/  STG.E.64 desc[UR36][R8.64], R4 ;  /* 0x0000000408007986 */ /* 0x0011e2000c101b24 */
[----:B------:R-:W-:Y:S05]  /*4190*/  BRA `(.L_x_2713) ;  /* 0x0000000800b07947 */ /* 0x000fea0003800000 */
.L_x_2714:
        /* <DEDUP_REMOVED lines=8> */
[----:B------:R-:W-:-:S04]  /*4220*/  LOP3.LUT P0, RZ, R24, 0xff, RZ, 0xc0, !PT ;  /* 0x000000ff18ff7812 */ /* 0x000fc8000780c0ff */
[----:B------:R-:W-:-:S05]  /*4230*/  SEL R3, RZ, 0x1, !P0 ;  /* 0x00000001ff037807 */ /* 0x000fca0004000000 */
[----:B------:R0:W-:Y:S01]  /*4240*/  STG.E.U8 desc[UR36][R8.64], R3 ;  /* 0x0000000308007986 */ /* 0x0001e2000c101124 */
[----:B------:R-:W-:Y:S05]  /*4250*/  BRA `(.L_x_2713) ;  /* 0x0000000800807947 */ /* 0x000fea0003800000 */
.L_x_2727:
[----:B------:R-:W-:Y:S02]  /*4260*/  PRMT R4, R24, 0x8880, RZ ;  /* 0x0000888018047816 */ /* 0x000fe400000000ff */
[----:B------:R-:W-:Y:S02]  /*4270*/  CS2R R6, SRZ ;  /* 0x0000000000067805 */ /* 0x000fe4000001ff00 */
[----:B------:R-:W-:-:S06]  /*4280*/  PRMT R4, R4, 0x7710, RZ ;  /* 0x0000771004047816 */ /* 0x000fcc00000000ff */
[----:B------:R-:W0:Y:S02]  /*4290*/  I2F.F64.S16 R4, R4 ;  /* 0x0000000400047312 */ /* 0x000e240000101c00 */
[----:B0-----:R0:W-:Y:S01]  /*42a0*/  STG.E.128 desc[UR36][R8.64], R4 ;  /* 0x0000000408007986 */ /* 0x0011e2000c101d24 */
[----:B------:R-:W-:Y:S05]  /*42b0*/  BRA `(.L_x_2713) ;  /* 0x0000000800687947 */ /* 0x000fea0003800000 */
.L_x_2726:
        /* <DEDUP_REMOVED lines=19> */
.L_x_2731:
[----:B------:R-:W-:Y:S05]  /*43f0*/  BSYNC.RECONVERGENT B0 ;  /* 0x0000000000007941 */ /* 0x000fea0003800200 */
.L_x_2730:
[----:B------:R-:W-:-:S05]  /*4400*/  LOP3.LUT R5, R0, 0x80, R5, 0xf8, !PT ;  /* 0x0000008000057812 */ /* 0x000fca00078ef805 */
[----:B------:R0:W-:Y:S01]  /*4410*/  STG.E.U8 desc[UR36][R8.64], R5 ;  /* 0x0000000508007986 */ /* 0x0001e2000c101124 */
[----:B------:R-:W-:Y:S05]  /*4420*/  BRA `(.L_x_2713) ;  /* 0x00000008000c7947 */ /* 0x000fea0003800000 */
.L_x_2729:
        /* <DEDUP_REMOVED lines=15> */
.L_x_2733:
[----:B------:R-:W-:Y:S05]  /*4520*/  BSYNC.RECONVERGENT B0 ;  /* 0x0000000000007941 */ /* 0x000fea0003800200 */
.L_x_2732:
[----:B------:R-:W-:-:S05]  /*4530*/  LOP3.LUT R5, R0, 0x80, R5, 0xf8, !PT ;  /* 0x0000008000057812 */ /* 0x000fca00078ef805 */
[----:B------:R0:W-:Y:S01]  /*4540*/  STG.E.U8 desc[UR36][R8.64], R5 ;  /* 0x0000000508007986 */ /* 0x0001e2000c101124 */
[----:B------:R-:W-:Y:S05]  /*4550*/  BRA `(.L_x_2713) ;  /* 0x0000000400c07947 */ /* 0x000fea0003800000 */
.L_x_2728:
[----:B------:R-:W0:Y:S02]  /*4560*/  I2F.S8 R0, R24 ;  /* 0x0000001800007306 */ /* 0x000e240000001400 */
[----:B0-----:R-:W-:-:S05]  /*4570*/  F2FP.BF16.F32.PACK_AB R0, RZ, R0 ;  /* 0x00000000ff00723e */ /* 0x001fca00000010ff */
[----:B------:R0:W-:Y:S01]  /*4580*/  STG.E.U16 desc[UR36][R8.64], R0 ;  /* 0x0000000008007986 */ /* 0x0001e2000c101524 */
[----:B------:R-:W-:Y:S05]  /*4590*/  BRA `(.L_x_2713) ;  /* 0x0000000400b07947 */ /* 0x000fea0003800000 */
.L_x_2725:
        /* <DEDUP_REMOVED lines=12> */
.L_x_2736:
        /* <DEDUP_REMOVED lines=13> */
.L_x_2739:
[----:B------:R-:W-:-:S04]  /*4730*/  SHF.R.U32.HI R0, RZ, 0x14, R3 ;  /* 0x00000014ff007819 */ /* 0x000fc80000011603 */
[----:B------:R-:W-:-:S04]  /*4740*/  LOP3.LUT R0, R0, 0x1, RZ, 0xc0, !PT ;  /* 0x0000000100007812 */ /* 0x000fc800078ec0ff */
[----:B------:R-:W-:-:S04]  /*4750*/  IADD3 R0, PT, PT, R3, 0x487ffff, R0 ;  /* 0x0487ffff03007810 */ /* 0x000fc80007ffe000 */
[----:B------:R-:W-:-:S04]  /*4760*/  SHF.R.U32.HI R0, RZ, 0x14, R0 ;  /* 0x00000014ff007819 */ /* 0x000fc80000011600 */
[----:B------:R-:W-:-:S07]  /*4770*/  LOP3.LUT R0, R0, 0xff, RZ, 0xc0, !PT ;  /* 0x000000ff00007812 */ /* 0x000fce00078ec0ff */
.L_x_2740:
[----:B------:R-:W-:-:S04]  /*4780*/  SHF.R.U32.HI R3, RZ, 0x18, R3 ;  /* 0x00000018ff037819 */ /* 0x000fc80000011603 */
[----:B------:R-:W-:-:S04]  /*4790*/  LOP3.LUT R0, R0, 0x80, R3, 0xf8, !PT ;  /* 0x0000008000007812 */ /* 0x000fc800078ef803 */
[----:B------:R-:W-:-:S07]  /*47a0*/  PRMT R4, R0, 0x7610, R4 ;  /* 0x0000761000047816 */ /* 0x000fce0000000004 */
.L_x_2738:
[----:B------:R-:W-:Y:S05]  /*47b0*/  BSYNC.RECONVERGENT B0 ;  /* 0x0000000000007941 */ /* 0x000fea0003800200 */
.L_x_2737:
[----:B------:R0:W-:Y:S01]  /*47c0*/  STG.E.U8 desc[UR36][R8.64], R4 ;  /* 0x0000000408007986 */ /* 0x0001e2000c101124 */
[----:B------:R-:W-:Y:S05]  /*47d0*/  BRA `(.L_x_2713) ;  /* 0x0000000400207947 */ /* 0x000fea0003800000 */
.L_x_2735:
        /* <DEDUP_REMOVED lines=13> */
.L_x_2743:
[----:B------:R-:W-:-:S04]  /*48b0*/  SHF.R.U32.HI R0, RZ, 0x15, R3 ;  /* 0x00000015ff007819 */ /* 0x000fc80000011603 */
[----:B------:R-:W-:-:S04]  /*48c0*/  LOP3.LUT R0, R0, 0x1, RZ, 0xc0, !PT ;  /* 0x0000000100007812 */ /* 0x000fc800078ec0ff */
[----:B------:R-:W-:-:S04]  /*48d0*/  IADD3 R0, PT, PT, R3, 0x88fffff, R0 ;  /* 0x088fffff03007810 */ /* 0x000fc80007ffe000 */
[----:B------:R-:W-:-:S04]  /*48e0*/  SHF.R.U32.HI R0, RZ, 0x15, R0 ;  /* 0x00000015ff007819 */ /* 0x000fc80000011600 */
[----:B------:R-:W-:-:S07]  /*48f0*/  LOP3.LUT R0, R0, 0xff, RZ, 0xc0, !PT ;  /* 0x000000ff00007812 */ /* 0x000fce00078ec0ff */
.L_x_2744:
[----:B------:R-:W-:-:S04]  /*4900*/  SHF.R.U32.HI R3, RZ, 0x18, R3 ;  /* 0x00000018ff037819 */ /* 0x000fc80000011603 */
[----:B------:R-:W-:-:S04]  /*4910*/  LOP3.LUT R0, R0, 0x80, R3, 0xf8, !PT ;  /* 0x0000008000007812 */ /* 0x000fc800078ef803 */
[----:B------:R-:W-:-:S07]  /*4920*/  PRMT R4, R0, 0x7610, R4 ;  /* 0x0000761000047816 */ /* 0x000fce0000000004 */
.L_x_2742:
[----:B------:R-:W-:Y:S05]  /*4930*/  BSYNC.RECONVERGENT B0 ;  /* 0x0000000000007941 */ /* 0x000fea0003800200 */
.L_x_2741:
[----:B------:R0:W-:Y:S01]  /*4940*/  STG.E.U8 desc[UR36][R8.64], R4 ;  /* 0x0000000408007986 */ /* 0x0001e2000c101124 */
[----:B------:R-:W-:Y:S05]  /*4950*/  BRA `(.L_x_2713) ;  /* 0x0000000000c07947 */ /* 0x000fea0003800000 */
.L_x_2734:
[----:B------:R-:W-:-:S13]  /*4960*/  ISETP.NE.AND P0, PT, R0, 0x1c, PT ;  /* 0x0000001c0000780c */ /* 0x000fda0003f05270 */
[----:B------:R-:W-:Y:S05]  /*4970*/  @!P0 BRA `(.L_x_2745) ;  /* 0x0000000000ac8947 */ /* 0x000fea0003800000 */
[----:B------:R-:W-:-:S13]  /*4980*/  ISETP.NE.AND P0, PT, R0, 0x1d, PT ;  /* 0x0000001d0000780c */ /* 0x000fda0003f05270 */
[----:B------:R-:W-:Y:S05]  /*4990*/  @!P0 BRA `(.L_x_2746) ;  /* 0x00000000008c8947 */ /* 0x000fea0003800000 */
[----:B------:R-:W-:-:S13]  /*49a0*/  ISETP.NE.AND P0, PT, R0, 0x2c, PT ;  /* 0x0000002c0000780c */ /* 0x000fda0003f05270 */
[----:B------:R-:W-:Y:S05]  /*49b0*/  @!P0 BRA `(.L_x_2747) ;  /* 0x0000000000448947 */ /* 0x000fea0003800000 */
.L_x_2718:
        /* <DEDUP_REMOVED lines=16> */
.L_x_2748:
[----:B------:R-:W-:Y:S05]  /*4ac0*/  BRA `(.L_x_2713) ;  /* 0x0000000000647947 */ /* 0x000fea0003800000 */
.L_x_2747:
        /* <DEDUP_REMOVED lines=16> */
.L_x_2746:
[----:B------:R-:W-:-:S04]  /*4bd0*/  LOP3.LUT R24, R24, 0xffff, RZ, 0xc0, !PT ;  /* 0x0000ffff18187812 */ /* 0x000fc800078ec0ff */
[----:B------:R-:W-:-:S05]  /*4be0*/  PRMT R24, R24, 0x8880, RZ ;  /* 0x0000888018187816 */ /* 0x000fca00000000ff */
[----:B------:R-:W-:-:S05]  /*4bf0*/  IMAD.MOV.U32 R4, RZ, RZ, R24 ;  /* 0x000000ffff047224 */ /* 0x000fca00078e0018 */
[----:B------:R-:W-:-:S05]  /*4c00*/  SHF.R.S32.HI R5, RZ, 0x1f, R4 ;  /* 0x0000001fff057819 */ /* 0x000fca0000011404 */
[----:B------:R0:W-:Y:S01]  /*4c10*/  STG.E.64 desc[UR36][R8.64], R4 ;  /* 0x0000000408007986 */ /* 0x0001e2000c101b24 */
[----:B------:R-:W-:Y:S05]  /*4c20*/  BRA `(.L_x_2713) ;  /* 0x00000000000c7947 */ /* 0x000fea0003800000 */
.L_x_2745:
[----:B------:R-:W-:-:S04]  /*4c30*/  LOP3.LUT R24, R24, 0xffff, RZ, 0xc0, !PT ;  /* 0x0000ffff18187812 */ /* 0x000fc800078ec0ff */
[----:B------:R-:W-:-:S05]  /*4c40*/  PRMT R3, R24, 0x8880, RZ ;  /* 0x0000888018037816 */ /* 0x000fca00000000ff */
[----:B------:R0:W-:Y:S02]  /*4c50*/  STG.E desc[UR36][R8.64], R3 ;  /* 0x0000000308007986 */ /* 0x0001e4000c101924 */
.L_x_2713:
[----:B------:R-:W-:Y:S05]  /*4c60*/  BSYNC.RECONVERGENT B6 ;  /* 0x0000000000067941 */ /* 0x000fea0003800200 */
.L_x_2712:
        /* <DEDUP_REMOVED lines=24> */
.L_x_2755:
[----:B------:R4:W-:Y:S01]  /*4df0*/  STG.E.U8 desc[UR36][R8.64], R23 ;  /* 0x0000001708007986 */ /* 0x0009e2000c101124 */
[----:B------:R-:W-:Y:S05]  /*4e00*/  BRA `(.L_x_2757) ;  /* 0x0000000c000c7947 */ /* 0x000fea0003800000 */
.L_x_2754:
        /* <DEDUP_REMOVED lines=10> */
.L_x_2759:
[----:B------:R-:W-:-:S05]  /*4eb0*/  LOP3.LUT R23, R23, 0xffff, RZ, 0xc0, !PT ;  /* 0x0000ffff17177812 */ /* 0x000fca00078ec0ff */
[----:B------:R2:W-:Y:S01]  /*4ec0*/  STG.E desc[UR36][R8.64], R23 ;  /* 0x0000001708007986 */ /* 0x0005e2000c101924 */
[----:B------:R-:W-:Y:S05]  /*4ed0*/  BRA `(.L_x_2757) ;  /* 0x0000000800d87947 */ /* 0x000fea0003800000 */
.L_x_2758:
[----:B------:R0:W-:Y:S01]  /*4ee0*/  STG.E.U16 desc[UR36][R8.64], R23 ;  /* 0x0000001708007986 */ /* 0x0001e2000c101524 */
[----:B------:R-:W-:Y:S05]  /*4ef0*/  BRA `(.L_x_2757) ;  /* 0x0000000800d07947 */ /* 0x000fea0003800000 */
.L_x_2753:
        /* <DEDUP_REMOVED lines=9> */
.L_x_2761:
[----:B------:R-:W0:Y:S02]  /*4f90*/  I2F.S16 R0, R23 ;  /* 0x0000001700007306 */ /* 0x000e240000101400 */
[----:B0-----:R-:W-:-:S05]  /*4fa0*/  F2FP.F16.F32.PACK_AB R0, RZ, R0 ;  /* 0x00000000ff00723e */ /* 0x001fca00000000ff */
[----:B------:R0:W-:Y:S01]  /*4fb0*/  STG.E.U16 desc[UR36][R8.64], R0 ;  /* 0x0000000008007986 */ /* 0x0001e2000c101524 */
[----:B------:R-:W-:Y:S05]  /*4fc0*/  BRA `(.L_x_2757) ;  /* 0x00000008009c7947 */ /* 0x000fea0003800000 */
.L_x_2760:
        /* <DEDUP_REMOVED lines=10> */
.L_x_2763:
[----:B------:R-:W0:Y:S02]  /*5070*/  I2F.S16 R23, R23 ;  /* 0x0000001700177306 */ /* 0x000e240000101400 */
[----:B0-----:R-:W-:-:S04]  /*5080*/  F2FP.F16.F32.PACK_AB R3, RZ, R23 ;  /* 0x00000017ff03723e */ /* 0x001fc800000000ff */
[----:B------:R-:W-:-:S05]  /*5090*/  PRMT R3, R3, 0x5410, RZ ;  /* 0x0000541003037816 */ /* 0x000fca00000000ff */
[----:B------:R0:W-:Y:S01]  /*50a0*/  STG.E desc[UR36][R8.64], R3 ;  /* 0x0000000308007986 */ /* 0x0001e2000c101924 */
[----:B------:R-:W-:Y:S05]  /*50b0*/  BRA `(.L_x_2757) ;  /* 0x0000000800607947 */ /* 0x000fea0003800000 */
.L_x_2762:
[----:B------:R-:W0:Y:S02]  /*50c0*/  I2F.F64.S16 R4, R23 ;  /* 0x0000001700047312 */ /* 0x000e240000101c00 */
[----:B0-----:R0:W-:Y:S01]  /*50d0*/  STG.E.64 desc[UR36][R8.64], R4 ;  /* 0x0000000408007986 */ /* 0x0011e2000c101b24 */
[----:B------:R-:W-:Y:S05]  /*50e0*/  BRA `(.L_x_2757) ;  /* 0x0000000800547947 */ /* 0x000fea0003800000 */
.L_x_2752:
        /* <DEDUP_REMOVED lines=12> */
.L_x_2767:
        /* <DEDUP_REMOVED lines=16> */
.L_x_2770:
[----:B------:R-:W-:-:S07]  /*52b0*/  PRMT R4, R0, 0x7610, R4 ;  /* 0x0000761000047816 */ /* 0x000fce0000000004 */
.L_x_2769:
[----:B------:R-:W-:Y:S05]  /*52c0*/  BSYNC.RECONVERGENT B0 ;  /* 0x0000000000007941 */ /* 0x000fea0003800200 */
.L_x_2768:
[----:B------:R0:W-:Y:S01]  /*52d0*/  STG.E.U8 desc[UR36][R8.64], R4 ;  /* 0x0000000408007986 */ /* 0x0001e2000c101124 */
[----:B------:R-:W-:Y:S05]  /*52e0*/  BRA `(.L_x_2757) ;  /* 0x0000000400d47947 */ /* 0x000fea0003800000 */
.L_x_2766:
        /* <DEDUP_REMOVED lines=16> */
.L_x_2773:
[----:B------:R-:W-:-:S07]  /*53f0*/  PRMT R4, R0, 0x7610, R4 ;  /* 0x0000761000047816 */ /* 0x000fce0000000004 */
.L_x_2772:
[----:B------:R-:W-:Y:S05]  /*5400*/  BSYNC.RECONVERGENT B0 ;  /* 0x0000000000007941 */ /* 0x000fea0003800200 */
.L_x_2771:
[----:B------:R0:W-:Y:S01]  /*5410*/  STG.E.U8 desc[UR36][R8.64], R4 ;  /* 0x0000000408007986 */ /* 0x0001e2000c101124 */
[----:B------:R-:W-:Y:S05]  /*5420*/  BRA `(.L_x_2757) ;  /* 0x0000000400847947 */ /* 0x000fea0003800000 */
.L_x_2765:
        /* <DEDUP_REMOVED lines=21> */
.L_x_2775:
[----:B------:R-:W-:Y:S01]  /*5580*/  LOP3.LUT R4, R23, 0xffff, RZ, 0xc0, !PT ;  /* 0x0000ffff17047812 */ /* 0x000fe200078ec0ff */
[----:B------:R-:W-:-:S05]  /*5590*/  IMAD.MOV.U32 R5, RZ, RZ, RZ ;  /* 0x000000ffff057224 */ /* 0x000fca00078e00ff */
[----:B------:R0:W-:Y:S01]  /*55a0*/  STG.E.64 desc[UR36][R8.64], R4 ;  /* 0x0000000408007986 */ /* 0x0001e2000c101b24 */
[----:B------:R-:W-:Y:S05]  /*55b0*/  BRA `(.L_x_2757) ;  /* 0x0000000400207947 */ /* 0x000fea0003800000 */
.L_x_2774:
[----:B------:R-:W-:-:S05]  /*55c0*/  LOP3.LUT R23, R23, 0xffff, RZ, 0xc0, !PT ;  /* 0x0000ffff17177812 */ /* 0x000fca00078ec0ff */
[----:B------:R0:W-:Y:S01]  /*55d0*/  STG.E desc[UR36][R8.64], R23 ;  /* 0x0000001708007986 */ /* 0x0001e2000c101924 */
[----:B------:R-:W-:Y:S05]  /*55e0*/  BRA `(.L_x_2757) ;  /* 0x0000000400147947 */ /* 0x000fea0003800000 */
.L_x_2764:
        /* <DEDUP_REMOVED lines=8> */
.L_x_2777:
[----:B------:R-:W-:Y:S01]  /*5670*/  CS2R R6, SRZ ;  /* 0x0000000000067805 */ /* 0x000fe2000001ff00 */
[----:B------:R-:W0:Y:S04]  /*5680*/  I2F.F64.S16 R4, R23 ;  /* 0x0000001700047312 */ /* 0x000e280000101c00 */
[----:B0-----:R0:W-:Y:S01]  /*5690*/  STG.E.128 desc[UR36][R8.64], R4 ;  /* 0x0000000408007986 */ /* 0x0011e2000c101d24 */
[----:B------:R-:W-:Y:S05]  /*56a0*/  BRA `(.L_x_2757) ;  /* 0x0000000000e47947 */ /* 0x000fea0003800000 */
.L_x_2776:
[----:B------:R-:W-:-:S13]  /*56b0*/  ISETP.NE.AND P0, PT, R0, 0xf, PT ;  /* 0x0000000f0000780c */ /* 0x000fda0003f05270 */
[----:B------:R-:W-:Y:S05]  /*56c0*/  @!P0 BRA `(.L_x_2778) ;  /* 0x0000000000d08947 */ /* 0x000fea0003800000 */
[----:B------:R-:W-:-:S13]  /*56d0*/  ISETP.NE.AND P0, PT, R0, 0x17, PT ;  /* 0x000000170000780c */ /* 0x000fda0003f05270 */
[----:B------:R-:W-:Y:S05]  /*56e0*/  @!P0 BRA `(.L_x_2779) ;  /* 0x0000000000848947 */ /* 0x000fea0003800000 */
[----:B------:R-:W-:-:S13]  /*56f0*/  ISETP.NE.AND P0, PT, R0, 0x18, PT ;  /* 0x000000180000780c */ /* 0x000fda0003f05270 */
[----:B------:R-:W-:Y:S05]  /*5700*/  @!P0 BRA `(.L_x_2780) ;  /* 0x0000000000448947 */ /* 0x000fea0003800000 */
.L_x_2756:
        /* <DEDUP_REMOVED lines=16> */
.L_x_2781:
[----:B------:R-:W-:Y:S05]  /*5810*/  BRA `(.L_x_2757) ;  /* 0x0000000000887947 */ /* 0x000fea0003800000 */
.L_x_2780:
        /* <DEDUP_REMOVED lines=11> */
.L_x_2783:
[----:B------:R-:W-:Y:S05]  /*58d0*/  BSYNC.RECONVERGENT B0 ;  /* 0x0000000000007941 */ /* 0x000fea0003800200 */
.L_x_2782:
[----:B------:R0:W-:Y:S01]  /*58e0*/  STG.E.U8 desc[UR36][R8.64], R3 ;  /* 0x0000000308007986 */ /* 0x0001e2000c101124 */
[----:B------:R-:W-:Y:S05]  /*58f0*/  BRA `(.L_x_2757) ;  /* 0x0000000000507947 */ /* 0x000fea0003800000 */
.L_x_2779:
        /* <DEDUP_REMOVED lines=12> */
.L_x_2784:
[----:B------:R-:W-:Y:S01]  /*59c0*/  IMAD.MOV.U32 R3, RZ, RZ, 0x7f ;  /* 0x0000007fff037424 */ /* 0x000fe200078e00ff */
[----:B------:R-:W-:-:S04]  /*59d0*/  ISETP.GT.U32.AND P0, PT, R5, 0x7f800000, PT ;  /* 0x7f8000000500780c */ /* 0x000fc80003f04070 */
[----:B------:R-:W-:-:S05]  /*59e0*/  SEL R3, R3, 0x7c, P0 ;  /* 0x0000007c03037807 */ /* 0x000fca0000000000 */
[----:B------:R0:W-:Y:S01]  /*59f0*/  STG.E.U8 desc[UR36][R8.64], R3 ;  /* 0x0000000308007986 */ /* 0x0001e2000c101124 */
[----:B------:R-:W-:Y:S05]  /*5a00*/  BRA `(.L_x_2757) ;  /* 0x00000000000c7947 */ /* 0x000fea0003800000 */
.L_x_2778:
[----:B------:R-:W0:Y:S02]  /*5a10*/  I2F.S16 R0, R23 ;  /* 0x0000001700007306 */ /* 0x000e240000101400 */
[----:B0-----:R-:W-:-:S05]  /*5a20*/  F2FP.BF16.F32.PACK_AB R0, RZ, R0 ;  /* 0x00000000ff00723e */ /* 0x001fca00000010ff */
[----:B------:R0:W-:Y:S02]  /*5a30*/  STG.E.U16 desc[UR36][R8.64], R0 ;  /* 0x0000000008007986 */ /* 0x0001e4000c101524 */
.L_x_2757:
[----:B------:R-:W-:Y:S05]  /*5a40*/  BSYNC.RECONVERGENT B6 ;  /* 0x0000000000067941 */ /* 0x000fea0003800200 */
.L_x_2751:
        /* <DEDUP_REMOVED lines=24> */
.L_x_2789:
[----:B------:R0:W-:Y:S01]  /*5bd0*/  STG.E.U8 desc[UR36][R8.64], R22 ;  /* 0x0000001608007986 */ /* 0x0001e2000c101124 */
[----:B------:R-:W-:Y:S05]  /*5be0*/  BRA `(.L_x_2791) ;  /* 0x0000000c000c7947 */ /* 0x000fea0003800000 */
.L_x_2788:
        /* <DEDUP_REMOVED lines=10> */
.L_x_2793:
[----:B------:R-:W-:-:S05]  /*5c90*/  LOP3.LUT R3, R22, 0xffff, RZ, 0xc0, !PT ;  /* 0x0000ffff16037812 */ /* 0x000fca00078ec0ff */
[----:B------:R3:W-:Y:S01]  /*5ca0*/  STG.E desc[UR36][R8.64], R3 ;  /* 0x0000000308007986 */ /* 0x0007e2000c101924 */
[----:B------:R-:W-:Y:S05]  /*5cb0*/  BRA `(.L_x_2791) ;  /* 0x0000000800d87947 */ /* 0x000fea0003800000 */
.L_x_2792:
[----:B------:R2:W-:Y:S01]  /*5cc0*/  STG.E.U16 desc[UR36][R8.64], R22 ;  /* 0x0000001608007986 */ /* 0x0005e2000c101524 */
[----:B------:R-:W-:Y:S05]  /*5cd0*/  BRA `(.L_x_2791) ;  /* 0x0000000800d07947 */ /* 0x000fea0003800000 */
.L_x_2787:
        /* <DEDUP_REMOVED lines=9> */
.L_x_2795:
[----:B------:R-:W0:Y:S02]  /*5d70*/  I2F.S16 R0, R22 ;  /* 0x0000001600007306 */ /* 0x000e240000101400 */
[----:B0-----:R-:W-:-:S05]  /*5d80*/  F2FP.F16.F32.PACK_AB R0, RZ, R0 ;  /* 0x00000000ff00723e */ /* 0x001fca00000000ff */
[----:B------:R0:W-:Y:S01]  /*5d90*/  STG.E.U16 desc[UR36][R8.64], R0 ;  /* 0x0000000008007986 */ /* 0x0001e2000c101524 */
[----:B------:R-:W-:Y:S05]  /*5da0*/  BRA `(.L_x_2791) ;  /* 0x00000008009c7947 */ /* 0x000fea0003800000 */
.L_x_2794:
        /* <DEDUP_REMOVED lines=10> */
.L_x_2797:
[----:B------:R-:W0:Y:S02]  /*5e50*/  I2F.S16 R22, R22 ;  /* 0x0000001600167306 */ /* 0x000e240000101400 */
[----:B0-----:R-:W-:-:S04]  /*5e60*/  F2FP.F16.F32.PACK_AB R3, RZ, R22 ;  /* 0x00000016ff03723e */ /* 0x001fc800000000ff */
[----:B------:R-:W-:-:S05]  /*5e70*/  PRMT R3, R3, 0x5410, RZ ;  /* 0x0000541003037816 */ /* 0x000fca00000000ff */
[----:B------:R0:W-:Y:S01]  /*5e80*/  STG.E desc[UR36][R8.64], R3 ;  /* 0x0000000308007986 */ /* 0x0001e2000c101924 */
[----:B------:R-:W-:Y:S05]  /*5e90*/  BRA `(.L_x_2791) ;  /* 0x0000000800607947 */ /* 0x000fea0003800000 */
.L_x_2796:
[----:B------:R-:W0:Y:S02]  /*5ea0*/  I2F.F64.S16 R22, R22 ;  /* 0x0000001600167312 */ /* 0x000e240000101c00 */
[----:B0-----:R0:W-:Y:S01]  /*5eb0*/  STG.E.64 desc[UR36][R8.64], R22 ;  /* 0x0000001608007986 */ /* 0x0011e2000c101b24 */
[----:B------:R-:W-:Y:S05]  /*5ec0*/  BRA `(.L_x_2791) ;  /* 0x0000000800547947 */ /* 0x000fea0003800000 */
.L_x_2786:
        /* <DEDUP_REMOVED lines=12> */
.L_x_2801:
        /* <DEDUP_REMOVED lines=16> */
.L_x_2804:
[----:B------:R-:W-:-:S07]  /*6090*/  PRMT R4, R0, 0x7610, R4 ;  /* 0x0000761000047816 */ /* 0x000fce0000000004 */
.L_x_2803:
[----:B------:R-:W-:Y:S05]  /*60a0*/  BSYNC.RECONVERGENT B0 ;  /* 0x0000000000007941 */ /* 0x000fea0003800200 */
.L_x_2802:
[----:B------:R0:W-:Y:S01]  /*60b0*/  STG.E.U8 desc[UR36][R8.64], R4 ;  /* 0x0000000408007986 */ /* 0x0001e2000c101124 */
[----:B------:R-:W-:Y:S05]  /*60c0*/  BRA `(.L_x_2791) ;  /* 0x0000000400d47947 */ /* 0x000fea0003800000 */
.L_x_2800:
        /* <DEDUP_REMOVED lines=16> */
.L_x_2807:
[----:B------:R-:W-:-:S07]  /*61d0*/  PRMT R4, R0, 0x7610, R4 ;  /* 0x0000761000047816 */ /* 0x000fce0000000004 */
.L_x_2806:
[----:B------:R-:W-:Y:S05]  /*61e0*/  BSYNC.RECONVERGENT B0 ;  /* 0x0000000000007941 */ /* 0x000fea0003800200 */
.L_x_2805:
[----:B------:R0:W-:Y:S01]  /*61f0*/  STG.E.U8 desc[UR36][R8.64], R4 ;  /* 0x0000000408007986 */ /* 0x0001e2000c101124 */
[----:B------:R-:W-:Y:S05]  /*6200*/  BRA `(.L_x_2791) ;  /* 0x0000000400847947 */ /* 0x000fea0003800000 */
.L_x_2799:
        /* <DEDUP_REMOVED lines=21> */
.L_x_2809:
[----:B------:R-:W-:Y:S01]  /*6360*/  LOP3.LUT R22, R22, 0xffff, RZ, 0xc0, !PT ;  /* 0x0000ffff16167812 */ /* 0x000fe200078ec0ff */
[----:B------:R-:W-:-:S05]  /*6370*/  IMAD.MOV.U32 R23, RZ, RZ, RZ ;  /* 0x000000ffff177224 */ /* 0x000fca00078e00ff */
[----:B------:R0:W-:Y:S01]  /*6380*/  STG.E.64 desc[UR36][R8.64], R22 ;  /* 0x0000001608007986 */ /* 0x0001e2000c101b24 */
[----:B------:R-:W-:Y:S05]  /*6390*/  BRA `(.L_x_2791) ;  /* 0x0000000400207947 */ /* 0x000fea0003800000 */
.L_x_2808:
[----:B------:R-:W-:-:S05]  /*63a0*/  LOP3.LUT R3, R22, 0xffff, RZ, 0xc0, !PT ;  /* 0x0000ffff16037812 */ /* 0x000fca00078ec0ff */
[----:B------:R0:W-:Y:S01]  /*63b0*/  STG.E desc[UR36][R8.64], R3 ;  /* 0x0000000308007986 */ /* 0x0001e2000c101924 */
[----:B------:R-:W-:Y:S05]  /*63c0*/  BRA `(.L_x_2791) ;  /* 0x0000000400147947 */ /* 0x000fea0003800000 */
.L_x_2798:
        /* <DEDUP_REMOVED lines=8> */
.L_x_2811:
[----:B------:R-:W-:Y:S01]  /*6450*/  CS2R R6, SRZ ;  /* 0x0000000000067805 */ /* 0x000fe2000001ff00 */
[----:B------:R-:W0:Y:S04]  /*6460*/  I2F.F64.S16 R4, R22 ;  /* 0x0000001600047312 */ /* 0x000e280000101c00 */
[----:B0-----:R0:W-:Y:S01]  /*6470*/  STG.E.128 desc[UR36][R8.64], R4 ;  /* 0x0000000408007986 */ /* 0x0011e2000c101d24 */
[----:B------:R-:W-:Y:S05]  /*6480*/  BRA `(.L_x_2791) ;  /* 0x0000000000e47947 */ /* 0x000fea0003800000 */
.L_x_2810:
[----:B------:R-:W-:-:S13]  /*6490*/  ISETP.NE.AND P0, PT, R0, 0xf, PT ;  /* 0x0000000f0000780c */ /* 0x000fda0003f05270 */
[----:B------:R-:W-:Y:S05]  /*64a0*/  @!P0 BRA `(.L_x_2812) ;  /* 0x0000000000d08947 */ /* 0x000fea0003800000 */
[----:B------:R-:W-:-:S13]  /*64b0*/  ISETP.NE.AND P0, PT, R0, 0x17, PT ;  /* 0x000000170000780c */ /* 0x000fda0003f05270 */
[----:B------:R-:W-:Y:S05]  /*64c0*/  @!P0 BRA `(.L_x_2813) ;  /* 0x0000000000848947 */ /* 0x000fea0003800000 */
[----:B------:R-:W-:-:S13]  /*64d0*/  ISETP.NE.AND P0, PT, R0, 0x18, PT ;  /* 0x000000180000780c */ /* 0x000fda0003f05270 */
[----:B------:R-:W-:Y:S05]  /*64e0*/  @!P0 BRA `(.L_x_2814) ;  /* 0x0000000000448947 */ /* 0x000fea0003800000 */
.L_x_2790:
        /* <DEDUP_REMOVED lines=16> */
.L_x_2815:
[----:B------:R-:W-:Y:S05]  /*65f0*/  BRA `(.L_x_2791) ;  /* 0x0000000000887947 */ /* 0x000fea0003800000 */
.L_x_2814:
        /* <DEDUP_REMOVED lines=11> */
.L_x_2817:
[----:B------:R-:W-:Y:S05]  /*66b0*/  BSYNC.RECONVERGENT B0 ;  /* 0x0000000000007941 */ /* 0x000fea0003800200 */
.L_x_2816:
[----:B------:R0:W-:Y:S01]  /*66c0*/  STG.E.U8 desc[UR36][R8.64], R3 ;  /* 0x0000000308007986 */ /* 0x0001e2000c101124 */
[----:B------:R-:W-:Y:S05]  /*66d0*/  BRA `(.L_x_2791) ;  /* 0x0000000000507947 */ /* 0x000fea0003800000 */
.L_x_2813:
        /* <DEDUP_REMOVED lines=12> */
.L_x_2818:
[----:B------:R-:W-:Y:S01]  /*67a0*/  IMAD.MOV.U32 R3, RZ, RZ, 0x7f ;  /* 0x0000007fff037424 */ /* 0x000fe200078e00ff */
[----:B------:R-:W-:-:S04]  /*67b0*/  ISETP.GT.U32.AND P0, PT, R5, 0x7f800000, PT ;  /* 0x7f8000000500780c */ /* 0x000fc80003f04070 */
[----:B------:R-:W-:-:S05]  /*67c0*/  SEL R3, R3, 0x7c, P0 ;  /* 0x0000007c03037807 */ /* 0x000fca0000000000 */
[----:B------:R0:W-:Y:S01]  /*67d0*/  STG.E.U8 desc[UR36][R8.64], R3 ;  /* 0x0000000308007986 */ /* 0x0001e2000c101124 */
[----:B------:R-:W-:Y:S05]  /*67e0*/  BRA `(.L_x_2791) ;  /* 0x00000000000c7947 */ /* 0x000fea0003800000 */
.L_x_2812:
[----:B------:R-:W0:Y:S02]  /*67f0*/  I2F.S16 R0, R22 ;  /* 0x0000001600007306 */ /* 0x000e240000101400 */
[----:B0-----:R-:W-:-:S05]  /*6800*/  F2FP.BF16.F32.PACK_AB R0, RZ, R0 ;  /* 0x00000000ff00723e */ /* 0x001fca00000010ff */
[----:B------:R0:W-:Y:S02]  /*6810*/  STG.E.U16 desc[UR36][R8.64], R0 ;  /* 0x0000000008007986 */ /* 0x0001e4000c101524 */
.L_x_2791:
[----:B------:R-:W-:Y:S05]  /*6820*/  BSYNC.RECONVERGENT B6 ;  /* 0x0000000000067941 */ /* 0x000fea0003800200 */
.L_x_2785:
[----:B------:R-:W-:-:S07]  /*6830*/  VIADD R19, R19, 0x80 ;  /* 0x0000008013137836 */ /* 0x000fce0000000000 */
.L_x_2750:
[----:B------:R-:W-:Y:S05]  /*6840*/  BSYNC.RECONVERGENT B7 ;  /* 0x0000000000077941 */ /* 0x000fea0003800200 */
.L_x_2749:
        /* <DEDUP_REMOVED lines=21> */
.L_x_2822:
[----:B------:R-:W-:Y:S01]  /*69a0*/  STG.E.U8 desc[UR36][R2.64], R17 ;  /* 0x0000001102007986 */ /* 0x000fe2000c101124 */
[----:B------:R-:W-:Y:S05]  /*69b0*/  EXIT ;  /* 0x000000000000794d */ /* 0x000fea0003800000 */
.L_x_2821:
        /* <DEDUP_REMOVED lines=10> */
.L_x_2825:
[----:B------:R-:W-:-:S05]  /*6a60*/  LOP3.LUT R17, R17, 0xffff, RZ, 0xc0, !PT ;  /* 0x0000ffff11117812 */ /* 0x000fca00078ec0ff */
[----:B------:R-:W-:Y:S01]  /*6a70*/  STG.E desc[UR36][R2.64], R17 ;  /* 0x0000001102007986 */ /* 0x000fe2000c101924 */
[----:B------:R-:W-:Y:S05]  /*6a80*/  EXIT ;  /* 0x000000000000794d */ /* 0x000fea0003800000 */
.L_x_2824:
[----:B------:R-:W-:Y:S01]  /*6a90*/  STG.E.U16 desc[UR36][R2.64], R17 ;  /* 0x0000001102007986 */ /* 0x000fe2000c101524 */
[----:B------:R-:W-:Y:S05]  /*6aa0*/  EXIT ;  /* 0x000000000000794d */ /* 0x000fea0003800000 */
.L_x_2820:
        /* <DEDUP_REMOVED lines=9> */
.L_x_2827:
[----:B------:R-:W0:Y:S02]  /*6b40*/  I2F.S16 R0, R17 ;  /* 0x0000001100007306 */ /* 0x000e240000101400 */
[----:B0-----:R-:W-:-:S05]  /*6b50*/  F2FP.F16.F32.PACK_AB R0, RZ, R0 ;  /* 0x00000000ff00723e */ /* 0x001fca00000000ff */
[----:B------:R-:W-:Y:S01]  /*6b60*/  STG.E.U16 desc[UR36][R2.64], R0 ;  /* 0x0000000002007986 */ /* 0x000fe2000c101524 */
[----:B------:R-:W-:Y:S05]  /*6b70*/  EXIT ;  /* 0x000000000000794d */ /* 0x000fea0003800000 */
.L_x_2826:
        /* <DEDUP_REMOVED lines=10> */
.L_x_2829:
[----:B------:R-:W0:Y:S02]  /*6c20*/  I2F.S16 R17, R17 ;  /* 0x0000001100117306 */ /* 0x000e240000101400 */
[----:B0-----:R-:W-:-:S04]  /*6c30*/  F2FP.F16.F32.PACK_AB R5, RZ, R17 ;  /* 0x00000011ff05723e */ /* 0x001fc800000000ff */
[----:B------:R-:W-:-:S05]  /*6c40*/  PRMT R5, R5, 0x5410, RZ ;  /* 0x0000541005057816 */ /* 0x000fca00000000ff */
[----:B------:R-:W-:Y:S01]  /*6c50*/  STG.E desc[UR36][R2.64], R5 ;  /* 0x0000000502007986 */ /* 0x000fe2000c101924 */
[----:B------:R-:W-:Y:S05]  /*6c60*/  EXIT ;  /* 0x000000000000794d */ /* 0x000fea0003800000 */
.L_x_2828:
[----:B------:R-:W0:Y:S02]  /*6c70*/  I2F.F64.S16 R4, R17 ;  /* 0x0000001100047312 */ /* 0x000e240000101c00 */
[----:B0-----:R-:W-:Y:S01]  /*6c80*/  STG.E.64 desc[UR36][R2.64], R4 ;  /* 0x0000000402007986 */ /* 0x001fe2000c101b24 */
[----:B------:R-:W-:Y:S05]  /*6c90*/  EXIT ;  /* 0x000000000000794d */ /* 0x000fea0003800000 */
.L_x_2819:
        /* <DEDUP_REMOVED lines=12> */
.L_x_2833:
        /* <DEDUP_REMOVED lines=17> */
.L_x_2835:
[----:B------:R-:W-:Y:S05]  /*6e70*/  BSYNC.RECONVERGENT B0 ;  /* 0x0000000000007941 */ /* 0x000fea0003800200 */
.L_x_2834:
[----:B------:R-:W-:Y:S01]  /*6e80*/  STG.E.U8 desc[UR36][R2.64], R0 ;  /* 0x0000000002007986 */ /* 0x000fe2000c101124 */
[----:B------:R-:W-:Y:S05]  /*6e90*/  EXIT ;  /* 0x000000000000794d */ /* 0x000fea0003800000 */
.L_x_2832:
        /* <DEDUP_REMOVED lines=17> */
.L_x_2837:
[----:B------:R-:W-:Y:S05]  /*6fb0*/  BSYNC.RECONVERGENT B0 ;  /* 0x0000000000007941 */ /* 0x000fea0003800200 */
.L_x_2836:
[----:B------:R-:W-:Y:S01]  /*6fc0*/  STG.E.U8 desc[UR36][R2.64], R0 ;  /* 0x0000000002007986 */ /* 0x000fe2000c101124 */
[----:B------:R-:W-:Y:S05]  /*6fd0*/  EXIT ;  /* 0x000000000000794d */ /* 0x000fea0003800000 */
.L_x_2831:
        /* <DEDUP_REMOVED lines=21> */
.L_x_2839:
[----:B------:R-:W-:Y:S01]  /*7130*/  LOP3.LUT R4, R17, 0xffff, RZ, 0xc0, !PT ;  /* 0x0000ffff11047812 */ /* 0x000fe200078ec0ff */
[----:B------:R-:W-:-:S05]  /*7140*/  IMAD.MOV.U32 R5, RZ, RZ, RZ ;  /* 0x000000ffff057224 */ /* 0x000fca00078e00ff */
[----:B------:R-:W-:Y:S01]  /*7150*/  STG.E.64 desc[UR36][R2.64], R4 ;  /* 0x0000000402007986 */ /* 0x000fe2000c101b24 */
[----:B------:R-:W-:Y:S05]  /*7160*/  EXIT ;  /* 0x000000000000794d */ /* 0x000fea0003800000 */
.L_x_2838:
[----:B------:R-:W-:-:S05]  /*7170*/  LOP3.LUT R17, R17, 0xffff, RZ, 0xc0, !PT ;  /* 0x0000ffff11117812 */ /* 0x000fca00078ec0ff */
[----:B------:R-:W-:Y:S01]  /*7180*/  STG.E desc[UR36][R2.64], R17 ;  /* 0x0000001102007986 */ /* 0x000fe2000c101924 */
[----:B------:R-:W-:Y:S05]  /*7190*/  EXIT ;  /* 0x000000000000794d */ /* 0x000fea0003800000 */
.L_x_2830:
        /* <DEDUP_REMOVED lines=8> */
.L_x_2841:
[----:B------:R-:W-:Y:S01]  /*7220*/  CS2R R6, SRZ ;  /* 0x0000000000067805 */ /* 0x000fe2000001ff00 */
[----:B------:R-:W0:Y:S04]  /*7230*/  I2F.F64.S16 R4, R17 ;  /* 0x0000001100047312 */ /* 0x000e280000101c00 */
[----:B0-----:R-:W-:Y:S01]  /*7240*/  STG.E.128 desc[UR36][R2.64], R4 ;  /* 0x0000000402007986 */ /* 0x001fe2000c101d24 */
[----:B------:R-:W-:Y:S05]  /*7250*/  EXIT ;  /* 0x000000000000794d */ /* 0x000fea0003800000 */
.L_x_2840:
[----:B------:R-:W-:-:S13]  /*7260*/  ISETP.NE.AND P0, PT, R0, 0xf, PT ;  /* 0x0000000f0000780c */ /* 0x000fda0003f05270 */
[----:B------:R-:W-:Y:S05]  /*7270*/  @!P0 BRA `(.L_x_2842) ;  /* 0x0000000000d48947 */ /* 0x000fea0003800000 */
[----:B------:R-:W-:-:S13]  /*7280*/  ISETP.NE.AND P0, PT, R0, 0x17, PT ;  /* 0x000000170000780c */ /* 0x000fda0003f05270 */
[----:B------:R-:W-:Y:S05]  /*7290*/  @!P0 BRA `(.L_x_2843) ;  /* 0x0000000000848947 */ /* 0x000fea0003800000 */
[----:B------:R-:W-:-:S13]  /*72a0*/  ISETP.NE.AND P0, PT, R0, 0x18, PT ;  /* 0x000000180000780c */ /* 0x000fda0003f05270 */
[----:B------:R-:W-:Y:S05]  /*72b0*/  @!P0 BRA `(.L_x_2844) ;  /* 0x0000000000448947 */ /* 0x000fea0003800000 */
.L_x_2823:
        /* <DEDUP_REMOVED lines=16> */
.L_x_2845:
[----:B------:R-:W-:Y:S05]  /*73c0*/  EXIT ;  /* 0x000000000000794d */ /* 0x000fea0003800000 */
.L_x_2844:
        /* <DEDUP_REMOVED lines=11> */
.L_x_2847:
[----:B------:R-:W-:Y:S05]  /*7480*/  BSYNC.RECONVERGENT B0 ;  /* 0x0000000000007941 */ /* 0x000fea0003800200 */
.L_x_2846:
[----:B------:R-:W-:Y:S01]  /*7490*/  STG.E.U8 desc[UR36][R2.64], R5 ;  /* 0x0000000502007986 */ /* 0x000fe2000c101124 */
[----:B------:R-:W-:Y:S05]  /*74a0*/  EXIT ;  /* 0x000000000000794d */ /* 0x000fea0003800000 */
.L_x_2843:
        /* <DEDUP_REMOVED lines=13> */
.L_x_2848:
[----:B------:R-:W-:Y:S01]  /*7580*/  IMAD.MOV.U32 R5, RZ, RZ, 0x7f ;  /* 0x0000007fff057424 */ /* 0x000fe200078e00ff */
[----:B------:R-:W-:-:S04]  /*7590*/  ISETP.GT.U32.AND P0, PT, R17, 0x7f800000, PT ;  /* 0x7f8000001100780c */ /* 0x000fc80003f04070 */
[----:B------:R-:W-:-:S05]  /*75a0*/  SEL R5, R5, 0x7c, P0 ;  /* 0x0000007c05057807 */ /* 0x000fca0000000000 */
[----:B------:R-:W-:Y:S01]  /*75b0*/  STG.E.U8 desc[UR36][R2.64], R5 ;  /* 0x0000000502007986 */ /* 0x000fe2000c101124 */
[----:B------:R-:W-:Y:S05]  /*75c0*/  EXIT ;  /* 0x000000000000794d */ /* 0x000fea0003800000 */
.L_x_2842:
[----:B------:R-:W0:Y:S02]  /*75d0*/  I2F.S16 R0, R17 ;  /* 0x0000001100007306 */ /* 0x000e240000101400 */
[----:B0-----:R-:W-:-:S05]  /*75e0*/  F2FP.BF16.F32.PACK_AB R0, RZ, R0 ;  /* 0x00000000ff00723e */ /* 0x001fca00000010ff */
[----:B------:R-:W-:Y:S01]  /*75f0*/  STG.E.U16 desc[UR36][R2.64], R0 ;  /* 0x0000000002007986 */ /* 0x000fe2000c101524 */
[----:B------:R-:W-:Y:S05]  /*7600*/  EXIT ;  /* 0x000000000000794d */ /* 0x000fea0003800000 */
.L_x_2849:
        /* <DEDUP_REMOVED lines=15> */
.L_x_23245:


//--------------------- .text._ZN2at6native18elementwise_kernelILi128ELi4EZNS0_22gpu_kernel_impl_nocastIZZZNS0_19signbit_kernel_cudaERNS_18TensorIteratorBaseEENKUlvE_clEvENKUlvE3_clEvEUlsE_EEvS4_RKT_EUliE_EEviT1_ --------------------------
	.section	.text._ZN2at6native18elementwise_kernelILi128ELi4EZNS0_22gpu_kernel_impl_nocastIZZZNS0_19signbit_kernel_cudaERNS_18TensorIteratorBaseEENKUlvE_clEvENKUlvE3_clEvEUlsE_EEvS4_RKT_EUliE_EEviT1_,"ax",@progbits
	.align	128
        .global         _ZN2at6native18elementwise_kernelILi128ELi4EZNS0_22gpu_kernel_impl_nocastIZZZNS0_19signbit_kernel_cudaERNS_18TensorIteratorBaseEENKUlvE_clEvENKUlvE3_clEvEUlsE_EEvS4_RKT_EUliE_EEviT1_
        .type           _ZN2at6native18elementwise_kernelILi128ELi4EZNS0_22gpu_kernel_impl_nocastIZZZNS0_19signbit_kernel_cudaERNS_18TensorIteratorBaseEENKUlvE_clEvENKUlvE3_clEvEUlsE_EEvS4_RKT_EUliE_EEviT1_,@function
        .size           _ZN2at6native18elementwise_kernelILi128ELi4EZNS0_22gpu_kernel_impl_nocastIZZZNS0_19signbit_kernel_cudaERNS_18TensorIteratorBaseEENKUlvE_clEvENKUlvE3_clEvEUlsE_EEvS4_RKT_EUliE_EEviT1_,(.L_x_23246 - _ZN2at6native18elementwise_kernelILi128ELi4EZNS0_22gpu_kernel_impl_nocastIZZZNS0_19signbit_kernel_cudaERNS_18TensorIteratorBaseEENKUlvE_clEvENKUlvE3_clEvEUlsE_EEvS4_RKT_EUliE_EEviT1_)
        .other          _ZN2at6native18elementwise_kernelILi128ELi4EZNS0_22gpu_kernel_impl_nocastIZZZNS0_19signbit_kernel_cudaERNS_18TensorIteratorBaseEENKUlvE_clEvENKUlvE3_clEvEUlsE_EEvS4_RKT_EUliE_EEviT1_,@"STO_CUDA_ENTRY STV_DEFAULT"
_ZN2at6native18elementwise_kernelILi128ELi4EZNS0_22gpu_kernel_impl_nocastIZZZNS0_19signbit_kernel_cudaERNS_18TensorIteratorBaseEENKUlvE_clEvENKUlvE3_clEvEUlsE_EEvS4_RKT_EUliE_EEviT1_:
.text._ZN2at6native18elementwise_kernelILi128ELi4EZNS0_22gpu_kernel_impl_nocastIZZZNS0_19signbit_kernel_cudaERNS_18TensorIteratorBaseEENKUlvE_clEvENKUlvE3_clEvEUlsE_EEvS4_RKT_EUliE_EEviT1_:
        /* <DEDUP_REMOVED lines=24> */
[----:B-1----:R-:W2:Y:S06]  /*0180*/  LDG.E.U16 R4, desc[UR6][R4.64] ;  /* 0x0000000604047981 */ /* 0x002eac000c1e1500 */
[----:B0-----:R-:W0:Y:S01]  /*0190*/  LDC.64 R6, c[0x0][0x580] ;  /* 0x00016000ff067b82 */ /* 0x001e220000000a00 */
[----:B------:R-:W-:Y:S02]  /*01a0*/  IADD3 R3, PT, PT, R3, 0x80, RZ ;  /* 0x0000008003037810 */ /* 0x000fe40007ffe0ff */
[----:B--2---:R-:W-:-:S05]  /*01b0*/  SHF.R.U32.HI R9, RZ, 0xf, R4 ;  /* 0x0000000fff097819 */ /* 0x004fca0000011604 */
[----:B0-----:R0:W-:Y:S02]  /*01c0*/  STG.E.U8 desc[UR6][R6.64], R9 ;  /* 0x0000000906007986 */ /* 0x0011e4000c101106 */
.L_x_2853:
[----:B------:R-:W-:-:S13]  /*01d0*/  ISETP.GE.AND P0, PT, R3, UR4, PT ;  /* 0x0000000403007c0c */ /* 0x000fda000bf06270 */
[----:B------:R-:W-:Y:S05]  /*01e0*/  @P0 BREAK.RELIABLE B1 ;  /* 0x0000000000010942 */ /* 0x000fea0003800100 */
[----:B------:R-:W-:Y:S05]  /*01f0*/  @P0 BRA `(.L_x_2854) ;  /* 0x00000000001c0947 */ /* 0x000fea0003800000 */
[----:B------:R-:W-:Y:S05]  /*0200*/  BSYNC.RELIABLE B1 ;  /* 0x0000000000017941 */ /* 0x000fea0003800100 */
.L_x_2852:
[----:B------:R-:W1:Y:S02]  /*0210*/  LDC.64 R4, c[0x0][0x588] ;  /* 0x00016200ff047b82 */ /* 0x000e640000000a00 */
[----:B-1----:R-:W2:Y:S06]  /*0220*/  LDG.E.U16 R4, desc[UR6][R4.64] ;  /* 0x0000000604047981 */ /* 0x002eac000c1e1500 */
[----:B0-----:R-:W0:Y:S01]  /*0230*/  LDC.64 R6, c[0x0][0x580] ;  /* 0x00016000ff067b82 */ /* 0x001e220000000a00 */
[----:B------:R-:W-:Y:S02]  /*0240*/  IADD3 R3, PT, PT, R3, 0x80, RZ ;  /* 0x0000008003037810 */ /* 0x000fe40007ffe0ff */
[----:B--2---:R-:W-:-:S05]  /*0250*/  SHF.R.U32.HI R9, RZ, 0xf, R4 ;  /* 0x0000000fff097819 */ /* 0x004fca0000011604 */
[----:B0-----:R1:W-:Y:S02]  /*0260*/  STG.E.U8 desc[UR6][R6.64], R9 ;  /* 0x0000000906007986 */ /* 0x0013e4000c101106 */
.L_x_2854:
[----:B------:R-:W-:Y:S05]  /*0270*/  BSYNC.RECONVERGENT B0 ;  /* 0x0000000000007941 */ /* 0x000fea0003800200 */
.L_x_2851:
[----:B------:R-:W-:Y:S05]  /*0280*/  WARPSYNC.ALL ;  /* 0x0000000000007948 */ /* 0x000fea0003800000 */
[----:B------:R-:W-:-:S13]  /*0290*/  ISETP.GE.AND P0, PT, R3, UR4, PT ;  /* 0x0000000403007c0c */ /* 0x000fda000bf06270 */
[----:B------:R-:W-:Y:S05]  /*02a0*/  @P0 EXIT ;  /* 0x000000000000094d */ /* 0x000fea0003800000 */
[----:B------:R-:W2:Y:S02]  /*02b0*/  LDC.64 R2, c[0x0][0x588] ;  /* 0x00016200ff027b82 */ /* 0x000ea40000000a00 */
[----:B--2---:R-:W0:Y:S06]  /*02c0*/  LDG.E.U16 R2, desc[UR6][R2.64] ;  /* 0x0000000602027981 */ /* 0x004e2c000c1e1500 */
[----:B------:R-:W2:Y:S01]  /*02d0*/  LDC.64 R4, c[0x0][0x580] ;  /* 0x00016000ff047b82 */ /* 0x000ea20000000a00 */
[----:B01----:R-:W-:-:S05]  /*02e0*/  SHF.R.U32.HI R7, RZ, 0xf, R2 ;  /* 0x0000000fff077819 */ /* 0x003fca0000011602 */
[----:B--2---:R-:W-:Y:S01]  /*02f0*/  STG.E.U8 desc[UR6][R4.64], R7 ;  /* 0x0000000704007986 */ /* 0x004fe2000c101106 */
[----:B------:R-:W-:Y:S05]  /*0300*/  EXIT ;  /* 0x000000000000794d */ /* 0x000fea0003800000 */
.L_x_2850:
        /* <DEDUP_REMOVED lines=306> */
.L_x_2858:
        /* <DEDUP_REMOVED lines=310> */
.L_x_2860:
[----:B------:R-:W0:Y:S02]  /*2990*/  LDCU.128 UR8, c[0x0][0x580] ;  /* 0x0000b000ff0877ac */ /* 0x000e240008000c00 */
[----:B0-----:R-:W-:-:S04]  /*29a0*/  IADD3 R6, P0, PT, R4, UR10, RZ ;  /* 0x0000000a04067c10 */ /* 0x001fc8000ff1e0ff */
[----:B------:R-:W-:-:S05]  /*29b0*/  IADD3.X R7, PT, PT, RZ, UR11, RZ, P0, !PT ;  /* 0x0000000bff077c10 */ /* 0x000fca00087fe4ff */
[----:B------:R-:W2:Y:S01]  /*29c0*/  LDG.E.U16 R6, desc[UR6][R6.64] ;  /* 0x0000000606067981 */ /* 0x000ea2000c1e1500 */
[----:B------:R-:W-:Y:S02]  /*29d0*/  IADD3 R4, P0, PT, R5, UR8, RZ ;  /* 0x0000000805047c10 */ /* 0x000fe4000ff1e0ff */
[----:B------:R-:W-:Y:S02]  /*29e0*/  IADD3 R3, PT, PT, R3, 0x80, RZ ;  /* 0x0000008003037810 */ /* 0x000fe40007ffe0ff */
[----:B------:R-:W-:Y:S02]  /*29f0*/  IADD3.X R5, PT, PT, RZ, UR9, RZ, P0, !PT ;  /* 0x00000009ff057c10 */ /* 0x000fe400087fe4ff */
[----:B--2---:R-:W-:-:S05]  /*2a00*/  SHF.R.U32.HI R9, RZ, 0xf, R6 ;  /* 0x0000000fff097819 */ /* 0x004fca0000011606 */
[----:B------:R0:W-:Y:S02]  /*2a10*/  STG.E.U8 desc[UR6][R4.64], R9 ;  /* 0x0000000904007986 */ /* 0x0001e4000c101106 */
.L_x_2857:
[----:B------:R-:W-:-:S13]  /*2a20*/  ISETP.GE.AND P0, PT, R3, UR4, PT ;  /* 0x0000000403007c0c */ /* 0x000fda000bf06270 */
[----:B------:R-:W-:Y:S05]  /*2a30*/  @P0 BREAK.RELIABLE B1 ;  /* 0x0000000000010942 */ /* 0x000fea0003800100 */
[----:B------:R-:W-:Y:S05]  /*2a40*/  @P0 BRA `(.L_x_2859) ;  /* 0x0000001000d00947 */ /* 0x000fea0003800000 */
[----:B------:R-:W-:Y:S05]  /*2a50*/  BSYNC.RELIABLE B1 ;  /* 0x0000000000017941 */ /* 0x000fea0003800100 */
.L_x_2856:
        /* <DEDUP_REMOVED lines=298> */
.L_x_2861:
        /* <DEDUP_REMOVED lines=9> */
.L_x_2859:
[----:B------:R-:W-:Y:S05]  /*3d90*/  BSYNC.RECONVERGENT B0 ;  /* 0x0000000000007941 */ /* 0x000fea0003800200 */
.L_x_2855:
        /* <DEDUP_REMOVED lines=301> */
.L_x_2862:
[----:B------:R-:W0:Y:S02]  /*5070*/  LDCU.128 UR8, c[0x0][0x580] ;  /* 0x0000b000ff0877ac */ /* 0x000e240008000c00 */
[----:B0-----:R-:W-:-:S04]  /*5080*/  IADD3 R4, P0, PT, R2, UR10, RZ ;  /* 0x0000000a02047c10 */ /* 0x001fc8000ff1e0ff */
[----:B------:R-:W-:-:S05]  /*5090*/  IADD3.X R5, PT, PT, RZ, UR11, RZ, P0, !PT ;  /* 0x0000000bff057c10 */ /* 0x000fca00087fe4ff */
[----:B------:R-:W2:Y:S01]  /*50a0*/  LDG.E.U16 R4, desc[UR6][R4.64] ;  /* 0x0000000604047981 */ /* 0x000ea2000c1e1500 */
[----:B------:R-:W-:-:S04]  /*50b0*/  IADD3 R2, P0, PT, R3, UR8, RZ ;  /* 0x0000000803027c10 */ /* 0x000fc8000ff1e0ff */
[----:B------:R-:W-:Y:S02]  /*50c0*/  IADD3.X R3, PT, PT, RZ, UR9, RZ, P0, !PT ;  /* 0x00000009ff037c10 */ /* 0x000fe400087fe4ff */
[----:B--2---:R-:W-:-:S05]  /*50d0*/  SHF.R.U32.HI R7, RZ, 0xf, R4 ;  /* 0x0000000fff077819 */ /* 0x004fca0000011604 */
[----:B------:R-:W-:Y:S01]  /*50e0*/  STG.E.U8 desc[UR6][R2.64], R7 ;  /* 0x0000000702007986 */ /* 0x000fe2000c101106 */
[----:B------:R-:W-:Y:S05]  /*50f0*/  EXIT ;  /* 0x000000000000794d */ /* 0x000fea0003800000 */
.L_x_2863:
        /* <DEDUP_REMOVED lines=16> */
.L_x_23246:


//--------------------- .text._ZN2at6native27unrolled_elementwise_kernelIZZZNS0_19signbit_kernel_cudaERNS_18TensorIteratorBaseEENKUlvE_clEvENKUlvE3_clEvEUlsE_St5arrayIPcLm2EELi4E23TrivialOffsetCalculatorILi1EjESB_NS0_6memory15LoadWithoutCastENSC_16StoreWithoutCastEEEviT_T0_T2_T3_T4_T5_ --------------------------
	.section	.text._ZN2at6native27unrolled_elementwise_kernelIZZZNS0_19signbit_kernel_cudaERNS_18TensorIteratorBaseEENKUlvE_clEvENKUlvE3_clEvEUlsE_St5arrayIPcLm2EELi4E23TrivialOffsetCalculatorILi1EjESB_NS0_6memory15LoadWithoutCastENSC_16StoreWithoutCastEEEviT_T0_T2_T3_T4_T5_,"ax",@progbits
	.align	128
        .global         _ZN2at6native27unrolled_elementwise_kernelIZZZNS0_19signbit_kernel_cudaERNS_18TensorIteratorBaseEENKUlvE_clEvENKUlvE3_clEvEUlsE_St5arrayIPcLm2EELi4E23TrivialOffsetCalculatorILi1EjESB_NS0_6memory15LoadWithoutCastENSC_16StoreWithoutCastEEEviT_T0_T2_T3_T4_T5_
        .type           _ZN2at6native27unrolled_elementwise_kernelIZZZNS0_19signbit_kernel_cudaERNS_18TensorIteratorBaseEENKUlvE_clEvENKUlvE3_clEvEUlsE_St5arrayIPcLm2EELi4E23TrivialOffsetCalculatorILi1EjESB_NS0_6memory15LoadWithoutCastENSC_16StoreWithoutCastEEEviT_T0_T2_T3_T4_T5_,@function
        .size           _ZN2at6native27unrolled_elementwise_kernelIZZZNS0_19signbit_kernel_cudaERNS_18TensorIteratorBaseEENKUlvE_clEvENKUlvE3_clEvEUlsE_St5arrayIPcLm2EELi4E23TrivialOffsetCalculatorILi1EjESB_NS0_6memory15LoadWithoutCastENSC_16StoreWithoutCastEEEviT_T0_T2_T3_T4_T5_,(.L_x_23247 - _ZN2at6native27unrolled_elementwise_kernelIZZZNS0_19signbit_kernel_cudaERNS_18TensorIteratorBaseEENKUlvE_clEvENKUlvE3_clEvEUlsE_St5arrayIPcLm2EELi4E23TrivialOffsetCalculatorILi1EjESB_NS0_6memory15LoadWithoutCastENSC_16StoreWithoutCastEEEviT_T0_T2_T3_T4_T5_)
        .other          _ZN2at6native27unrolled_elementwise_kernelIZZZNS0_19signbit_kernel_cudaERNS_18TensorIteratorBaseEENKUlvE_clEvENKUlvE3_clEvEUlsE_St5arrayIPcLm2EELi4E23TrivialOffsetCalculatorILi1EjESB_NS0_6memory15LoadWithoutCastENSC_16StoreWithoutCastEEEviT_T0_T2_T3_T4_T5_,@"STO_CUDA_ENTRY STV_DEFAULT"
_ZN2at6native27unrolled_elementwise_kernelIZZZNS0_19signbit_kernel_cudaERNS_18TensorIteratorBaseEENKUlvE_clEvENKUlvE3_clEvEUlsE_St5arrayIPcLm2EELi4E23TrivialOffsetCalculatorILi1EjESB_NS0_6memory15LoadWithoutCastENSC_16StoreWithoutCastEEEviT_T0_T2_T3_T4_T5_:
.text._ZN2at6native27unrolled_elementwise_kernelIZZZNS0_19signbit_kernel_cudaERNS_18TensorIteratorBaseEENKUlvE_clEvENKUlvE3_clEvEUlsE_St5arrayIPcLm2EELi4E23TrivialOffsetCalculatorILi1EjESB_NS0_6memory15LoadWithoutCastENSC_16StoreWithoutCastEEEviT_T0_T2_T3_T4_T5_:
        /* <DEDUP_REMOVED lines=17> */
[----:B-1----:R-:W3:Y:S06]  /*0110*/  @!P0 LDG.E.U16 R6, desc[UR4][R6.64] ;  /* 0x0000000406068981 */ /* 0x002eec000c1e1500 */
[----:B------:R-:W-:Y:S01]  /*0120*/  @!P4 IMAD R21, R5, 0x200, R4 ;  /* 0x000002000515c824 */ /* 0x000fe200078e0204 */
[----:B------:R-:W0:Y:S01]  /*0130*/  @!P4 LDC.64 R12, c[0x0][0x390] ;  /* 0x0000e400ff0ccb82 */ /* 0x000e220000000a00 */
[----:B------:R-:W-:Y:S02]  /*0140*/  @!P4 VIADD R4, R4, 0x80 ;  /* 0x000000800404c836 */ /* 0x000fe40000000000 */
[----:B--2---:R-:W-:-:S03]  /*0150*/  @!P1 IMAD.WIDE.U32 R10, R17, 0x2, R10 ;  /* 0x00000002110a9825 */ /* 0x004fc600078e000a */
[----:B------:R-:W-:-:S03]  /*0160*/  ISETP.GE.AND P2, PT, R4, R3, PT ;  /* 0x000000030400720c */ /* 0x000fc60003f46270 */
[----:B------:R1:W2:Y:S10]  /*0170*/  @!P1 LDG.E.U16 R10, desc[UR4][R10.64] ;  /* 0x000000040a0a9981 */ /* 0x0002b4000c1e1500 */
[----:B------:R-:W4:Y:S01]  /*0180*/  @!P2 LDC.64 R8, c[0x0][0x390] ;  /* 0x0000e400ff08ab82 */ /* 0x000f220000000a00 */
[----:B------:R-:W-:-:S02]  /*0190*/  @!P2 IMAD R19, R5, 0x200, R4 ;  /* 0x000002000513a824 */ /* 0x000fc400078e0204 */
[----:B0-----:R-:W-:-:S06]  /*01a0*/  @!P4 IMAD.WIDE.U32 R12, R21, 0x2, R12 ;  /* 0x00000002150cc825 */ /* 0x001fcc00078e000c */
[----:B------:R-:W5:Y:S01]  /*01b0*/  @!P4 LDG.E.U16 R12, desc[UR4][R12.64] ;  /* 0x000000040c0cc981 */ /* 0x000f62000c1e1500 */
[----:B----4-:R-:W-:-:S06]  /*01c0*/  @!P2 IMAD.WIDE.U32 R8, R19, 0x2, R8 ;  /* 0x000000021308a825 */ /* 0x010fcc00078e0008 */
[----:B------:R0:W4:Y:S01]  /*01d0*/  @!P2 LDG.E.U16 R8, desc[UR4][R8.64] ;  /* 0x000000040808a981 */ /* 0x000122000c1e1500 */
        /* <DEDUP_REMOVED lines=29> */
.L_x_2866:
[----:B------:R-:W-:Y:S05]  /*03b0*/  BSYNC.RELIABLE B1 ;  /* 0x0000000000017941 */ /* 0x000fea0003800100 */
.L_x_2865:
[----:B------:R-:W-:-:S13]  /*03c0*/  ISETP.GE.AND P0, PT, R0, R3, PT ;  /* 0x000000030000720c */ /* 0x000fda0003f06270 */
[----:B------:R-:W1:Y:S01]  /*03d0*/  @!P0 LDC.64 R12, c[0x0][0x388] ;  /* 0x0000e200ff0c8b82 */ /* 0x000e620000000a00 */
[----:B0-----:R-:W-:Y:S02]  /*03e0*/  @!P0 IMAD R7, R5, 0x200, R0 ;  /* 0x0000020005078824 */ /* 0x001fe400078e0200 */
[----:B------:R-:W-:-:S03]  /*03f0*/  @!P0 VIADD R0, R0, 0x80 ;  /* 0x0000008000008836 */ /* 0x000fc60000000000 */
[----:B-1----:R-:W-:-:S04]  /*0400*/  @!P0 IADD3 R6, P1, PT, R7, R12, RZ ;  /* 0x0000000c07068210 */ /* 0x002fc80007f3e0ff */
[----:B------:R-:W-:-:S05]  /*0410*/  @!P0 IADD3.X R7, PT, PT, RZ, R13, RZ, P1, !PT ;  /* 0x0000000dff078210 */ /* 0x000fca0000ffe4ff */
[----:B------:R1:W-:Y:S04]  /*0420*/  @!P0 STG.E.U8 desc[UR4][R6.64], R9 ;  /* 0x0000000906008986 */ /* 0x0003e8000c101104 */
.L_x_2867:
[----:B------:R-:W-:Y:S05]  /*0430*/  BSYNC.RECONVERGENT B0 ;  /* 0x0000000000007941 */ /* 0x000fea0003800200 */
.L_x_2864:
        /* <DEDUP_REMOVED lines=9> */
.L_x_2868:
        /* <DEDUP_REMOVED lines=11> */
.L_x_23247:


//--------------------- .text._ZN2at6native29vectorized_elementwise_kernelILi2EZZZNS0_19signbit_kernel_cudaERNS_18TensorIteratorBaseEENKUlvE_clEvENKUlvE3_clEvEUlsE_St5arrayIPcLm2EEEEviT0_T1_ --------------------------
	.section	.text._ZN2at6native29vectorized_elementwise_kernelILi2EZZZNS0_19signbit_kernel_cudaERNS_18TensorIteratorBaseEENKUlvE_clEvENKUlvE3_clEvEUlsE_St5arrayIPcLm2EEEEviT0_T1_,"ax",@progbits
	.align	128
        .global         _ZN2at6native29vectorized_elementwise_kernelILi2EZZZNS0_19signbit_kernel_cudaERNS_18TensorIteratorBaseEENKUlvE_clEvENKUlvE3_clEvEUlsE_St5arrayIPcLm2EEEEviT0_T1_
        .type           _ZN2at6native29vectorized_elementwise_kernelILi2EZZZNS0_19signbit_kernel_cudaERNS_18TensorIteratorBaseEENKUlvE_clEvENKUlvE3_clEvEUlsE_St5arrayIPcLm2EEEEviT0_T1_,@function
        .size           _ZN2at6native29vectorized_elementwise_kernelILi2EZZZNS0_19signbit_kernel_cudaERNS_18TensorIteratorBaseEENKUlvE_clEvENKUlvE3_clEvEUlsE_St5arrayIPcLm2EEEEviT0_T1_,(.L_x_23248 - _ZN2at6native29vectorized_elementwise_kernelILi2EZZZNS0_19signbit_kernel_cudaERNS_18TensorIteratorBaseEENKUlvE_clEvENKUlvE3_clEvEUlsE_St5arrayIPcLm2EEEEviT0_T1_)
        .other          _ZN2at6native29vectorized_elementwise_kernelILi2EZZZNS0_19signbit_kernel_cudaERNS_18TensorIteratorBaseEENKUlvE_clEvENKUlvE3_clEvEUlsE_St5arrayIPcLm2EEEEviT0_T1_,@"STO_CUDA_ENTRY STV_DEFAULT"
_ZN2at6native29vectorized_elementwise_kernelILi2EZZZNS0_19signbit_kernel_cudaERNS_18TensorIteratorBaseEENKUlvE_clEvENKUlvE3_clEvEUlsE_St5arrayIPcLm2EEEEviT0_T1_:
.text._ZN2at6native29vectorized_elementwise_kernelILi2EZZZNS0_19signbit_kernel_cudaERNS_18TensorIteratorBaseEENKUlvE_clEvENKUlvE3_clEvEUlsE_St5arrayIPcLm2EEEEviT0_T1_:
        /* <DEDUP_REMOVED lines=14> */
[----:B------:R-:W2:Y:S01]  /*00e0*/  @!P6 LDG.E.U16 R2, desc[UR4][R2.64] ;  /* 0x000000040202e981 */ /* 0x000ea2000c1e1500 */
        /* <DEDUP_REMOVED lines=11> */
[----:B------:R-:W3:Y:S10]  /*01a0*/  @!P0 LDG.E.U16 R12, desc[UR4][R12.64] ;  /* 0x000000040c0c8981 */ /* 0x000ef4000c1e1500 */
[----:B------:R-:W-:Y:S01]  /*01b0*/  @!P2 IMAD.IADD R27, R0, 0x1, R23 ;  /* 0x00000001001ba824 */ /* 0x000fe200078e0217 */
[----:B------:R-:W0:Y:S01]  /*01c0*/  @!P2 LDC.64 R10, c[0x0][0x390] ;  /* 0x0000e400ff0aab82 */ /* 0x000e220000000a00 */
[----:B------:R-:W-:-:S02]  /*01d0*/  @!P2 VIADD R23, R23, 0x80 ;  /* 0x000000801717a836 */ /* 0x000fc40000000000 */
[----:B-1----:R-:W-:-:S03]  /*01e0*/  @!P1 IMAD.WIDE.U32 R14, R20, 0x2, R14 ;  /* 0x00000002140e9825 */ /* 0x002fc600078e000e */
[----:B------:R-:W-:-:S03]  /*01f0*/  ISETP.GE.U32.AND P3, PT, R23, R16, PT ;  /* 0x000000101700720c */ /* 0x000fc60003f66070 */
[----:B------:R-:W4:Y:S10]  /*0200*/  @!P1 LDG.E.U16 R14, desc[UR4][R14.64] ;  /* 0x000000040e0e9981 */ /* 0x000f34000c1e1500 */
[----:B------:R-:W-:-:S02]  /*0210*/  @!P3 IMAD.IADD R25, R0, 0x1, R23 ;  /* 0x000000010019b824 */ /* 0x000fc400078e0217 */
[----:B------:R-:W-:Y:S02]  /*0220*/  @!P3 VIADD R23, R23, 0x80 ;  /* 0x000000801717b836 */ /* 0x000fe40000000000 */
[----:B0-----:R-:W-:-:S03]  /*0230*/  @!P2 IMAD.WIDE.U32 R10, R27, 0x2, R10 ;  /* 0x000000021b0aa825 */ /* 0x001fc600078e000a */
[----:B------:R-:W-:-:S03]  /*0240*/  ISETP.GE.U32.AND P4, PT, R23, R16, PT ;  /* 0x000000101700720c */ /* 0x000fc60003f86070 */
[----:B------:R-:W5:Y:S10]  /*0250*/  @!P2 LDG.E.U16 R10, desc[UR4][R10.64] ;  /* 0x000000040a0aa981 */ /* 0x000f74000c1e1500 */
        /* <DEDUP_REMOVED lines=9> */
[----:B------:R-:W5:Y:S04]  /*02f0*/  @!P4 LDG.E.U16 R19, desc[UR4][R4.64] ;  /* 0x000000040413c981 */ /* 0x000f68000c1e1500 */
[----:B------:R0:W5:Y:S01]  /*0300*/  @!P5 LDG.E.U16 R22, desc[UR4][R6.64] ;  /* 0x000000040616d981 */ /* 0x000162000c1e1500 */
[----:B--2---:R-:W-:Y:S02]  /*0310*/  @!P6 SHF.R.U32.HI R18, RZ, 0xf, R2 ;  /* 0x0000000fff12e819 */ /* 0x004fe40000011602 */
[----:B------:R-:W-:Y:S01]  /*0320*/  ISETP.GE.U32.AND P6, PT, R23, R16, PT ;  /* 0x000000101700720c */ /* 0x000fe20003fc6070 */
[----:B------:R-:W1:-:S12]  /*0330*/  @!P3 LDC.64 R2, c[0x0][0x390] ;  /* 0x0000e400ff02bb82 */ /* 0x000e580000000a00 */
[----:B------:R-:W2:Y:S01]  /*0340*/  @!P6 LDC.64 R8, c[0x0][0x390] ;  /* 0x0000e400ff08eb82 */ /* 0x000ea20000000a00 */
[----:B------:R-:W-:Y:S02]  /*0350*/  @!P6 IMAD.IADD R23, R0, 0x1, R23 ;  /* 0x000000010017e824 */ /* 0x000fe400078e0217 */
[----:B-1----:R-:W-:-:S04]  /*0360*/  @!P3 IMAD.WIDE.U32 R2, R25, 0x2, R2 ;  /* 0x000000021902b825 */ /* 0x002fc800078e0002 */
[----:B--2---:R-:W-:Y:S02]  /*0370*/  @!P6 IMAD.WIDE.U32 R20, R23, 0x2, R8 ;  /* 0x000000021714e825 */ /* 0x004fe400078e0008 */
[----:B------:R1:W2:Y:S04]  /*0380*/  @!P3 LDG.E.U16 R9, desc[UR4][R2.64] ;  /* 0x000000040209b981 */ /* 0x0002a8000c1e1500 */
[----:B------:R-:W2:Y:S01]  /*0390*/  @!P6 LDG.E.U16 R20, desc[UR4][R20.64] ;  /* 0x000000041414e981 */ /* 0x000ea2000c1e1500 */
        /* <DEDUP_REMOVED lines=39> */
.L_x_2872:
        /* <DEDUP_REMOVED lines=8> */
.L_x_2873:
        /* <DEDUP_REMOVED lines=8> */
.L_x_2874:
        /* <DEDUP_REMOVED lines=8> */
.L_x_2875:
        /* <DEDUP_REMOVED lines=9> */
.L_x_2876:
[----:B------:R-:W-:Y:S05]  /*0820*/  BSYNC.RELIABLE B1 ;  /* 0x0000000000017941 */ /* 0x000fea0003800100 */
.L_x_2871:
[----:B------:R-:W-:-:S13]  /*0830*/  ISETP.GE.U32.AND P0, PT, R17, R16, PT ;  /* 0x000000101100720c */ /* 0x000fda0003f06070 */
[----:B--2---:R-:W2:Y:S01]  /*0840*/  @!P0 LDC.64 R6, c[0x0][0x388] ;  /* 0x0000e200ff068b82 */ /* 0x004ea20000000a00 */
[----:B-1----:R-:W-:Y:S02]  /*0850*/  @!P0 IMAD.IADD R5, R0, 0x1, R17 ;  /* 0x0000000100058824 */ /* 0x002fe400078e0211 */
[----:B------:R-:W-:-:S03]  /*0860*/  @!P0 VIADD R17, R17, 0x80 ;  /* 0x0000008011118836 */ /* 0x000fc60000000000 */
[----:B--2---:R-:W-:-:S05]  /*0870*/  @!P0 IADD3 R4, P1, PT, R5, R6, RZ ;  /* 0x0000000605048210 */ /* 0x004fca0007f3e0ff */
[----:B------:R-:W-:-:S05]  /*0880*/  @!P0 IMAD.X R5, RZ, RZ, R7, P1 ;  /* 0x000000ffff058224 */ /* 0x000fca00008e0607 */
[----:B------:R3:W-:Y:S03]  /*0890*/  @!P0 STG.E.U8 desc[UR4][R4.64], R3 ;  /* 0x0000000304008986 */ /* 0x0007e6000c101104 */
.L_x_2877:
[----:B------:R-:W-:Y:S05]  /*08a0*/  BSYNC.RECONVERGENT B0 ;  /* 0x0000000000007941 */ /* 0x000fea0003800200 */
.L_x_2870:
        /* <DEDUP_REMOVED lines=9> */
.L_x_2869:
        /* <DEDUP_REMOVED lines=8> */
[----:B------:R0:W5:Y:S01]  /*09c0*/  LDG.E R7, desc[UR4][R4.64+0x200] ;  /* 0x0002000404077981 */ /* 0x000162000c1e1900 */
[----:B--2---:R-:W-:-:S05]  /*09d0*/  IADD3 R2, P0, PT, R0, UR6, RZ ;  /* 0x0000000600027c10 */ /* 0x004fca000ff1e0ff */
[----:B------:R-:W-:Y:S02]  /*09e0*/  IMAD.X R3, RZ, RZ, UR7, P0 ;  /* 0x00000007ff037e24 */ /* 0x000fe400080e06ff */
[----:B------:R-:W-:Y:S01]  /*09f0*/  IMAD.WIDE.U32 R2, R11, 0x2, R2 ;  /* 0x000000020b027825 */ /* 0x000fe200078e0002 */
[----:B---3--:R-:W-:Y:S02]  /*0a00*/  PRMT R11, R6, 0x7732, RZ ;  /* 0x00007732060b7816 */ /* 0x008fe400000000ff */
[C---:B----4-:R-:W-:Y:S02]  /*0a10*/  PRMT R12, R8.reuse, 0x7732, RZ ;  /* 0x00007732080c7816 */ /* 0x050fe400000000ff */
[C---:B-----5:R-:W-:Y:S01]  /*0a20*/  PRMT R13, R9.reuse, 0x7732, RZ ;  /* 0x00007732090d7816 */ /* 0x060fe200000000ff */
[----:B0-----:R-:W-:Y:S01]  /*0a30*/  IMAD.MOV.U32 R5, RZ, RZ, R11 ;  /* 0x000000ffff057224 */ /* 0x001fe200078e000b */
[----:B------:R-:W-:Y:S02]  /*0a40*/  LOP3.LUT R10, R8, 0xffff, RZ, 0xc0, !PT ;  /* 0x0000ffff080a7812 */ /* 0x000fe400078ec0ff */
[----:B------:R-:W-:Y:S01]  /*0a50*/  LOP3.LUT R0, R6, 0xffff, RZ, 0xc0, !PT ;  /* 0x0000ffff06007812 */ /* 0x000fe200078ec0ff */
[----:B------:R-:W-:Y:S01]  /*0a60*/  IMAD.MOV.U32 R11, RZ, RZ, R13 ;  /* 0x000000ffff0b7224 */ /* 0x000fe200078e000d */
[----:B------:R-:W-:Y:S01]  /*0a70*/  LOP3.LUT R8, R9, 0xffff, RZ, 0xc0, !PT ;  /* 0x0000ffff09087812 */ /* 0x000fe200078ec0ff */
[----:B------:R-:W-:Y:S01]  /*0a80*/  IMAD.MOV.U32 R9, RZ, RZ, R12 ;  /* 0x000000ffff097224 */ /* 0x000fe200078e000c */
[----:B------:R-:W-:-:S02]  /*0a90*/  LOP3.LUT R6, R7, 0xffff, RZ, 0xc0, !PT ;  /* 0x0000ffff07067812 */ /* 0x000fc400078ec0ff */
[----:B------:R-:W-:Y:S02]  /*0aa0*/  PRMT R7, R7, 0x7732, RZ ;  /* 0x0000773207077816 */ /* 0x000fe400000000ff */
        /* <DEDUP_REMOVED lines=17> */
.L_x_2878:
        /* <DEDUP_REMOVED lines=12> */
.L_x_23248:


//--------------------- .text._ZN2at6native29vectorized_elementwise_kernelILi4EZZZNS0_19signbit_kernel_cudaERNS_18TensorIteratorBaseEENKUlvE_clEvENKUlvE3_clEvEUlsE_St5arrayIPcLm2EEEEviT0_T1_ --------------------------
	.section	.text._ZN2at6native29vectorized_elementwise_kernelILi4EZZZNS0_19signbit_kernel_cudaERNS_18TensorIteratorBaseEENKUlvE_clEvENKUlvE3_clEvEUlsE_St5arrayIPcLm2EEEEviT0_T1_,"ax",@progbits
	.align	128
        .global         _ZN2at6native29vectorized_elementwise_kernelILi4EZZZNS0_19signbit_kernel_cudaERNS_18TensorIteratorBaseEENKUlvE_clEvENKUlvE3_clEvEUlsE_St5arrayIPcLm2EEEEviT0_T1_
        .type           _ZN2at6native29vectorized_elementwise_kernelILi4EZZZNS0_19signbit_kernel_cudaERNS_18TensorIteratorBaseEENKUlvE_clEvENKUlvE3_clEvEUlsE_St5arrayIPcLm2EEEEviT0_T1_,@function
        .size           _ZN2at6native29vectorized_elementwise_kernelILi4EZZZNS0_19signbit_kernel_cudaERNS_18TensorIteratorBaseEENKUlvE_clEvENKUlvE3_clEvEUlsE_St5arrayIPcLm2EEEEviT0_T1_,(.L_x_23249 - _ZN2at6native29vectorized_elementwise_kernelILi4EZZZNS0_19signbit_kernel_cudaERNS_18TensorIteratorBaseEENKUlvE_clEvENKUlvE3_clEvEUlsE_St5arrayIPcLm2EEEEviT0_T1_)
        .other          _ZN2at6native29vectorized_elementwise_kernelILi4EZZZNS0_19signbit_kernel_cudaERNS_18TensorIteratorBaseEENKUlvE_clEvENKUlvE3_clEvEUlsE_St5arrayIPcLm2EEEEviT0_T1_,@"STO_CUDA_ENTRY STV_DEFAULT"
_ZN2at6native29vectorized_elementwise_kernelILi4EZZZNS0_19signbit_kernel_cudaERNS_18TensorIteratorBaseEENKUlvE_clEvENKUlvE3_clEvEUlsE_St5arrayIPcLm2EEEEviT0_T1_:
.text._ZN2at6native29vectorized_elementwise_kernelILi4EZZZNS0_19signbit_kernel_cudaERNS_18TensorIteratorBaseEENKUlvE_clEvENKUlvE3_clEvEUlsE_St5arrayIPcLm2EEEEviT0_T1_:
        /* <DEDUP_REMOVED lines=97> */
.L_x_2882:
        /* <DEDUP_REMOVED lines=8> */
.L_x_2883:
        /* <DEDUP_REMOVED lines=8> */
.L_x_2884:
        /* <DEDUP_REMOVED lines=8> */
.L_x_2885:
        /* <DEDUP_REMOVED lines=9> */
.L_x_2886:
[----:B------:R-:W-:Y:S05]  /*0820*/  BSYNC.RELIABLE B1 ;  /* 0x0000000000017941 */ /* 0x000fea0003800100 */
.L_x_2881:
[----:B------:R-:W-:-:S13]  /*0830*/  ISETP.GE.U32.AND P0, PT, R17, R16, PT ;  /* 0x000000101100720c */ /* 0x000fda0003f06070 */
[----:B--2---:R-:W2:Y:S01]  /*0840*/  @!P0 LDC.64 R6, c[0x0][0x388] ;  /* 0x0000e200ff068b82 */ /* 0x004ea20000000a00 */
[----:B-1----:R-:W-:Y:S02]  /*0850*/  @!P0 IMAD.IADD R5, R0, 0x1, R17 ;  /* 0x0000000100058824 */ /* 0x002fe400078e0211 */
[----:B------:R-:W-:-:S03]  /*0860*/  @!P0 VIADD R17, R17, 0x80 ;  /* 0x0000008011118836 */ /* 0x000fc60000000000 */
[----:B--2---:R-:W-:-:S05]  /*0870*/  @!P0 IADD3 R4, P1, PT, R5, R6, RZ ;  /* 0x0000000605048210 */ /* 0x004fca0007f3e0ff */
[----:B------:R-:W-:-:S05]  /*0880*/  @!P0 IMAD.X R5, RZ, RZ, R7, P1 ;  /* 0x000000ffff058224 */ /* 0x000fca00008e0607 */
[----:B------:R3:W-:Y:S03]  /*0890*/  @!P0 STG.E.U8 desc[UR4][R4.64], R3 ;  /* 0x0000000304008986 */ /* 0x0007e6000c101104 */
.L_x_2887:
[----:B------:R-:W-:Y:S05]  /*08a0*/  BSYNC.RECONVERGENT B0 ;  /* 0x0000000000007941 */ /* 0x000fea0003800200 */
.L_x_2880:
        /* <DEDUP_REMOVED lines=9> */
.L_x_2879:
        /* <DEDUP_REMOVED lines=9> */
[----:B------:R-:W-:Y:S01]  /*09d0*/  IMAD.WIDE.U32 R2, R5, 0x4, R2 ;  /* 0x0000000405027825 */ /* 0x000fe200078e0002 */
[C---:B---3--:R-:W-:Y:S02]  /*09e0*/  PRMT R12, R9.reuse, 0x7732, RZ ;  /* 0x00007732090c7816 */ /* 0x048fe400000000ff */
[----:B------:R-:W-:Y:S02]  /*09f0*/  LOP3.LUT R4, R9, 0xffff, RZ, 0xc0, !PT ;  /* 0x0000ffff09047812 */ /* 0x000fe400078ec0ff */
[C---:B----4-:R-:W-:Y:S01]  /*0a00*/  PRMT R13, R11.reuse, 0x7732, RZ ;  /* 0x000077320b0d7816 */ /* 0x050fe200000000ff */
[----:B------:R-:W-:Y:S01]  /*0a10*/  IMAD.MOV.U32 R6, RZ, RZ, R12 ;  /* 0x000000ffff067224 */ /* 0x000fe200078e000c */
[C---:B------:R-:W-:Y:S02]  /*0a20*/  LOP3.LUT R0, R8.reuse, 0xffff, RZ, 0xc0, !PT ;  /* 0x0000ffff08007812 */ /* 0x040fe400078ec0ff */
[----:B------:R-:W-:Y:S01]  /*0a30*/  PRMT R9, R8, 0x7732, RZ ;  /* 0x0000773208097816 */ /* 0x000fe200000000ff */
[----:B------:R-:W-:Y:S01]  /*0a40*/  IMAD.MOV.U32 R12, RZ, RZ, R13 ;  /* 0x000000ffff0c7224 */ /* 0x000fe200078e000d */
[----:B------:R-:W-:-:S02]  /*0a50*/  LOP3.LUT R8, R11, 0xffff, RZ, 0xc0, !PT ;  /* 0x0000ffff0b087812 */ /* 0x000fc400078ec0ff */
[C---:B------:R-:W-:Y:S02]  /*0a60*/  LOP3.LUT R11, R10.reuse, 0xffff, RZ, 0xc0, !PT ;  /* 0x0000ffff0a0b7812 */ /* 0x040fe400078ec0ff */
[----:B------:R-:W-:Y:S02]  /*0a70*/  SHF.R.U32.HI R4, RZ, 0xf, R4 ;  /* 0x0000000fff047819 */ /* 0x000fe40000011604 */
[----:B------:R-:W-:Y:S02]  /*0a80*/  SHF.R.U32.HI R0, RZ, 0xf, R0 ;  /* 0x0000000fff007819 */ /* 0x000fe40000011600 */
[----:B------:R-:W-:Y:S02]  /*0a90*/  PRMT R10, R10, 0x7732, RZ ;  /* 0x000077320a0a7816 */ /* 0x000fe400000000ff */
[----:B------:R-:W-:Y:S02]  /*0aa0*/  SHF.R.U32.HI R7, RZ, 0xf, R11 ;  /* 0x0000000fff077819 */ /* 0x000fe4000001160b */
[----:B------:R-:W-:-:S02]  /*0ab0*/  LOP3.LUT R11, R4, 0xffff, RZ, 0xc0, !PT ;  /* 0x0000ffff040b7812 */ /* 0x000fc400078ec0ff */
[----:B------:R-:W-:Y:S02]  /*0ac0*/  SHF.R.U32.HI R4, RZ, 0xf, R9 ;  /* 0x0000000fff047819 */ /* 0x000fe40000011609 */
[----:B------:R-:W-:Y:S02]  /*0ad0*/  LOP3.LUT R13, R0, 0xffff, RZ, 0xc0, !PT ;  /* 0x0000ffff000d7812 */ /* 0x000fe400078ec0ff */
[----:B------:R-:W-:Y:S02]  /*0ae0*/  SHF.R.U32.HI R8, RZ, 0xf, R8 ;  /* 0x0000000fff087819 */ /* 0x000fe40000011608 */
[----:B------:R-:W-:Y:S02]  /*0af0*/  SHF.R.U32.HI R6, RZ, 0xf, R6 ;  /* 0x0000000fff067819 */ /* 0x000fe40000011606 */
[----:B------:R-:W-:Y:S02]  /*0b00*/  SHF.R.U32.HI R9, RZ, 0xf, R12 ;  /* 0x0000000fff097819 */ /* 0x000fe4000001160c */
[----:B------:R-:W-:-:S02]  /*0b10*/  SHF.R.U32.HI R0, RZ, 0xf, R10 ;  /* 0x0000000fff007819 */ /* 0x000fc4000001160a */
[----:B------:R-:W-:Y:S02]  /*0b20*/  LOP3.LUT R8, R8, 0xffff, RZ, 0xc0, !PT ;  /* 0x0000ffff08087812 */ /* 0x000fe400078ec0ff */
[----:B------:R-:W-:Y:S02]  /*0b30*/  LOP3.LUT R7, R7, 0xffff, RZ, 0xc0, !PT ;  /* 0x0000ffff07077812 */ /* 0x000fe400078ec0ff */
[----:B------:R-:W-:Y:S02]  /*0b40*/  LOP3.LUT R6, R6, 0xffff, RZ, 0xc0, !PT ;  /* 0x0000ffff06067812 */ /* 0x000fe400078ec0ff */
[----:B------:R-:W-:Y:S02]  /*0b50*/  LOP3.LUT R4, R4, 0xffff, RZ, 0xc0, !PT ;  /* 0x0000ffff04047812 */ /* 0x000fe400078ec0ff */
[----:B------:R-:W-:Y:S02]  /*0b60*/  LOP3.LUT R9, R9, 0xffff, RZ, 0xc0, !PT ;  /* 0x0000ffff09097812 */ /* 0x000fe400078ec0ff */
[----:B------:R-:W-:-:S02]  /*0b70*/  LOP3.LUT R0, R0, 0xffff, RZ, 0xc0, !PT ;  /* 0x0000ffff00007812 */ /* 0x000fc400078ec0ff */
[----:B------:R-:W-:Y:S02]  /*0b80*/  PRMT R6, R11, 0x3340, R6 ;  /* 0x000033400b067816 */ /* 0x000fe40000000006 */
[----:B------:R-:W-:Y:S02]  /*0b90*/  PRMT R13, R13, 0x3340, R4 ;  /* 0x000033400d0d7816 */ /* 0x000fe40000000004 */
[----:B------:R-:W-:Y:S02]  /*0ba0*/  PRMT R8, R8, 0x3340, R9 ;  /* 0x0000334008087816 */ /* 0x000fe40000000009 */
[----:B------:R-:W-:Y:S02]  /*0bb0*/  PRMT R7, R7, 0x3340, R0 ;  /* 0x0000334007077816 */ /* 0x000fe40000000000 */
[----:B------:R-:W-:Y:S02]  /*0bc0*/  PRMT R13, R13, 0x5410, R6 ;  /* 0x000054100d0d7816 */ /* 0x000fe40000000006 */
[----:B------:R-:W-:-:S03]  /*0bd0*/  PRMT R7, R7, 0x5410, R8 ;  /* 0x0000541007077816 */ /* 0x000fc60000000008 */
[----:B------:R-:W-:Y:S04]  /*0be0*/  STG.E desc[UR4][R2.64], R13 ;  /* 0x0000000d02007986 */ /* 0x000fe8000c101904 */
[----:B------:R-:W-:Y:S01]  /*0bf0*/  STG.E desc[UR4][R2.64+0x200], R7 ;  /* 0x0002000702007986 */ /* 0x000fe2000c101904 */
[----:B------:R-:W-:Y:S05]  /*0c00*/  EXIT ;  /* 0x000000000000794d */ /* 0x000fea0003800000 */
.L_x_2888:
        /* <DEDUP_REMOVED lines=15> */
.L_x_23249:


//--------------------- .text._ZN2at6native29vectorized_elementwise_kernelILi8EZZZNS0_19signbit_kernel_cudaERNS_18TensorIteratorBaseEENKUlvE_clEvENKUlvE3_clEvEUlsE_St5arrayIPcLm2EEEEviT0_T1_ --------------------------
	.section	.text._ZN2at6native29vectorized_elementwise_kernelILi8EZZZNS0_19signbit_kernel_cudaERNS_18TensorIteratorBaseEENKUlvE_clEvENKUlvE3_clEvEUlsE_St5arrayIPcLm2EEEEviT0_T1_,"ax",@progbits
	.align	128
        .global         _ZN2at6native29vectorized_elementwise_kernelILi8EZZZNS0_19signbit_kernel_cudaERNS_18TensorIteratorBaseEENKUlvE_clEvENKUlvE3_clEvEUlsE_St5arrayIPcLm2EEEEviT0_T1_
        .type           _ZN2at6native29vectorized_elementwise_kernelILi8EZZZNS0_19signbit_kernel_cudaERNS_18TensorIteratorBaseEENKUlvE_clEvENKUlvE3_clEvEUlsE_St5arrayIPcLm2EEEEviT0_T1_,@function
        .size           _ZN2at6native29vectorized_elementwise_kernelILi8EZZZNS0_19signbit_kernel_cudaERNS_18TensorIteratorBaseEENKUlvE_clEvENKUlvE3_clEvEUlsE_St5arrayIPcLm2EEEEviT0_T1_,(.L_x_23250 - _ZN2at6native29vectorized_elementwise_kernelILi8EZZZNS0_19signbit_kernel_cudaERNS_18TensorIteratorBaseEENKUlvE_clEvENKUlvE3_clEvEUlsE_St5arrayIPcLm2EEEEviT0_T1_)
        .other          _ZN2at6native29vectorized_elementwise_kernelILi8EZZZNS0_19signbit_kernel_cudaERNS_18TensorIteratorBaseEENKUlvE_clEvENKUlvE3_clEvEUlsE_St5arrayIPcLm2EEEEviT0_T1_,@"STO_CUDA_ENTRY STV_DEFAULT"
_ZN2at6native29vectorized_elementwise_kernelILi8EZZZNS0_19signbit_kernel_cudaERNS_18TensorIteratorBaseEENKUlvE_clEvENKUlvE3_clEvEUlsE_St5arrayIPcLm2EEEEviT0_T1_:
.text._ZN2at6native29vectorized_elementwise_kernelILi8EZZZNS0_19signbit_kernel_cudaERNS_18TensorIteratorBaseEENKUlvE_clEvENKUlvE3_clEvEUlsE_St5arrayIPcLm2EEEEviT0_T1_:
[----:B------:R-:W-:Y:S01]  /*0000*/  LDC R1, c[0x0][0x37c] ;  /* 0x0000df00ff017b82 */ /* 0x000fe20000000800 */
[----:B------:R-:W-:Y:S05]  /*0010*/  EXIT ;  /* 0x000000000000794d */ /* 0x000fea0003800000 */
.L_x_2889:
        /* <DEDUP_REMOVED lines=14> */
.L_x_23250:


//--------------------- .text._ZN2at6native18elementwise_kernelILi128ELi4EZNS0_15gpu_kernel_implIZZZNS0_19signbit_kernel_cudaERNS_18TensorIteratorBaseEENKUlvE_clEvENKUlvE2_clEvEUllE_EEvS4_RKT_EUliE_EEviT1_ --------------------------
	.section	.text._ZN2at6native18elementwise_kernelILi128ELi4EZNS0_15gpu_kernel_implIZZZNS0_19signbit_kernel_cudaERNS_18TensorIteratorBaseEENKUlvE_clEvENKUlvE2_clEvEUllE_EEvS4_RKT_EUliE_EEviT1_,"ax",@progbits
	.align	128
        .global         _ZN2at6native18elementwise_kernelILi128ELi4EZNS0_15gpu_kernel_implIZZZNS0_19signbit_kernel_cudaERNS_18TensorIteratorBaseEENKUlvE_clEvENKUlvE2_clEvEUllE_EEvS4_RKT_EUliE_EEviT1_
        .type           _ZN2at6native18elementwise_kernelILi128ELi4EZNS0_15gpu_kernel_implIZZZNS0_19signbit_kernel_cudaERNS_18TensorIteratorBaseEENKUlvE_clEvENKUlvE2_clEvEUllE_EEvS4_RKT_EUliE_EEviT1_,@function
        .size           _ZN2at6native18elementwise_kernelILi128ELi4EZNS0_15gpu_kernel_implIZZZNS0_19signbit_kernel_cudaERNS_18TensorIteratorBaseEENKUlvE_clEvENKUlvE2_clEvEUllE_EEvS4_RKT_EUliE_EEviT1_,(.L_x_23251 - _ZN2at6native18elementwise_kernelILi128ELi4EZNS0_15gpu_kernel_implIZZZNS0_19signbit_kernel_cudaERNS_18TensorIteratorBaseEENKUlvE_clEvENKUlvE2_clEvEUllE_EEvS4_RKT_EUliE_EEviT1_)
        .other          _ZN2at6native18elementwise_kernelILi128ELi4EZNS0_15gpu_kernel_implIZZZNS0_19signbit_kernel_cudaERNS_18TensorIteratorBaseEENKUlvE_clEvENKUlvE2_clEvEUllE_EEvS4_RKT_EUliE_EEviT1_,@"STO_CUDA_ENTRY STV_DEFAULT"
_ZN2at6native18elementwise_kernelILi128ELi4EZNS0_15gpu_kernel_implIZZZNS0_19signbit_kernel_cudaERNS_18TensorIteratorBaseEENKUlvE_clEvENKUlvE2_clEvEUllE_EEvS4_RKT_EUliE_EEviT1_:
.text._ZN2at6native18elementwise_kernelILi128ELi4EZNS0_15gpu_kernel_implIZZZNS0_19signbit_kernel_cudaERNS_18TensorIteratorBaseEENKUlvE_clEvENKUlvE2_clEvEUllE_EEvS4_RKT_EUliE_EEviT1_:
        /* <DEDUP_REMOVED lines=319> */
.L_x_2892:
        /* <DEDUP_REMOVED lines=15> */
[----:B--2---:R-:W-:Y:S01]  /*14e0*/  SHF.R.S32.HI R3, RZ, 0x1f, R4 ;  /* 0x0000001fff037819 */ /* 0x004fe20000011404 */
[----:B------:R-:W-:Y:S06]  /*14f0*/  BRA `(.L_x_2898) ;  /* 0x0000000c00447947 */ /* 0x000fec0003800000 */
.L_x_2896:
[----:B------:R-:W-:Y:S02]  /*1500*/  UMOV UR4, URZ ;  /* 0x000000ff00047c82 */ /* 0x000fe40008000000 */
[----:B------:R-:W-:Y:S01]  /*1510*/  MOV R3, UR4 ;  /* 0x0000000400037c02 */ /* 0x000fe20008000f00 */
[----:B------:R-:W-:Y:S06]  /*1520*/  BRA `(.L_x_2898) ;  /* 0x0000000c00387947 */ /* 0x000fec0003800000 */
.L_x_2895:
        /* <DEDUP_REMOVED lines=8> */
.L_x_2900:
[----:B------:R-:W2:Y:S02]  /*15b0*/  LDG.E R3, desc[UR36][R4.64] ;  /* 0x0000002404037981 */ /* 0x000ea4000c1e1900 */
[----:B--2---:R-:W-:Y:S01]  /*15c0*/  SHF.R.S32.HI R3, RZ, 0x1f, R3 ;  /* 0x0000001fff037819 */ /* 0x004fe20000011403 */
[----:B------:R-:W-:Y:S06]  /*15d0*/  BRA `(.L_x_2898) ;  /* 0x0000000c000c7947 */ /* 0x000fec0003800000 */
.L_x_2899:
[----:B------:R-:W2:Y:S02]  /*15e0*/  LDG.E.S16 R3, desc[UR36][R4.64] ;  /* 0x0000002404037981 */ /* 0x000ea4000c1e1700 */
[----:B--2---:R-:W-:Y:S01]  /*15f0*/  SHF.R.S32.HI R3, RZ, 0x1f, R3 ;  /* 0x0000001fff037819 */ /* 0x004fe20000011403 */
[----:B------:R-:W-:Y:S06]  /*1600*/  BRA `(.L_x_2898) ;  /* 0x0000000c00007947 */ /* 0x000fec0003800000 */
.L_x_2894:
[----:B------:R-:W-:-:S09]  /*1610*/  UISETP.GT.AND UP0, UPT, UR4, 0x6, UPT ;  /* 0x000000060400788c */ /* 0x000fd2000bf04270 */
[----:B------:R-:W-:Y:S05]  /*1620*/  BRA.U UP0, `(.L_x_2901) ;  /* 0x00000001002c7547 */ /* 0x000fea000b800000 */
[----:B------:R-:W-:-:S09]  /*1630*/  UISETP.NE.AND UP0, UPT, UR4, 0x5, UPT ;  /* 0x000000050400788c */ /* 0x000fd2000bf05270 */
[----:B------:R-:W-:Y:S05]  /*1640*/  BRA.U !UP0, `(.L_x_2902) ;  /* 0x0000000108147547 */ /* 0x000fea000b800000 */
[----:B------:R-:W-:-:S09]  /*1650*/  UISETP.NE.AND UP0, UPT, UR4, 0x6, UPT ;  /* 0x000000060400788c */ /* 0x000fd2000bf05270 */
[----:B------:R-:W-:Y:S05]  /*1660*/  BRA.U UP0, `(.L_x_2897) ;  /* 0x0000000900647547 */ /* 0x000fea000b800000 */
[----:B------:R-:W2:Y:S02]  /*1670*/  LDG.E R2, desc[UR36][R4.64] ;  /* 0x0000002404027981 */ /* 0x000ea4000c1e1900 */
[----:B--2---:R-:W1:Y:S02]  /*1680*/  F2I.S64.TRUNC R2, R2 ;  /* 0x0000000200027311 */ /* 0x004e64000020d900 */
[----:B-1----:R-:W-:Y:S05]  /*1690*/  BRA `(.L_x_2898) ;  /* 0x0000000800dc7947 */ /* 0x002fea0003800000 */
.L_x_2902:
[----:B------:R-:W2:Y:S02]  /*16a0*/  LDG.E.U16 R4, desc[UR36][R4.64] ;  /* 0x0000002404047981 */ /* 0x000ea4000c1e1500 */
[----:B--2---:R-:W-:-:S06]  /*16b0*/  HADD2.F32 R2, -RZ, R4.H0_H0 ;  /* 0x20000004ff027230 */ /* 0x004fcc0000004100 */
[----:B------:R-:W1:Y:S02]  /*16c0*/  F2I.S64.TRUNC R2, R2 ;  /* 0x0000000200027311 */ /* 0x000e64000020d900 */
[----:B-1----:R-:W-:Y:S05]  /*16d0*/  BRA `(.L_x_2898) ;  /* 0x0000000800cc7947 */ /* 0x002fea0003800000 */
.L_x_2901:
[----:B------:R-:W-:-:S09]  /*16e0*/  UISETP.NE.AND UP0, UPT, UR4, 0x7, UPT ;  /* 0x000000070400788c */ /* 0x000fd2000bf05270 */
[----:B------:R-:W-:Y:S05]  /*16f0*/  BRA.U !UP0, `(.L_x_2903) ;  /* 0x00000001082c7547 */ /* 0x000fea000b800000 */
[----:B------:R-:W-:-:S09]  /*1700*/  UISETP.NE.AND UP0, UPT, UR4, 0x8, UPT ;  /* 0x000000080400788c */ /* 0x000fd2000bf05270 */
[----:B------:R-:W-:Y:S05]  /*1710*/  BRA.U !UP0, `(.L_x_2904) ;  /* 0x0000000108147547 */ /* 0x000fea000b800000 */
[----:B------:R-:W-:-:S09]  /*1720*/  UISETP.NE.AND UP0, UPT, UR4, 0x9, UPT ;  /* 0x000000090400788c */ /* 0x000fd2000bf05270 */
[----:B------:R-:W-:Y:S05]  /*1730*/  BRA.U UP0, `(.L_x_2897) ;  /* 0x0000000900307547 */ /* 0x000fea000b800000 */
[----:B------:R-:W2:Y:S02]  /*1740*/  LDG.E R2, desc[UR36][R4.64] ;  /* 0x0000002404027981 */ /* 0x000ea4000c1e1900 */
[----:B--2---:R-:W1:Y:S02]  /*1750*/  F2I.S64.TRUNC R2, R2 ;  /* 0x0000000200027311 */ /* 0x004e64000020d900 */
[----:B-1----:R-:W-:Y:S05]  /*1760*/  BRA `(.L_x_2898) ;  /* 0x0000000800a87947 */ /* 0x002fea0003800000 */
.L_x_2904:
[----:B------:R-:W2:Y:S02]  /*1770*/  LDG.E.U16 R4, desc[UR36][R4.64] ;  /* 0x0000002404047981 */ /* 0x000ea4000c1e1500 */
[----:B--2---:R-:W-:-:S06]  /*1780*/  HADD2.F32 R2, -RZ, R4.H0_H0 ;  /* 0x20000004ff027230 */ /* 0x004fcc0000004100 */
[----:B------:R-:W1:Y:S02]  /*1790*/  F2I.S64.TRUNC R2, R2 ;  /* 0x0000000200027311 */ /* 0x000e64000020d900 */
[----:B-1----:R-:W-:Y:S05]  /*17a0*/  BRA `(.L_x_2898) ;  /* 0x0000000800987947 */ /* 0x002fea0003800000 */
.L_x_2903:
[----:B------:R-:W2:Y:S02]  /*17b0*/  LDG.E.64 R2, desc[UR36][R4.64] ;  /* 0x0000002404027981 */ /* 0x000ea4000c1e1b00 */
[----:B--2---:R-:W1:Y:S02]  /*17c0*/  F2I.S64.F64.TRUNC R2, R2 ;  /* 0x0000000200027311 */ /* 0x004e64000030d900 */
[----:B-1----:R-:W-:Y:S05]  /*17d0*/  BRA `(.L_x_2898) ;  /* 0x00000008008c7947 */ /* 0x002fea0003800000 */
.L_x_2893:
        /* <DEDUP_REMOVED lines=8> */
[----:B------:R-:W-:Y:S02]  /*1860*/  UMOV UR4, URZ ;  /* 0x000000ff00047c82 */ /* 0x000fe40008000000 */
[----:B------:R-:W-:Y:S01]  /*1870*/  IMAD.U32 R3, RZ, RZ, UR4 ;  /* 0x00000004ff037e24 */ /* 0x000fe2000f8e00ff */
[----:B------:R-:W-:Y:S06]  /*1880*/  BRA `(.L_x_2898) ;  /* 0x0000000800607947 */ /* 0x000fec0003800000 */
.L_x_2907:
[----:B------:R-:W2:Y:S02]  /*1890*/  LDG.E.64 R4, desc[UR36][R4.64] ;  /* 0x0000002404047981 */ /* 0x000ea4000c1e1b00 */
[----:B--2---:R1:W2:Y:S02]  /*18a0*/  F2I.S64.F64.TRUNC R2, R4 ;  /* 0x0000000400027311 */ /* 0x0042a4000030d900 */
[----:B-12---:R-:W-:Y:S05]  /*18b0*/  BRA `(.L_x_2898) ;  /* 0x0000000800547947 */ /* 0x006fea0003800000 */
.L_x_2906:
        /* <DEDUP_REMOVED lines=24> */
[----:B------:R-:W1:Y:S02]  /*1a40*/  F2I.S64.TRUNC R2, R2 ;  /* 0x0000000200027311 */ /* 0x000e64000020d900 */
[----:B-1----:R-:W-:Y:S05]  /*1a50*/  BRA `(.L_x_2898) ;  /* 0x0000000400ec7947 */ /* 0x002fea0003800000 */
.L_x_2909:
        /* <DEDUP_REMOVED lines=11> */
[----:B------:R1:W2:Y:S02]  /*1b10*/  F2I.S64.TRUNC R2, R0 ;  /* 0x0000000000027311 */ /* 0x0002a4000020d900 */
[----:B-12---:R-:W-:Y:S05]  /*1b20*/  BRA `(.L_x_2898) ;  /* 0x0000000400b87947 */ /* 0x006fea0003800000 */
.L_x_2908:
[----:B------:R-:W2:Y:S02]  /*1b30*/  LDG.E.U16 R2, desc[UR36][R4.64] ;  /* 0x0000002404027981 */ /* 0x000ea4000c1e1500 */
[----:B--2---:R-:W-:-:S06]  /*1b40*/  IMAD.U32 R2, R2, 0x10000, RZ ;  /* 0x0001000002027824 */ /* 0x004fcc00078e00ff */
[----:B------:R-:W1:Y:S02]  /*1b50*/  F2I.S64.TRUNC R2, R2 ;  /* 0x0000000200027311 */ /* 0x000e64000020d900 */
[----:B-1----:R-:W-:Y:S05]  /*1b60*/  BRA `(.L_x_2898) ;  /* 0x0000000400a87947 */ /* 0x002fea0003800000 */
.L_x_2905:
        /* <DEDUP_REMOVED lines=8> */
[----:B------:R-:W-:Y:S02]  /*1bf0*/  UMOV UR4, URZ ;  /* 0x000000ff00047c82 */ /* 0x000fe40008000000 */
[----:B------:R-:W-:Y:S01]  /*1c00*/  MOV R3, UR4 ;  /* 0x0000000400037c02 */ /* 0x000fe20008000f00 */
[----:B------:R-:W-:Y:S06]  /*1c10*/  BRA `(.L_x_2898) ;  /* 0x00000004007c7947 */ /* 0x000fec0003800000 */
.L_x_2912:
        /* <DEDUP_REMOVED lines=21> */
.L_x_2916:
[----:B------:R-:W-:Y:S05]  /*1d70*/  BSYNC.RECONVERGENT B1 ;  /* 0x0000000000017941 */ /* 0x000fea0003800200 */
.L_x_2915:
[----:B------:R-:W-:Y:S01]  /*1d80*/  IMAD.SHL.U32 R0, R0, 0x100000, RZ ;  /* 0x0010000000007824 */ /* 0x000fe200078e00ff */
[----:B------:R-:W-:-:S04]  /*1d90*/  LEA R2, R2, 0x3b800000, 0x17 ;  /* 0x3b80000002027811 */ /* 0x000fc800078eb8ff */
[----:B------:R-:W-:-:S07]  /*1da0*/  LOP3.LUT R2, R2, R0, R7, 0xfe, !PT ;  /* 0x0000000002027212 */ /* 0x000fce00078efe07 */
.L_x_2914:
[----:B------:R-:W-:Y:S05]  /*1db0*/  BSYNC.RECONVERGENT B0 ;  /* 0x0000000000007941 */ /* 0x000fea0003800200 */
.L_x_2913:
[----:B------:R-:W0:Y:S02]  /*1dc0*/  F2I.S64.TRUNC R2, R2 ;  /* 0x0000000200027311 */ /* 0x000e24000020d900 */
[----:B0-----:R-:W-:Y:S05]  /*1dd0*/  BRA `(.L_x_2898) ;  /* 0x00000004000c7947 */ /* 0x001fea0003800000 */
.L_x_2911:
        /* <DEDUP_REMOVED lines=21> */
.L_x_2920:
[----:B------:R-:W-:Y:S05]  /*1f30*/  BSYNC.RECONVERGENT B1 ;  /* 0x0000000000017941 */ /* 0x000fea0003800200 */
.L_x_2919:
[----:B------:R-:W-:Y:S01]  /*1f40*/  IMAD.SHL.U32 R0, R0, 0x200000, RZ ;  /* 0x0020000000007824 */ /* 0x000fe200078e00ff */
[----:B------:R-:W-:-:S04]  /*1f50*/  LEA R2, R2, 0x37800000, 0x17 ;  /* 0x3780000002027811 */ /* 0x000fc800078eb8ff */
[----:B------:R-:W-:-:S07]  /*1f60*/  LOP3.LUT R2, R2, R0, R7, 0xfe, !PT ;  /* 0x0000000002027212 */ /* 0x000fce00078efe07 */
.L_x_2918:
[----:B------:R-:W-:Y:S05]  /*1f70*/  BSYNC.RECONVERGENT B0 ;  /* 0x0000000000007941 */ /* 0x000fea0003800200 */
.L_x_2917:
[----:B------:R-:W0:Y:S02]  /*1f80*/  F2I.S64.TRUNC R2, R2 ;  /* 0x0000000200027311 */ /* 0x000e24000020d900 */
[----:B0-----:R-:W-:Y:S05]  /*1f90*/  BRA `(.L_x_2898) ;  /* 0x00000000009c7947 */ /* 0x001fea0003800000 */
.L_x_2910:
[----:B------:R-:W-:-:S09]  /*1fa0*/  UISETP.NE.AND UP0, UPT, UR4, 0x1c, UPT ;  /* 0x0000001c0400788c */ /* 0x000fd2000bf05270 */
[----:B------:R-:W-:Y:S05]  /*1fb0*/  BRA.U !UP0, `(.L_x_2921) ;  /* 0x00000001088c7547 */ /* 0x000fea000b800000 */
[----:B------:R-:W-:-:S09]  /*1fc0*/  UISETP.NE.AND UP0, UPT, UR4, 0x1d, UPT ;  /* 0x0000001d0400788c */ /* 0x000fd2000bf05270 */
[----:B------:R-:W-:Y:S05]  /*1fd0*/  BRA.U !UP0, `(.L_x_2922) ;  /* 0x00000001087c7547 */ /* 0x000fea000b800000 */
[----:B------:R-:W-:-:S09]  /*1fe0*/  UISETP.NE.AND UP0, UPT, UR4, 0x2c, UPT ;  /* 0x0000002c0400788c */ /* 0x000fd2000bf05270 */
[----:B------:R-:W-:Y:S05]  /*1ff0*/  BRA.U !UP0, `(.L_x_2923) ;  /* 0x0000000108487547 */ /* 0x000fea000b800000 */
.L_x_2897:
        /* <DEDUP_REMOVED lines=16> */
.L_x_2924:
[----:B------:R-:W-:Y:S01]  /*2100*/  IMAD.MOV.U32 R3, RZ, RZ, RZ ;  /* 0x000000ffff037224 */ /* 0x000fe200078e00ff */
[----:B------:R-:W-:Y:S06]  /*2110*/  BRA `(.L_x_2898) ;  /* 0x00000000003c7947 */ /* 0x000fec0003800000 */
.L_x_2923:
[----:B------:R-:W2:Y:S01]  /*2120*/  LDG.E.U8 R4, desc[UR36][R4.64] ;  /* 0x0000002404047981 */ /* 0x000ea2000c1e1100 */
[----:B------:R-:W-:Y:S01]  /*2130*/  BSSY.RECONVERGENT B0, `(.L_x_2925) ;  /* 0x0000007000007945 */ /* 0x000fe20003800200 */
[----:B------:R-:W-:Y:S02]  /*2140*/  MOV R2, 0x400000 ;  /* 0x0040000000027802 */ /* 0x000fe40000000f00 */
[----:B--2---:R-:W-:-:S13]  /*2150*/  ISETP.NE.AND P0, PT, R4, RZ, PT ;  /* 0x000000ff0400720c */ /* 0x004fda0003f05270 */
[----:B------:R-:W-:Y:S05]  /*2160*/  @!P0 BRA `(.L_x_2926) ;  /* 0x00000000000c8947 */ /* 0x000fea0003800000 */
[----:B------:R-:W-:-:S13]  /*2170*/  ISETP.NE.AND P0, PT, R4, 0xff, PT ;  /* 0x000000ff0400780c */ /* 0x000fda0003f05270 */
[----:B------:R-:W-:Y:S02]  /*2180*/  @!P0 IMAD.MOV.U32 R2, RZ, RZ, 0x7f800001 ;  /* 0x7f800001ff028424 */ /* 0x000fe400078e00ff */
[----:B------:R-:W-:-:S07]  /*2190*/  @P0 IMAD.SHL.U32 R2, R4, 0x800000, RZ ;  /* 0x0080000004020824 */ /* 0x000fce00078e00ff */
.L_x_2926:
[----:B------:R-:W-:Y:S05]  /*21a0*/  BSYNC.RECONVERGENT B0 ;  /* 0x0000000000007941 */ /* 0x000fea0003800200 */
.L_x_2925:
[----:B------:R-:W0:Y:S02]  /*21b0*/  F2I.S64.TRUNC R2, R2 ;  /* 0x0000000200027311 */ /* 0x000e24000020d900 */
[----:B0-----:R-:W-:Y:S05]  /*21c0*/  BRA `(.L_x_2898) ;  /* 0x0000000000107947 */ /* 0x001fea0003800000 */
.L_x_2922:
[----:B------:R0:W5:Y:S01]  /*21d0*/  LDG.E R3, desc[UR36][R4.64+0x4] ;  /* 0x0000042404037981 */ /* 0x000162000c1e1900 */
[----:B------:R-:W-:Y:S05]  /*21e0*/  BRA `(.L_x_2898) ;  /* 0x0000000000087947 */ /* 0x000fea0003800000 */
.L_x_2921:
[----:B------:R-:W-:Y:S02]  /*21f0*/  UMOV UR4, URZ ;  /* 0x000000ff00047c82 */ /* 0x000fe40008000000 */
[----:B------:R-:W-:-:S07]  /*2200*/  MOV R3, UR4 ;  /* 0x0000000400037c02 */ /* 0x000fce0008000f00 */
.L_x_2898:
[----:B------:R-:W2:Y:S01]  /*2210*/  LDCU.64 UR6, c[0x0][0x580] ;  /* 0x0000b000ff0677ac */ /* 0x000ea20008000a00 */
[----:B-----5:R-:W-:Y:S01]  /*2220*/  SHF.R.U32.HI R9, RZ, 0x1f, R3 ;  /* 0x0000001fff097819 */ /* 0x020fe20000011603 */
[----:B------:R-:W-:Y:S01]  /*2230*/  BSSY.RECONVERGENT B6, `(.L_x_2927) ;  /* 0x00000d4000067945 */ /* 0x000fe20003800200 */
[----:B01----:R-:W-:Y:S01]  /*2240*/  MOV R5, RZ ;  /* 0x000000ff00057202 */ /* 0x003fe20000000f00 */
[----:B------:R-:W-:Y:S02]  /*2250*/  UPRMT UR4, UR40, 0x9910, URZ ;  /* 0x0000991028047896 */ /* 0x000fe400080000ff */
[----:B------:R-:W-:Y:S02]  /*2260*/  IMAD.MOV.U32 R4, RZ, RZ, R9 ;  /* 0x000000ffff047224 */ /* 0x000fe400078e0009 */
[----:B------:R-:W-:Y:S01]  /*2270*/  UISETP.GT.AND UP0, UPT, UR4, 0x9, UPT ;  /* 0x000000090400788c */ /* 0x000fe2000bf04270 */
[----:B--2---:R-:W-:-:S05]  /*2280*/  IADD3 R2, P0, PT, R16, UR6, RZ ;  /* 0x0000000610027c10 */ /* 0x004fca000ff1e0ff */
        /* <DEDUP_REMOVED lines=12> */
.L_x_2931:
[----:B------:R3:W-:Y:S01]  /*2350*/  STG.E.U8 desc[UR36][R2.64], R9 ;  /* 0x0000000902007986 */ /* 0x0007e2000c101124 */
[----:B------:R-:W-:Y:S05]  /*2360*/  BRA `(.L_x_2933) ;  /* 0x0000000c00007947 */ /* 0x000fea0003800000 */
.L_x_2930:
[----:B------:R-:W-:-:S09]  /*2370*/  UISETP.NE.AND UP0, UPT, UR4, 0x2, UPT ;  /* 0x000000020400788c */ /* 0x000fd2000bf05270 */
[----:B------:R-:W-:Y:S05]  /*2380*/  BRA.U !UP0, `(.L_x_2934) ;  /* 0x0000000108207547 */ /* 0x000fea000b800000 */
[----:B------:R-:W-:-:S09]  /*2390*/  UISETP.NE.AND UP0, UPT, UR4, 0x3, UPT ;  /* 0x000000030400788c */ /* 0x000fd2000bf05270 */
[----:B------:R-:W-:Y:S05]  /*23a0*/  BRA.U !UP0, `(.L_x_2935) ;  /* 0x0000000108107547 */ /* 0x000fea000b800000 */
[----:B------:R-:W-:-:S09]  /*23b0*/  UISETP.NE.AND UP0, UPT, UR4, 0x4, UPT ;  /* 0x000000040400788c */ /* 0x000fd2000bf05270 */
[----:B------:R-:W-:Y:S05]  /*23c0*/  BRA.U UP0, `(.L_x_2932) ;  /* 0x00000009005c7547 */ /* 0x000fea000b800000 */
[----:B------:R0:W-:Y:S01]  /*23d0*/  STG.E.64 desc[UR36][R2.64], R4 ;  /* 0x0000000402007986 */ /* 0x0001e2000c101b24 */
[----:B------:R-:W-:Y:S05]  /*23e0*/  BRA `(.L_x_2933) ;  /* 0x0000000800e07947 */ /* 0x000fea0003800000 */
.L_x_2935:
[----:B------:R1:W-:Y:S01]  /*23f0*/  STG.E desc[UR36][R2.64], R9 ;  /* 0x0000000902007986 */ /* 0x0003e2000c101924 */
[----:B------:R-:W-:Y:S05]  /*2400*/  BRA `(.L_x_2933) ;  /* 0x0000000800d87947 */ /* 0x000fea0003800000 */
.L_x_2934:
[----:B------:R2:W-:Y:S01]  /*2410*/  STG.E.U16 desc[UR36][R2.64], R9 ;  /* 0x0000000902007986 */ /* 0x0005e2000c101524 */
[----:B------:R-:W-:Y:S05]  /*2420*/  BRA `(.L_x_2933) ;  /* 0x0000000800d07947 */ /* 0x000fea0003800000 */
.L_x_2929:
        /* <DEDUP_REMOVED lines=9> */
.L_x_2937:
[----:B------:R-:W0:Y:S02]  /*24c0*/  I2F.U16 R0, R9 ;  /* 0x0000000900007306 */ /* 0x000e240000101000 */
[----:B0-----:R-:W-:-:S05]  /*24d0*/  F2FP.F16.F32.PACK_AB R0, RZ, R0 ;  /* 0x00000000ff00723e */ /* 0x001fca00000000ff */
[----:B------:R0:W-:Y:S01]  /*24e0*/  STG.E.U16 desc[UR36][R2.64], R0 ;  /* 0x0000000002007986 */ /* 0x0001e2000c101524 */
[----:B------:R-:W-:Y:S05]  /*24f0*/  BRA `(.L_x_2933) ;  /* 0x00000008009c7947 */ /* 0x000fea0003800000 */
.L_x_2936:
        /* <DEDUP_REMOVED lines=10> */
.L_x_2939:
[----:B------:R-:W0:Y:S02]  /*25a0*/  I2F.U16 R9, R9 ;  /* 0x0000000900097306 */ /* 0x000e240000101000 */
[----:B0-----:R-:W-:-:S04]  /*25b0*/  F2FP.F16.F32.PACK_AB R5, RZ, R9 ;  /* 0x00000009ff05723e */ /* 0x001fc800000000ff */
[----:B------:R-:W-:-:S05]  /*25c0*/  PRMT R5, R5, 0x5410, RZ ;  /* 0x0000541005057816 */ /* 0x000fca00000000ff */
[----:B------:R0:W-:Y:S01]  /*25d0*/  STG.E desc[UR36][R2.64], R5 ;  /* 0x0000000502007986 */ /* 0x0001e2000c101924 */
[----:B------:R-:W-:Y:S05]  /*25e0*/  BRA `(.L_x_2933) ;  /* 0x0000000800607947 */ /* 0x000fea0003800000 */
.L_x_2938:
[----:B------:R-:W0:Y:S02]  /*25f0*/  I2F.F64.U16 R4, R9 ;  /* 0x0000000900047312 */ /* 0x000e240000101800 */
[----:B0-----:R0:W-:Y:S01]  /*2600*/  STG.E.64 desc[UR36][R2.64], R4 ;  /* 0x0000000402007986 */ /* 0x0011e2000c101b24 */
[----:B------:R-:W-:Y:S05]  /*2610*/  BRA `(.L_x_2933) ;  /* 0x0000000800547947 */ /* 0x000fea0003800000 */
.L_x_2928:
        /* <DEDUP_REMOVED lines=10> */
.L_x_2942:
[----:B------:R-:W-:Y:S01]  /*26c0*/  CS2R R6, SRZ ;  /* 0x0000000000067805 */ /* 0x000fe2000001ff00 */
[----:B------:R-:W0:Y:S04]  /*26d0*/  I2F.F64.U16 R4, R9 ;  /* 0x0000000900047312 */ /* 0x000e280000101800 */
[----:B0-----:R0:W-:Y:S01]  /*26e0*/  STG.E.128 desc[UR36][R2.64], R4 ;  /* 0x0000000402007986 */ /* 0x0011e2000c101d24 */
[----:B------:R-:W-:Y:S05]  /*26f0*/  BRA `(.L_x_2933) ;  /* 0x00000008001c7947 */ /* 0x000fea0003800000 */
.L_x_2941:
        /* <DEDUP_REMOVED lines=17> */
.L_x_2946:
[----:B------:R-:W-:Y:S05]  /*2810*/  BSYNC.RECONVERGENT B0 ;  /* 0x0000000000007941 */ /* 0x000fea0003800200 */
.L_x_2945:
[----:B------:R0:W-:Y:S01]  /*2820*/  STG.E.U8 desc[UR36][R2.64], R5 ;  /* 0x0000000502007986 */ /* 0x0001e2000c101124 */
[----:B------:R-:W-:Y:S05]  /*2830*/  BRA `(.L_x_2933) ;  /* 0x0000000400cc7947 */ /* 0x000fea0003800000 */
.L_x_2944:
        /* <DEDUP_REMOVED lines=17> */
.L_x_2943:
[----:B------:R-:W0:Y:S02]  /*2950*/  I2F.U16 R0, R9 ;  /* 0x0000000900007306 */ /* 0x000e240000101000 */
[----:B0-----:R-:W-:-:S05]  /*2960*/  F2FP.BF16.F32.PACK_AB R0, RZ, R0 ;  /* 0x00000000ff00723e */ /* 0x001fca00000010ff */
[----:B------:R0:W-:Y:S01]  /*2970*/  STG.E.U16 desc[UR36][R2.64], R0 ;  /* 0x0000000002007986 */ /* 0x0001e2000c101524 */
[----:B------:R-:W-:Y:S05]  /*2980*/  BRA `(.L_x_2933) ;  /* 0x0000000400787947 */ /* 0x000fea0003800000 */
.L_x_2940:
        /* <DEDUP_REMOVED lines=10> */
.L_x_2949:
        /* <DEDUP_REMOVED lines=12> */
.L_x_2952:
[----:B------:R-:W-:-:S04]  /*2af0*/  SHF.R.U32.HI R0, RZ, 0x14, R9 ;  /* 0x00000014ff007819 */ /* 0x000fc80000011609 */
[----:B------:R-:W-:-:S04]  /*2b00*/  LOP3.LUT R0, R0, 0x1, RZ, 0xc0, !PT ;  /* 0x0000000100007812 */ /* 0x000fc800078ec0ff */
[----:B------:R-:W-:-:S04]  /*2b10*/  IADD3 R0, PT, PT, R9, 0x487ffff, R0 ;  /* 0x0487ffff09007810 */ /* 0x000fc80007ffe000 */
[----:B------:R-:W-:-:S04]  /*2b20*/  SHF.R.U32.HI R0, RZ, 0x14, R0 ;  /* 0x00000014ff007819 */ /* 0x000fc80000011600 */
[----:B------:R-:W-:-:S07]  /*2b30*/  LOP3.LUT R4, R0, 0xff, RZ, 0xc0, !PT ;  /* 0x000000ff00047812 */ /* 0x000fce00078ec0ff */
.L_x_2953:
[----:B------:R-:W-:-:S07]  /*2b40*/  PRMT R0, R4, 0x7610, R0 ;  /* 0x0000761004007816 */ /* 0x000fce0000000000 */
.L_x_2951:
[----:B------:R-:W-:Y:S05]  /*2b50*/  BSYNC.RECONVERGENT B0 ;  /* 0x0000000000007941 */ /* 0x000fea0003800200 */
.L_x_2950:
[----:B------:R0:W-:Y:S01]  /*2b60*/  STG.E.U8 desc[UR36][R2.64], R0 ;  /* 0x0000000002007986 */ /* 0x0001e2000c101124 */
[----:B------:R-:W-:Y:S05]  /*2b70*/  BRA `(.L_x_2933) ;  /* 0x0000000000fc7947 */ /* 0x000fea0003800000 */
.L_x_2948:
        /* <DEDUP_REMOVED lines=13> */
.L_x_2956:
[----:B------:R-:W-:-:S04]  /*2c50*/  SHF.R.U32.HI R0, RZ, 0x15, R5 ;  /* 0x00000015ff007819 */ /* 0x000fc80000011605 */
[----:B------:R-:W-:-:S04]  /*2c60*/  LOP3.LUT R0, R0, 0x1, RZ, 0xc0, !PT ;  /* 0x0000000100007812 */ /* 0x000fc800078ec0ff */
[----:B------:R-:W-:-:S04]  /*2c70*/  IADD3 R0, PT, PT, R5, 0x88fffff, R0 ;  /* 0x088fffff05007810 */ /* 0x000fc80007ffe000 */
[----:B------:R-:W-:-:S04]  /*2c80*/  SHF.R.U32.HI R0, RZ, 0x15, R0 ;  /* 0x00000015ff007819 */ /* 0x000fc80000011600 */
[----:B------:R-:W-:-:S07]  /*2c90*/  LOP3.LUT R5, R0, 0xff, RZ, 0xc0, !PT ;  /* 0x000000ff00057812 */ /* 0x000fce00078ec0ff */
.L_x_2957:
[----:B------:R-:W-:-:S07]  /*2ca0*/  PRMT R0, R5, 0x7610, R0 ;  /* 0x0000761005007816 */ /* 0x000fce0000000000 */
.L_x_2955:
[----:B------:R-:W-:Y:S05]  /*2cb0*/  BSYNC.RECONVERGENT B0 ;  /* 0x0000000000007941 */ /* 0x000fea0003800200 */
.L_x_2954:
[----:B------:R0:W-:Y:S01]  /*2cc0*/  STG.E.U8 desc[UR36][R2.64], R0 ;  /* 0x0000000002007986 */ /* 0x0001e2000c101124 */
[----:B------:R-:W-:Y:S05]  /*2cd0*/  BRA `(.L_x_2933) ;  /* 0x0000000000a47947 */ /* 0x000fea0003800000 */
.L_x_2947:
[----:B------:R-:W-:-:S09]  /*2ce0*/  UISETP.NE.AND UP0, UPT, UR4, 0x1c, UPT ;  /* 0x0000001c0400788c */ /* 0x000fd2000bf05270 */
[----:B------:R-:W-:Y:S05]  /*2cf0*/  BRA.U !UP0, `(.L_x_2958) ;  /* 0x0000000108987547 */ /* 0x000fea000b800000 */
[----:B------:R-:W-:-:S09]  /*2d00*/  UISETP.NE.AND UP0, UPT, UR4, 0x1d, UPT ;  /* 0x0000001d0400788c */ /* 0x000fd2000bf05270 */
[----:B------:R-:W-:Y:S05]  /*2d10*/  BRA.U !UP0, `(.L_x_2959) ;  /* 0x0000000108887547 */ /* 0x000fea000b800000 */
[----:B------:R-:W-:-:S09]  /*2d20*/  UISETP.NE.AND UP0, UPT, UR4, 0x2c, UPT ;  /* 0x0000002c0400788c */ /* 0x000fd2000bf05270 */
[----:B------:R-:W-:Y:S05]  /*2d30*/  BRA.U !UP0, `(.L_x_2960) ;  /* 0x0000000108447547 */ /* 0x000fea000b800000 */
.L_x_2932:
        /* <DEDUP_REMOVED lines=16> */
.L_x_2961:
[----:B------:R-:W-:Y:S05]  /*2e40*/  BRA `(.L_x_2933) ;  /* 0x0000000000487947 */ /* 0x000fea0003800000 */
.L_x_2960:
        /* <DEDUP_REMOVED lines=15> */
.L_x_2959:
[----:B------:R0:W-:Y:S01]  /*2f40*/  STG.E.64 desc[UR36][R2.64], R4 ;  /* 0x0000000402007986 */ /* 0x0001e2000c101b24 */
[----:B------:R-:W-:Y:S05]  /*2f50*/  BRA `(.L_x_2933) ;  /* 0x0000000000047947 */ /* 0x000fea0003800000 */
.L_x_2958:
[----:B------:R0:W-:Y:S02]  /*2f60*/  STG.E desc[UR36][R2.64], R9 ;  /* 0x0000000902007986 */ /* 0x0001e4000c101924 */
.L_x_2933:
[----:B------:R-:W-:Y:S05]  /*2f70*/  BSYNC.RECONVERGENT B6 ;  /* 0x0000000000067941 */ /* 0x000fea0003800200 */
.L_x_2927:
[----:B------:R-:W-:-:S07]  /*2f80*/  VIADD R17, R17, 0x80 ;  /* 0x0000008011117836 */ /* 0x000fce0000000000 */
.L_x_2891:
[----:B------:R-:W-:Y:S05]  /*2f90*/  BSYNC.RECONVERGENT B7 ;  /* 0x0000000000077941 */ /* 0x000fea0003800200 */
.L_x_2890:
        /* <DEDUP_REMOVED lines=307> */
.L_x_2964:
[----:B------:R-:W0:Y:S01]  /*42d0*/  LDCU.64 UR6, c[0x0][0x588] ;  /* 0x0000b100ff0677ac */ /* 0x000e220008000a00 */
[----:B------:R-:W-:-:S04]  /*42e0*/  UPRMT UR4, UR41, 0x9910, URZ ;  /* 0x0000991029047896 */ /* 0x000fc800080000ff */
        /* <DEDUP_REMOVED lines=12> */
[----:B------:R-:W1:Y:S02]  /*43b0*/  LDG.E.S8 R4, desc[UR36][R4.64] ;  /* 0x0000002404047981 */ /* 0x000e64000c1e1300 */
[----:B-1234-:R-:W-:Y:S01]  /*43c0*/  SHF.R.S32.HI R3, RZ, 0x1f, R4 ;  /* 0x0000001fff037819 */ /* 0x01efe20000011404 */
[----:B------:R-:W-:Y:S06]  /*43d0*/  BRA `(.L_x_2970) ;  /* 0x0000000c00447947 */ /* 0x000fec0003800000 */
.L_x_2968:
[----:B------:R-:W-:Y:S02]  /*43e0*/  UMOV UR4, URZ ;  /* 0x000000ff00047c82 */ /* 0x000fe40008000000 */
[----:B-1234-:R-:W-:Y:S01]  /*43f0*/  IMAD.U32 R3, RZ, RZ, UR4 ;  /* 0x00000004ff037e24 */ /* 0x01efe2000f8e00ff */
[----:B------:R-:W-:Y:S06]  /*4400*/  BRA `(.L_x_2970) ;  /* 0x0000000c00387947 */ /* 0x000fec0003800000 */
.L_x_2967:
[----:B------:R-:W-:-:S09]  /*4410*/  UISETP.NE.AND UP0, UPT, UR4, 0x2, UPT ;  /* 0x000000020400788c */ /* 0x000fd2000bf05270 */
[----:B------:R-:W-:Y:S05]  /*4420*/  BRA.U !UP0, `(.L_x_2971) ;  /* 0x0000000108247547 */ /* 0x000fea000b800000 */
[----:B------:R-:W-:-:S09]  /*4430*/  UISETP.NE.AND UP0, UPT, UR4, 0x3, UPT ;  /* 0x000000030400788c */ /* 0x000fd2000bf05270 */
[----:B------:R-:W-:Y:S05]  /*4440*/  BRA.U !UP0, `(.L_x_2972) ;  /* 0x0000000108107547 */ /* 0x000fea000b800000 */
[----:B------:R-:W-:-:S09]  /*4450*/  UISETP.NE.AND UP0, UPT, UR4, 0x4, UPT ;  /* 0x000000040400788c */ /* 0x000fd2000bf05270 */
[----:B------:R-:W-:Y:S05]  /*4460*/  BRA.U UP0, `(.L_x_2969) ;  /* 0x0000000900c87547 */ /* 0x000fea000b800000 */
[----:B-1234-:R1:W5:Y:S01]  /*4470*/  LDG.E R3, desc[UR36][R4.64+0x4] ;  /* 0x0000042404037981 */ /* 0x01e362000c1e1900 */
[----:B------:R-:W-:Y:S05]  /*4480*/  BRA `(.L_x_2970) ;  /* 0x0000000c00187947 */ /* 0x000fea0003800000 */
.L_x_2972:
[----:B-1234-:R-:W2:Y:S02]  /*4490*/  LDG.E R3, desc[UR36][R4.64] ;  /* 0x0000002404037981 */ /* 0x01eea4000c1e1900 */
[----:B--2---:R-:W-:Y:S01]  /*44a0*/  SHF.R.S32.HI R3, RZ, 0x1f, R3 ;  /* 0x0000001fff037819 */ /* 0x004fe20000011403 */
[----:B------:R-:W-:Y:S06]  /*44b0*/  BRA `(.L_x_2970) ;  /* 0x0000000c000c7947 */ /* 0x000fec0003800000 */
.L_x_2971:
[----:B-1234-:R-:W2:Y:S02]  /*44c0*/  LDG.E.S16 R3, desc[UR36][R4.64] ;  /* 0x0000002404037981 */ /* 0x01eea4000c1e1700 */
[----:B--2---:R-:W-:Y:S01]  /*44d0*/  SHF.R.S32.HI R3, RZ, 0x1f, R3 ;  /* 0x0000001fff037819 */ /* 0x004fe20000011403 */
[----:B------:R-:W-:Y:S06]  /*44e0*/  BRA `(.L_x_2970) ;  /* 0x0000000c00007947 */ /* 0x000fec0003800000 */
.L_x_2966:
[----:B------:R-:W-:-:S09]  /*44f0*/  UISETP.GT.AND UP0, UPT, UR4, 0x6, UPT ;  /* 0x000000060400788c */ /* 0x000fd2000bf04270 */
[----:B------:R-:W-:Y:S05]  /*4500*/  BRA.U UP0, `(.L_x_2973) ;  /* 0x00000001002c7547 */ /* 0x000fea000b800000 */
[----:B------:R-:W-:-:S09]  /*4510*/  UISETP.NE.AND UP0, UPT, UR4, 0x5, UPT ;  /* 0x000000050400788c */ /* 0x000fd2000bf05270 */
[----:B------:R-:W-:Y:S05]  /*4520*/  BRA.U !UP0, `(.L_x_2974) ;  /* 0x0000000108147547 */ /* 0x000fea000b800000 */
[----:B------:R-:W-:-:S09]  /*4530*/  UISETP.NE.AND UP0, UPT, UR4, 0x6, UPT ;  /* 0x000000060400788c */ /* 0x000fd2000bf05270 */
[----:B------:R-:W-:Y:S05]  /*4540*/  BRA.U UP0, `(.L_x_2969) ;  /* 0x0000000900907547 */ /* 0x000fea000b800000 */
[----:B-1234-:R-:W2:Y:S02]  /*4550*/  LDG.E R2, desc[UR36][R4.64] ;  /* 0x0000002404027981 */ /* 0x01eea4000c1e1900 */
[----:B--2---:R-:W1:Y:S02]  /*4560*/  F2I.S64.TRUNC R2, R2 ;  /* 0x0000000200027311 */ /* 0x004e64000020d900 */
[----:B-1----:R-:W-:Y:S05]  /*4570*/  BRA `(.L_x_2970) ;  /* 0x0000000800dc7947 */ /* 0x002fea0003800000 */
.L_x_2974:
[----:B------:R-:W1:Y:S02]  /*4580*/  LDG.E.U16 R4, desc[UR36][R4.64] ;  /* 0x0000002404047981 */ /* 0x000e64000c1e1500 */
[----:B-1234-:R-:W-:-:S06]  /*4590*/  HADD2.F32 R2, -RZ, R4.H0_H0 ;  /* 0x20000004ff027230 */ /* 0x01efcc0000004100 */
[----:B------:R-:W1:Y:S02]  /*45a0*/  F2I.S64.TRUNC R2, R2 ;  /* 0x0000000200027311 */ /* 0x000e64000020d900 */
[----:B-1----:R-:W-:Y:S05]  /*45b0*/  BRA `(.L_x_2970) ;  /* 0x0000000800cc7947 */ /* 0x002fea0003800000 */
.L_x_2973:
[----:B------:R-:W-:-:S09]  /*45c0*/  UISETP.NE.AND UP0, UPT, UR4, 0x7, UPT ;  /* 0x000000070400788c */ /* 0x000fd2000bf05270 */
[----:B------:R-:W-:Y:S05]  /*45d0*/  BRA.U !UP0, `(.L_x_2975) ;  /* 0x00000001082c7547 */ /* 0x000fea000b800000 */
[----:B------:R-:W-:-:S09]  /*45e0*/  UISETP.NE.AND UP0, UPT, UR4, 0x8, UPT ;  /* 0x000000080400788c */ /* 0x000fd2000bf05270 */
[----:B------:R-:W-:Y:S05]  /*45f0*/  BRA.U !UP0, `(.L_x_2976) ;  /* 0x0000000108147547 */ /* 0x000fea000b800000 */
[----:B------:R-:W-:-:S09]  /*4600*/  UISETP.NE.AND UP0, UPT, UR4, 0x9, UPT ;  /* 0x000000090400788c */ /* 0x000fd2000bf05270 */
[----:B------:R-:W-:Y:S05]  /*4610*/  BRA.U UP0, `(.L_x_2969) ;  /* 0x00000009005c7547 */ /* 0x000fea000b800000 */
[----:B-1234-:R-:W2:Y:S02]  /*4620*/  LDG.E R2, desc[UR36][R4.64] ;  /* 0x0000002404027981 */ /* 0x01eea4000c1e1900 */
[----:B--2---:R-:W1:Y:S02]  /*4630*/  F2I.S64.TRUNC R2, R2 ;  /* 0x0000000200027311 */ /* 0x004e64000020d900 */
[----:B-1----:R-:W-:Y:S05]  /*4640*/  BRA `(.L_x_2970) ;  /* 0x0000000800a87947 */ /* 0x002fea0003800000 */
.L_x_2976:
[----:B------:R-:W1:Y:S02]  /*4650*/  LDG.E.U16 R4, desc[UR36][R4.64] ;  /* 0x0000002404047981 */ /* 0x000e64000c1e1500 */
[----:B-1234-:R-:W-:-:S06]  /*4660*/  HADD2.F32 R2, -RZ, R4.H0_H0 ;  /* 0x20000004ff027230 */ /* 0x01efcc0000004100 */
[----:B------:R-:W1:Y:S02]  /*4670*/  F2I.S64.TRUNC R2, R2 ;  /* 0x0000000200027311 */ /* 0x000e64000020d900 */
[----:B-1----:R-:W-:Y:S05]  /*4680*/  BRA `(.L_x_2970) ;  /* 0x0000000800987947 */ /* 0x002fea0003800000 */
.L_x_2975:
[----:B-1234-:R-:W2:Y:S02]  /*4690*/  LDG.E.64 R2, desc[UR36][R4.64] ;  /* 0x0000002404027981 */ /* 0x01eea4000c1e1b00 */
[----:B--2---:R-:W1:Y:S02]  /*46a0*/  F2I.S64.F64.TRUNC R2, R2 ;  /* 0x0000000200027311 */ /* 0x004e64000030d900 */
[----:B-1----:R-:W-:Y:S05]  /*46b0*/  BRA `(.L_x_2970) ;  /* 0x00000008008c7947 */ /* 0x002fea0003800000 */
.L_x_2965:
        /* <DEDUP_REMOVED lines=9> */
[----:B-1234-:R-:W-:Y:S01]  /*4750*/  IMAD.U32 R3, RZ, RZ, UR4 ;  /* 0x00000004ff037e24 */ /* 0x01efe2000f8e00ff */
[----:B------:R-:W-:Y:S06]  /*4760*/  BRA `(.L_x_2970) ;  /* 0x0000000800607947 */ /* 0x000fec0003800000 */
.L_x_2979:
[----:B------:R-:W1:Y:S02]  /*4770*/  LDG.E.64 R4, desc[UR36][R4.64] ;  /* 0x0000002404047981 */ /* 0x000e64000c1e1b00 */
[----:B-1234-:R1:W2:Y:S02]  /*4780*/  F2I.S64.F64.TRUNC R2, R4 ;  /* 0x0000000400027311 */ /* 0x01e2a4000030d900 */
[----:B-12---:R-:W-:Y:S05]  /*4790*/  BRA `(.L_x_2970) ;  /* 0x0000000800547947 */ /* 0x006fea0003800000 */
.L_x_2978:
[----:B------:R-:W-:-:S09]  /*47a0*/  UISETP.NE.AND UP0, UPT, UR4, 0xf, UPT ;  /* 0x0000000f0400788c */ /* 0x000fd2000bf05270 */
[----:B------:R-:W-:Y:S05]  /*47b0*/  BRA.U !UP0, `(.L_x_2980) ;  /* 0x0000000108947547 */ /* 0x000fea000b800000 */
[----:B------:R-:W-:-:S09]  /*47c0*/  UISETP.NE.AND UP0, UPT, UR4, 0x17, UPT ;  /* 0x000000170400788c */ /* 0x000fd2000bf05270 */
[----:B------:R-:W-:Y:S05]  /*47d0*/  BRA.U !UP0, `(.L_x_2981) ;  /* 0x0000000108587547 */ /* 0x000fea000b800000 */
[----:B------:R-:W-:-:S09]  /*47e0*/  UISETP.NE.AND UP0, UPT, UR4, 0x18, UPT ;  /* 0x000000180400788c */ /* 0x000fd2000bf05270 */
[----:B------:R-:W-:Y:S05]  /*47f0*/  BRA.U UP0, `(.L_x_2969) ;  /* 0x0000000500e47547 */ /* 0x000fea000b800000 */
[----:B------:R-:W5:Y:S01]  /*4800*/  LDG.E.U8 R0, desc[UR36][R4.64] ;  /* 0x0000002404007981 */ /* 0x000f62000c1e1100 */
[----:B------:R-:W-:Y:S01]  /*4810*/  IMAD.MOV.U32 R6, RZ, RZ, 0x1f ;  /* 0x0000001fff067424 */ /* 0x000fe200078e00ff */
[----:B-----5:R-:W-:-:S04]  /*4820*/  SHF.L.U32 R0, R0, 0x18, RZ ;  /* 0x0000001800007819 */ /* 0x020fc800000006ff */
[C---:B-1234-:R-:W-:Y:S02]  /*4830*/  LOP3.LUT R2, R0.reuse, 0x7f000000, RZ, 0xc0, !PT ;  /* 0x7f00000000027812 */ /* 0x05efe400078ec0ff */
        /* <DEDUP_REMOVED lines=14> */
[----:B------:R-:W1:Y:S02]  /*4920*/  F2I.S64.TRUNC R2, R2 ;  /* 0x0000000200027311 */ /* 0x000e64000020d900 */
[----:B-1----:R-:W-:Y:S05]  /*4930*/  BRA `(.L_x_2970) ;  /* 0x0000000400ec7947 */ /* 0x002fea0003800000 */
.L_x_2981:
[----:B-1234-:R-:W2:Y:S02]  /*4940*/  LDG.E.U8 R3, desc[UR36][R4.64] ;  /* 0x0000002404037981 */ /* 0x01eea4000c1e1100 */
        /* <DEDUP_REMOVED lines=10> */
[----:B------:R1:W2:Y:S02]  /*49f0*/  F2I.S64.TRUNC R2, R0 ;  /* 0x0000000000027311 */ /* 0x0002a4000020d900 */
[----:B-12---:R-:W-:Y:S05]  /*4a00*/  BRA `(.L_x_2970) ;  /* 0x0000000400b87947 */ /* 0x006fea0003800000 */
.L_x_2980:
[----:B-1234-:R-:W2:Y:S02]  /*4a10*/  LDG.E.U16 R2, desc[UR36][R4.64] ;  /* 0x0000002404027981 */ /* 0x01eea4000c1e1500 */
[----:B--2---:R-:W-:-:S06]  /*4a20*/  SHF.L.U32 R2, R2, 0x10, RZ ;  /* 0x0000001002027819 */ /* 0x004fcc00000006ff */
[----:B------:R-:W1:Y:S02]  /*4a30*/  F2I.S64.TRUNC R2, R2 ;  /* 0x0000000200027311 */ /* 0x000e64000020d900 */
[----:B-1----:R-:W-:Y:S05]  /*4a40*/  BRA `(.L_x_2970) ;  /* 0x0000000400a87947 */ /* 0x002fea0003800000 */
.L_x_2977:
        /* <DEDUP_REMOVED lines=9> */
[----:B-1234-:R-:W-:Y:S01]  /*4ae0*/  IMAD.U32 R3, RZ, RZ, UR4 ;  /* 0x00000004ff037e24 */ /* 0x01efe2000f8e00ff */
[----:B------:R-:W-:Y:S06]  /*4af0*/  BRA `(.L_x_2970) ;  /* 0x00000004007c7947 */ /* 0x000fec0003800000 */
.L_x_2984:
[----:B------:R-:W5:Y:S01]  /*4b00*/  LDG.E.U8 R4, desc[UR36][R4.64] ;  /* 0x0000002404047981 */ /* 0x000f62000c1e1100 */
[----:B------:R-:W-:Y:S01]  /*4b10*/  BSSY.RECONVERGENT B0, `(.L_x_2985) ;  /* 0x0000018000007945 */ /* 0x000fe20003800200 */
[----:B-1234-:R-:W-:Y:S01]  /*4b20*/  IMAD.MOV.U32 R2, RZ, RZ, RZ ;  /* 0x000000ffff027224 */ /* 0x01efe200078e00ff */
[----:B-----5:R-:W-:-:S13]  /*4b30*/  ISETP.NE.AND P0, PT, R4, RZ, PT ;  /* 0x000000ff0400720c */ /* 0x020fda0003f05270 */
        /* <DEDUP_REMOVED lines=17> */
.L_x_2988:
[----:B------:R-:W-:Y:S05]  /*4c50*/  BSYNC.RECONVERGENT B1 ;  /* 0x0000000000017941 */ /* 0x000fea0003800200 */
.L_x_2987:
[----:B------:R-:W-:Y:S02]  /*4c60*/  SHF.L.U32 R0, R0, 0x14, RZ ;  /* 0x0000001400007819 */ /* 0x000fe400000006ff */
[----:B------:R-:W-:-:S04]  /*4c70*/  LEA R2, R2, 0x3b800000, 0x17 ;  /* 0x3b80000002027811 */ /* 0x000fc800078eb8ff */
[----:B------:R-:W-:-:S07]  /*4c80*/  LOP3.LUT R2, R2, R0, R7, 0xfe, !PT ;  /* 0x0000000002027212 */ /* 0x000fce00078efe07 */
.L_x_2986:
[----:B------:R-:W-:Y:S05]  /*4c90*/  BSYNC.RECONVERGENT B0 ;  /* 0x0000000000007941 */ /* 0x000fea0003800200 */
.L_x_2985:
[----:B------:R-:W0:Y:S02]  /*4ca0*/  F2I.S64.TRUNC R2, R2 ;  /* 0x0000000200027311 */ /* 0x000e24000020d900 */
[----:B0-----:R-:W-:Y:S05]  /*4cb0*/  BRA `(.L_x_2970) ;  /* 0x00000004000c7947 */ /* 0x001fea0003800000 */
.L_x_2983:
[----:B------:R-:W5:Y:S01]  /*4cc0*/  LDG.E.U8 R4, desc[UR36][R4.64] ;  /* 0x0000002404047981 */ /* 0x000f62000c1e1100 */
[----:B------:R-:W-:Y:S01]  /*4cd0*/  BSSY.RECONVERGENT B0, `(.L_x_2989) ;  /* 0x0000018000007945 */ /* 0x000fe20003800200 */
[----:B-1234-:R-:W-:Y:S01]  /*4ce0*/  IMAD.MOV.U32 R2, RZ, RZ, RZ ;  /* 0x000000ffff027224 */ /* 0x01efe200078e00ff */
[----:B-----5:R-:W-:-:S13]  /*4cf0*/  ISETP.NE.AND P0, PT, R4, RZ, PT ;  /* 0x000000ff0400720c */ /* 0x020fda0003f05270 */
        /* <DEDUP_REMOVED lines=17> */
.L_x_2992:
[----:B------:R-:W-:Y:S05]  /*4e10*/  BSYNC.RECONVERGENT B1 ;  /* 0x0000000000017941 */ /* 0x000fea0003800200 */
.L_x_2991:
[----:B------:R-:W-:Y:S01]  /*4e20*/  IMAD.SHL.U32 R0, R0, 0x200000, RZ ;  /* 0x0020000000007824 */ /* 0x000fe200078e00ff */
[----:B------:R-:W-:-:S04]  /*4e30*/  LEA R2, R2, 0x37800000, 0x17 ;  /* 0x3780000002027811 */ /* 0x000fc800078eb8ff */
[----:B------:R-:W-:-:S07]  /*4e40*/  LOP3.LUT R2, R2, R0, R7, 0xfe, !PT ;  /* 0x0000000002027212 */ /* 0x000fce00078efe07 */
.L_x_2990:
[----:B------:R-:W-:Y:S05]  /*4e50*/  BSYNC.RECONVERGENT B0 ;  /* 0x0000000000007941 */ /* 0x000fea0003800200 */
.L_x_2989:
[----:B------:R-:W0:Y:S02]  /*4e60*/  F2I.S64.TRUNC R2, R2 ;  /* 0x0000000200027311 */ /* 0x000e24000020d900 */
[----:B0-----:R-:W-:Y:S05]  /*4e70*/  BRA `(.L_x_2970) ;  /* 0x00000000009c7947 */ /* 0x001fea0003800000 */
.L_x_2982:
[----:B------:R-:W-:-:S09]  /*4e80*/  UISETP.NE.AND UP0, UPT, UR4, 0x1c, UPT ;  /* 0x0000001c0400788c */ /* 0x000fd2000bf05270 */
[----:B------:R-:W-:Y:S05]  /*4e90*/  BRA.U !UP0, `(.L_x_2993) ;  /* 0x00000001088c7547 */ /* 0x000fea000b800000 */
[----:B------:R-:W-:-:S09]  /*4ea0*/  UISETP.NE.AND UP0, UPT, UR4, 0x1d, UPT ;  /* 0x0000001d0400788c */ /* 0x000fd2000bf05270 */
[----:B------:R-:W-:Y:S05]  /*4eb0*/  BRA.U !UP0, `(.L_x_2994) ;  /* 0x00000001087c7547 */ /* 0x000fea000b800000 */
[----:B------:R-:W-:-:S09]  /*4ec0*/  UISETP.NE.AND UP0, UPT, UR4, 0x2c, UPT ;  /* 0x0000002c0400788c */ /* 0x000fd2000bf05270 */
[----:B------:R-:W-:Y:S05]  /*4ed0*/  BRA.U UP0, `(.L_x_2969) ;  /* 0x00000001002c7547 */ /* 0x000fea000b800000 */
[----:B------:R-:W5:Y:S01]  /*4ee0*/  LDG.E.U8 R4, desc[UR36][R4.64] ;  /* 0x0000002404047981 */ /* 0x000f62000c1e1100 */
[----:B------:R-:W-:Y:S01]  /*4ef0*/  BSSY.RECONVERGENT B0, `(.L_x_2995) ;  /* 0x0000007000007945 */ /* 0x000fe20003800200 */
[----:B-1234-:R-:W-:Y:S01]  /*4f00*/  HFMA2 R2, -RZ, RZ, 3.814697265625e-06, 0 ;  /* 0x00400000ff027431 */ /* 0x01efe200000001ff */
[----:B-----5:R-:W-:-:S13]  /*4f10*/  ISETP.NE.AND P0, PT, R4, RZ, PT ;  /* 0x000000ff0400720c */ /* 0x020fda0003f05270 */
[----:B------:R-:W-:Y:S05]  /*4f20*/  @!P0 BRA `(.L_x_2996) ;  /* 0x00000000000c8947 */ /* 0x000fea0003800000 */
[----:B------:R-:W-:-:S13]  /*4f30*/  ISETP.NE.AND P0, PT, R4, 0xff, PT ;  /* 0x000000ff0400780c */ /* 0x000fda0003f05270 */
[----:B------:R-:W-:Y:S02]  /*4f40*/  @!P0 IMAD.MOV.U32 R2, RZ, RZ, 0x7f800001 ;  /* 0x7f800001ff028424 */ /* 0x000fe400078e00ff */
[----:B------:R-:W-:-:S07]  /*4f50*/  @P0 IMAD.SHL.U32 R2, R4, 0x800000, RZ ;  /* 0x0080000004020824 */ /* 0x000fce00078e00ff */
.L_x_2996:
[----:B------:R-:W-:Y:S05]  /*4f60*/  BSYNC.RECONVERGENT B0 ;  /* 0x0000000000007941 */ /* 0x000fea0003800200 */
.L_x_2995:
[----:B------:R-:W0:Y:S02]  /*4f70*/  F2I.S64.TRUNC R2, R2 ;  /* 0x0000000200027311 */ /* 0x000e24000020d900 */
[----:B0-----:R-:W-:Y:S05]  /*4f80*/  BRA `(.L_x_2970) ;  /* 0x0000000000587947 */ /* 0x001fea0003800000 */
.L_x_2969:
[----:B-1234-:R-:W-:Y:S01]  /*4f90*/  MOV R2, 0x0 ;  /* 0x0000000000027802 */ /* 0x01efe20000000f00 */
        /* <DEDUP_REMOVED lines=15> */
.L_x_2997:
[----:B------:R-:W-:Y:S01]  /*5090*/  MOV R3, RZ ;  /* 0x000000ff00037202 */ /* 0x000fe20000000f00 */
[----:B------:R-:W-:Y:S06]  /*50a0*/  BRA `(.L_x_2970) ;  /* 0x0000000000107947 */ /* 0x000fec0003800000 */
.L_x_2994:
[----:B-1234-:R0:W5:Y:S01]  /*50b0*/  LDG.E R3, desc[UR36][R4.64+0x4] ;  /* 0x0000042404037981 */ /* 0x01e162000c1e1900 */
[----:B------:R-:W-:Y:S05]  /*50c0*/  BRA `(.L_x_2970) ;  /* 0x0000000000087947 */ /* 0x000fea0003800000 */
.L_x_2993:
[----:B------:R-:W-:Y:S02]  /*50d0*/  UMOV UR4, URZ ;  /* 0x000000ff00047c82 */ /* 0x000fe40008000000 */
[----:B-1234-:R-:W-:-:S07]  /*50e0*/  IMAD.U32 R3, RZ, RZ, UR4 ;  /* 0x00000004ff037e24 */ /* 0x01efce000f8e00ff */
.L_x_2970:
[----:B------:R-:W2:Y:S01]  /*50f0*/  LDCU.64 UR6, c[0x0][0x580] ;  /* 0x0000b000ff0677ac */ /* 0x000ea20008000a00 */
[----:B-----5:R-:W-:Y:S01]  /*5100*/  SHF.R.U32.HI R9, RZ, 0x1f, R3 ;  /* 0x0000001fff097819 */ /* 0x020fe20000011603 */
[----:B------:R-:W-:Y:S01]  /*5110*/  BSSY.RECONVERGENT B6, `(.L_x_2998) ;  /* 0x00000d3000067945 */ /* 0x000fe20003800200 */
[----:B01----:R-:W-:Y:S01]  /*5120*/  IMAD.MOV.U32 R5, RZ, RZ, RZ ;  /* 0x000000ffff057224 */ /* 0x003fe200078e00ff */
[----:B------:R-:W-:Y:S01]  /*5130*/  UPRMT UR4, UR40, 0x9910, URZ ;  /* 0x0000991028047896 */ /* 0x000fe200080000ff */
[----:B------:R-:W-:-:S03]  /*5140*/  MOV R4, R9 ;  /* 0x0000000900047202 */ /* 0x000fc60000000f00 */
        /* <DEDUP_REMOVED lines=14> */
.L_x_3002:
[----:B------:R0:W-:Y:S01]  /*5230*/  STG.E.U8 desc[UR36][R2.64], R9 ;  /* 0x0000000902007986 */ /* 0x0001e2000c101124 */
[----:B------:R-:W-:Y:S05]  /*5240*/  BRA `(.L_x_3004) ;  /* 0x0000000800fc7947 */ /* 0x000fea0003800000 */
.L_x_3001:
        /* <DEDUP_REMOVED lines=8> */
.L_x_3006:
[----:B------:R0:W-:Y:S01]  /*52d0*/  STG.E desc[UR36][R2.64], R9 ;  /* 0x0000000902007986 */ /* 0x0001e2000c101924 */
[----:B------:R-:W-:Y:S05]  /*52e0*/  BRA `(.L_x_3004) ;  /* 0x0000000800d47947 */ /* 0x000fea0003800000 */
.L_x_3005:
[----:B------:R0:W-:Y:S01]  /*52f0*/  STG.E.U16 desc[UR36][R2.64], R9 ;  /* 0x0000000902007986 */ /* 0x0001e2000c101524 */
[----:B------:R-:W-:Y:S05]  /*5300*/  BRA `(.L_x_3004) ;  /* 0x0000000800cc7947 */ /* 0x000fea0003800000 */
.L_x_3000:
        /* <DEDUP_REMOVED lines=9> */
.L_x_3008:
[----:B------:R-:W0:Y:S02]  /*53a0*/  I2F.U16 R0, R9 ;  /* 0x0000000900007306 */ /* 0x000e240000101000 */
[----:B0-----:R-:W-:-:S05]  /*53b0*/  F2FP.F16.F32.PACK_AB R0, RZ, R0 ;  /* 0x00000000ff00723e */ /* 0x001fca00000000ff */
[----:B------:R0:W-:Y:S01]  /*53c0*/  STG.E.U16 desc[UR36][R2.64], R0 ;  /* 0x0000000002007986 */ /* 0x0001e2000c101524 */
[----:B------:R-:W-:Y:S05]  /*53d0*/  BRA `(.L_x_3004) ;  /* 0x0000000800987947 */ /* 0x000fea0003800000 */
.L_x_3007:
        /* <DEDUP_REMOVED lines=10> */
.L_x_3010:
[----:B------:R-:W0:Y:S02]  /*5480*/  I2F.U16 R9, R9 ;  /* 0x0000000900097306 */ /* 0x000e240000101000 */
[----:B0-----:R-:W-:-:S04]  /*5490*/  F2FP.F16.F32.PACK_AB R5, RZ, R9 ;  /* 0x00000009ff05723e */ /* 0x001fc800000000ff */
[----:B------:R-:W-:-:S05]  /*54a0*/  PRMT R5, R5, 0x5410, RZ ;  /* 0x0000541005057816 */ /* 0x000fca00000000ff */
[----:B------:R0:W-:Y:S01]  /*54b0*/  STG.E desc[UR36][R2.64], R5 ;  /* 0x0000000502007986 */ /* 0x0001e2000c101924 */
[----:B------:R-:W-:Y:S05]  /*54c0*/  BRA `(.L_x_3004) ;  /* 0x00000008005c7947 */ /* 0x000fea0003800000 */
.L_x_3009:
[----:B------:R-:W0:Y:S02]  /*54d0*/  I2F.F64.U16 R4, R9 ;  /* 0x0000000900047312 */ /* 0x000e240000101800 */
[----:B0-----:R0:W-:Y:S01]  /*54e0*/  STG.E.64 desc[UR36][R2.64], R4 ;  /* 0x0000000402007986 */ /* 0x0011e2000c101b24 */
[----:B------:R-:W-:Y:S05]  /*54f0*/  BRA `(.L_x_3004) ;  /* 0x0000000800507947 */ /* 0x000fea0003800000 */
.L_x_2999:
        /* <DEDUP_REMOVED lines=12> */
.L_x_3014:
        /* <DEDUP_REMOVED lines=17> */
.L_x_3016:
[----:B------:R-:W-:Y:S05]  /*56d0*/  BSYNC.RECONVERGENT B0 ;  /* 0x0000000000007941 */ /* 0x000fea0003800200 */
.L_x_3015:
[----:B------:R0:W-:Y:S01]  /*56e0*/  STG.E.U8 desc[UR36][R2.64], R0 ;  /* 0x0000000002007986 */ /* 0x0001e2000c101124 */
[----:B------:R-:W-:Y:S05]  /*56f0*/  BRA `(.L_x_3004) ;  /* 0x0000000400d07947 */ /* 0x000fea0003800000 */
.L_x_3013:
        /* <DEDUP_REMOVED lines=17> */
[----:B------:R-:W-:-:S07]  /*5810*/  MOV R0, R5 ;  /* 0x0000000500007202 */ /* 0x000fce0000000f00 */
.L_x_3018:
[----:B------:R-:W-:Y:S05]  /*5820*/  BSYNC.RECONVERGENT B0 ;  /* 0x0000000000007941 */ /* 0x000fea0003800200 */
.L_x_3017:
[----:B------:R0:W-:Y:S01]  /*5830*/  STG.E.U8 desc[UR36][R2.64], R0 ;  /* 0x0000000002007986 */ /* 0x0001e2000c101124 */
[----:B------:R-:W-:Y:S05]  /*5840*/  BRA `(.L_x_3004) ;  /* 0x00000004007c7947 */ /* 0x000fea0003800000 */
.L_x_3012:
        /* <DEDUP_REMOVED lines=21> */
.L_x_3020:
[----:B------:R0:W-:Y:S01]  /*59a0*/  STG.E.64 desc[UR36][R2.64], R4 ;  /* 0x0000000402007986 */ /* 0x0001e2000c101b24 */
[----:B------:R-:W-:Y:S05]  /*59b0*/  BRA `(.L_x_3004) ;  /* 0x0000000400207947 */ /* 0x000fea0003800000 */
.L_x_3019:
[----:B------:R0:W-:Y:S01]  /*59c0*/  STG.E desc[UR36][R2.64], R9 ;  /* 0x0000000902007986 */ /* 0x0001e2000c101924 */
[----:B------:R-:W-:Y:S05]  /*59d0*/  BRA `(.L_x_3004) ;  /* 0x0000000400187947 */ /* 0x000fea0003800000 */
.L_x_3011:
        /* <DEDUP_REMOVED lines=8> */
.L_x_3022:
[----:B------:R-:W-:Y:S01]  /*5a60*/  CS2R R6, SRZ ;  /* 0x0000000000067805 */ /* 0x000fe2000001ff00 */
[----:B------:R-:W0:Y:S04]  /*5a70*/  I2F.F64.U16 R4, R9 ;  /* 0x0000000900047312 */ /* 0x000e280000101800 */
[----:B0-----:R4:W-:Y:S01]  /*5a80*/  STG.E.128 desc[UR36][R2.64], R4 ;  /* 0x0000000402007986 */ /* 0x0019e2000c101d24 */
[----:B------:R-:W-:Y:S05]  /*5a90*/  BRA `(.L_x_3004) ;  /* 0x0000000000e87947 */ /* 0x000fea0003800000 */
.L_x_3021:
[----:B------:R-:W-:-:S09]  /*5aa0*/  UISETP.NE.AND UP0, UPT, UR4, 0xf, UPT ;  /* 0x0000000f0400788c */ /* 0x000fd2000bf05270 */
[----:B------:R-:W-:Y:S05]  /*5ab0*/  BRA.U !UP0, `(.L_x_3023) ;  /* 0x0000000108d47547 */ /* 0x000fea000b800000 */
[----:B------:R-:W-:-:S09]  /*5ac0*/  UISETP.NE.AND UP0, UPT, UR4, 0x17, UPT ;  /* 0x000000170400788c */ /* 0x000fd2000bf05270 */
[----:B------:R-:W-:Y:S05]  /*5ad0*/  BRA.U !UP0, `(.L_x_3024) ;  /* 0x0000000108847547 */ /* 0x000fea000b800000 */
[----:B------:R-:W-:-:S09]  /*5ae0*/  UISETP.NE.AND UP0, UPT, UR4, 0x18, UPT ;  /* 0x000000180400788c */ /* 0x000fd2000bf05270 */
[----:B------:R-:W-:Y:S05]  /*5af0*/  BRA.U !UP0, `(.L_x_3025) ;  /* 0x0000000108447547 */ /* 0x000fea000b800000 */
.L_x_3003:
        /* <DEDUP_REMOVED lines=16> */
.L_x_3026:
[----:B------:R-:W-:Y:S05]  /*5c00*/  BRA `(.L_x_3004) ;  /* 0x00000000008c7947 */ /* 0x000fea0003800000 */
.L_x_3025:
        /* <DEDUP_REMOVED lines=11> */
.L_x_3028:
[----:B------:R-:W-:Y:S05]  /*5cc0*/  BSYNC.RECONVERGENT B0 ;  /* 0x0000000000007941 */ /* 0x000fea0003800200 */
.L_x_3027:
[----:B------:R3:W-:Y:S01]  /*5cd0*/  STG.E.U8 desc[UR36][R2.64], R5 ;  /* 0x0000000502007986 */ /* 0x0007e2000c101124 */
[----:B------:R-:W-:Y:S05]  /*5ce0*/  BRA `(.L_x_3004) ;  /* 0x0000000000547947 */ /* 0x000fea0003800000 */
.L_x_3024:
        /* <DEDUP_REMOVED lines=13> */
.L_x_3029:
[----:B------:R-:W-:Y:S02]  /*5dc0*/  ISETP.GT.U32.AND P0, PT, R5, 0x7f800000, PT ;  /* 0x7f8000000500780c */ /* 0x000fe40003f04070 */
[----:B------:R-:W-:-:S04]  /*5dd0*/  MOV R5, 0x7f ;  /* 0x0000007f00057802 */ /* 0x000fc80000000f00 */
[----:B------:R-:W-:-:S05]  /*5de0*/  SEL R5, R5, 0x7c, P0 ;  /* 0x0000007c05057807 */ /* 0x000fca0000000000 */
[----:B------:R2:W-:Y:S01]  /*5df0*/  STG.E.U8 desc[UR36][R2.64], R5 ;  /* 0x0000000502007986 */ /* 0x0005e2000c101124 */
[----:B------:R-:W-:Y:S05]  /*5e00*/  BRA `(.L_x_3004) ;  /* 0x00000000000c7947 */ /* 0x000fea0003800000 */
.L_x_3023:
[----:B------:R-:W0:Y:S02]  /*5e10*/  I2F.U16 R0, R9 ;  /* 0x0000000900007306 */ /* 0x000e240000101000 */
[----:B0-----:R-:W-:-:S05]  /*5e20*/  F2FP.BF16.F32.PACK_AB R0, RZ, R0 ;  /* 0x00000000ff00723e */ /* 0x001fca00000010ff */
[----:B------:R0:W-:Y:S02]  /*5e30*/  STG.E.U16 desc[UR36][R2.64], R0 ;  /* 0x0000000002007986 */ /* 0x0001e4000c101524 */
.L_x_3004:
[----:B------:R-:W-:Y:S05]  /*5e40*/  BSYNC.RECONVERGENT B6 ;  /* 0x0000000000067941 */ /* 0x000fea0003800200 */
.L_x_2998:
[----:B------:R-:W-:-:S07]  /*5e50*/  VIADD R17, R17, 0x80 ;  /* 0x0000008011117836 */ /* 0x000fce0000000000 */
.L_x_2963:
[----:B------:R-:W-:Y:S05]  /*5e60*/  BSYNC.RECONVERGENT B7 ;  /* 0x0000000000077941 */ /* 0x000fea0003800200 */
.L_x_2962:
        /* <DEDUP_REMOVED lines=307> */
.L_x_3032:
[----:B------:R-:W4:Y:S01]  /*71a0*/  LDCU.64 UR6, c[0x0][0x588] ;  /* 0x0000b100ff0677ac */ /* 0x000f220008000a00 */
[----:B------:R-:W-:-:S04]  /*71b0*/  UPRMT UR4, UR41, 0x9910, URZ ;  /* 0x0000991029047896 */ /* 0x000fc800080000ff */
[----:B------:R-:W-:Y:S01]  /*71c0*/  UISETP.GT.AND UP0, UPT, UR4, 0x9, UPT ;  /* 0x000000090400788c */ /* 0x000fe2000bf04270 */
[----:B----4-:R-:W-:-:S04]  /*71d0*/  IADD3 R4, P0, PT, R0, UR6, RZ ;  /* 0x0000000600047c10 */ /* 0x010fc8000ff1e0ff */
[----:B-123--:R-:W-:-:S04]  /*71e0*/  IADD3.X R5, PT, PT, RZ, UR7, RZ, P0, !PT ;  /* 0x00000007ff057c10 */ /* 0x00efc800087fe4ff */
        /* <DEDUP_REMOVED lines=12> */
.L_x_3036:
[----:B------:R-:W-:Y:S02]  /*72b0*/  UMOV UR4, URZ ;  /* 0x000000ff00047c82 */ /* 0x000fe40008000000 */
[----:B------:R-:W-:Y:S01]  /*72c0*/  IMAD.U32 R3, RZ, RZ, UR4 ;  /* 0x00000004ff037e24 */ /* 0x000fe2000f8e00ff */
[----:B------:R-:W-:Y:S06]  /*72d0*/  BRA `(.L_x_3038) ;  /* 0x0000000c00387947 */ /* 0x000fec0003800000 */
.L_x_3035:
        /* <DEDUP_REMOVED lines=8> */
.L_x_3040:
[----:B------:R-:W2:Y:S02]  /*7360*/  LDG.E R3, desc[UR36][R4.64] ;  /* 0x0000002404037981 */ /* 0x000ea4000c1e1900 */
[----:B--2---:R-:W-:Y:S01]  /*7370*/  SHF.R.S32.HI R3, RZ, 0x1f, R3 ;  /* 0x0000001fff037819 */ /* 0x004fe20000011403 */
[----:B------:R-:W-:Y:S06]  /*7380*/  BRA `(.L_x_3038) ;  /* 0x0000000c000c7947 */ /* 0x000fec0003800000 */
.L_x_3039:
[----:B------:R-:W2:Y:S02]  /*7390*/  LDG.E.S16 R3, desc[UR36][R4.64] ;  /* 0x0000002404037981 */ /* 0x000ea4000c1e1700 */
[----:B--2---:R-:W-:Y:S01]  /*73a0*/  SHF.R.S32.HI R3, RZ, 0x1f, R3 ;  /* 0x0000001fff037819 */ /* 0x004fe20000011403 */
[----:B------:R-:W-:Y:S06]  /*73b0*/  BRA `(.L_x_3038) ;  /* 0x0000000c00007947 */ /* 0x000fec0003800000 */
.L_x_3034:
        /* <DEDUP_REMOVED lines=9> */
.L_x_3042:
[----:B------:R-:W2:Y:S02]  /*7450*/  LDG.E.U16 R4, desc[UR36][R4.64] ;  /* 0x0000002404047981 */ /* 0x000ea4000c1e1500 */
[----:B--2---:R-:W-:-:S06]  /*7460*/  HADD2.F32 R2, -RZ, R4.H0_H0 ;  /* 0x20000004ff027230 */ /* 0x004fcc0000004100 */
[----:B------:R-:W1:Y:S02]  /*7470*/  F2I.S64.TRUNC R2, R2 ;  /* 0x0000000200027311 */ /* 0x000e64000020d900 */
[----:B-1----:R-:W-:Y:S05]  /*7480*/  BRA `(.L_x_3038) ;  /* 0x0000000800cc7947 */ /* 0x002fea0003800000 */
.L_x_3041:
        /* <DEDUP_REMOVED lines=9> */
.L_x_3044:
[----:B------:R-:W2:Y:S02]  /*7520*/  LDG.E.U16 R4, desc[UR36][R4.64] ;  /* 0x0000002404047981 */ /* 0x000ea4000c1e1500 */
[----:B--2---:R-:W-:-:S06]  /*7530*/  HADD2.F32 R2, -RZ, R4.H0_H0 ;  /* 0x20000004ff027230 */ /* 0x004fcc0000004100 */
[----:B------:R-:W1:Y:S02]  /*7540*/  F2I.S64.TRUNC R2, R2 ;  /* 0x0000000200027311 */ /* 0x000e64000020d900 */
[----:B-1----:R-:W-:Y:S05]  /*7550*/  BRA `(.L_x_3038) ;  /* 0x0000000800987947 */ /* 0x002fea0003800000 */
.L_x_3043:
[----:B------:R-:W2:Y:S02]  /*7560*/  LDG.E.64 R2, desc[UR36][R4.64] ;  /* 0x0000002404027981 */ /* 0x000ea4000c1e1b00 */
[----:B--2---:R-:W1:Y:S02]  /*7570*/  F2I.S64.F64.TRUNC R2, R2 ;  /* 0x0000000200027311 */ /* 0x004e64000030d900 */
[----:B-1----:R-:W-:Y:S05]  /*7580*/  BRA `(.L_x_3038) ;  /* 0x00000008008c7947 */ /* 0x002fea0003800000 */
.L_x_3033:
        /* <DEDUP_REMOVED lines=9> */
[----:B------:R-:W-:Y:S01]  /*7620*/  MOV R3, UR4 ;  /* 0x0000000400037c02 */ /* 0x000fe20008000f00 */
[----:B------:R-:W-:Y:S06]  /*7630*/  BRA `(.L_x_3038) ;  /* 0x0000000800607947 */ /* 0x000fec0003800000 */
.L_x_3047:
[----:B------:R-:W2:Y:S02]  /*7640*/  LDG.E.64 R4, desc[UR36][R4.64] ;  /* 0x0000002404047981 */ /* 0x000ea4000c1e1b00 */
[----:B--2---:R1:W2:Y:S02]  /*7650*/  F2I.S64.F64.TRUNC R2, R4 ;  /* 0x0000000400027311 */ /* 0x0042a4000030d900 */
[----:B-12---:R-:W-:Y:S05]  /*7660*/  BRA `(.L_x_3038) ;  /* 0x0000000800547947 */ /* 0x006fea0003800000 */
.L_x_3046:
        /* <DEDUP_REMOVED lines=26> */
.L_x_3049:
        /* <DEDUP_REMOVED lines=13> */
.L_x_3048:
[----:B------:R-:W2:Y:S02]  /*78e0*/  LDG.E.U16 R2, desc[UR36][R4.64] ;  /* 0x0000002404027981 */ /* 0x000ea4000c1e1500 */
[----:B--2---:R-:W-:-:S06]  /*78f0*/  SHF.L.U32 R2, R2, 0x10, RZ ;  /* 0x0000001002027819 */ /* 0x004fcc00000006ff */
[----:B------:R-:W1:Y:S02]  /*7900*/  F2I.S64.TRUNC R2, R2 ;  /* 0x0000000200027311 */ /* 0x000e64000020d900 */
[----:B-1----:R-:W-:Y:S05]  /*7910*/  BRA `(.L_x_3038) ;  /* 0x0000000400a87947 */ /* 0x002fea0003800000 */
.L_x_3045:
        /* <DEDUP_REMOVED lines=9> */
[----:B------:R-:W-:Y:S01]  /*79b0*/  IMAD.U32 R3, RZ, RZ, UR4 ;  /* 0x00000004ff037e24 */ /* 0x000fe2000f8e00ff */
[----:B------:R-:W-:Y:S06]  /*79c0*/  BRA `(.L_x_3038) ;  /* 0x00000004007c7947 */ /* 0x000fec0003800000 */
.L_x_3052:
        /* <DEDUP_REMOVED lines=21> */
.L_x_3056:
[----:B------:R-:W-:Y:S05]  /*7b20*/  BSYNC.RECONVERGENT B1 ;  /* 0x0000000000017941 */ /* 0x000fea0003800200 */
.L_x_3055:
[----:B------:R-:W-:Y:S02]  /*7b30*/  SHF.L.U32 R0, R0, 0x14, RZ ;  /* 0x0000001400007819 */ /* 0x000fe400000006ff */
[----:B------:R-:W-:-:S04]  /*7b40*/  LEA R2, R2, 0x3b800000, 0x17 ;  /* 0x3b80000002027811 */ /* 0x000fc800078eb8ff */
[----:B------:R-:W-:-:S07]  /*7b50*/  LOP3.LUT R2, R2, R0, R7, 0xfe, !PT ;  /* 0x0000000002027212 */ /* 0x000fce00078efe07 */
.L_x_3054:
[----:B------:R-:W-:Y:S05]  /*7b60*/  BSYNC.RECONVERGENT B0 ;  /* 0x0000000000007941 */ /* 0x000fea0003800200 */
.L_x_3053:
[----:B------:R-:W2:Y:S02]  /*7b70*/  F2I.S64.TRUNC R2, R2 ;  /* 0x0000000200027311 */ /* 0x000ea4000020d900 */
[----:B--2---:R-:W-:Y:S05]  /*7b80*/  BRA `(.L_x_3038) ;  /* 0x00000004000c7947 */ /* 0x004fea0003800000 */
.L_x_3051:
        /* <DEDUP_REMOVED lines=21> */
.L_x_3060:
[----:B------:R-:W-:Y:S05]  /*7ce0*/  BSYNC.RECONVERGENT B1 ;  /* 0x0000000000017941 */ /* 0x000fea0003800200 */
.L_x_3059:
[----:B------:R-:W-:Y:S01]  /*7cf0*/  IMAD.SHL.U32 R0, R0, 0x200000, RZ ;  /* 0x0020000000007824 */ /* 0x000fe200078e00ff */
[----:B------:R-:W-:-:S04]  /*7d00*/  LEA R2, R2, 0x37800000, 0x17 ;  /* 0x3780000002027811 */ /* 0x000fc800078eb8ff */
[----:B------:R-:W-:-:S07]  /*7d10*/  LOP3.LUT R2, R2, R0, R7, 0xfe, !PT ;  /* 0x0000000002027212 */ /* 0x000fce00078efe07 */
.L_x_3058:
[----:B------:R-:W-:Y:S05]  /*7d20*/  BSYNC.RECONVERGENT B0 ;  /* 0x0000000000007941 */ /* 0x000fea0003800200 */
.L_x_3057:
[----:B------:R-:W2:Y:S02]  /*7d30*/  F2I.S64.TRUNC R2, R2 ;  /* 0x0000000200027311 */ /* 0x000ea4000020d900 */
[----:B--2---:R-:W-:Y:S05]  /*7d40*/  BRA `(.L_x_3038) ;  /* 0x00000000009c7947 */ /* 0x004fea0003800000 */
.L_x_3050:
        /* <DEDUP_REMOVED lines=12> */
[----:B------:R-:W-:Y:S01]  /*7e10*/  @!P0 IMAD.MOV.U32 R2, RZ, RZ, 0x7f800001 ;  /* 0x7f800001ff028424 */ /* 0x000fe200078e00ff */
[----:B------:R-:W-:-:S07]  /*7e20*/  @P0 SHF.L.U32 R2, R4, 0x17, RZ ;  /* 0x0000001704020819 */ /* 0x000fce00000006ff */
.L_x_3064:
[----:B------:R-:W-:Y:S05]  /*7e30*/  BSYNC.RECONVERGENT B0 ;  /* 0x0000000000007941 */ /* 0x000fea0003800200 */
.L_x_3063:
[----:B------:R-:W1:Y:S02]  /*7e40*/  F2I.S64.TRUNC R2, R2 ;  /* 0x0000000200027311 */ /* 0x000e64000020d900 */
[----:B-1----:R-:W-:Y:S05]  /*7e50*/  BRA `(.L_x_3038) ;  /* 0x0000000000587947 */ /* 0x002fea0003800000 */
.L_x_3037:
        /* <DEDUP_REMOVED lines=10> */
[----:B-1----:R-:W-:Y:S01]  /*7f00*/  IMAD.U32 R6, RZ, RZ, UR6 ;  /* 0x00000006ff067e24 */ /* 0x002fe2000f8e00ff */
[----:B------:R-:W-:Y:S01]  /*7f10*/  MOV R7, UR7 ;  /* 0x0000000700077c02 */ /* 0x000fe20008000f00 */
[----:B---3--:R-:W-:Y:S01]  /*7f20*/  IMAD.U32 R10, RZ, RZ, UR8 ;  /* 0x00000008ff0a7e24 */ /* 0x008fe2000f8e00ff */
[----:B------:R-:W-:-:S07]  /*7f30*/  MOV R11, UR9 ;  /* 0x00000009000b7c02 */ /* 0x000fce0008000f00 */
[----:B------:R-:W-:-:S07]  /*7f40*/  LEPC R20, `(.L_x_3065) ;  /* 0x000000001014794e */ /* 0x000fce0000000000 */
[----:B--2---:R-:W-:Y:S05]  /*7f50*/  CALL.ABS.NOINC R2 ;  /* 0x0000000002007343 */ /* 0x004fea0003c00000 */
.L_x_3065:
[----:B------:R-:W-:Y:S01]  /*7f60*/  MOV R3, RZ ;  /* 0x000000ff00037202 */ /* 0x000fe20000000f00 */
[----:B------:R-:W-:Y:S06]  /*7f70*/  BRA `(.L_x_3038) ;  /* 0x0000000000107947 */ /* 0x000fec0003800000 */
.L_x_3062:
[----:B------:R1:W5:Y:S01]  /*7f80*/  LDG.E R3, desc[UR36][R4.64+0x4] ;  /* 0x0000042404037981 */ /* 0x000362000c1e1900 */
[----:B------:R-:W-:Y:S05]  /*7f90*/  BRA `(.L_x_3038) ;  /* 0x0000000000087947 */ /* 0x000fea0003800000 */
.L_x_3061:
[----:B------:R-:W-:Y:S02]  /*7fa0*/  UMOV UR4, URZ ;  /* 0x000000ff00047c82 */ /* 0x000fe40008000000 */
[----:B------:R-:W-:-:S07]  /*7fb0*/  IMAD.U32 R3, RZ, RZ, UR4 ;  /* 0x00000004ff037e24 */ /* 0x000fce000f8e00ff */
.L_x_3038:
[----:B------:R-:W2:Y:S01]  /*7fc0*/  LDCU.64 UR6, c[0x0][0x580] ;  /* 0x0000b000ff0677ac */ /* 0x000ea20008000a00 */
[----:B-----5:R-:W-:Y:S01]  /*7fd0*/  SHF.R.U32.HI R9, RZ, 0x1f, R3 ;  /* 0x0000001fff097819 */ /* 0x020fe20000011603 */
[----:B------:R-:W-:Y:S01]  /*7fe0*/  BSSY.RECONVERGENT B6, `(.L_x_3066) ;  /* 0x00000d3000067945 */ /* 0x000fe20003800200 */
[----:B01----:R-:W-:Y:S01]  /*7ff0*/  MOV R5, RZ ;  /* 0x000000ff00057202 */ /* 0x003fe20000000f00 */
[----:B------:R-:W-:Y:S02]  /*8000*/  UPRMT UR4, UR40, 0x9910, URZ ;  /* 0x0000991028047896 */ /* 0x000fe400080000ff */
[----:B------:R-:W-:Y:S02]  /*8010*/  IMAD.MOV.U32 R4, RZ, RZ, R9 ;  /* 0x000000ffff047224 */ /* 0x000fe400078e0009 */
        /* <DEDUP_REMOVED lines=14> */
.L_x_3070:
[----:B------:R0:W-:Y:S01]  /*8100*/  STG.E.U8 desc[UR36][R2.64], R9 ;  /* 0x0000000902007986 */ /* 0x0001e2000c101124 */
[----:B------:R-:W-:Y:S05]  /*8110*/  BRA `(.L_x_3072) ;  /* 0x0000000800fc7947 */ /* 0x000fea0003800000 */
.L_x_3069:
        /* <DEDUP_REMOVED lines=8> */
.L_x_3074:
[----:B------:R0:W-:Y:S01]  /*81a0*/  STG.E desc[UR36][R2.64], R9 ;  /* 0x0000000902007986 */ /* 0x0001e2000c101924 */
[----:B------:R-:W-:Y:S05]  /*81b0*/  BRA `(.L_x_3072) ;  /* 0x0000000800d47947 */ /* 0x000fea0003800000 */
.L_x_3073:
[----:B------:R0:W-:Y:S01]  /*81c0*/  STG.E.U16 desc[UR36][R2.64], R9 ;  /* 0x0000000902007986 */ /* 0x0001e2000c101524 */
[----:B------:R-:W-:Y:S05]  /*81d0*/  BRA `(.L_x_3072) ;  /* 0x0000000800cc7947 */ /* 0x000fea0003800000 */
.L_x_3068:
        /* <DEDUP_REMOVED lines=9> */
.L_x_3076:
[----:B------:R-:W0:Y:S02]  /*8270*/  I2F.U16 R0, R9 ;  /* 0x0000000900007306 */ /* 0x000e240000101000 */
[----:B0-----:R-:W-:-:S05]  /*8280*/  F2FP.F16.F32.PACK_AB R0, RZ, R0 ;  /* 0x00000000ff00723e */ /* 0x001fca00000000ff */
[----:B------:R0:W-:Y:S01]  /*8290*/  STG.E.U16 desc[UR36][R2.64], R0 ;  /* 0x0000000002007986 */ /* 0x0001e2000c101524 */
[----:B------:R-:W-:Y:S05]  /*82a0*/  BRA `(.L_x_3072) ;  /* 0x0000000800987947 */ /* 0x000fea0003800000 */
.L_x_3075:
        /* <DEDUP_REMOVED lines=10> */
.L_x_3078:
[----:B------:R-:W0:Y:S02]  /*8350*/  I2F.U16 R9, R9 ;  /* 0x0000000900097306 */ /* 0x000e240000101000 */
[----:B0-----:R-:W-:-:S04]  /*8360*/  F2FP.F16.F32.PACK_AB R5, RZ, R9 ;  /* 0x00000009ff05723e */ /* 0x001fc800000000ff */
[----:B------:R-:W-:-:S05]  /*8370*/  PRMT R5, R5, 0x5410, RZ ;  /* 0x0000541005057816 */ /* 0x000fca00000000ff */
[----:B------:R0:W-:Y:S01]  /*8380*/  STG.E desc[UR36][R2.64], R5 ;  /* 0x0000000502007986 */ /* 0x0001e2000c101924 */
[----:B------:R-:W-:Y:S05]  /*8390*/  BRA `(.L_x_3072) ;  /* 0x00000008005c7947 */ /* 0x000fea0003800000 */
.L_x_3077:
[----:B------:R-:W0:Y:S02]  /*83a0*/  I2F.F64.U16 R4, R9 ;  /* 0x0000000900047312 */ /* 0x000e240000101800 */
[----:B0-----:R0:W-:Y:S01]  /*83b0*/  STG.E.64 desc[UR36][R2.64], R4 ;  /* 0x0000000402007986 */ /* 0x0011e2000c101b24 */
[----:B------:R-:W-:Y:S05]  /*83c0*/  BRA `(.L_x_3072) ;  /* 0x0000000800507947 */ /* 0x000fea0003800000 */
.L_x_3067:
        /* <DEDUP_REMOVED lines=12> */
.L_x_3082:
        /* <DEDUP_REMOVED lines=17> */
.L_x_3084:
[----:B------:R-:W-:Y:S05]  /*85a0*/  BSYNC.RECONVERGENT B0 ;  /* 0x0000000000007941 */ /* 0x000fea0003800200 */
.L_x_3083:
[----:B------:R0:W-:Y:S01]  /*85b0*/  STG.E.U8 desc[UR36][R2.64], R0 ;  /* 0x0000000002007986 */ /* 0x0001e2000c101124 */
[----:B------:R-:W-:Y:S05]  /*85c0*/  BRA `(.L_x_3072) ;  /* 0x0000000400d07947 */ /* 0x000fea0003800000 */
.L_x_3081:
        /* <DEDUP_REMOVED lines=18> */
.L_x_3086:
[----:B------:R-:W-:Y:S05]  /*86f0*/  BSYNC.RECONVERGENT B0 ;  /* 0x0000000000007941 */ /* 0x000fea0003800200 */
.L_x_3085:
[----:B------:R0:W-:Y:S01]  /*8700*/  STG.E.U8 desc[UR36][R2.64], R0 ;  /* 0x0000000002007986 */ /* 0x0001e2000c101124 */
[----:B------:R-:W-:Y:S05]  /*8710*/  BRA `(.L_x_3072) ;  /* 0x00000004007c7947 */ /* 0x000fea0003800000 */
.L_x_3080:
        /* <DEDUP_REMOVED lines=21> */
.L_x_3088:
[----:B------:R0:W-:Y:S01]  /*8870*/  STG.E.64 desc[UR36][R2.64], R4 ;  /* 0x0000000402007986 */ /* 0x0001e2000c101b24 */
[----:B------:R-:W-:Y:S05]  /*8880*/  BRA `(.L_x_3072) ;  /* 0x0000000400207947 */ /* 0x000fea0003800000 */
.L_x_3087:
[----:B------:R0:W-:Y:S01]  /*8890*/  STG.E desc[UR36][R2.64], R9 ;  /* 0x0000000902007986 */ /* 0x0001e2000c101924 */
[----:B------:R-:W-:Y:S05]  /*88a0*/  BRA `(.L_x_3072) ;  /* 0x0000000400187947 */ /* 0x000fea0003800000 */
.L_x_3079:
        /* <DEDUP_REMOVED lines=8> */
.L_x_3090:
[----:B------:R-:W-:Y:S01]  /*8930*/  CS2R R6, SRZ ;  /* 0x0000000000067805 */ /* 0x000fe2000001ff00 */
[----:B------:R-:W0:Y:S04]  /*8940*/  I2F.F64.U16 R4, R9 ;  /* 0x0000000900047312 */ /* 0x000e280000101800 */
[----:B0-----:R4:W-:Y:S01]  /*8950*/  STG.E.128 desc[UR36][R2.64], R4 ;  /* 0x0000000402007986 */ /* 0x0019e2000c101d24 */
[----:B------:R-:W-:Y:S05]  /*8960*/  BRA `(.L_x_3072) ;  /* 0x0000000000e87947 */ /* 0x000fea0003800000 */
.L_x_3089:
[----:B------:R-:W-:-:S09]  /*8970*/  UISETP.NE.AND UP0, UPT, UR4, 0xf, UPT ;  /* 0x0000000f0400788c */ /* 0x000fd2000bf05270 */
[----:B------:R-:W-:Y:S05]  /*8980*/  BRA.U !UP0, `(.L_x_3091) ;  /* 0x0000000108d47547 */ /* 0x000fea000b800000 */
[----:B------:R-:W-:-:S09]  /*8990*/  UISETP.NE.AND UP0, UPT, UR4, 0x17, UPT ;  /* 0x000000170400788c */ /* 0x000fd2000bf05270 */
[----:B------:R-:W-:Y:S05]  /*89a0*/  BRA.U !UP0, `(.L_x_3092) ;  /* 0x0000000108847547 */ /* 0x000fea000b800000 */
[----:B------:R-:W-:-:S09]  /*89b0*/  UISETP.NE.AND UP0, UPT, UR4, 0x18, UPT ;  /* 0x000000180400788c */ /* 0x000fd2000bf05270 */
[----:B------:R-:W-:Y:S05]  /*89c0*/  BRA.U !UP0, `(.L_x_3093) ;  /* 0x0000000108447547 */ /* 0x000fea000b800000 */
.L_x_3071:
[----:B------:R-:W-:Y:S01]  /*89d0*/  MOV R0, 0x0 ;  /* 0x0000000000007802 */ /* 0x000fe20000000f00 */
[----:B------:R-:W0:Y:S01]  /*89e0*/  LDCU.64 UR4, c[0x4][0x198] ;  /* 0x01003300ff0477ac */ /* 0x000e220008000a00 */
[----:B------:R-:W-:Y:S02]  /*89f0*/  HFMA2 R8, -RZ, RZ, 0, 6.020069122314453125e-06 ;  /* 0x00000065ff087431 */ /* 0x000fe400000001ff */
        /* <DEDUP_REMOVED lines=13> */
.L_x_3094:
[----:B------:R-:W-:Y:S05]  /*8ad0*/  BRA `(.L_x_3072) ;  /* 0x00000000008c7947 */ /* 0x000fea0003800000 */
.L_x_3093:
        /* <DEDUP_REMOVED lines=11> */
.L_x_3096:
[----:B------:R-:W-:Y:S05]  /*8b90*/  BSYNC.RECONVERGENT B0 ;  /* 0x0000000000007941 */ /* 0x000fea0003800200 */
.L_x_3095:
[----:B------:R3:W-:Y:S01]  /*8ba0*/  STG.E.U8 desc[UR36][R2.64], R5 ;  /* 0x0000000502007986 */ /* 0x0007e2000c101124 */
[----:B------:R-:W-:Y:S05]  /*8bb0*/  BRA `(.L_x_3072) ;  /* 0x0000000000547947 */ /* 0x000fea0003800000 */
.L_x_3092:
        /* <DEDUP_REMOVED lines=13> */
.L_x_3097:
[----:B------:R-:W-:Y:S01]  /*8c90*/  ISETP.GT.U32.AND P0, PT, R5, 0x7f800000, PT ;  /* 0x7f8000000500780c */ /* 0x000fe20003f04070 */
[----:B------:R-:W-:-:S05]  /*8ca0*/  HFMA2 R5, -RZ, RZ, 0, 7.569789886474609375e-06 ;  /* 0x0000007fff057431 */ /* 0x000fca00000001ff */
[----:B------:R-:W-:-:S05]  /*8cb0*/  SEL R5, R5, 0x7c, P0 ;  /* 0x0000007c05057807 */ /* 0x000fca0000000000 */
[----:B------:R2:W-:Y:S01]  /*8cc0*/  STG.E.U8 desc[UR36][R2.64], R5 ;  /* 0x0000000502007986 */ /* 0x0005e2000c101124 */
[----:B------:R-:W-:Y:S05]  /*8cd0*/  BRA `(.L_x_3072) ;  /* 0x00000000000c7947 */ /* 0x000fea0003800000 */
.L_x_3091:
[----:B------:R-:W0:Y:S02]  /*8ce0*/  I2F.U16 R0, R9 ;  /* 0x0000000900007306 */ /* 0x000e240000101000 */
[----:B0-----:R-:W-:-:S05]  /*8cf0*/  F2FP.BF16.F32.PACK_AB R0, RZ, R0 ;  /* 0x00000000ff00723e */ /* 0x001fca00000010ff */
[----:B------:R0:W-:Y:S02]  /*8d00*/  STG.E.U16 desc[UR36][R2.64], R0 ;  /* 0x0000000002007986 */ /* 0x0001e4000c101524 */
.L_x_3072:
[----:B------:R-:W-:Y:S05]  /*8d10*/  BSYNC.RECONVERGENT B6 ;  /* 0x0000000000067941 */ /* 0x000fea0003800200 */
.L_x_3066:
[----:B------:R-:W-:-:S07]  /*8d20*/  VIADD R17, R17, 0x80 ;  /* 0x0000008011117836 */ /* 0x000fce0000000000 */
.L_x_3031:
[----:B------:R-:W-:Y:S05]  /*8d30*/  BSYNC.RECONVERGENT B7 ;  /* 0x0000000000077941 */ /* 0x000fea0003800200 */
.L_x_3030:
[----:B------:R-:W5:Y:S02]  /*8d40*/  LDCU UR4, c[0x0][0x380] ;  /* 0x00007000ff0477ac */ /* 0x000f640008000800 */
[----:B-----5:R-:W-:-:S13]  /*8d50*/  ISETP.GE.AND P0, PT, R17, UR4, PT ;  /* 0x0000000411007c0c */ /* 0x020fda000bf06270 */
[----:B------:R-:W-:Y:S05]  /*8d60*/  @P0 EXIT ;  /* 0x000000000000094d */ /* 0x000fea0003800000 */
[----:B------:R-:W5:Y:S01]  /*8d70*/  LDCU UR4, c[0x0][0x388] ;  /* 0x00007100ff0477ac */ /* 0x000f620008000800 */
[----:B0-----:R-:W-:Y:S01]  /*8d80*/  MOV R0, RZ ;  /* 0x000000ff00007202 */ /* 0x001fe20000000f00 */
[----:B------:R-:W-:Y:S01]  /*8d90*/  IMAD.MOV.U32 R16, RZ, RZ, RZ ;  /* 0x000000ffff107224 */ /* 0x000fe200078e00ff */
[----:B-----5:R-:W-:-:S09]  /*8da0*/  UISETP.NE.AND UP0, UPT, UR4, URZ, UPT ;  /* 0x000000ff0400728c */ /* 0x020fd2000bf05270 */
[----:B------:R-:W-:Y:S05]  /*8db0*/  BRA.U !UP0, `(.L_x_3098) ;  /* 0x0000001108a87547 */ /* 0x000fea000b800000 */
[----:B------:R-:W1:Y:S01]  /*8dc0*/  LDCU.64 UR4, c[0x0][0x390] ;  /* 0x00007200ff0477ac */ /* 0x000e620008000a00 */
[----:B------:R-:W-:Y:S01]  /*8dd0*/  HFMA2 R16, -RZ, RZ, 0, 0 ;  /* 0x00000000ff107431 */ /* 0x000fe200000001ff */
        /* <DEDUP_REMOVED lines=296> */
.L_x_3098:
[----:B------:R-:W4:Y:S01]  /*a060*/  LDCU.128 UR8, c[0x0][0x580] ;  /* 0x0000b000ff0877ac */ /* 0x000f220008000c00 */
[----:B------:R-:W-:-:S04]  /*a070*/  UPRMT UR4, UR41, 0x9910, URZ ;  /* 0x0000991029047896 */ /* 0x000fc800080000ff */
[----:B------:R-:W-:Y:S01]  /*a080*/  UISETP.GT.AND UP0, UPT, UR4, 0x9, UPT ;  /* 0x000000090400788c */ /* 0x000fe2000bf04270 */
[----:B----4-:R-:W-:Y:S02]  /*a090*/  IADD3 R4, P1, PT, R0, UR10, RZ ;  /* 0x0000000a00047c10 */ /* 0x010fe4000ff3e0ff */
[----:B------:R-:W-:-:S03]  /*a0a0*/  IADD3 R16, P0, PT, R16, UR8, RZ ;  /* 0x0000000810107c10 */ /* 0x000fc6000ff1e0ff */
[----:B-123--:R-:W-:Y:S01]  /*a0b0*/  IMAD.X R5, RZ, RZ, UR11, P1 ;  /* 0x0000000bff057e24 */ /* 0x00efe200088e06ff */
        /* <DEDUP_REMOVED lines=13> */
.L_x_3102:
[----:B------:R-:W-:Y:S02]  /*a190*/  UMOV UR4, URZ ;  /* 0x000000ff00047c82 */ /* 0x000fe40008000000 */
[----:B------:R-:W-:Y:S01]  /*a1a0*/  MOV R3, UR4 ;  /* 0x0000000400037c02 */ /* 0x000fe20008000f00 */
[----:B------:R-:W-:Y:S06]  /*a1b0*/  BRA `(.L_x_3104) ;  /* 0x0000000c00387947 */ /* 0x000fec0003800000 */
.L_x_3101:
        /* <DEDUP_REMOVED lines=8> */
.L_x_3106:
[----:B------:R-:W2:Y:S02]  /*a240*/  LDG.E R3, desc[UR36][R4.64] ;  /* 0x0000002404037981 */ /* 0x000ea4000c1e1900 */
[----:B--2---:R-:W-:Y:S01]  /*a250*/  SHF.R.S32.HI R3, RZ, 0x1f, R3 ;  /* 0x0000001fff037819 */ /* 0x004fe20000011403 */
[----:B------:R-:W-:Y:S06]  /*a260*/  BRA `(.L_x_3104) ;  /* 0x0000000c000c7947 */ /* 0x000fec0003800000 */
.L_x_3105:
[----:B------:R-:W2:Y:S02]  /*a270*/  LDG.E.S16 R3, desc[UR36][R4.64] ;  /* 0x0000002404037981 */ /* 0x000ea4000c1e1700 */
[----:B--2---:R-:W-:Y:S01]  /*a280*/  SHF.R.S32.HI R3, RZ, 0x1f, R3 ;  /* 0x0000001fff037819 */ /* 0x004fe20000011403 */
[----:B------:R-:W-:Y:S06]  /*a290*/  BRA `(.L_x_3104) ;  /* 0x0000000c00007947 */ /* 0x000fec0003800000 */
.L_x_3100:
        /* <DEDUP_REMOVED lines=9> */
.L_x_3108:
[----:B------:R-:W2:Y:S02]  /*a330*/  LDG.E.U16 R4, desc[UR36][R4.64] ;  /* 0x0000002404047981 */ /* 0x000ea4000c1e1500 */
[----:B--2---:R-:W-:-:S06]  /*a340*/  HADD2.F32 R2, -RZ, R4.H0_H0 ;  /* 0x20000004ff027230 */ /* 0x004fcc0000004100 */
[----:B------:R-:W1:Y:S02]  /*a350*/  F2I.S64.TRUNC R2, R2 ;  /* 0x0000000200027311 */ /* 0x000e64000020d900 */
[----:B-1----:R-:W-:Y:S05]  /*a360*/  BRA `(.L_x_3104) ;  /* 0x0000000800cc7947 */ /* 0x002fea0003800000 */
.L_x_3107:
        /* <DEDUP_REMOVED lines=9> */
.L_x_3110:
[----:B------:R-:W2:Y:S02]  /*a400*/  LDG.E.U16 R4, desc[UR36][R4.64] ;  /* 0x0000002404047981 */ /* 0x000ea4000c1e1500 */
[----:B--2---:R-:W-:-:S06]  /*a410*/  HADD2.F32 R2, -RZ, R4.H0_H0 ;  /* 0x20000004ff027230 */ /* 0x004fcc0000004100 */
[----:B------:R-:W1:Y:S02]  /*a420*/  F2I.S64.TRUNC R2, R2 ;  /* 0x0000000200027311 */ /* 0x000e64000020d900 */
[----:B-1----:R-:W-:Y:S05]  /*a430*/  BRA `(.L_x_3104) ;  /* 0x0000000800987947 */ /* 0x002fea0003800000 */
.L_x_3109:
[----:B------:R-:W2:Y:S02]  /*a440*/  LDG.E.64 R2, desc[UR36][R4.64] ;  /* 0x0000002404027981 */ /* 0x000ea4000c1e1b00 */
[----:B--2---:R-:W1:Y:S02]  /*a450*/  F2I.S64.F64.TRUNC R2, R2 ;  /* 0x0000000200027311 */ /* 0x004e64000030d900 */
[----:B-1----:R-:W-:Y:S05]  /*a460*/  BRA `(.L_x_3104) ;  /* 0x00000008008c7947 */ /* 0x002fea0003800000 */
.L_x_3099:
        /* <DEDUP_REMOVED lines=11> */
.L_x_3113:
[----:B------:R-:W2:Y:S02]  /*a520*/  LDG.E.64 R4, desc[UR36][R4.64] ;  /* 0x0000002404047981 */ /* 0x000ea4000c1e1b00 */
[----:B--2---:R2:W3:Y:S02]  /*a530*/  F2I.S64.F64.TRUNC R2, R4 ;  /* 0x0000000400027311 */ /* 0x0044e4000030d900 */
[----:B--23--:R-:W-:Y:S05]  /*a540*/  BRA `(.L_x_3104) ;  /* 0x0000000800547947 */ /* 0x00cfea0003800000 */
.L_x_3112:
        /* <DEDUP_REMOVED lines=23> */
[----:B------:R-:W-:-:S06]  /*a6c0*/  LOP3.LUT R2, R3, 0x80000000, R0, 0xf8, !PT ;  /* 0x8000000003027812 */ /* 0x000fcc00078ef800 */
[----:B------:R-:W2:Y:S02]  /*a6d0*/  F2I.S64.TRUNC R2, R2 ;  /* 0x0000000200027311 */ /* 0x000ea4000020d900 */
[----:B--2---:R-:W-:Y:S05]  /*a6e0*/  BRA `(.L_x_3104) ;  /* 0x0000000400ec7947 */ /* 0x004fea0003800000 */
.L_x_3115:
        /* <DEDUP_REMOVED lines=11> */
[----:B------:R2:W3:Y:S02]  /*a7a0*/  F2I.S64.TRUNC R2, R0 ;  /* 0x0000000000027311 */ /* 0x0004e4000020d900 */
[----:B--23--:R-:W-:Y:S05]  /*a7b0*/  BRA `(.L_x_3104) ;  /* 0x0000000400b87947 */ /* 0x00cfea0003800000 */
.L_x_3114:
[----:B------:R-:W2:Y:S02]  /*a7c0*/  LDG.E.U16 R2, desc[UR36][R4.64] ;  /* 0x0000002404027981 */ /* 0x000ea4000c1e1500 */
[----:B--2---:R-:W-:-:S06]  /*a7d0*/  IMAD.U32 R2, R2, 0x10000, RZ ;  /* 0x0001000002027824 */ /* 0x004fcc00078e00ff */
[----:B------:R-:W2:Y:S02]  /*a7e0*/  F2I.S64.TRUNC R2, R2 ;  /* 0x0000000200027311 */ /* 0x000ea4000020d900 */
[----:B--2---:R-:W-:Y:S05]  /*a7f0*/  BRA `(.L_x_3104) ;  /* 0x0000000400a87947 */ /* 0x004fea0003800000 */
.L_x_3111:
        /* <DEDUP_REMOVED lines=11> */
.L_x_3118:
        /* <DEDUP_REMOVED lines=21> */
.L_x_3122:
[----:B------:R-:W-:Y:S05]  /*aa00*/  BSYNC.RECONVERGENT B1 ;  /* 0x0000000000017941 */ /* 0x000fea0003800200 */
.L_x_3121:
[----:B------:R-:W-:Y:S01]  /*aa10*/  IMAD.SHL.U32 R0, R0, 0x100000, RZ ;  /* 0x0010000000007824 */ /* 0x000fe200078e00ff */
[----:B------:R-:W-:-:S04]  /*aa20*/  LEA R2, R2, 0x3b800000, 0x17 ;  /* 0x3b80000002027811 */ /* 0x000fc800078eb8ff */
[----:B------:R-:W-:-:S07]  /*aa30*/  LOP3.LUT R2, R2, R0, R7, 0xfe, !PT ;  /* 0x0000000002027212 */ /* 0x000fce00078efe07 */
.L_x_3120:
[----:B------:R-:W-:Y:S05]  /*aa40*/  BSYNC.RECONVERGENT B0 ;  /* 0x0000000000007941 */ /* 0x000fea0003800200 */
.L_x_3119:
[----:B------:R-:W2:Y:S02]  /*aa50*/  F2I.S64.TRUNC R2, R2 ;  /* 0x0000000200027311 */ /* 0x000ea4000020d900 */
[----:B--2---:R-:W-:Y:S05]  /*aa60*/  BRA `(.L_x_3104) ;  /* 0x00000004000c7947 */ /* 0x004fea0003800000 */
.L_x_3117:
        /* <DEDUP_REMOVED lines=21> */
.L_x_3126:
[----:B------:R-:W-:Y:S05]  /*abc0*/  BSYNC.RECONVERGENT B1 ;  /* 0x0000000000017941 */ /* 0x000fea0003800200 */
.L_x_3125:
[----:B------:R-:W-:Y:S02]  /*abd0*/  SHF.L.U32 R0, R0, 0x15, RZ ;  /* 0x0000001500007819 */ /* 0x000fe400000006ff */
[----:B------:R-:W-:-:S04]  /*abe0*/  LEA R2, R2, 0x37800000, 0x17 ;  /* 0x3780000002027811 */ /* 0x000fc800078eb8ff */
[----:B------:R-:W-:-:S07]  /*abf0*/  LOP3.LUT R2, R2, R0, R7, 0xfe, !PT ;  /* 0x0000000002027212 */ /* 0x000fce00078efe07 */
.L_x_3124:
[----:B------:R-:W-:Y:S05]  /*ac00*/  BSYNC.RECONVERGENT B0 ;  /* 0x0000000000007941 */ /* 0x000fea0003800200 */
.L_x_3123:
[----:B------:R-:W2:Y:S02]  /*ac10*/  F2I.S64.TRUNC R2, R2 ;  /* 0x0000000200027311 */ /* 0x000ea4000020d900 */
[----:B--2---:R-:W-:Y:S05]  /*ac20*/  BRA `(.L_x_3104) ;  /* 0x00000000009c7947 */ /* 0x004fea0003800000 */
.L_x_3116:
        /* <DEDUP_REMOVED lines=14> */
.L_x_3130:
[----:B------:R-:W-:Y:S05]  /*ad10*/  BSYNC.RECONVERGENT B0 ;  /* 0x0000000000007941 */ /* 0x000fea0003800200 */
.L_x_3129:
[----:B------:R-:W2:Y:S02]  /*ad20*/  F2I.S64.TRUNC R2, R2 ;  /* 0x0000000200027311 */ /* 0x000ea4000020d900 */
[----:B--2---:R-:W-:Y:S05]  /*ad30*/  BRA `(.L_x_3104) ;  /* 0x0000000000587947 */ /* 0x004fea0003800000 */
.L_x_3103:
        /* <DEDUP_REMOVED lines=16> */
.L_x_3131:
[----:B------:R-:W-:Y:S01]  /*ae40*/  IMAD.MOV.U32 R3, RZ, RZ, RZ ;  /* 0x000000ffff037224 */ /* 0x000fe200078e00ff */
[----:B------:R-:W-:Y:S06]  /*ae50*/  BRA `(.L_x_3104) ;  /* 0x0000000000107947 */ /* 0x000fec0003800000 */
.L_x_3128:
[----:B------:R1:W5:Y:S01]  /*ae60*/  LDG.E R3, desc[UR36][R4.64+0x4] ;  /* 0x0000042404037981 */ /* 0x000362000c1e1900 */
[----:B------:R-:W-:Y:S05]  /*ae70*/  BRA `(.L_x_3104) ;  /* 0x0000000000087947 */ /* 0x000fea0003800000 */
.L_x_3127:
[----:B------:R-:W-:Y:S02]  /*ae80*/  UMOV UR4, URZ ;  /* 0x000000ff00047c82 */ /* 0x000fe40008000000 */
[----:B------:R-:W-:-:S07]  /*ae90*/  MOV R3, UR4 ;  /* 0x0000000400037c02 */ /* 0x000fce0008000f00 */
.L_x_3104:
[----:B------:R-:W-:Y:S01]  /*aea0*/  UPRMT UR4, UR40, 0x9910, URZ ;  /* 0x0000991028047896 */ /* 0x000fe200080000ff */
[----:B01---5:R-:W-:Y:S01]  /*aeb0*/  SHF.R.U32.HI R5, RZ, 0x1f, R3 ;  /* 0x0000001fff057819 */ /* 0x023fe20000011603 */
[----:B------:R-:W-:Y:S02]  /*aec0*/  HFMA2 R3, -RZ, RZ, 0, 0 ;  /* 0x00000000ff037431 */ /* 0x000fe400000001ff */
[----:B------:R-:W-:Y:S02]  /*aed0*/  UISETP.GT.AND UP0, UPT, UR4, 0x9, UPT ;  /* 0x000000090400788c */ /* 0x000fe4000bf04270 */
[----:B------:R-:W-:-:S07]  /*aee0*/  IMAD.MOV.U32 R2, RZ, RZ, R5 ;  /* 0x000000ffff027224 */ /* 0x000fce00078e0005 */
        /* <DEDUP_REMOVED lines=11> */
.L_x_3135:
[----:B------:R-:W-:Y:S01]  /*afa0*/  STG.E.U8 desc[UR36][R16.64], R5 ;  /* 0x0000000510007986 */ /* 0x000fe2000c101124 */
[----:B------:R-:W-:Y:S05]  /*afb0*/  EXIT ;  /* 0x000000000000794d */ /* 0x000fea0003800000 */
.L_x_3134:
[----:B------:R-:W-:-:S09]  /*afc0*/  UISETP.NE.AND UP0, UPT, UR4, 0x2, UPT ;  /* 0x000000020400788c */ /* 0x000fd2000bf05270 */
[----:B------:R-:W-:Y:S05]  /*afd0*/  BRA.U !UP0, `(.L_x_3137) ;  /* 0x0000000108207547 */ /* 0x000fea000b800000 */
[----:B------:R-:W-:-:S09]  /*afe0*/  UISETP.NE.AND UP0, UPT, UR4, 0x3, UPT ;  /* 0x000000030400788c */ /* 0x000fd2000bf05270 */
[----:B------:R-:W-:Y:S05]  /*aff0*/  BRA.U !UP0, `(.L_x_3138) ;  /* 0x0000000108107547 */ /* 0x000fea000b800000 */
[----:B------:R-:W-:-:S09]  /*b000*/  UISETP.NE.AND UP0, UPT, UR4, 0x4, UPT ;  /* 0x000000040400788c */ /* 0x000fd2000bf05270 */
[----:B------:R-:W-:Y:S05]  /*b010*/  BRA.U UP0, `(.L_x_3136) ;  /* 0x0000000900147547 */ /* 0x000fea000b800000 */
[----:B------:R-:W-:Y:S01]  /*b020*/  STG.E.64 desc[UR36][R16.64], R2 ;  /* 0x0000000210007986 */ /* 0x000fe2000c101b24 */
[----:B------:R-:W-:Y:S05]  /*b030*/  EXIT ;  /* 0x000000000000794d */ /* 0x000fea0003800000 */
.L_x_3138:
[----:B------:R-:W-:Y:S01]  /*b040*/  STG.E desc[UR36][R16.64], R5 ;  /* 0x0000000510007986 */ /* 0x000fe2000c101924 */
[----:B------:R-:W-:Y:S05]  /*b050*/  EXIT ;  /* 0x000000000000794d */ /* 0x000fea0003800000 */
.L_x_3137:
[----:B------:R-:W-:Y:S01]  /*b060*/  STG.E.U16 desc[UR36][R16.64], R5 ;  /* 0x0000000510007986 */ /* 0x000fe2000c101524 */
[----:B------:R-:W-:Y:S05]  /*b070*/  EXIT ;  /* 0x000000000000794d */ /* 0x000fea0003800000 */
.L_x_3133:
        /* <DEDUP_REMOVED lines=9> */
.L_x_3140:
[----:B------:R-:W0:Y:S02]  /*b110*/  I2F.U16 R0, R5 ;  /* 0x0000000500007306 */ /* 0x000e240000101000 */
[----:B0-----:R-:W-:-:S05]  /*b120*/  F2FP.F16.F32.PACK_AB R0, RZ, R0 ;  /* 0x00000000ff00723e */ /* 0x001fca00000000ff */
[----:B------:R-:W-:Y:S01]  /*b130*/  STG.E.U16 desc[UR36][R16.64], R0 ;  /* 0x0000000010007986 */ /* 0x000fe2000c101524 */
[----:B------:R-:W-:Y:S05]  /*b140*/  EXIT ;  /* 0x000000000000794d */ /* 0x000fea0003800000 */
.L_x_3139:
        /* <DEDUP_REMOVED lines=10> */
.L_x_3142:
[----:B------:R-:W0:Y:S02]  /*b1f0*/  I2F.U16 R5, R5 ;  /* 0x0000000500057306 */ /* 0x000e240000101000 */
[----:B0-----:R-:W-:-:S04]  /*b200*/  F2FP.F16.F32.PACK_AB R3, RZ, R5 ;  /* 0x00000005ff03723e */ /* 0x001fc800000000ff */
[----:B------:R-:W-:-:S05]  /*b210*/  PRMT R3, R3, 0x5410, RZ ;  /* 0x0000541003037816 */ /* 0x000fca00000000ff */
[----:B------:R-:W-:Y:S01]  /*b220*/  STG.E desc[UR36][R16.64], R3 ;  /* 0x0000000310007986 */ /* 0x000fe2000c101924 */
[----:B------:R-:W-:Y:S05]  /*b230*/  EXIT ;  /* 0x000000000000794d */ /* 0x000fea0003800000 */
.L_x_3141:
[----:B------:R-:W0:Y:S02]  /*b240*/  I2F.F64.U16 R2, R5 ;  /* 0x0000000500027312 */ /* 0x000e240000101800 */
[----:B0-----:R-:W-:Y:S01]  /*b250*/  STG.E.64 desc[UR36][R16.64], R2 ;  /* 0x0000000210007986 */ /* 0x001fe2000c101b24 */
[----:B------:R-:W-:Y:S05]  /*b260*/  EXIT ;  /* 0x000000000000794d */ /* 0x000fea0003800000 */
.L_x_3132:
        /* <DEDUP_REMOVED lines=12> */
.L_x_3146:
        /* <DEDUP_REMOVED lines=16> */
.L_x_3149:
[----:B------:R-:W-:-:S07]  /*b430*/  PRMT R8, R0, 0x7610, R8 ;  /* 0x0000761000087816 */ /* 0x000fce0000000008 */
.L_x_3148:
[----:B------:R-:W-:Y:S05]  /*b440*/  BSYNC.RECONVERGENT B0 ;  /* 0x0000000000007941 */ /* 0x000fea0003800200 */
.L_x_3147:
[----:B------:R-:W-:Y:S01]  /*b450*/  STG.E.U8 desc[UR36][R16.64], R8 ;  /* 0x0000000810007986 */ /* 0x000fe2000c101124 */
[----:B------:R-:W-:Y:S05]  /*b460*/  EXIT ;  /* 0x000000000000794d */ /* 0x000fea0003800000 */
.L_x_3145:
        /* <DEDUP_REMOVED lines=17> */
.L_x_3152:
[----:B------:R-:W-:-:S07]  /*b580*/  PRMT R8, R0, 0x7610, R8 ;  /* 0x0000761000087816 */ /* 0x000fce0000000008 */
.L_x_3151:
[----:B------:R-:W-:Y:S05]  /*b590*/  BSYNC.RECONVERGENT B0 ;  /* 0x0000000000007941 */ /* 0x000fea0003800200 */
.L_x_3150:
[----:B------:R-:W-:Y:S01]  /*b5a0*/  STG.E.U8 desc[UR36][R16.64], R8 ;  /* 0x0000000810007986 */ /* 0x000fe2000c101124 */
[----:B------:R-:W-:Y:S05]  /*b5b0*/  EXIT ;  /* 0x000000000000794d */ /* 0x000fea0003800000 */
.L_x_3144:
        /* <DEDUP_REMOVED lines=21> */
.L_x_3154:
[----:B------:R-:W-:Y:S01]  /*b710*/  STG.E.64 desc[UR36][R16.64], R2 ;  /* 0x0000000210007986 */ /* 0x000fe2000c101b24 */
[----:B------:R-:W-:Y:S05]  /*b720*/  EXIT ;  /* 0x000000000000794d */ /* 0x000fea0003800000 */
.L_x_3153:
[----:B------:R-:W-:Y:S01]  /*b730*/  STG.E desc[UR36][R16.64], R5 ;  /* 0x0000000510007986 */ /* 0x000fe2000c101924 */
[----:B------:R-:W-:Y:S05]  /*b740*/  EXIT ;  /* 0x000000000000794d */ /* 0x000fea0003800000 */
.L_x_3143:
        /* <DEDUP_REMOVED lines=8> */
.L_x_3156:
[----:B------:R-:W-:Y:S01]  /*b7d0*/  CS2R R6, SRZ ;  /* 0x0000000000067805 */ /* 0x000fe2000001ff00 */
[----:B------:R-:W0:Y:S04]  /*b7e0*/  I2F.F64.U16 R4, R5 ;  /* 0x0000000500047312 */ /* 0x000e280000101800 */
[----:B0-----:R-:W-:Y:S01]  /*b7f0*/  STG.E.128 desc[UR36][R16.64], R4 ;  /* 0x0000000410007986 */ /* 0x001fe2000c101d24 */
[----:B------:R-:W-:Y:S05]  /*b800*/  EXIT ;  /* 0x000000000000794d */ /* 0x000fea0003800000 */
.L_x_3155:
[----:B------:R-:W-:-:S09]  /*b810*/  UISETP.NE.AND UP0, UPT, UR4, 0xf, UPT ;  /* 0x0000000f0400788c */ /* 0x000fd2000bf05270 */
[----:B------:R-:W-:Y:S05]  /*b820*/  BRA.U !UP0, `(.L_x_3157) ;  /* 0x0000000108d87547 */ /* 0x000fea000b800000 */
[----:B------:R-:W-:-:S09]  /*b830*/  UISETP.NE.AND UP0, UPT, UR4, 0x17, UPT ;  /* 0x000000170400788c */ /* 0x000fd2000bf05270 */
[----:B------:R-:W-:Y:S05]  /*b840*/  BRA.U !UP0, `(.L_x_3158) ;  /* 0x0000000108847547 */ /* 0x000fea000b800000 */
[----:B------:R-:W-:-:S09]  /*b850*/  UISETP.NE.AND UP0, UPT, UR4, 0x18, UPT ;  /* 0x000000180400788c */ /* 0x000fd2000bf05270 */
[----:B------:R-:W-:Y:S05]  /*b860*/  BRA.U !UP0, `(.L_x_3159) ;  /* 0x0000000108447547 */ /* 0x000fea000b800000 */
.L_x_3136:
        /* <DEDUP_REMOVED lines=16> */
.L_x_3160:
[----:B------:R-:W-:Y:S05]  /*b970*/  EXIT ;  /* 0x000000000000794d */ /* 0x000fea0003800000 */
.L_x_3159:
        /* <DEDUP_REMOVED lines=11> */
.L_x_3162:
[----:B------:R-:W-:Y:S05]  /*ba30*/  BSYNC.RECONVERGENT B0 ;  /* 0x0000000000007941 */ /* 0x000fea0003800200 */
.L_x_3161:
[----:B------:R-:W-:Y:S01]  /*ba40*/  STG.E.U8 desc[UR36][R16.64], R3 ;  /* 0x0000000310007986 */ /* 0x000fe2000c101124 */
[----:B------:R-:W-:Y:S05]  /*ba50*/  EXIT ;  /* 0x000000000000794d */ /* 0x000fea0003800000 */
.L_x_3158:
        /* <DEDUP_REMOVED lines=14> */
.L_x_3163:
[----:B------:R-:W-:Y:S01]  /*bb40*/  ISETP.GT.U32.AND P0, PT, R3, 0x7f800000, PT ;  /* 0x7f8000000300780c */ /* 0x000fe20003f04070 */
[----:B------:R-:W-:-:S05]  /*bb50*/  HFMA2 R3, -RZ, RZ, 0, 7.569789886474609375e-06 ;  /* 0x0000007fff037431 */ /* 0x000fca00000001ff */
[----:B------:R-:W-:-:S05]  /*bb60*/  SEL R3, R3, 0x7c, P0 ;  /* 0x0000007c03037807 */ /* 0x000fca0000000000 */
[----:B------:R-:W-:Y:S01]  /*bb70*/  STG.E.U8 desc[UR36][R16.64], R3 ;  /* 0x0000000310007986 */ /* 0x000fe2000c101124 */
[----:B------:R-:W-:Y:S05]  /*bb80*/  EXIT ;  /* 0x000000000000794d */ /* 0x000fea0003800000 */
.L_x_3157:
[----:B------:R-:W0:Y:S02]  /*bb90*/  I2F.U16 R0, R5 ;  /* 0x0000000500007306 */ /* 0x000e240000101000 */
[----:B0-----:R-:W-:-:S05]  /*bba0*/  F2FP.BF16.F32.PACK_AB R0, RZ, R0 ;  /* 0x00000000ff00723e */ /* 0x001fca00000010ff */
[----:B------:R-:W-:Y:S01]  /*bbb0*/  STG.E.U16 desc[UR36][R16.64], R0 ;  /* 0x0000000010007986 */ /* 0x000fe2000c101524 */
[----:B------:R-:W-:Y:S05]  /*bbc0*/  EXIT ;  /* 0x000000000000794d */ /* 0x000fea0003800000 */
.L_x_3164:
        /* <DEDUP_REMOVED lines=11> */
.L_x_23251:


//--------------------- .text._ZN2at6native27unrolled_elementwise_kernelIZZZNS0_19signbit_kernel_cudaERNS_18TensorIteratorBaseEENKUlvE_clEvENKUlvE2_clEvEUllE_St5arrayIPcLm2EELi4E23TrivialOffsetCalculatorILi1EjESB_NS0_6memory12LoadWithCastILi1EEENSC_13StoreWithCastILi1EEEEEviT_T0_T2_T3_T4_T5_ --------------------------
	.section	.text._ZN2at6native27unrolled_elementwise_kernelIZZZNS0_19signbit_kernel_cudaERNS_18TensorIteratorBaseEENKUlvE_clEvENKUlvE2_clEvEUllE_St5arrayIPcLm2EELi4E23TrivialOffsetCalculatorILi1EjESB_NS0_6memory12LoadWithCastILi1EEENSC_13StoreWithCastILi1EEEEEviT_T0_T2_T3_T4_T5_,"ax",@progbits
	.align	128
        .global         _ZN2at6native27unrolled_elementwise_kernelIZZZNS0_19signbit_kernel_cudaERNS_18TensorIteratorBaseEENKUlvE_clEvENKUlvE2_clEvEUllE_St5arrayIPcLm2EELi4E23TrivialOffsetCalculatorILi1EjESB_NS0_6memory12LoadWithCastILi1EEENSC_13StoreWithCastILi1EEEEEviT_T0_T2_T3_T4_T5_
        .type           _ZN2at6native27unrolled_elementwise_kernelIZZZNS0_19signbit_kernel_cudaERNS_18TensorIteratorBaseEENKUlvE_clEvENKUlvE2_clEvEUllE_St5arrayIPcLm2EELi4E23TrivialOffsetCalculatorILi1EjESB_NS0_6memory12LoadWithCastILi1EEENSC_13StoreWithCastILi1EEEEEviT_T0_T2_T3_T4_T5_,@function
        .size           _ZN2at6native27unrolled_elementwise_kernelIZZZNS0_19signbit_kernel_cudaERNS_18TensorIteratorBaseEENKUlvE_clEvENKUlvE2_clEvEUllE_St5arrayIPcLm2EELi4E23TrivialOffsetCalculatorILi1EjESB_NS0_6memory12LoadWithCastILi1EEENSC_13StoreWithCastILi1EEEEEviT_T0_T2_T3_T4_T5_,(.L_x_23252 - _ZN2at6native27unrolled_elementwise_kernelIZZZNS0_19signbit_kernel_cudaERNS_18TensorIteratorBaseEENKUlvE_clEvENKUlvE2_clEvEUllE_St5arrayIPcLm2EELi4E23TrivialOffsetCalculatorILi1EjESB_NS0_6memory12LoadWithCastILi1EEENSC_13StoreWithCastILi1EEEEEviT_T0_T2_T3_T4_T5_)
        .other          _ZN2at6native27unrolled_elementwise_kernelIZZZNS0_19signbit_kernel_cudaERNS_18TensorIteratorBaseEENKUlvE_clEvENKUlvE2_clEvEUllE_St5arrayIPcLm2EELi4E23TrivialOffsetCalculatorILi1EjESB_NS0_6memory12LoadWithCastILi1EEENSC_13StoreWithCastILi1EEEEEviT_T0_T2_T3_T4_T5_,@"STO_CUDA_ENTRY STV_DEFAULT"
_ZN2at6native27unrolled_elementwise_kernelIZZZNS0_19signbit_kernel_cudaERNS_18TensorIteratorBaseEENKUlvE_clEvENKUlvE2_clEvEUllE_St5arrayIPcLm2EELi4E23TrivialOffsetCalculatorILi1EjESB_NS0_6memory12LoadWithCastILi1EEENSC_13StoreWithCastILi1EEEEEviT_T0_T2_T3_T4_T5_:
.text._ZN2at6native27unrolled_elementwise_kernelIZZZNS0_19signbit_kernel_cudaERNS_18TensorIteratorBaseEENKUlvE_clEvENKUlvE2_clEvEUllE_St5arrayIPcLm2EELi4E23TrivialOffsetCalculatorILi1EjESB_NS0_6memory12LoadWithCastILi1EEENSC_13StoreWithCastILi1EEEEEviT_T0_T2_T3_T4_T5_:
        /* <DEDUP_REMOVED lines=31> */
.L_x_3170:
[----:B------:R-:W-:Y:S02]  /*01f0*/  UMOV UR4, URZ ;  /* 0x000000ff00047c82 */ /* 0x000fe40008000000 */
[----:B------:R-:W-:Y:S01]  /*0200*/  IMAD.U32 R7, RZ, RZ, UR4 ;  /* 0x00000004ff077e24 */ /* 0x000fe2000f8e00ff */
[----:B------:R-:W-:Y:S06]  /*0210*/  BRA `(.L_x_3172) ;  /* 0x0000000c00507947 */ /* 0x000fec0003800000 */
.L_x_3169:
        /* <DEDUP_REMOVED lines=8> */
.L_x_3174:
[----:B------:R-:W2:Y:S02]  /*02a0*/  LDG.E R4, desc[UR36][R4.64] ;  /* 0x0000002404047981 */ /* 0x000ea4000c1e1900 */
[----:B--2---:R-:W-:Y:S01]  /*02b0*/  SHF.R.S32.HI R7, RZ, 0x1f, R4 ;  /* 0x0000001fff077819 */ /* 0x004fe20000011404 */
[----:B------:R-:W-:Y:S06]  /*02c0*/  BRA `(.L_x_3172) ;  /* 0x0000000c00247947 */ /* 0x000fec0003800000 */
.L_x_3173:
[----:B------:R-:W2:Y:S02]  /*02d0*/  LDG.E.S16 R4, desc[UR36][R4.64] ;  /* 0x0000002404047981 */ /* 0x000ea4000c1e1700 */
[----:B--2---:R-:W-:Y:S01]  /*02e0*/  SHF.R.S32.HI R7, RZ, 0x1f, R4 ;  /* 0x0000001fff077819 */ /* 0x004fe20000011404 */
[----:B------:R-:W-:Y:S06]  /*02f0*/  BRA `(.L_x_3172) ;  /* 0x0000000c00187947 */ /* 0x000fec0003800000 */
.L_x_3168:
        /* <DEDUP_REMOVED lines=9> */
.L_x_3176:
[----:B------:R-:W2:Y:S02]  /*0390*/  LDG.E.U16 R4, desc[UR36][R4.64] ;  /* 0x0000002404047981 */ /* 0x000ea4000c1e1500 */
[----:B--2---:R-:W-:-:S06]  /*03a0*/  HADD2.F32 R6, -RZ, R4.H0_H0 ;  /* 0x20000004ff067230 */ /* 0x004fcc0000004100 */
[----:B------:R-:W1:Y:S02]  /*03b0*/  F2I.S64.TRUNC R6, R6 ;  /* 0x0000000600067311 */ /* 0x000e64000020d900 */
[----:B-1----:R-:W-:Y:S05]  /*03c0*/  BRA `(.L_x_3172) ;  /* 0x0000000800e47947 */ /* 0x002fea0003800000 */
.L_x_3175:
        /* <DEDUP_REMOVED lines=9> */
.L_x_3178:
[----:B------:R-:W2:Y:S02]  /*0460*/  LDG.E.U16 R4, desc[UR36][R4.64] ;  /* 0x0000002404047981 */ /* 0x000ea4000c1e1500 */
[----:B--2---:R-:W-:-:S06]  /*0470*/  HADD2.F32 R6, -RZ, R4.H0_H0 ;  /* 0x20000004ff067230 */ /* 0x004fcc0000004100 */
[----:B------:R-:W1:Y:S02]  /*0480*/  F2I.S64.TRUNC R6, R6 ;  /* 0x0000000600067311 */ /* 0x000e64000020d900 */
[----:B-1----:R-:W-:Y:S05]  /*0490*/  BRA `(.L_x_3172) ;  /* 0x0000000800b07947 */ /* 0x002fea0003800000 */
.L_x_3177:
[----:B------:R-:W2:Y:S02]  /*04a0*/  LDG.E.64 R6, desc[UR36][R4.64] ;  /* 0x0000002404067981 */ /* 0x000ea4000c1e1b00 */
[----:B--2---:R-:W1:Y:S02]  /*04b0*/  F2I.S64.F64.TRUNC R6, R6 ;  /* 0x0000000600067311 */ /* 0x004e64000030d900 */
[----:B-1----:R-:W-:Y:S05]  /*04c0*/  BRA `(.L_x_3172) ;  /* 0x0000000800a47947 */ /* 0x002fea0003800000 */
.L_x_3167:
        /* <DEDUP_REMOVED lines=11> */
.L_x_3181:
[----:B------:R-:W2:Y:S02]  /*0580*/  LDG.E.64 R4, desc[UR36][R4.64] ;  /* 0x0000002404047981 */ /* 0x000ea4000c1e1b00 */
[----:B--2---:R1:W2:Y:S02]  /*0590*/  F2I.S64.F64.TRUNC R6, R4 ;  /* 0x0000000400067311 */ /* 0x0042a4000030d900 */
[----:B-12---:R-:W-:Y:S05]  /*05a0*/  BRA `(.L_x_3172) ;  /* 0x00000008006c7947 */ /* 0x006fea0003800000 */
.L_x_3180:
        /* <DEDUP_REMOVED lines=24> */
[----:B------:R-:W0:Y:S02]  /*0730*/  F2I.S64.TRUNC R4, R3 ;  /* 0x0000000300047311 */ /* 0x000e24000020d900 */
[----:B0-----:R-:W-:Y:S01]  /*0740*/  IMAD.MOV.U32 R7, RZ, RZ, R5 ;  /* 0x000000ffff077224 */ /* 0x001fe200078e0005 */
[----:B------:R-:W-:Y:S06]  /*0750*/  BRA `(.L_x_3172) ;  /* 0x0000000800007947 */ /* 0x000fec0003800000 */
.L_x_3183:
        /* <DEDUP_REMOVED lines=12> */
[----:B------:R-:W0:Y:S02]  /*0820*/  F2I.S64.TRUNC R4, R3 ;  /* 0x0000000300047311 */ /* 0x000e24000020d900 */
[----:B0-----:R-:W-:Y:S01]  /*0830*/  IMAD.MOV.U32 R7, RZ, RZ, R5 ;  /* 0x000000ffff077224 */ /* 0x001fe200078e0005 */
[----:B------:R-:W-:Y:S06]  /*0840*/  BRA `(.L_x_3172) ;  /* 0x0000000400c47947 */ /* 0x000fec0003800000 */
.L_x_3182:
[----:B------:R-:W2:Y:S02]  /*0850*/  LDG.E.U16 R6, desc[UR36][R4.64] ;  /* 0x0000002404067981 */ /* 0x000ea4000c1e1500 */
[----:B--2---:R-:W-:-:S06]  /*0860*/  IMAD.U32 R6, R6, 0x10000, RZ ;  /* 0x0001000006067824 */ /* 0x004fcc00078e00ff */
[----:B------:R-:W1:Y:S02]  /*0870*/  F2I.S64.TRUNC R6, R6 ;  /* 0x0000000600067311 */ /* 0x000e64000020d900 */
[----:B-1----:R-:W-:Y:S05]  /*0880*/  BRA `(.L_x_3172) ;  /* 0x0000000400b47947 */ /* 0x002fea0003800000 */
.L_x_3179:
        /* <DEDUP_REMOVED lines=11> */
.L_x_3186:
        /* <DEDUP_REMOVED lines=21> */
.L_x_3190:
[----:B------:R-:W-:Y:S05]  /*0a90*/  BSYNC.RECONVERGENT B1 ;  /* 0x0000000000017941 */ /* 0x000fea0003800200 */
.L_x_3189:
[----:B------:R-:W-:Y:S01]  /*0aa0*/  IMAD.SHL.U32 R0, R0, 0x100000, RZ ;  /* 0x0010000000007824 */ /* 0x000fe200078e00ff */
[----:B------:R-:W-:-:S04]  /*0ab0*/  LEA R3, R3, 0x3b800000, 0x17 ;  /* 0x3b80000003037811 */ /* 0x000fc800078eb8ff */
[----:B------:R-:W-:-:S07]  /*0ac0*/  LOP3.LUT R0, R3, R0, R7, 0xfe, !PT ;  /* 0x0000000003007212 */ /* 0x000fce00078efe07 */
.L_x_3188:
[----:B------:R-:W-:Y:S05]  /*0ad0*/  BSYNC.RECONVERGENT B0 ;  /* 0x0000000000007941 */ /* 0x000fea0003800200 */
.L_x_3187:
[----:B------:R-:W0:Y:S02]  /*0ae0*/  F2I.S64.TRUNC R4, R0 ;  /* 0x0000000000047311 */ /* 0x000e24000020d900 */
[----:B0-----:R-:W-:Y:S01]  /*0af0*/  IMAD.MOV.U32 R7, RZ, RZ, R5 ;  /* 0x000000ffff077224 */ /* 0x001fe200078e0005 */
[----:B------:R-:W-:Y:S06]  /*0b00*/  BRA `(.L_x_3172) ;  /* 0x0000000400147947 */ /* 0x000fec0003800000 */
.L_x_3185:
        /* <DEDUP_REMOVED lines=21> */
.L_x_3194:
[----:B------:R-:W-:Y:S05]  /*0c60*/  BSYNC.RECONVERGENT B1 ;  /* 0x0000000000017941 */ /* 0x000fea0003800200 */
.L_x_3193:
[----:B------:R-:W-:Y:S01]  /*0c70*/  IMAD.SHL.U32 R0, R0, 0x200000, RZ ;  /* 0x0020000000007824 */ /* 0x000fe200078e00ff */
[----:B------:R-:W-:-:S04]  /*0c80*/  LEA R3, R3, 0x37800000, 0x17 ;  /* 0x3780000003037811 */ /* 0x000fc800078eb8ff */
[----:B------:R-:W-:-:S07]  /*0c90*/  LOP3.LUT R0, R3, R0, R6, 0xfe, !PT ;  /* 0x0000000003007212 */ /* 0x000fce00078efe06 */
.L_x_3192:
[----:B------:R-:W-:Y:S05]  /*0ca0*/  BSYNC.RECONVERGENT B0 ;  /* 0x0000000000007941 */ /* 0x000fea0003800200 */
.L_x_3191:
[----:B------:R-:W0:Y:S02]  /*0cb0*/  F2I.S64.TRUNC R4, R0 ;  /* 0x0000000000047311 */ /* 0x000e24000020d900 */
[----:B0-----:R-:W-:Y:S01]  /*0cc0*/  IMAD.MOV.U32 R7, RZ, RZ, R5 ;  /* 0x000000ffff077224 */ /* 0x001fe200078e0005 */
[----:B------:R-:W-:Y:S06]  /*0cd0*/  BRA `(.L_x_3172) ;  /* 0x0000000000a07947 */ /* 0x000fec0003800000 */
.L_x_3184:
[----:B------:R-:W-:-:S09]  /*0ce0*/  UISETP.NE.AND UP0, UPT, UR4, 0x1c, UPT ;  /* 0x0000001c0400788c */ /* 0x000fd2000bf05270 */
[----:B------:R-:W-:Y:S05]  /*0cf0*/  BRA.U !UP0, `(.L_x_3195) ;  /* 0x0000000108907547 */ /* 0x000fea000b800000 */
[----:B------:R-:W-:-:S09]  /*0d00*/  UISETP.NE.AND UP0, UPT, UR4, 0x1d, UPT ;  /* 0x0000001d0400788c */ /* 0x000fd2000bf05270 */
[----:B------:R-:W-:Y:S05]  /*0d10*/  BRA.U !UP0, `(.L_x_3196) ;  /* 0x0000000108807547 */ /* 0x000fea000b800000 */
[----:B------:R-:W-:-:S09]  /*0d20*/  UISETP.NE.AND UP0, UPT, UR4, 0x2c, UPT ;  /* 0x0000002c0400788c */ /* 0x000fd2000bf05270 */
[----:B------:R-:W-:Y:S05]  /*0d30*/  BRA.U !UP0, `(.L_x_3197) ;  /* 0x0000000108487547 */ /* 0x000fea000b800000 */
.L_x_3171:
        /* <DEDUP_REMOVED lines=16> */
.L_x_3198:
[----:B------:R-:W-:Y:S01]  /*0e40*/  IMAD.MOV.U32 R7, RZ, RZ, RZ ;  /* 0x000000ffff077224 */ /* 0x000fe200078e00ff */
[----:B------:R-:W-:Y:S06]  /*0e50*/  BRA `(.L_x_3172) ;  /* 0x0000000000407947 */ /* 0x000fec0003800000 */
.L_x_3197:
        /* <DEDUP_REMOVED lines=8> */
.L_x_3200:
[----:B------:R-:W-:Y:S05]  /*0ee0*/  BSYNC.RECONVERGENT B0 ;  /* 0x0000000000007941 */ /* 0x000fea0003800200 */
.L_x_3199:
[----:B------:R-:W0:Y:S02]  /*0ef0*/  F2I.S64.TRUNC R4, R0 ;  /* 0x0000000000047311 */ /* 0x000e24000020d900 */
[----:B0-----:R-:W-:Y:S01]  /*0f00*/  IMAD.MOV.U32 R7, RZ, RZ, R5 ;  /* 0x000000ffff077224 */ /* 0x001fe200078e0005 */
[----:B------:R-:W-:Y:S06]  /*0f10*/  BRA `(.L_x_3172) ;  /* 0x0000000000107947 */ /* 0x000fec0003800000 */
.L_x_3196:
[----:B------:R1:W5:Y:S01]  /*0f20*/  LDG.E R7, desc[UR36][R4.64+0x4] ;  /* 0x0000042404077981 */ /* 0x000362000c1e1900 */
[----:B------:R-:W-:Y:S05]  /*0f30*/  BRA `(.L_x_3172) ;  /* 0x0000000000087947 */ /* 0x000fea0003800000 */
.L_x_3195:
[----:B------:R-:W-:Y:S02]  /*0f40*/  UMOV UR4, URZ ;  /* 0x000000ff00047c82 */ /* 0x000fe40008000000 */
[----:B------:R-:W-:-:S07]  /*0f50*/  IMAD.U32 R7, RZ, RZ, UR4 ;  /* 0x00000004ff077e24 */ /* 0x000fce000f8e00ff */
.L_x_3172:
[----:B-----5:R-:W-:Y:S01]  /*0f60*/  SHF.R.U32.HI R24, RZ, 0x1f, R7 ;  /* 0x0000001fff187819 */ /* 0x020fe20000011607 */
[----:B------:R-:W-:-:S07]  /*0f70*/  VIADD R25, R19, 0x80 ;  /* 0x0000008013197836 */ /* 0x000fce0000000000 */
.L_x_3166:
[----:B------:R-:W-:Y:S05]  /*0f80*/  BSYNC.RECONVERGENT B6 ;  /* 0x0000000000067941 */ /* 0x000fea0003800200 */
.L_x_3165:
[----:B------:R-:W-:Y:S01]  /*0f90*/  ISETP.GE.AND P0, PT, R25, R16, PT ;  /* 0x000000101900720c */ /* 0x000fe20003f06270 */
[----:B------:R-:W-:Y:S01]  /*0fa0*/  BSSY.RECONVERGENT B6, `(.L_x_3201) ;  /* 0x00000ec000067945 */ /* 0x000fe20003800200 */
[----:B------:R-:W-:-:S11]  /*0fb0*/  PRMT R23, RZ, 0x7610, R23 ;  /* 0x00007610ff177816 */ /* 0x000fd60000000017 */
[----:B------:R-:W-:Y:S05]  /*0fc0*/  @P0 BRA `(.L_x_3202) ;  /* 0x0000000c00a40947 */ /* 0x000fea0003800000 */
[----:B------:R-:W2:Y:S01]  /*0fd0*/  LDC.64 R6, c[0x0][0x390] ;  /* 0x0000e400ff067b82 */ /* 0x000ea20000000a00 */
[----:B------:R-:W3:Y:S01]  /*0fe0*/  LDCU UR5, c[0x0][0x3a0] ;  /* 0x00007400ff0577ac */ /* 0x000ee20008000800 */
[----:B------:R-:W-:Y:S01]  /*0ff0*/  IMAD R0, R2, 0x200, R25 ;  /* 0x0000020002007824 */ /* 0x000fe200078e0219 */
[----:B------:R-:W-:-:S04]  /*1000*/  UPRMT UR4, UR38, 0x9910, URZ ;  /* 0x0000991026047896 */ /* 0x000fc800080000ff */
[----:B------:R-:W-:Y:S01]  /*1010*/  UISETP.GT.AND UP0, UPT, UR4, 0x9, UPT ;  /* 0x000000090400788c */ /* 0x000fe2000bf04270 */
[----:B---3--:R-:W-:-:S05]  /*1020*/  IMAD R3, R0, UR5, RZ ;  /* 0x0000000500037c24 */ /* 0x008fca000f8e02ff */
[----:B--2---:R-:W-:-:S05]  /*1030*/  IADD3 R6, P0, PT, R3, R6, RZ ;  /* 0x0000000603067210 */ /* 0x004fca0007f1e0ff */
        /* <DEDUP_REMOVED lines=10> */
[----:B------:R-:W0:Y:S02]  /*10e0*/  LDG.E.S8 R6, desc[UR36][R6.64] ;  /* 0x0000002406067981 */ /* 0x000e24000c1e1300 */
[----:B01----:R-:W-:Y:S01]  /*10f0*/  SHF.R.S32.HI R5, RZ, 0x1f, R6 ;  /* 0x0000001fff057819 */ /* 0x003fe20000011406 */
[----:B------:R-:W-:Y:S06]  /*1100*/  BRA `(.L_x_3208) ;  /* 0x0000000c00487947 */ /* 0x000fec0003800000 */
.L_x_3206:
[----:B------:R-:W-:Y:S02]  /*1110*/  UMOV UR4, URZ ;  /* 0x000000ff00047c82 */ /* 0x000fe40008000000 */
[----:B01----:R-:W-:Y:S01]  /*1120*/  IMAD.U32 R5, RZ, RZ, UR4 ;  /* 0x00000004ff057e24 */ /* 0x003fe2000f8e00ff */
[----:B------:R-:W-:Y:S06]  /*1130*/  BRA `(.L_x_3208) ;  /* 0x0000000c003c7947 */ /* 0x000fec0003800000 */
.L_x_3205:
[----:B------:R-:W-:-:S09]  /*1140*/  UISETP.NE.AND UP0, UPT, UR4, 0x2, UPT ;  /* 0x000000020400788c */ /* 0x000fd2000bf05270 */
[----:B------:R-:W-:Y:S05]  /*1150*/  BRA.U !UP0, `(.L_x_3209) ;  /* 0x0000000108247547 */ /* 0x000fea000b800000 */
[----:B------:R-:W-:-:S09]  /*1160*/  UISETP.NE.AND UP0, UPT, UR4, 0x3, UPT ;  /* 0x000000030400788c */ /* 0x000fd2000bf05270 */
[----:B------:R-:W-:Y:S05]  /*1170*/  BRA.U !UP0, `(.L_x_3210) ;  /* 0x0000000108107547 */ /* 0x000fea000b800000 */
[----:B------:R-:W-:-:S09]  /*1180*/  UISETP.NE.AND UP0, UPT, UR4, 0x4, UPT ;  /* 0x000000040400788c */ /* 0x000fd2000bf05270 */
[----:B------:R-:W-:Y:S05]  /*1190*/  BRA.U UP0, `(.L_x_3207) ;  /* 0x0000000900cc7547 */ /* 0x000fea000b800000 */
[----:B01----:R1:W5:Y:S01]  /*11a0*/  LDG.E R5, desc[UR36][R6.64+0x4] ;  /* 0x0000042406057981 */ /* 0x003362000c1e1900 */
[----:B------:R-:W-:Y:S05]  /*11b0*/  BRA `(.L_x_3208) ;  /* 0x0000000c001c7947 */ /* 0x000fea0003800000 */
.L_x_3210:
[----:B01----:R-:W2:Y:S02]  /*11c0*/  LDG.E R5, desc[UR36][R6.64] ;  /* 0x0000002406057981 */ /* 0x003ea4000c1e1900 */
[----:B--2---:R-:W-:Y:S01]  /*11d0*/  SHF.R.S32.HI R5, RZ, 0x1f, R5 ;  /* 0x0000001fff057819 */ /* 0x004fe20000011405 */
[----:B------:R-:W-:Y:S06]  /*11e0*/  BRA `(.L_x_3208) ;  /* 0x0000000c00107947 */ /* 0x000fec0003800000 */
.L_x_3209:
[----:B01----:R-:W2:Y:S02]  /*11f0*/  LDG.E.S16 R5, desc[UR36][R6.64] ;  /* 0x0000002406057981 */ /* 0x003ea4000c1e1700 */
[----:B--2---:R-:W-:Y:S01]  /*1200*/  SHF.R.S32.HI R5, RZ, 0x1f, R5 ;  /* 0x0000001fff057819 */ /* 0x004fe20000011405 */
[----:B------:R-:W-:Y:S06]  /*1210*/  BRA `(.L_x_3208) ;  /* 0x0000000c00047947 */ /* 0x000fec0003800000 */
.L_x_3204:
[----:B------:R-:W-:-:S09]  /*1220*/  UISETP.GT.AND UP0, UPT, UR4, 0x6, UPT ;  /* 0x000000060400788c */ /* 0x000fd2000bf04270 */
[----:B------:R-:W-:Y:S05]  /*1230*/  BRA.U UP0, `(.L_x_3211) ;  /* 0x00000001002c7547 */ /* 0x000fea000b800000 */
[----:B------:R-:W-:-:S09]  /*1240*/  UISETP.NE.AND UP0, UPT, UR4, 0x5, UPT ;  /* 0x000000050400788c */ /* 0x000fd2000bf05270 */
[----:B------:R-:W-:Y:S05]  /*1250*/  BRA.U !UP0, `(.L_x_3212) ;  /* 0x0000000108147547 */ /* 0x000fea000b800000 */
[----:B------:R-:W-:-:S09]  /*1260*/  UISETP.NE.AND UP0, UPT, UR4, 0x6, UPT ;  /* 0x000000060400788c */ /* 0x000fd2000bf05270 */
[----:B------:R-:W-:Y:S05]  /*1270*/  BRA.U UP0, `(.L_x_3207) ;  /* 0x0000000900947547 */ /* 0x000fea000b800000 */
[----:B01----:R-:W2:Y:S02]  /*1280*/  LDG.E R4, desc[UR36][R6.64] ;  /* 0x0000002406047981 */ /* 0x003ea4000c1e1900 */
[----:B--2---:R-:W1:Y:S02]  /*1290*/  F2I.S64.TRUNC R4, R4 ;  /* 0x0000000400047311 */ /* 0x004e64000020d900 */
[----:B-1----:R-:W-:Y:S05]  /*12a0*/  BRA `(.L_x_3208) ;  /* 0x0000000800e07947 */ /* 0x002fea0003800000 */
.L_x_3212:
[----:B------:R-:W0:Y:S02]  /*12b0*/  LDG.E.U16 R6, desc[UR36][R6.64] ;  /* 0x0000002406067981 */ /* 0x000e24000c1e1500 */
[----:B01----:R-:W-:-:S06]  /*12c0*/  HADD2.F32 R4, -RZ, R6.H0_H0 ;  /* 0x20000006ff047230 */ /* 0x003fcc0000004100 */
[----:B------:R-:W1:Y:S02]  /*12d0*/  F2I.S64.TRUNC R4, R4 ;  /* 0x0000000400047311 */ /* 0x000e64000020d900 */
[----:B-1----:R-:W-:Y:S05]  /*12e0*/  BRA `(.L_x_3208) ;  /* 0x0000000800d07947 */ /* 0x002fea0003800000 */
.L_x_3211:
[----:B------:R-:W-:-:S09]  /*12f0*/  UISETP.NE.AND UP0, UPT, UR4, 0x7, UPT ;  /* 0x000000070400788c */ /* 0x000fd2000bf05270 */
[----:B------:R-:W-:Y:S05]  /*1300*/  BRA.U !UP0, `(.L_x_3213) ;  /* 0x00000001082c7547 */ /* 0x000fea000b800000 */
[----:B------:R-:W-:-:S09]  /*1310*/  UISETP.NE.AND UP0, UPT, UR4, 0x8, UPT ;  /* 0x000000080400788c */ /* 0x000fd2000bf05270 */
[----:B------:R-:W-:Y:S05]  /*1320*/  BRA.U !UP0, `(.L_x_3214) ;  /* 0x0000000108147547 */ /* 0x000fea000b800000 */
[----:B------:R-:W-:-:S09]  /*1330*/  UISETP.NE.AND UP0, UPT, UR4, 0x9, UPT ;  /* 0x000000090400788c */ /* 0x000fd2000bf05270 */
[----:B------:R-:W-:Y:S05]  /*1340*/  BRA.U UP0, `(.L_x_3207) ;  /* 0x0000000900607547 */ /* 0x000fea000b800000 */
[----:B01----:R-:W2:Y:S02]  /*1350*/  LDG.E R4, desc[UR36][R6.64] ;  /* 0x0000002406047981 */ /* 0x003ea4000c1e1900 */
[----:B--2---:R-:W1:Y:S02]  /*1360*/  F2I.S64.TRUNC R4, R4 ;  /* 0x0000000400047311 */ /* 0x004e64000020d900 */
[----:B-1----:R-:W-:Y:S05]  /*1370*/  BRA `(.L_x_3208) ;  /* 0x0000000800ac7947 */ /* 0x002fea0003800000 */
.L_x_3214:
[----:B------:R-:W0:Y:S02]  /*1380*/  LDG.E.U16 R6, desc[UR36][R6.64] ;  /* 0x0000002406067981 */ /* 0x000e24000c1e1500 */
[----:B01----:R-:W-:-:S06]  /*1390*/  HADD2.F32 R4, -RZ, R6.H0_H0 ;  /* 0x20000006ff047230 */ /* 0x003fcc0000004100 */
[----:B------:R-:W1:Y:S02]  /*13a0*/  F2I.S64.TRUNC R4, R4 ;  /* 0x0000000400047311 */ /* 0x000e64000020d900 */
[----:B-1----:R-:W-:Y:S05]  /*13b0*/  BRA `(.L_x_3208) ;  /* 0x00000008009c7947 */ /* 0x002fea0003800000 */
.L_x_3213:
[----:B01----:R-:W2:Y:S02]  /*13c0*/  LDG.E.64 R4, desc[UR36][R6.64] ;  /* 0x0000002406047981 */ /* 0x003ea4000c1e1b00 */
[----:B--2---:R-:W1:Y:S02]  /*13d0*/  F2I.S64.F64.TRUNC R4, R4 ;  /* 0x0000000400047311 */ /* 0x004e64000030d900 */
[----:B-1----:R-:W-:Y:S05]  /*13e0*/  BRA `(.L_x_3208) ;  /* 0x0000000800907947 */ /* 0x002fea0003800000 */
.L_x_3203:
        /* <DEDUP_REMOVED lines=9> */
[----:B01----:R-:W-:Y:S01]  /*1480*/  IMAD.U32 R5, RZ, RZ, UR4 ;  /* 0x00000004ff057e24 */ /* 0x003fe2000f8e00ff */
[----:B------:R-:W-:Y:S06]  /*1490*/  BRA `(.L_x_3208) ;  /* 0x0000000800647947 */ /* 0x000fec0003800000 */
.L_x_3217:
[----:B------:R-:W0:Y:S02]  /*14a0*/  LDG.E.64 R6, desc[UR36][R6.64] ;  /* 0x0000002406067981 */ /* 0x000e24000c1e1b00 */
[----:B01----:R0:W1:Y:S02]  /*14b0*/  F2I.S64.F64.TRUNC R4, R6 ;  /* 0x0000000600047311 */ /* 0x003064000030d900 */
[----:B01----:R-:W-:Y:S05]  /*14c0*/  BRA `(.L_x_3208) ;  /* 0x0000000800587947 */ /* 0x003fea0003800000 */
.L_x_3216:
[----:B------:R-:W-:-:S09]  /*14d0*/  UISETP.NE.AND UP0, UPT, UR4, 0xf, UPT ;  /* 0x0000000f0400788c */ /* 0x000fd2000bf05270 */
[----:B------:R-:W-:Y:S05]  /*14e0*/  BRA.U !UP0, `(.L_x_3218) ;  /* 0x0000000108987547 */ /* 0x000fea000b800000 */
[----:B------:R-:W-:-:S09]  /*14f0*/  UISETP.NE.AND UP0, UPT, UR4, 0x17, UPT ;  /* 0x000000170400788c */ /* 0x000fd2000bf05270 */
[----:B------:R-:W-:Y:S05]  /*1500*/  BRA.U !UP0, `(.L_x_3219) ;  /* 0x0000000108587547 */ /* 0x000fea000b800000 */
[----:B------:R-:W-:-:S09]  /*1510*/  UISETP.NE.AND UP0, UPT, UR4, 0x18, UPT ;  /* 0x000000180400788c */ /* 0x000fd2000bf05270 */
[----:B------:R-:W-:Y:S05]  /*1520*/  BRA.U UP0, `(.L_x_3207) ;  /* 0x0000000500e87547 */ /* 0x000fea000b800000 */
[----:B------:R-:W2:Y:S01]  /*1530*/  LDG.E.U8 R0, desc[UR36][R6.64] ;  /* 0x0000002406007981 */ /* 0x000ea2000c1e1100 */
[----:B01----:R-:W-:Y:S02]  /*1540*/  IMAD.MOV.U32 R5, RZ, RZ, 0x1f ;  /* 0x0000001fff057424 */ /* 0x003fe400078e00ff */
        /* <DEDUP_REMOVED lines=16> */
[----:B------:R0:W1:Y:S02]  /*1650*/  F2I.S64.TRUNC R4, R3 ;  /* 0x0000000300047311 */ /* 0x000064000020d900 */
[----:B01----:R-:W-:Y:S05]  /*1660*/  BRA `(.L_x_3208) ;  /* 0x0000000400f07947 */ /* 0x003fea0003800000 */
.L_x_3219:
[----:B01----:R-:W2:Y:S02]  /*1670*/  LDG.E.U8 R4, desc[UR36][R6.64] ;  /* 0x0000002406047981 */ /* 0x003ea4000c1e1100 */
        /* <DEDUP_REMOVED lines=11> */
[----:B------:R0:W1:Y:S02]  /*1730*/  F2I.S64.TRUNC R4, R0 ;  /* 0x0000000000047311 */ /* 0x000064000020d900 */
[----:B01----:R-:W-:Y:S05]  /*1740*/  BRA `(.L_x_3208) ;  /* 0x0000000400b87947 */ /* 0x003fea0003800000 */
.L_x_3218:
[----:B01----:R-:W2:Y:S02]  /*1750*/  LDG.E.U16 R4, desc[UR36][R6.64] ;  /* 0x0000002406047981 */ /* 0x003ea4000c1e1500 */
[----:B--2---:R-:W-:-:S06]  /*1760*/  IMAD.U32 R4, R4, 0x10000, RZ ;  /* 0x0001000004047824 */ /* 0x004fcc00078e00ff */
[----:B------:R-:W0:Y:S02]  /*1770*/  F2I.S64.TRUNC R4, R4 ;  /* 0x0000000400047311 */ /* 0x000e24000020d900 */
[----:B0-----:R-:W-:Y:S05]  /*1780*/  BRA `(.L_x_3208) ;  /* 0x0000000400a87947 */ /* 0x001fea0003800000 */
.L_x_3215:
        /* <DEDUP_REMOVED lines=9> */
[----:B01----:R-:W-:Y:S01]  /*1820*/  IMAD.U32 R5, RZ, RZ, UR4 ;  /* 0x00000004ff057e24 */ /* 0x003fe2000f8e00ff */
[----:B------:R-:W-:Y:S06]  /*1830*/  BRA `(.L_x_3208) ;  /* 0x00000004007c7947 */ /* 0x000fec0003800000 */
.L_x_3222:
[----:B------:R-:W2:Y:S01]  /*1840*/  LDG.E.U8 R6, desc[UR36][R6.64] ;  /* 0x0000002406067981 */ /* 0x000ea2000c1e1100 */
[----:B------:R-:W-:Y:S01]  /*1850*/  BSSY.RECONVERGENT B0, `(.L_x_3223) ;  /* 0x0000018000007945 */ /* 0x000fe20003800200 */
[----:B01----:R-:W-:Y:S01]  /*1860*/  IMAD.MOV.U32 R4, RZ, RZ, RZ ;  /* 0x000000ffff047224 */ /* 0x003fe200078e00ff */
        /* <DEDUP_REMOVED lines=18> */
.L_x_3226:
[----:B------:R-:W-:Y:S05]  /*1990*/  BSYNC.RECONVERGENT B1 ;  /* 0x0000000000017941 */ /* 0x000fea0003800200 */
.L_x_3225:
[----:B------:R-:W-:Y:S01]  /*19a0*/  IMAD.SHL.U32 R0, R0, 0x100000, RZ ;  /* 0x0010000000007824 */ /* 0x000fe200078e00ff */
[----:B------:R-:W-:-:S04]  /*19b0*/  LEA R3, R3, 0x3b800000, 0x17 ;  /* 0x3b80000003037811 */ /* 0x000fc800078eb8ff */
[----:B------:R-:W-:-:S07]  /*19c0*/  LOP3.LUT R4, R3, R0, R7, 0xfe, !PT ;  /* 0x0000000003047212 */ /* 0x000fce00078efe07 */
.L_x_3224:
[----:B------:R-:W-:Y:S05]  /*19d0*/  BSYNC.RECONVERGENT B0 ;  /* 0x0000000000007941 */ /* 0x000fea0003800200 */
.L_x_3223:
[----:B------:R-:W1:Y:S02]  /*19e0*/  F2I.S64.TRUNC R4, R4 ;  /* 0x0000000400047311 */ /* 0x000e64000020d900 */
[----:B-1----:R-:W-:Y:S05]  /*19f0*/  BRA `(.L_x_3208) ;  /* 0x00000004000c7947 */ /* 0x002fea0003800000 */
.L_x_3221:
        /* <DEDUP_REMOVED lines=21> */
.L_x_3230:
[----:B------:R-:W-:Y:S05]  /*1b50*/  BSYNC.RECONVERGENT B1 ;  /* 0x0000000000017941 */ /* 0x000fea0003800200 */
.L_x_3229:
[----:B------:R-:W-:Y:S01]  /*1b60*/  IMAD.SHL.U32 R0, R0, 0x200000, RZ ;  /* 0x0020000000007824 */ /* 0x000fe200078e00ff */
[----:B------:R-:W-:-:S04]  /*1b70*/  LEA R3, R3, 0x37800000, 0x17 ;  /* 0x3780000003037811 */ /* 0x000fc800078eb8ff */
[----:B------:R-:W-:-:S07]  /*1b80*/  LOP3.LUT R4, R3, R0, R7, 0xfe, !PT ;  /* 0x0000000003047212 */ /* 0x000fce00078efe07 */
.L_x_3228:
[----:B------:R-:W-:Y:S05]  /*1b90*/  BSYNC.RECONVERGENT B0 ;  /* 0x0000000000007941 */ /* 0x000fea0003800200 */
.L_x_3227:
[----:B------:R-:W1:Y:S02]  /*1ba0*/  F2I.S64.TRUNC R4, R4 ;  /* 0x0000000400047311 */ /* 0x000e64000020d900 */
[----:B-1----:R-:W-:Y:S05]  /*1bb0*/  BRA `(.L_x_3208) ;  /* 0x00000000009c7947 */ /* 0x002fea0003800000 */
.L_x_3220:
        /* <DEDUP_REMOVED lines=8> */
[----:B01----:R-:W-:Y:S01]  /*1c40*/  IMAD.MOV.U32 R4, RZ, RZ, 0x400000 ;  /* 0x00400000ff047424 */ /* 0x003fe200078e00ff */
[----:B--2---:R-:W-:-:S13]  /*1c50*/  ISETP.NE.AND P0, PT, R6, RZ, PT ;  /* 0x000000ff0600720c */ /* 0x004fda0003f05270 */
[----:B------:R-:W-:Y:S05]  /*1c60*/  @!P0 BRA `(.L_x_3234) ;  /* 0x00000000000c8947 */ /* 0x000fea0003800000 */
[----:B------:R-:W-:-:S13]  /*1c70*/  ISETP.NE.AND P0, PT, R6, 0xff, PT ;  /* 0x000000ff0600780c */ /* 0x000fda0003f05270 */
[----:B------:R-:W-:Y:S02]  /*1c80*/  @!P0 IMAD.MOV.U32 R4, RZ, RZ, 0x7f800001 ;  /* 0x7f800001ff048424 */ /* 0x000fe400078e00ff */
[----:B------:R-:W-:-:S07]  /*1c90*/  @P0 IMAD.SHL.U32 R4, R6, 0x800000, RZ ;  /* 0x0080000006040824 */ /* 0x000fce00078e00ff */
.L_x_3234:
[----:B------:R-:W-:Y:S05]  /*1ca0*/  BSYNC.RECONVERGENT B0 ;  /* 0x0000000000007941 */ /* 0x000fea0003800200 */
.L_x_3233:
[----:B------:R-:W1:Y:S02]  /*1cb0*/  F2I.S64.TRUNC R4, R4 ;  /* 0x0000000400047311 */ /* 0x000e64000020d900 */
[----:B-1----:R-:W-:Y:S05]  /*1cc0*/  BRA `(.L_x_3208) ;  /* 0x0000000000587947 */ /* 0x002fea0003800000 */
.L_x_3207:
[----:B------:R-:W-:Y:S01]  /*1cd0*/  MOV R14, 0x0 ;  /* 0x00000000000e7802 */ /* 0x000fe20000000f00 */
[----:B------:R-:W0:Y:S01]  /*1ce0*/  LDCU.64 UR4, c[0x4][0x198] ;  /* 0x01003300ff0477ac */ /* 0x000e220008000a00 */
[----:B------:R-:W-:Y:S02]  /*1cf0*/  IMAD.MOV.U32 R8, RZ, RZ, 0x4e ;  /* 0x0000004eff087424 */ /* 0x000fe400078e00ff */
[----:B------:R-:W-:Y:S01]  /*1d00*/  IMAD.MOV.U32 R12, RZ, RZ, 0x1 ;  /* 0x00000001ff0c7424 */ /* 0x000fe200078e00ff */
[----:B------:R-:W2:Y:S01]  /*1d10*/  LDCU.64 UR6, c[0x4][0x1a0] ;  /* 0x01003400ff0677ac */ /* 0x000ea20008000a00 */
[----:B------:R-:W3:Y:S01]  /*1d20*/  LDC.64 R14, c[0x4][R14] ;  /* 0x010000000e0e7b82 */ /* 0x000ee20000000a00 */
[----:B------:R-:W-:Y:S01]  /*1d30*/  IMAD.MOV.U32 R13, RZ, RZ, RZ ;  /* 0x000000ffff0d7224 */ /* 0x000fe200078e00ff */
[----:B------:R-:W4:Y:S01]  /*1d40*/  LDCU.64 UR8, c[0x4][0x28] ;  /* 0x01000500ff0877ac */ /* 0x000f220008000a00 */
[----:B01----:R-:W-:Y:S02]  /*1d50*/  IMAD.U32 R4, RZ, RZ, UR4 ;  /* 0x00000004ff047e24 */ /* 0x003fe4000f8e00ff */
[----:B------:R-:W-:-:S02]  /*1d60*/  IMAD.U32 R5, RZ, RZ, UR5 ;  /* 0x00000005ff057e24 */ /* 0x000fc4000f8e00ff */
[----:B--2---:R-:W-:Y:S02]  /*1d70*/  IMAD.U32 R6, RZ, RZ, UR6 ;  /* 0x00000006ff067e24 */ /* 0x004fe4000f8e00ff */
[----:B------:R-:W-:Y:S02]  /*1d80*/  IMAD.U32 R7, RZ, RZ, UR7 ;  /* 0x00000007ff077e24 */ /* 0x000fe4000f8e00ff */
[----:B----4-:R-:W-:Y:S02]  /*1d90*/  IMAD.U32 R10, RZ, RZ, UR8 ;  /* 0x00000008ff0a7e24 */ /* 0x010fe4000f8e00ff */
[----:B------:R-:W-:-:S07]  /*1da0*/  IMAD.U32 R11, RZ, RZ, UR9 ;  /* 0x00000009ff0b7e24 */ /* 0x000fce000f8e00ff */
[----:B------:R-:W-:-:S07]  /*1db0*/  LEPC R20, `(.L_x_3235) ;  /* 0x000000001014794e */ /* 0x000fce0000000000 */
[----:B---3--:R-:W-:Y:S05]  /*1dc0*/  CALL.ABS.NOINC R14 ;  /* 0x000000000e007343 */ /* 0x008fea0003c00000 */
.L_x_3235:
[----:B------:R-:W-:Y:S01]  /*1dd0*/  IMAD.MOV.U32 R5, RZ, RZ, RZ ;  /* 0x000000ffff057224 */ /* 0x000fe200078e00ff */
[----:B------:R-:W-:Y:S06]  /*1de0*/  BRA `(.L_x_3208) ;  /* 0x0000000000107947 */ /* 0x000fec0003800000 */
.L_x_3232:
[----:B01----:R0:W5:Y:S01]  /*1df0*/  LDG.E R5, desc[UR36][R6.64+0x4] ;  /* 0x0000042406057981 */ /* 0x003162000c1e1900 */
[----:B------:R-:W-:Y:S05]  /*1e00*/  BRA `(.L_x_3208) ;  /* 0x0000000000087947 */ /* 0x000fea0003800000 */
.L_x_3231:
[----:B------:R-:W-:Y:S02]  /*1e10*/  UMOV UR4, URZ ;  /* 0x000000ff00047c82 */ /* 0x000fe40008000000 */
[----:B01----:R-:W-:-:S07]  /*1e20*/  IMAD.U32 R5, RZ, RZ, UR4 ;  /* 0x00000004ff057e24 */ /* 0x003fce000f8e00ff */
.L_x_3208:
[----:B-----5:R-:W-:Y:S01]  /*1e30*/  SHF.R.U32.HI R5, RZ, 0x1f, R5 ;  /* 0x0000001fff057819 */ /* 0x020fe20000011605 */
[----:B------:R-:W-:-:S03]  /*1e40*/  VIADD R25, R25, 0x80 ;  /* 0x0000008019197836 */ /* 0x000fc60000000000 */
[----:B------:R-:W-:-:S07]  /*1e50*/  PRMT R23, R5, 0x7610, R23 ;  /* 0x0000761005177816 */ /* 0x000fce0000000017 */
.L_x_3202:
[----:B------:R-:W-:Y:S05]  /*1e60*/  BSYNC.RECONVERGENT B6 ;  /* 0x0000000000067941 */ /* 0x000fea0003800200 */
.L_x_3201:
        /* <DEDUP_REMOVED lines=24> */
.L_x_3241:
[----:B------:R-:W-:Y:S02]  /*1ff0*/  UMOV UR4, URZ ;  /* 0x000000ff00047c82 */ /* 0x000fe40008000000 */
[----:B------:R-:W-:Y:S01]  /*2000*/  IMAD.U32 R5, RZ, RZ, UR4 ;  /* 0x00000004ff057e24 */ /* 0x000fe2000f8e00ff */
[----:B------:R-:W-:Y:S06]  /*2010*/  BRA `(.L_x_3243) ;  /* 0x0000000c003c7947 */ /* 0x000fec0003800000 */
.L_x_3240:
        /* <DEDUP_REMOVED lines=8> */
.L_x_3245:
[----:B------:R-:W2:Y:S02]  /*20a0*/  LDG.E R5, desc[UR36][R6.64] ;  /* 0x0000002406057981 */ /* 0x000ea4000c1e1900 */
[----:B--2---:R-:W-:Y:S01]  /*20b0*/  SHF.R.S32.HI R5, RZ, 0x1f, R5 ;  /* 0x0000001fff057819 */ /* 0x004fe20000011405 */
[----:B------:R-:W-:Y:S06]  /*20c0*/  BRA `(.L_x_3243) ;  /* 0x0000000c00107947 */ /* 0x000fec0003800000 */
.L_x_3244:
[----:B------:R-:W2:Y:S02]  /*20d0*/  LDG.E.S16 R5, desc[UR36][R6.64] ;  /* 0x0000002406057981 */ /* 0x000ea4000c1e1700 */
[----:B--2---:R-:W-:Y:S01]  /*20e0*/  SHF.R.S32.HI R5, RZ, 0x1f, R5 ;  /* 0x0000001fff057819 */ /* 0x004fe20000011405 */
[----:B------:R-:W-:Y:S06]  /*20f0*/  BRA `(.L_x_3243) ;  /* 0x0000000c00047947 */ /* 0x000fec0003800000 */
.L_x_3239:
        /* <DEDUP_REMOVED lines=9> */
.L_x_3247:
[----:B------:R-:W2:Y:S02]  /*2190*/  LDG.E.U16 R6, desc[UR36][R6.64] ;  /* 0x0000002406067981 */ /* 0x000ea4000c1e1500 */
[----:B--2---:R-:W-:-:S06]  /*21a0*/  HADD2.F32 R4, -RZ, R6.H0_H0 ;  /* 0x20000006ff047230 */ /* 0x004fcc0000004100 */
[----:B------:R-:W1:Y:S02]  /*21b0*/  F2I.S64.TRUNC R4, R4 ;  /* 0x0000000400047311 */ /* 0x000e64000020d900 */
[----:B-1----:R-:W-:Y:S05]  /*21c0*/  BRA `(.L_x_3243) ;  /* 0x0000000800d07947 */ /* 0x002fea0003800000 */
.L_x_3246:
        /* <DEDUP_REMOVED lines=9> */
.L_x_3249:
[----:B------:R-:W2:Y:S02]  /*2260*/  LDG.E.U16 R6, desc[UR36][R6.64] ;  /* 0x0000002406067981 */ /* 0x000ea4000c1e1500 */
[----:B--2---:R-:W-:-:S06]  /*2270*/  HADD2.F32 R4, -RZ, R6.H0_H0 ;  /* 0x20000006ff047230 */ /* 0x004fcc0000004100 */
[----:B------:R-:W1:Y:S02]  /*2280*/  F2I.S64.TRUNC R4, R4 ;  /* 0x0000000400047311 */ /* 0x000e64000020d900 */
[----:B-1----:R-:W-:Y:S05]  /*2290*/  BRA `(.L_x_3243) ;  /* 0x00000008009c7947 */ /* 0x002fea0003800000 */
.L_x_3248:
[----:B------:R-:W2:Y:S02]  /*22a0*/  LDG.E.64 R4, desc[UR36][R6.64] ;  /* 0x0000002406047981 */ /* 0x000ea4000c1e1b00 */
[----:B--2---:R-:W1:Y:S02]  /*22b0*/  F2I.S64.F64.TRUNC R4, R4 ;  /* 0x0000000400047311 */ /* 0x004e64000030d900 */
[----:B-1----:R-:W-:Y:S05]  /*22c0*/  BRA `(.L_x_3243) ;  /* 0x0000000800907947 */ /* 0x002fea0003800000 */
.L_x_3238:
        /* <DEDUP_REMOVED lines=11> */
.L_x_3252:
[----:B------:R-:W2:Y:S02]  /*2380*/  LDG.E.64 R6, desc[UR36][R6.64] ;  /* 0x0000002406067981 */ /* 0x000ea4000c1e1b00 */
[----:B--2---:R1:W2:Y:S02]  /*2390*/  F2I.S64.F64.TRUNC R4, R6 ;  /* 0x0000000600047311 */ /* 0x0042a4000030d900 */
[----:B-12---:R-:W-:Y:S05]  /*23a0*/  BRA `(.L_x_3243) ;  /* 0x0000000800587947 */ /* 0x006fea0003800000 */
.L_x_3251:
        /* <DEDUP_REMOVED lines=24> */
[----:B------:R1:W2:Y:S02]  /*2530*/  F2I.S64.TRUNC R4, R3 ;  /* 0x0000000300047311 */ /* 0x0002a4000020d900 */
[----:B-12---:R-:W-:Y:S05]  /*2540*/  BRA `(.L_x_3243) ;  /* 0x0000000400f07947 */ /* 0x006fea0003800000 */
.L_x_3254:
        /* <DEDUP_REMOVED lines=12> */
[----:B------:R1:W2:Y:S02]  /*2610*/  F2I.S64.TRUNC R4, R0 ;  /* 0x0000000000047311 */ /* 0x0002a4000020d900 */
[----:B-12---:R-:W-:Y:S05]  /*2620*/  BRA `(.L_x_3243) ;  /* 0x0000000400b87947 */ /* 0x006fea0003800000 */
.L_x_3253:
[----:B------:R-:W2:Y:S02]  /*2630*/  LDG.E.U16 R4, desc[UR36][R6.64] ;  /* 0x0000002406047981 */ /* 0x000ea4000c1e1500 */
[----:B--2---:R-:W-:-:S06]  /*2640*/  IMAD.U32 R4, R4, 0x10000, RZ ;  /* 0x0001000004047824 */ /* 0x004fcc00078e00ff */
[----:B------:R-:W1:Y:S02]  /*2650*/  F2I.S64.TRUNC R4, R4 ;  /* 0x0000000400047311 */ /* 0x000e64000020d900 */
[----:B-1----:R-:W-:Y:S05]  /*2660*/  BRA `(.L_x_3243) ;  /* 0x0000000400a87947 */ /* 0x002fea0003800000 */
.L_x_3250:
        /* <DEDUP_REMOVED lines=11> */
.L_x_3257:
        /* <DEDUP_REMOVED lines=21> */
.L_x_3261:
[----:B------:R-:W-:Y:S05]  /*2870*/  BSYNC.RECONVERGENT B1 ;  /* 0x0000000000017941 */ /* 0x000fea0003800200 */
.L_x_3260:
[----:B------:R-:W-:Y:S01]  /*2880*/  IMAD.SHL.U32 R0, R0, 0x100000, RZ ;  /* 0x0010000000007824 */ /* 0x000fe200078e00ff */
[----:B------:R-:W-:-:S04]  /*2890*/  LEA R3, R3, 0x3b800000, 0x17 ;  /* 0x3b80000003037811 */ /* 0x000fc800078eb8ff */
[----:B------:R-:W-:-:S07]  /*28a0*/  LOP3.LUT R4, R3, R0, R7, 0xfe, !PT ;  /* 0x0000000003047212 */ /* 0x000fce00078efe07 */
.L_x_3259:
[----:B------:R-:W-:Y:S05]  /*28b0*/  BSYNC.RECONVERGENT B0 ;  /* 0x0000000000007941 */ /* 0x000fea0003800200 */
.L_x_3258:
[----:B------:R-:W0:Y:S02]  /*28c0*/  F2I.S64.TRUNC R4, R4 ;  /* 0x0000000400047311 */ /* 0x000e24000020d900 */
[----:B0-----:R-:W-:Y:S05]  /*28d0*/  BRA `(.L_x_3243) ;  /* 0x00000004000c7947 */ /* 0x001fea0003800000 */
.L_x_3256:
        /* <DEDUP_REMOVED lines=21> */
.L_x_3265:
[----:B------:R-:W-:Y:S05]  /*2a30*/  BSYNC.RECONVERGENT B1 ;  /* 0x0000000000017941 */ /* 0x000fea0003800200 */
.L_x_3264:
[----:B------:R-:W-:Y:S01]  /*2a40*/  IMAD.SHL.U32 R0, R0, 0x200000, RZ ;  /* 0x0020000000007824 */ /* 0x000fe200078e00ff */
[----:B------:R-:W-:-:S04]  /*2a50*/  LEA R3, R3, 0x37800000, 0x17 ;  /* 0x3780000003037811 */ /* 0x000fc800078eb8ff */
[----:B------:R-:W-:-:S07]  /*2a60*/  LOP3.LUT R4, R3, R0, R7, 0xfe, !PT ;  /* 0x0000000003047212 */ /* 0x000fce00078efe07 */
.L_x_3263:
[----:B------:R-:W-:Y:S05]  /*2a70*/  BSYNC.RECONVERGENT B0 ;  /* 0x0000000000007941 */ /* 0x000fea0003800200 */
.L_x_3262:
[----:B------:R-:W0:Y:S02]  /*2a80*/  F2I.S64.TRUNC R4, R4 ;  /* 0x0000000400047311 */ /* 0x000e24000020d900 */
[----:B0-----:R-:W-:Y:S05]  /*2a90*/  BRA `(.L_x_3243) ;  /* 0x00000000009c7947 */ /* 0x001fea0003800000 */
.L_x_3255:
        /* <DEDUP_REMOVED lines=14> */
.L_x_3269:
[----:B------:R-:W-:Y:S05]  /*2b80*/  BSYNC.RECONVERGENT B0 ;  /* 0x0000000000007941 */ /* 0x000fea0003800200 */
.L_x_3268:
[----:B------:R-:W0:Y:S02]  /*2b90*/  F2I.S64.TRUNC R4, R4 ;  /* 0x0000000400047311 */ /* 0x000e24000020d900 */
[----:B0-----:R-:W-:Y:S05]  /*2ba0*/  BRA `(.L_x_3243) ;  /* 0x0000000000587947 */ /* 0x001fea0003800000 */
.L_x_3242:
        /* <DEDUP_REMOVED lines=16> */
.L_x_3270:
[----:B------:R-:W-:Y:S01]  /*2cb0*/  IMAD.MOV.U32 R5, RZ, RZ, RZ ;  /* 0x000000ffff057224 */ /* 0x000fe200078e00ff */
[----:B------:R-:W-:Y:S06]  /*2cc0*/  BRA `(.L_x_3243) ;  /* 0x0000000000107947 */ /* 0x000fec0003800000 */
.L_x_3267:
[----:B------:R0:W5:Y:S01]  /*2cd0*/  LDG.E R5, desc[UR36][R6.64+0x4] ;  /* 0x0000042406057981 */ /* 0x000162000c1e1900 */
[----:B------:R-:W-:Y:S05]  /*2ce0*/  BRA `(.L_x_3243) ;  /* 0x0000000000087947 */ /* 0x000fea0003800000 */
.L_x_3266:
[----:B------:R-:W-:Y:S02]  /*2cf0*/  UMOV UR4, URZ ;  /* 0x000000ff00047c82 */ /* 0x000fe40008000000 */
[----:B------:R-:W-:-:S07]  /*2d00*/  IMAD.U32 R5, RZ, RZ, UR4 ;  /* 0x00000004ff057e24 */ /* 0x000fce000f8e00ff */
.L_x_3243:
[----:B-----5:R-:W-:Y:S01]  /*2d10*/  SHF.R.U32.HI R5, RZ, 0x1f, R5 ;  /* 0x0000001fff057819 */ /* 0x020fe20000011605 */
[----:B------:R-:W-:-:S03]  /*2d20*/  VIADD R25, R25, 0x80 ;  /* 0x0000008019197836 */ /* 0x000fc60000000000 */
[----:B------:R-:W-:-:S07]  /*2d30*/  PRMT R22, R5, 0x7610, R22 ;  /* 0x0000761005167816 */ /* 0x000fce0000000016 */
.L_x_3237:
[----:B------:R-:W-:Y:S05]  /*2d40*/  BSYNC.RECONVERGENT B6 ;  /* 0x0000000000067941 */ /* 0x000fea0003800200 */
.L_x_3236:
        /* <DEDUP_REMOVED lines=24> */
.L_x_3276:
[----:B------:R-:W-:Y:S02]  /*2ed0*/  UMOV UR4, URZ ;  /* 0x000000ff00047c82 */ /* 0x000fe40008000000 */
[----:B------:R-:W-:Y:S01]  /*2ee0*/  IMAD.U32 R5, RZ, RZ, UR4 ;  /* 0x00000004ff057e24 */ /* 0x000fe2000f8e00ff */
[----:B------:R-:W-:Y:S06]  /*2ef0*/  BRA `(.L_x_3278) ;  /* 0x0000000c003c7947 */ /* 0x000fec0003800000 */
.L_x_3275:
        /* <DEDUP_REMOVED lines=8> */
.L_x_3280:
[----:B------:R-:W2:Y:S02]  /*2f80*/  LDG.E R5, desc[UR36][R6.64] ;  /* 0x0000002406057981 */ /* 0x000ea4000c1e1900 */
[----:B--2---:R-:W-:Y:S01]  /*2f90*/  SHF.R.S32.HI R5, RZ, 0x1f, R5 ;  /* 0x0000001fff057819 */ /* 0x004fe20000011405 */
[----:B------:R-:W-:Y:S06]  /*2fa0*/  BRA `(.L_x_3278) ;  /* 0x0000000c00107947 */ /* 0x000fec0003800000 */
.L_x_3279:
[----:B------:R-:W2:Y:S02]  /*2fb0*/  LDG.E.S16 R5, desc[UR36][R6.64] ;  /* 0x0000002406057981 */ /* 0x000ea4000c1e1700 */
[----:B--2---:R-:W-:Y:S01]  /*2fc0*/  SHF.R.S32.HI R5, RZ, 0x1f, R5 ;  /* 0x0000001fff057819 */ /* 0x004fe20000011405 */
[----:B------:R-:W-:Y:S06]  /*2fd0*/  BRA `(.L_x_3278) ;  /* 0x0000000c00047947 */ /* 0x000fec0003800000 */
.L_x_3274:
        /* <DEDUP_REMOVED lines=9> */
.L_x_3282:
[----:B------:R-:W2:Y:S02]  /*3070*/  LDG.E.U16 R6, desc[UR36][R6.64] ;  /* 0x0000002406067981 */ /* 0x000ea4000c1e1500 */
[----:B--2---:R-:W-:-:S06]  /*3080*/  HADD2.F32 R4, -RZ, R6.H0_H0 ;  /* 0x20000006ff047230 */ /* 0x004fcc0000004100 */
[----:B------:R-:W1:Y:S02]  /*3090*/  F2I.S64.TRUNC R4, R4 ;  /* 0x0000000400047311 */ /* 0x000e64000020d900 */
[----:B-1----:R-:W-:Y:S05]  /*30a0*/  BRA `(.L_x_3278) ;  /* 0x0000000800d07947 */ /* 0x002fea0003800000 */
.L_x_3281:
        /* <DEDUP_REMOVED lines=9> */
.L_x_3284:
[----:B------:R-:W2:Y:S02]  /*3140*/  LDG.E.U16 R6, desc[UR36][R6.64] ;  /* 0x0000002406067981 */ /* 0x000ea4000c1e1500 */
[----:B--2---:R-:W-:-:S06]  /*3150*/  HADD2.F32 R4, -RZ, R6.H0_H0 ;  /* 0x20000006ff047230 */ /* 0x004fcc0000004100 */
[----:B------:R-:W1:Y:S02]  /*3160*/  F2I.S64.TRUNC R4, R4 ;  /* 0x0000000400047311 */ /* 0x000e64000020d900 */
[----:B-1----:R-:W-:Y:S05]  /*3170*/  BRA `(.L_x_3278) ;  /* 0x00000008009c7947 */ /* 0x002fea0003800000 */
.L_x_3283:
[----:B------:R-:W2:Y:S02]  /*3180*/  LDG.E.64 R4, desc[UR36][R6.64] ;  /* 0x0000002406047981 */ /* 0x000ea4000c1e1b00 */
[----:B--2---:R-:W1:Y:S02]  /*3190*/  F2I.S64.F64.TRUNC R4, R4 ;  /* 0x0000000400047311 */ /* 0x004e64000030d900 */
[----:B-1----:R-:W-:Y:S05]  /*31a0*/  BRA `(.L_x_3278) ;  /* 0x0000000800907947 */ /* 0x002fea0003800000 */
.L_x_3273:
        /* <DEDUP_REMOVED lines=11> */
.L_x_3287:
[----:B------:R-:W2:Y:S02]  /*3260*/  LDG.E.64 R6, desc[UR36][R6.64] ;  /* 0x0000002406067981 */ /* 0x000ea4000c1e1b00 */
[----:B--2---:R1:W2:Y:S02]  /*3270*/  F2I.S64.F64.TRUNC R4, R6 ;  /* 0x0000000600047311 */ /* 0x0042a4000030d900 */
[----:B-12---:R-:W-:Y:S05]  /*3280*/  BRA `(.L_x_3278) ;  /* 0x0000000800587947 */ /* 0x006fea0003800000 */
.L_x_3286:
        /* <DEDUP_REMOVED lines=26> */
.L_x_3289:
        /* <DEDUP_REMOVED lines=14> */
.L_x_3288:
[----:B------:R-:W2:Y:S02]  /*3510*/  LDG.E.U16 R4, desc[UR36][R6.64] ;  /* 0x0000002406047981 */ /* 0x000ea4000c1e1500 */
[----:B--2---:R-:W-:-:S06]  /*3520*/  IMAD.U32 R4, R4, 0x10000, RZ ;  /* 0x0001000004047824 */ /* 0x004fcc00078e00ff */
[----:B------:R-:W1:Y:S02]  /*3530*/  F2I.S64.TRUNC R4, R4 ;  /* 0x0000000400047311 */ /* 0x000e64000020d900 */
[----:B-1----:R-:W-:Y:S05]  /*3540*/  BRA `(.L_x_3278) ;  /* 0x0000000400a87947 */ /* 0x002fea0003800000 */
.L_x_3285:
        /* <DEDUP_REMOVED lines=11> */
.L_x_3292:
        /* <DEDUP_REMOVED lines=21> */
.L_x_3296:
[----:B------:R-:W-:Y:S05]  /*3750*/  BSYNC.RECONVERGENT B1 ;  /* 0x0000000000017941 */ /* 0x000fea0003800200 */
.L_x_3295:
[----:B------:R-:W-:Y:S01]  /*3760*/  IMAD.SHL.U32 R0, R0, 0x100000, RZ ;  /* 0x0010000000007824 */ /* 0x000fe200078e00ff */
[----:B------:R-:W-:-:S04]  /*3770*/  LEA R3, R3, 0x3b800000, 0x17 ;  /* 0x3b80000003037811 */ /* 0x000fc800078eb8ff */
[----:B------:R-:W-:-:S07]  /*3780*/  LOP3.LUT R4, R3, R0, R7, 0xfe, !PT ;  /* 0x0000000003047212 */ /* 0x000fce00078efe07 */
.L_x_3294:
[----:B------:R-:W-:Y:S05]  /*3790*/  BSYNC.RECONVERGENT B0 ;  /* 0x0000000000007941 */ /* 0x000fea0003800200 */
.L_x_3293:
[----:B------:R-:W0:Y:S02]  /*37a0*/  F2I.S64.TRUNC R4, R4 ;  /* 0x0000000400047311 */ /* 0x000e24000020d900 */
[----:B0-----:R-:W-:Y:S05]  /*37b0*/  BRA `(.L_x_3278) ;  /* 0x00000004000c7947 */ /* 0x001fea0003800000 */
.L_x_3291:
        /* <DEDUP_REMOVED lines=21> */
.L_x_3300:
[----:B------:R-:W-:Y:S05]  /*3910*/  BSYNC.RECONVERGENT B1 ;  /* 0x0000000000017941 */ /* 0x000fea0003800200 */
.L_x_3299:
[----:B------:R-:W-:Y:S01]  /*3920*/  IMAD.SHL.U32 R0, R0, 0x200000, RZ ;  /* 0x0020000000007824 */ /* 0x000fe200078e00ff */
[----:B------:R-:W-:-:S04]  /*3930*/  LEA R3, R3, 0x37800000, 0x17 ;  /* 0x3780000003037811 */ /* 0x000fc800078eb8ff */
[----:B------:R-:W-:-:S07]  /*3940*/  LOP3.LUT R4, R3, R0, R7, 0xfe, !PT ;  /* 0x0000000003047212 */ /* 0x000fce00078efe07 */
.L_x_3298:
[----:B------:R-:W-:Y:S05]  /*3950*/  BSYNC.RECONVERGENT B0 ;  /* 0x0000000000007941 */ /* 0x000fea0003800200 */
.L_x_3297:
[----:B------:R-:W0:Y:S02]  /*3960*/  F2I.S64.TRUNC R4, R4 ;  /* 0x0000000400047311 */ /* 0x000e24000020d900 */
[----:B0-----:R-:W-:Y:S05]  /*3970*/  BRA `(.L_x_3278) ;  /* 0x00000000009c7947 */ /* 0x001fea0003800000 */
.L_x_3290:
        /* <DEDUP_REMOVED lines=14> */
.L_x_3304:
[----:B------:R-:W-:Y:S05]  /*3a60*/  BSYNC.RECONVERGENT B0 ;  /* 0x0000000000007941 */ /* 0x000fea0003800200 */
.L_x_3303:
[----:B------:R-:W0:Y:S02]  /*3a70*/  F2I.S64.TRUNC R4, R4 ;  /* 0x0000000400047311 */ /* 0x000e24000020d900 */
[----:B0-----:R-:W-:Y:S05]  /*3a80*/  BRA `(.L_x_3278) ;  /* 0x0000000000587947 */ /* 0x001fea0003800000 */
.L_x_3277:
        /* <DEDUP_REMOVED lines=16> */
.L_x_3305:
[----:B------:R-:W-:Y:S01]  /*3b90*/  IMAD.MOV.U32 R5, RZ, RZ, RZ ;  /* 0x000000ffff057224 */ /* 0x000fe200078e00ff */
[----:B------:R-:W-:Y:S06]  /*3ba0*/  BRA `(.L_x_3278) ;  /* 0x0000000000107947 */ /* 0x000fec0003800000 */
.L_x_3302:
[----:B------:R0:W5:Y:S01]  /*3bb0*/  LDG.E R5, desc[UR36][R6.64+0x4] ;  /* 0x0000042406057981 */ /* 0x000162000c1e1900 */
[----:B------:R-:W-:Y:S05]  /*3bc0*/  BRA `(.L_x_3278) ;  /* 0x0000000000087947 */ /* 0x000fea0003800000 */
.L_x_3301:
[----:B------:R-:W-:Y:S02]  /*3bd0*/  UMOV UR4, URZ ;  /* 0x000000ff00047c82 */ /* 0x000fe40008000000 */
[----:B------:R-:W-:-:S07]  /*3be0*/  IMAD.U32 R5, RZ, RZ, UR4 ;  /* 0x00000004ff057e24 */ /* 0x000fce000f8e00ff */
.L_x_3278:
[----:B-----5:R-:W-:-:S04]  /*3bf0*/  SHF.R.U32.HI R5, RZ, 0x1f, R5 ;  /* 0x0000001fff057819 */ /* 0x020fc80000011605 */
[----:B------:R-:W-:-:S07]  /*3c00*/  PRMT R17, R5, 0x7610, R17 ;  /* 0x0000761005117816 */ /* 0x000fce0000000011 */
.L_x_3272:
[----:B------:R-:W-:Y:S05]  /*3c10*/  BSYNC.RECONVERGENT B6 ;  /* 0x0000000000067941 */ /* 0x000fea0003800200 */
.L_x_3271:
[----:B------:R-:W2:Y:S01]  /*3c20*/  LDC.U8 R18, c[0x0][0x3a4] ;  /* 0x0000e900ff127b82 */ /* 0x000ea20000000000 */
[----:B------:R-:W-:Y:S01]  /*3c30*/  ISETP.GE.AND P0, PT, R19, R16, PT ;  /* 0x000000101300720c */ /* 0x000fe20003f06270 */
[----:B------:R-:W-:-:S12]  /*3c40*/  BSSY.RECONVERGENT B6, `(.L_x_3306) ;  /* 0x00000f4000067945 */ /* 0x000fd80003800200 */
[----:B------:R-:W-:Y:S05]  /*3c50*/  @P0 BRA `(.L_x_3307) ;  /* 0x0000000c00c80947 */ /* 0x000fea0003800000 */
[----:B------:R-:W3:Y:S01]  /*3c60*/  LDCU UR4, c[0x0][0x3a8] ;  /* 0x00007500ff0477ac */ /* 0x000ee20008000800 */
[----:B------:R-:W4:Y:S01]  /*3c70*/  LDC.64 R8, c[0x0][0x388] ;  /* 0x0000e200ff087b82 */ /* 0x000f220000000a00 */
[----:B------:R-:W-:Y:S01]  /*3c80*/  IMAD R0, R2, 0x200, R19 ;  /* 0x0000020002007824 */ /* 0x000fe200078e0213 */
[----:B012---:R-:W-:Y:S01]  /*3c90*/  PRMT R4, R18, 0x9910, RZ ;  /* 0x0000991012047816 */ /* 0x007fe200000000ff */
[----:B------:R-:W-:Y:S02]  /*3ca0*/  VIADD R19, R19, 0x80 ;  /* 0x0000008013137836 */ /* 0x000fe40000000000 */
[----:B---3--:R-:W-:Y:S02]  /*3cb0*/  IMAD R3, R0, UR4, RZ ;  /* 0x0000000400037c24 */ /* 0x008fe4000f8e02ff */
[----:B------:R-:W-:-:S05]  /*3cc0*/  IMAD.MOV.U32 R0, RZ, RZ, R4 ;  /* 0x000000ffff007224 */ /* 0x000fca00078e0004 */
[----:B------:R-:W-:Y:S02]  /*3cd0*/  ISETP.GT.AND P0, PT, R0, 0x9, PT ;  /* 0x000000090000780c */ /* 0x000fe40003f04270 */
[----:B----4-:R-:W-:-:S05]  /*3ce0*/  IADD3 R8, P1, PT, R3, R8, RZ ;  /* 0x0000000803087210 */ /* 0x010fca0007f3e0ff */
        /* <DEDUP_REMOVED lines=12> */
.L_x_3311:
[----:B------:R0:W-:Y:S01]  /*3db0*/  STG.E.U8 desc[UR36][R8.64], R24 ;  /* 0x0000001808007986 */ /* 0x0001e2000c101124 */
[----:B------:R-:W-:Y:S05]  /*3dc0*/  BRA `(.L_x_3307) ;  /* 0x0000000c006c7947 */ /* 0x000fea0003800000 */
.L_x_3310:
        /* <DEDUP_REMOVED lines=10> */
.L_x_3314:
[----:B------:R-:W-:-:S05]  /*3e70*/  PRMT R3, R24, 0x8880, RZ ;  /* 0x0000888018037816 */ /* 0x000fca00000000ff */
[----:B------:R0:W-:Y:S01]  /*3e80*/  STG.E desc[UR36][R8.64], R3 ;  /* 0x0000000308007986 */ /* 0x0001e2000c101924 */
[----:B------:R-:W-:Y:S05]  /*3e90*/  BRA `(.L_x_3307) ;  /* 0x0000000c00387947 */ /* 0x000fea0003800000 */
.L_x_3313:
[----:B------:R-:W-:-:S04]  /*3ea0*/  PRMT R3, R24, 0x8880, RZ ;  /* 0x0000888018037816 */ /* 0x000fc800000000ff */
[----:B------:R-:W-:-:S05]  /*3eb0*/  PRMT R3, R3, 0x7710, RZ ;  /* 0x0000771003037816 */ /* 0x000fca00000000ff */
[----:B------:R0:W-:Y:S01]  /*3ec0*/  STG.E.U16 desc[UR36][R8.64], R3 ;  /* 0x0000000308007986 */ /* 0x0001e2000c101524 */
[----:B------:R-:W-:Y:S05]  /*3ed0*/  BRA `(.L_x_3307) ;  /* 0x0000000c00287947 */ /* 0x000fea0003800000 */
.L_x_3309:
        /* <DEDUP_REMOVED lines=9> */
.L_x_3316:
[----:B------:R-:W0:Y:S02]  /*3f70*/  I2F.S8 R0, R24 ;  /* 0x0000001800007306 */ /* 0x000e240000001400 */
[----:B0-----:R-:W-:-:S05]  /*3f80*/  F2FP.F16.F32.PACK_AB R0, RZ, R0 ;  /* 0x00000000ff00723e */ /* 0x001fca00000000ff */
[----:B------:R0:W-:Y:S01]  /*3f90*/  STG.E.U16 desc[UR36][R8.64], R0 ;  /* 0x0000000008007986 */ /* 0x0001e2000c101524 */
[----:B------:R-:W-:Y:S05]  /*3fa0*/  BRA `(.L_x_3307) ;  /* 0x0000000800f47947 */ /* 0x000fea0003800000 */
.L_x_3315:
        /* <DEDUP_REMOVED lines=10> */
.L_x_3318:
[----:B------:R-:W0:Y:S02]  /*4050*/  I2F.S8 R24, R24 ;  /* 0x0000001800187306 */ /* 0x000e240000001400 */
[----:B0-----:R-:W-:-:S04]  /*4060*/  F2FP.F16.F32.PACK_AB R3, RZ, R24 ;  /* 0x00000018ff03723e */ /* 0x001fc800000000ff */
[----:B------:R-:W-:-:S05]  /*4070*/  PRMT R3, R3, 0x5410, RZ ;  /* 0x0000541003037816 */ /* 0x000fca00000000ff */
[----:B------:R0:W-:Y:S01]  /*4080*/  STG.E desc[UR36][R8.64], R3 ;  /* 0x0000000308007986 */ /* 0x0001e2000c101924 */
[----:B------:R-:W-:Y:S05]  /*4090*/  BRA `(.L_x_3307) ;  /* 0x0000000800b87947 */ /* 0x000fea0003800000 */
.L_x_3317:
[----:B------:R-:W-:-:S04]  /*40a0*/  PRMT R4, R24, 0x8880, RZ ;  /* 0x0000888018047816 */ /* 0x000fc800000000ff */
[----:B------:R-:W-:-:S06]  /*40b0*/  PRMT R4, R4, 0x7710, RZ ;  /* 0x0000771004047816 */ /* 0x000fcc00000000ff */
[----:B------:R-:W0:Y:S02]  /*40c0*/  I2F.F64.S16 R4, R4 ;  /* 0x0000000400047312 */ /* 0x000e240000101c00 */
[----:B0-----:R0:W-:Y:S01]  /*40d0*/  STG.E.64 desc[UR36][R8.64], R4 ;  /* 0x0000000408007986 */ /* 0x0011e2000c101b24 */
[----:B------:R-:W-:Y:S05]  /*40e0*/  BRA `(.L_x_3307) ;  /* 0x0000000800a47947 */ /* 0x000fea0003800000 */
.L_x_3308:
        /* <DEDUP_REMOVED lines=12> */
.L_x_3321:
[----:B------:R-:W-:Y:S02]  /*41b0*/  PRMT R4, R24, 0x8880, RZ ;  /* 0x0000888018047816 */ /* 0x000fe400000000ff */
[----:B------:R-:W-:Y:S02]  /*41c0*/  CS2R R6, SRZ ;  /* 0x0000000000067805 */ /* 0x000fe4000001ff00 */
[----:B------:R-:W-:-:S06]  /*41d0*/  PRMT R4, R4, 0x7710, RZ ;  /* 0x0000771004047816 */ /* 0x000fcc00000000ff */
[----:B------:R-:W0:Y:S02]  /*41e0*/  I2F.F64.S16 R4, R4 ;  /* 0x0000000400047312 */ /* 0x000e240000101c00 */
[----:B0-----:R0:W-:Y:S01]  /*41f0*/  STG.E.128 desc[UR36][R8.64], R4 ;  /* 0x0000000408007986 */ /* 0x0011e2000c101d24 */
[----:B------:R-:W-:Y:S05]  /*4200*/  BRA `(.L_x_3307) ;  /* 0x00000008005c7947 */ /* 0x000fea0003800000 */
.L_x_3320:
        /* <DEDUP_REMOVED lines=19> */
.L_x_3325:
[----:B------:R-:W-:Y:S05]  /*4340*/  BSYNC.RECONVERGENT B0 ;  /* 0x0000000000007941 */ /* 0x000fea0003800200 */
.L_x_3324:
[----:B------:R-:W-:-:S05]  /*4350*/  LOP3.LUT R5, R0, 0x80, R5, 0xf8, !PT ;  /* 0x0000008000057812 */ /* 0x000fca00078ef805 */
[----:B------:R0:W-:Y:S01]  /*4360*/  STG.E.U8 desc[UR36][R8.64], R5 ;  /* 0x0000000508007986 */ /* 0x0001e2000c101124 */
[----:B------:R-:W-:Y:S05]  /*4370*/  BRA `(.L_x_3307) ;  /* 0x0000000800007947 */ /* 0x000fea0003800000 */
.L_x_3323:
        /* <DEDUP_REMOVED lines=15> */
.L_x_3327:
[----:B------:R-:W-:Y:S05]  /*4470*/  BSYNC.RECONVERGENT B0 ;  /* 0x0000000000007941 */ /* 0x000fea0003800200 */
.L_x_3326:
[----:B------:R-:W-:-:S05]  /*4480*/  LOP3.LUT R5, R0, 0x80, R5, 0xf8, !PT ;  /* 0x0000008000057812 */ /* 0x000fca00078ef805 */
[----:B------:R0:W-:Y:S01]  /*4490*/  STG.E.U8 desc[UR36][R8.64], R5 ;  /* 0x0000000508007986 */ /* 0x0001e2000c101124 */
[----:B------:R-:W-:Y:S05]  /*44a0*/  BRA `(.L_x_3307) ;  /* 0x0000000400b47947 */ /* 0x000fea0003800000 */
.L_x_3322:
[----:B------:R-:W0:Y:S02]  /*44b0*/  I2F.S8 R0, R24 ;  /* 0x0000001800007306 */ /* 0x000e240000001400 */
[----:B0-----:R-:W-:-:S05]  /*44c0*/  F2FP.BF16.F32.PACK_AB R0, RZ, R0 ;  /* 0x00000000ff00723e */ /* 0x001fca00000010ff */
[----:B------:R0:W-:Y:S01]  /*44d0*/  STG.E.U16 desc[UR36][R8.64], R0 ;  /* 0x0000000008007986 */ /* 0x0001e2000c101524 */
[----:B------:R-:W-:Y:S05]  /*44e0*/  BRA `(.L_x_3307) ;  /* 0x0000000400a47947 */ /* 0x000fea0003800000 */
.L_x_3319:
        /* <DEDUP_REMOVED lines=12> */
.L_x_3330:
        /* <DEDUP_REMOVED lines=13> */
.L_x_3333:
[----:B------:R-:W-:-:S04]  /*4680*/  SHF.R.U32.HI R0, RZ, 0x14, R3 ;  /* 0x00000014ff007819 */ /* 0x000fc80000011603 */
[----:B------:R-:W-:-:S04]  /*4690*/  LOP3.LUT R0, R0, 0x1, RZ, 0xc0, !PT ;  /* 0x0000000100007812 */ /* 0x000fc800078ec0ff */
[----:B------:R-:W-:-:S04]  /*46a0*/  IADD3 R0, PT, PT, R3, 0x487ffff, R0 ;  /* 0x0487ffff03007810 */ /* 0x000fc80007ffe000 */
[----:B------:R-:W-:-:S04]  /*46b0*/  SHF.R.U32.HI R0, RZ, 0x14, R0 ;  /* 0x00000014ff007819 */ /* 0x000fc80000011600 */
[----:B------:R-:W-:-:S07]  /*46c0*/  LOP3.LUT R0, R0, 0xff, RZ, 0xc0, !PT ;  /* 0x000000ff00007812 */ /* 0x000fce00078ec0ff */
.L_x_3334:
[----:B------:R-:W-:-:S04]  /*46d0*/  SHF.R.U32.HI R3, RZ, 0x18, R3 ;  /* 0x00000018ff037819 */ /* 0x000fc80000011603 */
[----:B------:R-:W-:-:S04]  /*46e0*/  LOP3.LUT R0, R0, 0x80, R3, 0xf8, !PT ;  /* 0x0000008000007812 */ /* 0x000fc800078ef803 */
[----:B------:R-:W-:-:S07]  /*46f0*/  PRMT R4, R0, 0x7610, R4 ;  /* 0x0000761000047816 */ /* 0x000fce0000000004 */
.L_x_3332:
[----:B------:R-:W-:Y:S05]  /*4700*/  BSYNC.RECONVERGENT B0 ;  /* 0x0000000000007941 */ /* 0x000fea0003800200 */
.L_x_3331:
[----:B------:R0:W-:Y:S01]  /*4710*/  STG.E.U8 desc[UR36][R8.64], R4 ;  /* 0x0000000408007986 */ /* 0x0001e2000c101124 */
[----:B------:R-:W-:Y:S05]  /*4720*/  BRA `(.L_x_3307) ;  /* 0x0000000400147947 */ /* 0x000fea0003800000 */
.L_x_3329:
        /* <DEDUP_REMOVED lines=13> */
.L_x_3337:
[----:B------:R-:W-:-:S04]  /*4800*/  SHF.R.U32.HI R0, RZ, 0x15, R3 ;  /* 0x00000015ff007819 */ /* 0x000fc80000011603 */
[----:B------:R-:W-:-:S04]  /*4810*/  LOP3.LUT R0, R0, 0x1, RZ, 0xc0, !PT ;  /* 0x0000000100007812 */ /* 0x000fc800078ec0ff */
[----:B------:R-:W-:-:S04]  /*4820*/  IADD3 R0, PT, PT, R3, 0x88fffff, R0 ;  /* 0x088fffff03007810 */ /* 0x000fc80007ffe000 */
[----:B------:R-:W-:-:S04]  /*4830*/  SHF.R.U32.HI R0, RZ, 0x15, R0 ;  /* 0x00000015ff007819 */ /* 0x000fc80000011600 */
[----:B------:R-:W-:-:S07]  /*4840*/  LOP3.LUT R0, R0, 0xff, RZ, 0xc0, !PT ;  /* 0x000000ff00007812 */ /* 0x000fce00078ec0ff */
.L_x_3338:
[----:B------:R-:W-:-:S04]  /*4850*/  SHF.R.U32.HI R3, RZ, 0x18, R3 ;  /* 0x00000018ff037819 */ /* 0x000fc80000011603 */
[----:B------:R-:W-:-:S04]  /*4860*/  LOP3.LUT R0, R0, 0x80, R3, 0xf8, !PT ;  /* 0x0000008000007812 */ /* 0x000fc800078ef803 */
[----:B------:R-:W-:-:S07]  /*4870*/  PRMT R4, R0, 0x7610, R4 ;  /* 0x0000761000047816 */ /* 0x000fce0000000004 */
.L_x_3336:
[----:B------:R-:W-:Y:S05]  /*4880*/  BSYNC.RECONVERGENT B0 ;  /* 0x0000000000007941 */ /* 0x000fea0003800200 */
.L_x_3335:
[----:B------:R0:W-:Y:S01]  /*4890*/  STG.E.U8 desc[UR36][R8.64], R4 ;  /* 0x0000000408007986 */ /* 0x0001e2000c101124 */
[----:B------:R-:W-:Y:S05]  /*48a0*/  BRA `(.L_x_3307) ;  /* 0x0000000000b47947 */ /* 0x000fea0003800000 */
.L_x_3328:
[----:B------:R-:W-:-:S13]  /*48b0*/  ISETP.NE.AND P0, PT, R0, 0x1c, PT ;  /* 0x0000001c0000780c */ /* 0x000fda0003f05270 */
[----:B------:R-:W-:Y:S05]  /*48c0*/  @!P0 BRA `(.L_x_3339) ;  /* 0x0000000000a48947 */ /* 0x000fea0003800000 */
[----:B------:R-:W-:-:S13]  /*48d0*/  ISETP.NE.AND P0, PT, R0, 0x1d, PT ;  /* 0x0000001d0000780c */ /* 0x000fda0003f05270 */
[----:B------:R-:W-:Y:S05]  /*48e0*/  @!P0 BRA `(.L_x_3340) ;  /* 0x00000000008c8947 */ /* 0x000fea0003800000 */
[----:B------:R-:W-:-:S13]  /*48f0*/  ISETP.NE.AND P0, PT, R0, 0x2c, PT ;  /* 0x0000002c0000780c */ /* 0x000fda0003f05270 */
[----:B------:R-:W-:Y:S05]  /*4900*/  @!P0 BRA `(.L_x_3341) ;  /* 0x0000000000448947 */ /* 0x000fea0003800000 */
.L_x_3312:
        /* <DEDUP_REMOVED lines=16> */
.L_x_3342:
[----:B------:R-:W-:Y:S05]  /*4a10*/  BRA `(.L_x_3307) ;  /* 0x0000000000587947 */ /* 0x000fea0003800000 */
.L_x_3341:
        /* <DEDUP_REMOVED lines=16> */
.L_x_3340:
[----:B------:R-:W-:-:S04]  /*4b20*/  PRMT R4, R24, 0x8880, RZ ;  /* 0x0000888018047816 */ /* 0x000fc800000000ff */
[----:B------:R-:W-:-:S05]  /*4b30*/  SHF.R.S32.HI R5, RZ, 0x1f, R4 ;  /* 0x0000001fff057819 */ /* 0x000fca0000011404 */
[----:B------:R4:W-:Y:S01]  /*4b40*/  STG.E.64 desc[UR36][R8.64], R4 ;  /* 0x0000000408007986 */ /* 0x0009e2000c101b24 */
[----:B------:R-:W-:Y:S05]  /*4b50*/  BRA `(.L_x_3307) ;  /* 0x0000000000087947 */ /* 0x000fea0003800000 */
.L_x_3339:
[----:B------:R-:W-:-:S05]  /*4b60*/  PRMT R3, R24, 0x8880, RZ ;  /* 0x0000888018037816 */ /* 0x000fca00000000ff */
[----:B------:R3:W-:Y:S02]  /*4b70*/  STG.E desc[UR36][R8.64], R3 ;  /* 0x0000000308007986 */ /* 0x0007e4000c101924 */
.L_x_3307:
[----:B------:R-:W-:Y:S05]  /*4b80*/  BSYNC.RECONVERGENT B6 ;  /* 0x0000000000067941 */ /* 0x000fea0003800200 */
.L_x_3306:
[----:B------:R-:W-:Y:S01]  /*4b90*/  ISETP.GE.AND P0, PT, R19, R16, PT ;  /* 0x000000101300720c */ /* 0x000fe20003f06270 */
[----:B------:R-:W-:-:S12]  /*4ba0*/  BSSY.RECONVERGENT B7, `(.L_x_3343) ;  /* 0x00001bc000077945 */ /* 0x000fd80003800200 */
[----:B------:R-:W-:Y:S05]  /*4bb0*/  @P0 BRA `(.L_x_3344) ;  /* 0x0000001800e80947 */ /* 0x000fea0003800000 */
[----:B------:R-:W5:Y:S01]  /*4bc0*/  LDCU UR4, c[0x0][0x3a8] ;  /* 0x00007500ff0477ac */ /* 0x000f620008000800 */
[----:B0--34-:R-:W0:Y:S01]  /*4bd0*/  LDC.64 R8, c[0x0][0x388] ;  /* 0x0000e200ff087b82 */ /* 0x019e220000000a00 */
[----:B------:R-:W-:Y:S01]  /*4be0*/  IMAD R0, R2, 0x200, R19 ;  /* 0x0000020002007824 */ /* 0x000fe200078e0213 */
[----:B-12---:R-:W-:Y:S01]  /*4bf0*/  PRMT R4, R18, 0x9910, RZ ;  /* 0x0000991012047816 */ /* 0x006fe200000000ff */
        /* <DEDUP_REMOVED lines=17> */
.L_x_3349:
[----:B------:R4:W-:Y:S01]  /*4d10*/  STG.E.U8 desc[UR36][R8.64], R23 ;  /* 0x0000001708007986 */ /* 0x0009e2000c101124 */
[----:B------:R-:W-:Y:S05]  /*4d20*/  BRA `(.L_x_3351) ;  /* 0x0000000c000c7947 */ /* 0x000fea0003800000 */
.L_x_3348:
        /* <DEDUP_REMOVED lines=10> */
.L_x_3353:
[----:B------:R-:W-:-:S05]  /*4dd0*/  LOP3.LUT R23, R23, 0xffff, RZ, 0xc0, !PT ;  /* 0x0000ffff17177812 */ /* 0x000fca00078ec0ff */
[----:B------:R2:W-:Y:S01]  /*4de0*/  STG.E desc[UR36][R8.64], R23 ;  /* 0x0000001708007986 */ /* 0x0005e2000c101924 */
[----:B------:R-:W-:Y:S05]  /*4df0*/  BRA `(.L_x_3351) ;  /* 0x0000000800d87947 */ /* 0x000fea0003800000 */
.L_x_3352:
[----:B------:R0:W-:Y:S01]  /*4e00*/  STG.E.U16 desc[UR36][R8.64], R23 ;  /* 0x0000001708007986 */ /* 0x0001e2000c101524 */
[----:B------:R-:W-:Y:S05]  /*4e10*/  BRA `(.L_x_3351) ;  /* 0x0000000800d07947 */ /* 0x000fea0003800000 */
.L_x_3347:
        /* <DEDUP_REMOVED lines=9> */
.L_x_3355:
[----:B------:R-:W0:Y:S02]  /*4eb0*/  I2F.S16 R0, R23 ;  /* 0x0000001700007306 */ /* 0x000e240000101400 */
[----:B0-----:R-:W-:-:S05]  /*4ec0*/  F2FP.F16.F32.PACK_AB R0, RZ, R0 ;  /* 0x00000000ff00723e */ /* 0x001fca00000000ff */
[----:B------:R0:W-:Y:S01]  /*4ed0*/  STG.E.U16 desc[UR36][R8.64], R0 ;  /* 0x0000000008007986 */ /* 0x0001e2000c101524 */
[----:B------:R-:W-:Y:S05]  /*4ee0*/  BRA `(.L_x_3351) ;  /* 0x00000008009c7947 */ /* 0x000fea0003800000 */
.L_x_3354:
        /* <DEDUP_REMOVED lines=10> */
.L_x_3357:
[----:B------:R-:W0:Y:S02]  /*4f90*/  I2F.S16 R23, R23 ;  /* 0x0000001700177306 */ /* 0x000e240000101400 */
[----:B0-----:R-:W-:-:S04]  /*4fa0*/  F2FP.F16.F32.PACK_AB R3, RZ, R23 ;  /* 0x00000017ff03723e */ /* 0x001fc800000000ff */
[----:B------:R-:W-:-:S05]  /*4fb0*/  PRMT R3, R3, 0x5410, RZ ;  /* 0x0000541003037816 */ /* 0x000fca00000000ff */
[----:B------:R0:W-:Y:S01]  /*4fc0*/  STG.E desc[UR36][R8.64], R3 ;  /* 0x0000000308007986 */ /* 0x0001e2000c101924 */
[----:B------:R-:W-:Y:S05]  /*4fd0*/  BRA `(.L_x_3351) ;  /* 0x0000000800607947 */ /* 0x000fea0003800000 */
.L_x_3356:
[----:B------:R-:W0:Y:S02]  /*4fe0*/  I2F.F64.S16 R4, R23 ;  /* 0x0000001700047312 */ /* 0x000e240000101c00 */
[----:B0-----:R0:W-:Y:S01]  /*4ff0*/  STG.E.64 desc[UR36][R8.64], R4 ;  /* 0x0000000408007986 */ /* 0x0011e2000c101b24 */
[----:B------:R-:W-:Y:S05]  /*5000*/  BRA `(.L_x_3351) ;  /* 0x0000000800547947 */ /* 0x000fea0003800000 */
.L_x_3346:
        /* <DEDUP_REMOVED lines=12> */
.L_x_3361:
        /* <DEDUP_REMOVED lines=16> */
.L_x_3364:
[----:B------:R-:W-:-:S07]  /*51d0*/  PRMT R4, R0, 0x7610, R4 ;  /* 0x0000761000047816 */ /* 0x000fce0000000004 */
.L_x_3363:
[----:B------:R-:W-:Y:S05]  /*51e0*/  BSYNC.RECONVERGENT B0 ;  /* 0x0000000000007941 */ /* 0x000fea0003800200 */
.L_x_3362:
[----:B------:R0:W-:Y:S01]  /*51f0*/  STG.E.U8 desc[UR36][R8.64], R4 ;  /* 0x0000000408007986 */ /* 0x0001e2000c101124 */
[----:B------:R-:W-:Y:S05]  /*5200*/  BRA `(.L_x_3351) ;  /* 0x0000000400d47947 */ /* 0x000fea0003800000 */
.L_x_3360:
        /* <DEDUP_REMOVED lines=16> */
.L_x_3367:
[----:B------:R-:W-:-:S07]  /*5310*/  PRMT R4, R0, 0x7610, R4 ;  /* 0x0000761000047816 */ /* 0x000fce0000000004 */
.L_x_3366:
[----:B------:R-:W-:Y:S05]  /*5320*/  BSYNC.RECONVERGENT B0 ;  /* 0x0000000000007941 */ /* 0x000fea0003800200 */
.L_x_3365:
[----:B------:R0:W-:Y:S01]  /*5330*/  STG.E.U8 desc[UR36][R8.64], R4 ;  /* 0x0000000408007986 */ /* 0x0001e2000c101124 */
[----:B------:R-:W-:Y:S05]  /*5340*/  BRA `(.L_x_3351) ;  /* 0x0000000400847947 */ /* 0x000fea0003800000 */
.L_x_3359:
        /* <DEDUP_REMOVED lines=21> */
.L_x_3369:
[----:B------:R-:W-:Y:S01]  /*54a0*/  LOP3.LUT R4, R23, 0xffff, RZ, 0xc0, !PT ;  /* 0x0000ffff17047812 */ /* 0x000fe200078ec0ff */
[----:B------:R-:W-:-:S05]  /*54b0*/  IMAD.MOV.U32 R5, RZ, RZ, RZ ;  /* 0x000000ffff057224 */ /* 0x000fca00078e00ff */
[----:B------:R0:W-:Y:S01]  /*54c0*/  STG.E.64 desc[UR36][R8.64], R4 ;  /* 0x0000000408007986 */ /* 0x0001e2000c101b24 */
[----:B------:R-:W-:Y:S05]  /*54d0*/  BRA `(.L_x_3351) ;  /* 0x0000000400207947 */ /* 0x000fea0003800000 */
.L_x_3368:
[----:B------:R-:W-:-:S05]  /*54e0*/  LOP3.LUT R23, R23, 0xffff, RZ, 0xc0, !PT ;  /* 0x0000ffff17177812 */ /* 0x000fca00078ec0ff */
[----:B------:R0:W-:Y:S01]  /*54f0*/  STG.E desc[UR36][R8.64], R23 ;  /* 0x0000001708007986 */ /* 0x0001e2000c101924 */
[----:B------:R-:W-:Y:S05]  /*5500*/  BRA `(.L_x_3351) ;  /* 0x0000000400147947 */ /* 0x000fea0003800000 */
.L_x_3358:
        /* <DEDUP_REMOVED lines=8> */
.L_x_3371:
[----:B------:R-:W-:Y:S01]  /*5590*/  CS2R R6, SRZ ;  /* 0x0000000000067805 */ /* 0x000fe2000001ff00 */
[----:B------:R-:W0:Y:S04]  /*55a0*/  I2F.F64.S16 R4, R23 ;  /* 0x0000001700047312 */ /* 0x000e280000101c00 */
[----:B0-----:R0:W-:Y:S01]  /*55b0*/  STG.E.128 desc[UR36][R8.64], R4 ;  /* 0x0000000408007986 */ /* 0x0011e2000c101d24 */
[----:B------:R-:W-:Y:S05]  /*55c0*/  BRA `(.L_x_3351) ;  /* 0x0000000000e47947 */ /* 0x000fea0003800000 */
.L_x_3370:
[----:B------:R-:W-:-:S13]  /*55d0*/  ISETP.NE.AND P0, PT, R0, 0xf, PT ;  /* 0x0000000f0000780c */ /* 0x000fda0003f05270 */
[----:B------:R-:W-:Y:S05]  /*55e0*/  @!P0 BRA `(.L_x_3372) ;  /* 0x0000000000d08947 */ /* 0x000fea0003800000 */
[----:B------:R-:W-:-:S13]  /*55f0*/  ISETP.NE.AND P0, PT, R0, 0x17, PT ;  /* 0x000000170000780c */ /* 0x000fda0003f05270 */
[----:B------:R-:W-:Y:S05]  /*5600*/  @!P0 BRA `(.L_x_3373) ;  /* 0x0000000000848947 */ /* 0x000fea0003800000 */
[----:B------:R-:W-:-:S13]  /*5610*/  ISETP.NE.AND P0, PT, R0, 0x18, PT ;  /* 0x000000180000780c */ /* 0x000fda0003f05270 */
[----:B------:R-:W-:Y:S05]  /*5620*/  @!P0 BRA `(.L_x_3374) ;  /* 0x0000000000448947 */ /* 0x000fea0003800000 */
.L_x_3350:
        /* <DEDUP_REMOVED lines=16> */
.L_x_3375:
[----:B------:R-:W-:Y:S05]  /*5730*/  BRA `(.L_x_3351) ;  /* 0x0000000000887947 */ /* 0x000fea0003800000 */
.L_x_3374:
        /* <DEDUP_REMOVED lines=11> */
.L_x_3377:
[----:B------:R-:W-:Y:S05]  /*57f0*/  BSYNC.RECONVERGENT B0 ;  /* 0x0000000000007941 */ /* 0x000fea0003800200 */
.L_x_3376:
[----:B------:R0:W-:Y:S01]  /*5800*/  STG.E.U8 desc[UR36][R8.64], R3 ;  /* 0x0000000308007986 */ /* 0x0001e2000c101124 */
[----:B------:R-:W-:Y:S05]  /*5810*/  BRA `(.L_x_3351) ;  /* 0x0000000000507947 */ /* 0x000fea0003800000 */
.L_x_3373:
        /* <DEDUP_REMOVED lines=12> */
.L_x_3378:
[----:B------:R-:W-:Y:S01]  /*58e0*/  IMAD.MOV.U32 R3, RZ, RZ, 0x7f ;  /* 0x0000007fff037424 */ /* 0x000fe200078e00ff */
[----:B------:R-:W-:-:S04]  /*58f0*/  ISETP.GT.U32.AND P0, PT, R5, 0x7f800000, PT ;  /* 0x7f8000000500780c */ /* 0x000fc80003f04070 */
[----:B------:R-:W-:-:S05]  /*5900*/  SEL R3, R3, 0x7c, P0 ;  /* 0x0000007c03037807 */ /* 0x000fca0000000000 */
[----:B------:R0:W-:Y:S01]  /*5910*/  STG.E.U8 desc[UR36][R8.64], R3 ;  /* 0x0000000308007986 */ /* 0x0001e2000c101124 */
[----:B------:R-:W-:Y:S05]  /*5920*/  BRA `(.L_x_3351) ;  /* 0x00000000000c7947 */ /* 0x000fea0003800000 */
.L_x_3372:
[----:B------:R-:W0:Y:S02]  /*5930*/  I2F.S16 R0, R23 ;  /* 0x0000001700007306 */ /* 0x000e240000101400 */
[----:B0-----:R-:W-:-:S05]  /*5940*/  F2FP.BF16.F32.PACK_AB R0, RZ, R0 ;  /* 0x00000000ff00723e */ /* 0x001fca00000010ff */
[----:B------:R0:W-:Y:S02]  /*5950*/  STG.E.U16 desc[UR36][R8.64], R0 ;  /* 0x0000000008007986 */ /* 0x0001e4000c101524 */
.L_x_3351:
[----:B------:R-:W-:Y:S05]  /*5960*/  BSYNC.RECONVERGENT B6 ;  /* 0x0000000000067941 */ /* 0x000fea0003800200 */
.L_x_3345:
        /* <DEDUP_REMOVED lines=24> */
.L_x_3383:
[----:B------:R0:W-:Y:S01]  /*5af0*/  STG.E.U8 desc[UR36][R8.64], R22 ;  /* 0x0000001608007986 */ /* 0x0001e2000c101124 */
[----:B------:R-:W-:Y:S05]  /*5b00*/  BRA `(.L_x_3385) ;  /* 0x0000000c000c7947 */ /* 0x000fea0003800000 */
.L_x_3382:
        /* <DEDUP_REMOVED lines=10> */
.L_x_3387:
[----:B------:R-:W-:-:S05]  /*5bb0*/  LOP3.LUT R3, R22, 0xffff, RZ, 0xc0, !PT ;  /* 0x0000ffff16037812 */ /* 0x000fca00078ec0ff */
[----:B------:R3:W-:Y:S01]  /*5bc0*/  STG.E desc[UR36][R8.64], R3 ;  /* 0x0000000308007986 */ /* 0x0007e2000c101924 */
[----:B------:R-:W-:Y:S05]  /*5bd0*/  BRA `(.L_x_3385) ;  /* 0x0000000800d87947 */ /* 0x000fea0003800000 */
.L_x_3386:
[----:B------:R2:W-:Y:S01]  /*5be0*/  STG.E.U16 desc[UR36][R8.64], R22 ;  /* 0x0000001608007986 */ /* 0x0005e2000c101524 */
[----:B------:R-:W-:Y:S05]  /*5bf0*/  BRA `(.L_x_3385) ;  /* 0x0000000800d07947 */ /* 0x000fea0003800000 */
.L_x_3381:
        /* <DEDUP_REMOVED lines=9> */
.L_x_3389:
[----:B------:R-:W0:Y:S02]  /*5c90*/  I2F.S16 R0, R22 ;  /* 0x0000001600007306 */ /* 0x000e240000101400 */
[----:B0-----:R-:W-:-:S05]  /*5ca0*/  F2FP.F16.F32.PACK_AB R0, RZ, R0 ;  /* 0x00000000ff00723e */ /* 0x001fca00000000ff */
[----:B------:R0:W-:Y:S01]  /*5cb0*/  STG.E.U16 desc[UR36][R8.64], R0 ;  /* 0x0000000008007986 */ /* 0x0001e2000c101524 */
[----:B------:R-:W-:Y:S05]  /*5cc0*/  BRA `(.L_x_3385) ;  /* 0x00000008009c7947 */ /* 0x000fea0003800000 */
.L_x_3388:
        /* <DEDUP_REMOVED lines=10> */
.L_x_3391:
[----:B------:R-:W0:Y:S02]  /*5d70*/  I2F.S16 R22, R22 ;  /* 0x0000001600167306 */ /* 0x000e240000101400 */
[----:B0-----:R-:W-:-:S04]  /*5d80*/  F2FP.F16.F32.PACK_AB R3, RZ, R22 ;  /* 0x00000016ff03723e */ /* 0x001fc800000000ff */
[----:B------:R-:W-:-:S05]  /*5d90*/  PRMT R3, R3, 0x5410, RZ ;  /* 0x0000541003037816 */ /* 0x000fca00000000ff */
[----:B------:R0:W-:Y:S01]  /*5da0*/  STG.E desc[UR36][R8.64], R3 ;  /* 0x0000000308007986 */ /* 0x0001e2000c101924 */
[----:B------:R-:W-:Y:S05]  /*5db0*/  BRA `(.L_x_3385) ;  /* 0x0000000800607947 */ /* 0x000fea0003800000 */
.L_x_3390:
[----:B------:R-:W0:Y:S02]  /*5dc0*/  I2F.F64.S16 R22, R22 ;  /* 0x0000001600167312 */ /* 0x000e240000101c00 */
[----:B0-----:R0:W-:Y:S01]  /*5dd0*/  STG.E.64 desc[UR36][R8.64], R22 ;  /* 0x0000001608007986 */ /* 0x0011e2000c101b24 */
[----:B------:R-:W-:Y:S05]  /*5de0*/  BRA `(.L_x_3385) ;  /* 0x0000000800547947 */ /* 0x000fea0003800000 */
.L_x_3380:
        /* <DEDUP_REMOVED lines=12> */
.L_x_3395:
        /* <DEDUP_REMOVED lines=16> */
.L_x_3398:
[----:B------:R-:W-:-:S07]  /*5fb0*/  PRMT R4, R0, 0x7610, R4 ;  /* 0x0000761000047816 */ /* 0x000fce0000000004 */
.L_x_3397:
[----:B------:R-:W-:Y:S05]  /*5fc0*/  BSYNC.RECONVERGENT B0 ;  /* 0x0000000000007941 */ /* 0x000fea0003800200 */
.L_x_3396:
[----:B------:R0:W-:Y:S01]  /*5fd0*/  STG.E.U8 desc[UR36][R8.64], R4 ;  /* 0x0000000408007986 */ /* 0x0001e2000c101124 */
[----:B------:R-:W-:Y:S05]  /*5fe0*/  BRA `(.L_x_3385) ;  /* 0x0000000400d47947 */ /* 0x000fea0003800000 */
.L_x_3394:
        /* <DEDUP_REMOVED lines=16> */
.L_x_3401:
[----:B------:R-:W-:-:S07]  /*60f0*/  PRMT R4, R0, 0x7610, R4 ;  /* 0x0000761000047816 */ /* 0x000fce0000000004 */
.L_x_3400:
[----:B------:R-:W-:Y:S05]  /*6100*/  BSYNC.RECONVERGENT B0 ;  /* 0x0000000000007941 */ /* 0x000fea0003800200 */
.L_x_3399:
[----:B------:R0:W-:Y:S01]  /*6110*/  STG.E.U8 desc[UR36][R8.64], R4 ;  /* 0x0000000408007986 */ /* 0x0001e2000c101124 */
[----:B------:R-:W-:Y:S05]  /*6120*/  BRA `(.L_x_3385) ;  /* 0x0000000400847947 */ /* 0x000fea0003800000 */
.L_x_3393:
        /* <DEDUP_REMOVED lines=21> */
.L_x_3403:
[----:B------:R-:W-:Y:S01]  /*6280*/  LOP3.LUT R22, R22, 0xffff, RZ, 0xc0, !PT ;  /* 0x0000ffff16167812 */ /* 0x000fe200078ec0ff */
[----:B------:R-:W-:-:S05]  /*6290*/  IMAD.MOV.U32 R23, RZ, RZ, RZ ;  /* 0x000000ffff177224 */ /* 0x000fca00078e00ff */
[----:B------:R0:W-:Y:S01]  /*62a0*/  STG.E.64 desc[UR36][R8.64], R22 ;  /* 0x0000001608007986 */ /* 0x0001e2000c101b24 */
[----:B------:R-:W-:Y:S05]  /*62b0*/  BRA `(.L_x_3385) ;  /* 0x0000000400207947 */ /* 0x000fea0003800000 */
.L_x_3402:
[----:B------:R-:W-:-:S05]  /*62c0*/  LOP3.LUT R3, R22, 0xffff, RZ, 0xc0, !PT ;  /* 0x0000ffff16037812 */ /* 0x000fca00078ec0ff */
[----:B------:R0:W-:Y:S01]  /*62d0*/  STG.E desc[UR36][R8.64], R3 ;  /* 0x0000000308007986 */ /* 0x0001e2000c101924 */
[----:B------:R-:W-:Y:S05]  /*62e0*/  BRA `(.L_x_3385) ;  /* 0x0000000400147947 */ /* 0x000fea0003800000 */
.L_x_3392:
        /* <DEDUP_REMOVED lines=8> */
.L_x_3405:
[----:B------:R-:W-:Y:S01]  /*6370*/  CS2R R6, SRZ ;  /* 0x0000000000067805 */ /* 0x000fe2000001ff00 */
[----:B------:R-:W0:Y:S04]  /*6380*/  I2F.F64.S16 R4, R22 ;  /* 0x0000001600047312 */ /* 0x000e280000101c00 */
[----:B0-----:R0:W-:Y:S01]  /*6390*/  STG.E.128 desc[UR36][R8.64], R4 ;  /* 0x0000000408007986 */ /* 0x0011e2000c101d24 */
[----:B------:R-:W-:Y:S05]  /*63a0*/  BRA `(.L_x_3385) ;  /* 0x0000000000e47947 */ /* 0x000fea0003800000 */
.L_x_3404:
[----:B------:R-:W-:-:S13]  /*63b0*/  ISETP.NE.AND P0, PT, R0, 0xf, PT ;  /* 0x0000000f0000780c */ /* 0x000fda0003f05270 */
[----:B------:R-:W-:Y:S05]  /*63c0*/  @!P0 BRA `(.L_x_3406) ;  /* 0x0000000000d08947 */ /* 0x000fea0003800000 */
[----:B------:R-:W-:-:S13]  /*63d0*/  ISETP.NE.AND P0, PT, R0, 0x17, PT ;  /* 0x000000170000780c */ /* 0x000fda0003f05270 */
[----:B------:R-:W-:Y:S05]  /*63e0*/  @!P0 BRA `(.L_x_3407) ;  /* 0x0000000000848947 */ /* 0x000fea0003800000 */
[----:B------:R-:W-:-:S13]  /*63f0*/  ISETP.NE.AND P0, PT, R0, 0x18, PT ;  /* 0x000000180000780c */ /* 0x000fda0003f05270 */
[----:B------:R-:W-:Y:S05]  /*6400*/  @!P0 BRA `(.L_x_3408) ;  /* 0x0000000000448947 */ /* 0x000fea0003800000 */
.L_x_3384:
        /* <DEDUP_REMOVED lines=16> */
.L_x_3409:
[----:B------:R-:W-:Y:S05]  /*6510*/  BRA `(.L_x_3385) ;  /* 0x0000000000887947 */ /* 0x000fea0003800000 */
.L_x_3408:
        /* <DEDUP_REMOVED lines=11> */
.L_x_3411:
[----:B------:R-:W-:Y:S05]  /*65d0*/  BSYNC.RECONVERGENT B0 ;  /* 0x0000000000007941 */ /* 0x000fea0003800200 */
.L_x_3410:
[----:B------:R0:W-:Y:S01]  /*65e0*/  STG.E.U8 desc[UR36][R8.64], R3 ;  /* 0x0000000308007986 */ /* 0x0001e2000c101124 */
[----:B------:R-:W-:Y:S05]  /*65f0*/  BRA `(.L_x_3385) ;  /* 0x0000000000507947 */ /* 0x000fea0003800000 */
.L_x_3407:
        /* <DEDUP_REMOVED lines=12> */
.L_x_3412:
[----:B------:R-:W-:Y:S01]  /*66c0*/  IMAD.MOV.U32 R3, RZ, RZ, 0x7f ;  /* 0x0000007fff037424 */ /* 0x000fe200078e00ff */
[----:B------:R-:W-:-:S04]  /*66d0*/  ISETP.GT.U32.AND P0, PT, R5, 0x7f800000, PT ;  /* 0x7f8000000500780c */ /* 0x000fc80003f04070 */
[----:B------:R-:W-:-:S05]  /*66e0*/  SEL R3, R3, 0x7c, P0 ;  /* 0x0000007c03037807 */ /* 0x000fca0000000000 */
[----:B------:R0:W-:Y:S01]  /*66f0*/  STG.E.U8 desc[UR36][R8.64], R3 ;  /* 0x0000000308007986 */ /* 0x0001e2000c101124 */
[----:B------:R-:W-:Y:S05]  /*6700*/  BRA `(.L_x_3385) ;  /* 0x00000000000c7947 */ /* 0x000fea0003800000 */
.L_x_3406:
[----:B------:R-:W0:Y:S02]  /*6710*/  I2F.S16 R0, R22 ;  /* 0x0000001600007306 */ /* 0x000e240000101400 */
[----:B0-----:R-:W-:-:S05]  /*6720*/  F2FP.BF16.F32.PACK_AB R0, RZ, R0 ;  /* 0x00000000ff00723e */ /* 0x001fca00000010ff */
[----:B------:R0:W-:Y:S02]  /*6730*/  STG.E.U16 desc[UR36][R8.64], R0 ;  /* 0x0000000008007986 */ /* 0x0001e4000c101524 */
.L_x_3385:
[----:B------:R-:W-:Y:S05]  /*6740*/  BSYNC.RECONVERGENT B6 ;  /* 0x0000000000067941 */ /* 0x000fea0003800200 */
.L_x_3379:
[----:B------:R-:W-:-:S07]  /*6750*/  VIADD R19, R19, 0x80 ;  /* 0x0000008013137836 */ /* 0x000fce0000000000 */
.L_x_3344:
[----:B------:R-:W-:Y:S05]  /*6760*/  BSYNC.RECONVERGENT B7 ;  /* 0x0000000000077941 */ /* 0x000fea0003800200 */
.L_x_3343:
[----:B------:R-:W-:-:S13]  /*6770*/  ISETP.GE.AND P0, PT, R19, R16, PT ;  /* 0x000000101300720c */ /* 0x000fda0003f06270 */
[----:B------:R-:W-:Y:S05]  /*6780*/  @P0 EXIT ;  /* 0x000000000000094d */ /* 0x000fea0003800000 */
[----:B01--4-:R-:W0:Y:S01]  /*6790*/  LDC.64 R4, c[0x0][0x388] ;  /* 0x0000e200ff047b82 */ /* 0x013e220000000a00 */
[----:B------:R-:W3:Y:S01]  /*67a0*/  LDCU UR4, c[0x0][0x3a8] ;  /* 0x00007500ff0477ac */ /* 0x000ee20008000800 */
[----:B--2---:R-:W-:Y:S01]  /*67b0*/  PRMT R0, R18, 0x9910, RZ ;  /* 0x0000991012007816 */ /* 0x004fe200000000ff */
[----:B------:R-:W-:-:S03]  /*67c0*/  IMAD R2, R2, 0x200, R19 ;  /* 0x0000020002027824 */ /* 0x000fc600078e0213 */
[----:B------:R-:W-:Y:S01]  /*67d0*/  ISETP.GT.AND P1, PT, R0, 0x9, PT ;  /* 0x000000090000780c */ /* 0x000fe20003f24270 */
[----:B---3--:R-:W-:-:S05]  /*67e0*/  IMAD R3, R2, UR4, RZ ;  /* 0x0000000402037c24 */ /* 0x008fca000f8e02ff */
        /* <DEDUP_REMOVED lines=13> */
.L_x_3416:
[----:B------:R-:W-:Y:S01]  /*68c0*/  STG.E.U8 desc[UR36][R2.64], R17 ;  /* 0x0000001102007986 */ /* 0x000fe2000c101124 */
[----:B------:R-:W-:Y:S05]  /*68d0*/  EXIT ;  /* 0x000000000000794d */ /* 0x000fea0003800000 */
.L_x_3415:
        /* <DEDUP_REMOVED lines=10> */
.L_x_3419:
[----:B------:R-:W-:-:S05]  /*6980*/  LOP3.LUT R17, R17, 0xffff, RZ, 0xc0, !PT ;  /* 0x0000ffff11117812 */ /* 0x000fca00078ec0ff */
[----:B------:R-:W-:Y:S01]  /*6990*/  STG.E desc[UR36][R2.64], R17 ;  /* 0x0000001102007986 */ /* 0x000fe2000c101924 */
[----:B------:R-:W-:Y:S05]  /*69a0*/  EXIT ;  /* 0x000000000000794d */ /* 0x000fea0003800000 */
.L_x_3418:
[----:B------:R-:W-:Y:S01]  /*69b0*/  STG.E.U16 desc[UR36][R2.64], R17 ;  /* 0x0000001102007986 */ /* 0x000fe2000c101524 */
[----:B------:R-:W-:Y:S05]  /*69c0*/  EXIT ;  /* 0x000000000000794d */ /* 0x000fea0003800000 */
.L_x_3414:
        /* <DEDUP_REMOVED lines=9> */
.L_x_3421:
[----:B------:R-:W0:Y:S02]  /*6a60*/  I2F.S16 R0, R17 ;  /* 0x0000001100007306 */ /* 0x000e240000101400 */
[----:B0-----:R-:W-:-:S05]  /*6a70*/  F2FP.F16.F32.PACK_AB R0, RZ, R0 ;  /* 0x00000000ff00723e */ /* 0x001fca00000000ff */
[----:B------:R-:W-:Y:S01]  /*6a80*/  STG.E.U16 desc[UR36][R2.64], R0 ;  /* 0x0000000002007986 */ /* 0x000fe2000c101524 */
[----:B------:R-:W-:Y:S05]  /*6a90*/  EXIT ;  /* 0x000000000000794d */ /* 0x000fea0003800000 */
.L_x_3420:
        /* <DEDUP_REMOVED lines=10> */
.L_x_3423:
[----:B------:R-:W0:Y:S02]  /*6b40*/  I2F.S16 R17, R17 ;  /* 0x0000001100117306 */ /* 0x000e240000101400 */
[----:B0-----:R-:W-:-:S04]  /*6b50*/  F2FP.F16.F32.PACK_AB R5, RZ, R17 ;  /* 0x00000011ff05723e */ /* 0x001fc800000000ff */
[----:B------:R-:W-:-:S05]  /*6b60*/  PRMT R5, R5, 0x5410, RZ ;  /* 0x0000541005057816 */ /* 0x000fca00000000ff */
[----:B------:R-:W-:Y:S01]  /*6b70*/  STG.E desc[UR36][R2.64], R5 ;  /* 0x0000000502007986 */ /* 0x000fe2000c101924 */
[----:B------:R-:W-:Y:S05]  /*6b80*/  EXIT ;  /* 0x000000000000794d */ /* 0x000fea0003800000 */
.L_x_3422:
[----:B------:R-:W0:Y:S02]  /*6b90*/  I2F.F64.S16 R4, R17 ;  /* 0x0000001100047312 */ /* 0x000e240000101c00 */
[----:B0-----:R-:W-:Y:S01]  /*6ba0*/  STG.E.64 desc[UR36][R2.64], R4 ;  /* 0x0000000402007986 */ /* 0x001fe2000c101b24 */
[----:B------:R-:W-:Y:S05]  /*6bb0*/  EXIT ;  /* 0x000000000000794d */ /* 0x000fea0003800000 */
.L_x_3413:
        /* <DEDUP_REMOVED lines=12> */
.L_x_3427:
        /* <DEDUP_REMOVED lines=17> */
.L_x_3429:
[----:B------:R-:W-:Y:S05]  /*6d90*/  BSYNC.RECONVERGENT B0 ;  /* 0x0000000000007941 */ /* 0x000fea0003800200 */
.L_x_3428:
[----:B------:R-:W-:Y:S01]  /*6da0*/  STG.E.U8 desc[UR36][R2.64], R0 ;  /* 0x0000000002007986 */ /* 0x000fe2000c101124 */
[----:B------:R-:W-:Y:S05]  /*6db0*/  EXIT ;  /* 0x000000000000794d */ /* 0x000fea0003800000 */
.L_x_3426:
        /* <DEDUP_REMOVED lines=17> */
.L_x_3431:
[----:B------:R-:W-:Y:S05]  /*6ed0*/  BSYNC.RECONVERGENT B0 ;  /* 0x0000000000007941 */ /* 0x000fea0003800200 */
.L_x_3430:
[----:B------:R-:W-:Y:S01]  /*6ee0*/  STG.E.U8 desc[UR36][R2.64], R0 ;  /* 0x0000000002007986 */ /* 0x000fe2000c101124 */
[----:B------:R-:W-:Y:S05]  /*6ef0*/  EXIT ;  /* 0x000000000000794d */ /* 0x000fea0003800000 */
.L_x_3425:
        /* <DEDUP_REMOVED lines=21> */
.L_x_3433:
[----:B------:R-:W-:Y:S01]  /*7050*/  LOP3.LUT R4, R17, 0xffff, RZ, 0xc0, !PT ;  /* 0x0000ffff11047812 */ /* 0x000fe200078ec0ff */
[----:B------:R-:W-:-:S05]  /*7060*/  IMAD.MOV.U32 R5, RZ, RZ, RZ ;  /* 0x000000ffff057224 */ /* 0x000fca00078e00ff */
[----:B------:R-:W-:Y:S01]  /*7070*/  STG.E.64 desc[UR36][R2.64], R4 ;  /* 0x0000000402007986 */ /* 0x000fe2000c101b24 */
[----:B------:R-:W-:Y:S05]  /*7080*/  EXIT ;  /* 0x000000000000794d */ /* 0x000fea0003800000 */
.L_x_3432:
[----:B------:R-:W-:-:S05]  /*7090*/  LOP3.LUT R17, R17, 0xffff, RZ, 0xc0, !PT ;  /* 0x0000ffff11117812 */ /* 0x000fca00078ec0ff */
[----:B------:R-:W-:Y:S01]  /*70a0*/  STG.E desc[UR36][R2.64], R17 ;  /* 0x0000001102007986 */ /* 0x000fe2000c101924 */
[----:B------:R-:W-:Y:S05]  /*70b0*/  EXIT ;  /* 0x000000000000794d */ /* 0x000fea0003800000 */
.L_x_3424:
        /* <DEDUP_REMOVED lines=8> */
.L_x_3435:
[----:B------:R-:W-:Y:S01]  /*7140*/  CS2R R6, SRZ ;  /* 0x0000000000067805 */ /* 0x000fe2000001ff00 */
[----:B------:R-:W0:Y:S04]  /*7150*/  I2F.F64.S16 R4, R17 ;  /* 0x0000001100047312 */ /* 0x000e280000101c00 */
[----:B0-----:R-:W-:Y:S01]  /*7160*/  STG.E.128 desc[UR36][R2.64], R4 ;  /* 0x0000000402007986 */ /* 0x001fe2000c101d24 */
[----:B------:R-:W-:Y:S05]  /*7170*/  EXIT ;  /* 0x000000000000794d */ /* 0x000fea0003800000 */
.L_x_3434:
[----:B------:R-:W-:-:S13]  /*7180*/  ISETP.NE.AND P0, PT, R0, 0xf, PT ;  /* 0x0000000f0000780c */ /* 0x000fda0003f05270 */
[----:B------:R-:W-:Y:S05]  /*7190*/  @!P0 BRA `(.L_x_3436) ;  /* 0x0000000000d48947 */ /* 0x000fea0003800000 */
[----:B------:R-:W-:-:S13]  /*71a0*/  ISETP.NE.AND P0, PT, R0, 0x17, PT ;  /* 0x000000170000780c */ /* 0x000fda0003f05270 */
[----:B------:R-:W-:Y:S05]  /*71b0*/  @!P0 BRA `(.L_x_3437) ;  /* 0x0000000000848947 */ /* 0x000fea0003800000 */
[----:B------:R-:W-:-:S13]  /*71c0*/  ISETP.NE.AND P0, PT, R0, 0x18, PT ;  /* 0x000000180000780c */ /* 0x000fda0003f05270 */
[----:B------:R-:W-:Y:S05]  /*71d0*/  @!P0 BRA `(.L_x_3438) ;  /* 0x0000000000448947 */ /* 0x000fea0003800000 */
.L_x_3417:
        /* <DEDUP_REMOVED lines=16> */
.L_x_3439:
[----:B------:R-:W-:Y:S05]  /*72e0*/  EXIT ;  /* 0x000000000000794d */ /* 0x000fea0003800000 */
.L_x_3438:
        /* <DEDUP_REMOVED lines=11> */
.L_x_3441:
[----:B------:R-:W-:Y:S05]  /*73a0*/  BSYNC.RECONVERGENT B0 ;  /* 0x0000000000007941 */ /* 0x000fea0003800200 */
.L_x_3440:
[----:B------:R-:W-:Y:S01]  /*73b0*/  STG.E.U8 desc[UR36][R2.64], R5 ;  /* 0x0000000502007986 */ /* 0x000fe2000c101124 */
[----:B------:R-:W-:Y:S05]  /*73c0*/  EXIT ;  /* 0x000000000000794d */ /* 0x000fea0003800000 */
.L_x_3437:
        /* <DEDUP_REMOVED lines=13> */
.L_x_3442:
[----:B------:R-:W-:Y:S01]  /*74a0*/  IMAD.MOV.U32 R5, RZ, RZ, 0x7f ;  /* 0x0000007fff057424 */ /* 0x000fe200078e00ff */
[----:B------:R-:W-:-:S04]  /*74b0*/  ISETP.GT.U32.AND P0, PT, R17, 0x7f800000, PT ;  /* 0x7f8000001100780c */ /* 0x000fc80003f04070 */
[----:B------:R-:W-:-:S05]  /*74c0*/  SEL R5, R5, 0x7c, P0 ;  /* 0x0000007c05057807 */ /* 0x000fca0000000000 */
[----:B------:R-:W-:Y:S01]  /*74d0*/  STG.E.U8 desc[UR36][R2.64], R5 ;  /* 0x0000000502007986 */ /* 0x000fe2000c101124 */
[----:B------:R-:W-:Y:S05]  /*74e0*/  EXIT ;  /* 0x000000000000794d */ /* 0x000fea0003800000 */
.L_x_3436:
[----:B------:R-:W0:Y:S02]  /*74f0*/  I2F.S16 R0, R17 ;  /* 0x0000001100007306 */ /* 0x000e240000101400 */
[----:B0-----:R-:W-:-:S05]  /*7500*/  F2FP.BF16.F32.PACK_AB R0, RZ, R0 ;  /* 0x00000000ff00723e */ /* 0x001fca00000010ff */
[----:B------:R-:W-:Y:S01]  /*7510*/  STG.E.U16 desc[UR36][R2.64], R0 ;  /* 0x0000000002007986 */ /* 0x000fe2000c101524 */
[----:B------:R-:W-:Y:S05]  /*7520*/  EXIT ;  /* 0x000000000000794d */ /* 0x000fea0003800000 */
.L_x_3443:
        /* <DEDUP_REMOVED lines=13> */
.L_x_23252:


//--------------------- .text._ZN2at6native18elementwise_kernelILi128ELi4EZNS0_22gpu_kernel_impl_nocastIZZZNS0_19signbit_kernel_cudaERNS_18TensorIteratorBaseEENKUlvE_clEvENKUlvE2_clEvEUllE_EEvS4_RKT_EUliE_EEviT1_ --------------------------
	.section	.text._ZN2at6native18elementwise_kernelILi128ELi4EZNS0_22gpu_kernel_impl_nocastIZZZNS0_19signbit_kernel_cudaERNS_18TensorIteratorBaseEENKUlvE_clEvENKUlvE2_clEvEUllE_EEvS4_RKT_EUliE_EEviT1_,"ax",@progbits
	.align	128
        .global         _ZN2at6native18elementwise_kernelILi128ELi4EZNS0_22gpu_kernel_impl_nocastIZZZNS0_19signbit_kernel_cudaERNS_18TensorIteratorBaseEENKUlvE_clEvENKUlvE2_clEvEUllE_EEvS4_RKT_EUliE_EEviT1_
        .type           _ZN2at6native18elementwise_kernelILi128ELi4EZNS0_22gpu_kernel_impl_nocastIZZZNS0_19signbit_kernel_cudaERNS_18TensorIteratorBaseEENKUlvE_clEvENKUlvE2_clEvEUllE_EEvS4_RKT_EUliE_EEviT1_,@function
        .size           _ZN2at6native18elementwise_kernelILi128ELi4EZNS0_22gpu_kernel_impl_nocastIZZZNS0_19signbit_kernel_cudaERNS_18TensorIteratorBaseEENKUlvE_clEvENKUlvE2_clEvEUllE_EEvS4_RKT_EUliE_EEviT1_,(.L_x_23253 - _ZN2at6native18elementwise_kernelILi128ELi4EZNS0_22gpu_kernel_impl_nocastIZZZNS0_19signbit_kernel_cudaERNS_18TensorIteratorBaseEENKUlvE_clEvENKUlvE2_clEvEUllE_EEvS4_RKT_EUliE_EEviT1_)
        .other          _ZN2at6native18elementwise_kernelILi128ELi4EZNS0_22gpu_kernel_impl_nocastIZZZNS0_19signbit_kernel_cudaERNS_18TensorIteratorBaseEENKUlvE_clEvENKUlvE2_clEvEUllE_EEvS4_RKT_EUliE_EEviT1_,@"STO_CUDA_ENTRY STV_DEFAULT"
_ZN2at6native18elementwise_kernelILi128ELi4EZNS0_22gpu_kernel_impl_nocastIZZZNS0_19signbit_kernel_cudaERNS_18TensorIteratorBaseEENKUlvE_clEvENKUlvE2_clEvEUllE_EEvS4_RKT_EUliE_EEviT1_:
.text._ZN2at6native18elementwise_kernelILi128ELi4EZNS0_22gpu_kernel_impl_nocastIZZZNS0_19signbit_kernel_cudaERNS_18TensorIteratorBaseEENKUlvE_clEvENKUlvE2_clEvEUllE_EEvS4_RKT_EUliE_EEviT1_:
        /* <DEDUP_REMOVED lines=29> */
.L_x_3447:
[----:B------:R-:W-:-:S13]  /*01d0*/  ISETP.GE.AND P0, PT, R3, UR4, PT ;  /* 0x0000000403007c0c */ /* 0x000fda000bf06270 */
[----:B------:R-:W-:Y:S05]  /*01e0*/  @P0 BREAK.RELIABLE B1 ;  /* 0x0000000000010942 */ /* 0x000fea0003800100 */
[----:B------:R-:W-:Y:S05]  /*01f0*/  @P0 BRA `(.L_x_3448) ;  /* 0x00000000001c0947 */ /* 0x000fea0003800000 */
[----:B------:R-:W-:Y:S05]  /*0200*/  BSYNC.RELIABLE B1 ;  /* 0x0000000000017941 */ /* 0x000fea0003800100 */
.L_x_3446:
[----:B------:R-:W1:Y:S02]  /*0210*/  LDC.64 R4, c[0x0][0x588] ;  /* 0x00016200ff047b82 */ /* 0x000e640000000a00 */
[----:B-1----:R-:W2:Y:S06]  /*0220*/  LDG.E R4, desc[UR6][R4.64+0x4] ;  /* 0x0000040604047981 */ /* 0x002eac000c1e1900 */
[----:B0-----:R-:W0:Y:S01]  /*0230*/  LDC.64 R6, c[0x0][0x580] ;  /* 0x00016000ff067b82 */ /* 0x001e220000000a00 */
[----:B------:R-:W-:Y:S02]  /*0240*/  IADD3 R3, PT, PT, R3, 0x80, RZ ;  /* 0x0000008003037810 */ /* 0x000fe40007ffe0ff */
[----:B--2---:R-:W-:-:S05]  /*0250*/  SHF.R.U32.HI R9, RZ, 0x1f, R4 ;  /* 0x0000001fff097819 */ /* 0x004fca0000011604 */
[----:B0-----:R1:W-:Y:S02]  /*0260*/  STG.E.U8 desc[UR6][R6.64], R9 ;  /* 0x0000000906007986 */ /* 0x0013e4000c101106 */
.L_x_3448:
[----:B------:R-:W-:Y:S05]  /*0270*/  BSYNC.RECONVERGENT B0 ;  /* 0x0000000000007941 */ /* 0x000fea0003800200 */
.L_x_3445:
        /* <DEDUP_REMOVED lines=9> */
.L_x_3444:
        /* <DEDUP_REMOVED lines=306> */
.L_x_3452:
        /* <DEDUP_REMOVED lines=310> */
.L_x_3454:
        /* <DEDUP_REMOVED lines=9> */
.L_x_3451:
[----:B------:R-:W-:-:S13]  /*2a20*/  ISETP.GE.AND P0, PT, R3, UR4, PT ;  /* 0x0000000403007c0c */ /* 0x000fda000bf06270 */
[----:B------:R-:W-:Y:S05]  /*2a30*/  @P0 BREAK.RELIABLE B1 ;  /* 0x0000000000010942 */ /* 0x000fea0003800100 */
[----:B------:R-:W-:Y:S05]  /*2a40*/  @P0 BRA `(.L_x_3453) ;  /* 0x0000001000d00947 */ /* 0x000fea0003800000 */
[----:B------:R-:W-:Y:S05]  /*2a50*/  BSYNC.RELIABLE B1 ;  /* 0x0000000000017941 */ /* 0x000fea0003800100 */
.L_x_3450:
        /* <DEDUP_REMOVED lines=298> */
.L_x_3455:
        /* <DEDUP_REMOVED lines=9> */
.L_x_3453:
[----:B------:R-:W-:Y:S05]  /*3d90*/  BSYNC.RECONVERGENT B0 ;  /* 0x0000000000007941 */ /* 0x000fea0003800200 */
.L_x_3449:
        /* <DEDUP_REMOVED lines=301> */
.L_x_3456:
        /* <DEDUP_REMOVED lines=9> */
.L_x_3457:
        /* <DEDUP_REMOVED lines=16> */
.L_x_23253:


//--------------------- .text._ZN2at6native27unrolled_elementwise_kernelIZZZNS0_19signbit_kernel_cudaERNS_18TensorIteratorBaseEENKUlvE_clEvENKUlvE2_clEvEUllE_St5arrayIPcLm2EELi4E23TrivialOffsetCalculatorILi1EjESB_NS0_6memory15LoadWithoutCastENSC_16StoreWithoutCastEEEviT_T0_T2_T3_T4_T5_ --------------------------
	.section	.text._ZN2at6native27unrolled_elementwise_kernelIZZZNS0_19signbit_kernel_cudaERNS_18TensorIteratorBaseEENKUlvE_clEvENKUlvE2_clEvEUllE_St5arrayIPcLm2EELi4E23TrivialOffsetCalculatorILi1EjESB_NS0_6memory15LoadWithoutCastENSC_16StoreWithoutCastEEEviT_T0_T2_T3_T4_T5_,"ax",@progbits
	.align	128
        .global         _ZN2at6native27unrolled_elementwise_kernelIZZZNS0_19signbit_kernel_cudaERNS_18TensorIteratorBaseEENKUlvE_clEvENKUlvE2_clEvEUllE_St5arrayIPcLm2EELi4E23TrivialOffsetCalculatorILi1EjESB_NS0_6memory15LoadWithoutCastENSC_16StoreWithoutCastEEEviT_T0_T2_T3_T4_T5_
        .type           _ZN2at6native27unrolled_elementwise_kernelIZZZNS0_19signbit_kernel_cudaERNS_18TensorIteratorBaseEENKUlvE_clEvENKUlvE2_clEvEUllE_St5arrayIPcLm2EELi4E23TrivialOffsetCalculatorILi1EjESB_NS0_6memory15LoadWithoutCastENSC_16StoreWithoutCastEEEviT_T0_T2_T3_T4_T5_,@function
        .size           _ZN2at6native27unrolled_elementwise_kernelIZZZNS0_19signbit_kernel_cudaERNS_18TensorIteratorBaseEENKUlvE_clEvENKUlvE2_clEvEUllE_St5arrayIPcLm2EELi4E23TrivialOffsetCalculatorILi1EjESB_NS0_6memory15LoadWithoutCastENSC_16StoreWithoutCastEEEviT_T0_T2_T3_T4_T5_,(.L_x_23254 - _ZN2at6native27unrolled_elementwise_kernelIZZZNS0_19signbit_kernel_cudaERNS_18TensorIteratorBaseEENKUlvE_clEvENKUlvE2_clEvEUllE_St5arrayIPcLm2EELi4E23TrivialOffsetCalculatorILi1EjESB_NS0_6memory15LoadWithoutCastENSC_16StoreWithoutCastEEEviT_T0_T2_T3_T4_T5_)
        .other          _ZN2at6native27unrolled_elementwise_kernelIZZZNS0_19signbit_kernel_cudaERNS_18TensorIteratorBaseEENKUlvE_clEvENKUlvE2_clEvEUllE_St5arrayIPcLm2EELi4E23TrivialOffsetCalculatorILi1EjESB_NS0_6memory15LoadWithoutCastENSC_16StoreWithoutCastEEEviT_T0_T2_T3_T4_T5_,@"STO_CUDA_ENTRY STV_DEFAULT"
_ZN2at6native27unrolled_elementwise_kernelIZZZNS0_19signbit_kernel_cudaERNS_18TensorIteratorBaseEENKUlvE_clEvENKUlvE2_clEvEUllE_St5arrayIPcLm2EELi4E23TrivialOffsetCalculatorILi1EjESB_NS0_6memory15LoadWithoutCastENSC_16StoreWithoutCastEEEviT_T0_T2_T3_T4_T5_:
.text._ZN2at6native27unrolled_elementwise_kernelIZZZNS0_19signbit_kernel_cudaERNS_18TensorIteratorBaseEENKUlvE_clEvENKUlvE2_clEvEUllE_St5arrayIPcLm2EELi4E23TrivialOffsetCalculatorILi1EjESB_NS0_6memory15LoadWithoutCastENSC_16StoreWithoutCastEEEviT_T0_T2_T3_T4_T5_:
        /* <DEDUP_REMOVED lines=9> */
[----:B------:R-:W0:Y:S04]  /*0090*/  @!P0 LDC.64 R6, c[0x0][0x390] ;  /* 0x0000e400ff068b82 */ /* 0x000e280000000a00 */
[----:B------:R-:W-:-:S13]  /*00a0*/  ISETP.GE.AND P1, PT, R5, R2, PT ;  /* 0x000000020500720c */ /* 0x000fda0003f26270 */
[----:B------:R-:W-:Y:S01]  /*00b0*/  @!P1 IMAD R15, R0, 0x200, R5 ;  /* 0x00000200000f9824 */ /* 0x000fe200078e0205 */
[----:B------:R-:W2:Y:S01]  /*00c0*/  @!P1 LDC.64 R10, c[0x0][0x390] ;  /* 0x0000e400ff0a9b82 */ /* 0x000ea20000000a00 */
[----:B------:R-:W-:-:S05]  /*00d0*/  @!P1 VIADD R5, R5, 0x80 ;  /* 0x0000008005059836 */ /* 0x000fca0000000000 */
[----:B------:R-:W-:-:S13]  /*00e0*/  ISETP.GE.AND P4, PT, R5, R2, PT ;  /* 0x000000020500720c */ /* 0x000fda0003f86270 */
[----:B------:R-:W-:Y:S01]  /*00f0*/  @!P4 IMAD R19, R0, 0x200, R5 ;  /* 0x000002000013c824 */ /* 0x000fe200078e0205 */
[----:B------:R-:W3:Y:S01]  /*0100*/  @!P4 LDC.64 R12, c[0x0][0x390] ;  /* 0x0000e400ff0ccb82 */ /* 0x000ee20000000a00 */
[----:B------:R-:W-:Y:S02]  /*0110*/  @!P4 VIADD R5, R5, 0x80 ;  /* 0x000000800505c836 */ /* 0x000fe40000000000 */
[----:B--2---:R-:W-:-:S03]  /*0120*/  @!P1 IMAD.WIDE.U32 R10, R15, 0x8, R10 ;  /* 0x000000080f0a9825 */ /* 0x004fc600078e000a */
[----:B------:R-:W-:-:S03]  /*0130*/  ISETP.GE.AND P2, PT, R5, R2, PT ;  /* 0x000000020500720c */ /* 0x000fc60003f46270 */
[----:B-1----:R1:W2:Y:S10]  /*0140*/  @!P1 LDG.E R10, desc[UR4][R10.64+0x4] ;  /* 0x000004040a0a9981 */ /* 0x0022b4000c1e1900 */
[----:B------:R-:W4:Y:S01]  /*0150*/  @!P2 LDC.64 R8, c[0x0][0x390] ;  /* 0x0000e400ff08ab82 */ /* 0x000f220000000a00 */
[----:B------:R-:W-:-:S02]  /*0160*/  @!P2 IMAD R17, R0, 0x200, R5 ;  /* 0x000002000011a824 */ /* 0x000fc400078e0205 */
[----:B------:R-:W-:Y:S02]  /*0170*/  @!P0 IMAD R5, R0, 0x200, R3 ;  /* 0x0000020000058824 */ /* 0x000fe400078e0203 */
[----:B---3--:R-:W-:-:S04]  /*0180*/  @!P4 IMAD.WIDE.U32 R12, R19, 0x8, R12 ;  /* 0x00000008130cc825 */ /* 0x008fc800078e000c */
[----:B0-----:R-:W-:Y:S02]  /*0190*/  @!P0 IMAD.WIDE.U32 R6, R5, 0x8, R6 ;  /* 0x0000000805068825 */ /* 0x001fe400078e0006 */
[----:B------:R-:W3:Y:S04]  /*01a0*/  @!P4 LDG.E R12, desc[UR4][R12.64+0x4] ;  /* 0x000004040c0cc981 */ /* 0x000ee8000c1e1900 */
[----:B------:R-:W5:Y:S01]  /*01b0*/  @!P0 LDG.E R6, desc[UR4][R6.64+0x4] ;  /* 0x0000040406068981 */ /* 0x000f62000c1e1900 */
[----:B----4-:R-:W-:-:S06]  /*01c0*/  @!P2 IMAD.WIDE.U32 R8, R17, 0x8, R8 ;  /* 0x000000081108a825 */ /* 0x010fcc00078e0008 */
[----:B------:R0:W4:Y:S01]  /*01d0*/  @!P2 LDG.E R8, desc[UR4][R8.64+0x4] ;  /* 0x000004040808a981 */ /* 0x000122000c1e1900 */
[----:B------:R-:W-:Y:S01]  /*01e0*/  ISETP.GE.AND P3, PT, R3, R2, PT ;  /* 0x000000020300720c */ /* 0x000fe20003f66270 */
[----:B------:R-:W-:Y:S01]  /*01f0*/  BSSY.RECONVERGENT B0, `(.L_x_3458) ;  /* 0x0000025000007945 */ /* 0x000fe20003800200 */
[----:B-1----:R-:W-:-:S03]  /*0200*/  PRMT R11, RZ, 0x7610, R11 ;  /* 0x00007610ff0b7816 */ /* 0x002fc6000000000b */
[----:B------:R-:W-:Y:S01]  /*0210*/  BSSY.RELIABLE B1, `(.L_x_3459) ;  /* 0x000001b000017945 */ /* 0x000fe20003800100 */
[----:B------:R-:W-:Y:S02]  /*0220*/  PRMT R5, RZ, 0x7610, R5 ;  /* 0x00007610ff057816 */ /* 0x000fe40000000005 */
[----:B0-----:R-:W-:Y:S02]  /*0230*/  PRMT R9, RZ, 0x7610, R9 ;  /* 0x00007610ff097816 */ /* 0x001fe40000000009 */
[----:B--2---:R-:W-:-:S04]  /*0240*/  @!P1 SHF.R.U32.HI R15, RZ, 0x1f, R10 ;  /* 0x0000001fff0f9819 */ /* 0x004fc8000001160a */
[----:B------:R-:W-:Y:S02]  /*0250*/  @!P1 PRMT R9, R15, 0x7610, R9 ;  /* 0x000076100f099816 */ /* 0x000fe40000000009 */
[----:B---3--:R-:W-:Y:S02]  /*0260*/  @!P4 SHF.R.U32.HI R16, RZ, 0x1f, R12 ;  /* 0x0000001fff10c819 */ /* 0x008fe4000001160c */
[----:B-----5:R-:W-:Y:S02]  /*0270*/  @!P0 SHF.R.U32.HI R10, RZ, 0x1f, R6 ;  /* 0x0000001fff0a8819 */ /* 0x020fe40000011606 */
[----:B------:R-:W-:Y:S02]  /*0280*/  @!P4 PRMT R11, R16, 0x7610, R11 ;  /* 0x00007610100bc816 */ /* 0x000fe4000000000b */
        /* <DEDUP_REMOVED lines=19> */
.L_x_3460:
[----:B------:R-:W-:Y:S05]  /*03c0*/  BSYNC.RELIABLE B1 ;  /* 0x0000000000017941 */ /* 0x000fea0003800100 */
.L_x_3459:
[----:B------:R-:W-:-:S13]  /*03d0*/  ISETP.GE.AND P0, PT, R3, R2, PT ;  /* 0x000000020300720c */ /* 0x000fda0003f06270 */
[----:B0-----:R-:W0:Y:S01]  /*03e0*/  @!P0 LDC.64 R8, c[0x0][0x388] ;  /* 0x0000e200ff088b82 */ /* 0x001e220000000a00 */
[----:B------:R-:W-:Y:S02]  /*03f0*/  @!P0 IMAD R7, R0, 0x200, R3 ;  /* 0x0000020000078824 */ /* 0x000fe400078e0203 */
[----:B------:R-:W-:-:S03]  /*0400*/  @!P0 VIADD R3, R3, 0x80 ;  /* 0x0000008003038836 */ /* 0x000fc60000000000 */
[----:B0-----:R-:W-:-:S04]  /*0410*/  @!P0 IADD3 R6, P1, PT, R7, R8, RZ ;  /* 0x0000000807068210 */ /* 0x001fc80007f3e0ff */
[----:B------:R-:W-:-:S05]  /*0420*/  @!P0 IADD3.X R7, PT, PT, RZ, R9, RZ, P1, !PT ;  /* 0x00000009ff078210 */ /* 0x000fca0000ffe4ff */
[----:B------:R1:W-:Y:S04]  /*0430*/  @!P0 STG.E.U8 desc[UR4][R6.64], R11 ;  /* 0x0000000b06008986 */ /* 0x0003e8000c101104 */
.L_x_3461:
[----:B------:R-:W-:Y:S05]  /*0440*/  BSYNC.RECONVERGENT B0 ;  /* 0x0000000000007941 */ /* 0x000fea0003800200 */
.L_x_3458:
[----:B------:R-:W-:Y:S05]  /*0450*/  WARPSYNC.ALL ;  /* 0x0000000000007948 */ /* 0x000fea0003800000 */
[----:B------:R-:W-:-:S13]  /*0460*/  ISETP.GE.AND P0, PT, R3, R2, PT ;  /* 0x000000020300720c */ /* 0x000fda0003f06270 */
[----:B------:R-:W-:Y:S05]  /*0470*/  @P0 EXIT ;  /* 0x000000000000094d */ /* 0x000fea0003800000 */
[----:B------:R-:W2:Y:S01]  /*0480*/  LDCU.64 UR6, c[0x0][0x388] ;  /* 0x00007100ff0677ac */ /* 0x000ea20008000a00 */
[----:B------:R-:W-:-:S05]  /*0490*/  IMAD R3, R0, 0x200, R3 ;  /* 0x0000020000037824 */ /* 0x000fca00078e0203 */
[----:B--2---:R-:W-:-:S05]  /*04a0*/  IADD3 R2, P0, PT, R3, UR6, RZ ;  /* 0x0000000603027c10 */ /* 0x004fca000ff1e0ff */
[----:B------:R-:W-:-:S05]  /*04b0*/  IMAD.X R3, RZ, RZ, UR7, P0 ;  /* 0x00000007ff037e24 */ /* 0x000fca00080e06ff */
[----:B------:R-:W-:Y:S01]  /*04c0*/  STG.E.U8 desc[UR4][R2.64], R5 ;  /* 0x0000000502007986 */ /* 0x000fe2000c101104 */
[----:B------:R-:W-:Y:S05]  /*04d0*/  EXIT ;  /* 0x000000000000794d */ /* 0x000fea0003800000 */
.L_x_3462:
        /* <DEDUP_REMOVED lines=10> */
.L_x_23254:


//--------------------- .text._ZN2at6native29vectorized_elementwise_kernelILi2EZZZNS0_19signbit_kernel_cudaERNS_18TensorIteratorBaseEENKUlvE_clEvENKUlvE2_clEvEUllE_St5arrayIPcLm2EEEEviT0_T1_ --------------------------
	.section	.text._ZN2at6native29vectorized_elementwise_kernelILi2EZZZNS0_19signbit_kernel_cudaERNS_18TensorIteratorBaseEENKUlvE_clEvENKUlvE2_clEvEUllE_St5arrayIPcLm2EEEEviT0_T1_,"ax",@progbits
	.align	128
        .global         _ZN2at6native29vectorized_elementwise_kernelILi2EZZZNS0_19signbit_kernel_cudaERNS_18TensorIteratorBaseEENKUlvE_clEvENKUlvE2_clEvEUllE_St5arrayIPcLm2EEEEviT0_T1_
        .type           _ZN2at6native29vectorized_elementwise_kernelILi2EZZZNS0_19signbit_kernel_cudaERNS_18TensorIteratorBaseEENKUlvE_clEvENKUlvE2_clEvEUllE_St5arrayIPcLm2EEEEviT0_T1_,@function
        .size           _ZN2at6native29vectorized_elementwise_kernelILi2EZZZNS0_19signbit_kernel_cudaERNS_18TensorIteratorBaseEENKUlvE_clEvENKUlvE2_clEvEUllE_St5arrayIPcLm2EEEEviT0_T1_,(.L_x_23255 - _ZN2at6native29vectorized_elementwise_kernelILi2EZZZNS0_19signbit_kernel_cudaERNS_18TensorIteratorBaseEENKUlvE_clEvENKUlvE2_clEvEUllE_St5arrayIPcLm2EEEEviT0_T1_)
        .other          _ZN2at6native29vectorized_elementwise_kernelILi2EZZZNS0_19signbit_kernel_cudaERNS_18TensorIteratorBaseEENKUlvE_clEvENKUlvE2_clEvEUllE_St5arrayIPcLm2EEEEviT0_T1_,@"STO_CUDA_ENTRY STV_DEFAULT"
_ZN2at6native29vectorized_elementwise_kernelILi2EZZZNS0_19signbit_kernel_cudaERNS_18TensorIteratorBaseEENKUlvE_clEvENKUlvE2_clEvEUllE_St5arrayIPcLm2EEEEviT0_T1_:
.text._ZN2at6native29vectorized_elementwise_kernelILi2EZZZNS0_19signbit_kernel_cudaERNS_18TensorIteratorBaseEENKUlvE_clEvENKUlvE2_clEvEUllE_St5arrayIPcLm2EEEEviT0_T1_:
        /* <DEDUP_REMOVED lines=49> */
[----:B--2---:R-:W-:-:S04]  /*0310*/  @!P6 SHF.R.U32.HI R2, RZ, 0x1f, R2 ;  /* 0x0000001fff02e819 */ /* 0x004fc80000011602 */
[----:B------:R-:W-:Y:S02]  /*0320*/  @!P6 PRMT R18, R2, 0x7610, R18 ;  /* 0x000076100212e816 */ /* 0x000fe40000000012 */
        /* <DEDUP_REMOVED lines=19> */
[----:B----4-:R-:W-:Y:S02]  /*0460*/  @!P1 SHF.R.U32.HI R14, RZ, 0x1f, R14 ;  /* 0x0000001fff0e9819 */ /* 0x010fe4000001160e */
[----:B------:R-:W-:-:S02]  /*0470*/  PRMT R2, RZ, 0x7610, R2 ;  /* 0x00007610ff027816 */ /* 0x000fc40000000002 */
        /* <DEDUP_REMOVED lines=26> */
.L_x_3466:
        /* <DEDUP_REMOVED lines=8> */
.L_x_3467:
        /* <DEDUP_REMOVED lines=8> */
.L_x_3468:
        /* <DEDUP_REMOVED lines=8> */
.L_x_3469:
        /* <DEDUP_REMOVED lines=9> */
.L_x_3470:
[----:B------:R-:W-:Y:S05]  /*0830*/  BSYNC.RELIABLE B1 ;  /* 0x0000000000017941 */ /* 0x000fea0003800100 */
.L_x_3465:
[----:B------:R-:W-:-:S13]  /*0840*/  ISETP.GE.U32.AND P0, PT, R17, R16, PT ;  /* 0x000000101100720c */ /* 0x000fda0003f06070 */
[----:B--2---:R-:W2:Y:S01]  /*0850*/  @!P0 LDC.64 R6, c[0x0][0x388] ;  /* 0x0000e200ff068b82 */ /* 0x004ea20000000a00 */
[----:B-1----:R-:W-:Y:S02]  /*0860*/  @!P0 IMAD.IADD R5, R0, 0x1, R17 ;  /* 0x0000000100058824 */ /* 0x002fe400078e0211 */
[----:B------:R-:W-:-:S03]  /*0870*/  @!P0 VIADD R17, R17, 0x80 ;  /* 0x0000008011118836 */ /* 0x000fc60000000000 */
[----:B--2---:R-:W-:-:S05]  /*0880*/  @!P0 IADD3 R4, P1, PT, R5, R6, RZ ;  /* 0x0000000605048210 */ /* 0x004fca0007f3e0ff */
[----:B------:R-:W-:-:S05]  /*0890*/  @!P0 IMAD.X R5, RZ, RZ, R7, P1 ;  /* 0x000000ffff058224 */ /* 0x000fca00008e0607 */
[----:B------:R3:W-:Y:S03]  /*08a0*/  @!P0 STG.E.U8 desc[UR4][R4.64], R3 ;  /* 0x0000000304008986 */ /* 0x0007e6000c101104 */
.L_x_3471:
[----:B------:R-:W-:Y:S05]  /*08b0*/  BSYNC.RECONVERGENT B0 ;  /* 0x0000000000007941 */ /* 0x000fea0003800200 */
.L_x_3464:
        /* <DEDUP_REMOVED lines=9> */
.L_x_3463:
        /* <DEDUP_REMOVED lines=29> */
.L_x_3472:
        /* <DEDUP_REMOVED lines=14> */
.L_x_23255:


//--------------------- .text._ZN2at6native29vectorized_elementwise_kernelILi4EZZZNS0_19signbit_kernel_cudaERNS_18TensorIteratorBaseEENKUlvE_clEvENKUlvE2_clEvEUllE_St5arrayIPcLm2EEEEviT0_T1_ --------------------------
	.section	.text._ZN2at6native29vectorized_elementwise_kernelILi4EZZZNS0_19signbit_kernel_cudaERNS_18TensorIteratorBaseEENKUlvE_clEvENKUlvE2_clEvEUllE_St5arrayIPcLm2EEEEviT0_T1_,"ax",@progbits
	.align	128
        .global         _ZN2at6native29vectorized_elementwise_kernelILi4EZZZNS0_19signbit_kernel_cudaERNS_18TensorIteratorBaseEENKUlvE_clEvENKUlvE2_clEvEUllE_St5arrayIPcLm2EEEEviT0_T1_
        .type           _ZN2at6native29vectorized_elementwise_kernelILi4EZZZNS0_19signbit_kernel_cudaERNS_18TensorIteratorBaseEENKUlvE_clEvENKUlvE2_clEvEUllE_St5arrayIPcLm2EEEEviT0_T1_,@function
        .size           _ZN2at6native29vectorized_elementwise_kernelILi4EZZZNS0_19signbit_kernel_cudaERNS_18TensorIteratorBaseEENKUlvE_clEvENKUlvE2_clEvEUllE_St5arrayIPcLm2EEEEviT0_T1_,(.L_x_23256 - _ZN2at6native29vectorized_elementwise_kernelILi4EZZZNS0_19signbit_kernel_cudaERNS_18TensorIteratorBaseEENKUlvE_clEvENKUlvE2_clEvEUllE_St5arrayIPcLm2EEEEviT0_T1_)
        .other          _ZN2at6native29vectorized_elementwise_kernelILi4EZZZNS0_19signbit_kernel_cudaERNS_18TensorIteratorBaseEENKUlvE_clEvENKUlvE2_clEvEUllE_St5arrayIPcLm2EEEEviT0_T1_,@"STO_CUDA_ENTRY STV_DEFAULT"
_ZN2at6native29vectorized_elementwise_kernelILi4EZZZNS0_19signbit_kernel_cudaERNS_18TensorIteratorBaseEENKUlvE_clEvENKUlvE2_clEvEUllE_St5arrayIPcLm2EEEEviT0_T1_:
.text._ZN2at6native29vectorized_elementwise_kernelILi4EZZZNS0_19signbit_kernel_cudaERNS_18TensorIteratorBaseEENKUlvE_clEvENKUlvE2_clEvEUllE_St5arrayIPcLm2EEEEviT0_T1_:
        /* <DEDUP_REMOVED lines=98> */
.L_x_3476:
        /* <DEDUP_REMOVED lines=8> */
.L_x_3477:
        /* <DEDUP_REMOVED lines=8> */
.L_x_3478:
        /* <DEDUP_REMOVED lines=8> */
.L_x_3479:
        /* <DEDUP_REMOVED lines=9> */
.L_x_3480:
[----:B------:R-:W-:Y:S05]  /*0830*/  BSYNC.RELIABLE B1 ;  /* 0x0000000000017941 */ /* 0x000fea0003800100 */
.L_x_3475:
[----:B------:R-:W-:-:S13]  /*0840*/  ISETP.GE.U32.AND P0, PT, R17, R16, PT ;  /* 0x000000101100720c */ /* 0x000fda0003f06070 */
[----:B--2---:R-:W2:Y:S01]  /*0850*/  @!P0 LDC.64 R6, c[0x0][0x388] ;  /* 0x0000e200ff068b82 */ /* 0x004ea20000000a00 */
[----:B-1----:R-:W-:Y:S02]  /*0860*/  @!P0 IMAD.IADD R5, R0, 0x1, R17 ;  /* 0x0000000100058824 */ /* 0x002fe400078e0211 */
[----:B------:R-:W-:-:S03]  /*0870*/  @!P0 VIADD R17, R17, 0x80 ;  /* 0x0000008011118836 */ /* 0x000fc60000000000 */
[----:B--2---:R-:W-:-:S05]  /*0880*/  @!P0 IADD3 R4, P1, PT, R5, R6, RZ ;  /* 0x0000000605048210 */ /* 0x004fca0007f3e0ff */
[----:B------:R-:W-:-:S05]  /*0890*/  @!P0 IMAD.X R5, RZ, RZ, R7, P1 ;  /* 0x000000ffff058224 */ /* 0x000fca00008e0607 */
[----:B------:R3:W-:Y:S03]  /*08a0*/  @!P0 STG.E.U8 desc[UR4][R4.64], R3 ;  /* 0x0000000304008986 */ /* 0x0007e6000c101104 */
.L_x_3481:
[----:B------:R-:W-:Y:S05]  /*08b0*/  BSYNC.RECONVERGENT B0 ;  /* 0x0000000000007941 */ /* 0x000fea0003800200 */
.L_x_3474:
        /* <DEDUP_REMOVED lines=9> */
.L_x_3473:
[----:B------:R-:W0:Y:S01]  /*0950*/  S2R R2, SR_TID.X ;  /* 0x0000000000027919 */ /* 0x000e220000002100 */
[----:B------:R-:W1:Y:S01]  /*0960*/  LDC.64 R4, c[0x0][0x390] ;  /* 0x0000e400ff047b82 */ /* 0x000e620000000a00 */
[----:B------:R-:W2:Y:S01]  /*0970*/  LDCU.64 UR6, c[0x0][0x388] ;  /* 0x00007100ff0677ac */ /* 0x000ea20008000a00 */
[----:B-1----:R-:W-:-:S04]  /*0980*/  IMAD.WIDE.U32 R4, R0, 0x8, R4 ;  /* 0x0000000800047825 */ /* 0x002fc800078e0004 */
[----:B0-----:R-:W-:-:S05]  /*0990*/  IMAD.WIDE.U32 R20, R2, 0x20, R4 ;  /* 0x0000002002147825 */ /* 0x001fca00078e0004 */
[----:B------:R-:W3:Y:S04]  /*09a0*/  LDG.E.ENL2.256 R8, R4, desc[UR4][R20.64] ;  /* 0xfe0000041404797e */ /* 0x000ee80008121908 */
[----:B------:R-:W4:Y:S01]  /*09b0*/  LDG.E.ENL2.256 R12, R16, desc[UR4][R20.64+0x1000] ;  /* 0xfe0080041410797e */ /* 0x000f22000812190c */
[----:B---3--:R-:W-:Y:S02]  /*09c0*/  SHF.R.U32.HI R3, RZ, 0x1f, R9 ;  /* 0x0000001fff037819 */ /* 0x008fe40000011609 */
[----:B--2---:R-:W-:Y:S02]  /*09d0*/  IADD3 R4, P0, PT, R0, UR6, RZ ;  /* 0x0000000600047c10 */ /* 0x004fe4000ff1e0ff */
[----:B------:R-:W-:Y:S02]  /*09e0*/  SHF.R.U32.HI R8, RZ, 0x1f, R5 ;  /* 0x0000001fff087819 */ /* 0x000fe40000011605 */
[----:B------:R-:W-:Y:S01]  /*09f0*/  SHF.R.U32.HI R7, RZ, 0x1f, R7 ;  /* 0x0000001fff077819 */ /* 0x000fe20000011607 */
[----:B------:R-:W-:Y:S01]  /*0a00*/  IMAD.X R5, RZ, RZ, UR7, P0 ;  /* 0x00000007ff057e24 */ /* 0x000fe200080e06ff */
[----:B------:R-:W-:-:S02]  /*0a10*/  SHF.R.U32.HI R10, RZ, 0x1f, R11 ;  /* 0x0000001fff0a7819 */ /* 0x000fc4000001160b */
[----:B----4-:R-:W-:Y:S02]  /*0a20*/  SHF.R.U32.HI R16, RZ, 0x1f, R17 ;  /* 0x0000001fff107819 */ /* 0x010fe40000011611 */
[----:B------:R-:W-:Y:S02]  /*0a30*/  SHF.R.U32.HI R9, RZ, 0x1f, R19 ;  /* 0x0000001fff097819 */ /* 0x000fe40000011613 */
[----:B------:R-:W-:Y:S02]  /*0a40*/  SHF.R.U32.HI R13, RZ, 0x1f, R13 ;  /* 0x0000001fff0d7819 */ /* 0x000fe4000001160d */
[----:B------:R-:W-:Y:S02]  /*0a50*/  SHF.R.U32.HI R6, RZ, 0x1f, R15 ;  /* 0x0000001fff067819 */ /* 0x000fe4000001160f */
[----:B------:R-:W-:Y:S01]  /*0a60*/  PRMT R0, R3, 0x3340, R10 ;  /* 0x0000334003007816 */ /* 0x000fe2000000000a */
[----:B------:R-:W-:Y:S01]  /*0a70*/  IMAD.WIDE.U32 R2, R2, 0x4, R4 ;  /* 0x0000000402027825 */ /* 0x000fe200078e0004 */
[----:B------:R-:W-:-:S02]  /*0a80*/  PRMT R7, R8, 0x3340, R7 ;  /* 0x0000334008077816 */ /* 0x000fc40000000007 */
[----:B------:R-:W-:Y:S02]  /*0a90*/  PRMT R6, R13, 0x3340, R6 ;  /* 0x000033400d067816 */ /* 0x000fe40000000006 */
[----:B------:R-:W-:Y:S02]  /*0aa0*/  PRMT R9, R16, 0x3340, R9 ;  /* 0x0000334010097816 */ /* 0x000fe40000000009 */
[----:B------:R-:W-:Y:S02]  /*0ab0*/  PRMT R7, R7, 0x5410, R0 ;  /* 0x0000541007077816 */ /* 0x000fe40000000000 */
[----:B------:R-:W-:-:S03]  /*0ac0*/  PRMT R9, R9, 0x5410, R6 ;  /* 0x0000541009097816 */ /* 0x000fc60000000006 */
[----:B------:R-:W-:Y:S04]  /*0ad0*/  STG.E desc[UR4][R2.64], R7 ;  /* 0x0000000702007986 */ /* 0x000fe8000c101904 */
[----:B------:R-:W-:Y:S01]  /*0ae0*/  STG.E desc[UR4][R2.64+0x200], R9 ;  /* 0x0002000902007986 */ /* 0x000fe2000c101904 */
[----:B------:R-:W-:Y:S05]  /*0af0*/  EXIT ;  /* 0x000000000000794d */ /* 0x000fea0003800000 */
.L_x_3482:
        /* <DEDUP_REMOVED lines=16> */
.L_x_23256:


//--------------------- .text._ZN2at6native29vectorized_elementwise_kernelILi8EZZZNS0_19signbit_kernel_cudaERNS_18TensorIteratorBaseEENKUlvE_clEvENKUlvE2_clEvEUllE_St5arrayIPcLm2EEEEviT0_T1_ --------------------------
	.section	.text._ZN2at6native29vectorized_elementwise_kernelILi8EZZZNS0_19signbit_kernel_cudaERNS_18TensorIteratorBaseEENKUlvE_clEvENKUlvE2_clEvEUllE_St5arrayIPcLm2EEEEviT0_T1_,"ax",@progbits
	.align	128
        .global         _ZN2at6native29vectorized_elementwise_kernelILi8EZZZNS0_19signbit_kernel_cudaERNS_18TensorIteratorBaseEENKUlvE_clEvENKUlvE2_clEvEUllE_St5arrayIPcLm2EEEEviT0_T1_
        .type           _ZN2at6native29vectorized_elementwise_kernelILi8EZZZNS0_19signbit_kernel_cudaERNS_18TensorIteratorBaseEENKUlvE_clEvENKUlvE2_clEvEUllE_St5arrayIPcLm2EEEEviT0_T1_,@function
        .size           _ZN2at6native29vectorized_elementwise_kernelILi8EZZZNS0_19signbit_kernel_cudaERNS_18TensorIteratorBaseEENKUlvE_clEvENKUlvE2_clEvEUllE_St5arrayIPcLm2EEEEviT0_T1_,(.L_x_23257 - _ZN2at6native29vectorized_elementwise_kernelILi8EZZZNS0_19signbit_kernel_cudaERNS_18TensorIteratorBaseEENKUlvE_clEvENKUlvE2_clEvEUllE_St5arrayIPcLm2EEEEviT0_T1_)
        .other          _ZN2at6native29vectorized_elementwise_kernelILi8EZZZNS0_19signbit_kernel_cudaERNS_18TensorIteratorBaseEENKUlvE_clEvENKUlvE2_clEvEUllE_St5arrayIPcLm2EEEEviT0_T1_,@"STO_CUDA_ENTRY STV_DEFAULT"
_ZN2at6native29vectorized_elementwise_kernelILi8EZZZNS0_19signbit_kernel_cudaERNS_18TensorIteratorBaseEENKUlvE_clEvENKUlvE2_clEvEUllE_St5arrayIPcLm2EEEEviT0_T1_:
.text._ZN2at6native29vectorized_elementwise_kernelILi8EZZZNS0_19signbit_kernel_cudaERNS_18TensorIteratorBaseEENKUlvE_clEvENKUlvE2_clEvEUllE_St5arrayIPcLm2EEEEviT0_T1_:
[----:B------:R-:W-:Y:S01]  /*0000*/  LDC R1, c[0x0][0x37c] ;  /* 0x0000df00ff017b82 */ /* 0x000fe20000000800 */
[----:B------:R-:W-:Y:S05]  /*0010*/  EXIT ;  /* 0x000000000000794d */ /* 0x000fea0003800000 */
.L_x_3483:
        /* <DEDUP_REMOVED lines=14> */
.L_x_23257:


//--------------------- .text._ZN2at6native18elementwise_kernelILi128ELi4EZNS0_15gpu_kernel_implIZZZNS0_19signbit_kernel_cudaERNS_18TensorIteratorBaseEENKUlvE_clEvENKUlvE1_clEvEUliE_EEvS4_RKT_EUliE_EEviT1_ --------------------------
	.section	.text._ZN2at6native18elementwise_kernelILi128ELi4EZNS0_15gpu_kernel_implIZZZNS0_19signbit_kernel_cudaERNS_18TensorIteratorBaseEENKUlvE_clEvENKUlvE1_clEvEUliE_EEvS4_RKT_EUliE_EEviT1_,"ax",@progbits
	.align	128
        .global         _ZN2at6native18elementwise_kernelILi128ELi4EZNS0_15gpu_kernel_implIZZZNS0_19signbit_kernel_cudaERNS_18TensorIteratorBaseEENKUlvE_clEvENKUlvE1_clEvEUliE_EEvS4_RKT_EUliE_EEviT1_
        .type           _ZN2at6native18elementwise_kernelILi128ELi4EZNS0_15gpu_kernel_implIZZZNS0_19signbit_kernel_cudaERNS_18TensorIteratorBaseEENKUlvE_clEvENKUlvE1_clEvEUliE_EEvS4_RKT_EUliE_EEviT1_,@function
        .size           _ZN2at6native18elementwise_kernelILi128ELi4EZNS0_15gpu_kernel_implIZZZNS0_19signbit_kernel_cudaERNS_18TensorIteratorBaseEENKUlvE_clEvENKUlvE1_clEvEUliE_EEvS4_RKT_EUliE_EEviT1_,(.L_x_23258 - _ZN2at6native18elementwise_kernelILi128ELi4EZNS0_15gpu_kernel_implIZZZNS0_19signbit_kernel_cudaERNS_18TensorIteratorBaseEENKUlvE_clEvENKUlvE1_clEvEUliE_EEvS4_RKT_EUliE_EEviT1_)
        .other          _ZN2at6native18elementwise_kernelILi128ELi4EZNS0_15gpu_kernel_implIZZZNS0_19signbit_kernel_cudaERNS_18TensorIteratorBaseEENKUlvE_clEvENKUlvE1_clEvEUliE_EEvS4_RKT_EUliE_EEviT1_,@"STO_CUDA_ENTRY STV_DEFAULT"
_ZN2at6native18elementwise_kernelILi128ELi4EZNS0_15gpu_kernel_implIZZZNS0_19signbit_kernel_cudaERNS_18TensorIteratorBaseEENKUlvE_clEvENKUlvE1_clEvEUliE_EEvS4_RKT_EUliE_EEviT1_:
.text._ZN2at6native18elementwise_kernelILi128ELi4EZNS0_15gpu_kernel_implIZZZNS0_19signbit_kernel_cudaERNS_18TensorIteratorBaseEENKUlvE_clEvENKUlvE1_clEvEUliE_EEvS4_RKT_EUliE_EEviT1_:
        /* <DEDUP_REMOVED lines=319> */
.L_x_3486:
        /* <DEDUP_REMOVED lines=16> */
.L_x_3490:
[----:B------:R0:W5:Y:S01]  /*14f0*/  LDG.E.U8 R0, desc[UR36][R2.64] ;  /* 0x0000002402007981 */ /* 0x000162000c1e1100 */
[----:B------:R-:W-:Y:S05]  /*1500*/  BRA `(.L_x_3492) ;  /* 0x0000000c002c7947 */ /* 0x000fea0003800000 */
.L_x_3489:
        /* <DEDUP_REMOVED lines=8> */
.L_x_3494:
[----:B------:R0:W5:Y:S01]  /*1590*/  LDG.E R0, desc[UR36][R2.64] ;  /* 0x0000002402007981 */ /* 0x000162000c1e1900 */
[----:B------:R-:W-:Y:S05]  /*15a0*/  BRA `(.L_x_3492) ;  /* 0x0000000c00047947 */ /* 0x000fea0003800000 */
.L_x_3493:
[----:B------:R0:W5:Y:S01]  /*15b0*/  LDG.E.S16 R0, desc[UR36][R2.64] ;  /* 0x0000002402007981 */ /* 0x000162000c1e1700 */
[----:B------:R-:W-:Y:S05]  /*15c0*/  BRA `(.L_x_3492) ;  /* 0x0000000800fc7947 */ /* 0x000fea0003800000 */
.L_x_3488:
[----:B------:R-:W-:-:S09]  /*15d0*/  UISETP.GT.AND UP0, UPT, UR4, 0x6, UPT ;  /* 0x000000060400788c */ /* 0x000fd2000bf04270 */
[----:B------:R-:W-:Y:S05]  /*15e0*/  BRA.U UP0, `(.L_x_3495) ;  /* 0x00000001002c7547 */ /* 0x000fea000b800000 */
[----:B------:R-:W-:-:S09]  /*15f0*/  UISETP.NE.AND UP0, UPT, UR4, 0x5, UPT ;  /* 0x000000050400788c */ /* 0x000fd2000bf05270 */
[----:B------:R-:W-:Y:S05]  /*1600*/  BRA.U !UP0, `(.L_x_3496) ;  /* 0x0000000108147547 */ /* 0x000fea000b800000 */
[----:B------:R-:W-:-:S09]  /*1610*/  UISETP.NE.AND UP0, UPT, UR4, 0x6, UPT ;  /* 0x000000060400788c */ /* 0x000fd2000bf05270 */
[----:B------:R-:W-:Y:S05]  /*1620*/  BRA.U UP0, `(.L_x_3491) ;  /* 0x0000000900647547 */ /* 0x000fea000b800000 */
[----:B------:R-:W2:Y:S02]  /*1630*/  LDG.E R0, desc[UR36][R2.64] ;  /* 0x0000002402007981 */ /* 0x000ea4000c1e1900 */
[----:B--2---:R-:W0:Y:S01]  /*1640*/  F2I.FTZ.TRUNC.NTZ R0, R0 ;  /* 0x0000000000007305 */ /* 0x004e22000021f100 */
[----:B------:R-:W-:Y:S05]  /*1650*/  BRA `(.L_x_3492) ;  /* 0x0000000800d87947 */ /* 0x000fea0003800000 */
.L_x_3496:
[----:B------:R-:W2:Y:S02]  /*1660*/  LDG.E.U16 R2, desc[UR36][R2.64] ;  /* 0x0000002402027981 */ /* 0x000ea4000c1e1500 */
[----:B--2---:R-:W-:-:S06]  /*1670*/  HADD2.F32 R0, -RZ, R2.H0_H0 ;  /* 0x20000002ff007230 */ /* 0x004fcc0000004100 */
[----:B------:R-:W0:Y:S01]  /*1680*/  F2I.FTZ.TRUNC.NTZ R0, R0 ;  /* 0x0000000000007305 */ /* 0x000e22000021f100 */
[----:B------:R-:W-:Y:S05]  /*1690*/  BRA `(.L_x_3492) ;  /* 0x0000000800c87947 */ /* 0x000fea0003800000 */
.L_x_3495:
[----:B------:R-:W-:-:S09]  /*16a0*/  UISETP.NE.AND UP0, UPT, UR4, 0x7, UPT ;  /* 0x000000070400788c */ /* 0x000fd2000bf05270 */
[----:B------:R-:W-:Y:S05]  /*16b0*/  BRA.U !UP0, `(.L_x_3497) ;  /* 0x00000001082c7547 */ /* 0x000fea000b800000 */
[----:B------:R-:W-:-:S09]  /*16c0*/  UISETP.NE.AND UP0, UPT, UR4, 0x8, UPT ;  /* 0x000000080400788c */ /* 0x000fd2000bf05270 */
[----:B------:R-:W-:Y:S05]  /*16d0*/  BRA.U !UP0, `(.L_x_3498) ;  /* 0x0000000108147547 */ /* 0x000fea000b800000 */
[----:B------:R-:W-:-:S09]  /*16e0*/  UISETP.NE.AND UP0, UPT, UR4, 0x9, UPT ;  /* 0x000000090400788c */ /* 0x000fd2000bf05270 */
[----:B------:R-:W-:Y:S05]  /*16f0*/  BRA.U UP0, `(.L_x_3491) ;  /* 0x0000000900307547 */ /* 0x000fea000b800000 */
[----:B------:R-:W2:Y:S02]  /*1700*/  LDG.E R0, desc[UR36][R2.64] ;  /* 0x0000002402007981 */ /* 0x000ea4000c1e1900 */
[----:B--2---:R-:W0:Y:S01]  /*1710*/  F2I.FTZ.TRUNC.NTZ R0, R0 ;  /* 0x0000000000007305 */ /* 0x004e22000021f100 */
[----:B------:R-:W-:Y:S05]  /*1720*/  BRA `(.L_x_3492) ;  /* 0x0000000800a47947 */ /* 0x000fea0003800000 */
.L_x_3498:
[----:B------:R-:W2:Y:S02]  /*1730*/  LDG.E.U16 R2, desc[UR36][R2.64] ;  /* 0x0000002402027981 */ /* 0x000ea4000c1e1500 */
[----:B--2---:R-:W-:-:S06]  /*1740*/  HADD2.F32 R0, -RZ, R2.H0_H0 ;  /* 0x20000002ff007230 */ /* 0x004fcc0000004100 */
[----:B------:R-:W0:Y:S01]  /*1750*/  F2I.FTZ.TRUNC.NTZ R0, R0 ;  /* 0x0000000000007305 */ /* 0x000e22000021f100 */
[----:B------:R-:W-:Y:S05]  /*1760*/  BRA `(.L_x_3492) ;  /* 0x0000000800947947 */ /* 0x000fea0003800000 */
.L_x_3497:
[----:B------:R-:W2:Y:S02]  /*1770*/  LDG.E.64 R2, desc[UR36][R2.64] ;  /* 0x0000002402027981 */ /* 0x000ea4000c1e1b00 */
[----:B--2---:R0:W1:Y:S02]  /*1780*/  F2I.F64.TRUNC R0, R2 ;  /* 0x0000000200007311 */ /* 0x004064000030d100 */
[----:B01----:R-:W-:Y:S05]  /*1790*/  BRA `(.L_x_3492) ;  /* 0x0000000800887947 */ /* 0x003fea0003800000 */
.L_x_3487:
        /* <DEDUP_REMOVED lines=12> */
.L_x_3501:
[----:B------:R-:W2:Y:S02]  /*1860*/  LDG.E.64 R2, desc[UR36][R2.64] ;  /* 0x0000002402027981 */ /* 0x000ea4000c1e1b00 */
[----:B--2---:R0:W1:Y:S02]  /*1870*/  F2I.F64.TRUNC R0, R2 ;  /* 0x0000000200007311 */ /* 0x004064000030d100 */
[----:B01----:R-:W-:Y:S05]  /*1880*/  BRA `(.L_x_3492) ;  /* 0x00000008004c7947 */ /* 0x003fea0003800000 */
.L_x_3500:
        /* <DEDUP_REMOVED lines=24> */
[----:B------:R-:W0:Y:S01]  /*1a10*/  F2I.FTZ.TRUNC.NTZ R0, R0 ;  /* 0x0000000000007305 */ /* 0x000e22000021f100 */
[----:B------:R-:W-:Y:S05]  /*1a20*/  BRA `(.L_x_3492) ;  /* 0x0000000400e47947 */ /* 0x000fea0003800000 */
.L_x_3503:
        /* <DEDUP_REMOVED lines=11> */
[----:B------:R-:W0:Y:S01]  /*1ae0*/  F2I.FTZ.TRUNC.NTZ R0, R0 ;  /* 0x0000000000007305 */ /* 0x000e22000021f100 */
[----:B------:R-:W-:Y:S05]  /*1af0*/  BRA `(.L_x_3492) ;  /* 0x0000000400b07947 */ /* 0x000fea0003800000 */
.L_x_3502:
[----:B------:R-:W2:Y:S02]  /*1b00*/  LDG.E.U16 R0, desc[UR36][R2.64] ;  /* 0x0000002402007981 */ /* 0x000ea4000c1e1500 */
[----:B--2---:R-:W-:-:S06]  /*1b10*/  SHF.L.U32 R0, R0, 0x10, RZ ;  /* 0x0000001000007819 */ /* 0x004fcc00000006ff */
[----:B------:R-:W0:Y:S01]  /*1b20*/  F2I.FTZ.TRUNC.NTZ R0, R0 ;  /* 0x0000000000007305 */ /* 0x000e22000021f100 */
[----:B------:R-:W-:Y:S05]  /*1b30*/  BRA `(.L_x_3492) ;  /* 0x0000000400a07947 */ /* 0x000fea0003800000 */
.L_x_3499:
        /* <DEDUP_REMOVED lines=10> */
.L_x_3506:
        /* <DEDUP_REMOVED lines=21> */
.L_x_3510:
[----:B------:R-:W-:Y:S05]  /*1d30*/  BSYNC.RECONVERGENT B1 ;  /* 0x0000000000017941 */ /* 0x000fea0003800200 */
.L_x_3509:
[----:B------:R-:W-:Y:S01]  /*1d40*/  IMAD.SHL.U32 R0, R0, 0x100000, RZ ;  /* 0x0010000000007824 */ /* 0x000fe200078e00ff */
[----:B------:R-:W-:-:S04]  /*1d50*/  LEA R2, R2, 0x3b800000, 0x17 ;  /* 0x3b80000002027811 */ /* 0x000fc800078eb8ff */
[----:B------:R-:W-:-:S07]  /*1d60*/  LOP3.LUT R0, R2, R0, R7, 0xfe, !PT ;  /* 0x0000000002007212 */ /* 0x000fce00078efe07 */
.L_x_3508:
[----:B------:R-:W-:Y:S05]  /*1d70*/  BSYNC.RECONVERGENT B0 ;  /* 0x0000000000007941 */ /* 0x000fea0003800200 */
.L_x_3507:
[----:B------:R-:W1:Y:S01]  /*1d80*/  F2I.FTZ.TRUNC.NTZ R0, R0 ;  /* 0x0000000000007305 */ /* 0x000e62000021f100 */
[----:B------:R-:W-:Y:S05]  /*1d90*/  BRA `(.L_x_3492) ;  /* 0x0000000400087947 */ /* 0x000fea0003800000 */
.L_x_3505:
        /* <DEDUP_REMOVED lines=21> */
.L_x_3514:
[----:B------:R-:W-:Y:S05]  /*1ef0*/  BSYNC.RECONVERGENT B1 ;  /* 0x0000000000017941 */ /* 0x000fea0003800200 */
.L_x_3513:
[----:B------:R-:W-:Y:S01]  /*1f00*/  IMAD.SHL.U32 R0, R0, 0x200000, RZ ;  /* 0x0020000000007824 */ /* 0x000fe200078e00ff */
[----:B------:R-:W-:-:S04]  /*1f10*/  LEA R2, R2, 0x37800000, 0x17 ;  /* 0x3780000002027811 */ /* 0x000fc800078eb8ff */
[----:B------:R-:W-:-:S07]  /*1f20*/  LOP3.LUT R0, R2, R0, R7, 0xfe, !PT ;  /* 0x0000000002007212 */ /* 0x000fce00078efe07 */
.L_x_3512:
[----:B------:R-:W-:Y:S05]  /*1f30*/  BSYNC.RECONVERGENT B0 ;  /* 0x0000000000007941 */ /* 0x000fea0003800200 */
.L_x_3511:
[----:B------:R-:W2:Y:S01]  /*1f40*/  F2I.FTZ.TRUNC.NTZ R0, R0 ;  /* 0x0000000000007305 */ /* 0x000ea2000021f100 */
[----:B------:R-:W-:Y:S05]  /*1f50*/  BRA `(.L_x_3492) ;  /* 0x0000000000987947 */ /* 0x000fea0003800000 */
.L_x_3504:
[----:B------:R-:W-:-:S09]  /*1f60*/  UISETP.NE.AND UP0, UPT, UR4, 0x1c, UPT ;  /* 0x0000001c0400788c */ /* 0x000fd2000bf05270 */
[----:B------:R-:W-:Y:S05]  /*1f70*/  BRA.U !UP0, `(.L_x_3515) ;  /* 0x00000001088c7547 */ /* 0x000fea000b800000 */
[----:B------:R-:W-:-:S09]  /*1f80*/  UISETP.NE.AND UP0, UPT, UR4, 0x1d, UPT ;  /* 0x0000001d0400788c */ /* 0x000fd2000bf05270 */
[----:B------:R-:W-:Y:S05]  /*1f90*/  BRA.U !UP0, `(.L_x_3516) ;  /* 0x00000001087c7547 */ /* 0x000fea000b800000 */
[----:B------:R-:W-:-:S09]  /*1fa0*/  UISETP.NE.AND UP0, UPT, UR4, 0x2c, UPT ;  /* 0x0000002c0400788c */ /* 0x000fd2000bf05270 */
[----:B------:R-:W-:Y:S05]  /*1fb0*/  BRA.U !UP0, `(.L_x_3517) ;  /* 0x0000000108487547 */ /* 0x000fea000b800000 */
.L_x_3491:
        /* <DEDUP_REMOVED lines=16> */
.L_x_3518:
[----:B------:R-:W-:Y:S01]  /*20c0*/  IMAD.MOV.U32 R0, RZ, RZ, RZ ;  /* 0x000000ffff007224 */ /* 0x000fe200078e00ff */
[----:B------:R-:W-:Y:S06]  /*20d0*/  BRA `(.L_x_3492) ;  /* 0x0000000000387947 */ /* 0x000fec0003800000 */
.L_x_3517:
        /* <DEDUP_REMOVED lines=8> */
.L_x_3520:
[----:B------:R-:W-:Y:S05]  /*2160*/  BSYNC.RECONVERGENT B0 ;  /* 0x0000000000007941 */ /* 0x000fea0003800200 */
.L_x_3519:
[----:B------:R-:W4:Y:S01]  /*2170*/  F2I.FTZ.TRUNC.NTZ R0, R0 ;  /* 0x0000000000007305 */ /* 0x000f22000021f100 */
[----:B------:R-:W-:Y:S05]  /*2180*/  BRA `(.L_x_3492) ;  /* 0x00000000000c7947 */ /* 0x000fea0003800000 */
.L_x_3516:
[----:B------:R0:W5:Y:S01]  /*2190*/  LDG.E R0, desc[UR36][R2.64] ;  /* 0x0000002402007981 */ /* 0x000162000c1e1900 */
[----:B------:R-:W-:Y:S05]  /*21a0*/  BRA `(.L_x_3492) ;  /* 0x0000000000047947 */ /* 0x000fea0003800000 */
.L_x_3515:
[----:B------:R3:W5:Y:S02]  /*21b0*/  LDG.E R0, desc[UR36][R2.64] ;  /* 0x0000002402007981 */ /* 0x000764000c1e1900 */
.L_x_3492:
[----:B------:R-:W3:Y:S01]  /*21c0*/  LDCU.64 UR6, c[0x0][0x580] ;  /* 0x0000b000ff0677ac */ /* 0x000ee20008000a00 */
[----:B------:R-:W-:Y:S01]  /*21d0*/  BSSY.RECONVERGENT B6, `(.L_x_3521) ;  /* 0x00000d5000067945 */ /* 0x000fe20003800200 */
[----:B012-45:R-:W-:Y:S01]  /*21e0*/  SHF.R.U32.HI R4, RZ, 0x1f, R0 ;  /* 0x0000001fff047819 */ /* 0x037fe20000011600 */
[----:B------:R-:W-:-:S04]  /*21f0*/  UPRMT UR4, UR42, 0x9910, URZ ;  /* 0x000099102a047896 */ /* 0x000fc800080000ff */
[----:B------:R-:W-:Y:S01]  /*2200*/  UISETP.GT.AND UP0, UPT, UR4, 0x9, UPT ;  /* 0x000000090400788c */ /* 0x000fe2000bf04270 */
[----:B---3--:R-:W-:-:S04]  /*2210*/  IADD3 R2, P0, PT, R16, UR6, RZ ;  /* 0x0000000610027c10 */ /* 0x008fc8000ff1e0ff */
        /* <DEDUP_REMOVED lines=12> */
.L_x_3525:
[----:B------:R3:W-:Y:S01]  /*22e0*/  STG.E.U8 desc[UR36][R2.64], R4 ;  /* 0x0000000402007986 */ /* 0x0007e2000c101124 */
[----:B------:R-:W-:Y:S05]  /*22f0*/  BRA `(.L_x_3527) ;  /* 0x0000000c00087947 */ /* 0x000fea0003800000 */
.L_x_3524:
        /* <DEDUP_REMOVED lines=9> */
.L_x_3529:
[----:B------:R1:W-:Y:S01]  /*2390*/  STG.E desc[UR36][R2.64], R4 ;  /* 0x0000000402007986 */ /* 0x0003e2000c101924 */
[----:B------:R-:W-:Y:S05]  /*23a0*/  BRA `(.L_x_3527) ;  /* 0x0000000800dc7947 */ /* 0x000fea0003800000 */
.L_x_3528:
[----:B------:R2:W-:Y:S01]  /*23b0*/  STG.E.U16 desc[UR36][R2.64], R4 ;  /* 0x0000000402007986 */ /* 0x0005e2000c101524 */
[----:B------:R-:W-:Y:S05]  /*23c0*/  BRA `(.L_x_3527) ;  /* 0x0000000800d47947 */ /* 0x000fea0003800000 */
.L_x_3523:
        /* <DEDUP_REMOVED lines=9> */
.L_x_3531:
[----:B------:R-:W0:Y:S02]  /*2460*/  I2F.U16 R0, R4 ;  /* 0x0000000400007306 */ /* 0x000e240000101000 */
[----:B0-----:R-:W-:-:S05]  /*2470*/  F2FP.F16.F32.PACK_AB R0, RZ, R0 ;  /* 0x00000000ff00723e */ /* 0x001fca00000000ff */
[----:B------:R0:W-:Y:S01]  /*2480*/  STG.E.U16 desc[UR36][R2.64], R0 ;  /* 0x0000000002007986 */ /* 0x0001e2000c101524 */
[----:B------:R-:W-:Y:S05]  /*2490*/  BRA `(.L_x_3527) ;  /* 0x0000000800a07947 */ /* 0x000fea0003800000 */
.L_x_3530:
        /* <DEDUP_REMOVED lines=10> */
.L_x_3533:
[----:B------:R-:W0:Y:S02]  /*2540*/  I2F.U16 R4, R4 ;  /* 0x0000000400047306 */ /* 0x000e240000101000 */
[----:B0-----:R-:W-:-:S04]  /*2550*/  F2FP.F16.F32.PACK_AB R5, RZ, R4 ;  /* 0x00000004ff05723e */ /* 0x001fc800000000ff */
[----:B------:R-:W-:-:S05]  /*2560*/  PRMT R5, R5, 0x5410, RZ ;  /* 0x0000541005057816 */ /* 0x000fca00000000ff */
[----:B------:R0:W-:Y:S01]  /*2570*/  STG.E desc[UR36][R2.64], R5 ;  /* 0x0000000502007986 */ /* 0x0001e2000c101924 */
[----:B------:R-:W-:Y:S05]  /*2580*/  BRA `(.L_x_3527) ;  /* 0x0000000800647947 */ /* 0x000fea0003800000 */
.L_x_3532:
[----:B------:R-:W0:Y:S02]  /*2590*/  I2F.F64.U16 R4, R4 ;  /* 0x0000000400047312 */ /* 0x000e240000101800 */
[----:B0-----:R0:W-:Y:S01]  /*25a0*/  STG.E.64 desc[UR36][R2.64], R4 ;  /* 0x0000000402007986 */ /* 0x0011e2000c101b24 */
[----:B------:R-:W-:Y:S05]  /*25b0*/  BRA `(.L_x_3527) ;  /* 0x0000000800587947 */ /* 0x000fea0003800000 */
.L_x_3522:
        /* <DEDUP_REMOVED lines=10> */
.L_x_3536:
[----:B------:R-:W-:Y:S01]  /*2660*/  CS2R R6, SRZ ;  /* 0x0000000000067805 */ /* 0x000fe2000001ff00 */
[----:B------:R-:W0:Y:S04]  /*2670*/  I2F.F64.U16 R4, R4 ;  /* 0x0000000400047312 */ /* 0x000e280000101800 */
[----:B0-----:R0:W-:Y:S01]  /*2680*/  STG.E.128 desc[UR36][R2.64], R4 ;  /* 0x0000000402007986 */ /* 0x0011e2000c101d24 */
[----:B------:R-:W-:Y:S05]  /*2690*/  BRA `(.L_x_3527) ;  /* 0x0000000800207947 */ /* 0x000fea0003800000 */
.L_x_3535:
        /* <DEDUP_REMOVED lines=17> */
.L_x_3540:
[----:B------:R-:W-:Y:S05]  /*27b0*/  BSYNC.RECONVERGENT B0 ;  /* 0x0000000000007941 */ /* 0x000fea0003800200 */
.L_x_3539:
[----:B------:R0:W-:Y:S01]  /*27c0*/  STG.E.U8 desc[UR36][R2.64], R5 ;  /* 0x0000000502007986 */ /* 0x0001e2000c101124 */
[----:B------:R-:W-:Y:S05]  /*27d0*/  BRA `(.L_x_3527) ;  /* 0x0000000400d07947 */ /* 0x000fea0003800000 */
.L_x_3538:
        /* <DEDUP_REMOVED lines=17> */
.L_x_3537:
[----:B------:R-:W0:Y:S02]  /*28f0*/  I2F.U16 R0, R4 ;  /* 0x0000000400007306 */ /* 0x000e240000101000 */
[----:B0-----:R-:W-:-:S05]  /*2900*/  F2FP.BF16.F32.PACK_AB R0, RZ, R0 ;  /* 0x00000000ff00723e */ /* 0x001fca00000010ff */
[----:B------:R0:W-:Y:S01]  /*2910*/  STG.E.U16 desc[UR36][R2.64], R0 ;  /* 0x0000000002007986 */ /* 0x0001e2000c101524 */
[----:B------:R-:W-:Y:S05]  /*2920*/  BRA `(.L_x_3527) ;  /* 0x00000004007c7947 */ /* 0x000fea0003800000 */
.L_x_3534:
        /* <DEDUP_REMOVED lines=10> */
.L_x_3543:
        /* <DEDUP_REMOVED lines=12> */
.L_x_3546:
[----:B------:R-:W-:-:S04]  /*2a90*/  SHF.R.U32.HI R0, RZ, 0x14, R5 ;  /* 0x00000014ff007819 */ /* 0x000fc80000011605 */
[----:B------:R-:W-:-:S04]  /*2aa0*/  LOP3.LUT R0, R0, 0x1, RZ, 0xc0, !PT ;  /* 0x0000000100007812 */ /* 0x000fc800078ec0ff */
[----:B------:R-:W-:-:S04]  /*2ab0*/  IADD3 R0, PT, PT, R5, 0x487ffff, R0 ;  /* 0x0487ffff05007810 */ /* 0x000fc80007ffe000 */
[----:B------:R-:W-:-:S04]  /*2ac0*/  SHF.R.U32.HI R0, RZ, 0x14, R0 ;  /* 0x00000014ff007819 */ /* 0x000fc80000011600 */
[----:B------:R-:W-:-:S07]  /*2ad0*/  LOP3.LUT R4, R0, 0xff, RZ, 0xc0, !PT ;  /* 0x000000ff00047812 */ /* 0x000fce00078ec0ff */
.L_x_3547:
[----:B------:R-:W-:-:S07]  /*2ae0*/  PRMT R0, R4, 0x7610, R0 ;  /* 0x0000761004007816 */ /* 0x000fce0000000000 */
.L_x_3545:
[----:B------:R-:W-:Y:S05]  /*2af0*/  BSYNC.RECONVERGENT B0 ;  /* 0x0000000000007941 */ /* 0x000fea0003800200 */
.L_x_3544:
[----:B------:R0:W-:Y:S01]  /*2b00*/  STG.E.U8 desc[UR36][R2.64], R0 ;  /* 0x0000000002007986 */ /* 0x0001e2000c101124 */
[----:B------:R-:W-:Y:S05]  /*2b10*/  BRA `(.L_x_3527) ;  /* 0x0000000400007947 */ /* 0x000fea0003800000 */
.L_x_3542:
        /* <DEDUP_REMOVED lines=13> */
.L_x_3550:
[----:B------:R-:W-:-:S04]  /*2bf0*/  SHF.R.U32.HI R0, RZ, 0x15, R5 ;  /* 0x00000015ff007819 */ /* 0x000fc80000011605 */
[----:B------:R-:W-:-:S04]  /*2c00*/  LOP3.LUT R0, R0, 0x1, RZ, 0xc0, !PT ;  /* 0x0000000100007812 */ /* 0x000fc800078ec0ff */
[----:B------:R-:W-:-:S04]  /*2c10*/  IADD3 R0, PT, PT, R5, 0x88fffff, R0 ;  /* 0x088fffff05007810 */ /* 0x000fc80007ffe000 */
[----:B------:R-:W-:-:S04]  /*2c20*/  SHF.R.U32.HI R0, RZ, 0x15, R0 ;  /* 0x00000015ff007819 */ /* 0x000fc80000011600 */
[----:B------:R-:W-:-:S07]  /*2c30*/  LOP3.LUT R5, R0, 0xff, RZ, 0xc0, !PT ;  /* 0x000000ff00057812 */ /* 0x000fce00078ec0ff */
.L_x_3551:
[----:B------:R-:W-:-:S07]  /*2c40*/  PRMT R0, R5, 0x7610, R0 ;  /* 0x0000761005007816 */ /* 0x000fce0000000000 */
.L_x_3549:
[----:B------:R-:W-:Y:S05]  /*2c50*/  BSYNC.RECONVERGENT B0 ;  /* 0x0000000000007941 */ /* 0x000fea0003800200 */
.L_x_3548:
[----:B------:R0:W-:Y:S01]  /*2c60*/  STG.E.U8 desc[UR36][R2.64], R0 ;  /* 0x0000000002007986 */ /* 0x0001e2000c101124 */
[----:B------:R-:W-:Y:S05]  /*2c70*/  BRA `(.L_x_3527) ;  /* 0x0000000000a87947 */ /* 0x000fea0003800000 */
.L_x_3541:
[----:B------:R-:W-:-:S09]  /*2c80*/  UISETP.NE.AND UP0, UPT, UR4, 0x1c, UPT ;  /* 0x0000001c0400788c */ /* 0x000fd2000bf05270 */
[----:B------:R-:W-:Y:S05]  /*2c90*/  BRA.U !UP0, `(.L_x_3552) ;  /* 0x00000001089c7547 */ /* 0x000fea000b800000 */
[----:B------:R-:W-:-:S09]  /*2ca0*/  UISETP.NE.AND UP0, UPT, UR4, 0x1d, UPT ;  /* 0x0000001d0400788c */ /* 0x000fd2000bf05270 */
[----:B------:R-:W-:Y:S05]  /*2cb0*/  BRA.U !UP0, `(.L_x_3553) ;  /* 0x0000000108887547 */ /* 0x000fea000b800000 */
[----:B------:R-:W-:-:S09]  /*2cc0*/  UISETP.NE.AND UP0, UPT, UR4, 0x2c, UPT ;  /* 0x0000002c0400788c */ /* 0x000fd2000bf05270 */
[----:B------:R-:W-:Y:S05]  /*2cd0*/  BRA.U !UP0, `(.L_x_3554) ;  /* 0x0000000108447547 */ /* 0x000fea000b800000 */
.L_x_3526:
        /* <DEDUP_REMOVED lines=16> */
.L_x_3555:
[----:B------:R-:W-:Y:S05]  /*2de0*/  BRA `(.L_x_3527) ;  /* 0x00000000004c7947 */ /* 0x000fea0003800000 */
.L_x_3554:
        /* <DEDUP_REMOVED lines=15> */
.L_x_3553:
[----:B------:R-:W-:-:S05]  /*2ee0*/  IMAD.MOV.U32 R5, RZ, RZ, RZ ;  /* 0x000000ffff057224 */ /* 0x000fca00078e00ff */
[----:B------:R0:W-:Y:S01]  /*2ef0*/  STG.E.64 desc[UR36][R2.64], R4 ;  /* 0x0000000402007986 */ /* 0x0001e2000c101b24 */
[----:B------:R-:W-:Y:S05]  /*2f00*/  BRA `(.L_x_3527) ;  /* 0x0000000000047947 */ /* 0x000fea0003800000 */
.L_x_3552:
[----:B------:R0:W-:Y:S02]  /*2f10*/  STG.E desc[UR36][R2.64], R4 ;  /* 0x0000000402007986 */ /* 0x0001e4000c101924 */
.L_x_3527:
[----:B------:R-:W-:Y:S05]  /*2f20*/  BSYNC.RECONVERGENT B6 ;  /* 0x0000000000067941 */ /* 0x000fea0003800200 */
.L_x_3521:
[----:B------:R-:W-:-:S07]  /*2f30*/  VIADD R17, R17, 0x80 ;  /* 0x0000008011117836 */ /* 0x000fce0000000000 */
.L_x_3485:
[----:B------:R-:W-:Y:S05]  /*2f40*/  BSYNC.RECONVERGENT B7 ;  /* 0x0000000000077941 */ /* 0x000fea0003800200 */
.L_x_3484:
        /* <DEDUP_REMOVED lines=307> */
.L_x_3558:
        /* <DEDUP_REMOVED lines=16> */
.L_x_3562:
[----:B------:R0:W5:Y:S01]  /*4380*/  LDG.E.U8 R0, desc[UR36][R2.64] ;  /* 0x0000002402007981 */ /* 0x000162000c1e1100 */
[----:B------:R-:W-:Y:S05]  /*4390*/  BRA `(.L_x_3564) ;  /* 0x0000000c002c7947 */ /* 0x000fea0003800000 */
.L_x_3561:
        /* <DEDUP_REMOVED lines=8> */
.L_x_3566:
[----:B------:R0:W5:Y:S01]  /*4420*/  LDG.E R0, desc[UR36][R2.64] ;  /* 0x0000002402007981 */ /* 0x000162000c1e1900 */
[----:B------:R-:W-:Y:S05]  /*4430*/  BRA `(.L_x_3564) ;  /* 0x0000000c00047947 */ /* 0x000fea0003800000 */
.L_x_3565:
[----:B------:R0:W5:Y:S01]  /*4440*/  LDG.E.S16 R0, desc[UR36][R2.64] ;  /* 0x0000002402007981 */ /* 0x000162000c1e1700 */
[----:B------:R-:W-:Y:S05]  /*4450*/  BRA `(.L_x_3564) ;  /* 0x0000000800fc7947 */ /* 0x000fea0003800000 */
.L_x_3560:
        /* <DEDUP_REMOVED lines=9> */
.L_x_3568:
[----:B------:R-:W2:Y:S02]  /*44f0*/  LDG.E.U16 R2, desc[UR36][R2.64] ;  /* 0x0000002402027981 */ /* 0x000ea4000c1e1500 */
[----:B--2---:R-:W-:-:S06]  /*4500*/  HADD2.F32 R0, -RZ, R2.H0_H0 ;  /* 0x20000002ff007230 */ /* 0x004fcc0000004100 */
[----:B------:R-:W0:Y:S01]  /*4510*/  F2I.FTZ.TRUNC.NTZ R0, R0 ;  /* 0x0000000000007305 */ /* 0x000e22000021f100 */
[----:B------:R-:W-:Y:S05]  /*4520*/  BRA `(.L_x_3564) ;  /* 0x0000000800c87947 */ /* 0x000fea0003800000 */
.L_x_3567:
        /* <DEDUP_REMOVED lines=9> */
.L_x_3570:
[----:B------:R-:W2:Y:S02]  /*45c0*/  LDG.E.U16 R2, desc[UR36][R2.64] ;  /* 0x0000002402027981 */ /* 0x000ea4000c1e1500 */
[----:B--2---:R-:W-:-:S06]  /*45d0*/  HADD2.F32 R0, -RZ, R2.H0_H0 ;  /* 0x20000002ff007230 */ /* 0x004fcc0000004100 */
[----:B------:R-:W0:Y:S01]  /*45e0*/  F2I.FTZ.TRUNC.NTZ R0, R0 ;  /* 0x0000000000007305 */ /* 0x000e22000021f100 */
[----:B------:R-:W-:Y:S05]  /*45f0*/  BRA `(.L_x_3564) ;  /* 0x0000000800947947 */ /* 0x000fea0003800000 */
.L_x_3569:
[----:B------:R-:W2:Y:S02]  /*4600*/  LDG.E.64 R2, desc[UR36][R2.64] ;  /* 0x0000002402027981 */ /* 0x000ea4000c1e1b00 */
[----:B--2---:R0:W1:Y:S02]  /*4610*/  F2I.F64.TRUNC R0, R2 ;  /* 0x0000000200007311 */ /* 0x004064000030d100 */
[----:B01----:R-:W-:Y:S05]  /*4620*/  BRA `(.L_x_3564) ;  /* 0x0000000800887947 */ /* 0x003fea0003800000 */
.L_x_3559:
        /* <DEDUP_REMOVED lines=12> */
.L_x_3573:
[----:B------:R-:W2:Y:S02]  /*46f0*/  LDG.E.64 R2, desc[UR36][R2.64] ;  /* 0x0000002402027981 */ /* 0x000ea4000c1e1b00 */
[----:B--2---:R0:W1:Y:S02]  /*4700*/  F2I.F64.TRUNC R0, R2 ;  /* 0x0000000200007311 */ /* 0x004064000030d100 */
[----:B01----:R-:W-:Y:S05]  /*4710*/  BRA `(.L_x_3564) ;  /* 0x00000008004c7947 */ /* 0x003fea0003800000 */
.L_x_3572:
        /* <DEDUP_REMOVED lines=24> */
[----:B------:R-:W0:Y:S01]  /*48a0*/  F2I.FTZ.TRUNC.NTZ R0, R0 ;  /* 0x0000000000007305 */ /* 0x000e22000021f100 */
[----:B------:R-:W-:Y:S05]  /*48b0*/  BRA `(.L_x_3564) ;  /* 0x0000000400e47947 */ /* 0x000fea0003800000 */
.L_x_3575:
        /* <DEDUP_REMOVED lines=11> */
[----:B------:R-:W0:Y:S01]  /*4970*/  F2I.FTZ.TRUNC.NTZ R0, R0 ;  /* 0x0000000000007305 */ /* 0x000e22000021f100 */
[----:B------:R-:W-:Y:S05]  /*4980*/  BRA `(.L_x_3564) ;  /* 0x0000000400b07947 */ /* 0x000fea0003800000 */
.L_x_3574:
[----:B------:R-:W2:Y:S02]  /*4990*/  LDG.E.U16 R0, desc[UR36][R2.64] ;  /* 0x0000002402007981 */ /* 0x000ea4000c1e1500 */
[----:B--2---:R-:W-:-:S06]  /*49a0*/  IMAD.U32 R0, R0, 0x10000, RZ ;  /* 0x0001000000007824 */ /* 0x004fcc00078e00ff */
[----:B------:R-:W0:Y:S01]  /*49b0*/  F2I.FTZ.TRUNC.NTZ R0, R0 ;  /* 0x0000000000007305 */ /* 0x000e22000021f100 */
[----:B------:R-:W-:Y:S05]  /*49c0*/  BRA `(.L_x_3564) ;  /* 0x0000000400a07947 */ /* 0x000fea0003800000 */
.L_x_3571:
        /* <DEDUP_REMOVED lines=10> */
.L_x_3578:
        /* <DEDUP_REMOVED lines=21> */
.L_x_3582:
[----:B------:R-:W-:Y:S05]  /*4bc0*/  BSYNC.RECONVERGENT B1 ;  /* 0x0000000000017941 */ /* 0x000fea0003800200 */
.L_x_3581:
[----:B------:R-:W-:Y:S01]  /*4bd0*/  IMAD.SHL.U32 R0, R0, 0x100000, RZ ;  /* 0x0010000000007824 */ /* 0x000fe200078e00ff */
[----:B------:R-:W-:-:S04]  /*4be0*/  LEA R2, R2, 0x3b800000, 0x17 ;  /* 0x3b80000002027811 */ /* 0x000fc800078eb8ff */
[----:B------:R-:W-:-:S07]  /*4bf0*/  LOP3.LUT R0, R2, R0, R7, 0xfe, !PT ;  /* 0x0000000002007212 */ /* 0x000fce00078efe07 */
.L_x_3580:
[----:B------:R-:W-:Y:S05]  /*4c00*/  BSYNC.RECONVERGENT B0 ;  /* 0x0000000000007941 */ /* 0x000fea0003800200 */
.L_x_3579:
[----:B------:R-:W1:Y:S01]  /*4c10*/  F2I.FTZ.TRUNC.NTZ R0, R0 ;  /* 0x0000000000007305 */ /* 0x000e62000021f100 */
[----:B------:R-:W-:Y:S05]  /*4c20*/  BRA `(.L_x_3564) ;  /* 0x0000000400087947 */ /* 0x000fea0003800000 */
.L_x_3577:
        /* <DEDUP_REMOVED lines=21> */
.L_x_3586:
[----:B------:R-:W-:Y:S05]  /*4d80*/  BSYNC.RECONVERGENT B1 ;  /* 0x0000000000017941 */ /* 0x000fea0003800200 */
.L_x_3585:
[----:B------:R-:W-:Y:S02]  /*4d90*/  SHF.L.U32 R0, R0, 0x15, RZ ;  /* 0x0000001500007819 */ /* 0x000fe400000006ff */
[----:B------:R-:W-:-:S04]  /*4da0*/  LEA R2, R2, 0x37800000, 0x17 ;  /* 0x3780000002027811 */ /* 0x000fc800078eb8ff */
[----:B------:R-:W-:-:S07]  /*4db0*/  LOP3.LUT R0, R2, R0, R7, 0xfe, !PT ;  /* 0x0000000002007212 */ /* 0x000fce00078efe07 */
.L_x_3584:
[----:B------:R-:W-:Y:S05]  /*4dc0*/  BSYNC.RECONVERGENT B0 ;  /* 0x0000000000007941 */ /* 0x000fea0003800200 */
.L_x_3583:
[----:B------:R-:W0:Y:S01]  /*4dd0*/  F2I.FTZ.TRUNC.NTZ R0, R0 ;  /* 0x0000000000007305 */ /* 0x000e22000021f100 */
[----:B------:R-:W-:Y:S05]  /*4de0*/  BRA `(.L_x_3564) ;  /* 0x0000000000987947 */ /* 0x000fea0003800000 */
.L_x_3576:
        /* <DEDUP_REMOVED lines=14> */
.L_x_3590:
[----:B------:R-:W-:Y:S05]  /*4ed0*/  BSYNC.RECONVERGENT B0 ;  /* 0x0000000000007941 */ /* 0x000fea0003800200 */
.L_x_3589:
[----:B------:R-:W3:Y:S01]  /*4ee0*/  F2I.FTZ.TRUNC.NTZ R0, R0 ;  /* 0x0000000000007305 */ /* 0x000ee2000021f100 */
[----:B------:R-:W-:Y:S05]  /*4ef0*/  BRA `(.L_x_3564) ;  /* 0x0000000000547947 */ /* 0x000fea0003800000 */
.L_x_3563:
        /* <DEDUP_REMOVED lines=8> */
[----:B0-----:R-:W-:Y:S02]  /*4f80*/  IMAD.U32 R4, RZ, RZ, UR4 ;  /* 0x00000004ff047e24 */ /* 0x001fe4000f8e00ff */
[----:B------:R-:W-:Y:S01]  /*4f90*/  IMAD.U32 R5, RZ, RZ, UR5 ;  /* 0x00000005ff057e24 */ /* 0x000fe2000f8e00ff */
[----:B-1----:R-:W-:Y:S01]  /*4fa0*/  MOV R6, UR6 ;  /* 0x0000000600067c02 */ /* 0x002fe20008000f00 */
[----:B------:R-:W-:Y:S01]  /*4fb0*/  IMAD.U32 R7, RZ, RZ, UR7 ;  /* 0x00000007ff077e24 */ /* 0x000fe2000f8e00ff */
[----:B---3--:R-:W-:Y:S01]  /*4fc0*/  MOV R10, UR8 ;  /* 0x00000008000a7c02 */ /* 0x008fe20008000f00 */
[----:B------:R-:W-:-:S07]  /*4fd0*/  IMAD.U32 R11, RZ, RZ, UR9 ;  /* 0x00000009ff0b7e24 */ /* 0x000fce000f8e00ff */
[----:B------:R-:W-:-:S07]  /*4fe0*/  LEPC R20, `(.L_x_3591) ;  /* 0x000000001014794e */ /* 0x000fce0000000000 */
[----:B--2---:R-:W-:Y:S05]  /*4ff0*/  CALL.ABS.NOINC R2 ;  /* 0x0000000002007343 */ /* 0x004fea0003c00000 */
.L_x_3591:
[----:B------:R-:W-:Y:S01]  /*5000*/  IMAD.MOV.U32 R0, RZ, RZ, RZ ;  /* 0x000000ffff007224 */ /* 0x000fe200078e00ff */
[----:B------:R-:W-:Y:S06]  /*5010*/  BRA `(.L_x_3564) ;  /* 0x00000000000c7947 */ /* 0x000fec0003800000 */
.L_x_3588:
[----:B------:R4:W5:Y:S01]  /*5020*/  LDG.E R0, desc[UR36][R2.64] ;  /* 0x0000002402007981 */ /* 0x000962000c1e1900 */
[----:B------:R-:W-:Y:S05]  /*5030*/  BRA `(.L_x_3564) ;  /* 0x0000000000047947 */ /* 0x000fea0003800000 */
.L_x_3587:
[----:B------:R0:W5:Y:S02]  /*5040*/  LDG.E R0, desc[UR36][R2.64] ;  /* 0x0000002402007981 */ /* 0x000164000c1e1900 */
.L_x_3564:
[----:B------:R-:W2:Y:S01]  /*5050*/  LDCU.64 UR6, c[0x0][0x580] ;  /* 0x0000b000ff0677ac */ /* 0x000ea20008000a00 */
[----:B------:R-:W-:Y:S01]  /*5060*/  BSSY.RECONVERGENT B6, `(.L_x_3592) ;  /* 0x00000d4000067945 */ /* 0x000fe20003800200 */
[----:B01-3-5:R-:W-:Y:S01]  /*5070*/  SHF.R.U32.HI R4, RZ, 0x1f, R0 ;  /* 0x0000001fff047819 */ /* 0x02bfe20000011600 */
[----:B------:R-:W-:-:S04]  /*5080*/  UPRMT UR4, UR42, 0x9910, URZ ;  /* 0x000099102a047896 */ /* 0x000fc800080000ff */
[----:B------:R-:W-:Y:S01]  /*5090*/  UISETP.GT.AND UP0, UPT, UR4, 0x9, UPT ;  /* 0x000000090400788c */ /* 0x000fe2000bf04270 */
[----:B--2-4-:R-:W-:-:S04]  /*50a0*/  IADD3 R2, P0, PT, R16, UR6, RZ ;  /* 0x0000000610027c10 */ /* 0x014fc8000ff1e0ff */
        /* <DEDUP_REMOVED lines=12> */
.L_x_3596:
[----:B------:R0:W-:Y:S01]  /*5170*/  STG.E.U8 desc[UR36][R2.64], R4 ;  /* 0x0000000402007986 */ /* 0x0001e2000c101124 */
[----:B------:R-:W-:Y:S05]  /*5180*/  BRA `(.L_x_3598) ;  /* 0x0000000c00047947 */ /* 0x000fea0003800000 */
.L_x_3595:
        /* <DEDUP_REMOVED lines=9> */
.L_x_3600:
[----:B------:R0:W-:Y:S01]  /*5220*/  STG.E desc[UR36][R2.64], R4 ;  /* 0x0000000402007986 */ /* 0x0001e2000c101924 */
[----:B------:R-:W-:Y:S05]  /*5230*/  BRA `(.L_x_3598) ;  /* 0x0000000800d87947 */ /* 0x000fea0003800000 */
.L_x_3599:
[----:B------:R0:W-:Y:S01]  /*5240*/  STG.E.U16 desc[UR36][R2.64], R4 ;  /* 0x0000000402007986 */ /* 0x0001e2000c101524 */
[----:B------:R-:W-:Y:S05]  /*5250*/  BRA `(.L_x_3598) ;  /* 0x0000000800d07947 */ /* 0x000fea0003800000 */
.L_x_3594:
        /* <DEDUP_REMOVED lines=9> */
.L_x_3602:
[----:B------:R-:W0:Y:S02]  /*52f0*/  I2F.U16 R0, R4 ;  /* 0x0000000400007306 */ /* 0x000e240000101000 */
[----:B0-----:R-:W-:-:S05]  /*5300*/  F2FP.F16.F32.PACK_AB R0, RZ, R0 ;  /* 0x00000000ff00723e */ /* 0x001fca00000000ff */
[----:B------:R0:W-:Y:S01]  /*5310*/  STG.E.U16 desc[UR36][R2.64], R0 ;  /* 0x0000000002007986 */ /* 0x0001e2000c101524 */
[----:B------:R-:W-:Y:S05]  /*5320*/  BRA `(.L_x_3598) ;  /* 0x00000008009c7947 */ /* 0x000fea0003800000 */
.L_x_3601:
        /* <DEDUP_REMOVED lines=10> */
.L_x_3604:
[----:B------:R-:W0:Y:S02]  /*53d0*/  I2F.U16 R4, R4 ;  /* 0x0000000400047306 */ /* 0x000e240000101000 */
[----:B0-----:R-:W-:-:S04]  /*53e0*/  F2FP.F16.F32.PACK_AB R5, RZ, R4 ;  /* 0x00000004ff05723e */ /* 0x001fc800000000ff */
[----:B------:R-:W-:-:S05]  /*53f0*/  PRMT R5, R5, 0x5410, RZ ;  /* 0x0000541005057816 */ /* 0x000fca00000000ff */
[----:B------:R0:W-:Y:S01]  /*5400*/  STG.E desc[UR36][R2.64], R5 ;  /* 0x0000000502007986 */ /* 0x0001e2000c101924 */
[----:B------:R-:W-:Y:S05]  /*5410*/  BRA `(.L_x_3598) ;  /* 0x0000000800607947 */ /* 0x000fea0003800000 */
.L_x_3603:
[----:B------:R-:W0:Y:S02]  /*5420*/  I2F.F64.U16 R4, R4 ;  /* 0x0000000400047312 */ /* 0x000e240000101800 */
[----:B0-----:R0:W-:Y:S01]  /*5430*/  STG.E.64 desc[UR36][R2.64], R4 ;  /* 0x0000000402007986 */ /* 0x0011e2000c101b24 */
[----:B------:R-:W-:Y:S05]  /*5440*/  BRA `(.L_x_3598) ;  /* 0x0000000800547947 */ /* 0x000fea0003800000 */
.L_x_3593:
        /* <DEDUP_REMOVED lines=12> */
.L_x_3608:
        /* <DEDUP_REMOVED lines=17> */
.L_x_3610:
[----:B------:R-:W-:Y:S05]  /*5620*/  BSYNC.RECONVERGENT B0 ;  /* 0x0000000000007941 */ /* 0x000fea0003800200 */
.L_x_3609:
[----:B------:R0:W-:Y:S01]  /*5630*/  STG.E.U8 desc[UR36][R2.64], R0 ;  /* 0x0000000002007986 */ /* 0x0001e2000c101124 */
[----:B------:R-:W-:Y:S05]  /*5640*/  BRA `(.L_x_3598) ;  /* 0x0000000400d47947 */ /* 0x000fea0003800000 */
.L_x_3607:
        /* <DEDUP_REMOVED lines=18> */
.L_x_3612:
[----:B------:R-:W-:Y:S05]  /*5770*/  BSYNC.RECONVERGENT B0 ;  /* 0x0000000000007941 */ /* 0x000fea0003800200 */
.L_x_3611:
[----:B------:R0:W-:Y:S01]  /*5780*/  STG.E.U8 desc[UR36][R2.64], R0 ;  /* 0x0000000002007986 */ /* 0x0001e2000c101124 */
[----:B------:R-:W-:Y:S05]  /*5790*/  BRA `(.L_x_3598) ;  /* 0x0000000400807947 */ /* 0x000fea0003800000 */
.L_x_3606:
        /* <DEDUP_REMOVED lines=21> */
.L_x_3614:
[----:B------:R-:W-:-:S05]  /*58f0*/  MOV R5, RZ ;  /* 0x000000ff00057202 */ /* 0x000fca0000000f00 */
[----:B------:R0:W-:Y:S01]  /*5900*/  STG.E.64 desc[UR36][R2.64], R4 ;  /* 0x0000000402007986 */ /* 0x0001e2000c101b24 */
[----:B------:R-:W-:Y:S05]  /*5910*/  BRA `(.L_x_3598) ;  /* 0x0000000400207947 */ /* 0x000fea0003800000 */
.L_x_3613:
[----:B------:R0:W-:Y:S01]  /*5920*/  STG.E desc[UR36][R2.64], R4 ;  /* 0x0000000402007986 */ /* 0x0001e2000c101924 */
[----:B------:R-:W-:Y:S05]  /*5930*/  BRA `(.L_x_3598) ;  /* 0x0000000400187947 */ /* 0x000fea0003800000 */
.L_x_3605:
        /* <DEDUP_REMOVED lines=8> */
.L_x_3616:
[----:B------:R-:W-:Y:S01]  /*59c0*/  CS2R R6, SRZ ;  /* 0x0000000000067805 */ /* 0x000fe2000001ff00 */
[----:B------:R-:W0:Y:S04]  /*59d0*/  I2F.F64.U16 R4, R4 ;  /* 0x0000000400047312 */ /* 0x000e280000101800 */
[----:B0-----:R4:W-:Y:S01]  /*59e0*/  STG.E.128 desc[UR36][R2.64], R4 ;  /* 0x0000000402007986 */ /* 0x0019e2000c101d24 */
[----:B------:R-:W-:Y:S05]  /*59f0*/  BRA `(.L_x_3598) ;  /* 0x0000000000e87947 */ /* 0x000fea0003800000 */
.L_x_3615:
[----:B------:R-:W-:-:S09]  /*5a00*/  UISETP.NE.AND UP0, UPT, UR4, 0xf, UPT ;  /* 0x0000000f0400788c */ /* 0x000fd2000bf05270 */
[----:B------:R-:W-:Y:S05]  /*5a10*/  BRA.U !UP0, `(.L_x_3617) ;  /* 0x0000000108d47547 */ /* 0x000fea000b800000 */
[----:B------:R-:W-:-:S09]  /*5a20*/  UISETP.NE.AND UP0, UPT, UR4, 0x17, UPT ;  /* 0x000000170400788c */ /* 0x000fd2000bf05270 */
[----:B------:R-:W-:Y:S05]  /*5a30*/  BRA.U !UP0, `(.L_x_3618) ;  /* 0x0000000108847547 */ /* 0x000fea000b800000 */
[----:B------:R-:W-:-:S09]  /*5a40*/  UISETP.NE.AND UP0, UPT, UR4, 0x18, UPT ;  /* 0x000000180400788c */ /* 0x000fd2000bf05270 */
[----:B------:R-:W-:Y:S05]  /*5a50*/  BRA.U !UP0, `(.L_x_3619) ;  /* 0x0000000108447547 */ /* 0x000fea000b800000 */
.L_x_3597:
        /* <DEDUP_REMOVED lines=16> */
.L_x_3620:
[----:B------:R-:W-:Y:S05]  /*5b60*/  BRA `(.L_x_3598) ;  /* 0x00000000008c7947 */ /* 0x000fea0003800000 */
.L_x_3619:
        /* <DEDUP_REMOVED lines=11> */
.L_x_3622:
[----:B------:R-:W-:Y:S05]  /*5c20*/  BSYNC.RECONVERGENT B0 ;  /* 0x0000000000007941 */ /* 0x000fea0003800200 */
.L_x_3621:
[----:B------:R3:W-:Y:S01]  /*5c30*/  STG.E.U8 desc[UR36][R2.64], R5 ;  /* 0x0000000502007986 */ /* 0x0007e2000c101124 */
[----:B------:R-:W-:Y:S05]  /*5c40*/  BRA `(.L_x_3598) ;  /* 0x0000000000547947 */ /* 0x000fea0003800000 */
.L_x_3618:
        /* <DEDUP_REMOVED lines=13> */
.L_x_3623:
[----:B------:R-:W-:Y:S01]  /*5d20*/  ISETP.GT.U32.AND P0, PT, R5, 0x7f800000, PT ;  /* 0x7f8000000500780c */ /* 0x000fe20003f04070 */
[----:B------:R-:W-:-:S05]  /*5d30*/  HFMA2 R5, -RZ, RZ, 0, 7.569789886474609375e-06 ;  /* 0x0000007fff057431 */ /* 0x000fca00000001ff */
[----:B------:R-:W-:-:S05]  /*5d40*/  SEL R5, R5, 0x7c, P0 ;  /* 0x0000007c05057807 */ /* 0x000fca0000000000 */
[----:B------:R2:W-:Y:S01]  /*5d50*/  STG.E.U8 desc[UR36][R2.64], R5 ;  /* 0x0000000502007986 */ /* 0x0005e2000c101124 */
[----:B------:R-:W-:Y:S05]  /*5d60*/  BRA `(.L_x_3598) ;  /* 0x00000000000c7947 */ /* 0x000fea0003800000 */
.L_x_3617:
[----:B------:R-:W0:Y:S02]  /*5d70*/  I2F.U16 R0, R4 ;  /* 0x0000000400007306 */ /* 0x000e240000101000 */
[----:B0-----:R-:W-:-:S05]  /*5d80*/  F2FP.BF16.F32.PACK_AB R0, RZ, R0 ;  /* 0x00000000ff00723e */ /* 0x001fca00000010ff */
[----:B------:R0:W-:Y:S02]  /*5d90*/  STG.E.U16 desc[UR36][R2.64], R0 ;  /* 0x0000000002007986 */ /* 0x0001e4000c101524 */
.L_x_3598:
[----:B------:R-:W-:Y:S05]  /*5da0*/  BSYNC.RECONVERGENT B6 ;  /* 0x0000000000067941 */ /* 0x000fea0003800200 */
.L_x_3592:
[----:B------:R-:W-:-:S07]  /*5db0*/  VIADD R17, R17, 0x80 ;  /* 0x0000008011117836 */ /* 0x000fce0000000000 */
.L_x_3557:
[----:B------:R-:W-:Y:S05]  /*5dc0*/  BSYNC.RECONVERGENT B7 ;  /* 0x0000000000077941 */ /* 0x000fea0003800200 */
.L_x_3556:
[----:B------:R-:W5:Y:S01]  /*5dd0*/  LDCU UR4, c[0x0][0x380] ;  /* 0x00007000ff0477ac */ /* 0x000f620008000800 */
[----:B------:R-:W-:Y:S01]  /*5de0*/  BSSY.RECONVERGENT B7, `(.L_x_3624) ;  /* 0x00002e6000077945 */ /* 0x000fe20003800200 */
[----:B-----5:R-:W-:-:S13]  /*5df0*/  ISETP.GE.AND P0, PT, R17, UR4, PT ;  /* 0x0000000411007c0c */ /* 0x020fda000bf06270 */
[----:B------:R-:W-:Y:S05]  /*5e00*/  @P0 BRA `(.L_x_3625) ;  /* 0x0000002c008c0947 */ /* 0x000fea0003800000 */
        /* <DEDUP_REMOVED lines=303> */
.L_x_3626:
        /* <DEDUP_REMOVED lines=16> */
.L_x_3630:
[----:B------:R0:W5:Y:S01]  /*7200*/  LDG.E.U8 R0, desc[UR36][R2.64] ;  /* 0x0000002402007981 */ /* 0x000162000c1e1100 */
[----:B------:R-:W-:Y:S05]  /*7210*/  BRA `(.L_x_3632) ;  /* 0x0000000c002c7947 */ /* 0x000fea0003800000 */
.L_x_3629:
        /* <DEDUP_REMOVED lines=8> */
.L_x_3634:
[----:B------:R3:W5:Y:S01]  /*72a0*/  LDG.E R0, desc[UR36][R2.64] ;  /* 0x0000002402007981 */ /* 0x000762000c1e1900 */
[----:B------:R-:W-:Y:S05]  /*72b0*/  BRA `(.L_x_3632) ;  /* 0x0000000c00047947 */ /* 0x000fea0003800000 */
.L_x_3633:
[----:B------:R2:W5:Y:S01]  /*72c0*/  LDG.E.S16 R0, desc[UR36][R2.64] ;  /* 0x0000002402007981 */ /* 0x000562000c1e1700 */
[----:B------:R-:W-:Y:S05]  /*72d0*/  BRA `(.L_x_3632) ;  /* 0x0000000800fc7947 */ /* 0x000fea0003800000 */
.L_x_3628:
        /* <DEDUP_REMOVED lines=9> */
.L_x_3636:
[----:B------:R-:W2:Y:S02]  /*7370*/  LDG.E.U16 R2, desc[UR36][R2.64] ;  /* 0x0000002402027981 */ /* 0x000ea4000c1e1500 */
[----:B--2---:R-:W-:-:S06]  /*7380*/  HADD2.F32 R0, -RZ, R2.H0_H0 ;  /* 0x20000002ff007230 */ /* 0x004fcc0000004100 */
[----:B------:R-:W0:Y:S01]  /*7390*/  F2I.FTZ.TRUNC.NTZ R0, R0 ;  /* 0x0000000000007305 */ /* 0x000e22000021f100 */
[----:B------:R-:W-:Y:S05]  /*73a0*/  BRA `(.L_x_3632) ;  /* 0x0000000800c87947 */ /* 0x000fea0003800000 */
.L_x_3635:
        /* <DEDUP_REMOVED lines=9> */
.L_x_3638:
[----:B------:R-:W2:Y:S02]  /*7440*/  LDG.E.U16 R2, desc[UR36][R2.64] ;  /* 0x0000002402027981 */ /* 0x000ea4000c1e1500 */
[----:B--2---:R-:W-:-:S06]  /*7450*/  HADD2.F32 R0, -RZ, R2.H0_H0 ;  /* 0x20000002ff007230 */ /* 0x004fcc0000004100 */
[----:B------:R-:W0:Y:S01]  /*7460*/  F2I.FTZ.TRUNC.NTZ R0, R0 ;  /* 0x0000000000007305 */ /* 0x000e22000021f100 */
[----:B------:R-:W-:Y:S05]  /*7470*/  BRA `(.L_x_3632) ;  /* 0x0000000800947947 */ /* 0x000fea0003800000 */
.L_x_3637:
[----:B------:R-:W2:Y:S02]  /*7480*/  LDG.E.64 R2, desc[UR36][R2.64] ;  /* 0x0000002402027981 */ /* 0x000ea4000c1e1b00 */
[----:B--2---:R0:W1:Y:S02]  /*7490*/  F2I.F64.TRUNC R0, R2 ;  /* 0x0000000200007311 */ /* 0x004064000030d100 */
[----:B01----:R-:W-:Y:S05]  /*74a0*/  BRA `(.L_x_3632) ;  /* 0x0000000800887947 */ /* 0x003fea0003800000 */
.L_x_3627:
        /* <DEDUP_REMOVED lines=12> */
.L_x_3641:
[----:B------:R-:W2:Y:S02]  /*7570*/  LDG.E.64 R2, desc[UR36][R2.64] ;  /* 0x0000002402027981 */ /* 0x000ea4000c1e1b00 */
[----:B--2---:R0:W1:Y:S02]  /*7580*/  F2I.F64.TRUNC R0, R2 ;  /* 0x0000000200007311 */ /* 0x004064000030d100 */
[----:B01----:R-:W-:Y:S05]  /*7590*/  BRA `(.L_x_3632) ;  /* 0x00000008004c7947 */ /* 0x003fea0003800000 */
.L_x_3640:
        /* <DEDUP_REMOVED lines=26> */
.L_x_3643:
        /* <DEDUP_REMOVED lines=13> */
.L_x_3642:
[----:B------:R-:W2:Y:S02]  /*7810*/  LDG.E.U16 R0, desc[UR36][R2.64] ;  /* 0x0000002402007981 */ /* 0x000ea4000c1e1500 */
[----:B--2---:R-:W-:-:S06]  /*7820*/  SHF.L.U32 R0, R0, 0x10, RZ ;  /* 0x0000001000007819 */ /* 0x004fcc00000006ff */
[----:B------:R-:W0:Y:S01]  /*7830*/  F2I.FTZ.TRUNC.NTZ R0, R0 ;  /* 0x0000000000007305 */ /* 0x000e22000021f100 */
[----:B------:R-:W-:Y:S05]  /*7840*/  BRA `(.L_x_3632) ;  /* 0x0000000400a07947 */ /* 0x000fea0003800000 */
.L_x_3639:
        /* <DEDUP_REMOVED lines=10> */
.L_x_3646:
        /* <DEDUP_REMOVED lines=21> */
.L_x_3650:
[----:B------:R-:W-:Y:S05]  /*7a40*/  BSYNC.RECONVERGENT B1 ;  /* 0x0000000000017941 */ /* 0x000fea0003800200 */
.L_x_3649:
[----:B------:R-:W-:Y:S01]  /*7a50*/  IMAD.SHL.U32 R0, R0, 0x100000, RZ ;  /* 0x0010000000007824 */ /* 0x000fe200078e00ff */
[----:B------:R-:W-:-:S04]  /*7a60*/  LEA R2, R2, 0x3b800000, 0x17 ;  /* 0x3b80000002027811 */ /* 0x000fc800078eb8ff */
[----:B------:R-:W-:-:S07]  /*7a70*/  LOP3.LUT R0, R2, R0, R7, 0xfe, !PT ;  /* 0x0000000002007212 */ /* 0x000fce00078efe07 */
.L_x_3648:
[----:B------:R-:W-:Y:S05]  /*7a80*/  BSYNC.RECONVERGENT B0 ;  /* 0x0000000000007941 */ /* 0x000fea0003800200 */
.L_x_3647:
[----:B------:R-:W0:Y:S01]  /*7a90*/  F2I.FTZ.TRUNC.NTZ R0, R0 ;  /* 0x0000000000007305 */ /* 0x000e22000021f100 */
[----:B------:R-:W-:Y:S05]  /*7aa0*/  BRA `(.L_x_3632) ;  /* 0x0000000400087947 */ /* 0x000fea0003800000 */
.L_x_3645:
        /* <DEDUP_REMOVED lines=21> */
.L_x_3654:
[----:B------:R-:W-:Y:S05]  /*7c00*/  BSYNC.RECONVERGENT B1 ;  /* 0x0000000000017941 */ /* 0x000fea0003800200 */
.L_x_3653:
[----:B------:R-:W-:Y:S02]  /*7c10*/  SHF.L.U32 R0, R0, 0x15, RZ ;  /* 0x0000001500007819 */ /* 0x000fe400000006ff */
[----:B------:R-:W-:-:S04]  /*7c20*/  LEA R2, R2, 0x37800000, 0x17 ;  /* 0x3780000002027811 */ /* 0x000fc800078eb8ff */
[----:B------:R-:W-:-:S07]  /*7c30*/  LOP3.LUT R0, R2, R0, R7, 0xfe, !PT ;  /* 0x0000000002007212 */ /* 0x000fce00078efe07 */
.L_x_3652:
[----:B------:R-:W-:Y:S05]  /*7c40*/  BSYNC.RECONVERGENT B0 ;  /* 0x0000000000007941 */ /* 0x000fea0003800200 */
.L_x_3651:
[----:B------:R-:W0:Y:S01]  /*7c50*/  F2I.FTZ.TRUNC.NTZ R0, R0 ;  /* 0x0000000000007305 */ /* 0x000e22000021f100 */
[----:B------:R-:W-:Y:S05]  /*7c60*/  BRA `(.L_x_3632) ;  /* 0x0000000000987947 */ /* 0x000fea0003800000 */
.L_x_3644:
        /* <DEDUP_REMOVED lines=14> */
.L_x_3658:
[----:B------:R-:W-:Y:S05]  /*7d50*/  BSYNC.RECONVERGENT B0 ;  /* 0x0000000000007941 */ /* 0x000fea0003800200 */
.L_x_3657:
[----:B------:R-:W0:Y:S01]  /*7d60*/  F2I.FTZ.TRUNC.NTZ R0, R0 ;  /* 0x0000000000007305 */ /* 0x000e22000021f100 */
[----:B------:R-:W-:Y:S05]  /*7d70*/  BRA `(.L_x_3632) ;  /* 0x0000000000547947 */ /* 0x000fea0003800000 */
.L_x_3631:
        /* <DEDUP_REMOVED lines=16> */
.L_x_3659:
[----:B------:R-:W-:Y:S01]  /*7e80*/  IMAD.MOV.U32 R0, RZ, RZ, RZ ;  /* 0x000000ffff007224 */ /* 0x000fe200078e00ff */
[----:B------:R-:W-:Y:S06]  /*7e90*/  BRA `(.L_x_3632) ;  /* 0x00000000000c7947 */ /* 0x000fec0003800000 */
.L_x_3656:
[----:B------:R0:W5:Y:S01]  /*7ea0*/  LDG.E R0, desc[UR36][R2.64] ;  /* 0x0000002402007981 */ /* 0x000162000c1e1900 */
[----:B------:R-:W-:Y:S05]  /*7eb0*/  BRA `(.L_x_3632) ;  /* 0x0000000000047947 */ /* 0x000fea0003800000 */
.L_x_3655:
[----:B------:R0:W5:Y:S02]  /*7ec0*/  LDG.E R0, desc[UR36][R2.64] ;  /* 0x0000002402007981 */ /* 0x000164000c1e1900 */
.L_x_3632:
[----:B------:R-:W1:Y:S01]  /*7ed0*/  LDCU.64 UR6, c[0x0][0x580] ;  /* 0x0000b000ff0677ac */ /* 0x000e620008000a00 */
[----:B------:R-:W-:Y:S01]  /*7ee0*/  BSSY.RECONVERGENT B6, `(.L_x_3660) ;  /* 0x00000d4000067945 */ /* 0x000fe20003800200 */
[----:B0----5:R-:W-:Y:S01]  /*7ef0*/  SHF.R.U32.HI R4, RZ, 0x1f, R0 ;  /* 0x0000001fff047819 */ /* 0x021fe20000011600 */
        /* <DEDUP_REMOVED lines=15> */
.L_x_3664:
[----:B------:R0:W-:Y:S01]  /*7ff0*/  STG.E.U8 desc[UR36][R2.64], R4 ;  /* 0x0000000402007986 */ /* 0x0001e2000c101124 */
[----:B------:R-:W-:Y:S05]  /*8000*/  BRA `(.L_x_3666) ;  /* 0x0000000c00047947 */ /* 0x000fea0003800000 */
.L_x_3663:
        /* <DEDUP_REMOVED lines=9> */
.L_x_3668:
[----:B------:R0:W-:Y:S01]  /*80a0*/  STG.E desc[UR36][R2.64], R4 ;  /* 0x0000000402007986 */ /* 0x0001e2000c101924 */
[----:B------:R-:W-:Y:S05]  /*80b0*/  BRA `(.L_x_3666) ;  /* 0x0000000800d87947 */ /* 0x000fea0003800000 */
.L_x_3667:
[----:B------:R0:W-:Y:S01]  /*80c0*/  STG.E.U16 desc[UR36][R2.64], R4 ;  /* 0x0000000402007986 */ /* 0x0001e2000c101524 */
[----:B------:R-:W-:Y:S05]  /*80d0*/  BRA `(.L_x_3666) ;  /* 0x0000000800d07947 */ /* 0x000fea0003800000 */
.L_x_3662:
        /* <DEDUP_REMOVED lines=9> */
.L_x_3670:
[----:B------:R-:W0:Y:S02]  /*8170*/  I2F.U16 R0, R4 ;  /* 0x0000000400007306 */ /* 0x000e240000101000 */
[----:B0-----:R-:W-:-:S05]  /*8180*/  F2FP.F16.F32.PACK_AB R0, RZ, R0 ;  /* 0x00000000ff00723e */ /* 0x001fca00000000ff */
[----:B------:R0:W-:Y:S01]  /*8190*/  STG.E.U16 desc[UR36][R2.64], R0 ;  /* 0x0000000002007986 */ /* 0x0001e2000c101524 */
[----:B------:R-:W-:Y:S05]  /*81a0*/  BRA `(.L_x_3666) ;  /* 0x00000008009c7947 */ /* 0x000fea0003800000 */
.L_x_3669:
        /* <DEDUP_REMOVED lines=10> */
.L_x_3672:
[----:B------:R-:W0:Y:S02]  /*8250*/  I2F.U16 R4, R4 ;  /* 0x0000000400047306 */ /* 0x000e240000101000 */
[----:B0-----:R-:W-:-:S04]  /*8260*/  F2FP.F16.F32.PACK_AB R5, RZ, R4 ;  /* 0x00000004ff05723e */ /* 0x001fc800000000ff */
[----:B------:R-:W-:-:S05]  /*8270*/  PRMT R5, R5, 0x5410, RZ ;  /* 0x0000541005057816 */ /* 0x000fca00000000ff */
[----:B------:R0:W-:Y:S01]  /*8280*/  STG.E desc[UR36][R2.64], R5 ;  /* 0x0000000502007986 */ /* 0x0001e2000c101924 */
[----:B------:R-:W-:Y:S05]  /*8290*/  BRA `(.L_x_3666) ;  /* 0x0000000800607947 */ /* 0x000fea0003800000 */
.L_x_3671:
[----:B------:R-:W0:Y:S02]  /*82a0*/  I2F.F64.U16 R4, R4 ;  /* 0x0000000400047312 */ /* 0x000e240000101800 */
[----:B0-----:R0:W-:Y:S01]  /*82b0*/  STG.E.64 desc[UR36][R2.64], R4 ;  /* 0x0000000402007986 */ /* 0x0011e2000c101b24 */
[----:B------:R-:W-:Y:S05]  /*82c0*/  BRA `(.L_x_3666) ;  /* 0x0000000800547947 */ /* 0x000fea0003800000 */
.L_x_3661:
        /* <DEDUP_REMOVED lines=12> */
.L_x_3676:
        /* <DEDUP_REMOVED lines=17> */
.L_x_3678:
[----:B------:R-:W-:Y:S05]  /*84a0*/  BSYNC.RECONVERGENT B0 ;  /* 0x0000000000007941 */ /* 0x000fea0003800200 */
.L_x_3677:
[----:B------:R0:W-:Y:S01]  /*84b0*/  STG.E.U8 desc[UR36][R2.64], R0 ;  /* 0x0000000002007986 */ /* 0x0001e2000c101124 */
[----:B------:R-:W-:Y:S05]  /*84c0*/  BRA `(.L_x_3666) ;  /* 0x0000000400d47947 */ /* 0x000fea0003800000 */
.L_x_3675:
        /* <DEDUP_REMOVED lines=18> */
.L_x_3680:
[----:B------:R-:W-:Y:S05]  /*85f0*/  BSYNC.RECONVERGENT B0 ;  /* 0x0000000000007941 */ /* 0x000fea0003800200 */
.L_x_3679:
[----:B------:R0:W-:Y:S01]  /*8600*/  STG.E.U8 desc[UR36][R2.64], R0 ;  /* 0x0000000002007986 */ /* 0x0001e2000c101124 */
[----:B------:R-:W-:Y:S05]  /*8610*/  BRA `(.L_x_3666) ;  /* 0x0000000400807947 */ /* 0x000fea0003800000 */
.L_x_3674:
        /* <DEDUP_REMOVED lines=21> */
.L_x_3682:
[----:B------:R-:W-:-:S05]  /*8770*/  MOV R5, RZ ;  /* 0x000000ff00057202 */ /* 0x000fca0000000f00 */
[----:B------:R0:W-:Y:S01]  /*8780*/  STG.E.64 desc[UR36][R2.64], R4 ;  /* 0x0000000402007986 */ /* 0x0001e2000c101b24 */
[----:B------:R-:W-:Y:S05]  /*8790*/  BRA `(.L_x_3666) ;  /* 0x0000000400207947 */ /* 0x000fea0003800000 */
.L_x_3681:
[----:B------:R0:W-:Y:S01]  /*87a0*/  STG.E desc[UR36][R2.64], R4 ;  /* 0x0000000402007986 */ /* 0x0001e2000c101924 */
[----:B------:R-:W-:Y:S05]  /*87b0*/  BRA `(.L_x_3666) ;  /* 0x0000000400187947 */ /* 0x000fea0003800000 */
.L_x_3673:
        /* <DEDUP_REMOVED lines=8> */
.L_x_3684:
[----:B------:R-:W-:Y:S01]  /*8840*/  CS2R R6, SRZ ;  /* 0x0000000000067805 */ /* 0x000fe2000001ff00 */
[----:B------:R-:W0:Y:S04]  /*8850*/  I2F.F64.U16 R4, R4 ;  /* 0x0000000400047312 */ /* 0x000e280000101800 */
[----:B0-----:R4:W-:Y:S01]  /*8860*/  STG.E.128 desc[UR36][R2.64], R4 ;  /* 0x0000000402007986 */ /* 0x0019e2000c101d24 */
[----:B------:R-:W-:Y:S05]  /*8870*/  BRA `(.L_x_3666) ;  /* 0x0000000000e87947 */ /* 0x000fea0003800000 */
.L_x_3683:
[----:B------:R-:W-:-:S09]  /*8880*/  UISETP.NE.AND UP0, UPT, UR4, 0xf, UPT ;  /* 0x0000000f0400788c */ /* 0x000fd2000bf05270 */
[----:B------:R-:W-:Y:S05]  /*8890*/  BRA.U !UP0, `(.L_x_3685) ;  /* 0x0000000108d47547 */ /* 0x000fea000b800000 */
[----:B------:R-:W-:-:S09]  /*88a0*/  UISETP.NE.AND UP0, UPT, UR4, 0x17, UPT ;  /* 0x000000170400788c */ /* 0x000fd2000bf05270 */
[----:B------:R-:W-:Y:S05]  /*88b0*/  BRA.U !UP0, `(.L_x_3686) ;  /* 0x0000000108847547 */ /* 0x000fea000b800000 */
[----:B------:R-:W-:-:S09]  /*88c0*/  UISETP.NE.AND UP0, UPT, UR4, 0x18, UPT ;  /* 0x000000180400788c */ /* 0x000fd2000bf05270 */
[----:B------:R-:W-:Y:S05]  /*88d0*/  BRA.U !UP0, `(.L_x_3687) ;  /* 0x0000000108447547 */ /* 0x000fea000b800000 */
.L_x_3665:
        /* <DEDUP_REMOVED lines=16> */
.L_x_3688:
[----:B------:R-:W-:Y:S05]  /*89e0*/  BRA `(.L_x_3666) ;  /* 0x00000000008c7947 */ /* 0x000fea0003800000 */
.L_x_3687:
        /* <DEDUP_REMOVED lines=11> */
.L_x_3690:
[----:B------:R-:W-:Y:S05]  /*8aa0*/  BSYNC.RECONVERGENT B0 ;  /* 0x0000000000007941 */ /* 0x000fea0003800200 */
.L_x_3689:
[----:B------:R3:W-:Y:S01]  /*8ab0*/  STG.E.U8 desc[UR36][R2.64], R5 ;  /* 0x0000000502007986 */ /* 0x0007e2000c101124 */
[----:B------:R-:W-:Y:S05]  /*8ac0*/  BRA `(.L_x_3666) ;  /* 0x0000000000547947 */ /* 0x000fea0003800000 */
.L_x_3686:
        /* <DEDUP_REMOVED lines=13> */
.L_x_3691:
[----:B------:R-:W-:Y:S01]  /*8ba0*/  ISETP.GT.U32.AND P0, PT, R5, 0x7f800000, PT ;  /* 0x7f8000000500780c */ /* 0x000fe20003f04070 */
[----:B------:R-:W-:-:S05]  /*8bb0*/  HFMA2 R5, -RZ, RZ, 0, 7.569789886474609375e-06 ;  /* 0x0000007fff057431 */ /* 0x000fca00000001ff */
[----:B------:R-:W-:-:S05]  /*8bc0*/  SEL R5, R5, 0x7c, P0 ;  /* 0x0000007c05057807 */ /* 0x000fca0000000000 */
[----:B------:R2:W-:Y:S01]  /*8bd0*/  STG.E.U8 desc[UR36][R2.64], R5 ;  /* 0x0000000502007986 */ /* 0x0005e2000c101124 */
[----:B------:R-:W-:Y:S05]  /*8be0*/  BRA `(.L_x_3666) ;  /* 0x00000000000c7947 */ /* 0x000fea0003800000 */
.L_x_3685:
[----:B------:R-:W0:Y:S02]  /*8bf0*/  I2F.U16 R0, R4 ;  /* 0x0000000400007306 */ /* 0x000e240000101000 */
[----:B0-----:R-:W-:-:S05]  /*8c00*/  F2FP.BF16.F32.PACK_AB R0, RZ, R0 ;  /* 0x00000000ff00723e */ /* 0x001fca00000010ff */
[----:B------:R0:W-:Y:S02]  /*8c10*/  STG.E.U16 desc[UR36][R2.64], R0 ;  /* 0x0000000002007986 */ /* 0x0001e4000c101524 */
.L_x_3666:
[----:B------:R-:W-:Y:S05]  /*8c20*/  BSYNC.RECONVERGENT B6 ;  /* 0x0000000000067941 */ /* 0x000fea0003800200 */
.L_x_3660:
[----:B------:R-:W-:-:S07]  /*8c30*/  VIADD R17, R17, 0x80 ;  /* 0x0000008011117836 */ /* 0x000fce0000000000 */
.L_x_3625:
[----:B------:R-:W-:Y:S05]  /*8c40*/  BSYNC.RECONVERGENT B7 ;  /* 0x0000000000077941 */ /* 0x000fea0003800200 */
.L_x_3624:
        /* <DEDUP_REMOVED lines=306> */
.L_x_3692:
        /* <DEDUP_REMOVED lines=18> */
.L_x_3696:
[----:B------:R4:W5:Y:S01]  /*a090*/  LDG.E.U8 R0, desc[UR36][R2.64] ;  /* 0x0000002402007981 */ /* 0x000962000c1e1100 */
[----:B------:R-:W-:Y:S05]  /*a0a0*/  BRA `(.L_x_3698) ;  /* 0x0000000c002c7947 */ /* 0x000fea0003800000 */
.L_x_3695:
        /* <DEDUP_REMOVED lines=8> */
.L_x_3700:
[----:B------:R2:W5:Y:S01]  /*a130*/  LDG.E R0, desc[UR36][R2.64] ;  /* 0x0000002402007981 */ /* 0x000562000c1e1900 */
[----:B------:R-:W-:Y:S05]  /*a140*/  BRA `(.L_x_3698) ;  /* 0x0000000c00047947 */ /* 0x000fea0003800000 */
.L_x_3699:
[----:B------:R0:W5:Y:S01]  /*a150*/  LDG.E.S16 R0, desc[UR36][R2.64] ;  /* 0x0000002402007981 */ /* 0x000162000c1e1700 */
[----:B------:R-:W-:Y:S05]  /*a160*/  BRA `(.L_x_3698) ;  /* 0x0000000800fc7947 */ /* 0x000fea0003800000 */
.L_x_3694:
        /* <DEDUP_REMOVED lines=9> */
.L_x_3702:
[----:B------:R-:W2:Y:S02]  /*a200*/  LDG.E.U16 R2, desc[UR36][R2.64] ;  /* 0x0000002402027981 */ /* 0x000ea4000c1e1500 */
[----:B--2---:R-:W-:-:S06]  /*a210*/  HADD2.F32 R0, -RZ, R2.H0_H0 ;  /* 0x20000002ff007230 */ /* 0x004fcc0000004100 */
[----:B------:R-:W0:Y:S01]  /*a220*/  F2I.FTZ.TRUNC.NTZ R0, R0 ;  /* 0x0000000000007305 */ /* 0x000e22000021f100 */
[----:B------:R-:W-:Y:S05]  /*a230*/  BRA `(.L_x_3698) ;  /* 0x0000000800c87947 */ /* 0x000fea0003800000 */
.L_x_3701:
        /* <DEDUP_REMOVED lines=9> */
.L_x_3704:
[----:B------:R-:W2:Y:S02]  /*a2d0*/  LDG.E.U16 R2, desc[UR36][R2.64] ;  /* 0x0000002402027981 */ /* 0x000ea4000c1e1500 */
[----:B--2---:R-:W-:-:S06]  /*a2e0*/  HADD2.F32 R0, -RZ, R2.H0_H0 ;  /* 0x20000002ff007230 */ /* 0x004fcc0000004100 */
[----:B------:R-:W0:Y:S01]  /*a2f0*/  F2I.FTZ.TRUNC.NTZ R0, R0 ;  /* 0x0000000000007305 */ /* 0x000e22000021f100 */
[----:B------:R-:W-:Y:S05]  /*a300*/  BRA `(.L_x_3698) ;  /* 0x0000000800947947 */ /* 0x000fea0003800000 */
.L_x_3703:
[----:B------:R-:W2:Y:S02]  /*a310*/  LDG.E.64 R2, desc[UR36][R2.64] ;  /* 0x0000002402027981 */ /* 0x000ea4000c1e1b00 */
[----:B--2---:R0:W1:Y:S02]  /*a320*/  F2I.F64.TRUNC R0, R2 ;  /* 0x0000000200007311 */ /* 0x004064000030d100 */
[----:B01----:R-:W-:Y:S05]  /*a330*/  BRA `(.L_x_3698) ;  /* 0x0000000800887947 */ /* 0x003fea0003800000 */
.L_x_3693:
        /* <DEDUP_REMOVED lines=12> */
.L_x_3707:
[----:B------:R-:W2:Y:S02]  /*a400*/  LDG.E.64 R2, desc[UR36][R2.64] ;  /* 0x0000002402027981 */ /* 0x000ea4000c1e1b00 */
[----:B--2---:R0:W1:Y:S02]  /*a410*/  F2I.F64.TRUNC R0, R2 ;  /* 0x0000000200007311 */ /* 0x004064000030d100 */
[----:B01----:R-:W-:Y:S05]  /*a420*/  BRA `(.L_x_3698) ;  /* 0x00000008004c7947 */ /* 0x003fea0003800000 */
.L_x_3706:
        /* <DEDUP_REMOVED lines=26> */
.L_x_3709:
        /* <DEDUP_REMOVED lines=13> */
.L_x_3708:
[----:B------:R-:W2:Y:S02]  /*a6a0*/  LDG.E.U16 R0, desc[UR36][R2.64] ;  /* 0x0000002402007981 */ /* 0x000ea4000c1e1500 */
[----:B--2---:R-:W-:-:S06]  /*a6b0*/  IMAD.U32 R0, R0, 0x10000, RZ ;  /* 0x0001000000007824 */ /* 0x004fcc00078e00ff */
[----:B------:R-:W0:Y:S01]  /*a6c0*/  F2I.FTZ.TRUNC.NTZ R0, R0 ;  /* 0x0000000000007305 */ /* 0x000e22000021f100 */
[----:B------:R-:W-:Y:S05]  /*a6d0*/  BRA `(.L_x_3698) ;  /* 0x0000000400a07947 */ /* 0x000fea0003800000 */
.L_x_3705:
        /* <DEDUP_REMOVED lines=10> */
.L_x_3712:
        /* <DEDUP_REMOVED lines=21> */
.L_x_3716:
[----:B------:R-:W-:Y:S05]  /*a8d0*/  BSYNC.RECONVERGENT B1 ;  /* 0x0000000000017941 */ /* 0x000fea0003800200 */
.L_x_3715:
[----:B------:R-:W-:Y:S02]  /*a8e0*/  SHF.L.U32 R0, R0, 0x14, RZ ;  /* 0x0000001400007819 */ /* 0x000fe400000006ff */
[----:B------:R-:W-:-:S04]  /*a8f0*/  LEA R2, R2, 0x3b800000, 0x17 ;  /* 0x3b80000002027811 */ /* 0x000fc800078eb8ff */
[----:B------:R-:W-:-:S07]  /*a900*/  LOP3.LUT R0, R2, R0, R7, 0xfe, !PT ;  /* 0x0000000002007212 */ /* 0x000fce00078efe07 */
.L_x_3714:
[----:B------:R-:W-:Y:S05]  /*a910*/  BSYNC.RECONVERGENT B0 ;  /* 0x0000000000007941 */ /* 0x000fea0003800200 */
.L_x_3713:
[----:B------:R-:W0:Y:S01]  /*a920*/  F2I.FTZ.TRUNC.NTZ R0, R0 ;  /* 0x0000000000007305 */ /* 0x000e22000021f100 */
[----:B------:R-:W-:Y:S05]  /*a930*/  BRA `(.L_x_3698) ;  /* 0x0000000400087947 */ /* 0x000fea0003800000 */
.L_x_3711:
        /* <DEDUP_REMOVED lines=21> */
.L_x_3720:
[----:B------:R-:W-:Y:S05]  /*aa90*/  BSYNC.RECONVERGENT B1 ;  /* 0x0000000000017941 */ /* 0x000fea0003800200 */
.L_x_3719:
[----:B------:R-:W-:Y:S01]  /*aaa0*/  IMAD.SHL.U32 R0, R0, 0x200000, RZ ;  /* 0x0020000000007824 */ /* 0x000fe200078e00ff */
[----:B------:R-:W-:-:S04]  /*aab0*/  LEA R2, R2, 0x37800000, 0x17 ;  /* 0x3780000002027811 */ /* 0x000fc800078eb8ff */
[----:B------:R-:W-:-:S07]  /*aac0*/  LOP3.LUT R0, R2, R0, R7, 0xfe, !PT ;  /* 0x0000000002007212 */ /* 0x000fce00078efe07 */
.L_x_3718:
[----:B------:R-:W-:Y:S05]  /*aad0*/  BSYNC.RECONVERGENT B0 ;  /* 0x0000000000007941 */ /* 0x000fea0003800200 */
.L_x_3717:
[----:B------:R-:W0:Y:S01]  /*aae0*/  F2I.FTZ.TRUNC.NTZ R0, R0 ;  /* 0x0000000000007305 */ /* 0x000e22000021f100 */
[----:B------:R-:W-:Y:S05]  /*aaf0*/  BRA `(.L_x_3698) ;  /* 0x0000000000987947 */ /* 0x000fea0003800000 */
.L_x_3710:
        /* <DEDUP_REMOVED lines=14> */
.L_x_3724:
[----:B------:R-:W-:Y:S05]  /*abe0*/  BSYNC.RECONVERGENT B0 ;  /* 0x0000000000007941 */ /* 0x000fea0003800200 */
.L_x_3723:
[----:B------:R-:W0:Y:S01]  /*abf0*/  F2I.FTZ.TRUNC.NTZ R0, R0 ;  /* 0x0000000000007305 */ /* 0x000e22000021f100 */
[----:B------:R-:W-:Y:S05]  /*ac00*/  BRA `(.L_x_3698) ;  /* 0x0000000000547947 */ /* 0x000fea0003800000 */
.L_x_3697:
        /* <DEDUP_REMOVED lines=16> */
.L_x_3725:
[----:B------:R-:W-:Y:S01]  /*ad10*/  MOV R0, RZ ;  /* 0x000000ff00007202 */ /* 0x000fe20000000f00 */
[----:B------:R-:W-:Y:S06]  /*ad20*/  BRA `(.L_x_3698) ;  /* 0x00000000000c7947 */ /* 0x000fec0003800000 */
.L_x_3722:
[----:B------:R0:W5:Y:S01]  /*ad30*/  LDG.E R0, desc[UR36][R2.64] ;  /* 0x0000002402007981 */ /* 0x000162000c1e1900 */
[----:B------:R-:W-:Y:S05]  /*ad40*/  BRA `(.L_x_3698) ;  /* 0x0000000000047947 */ /* 0x000fea0003800000 */
.L_x_3721:
[----:B------:R0:W5:Y:S02]  /*ad50*/  LDG.E R0, desc[UR36][R2.64] ;  /* 0x0000002402007981 */ /* 0x000164000c1e1900 */
.L_x_3698:
        /* <DEDUP_REMOVED lines=14> */
.L_x_3729:
[----:B------:R-:W-:Y:S01]  /*ae40*/  STG.E.U8 desc[UR36][R16.64], R2 ;  /* 0x0000000210007986 */ /* 0x000fe2000c101124 */
[----:B------:R-:W-:Y:S05]  /*ae50*/  EXIT ;  /* 0x000000000000794d */ /* 0x000fea0003800000 */
.L_x_3728:
        /* <DEDUP_REMOVED lines=9> */
.L_x_3732:
[----:B------:R-:W-:Y:S01]  /*aef0*/  STG.E desc[UR36][R16.64], R2 ;  /* 0x0000000210007986 */ /* 0x000fe2000c101924 */
[----:B------:R-:W-:Y:S05]  /*af00*/  EXIT ;  /* 0x000000000000794d */ /* 0x000fea0003800000 */
.L_x_3731:
[----:B------:R-:W-:Y:S01]  /*af10*/  STG.E.U16 desc[UR36][R16.64], R2 ;  /* 0x0000000210007986 */ /* 0x000fe2000c101524 */
[----:B------:R-:W-:Y:S05]  /*af20*/  EXIT ;  /* 0x000000000000794d */ /* 0x000fea0003800000 */
.L_x_3727:
        /* <DEDUP_REMOVED lines=9> */
.L_x_3734:
[----:B------:R-:W0:Y:S02]  /*afc0*/  I2F.U16 R0, R2 ;  /* 0x0000000200007306 */ /* 0x000e240000101000 */
[----:B0-----:R-:W-:-:S05]  /*afd0*/  F2FP.F16.F32.PACK_AB R0, RZ, R0 ;  /* 0x00000000ff00723e */ /* 0x001fca00000000ff */
[----:B------:R-:W-:Y:S01]  /*afe0*/  STG.E.U16 desc[UR36][R16.64], R0 ;  /* 0x0000000010007986 */ /* 0x000fe2000c101524 */
[----:B------:R-:W-:Y:S05]  /*aff0*/  EXIT ;  /* 0x000000000000794d */ /* 0x000fea0003800000 */
.L_x_3733:
        /* <DEDUP_REMOVED lines=10> */
.L_x_3736:
[----:B------:R-:W0:Y:S02]  /*b0a0*/  I2F.U16 R2, R2 ;  /* 0x0000000200027306 */ /* 0x000e240000101000 */
[----:B0-----:R-:W-:-:S04]  /*b0b0*/  F2FP.F16.F32.PACK_AB R3, RZ, R2 ;  /* 0x00000002ff03723e */ /* 0x001fc800000000ff */
[----:B------:R-:W-:-:S05]  /*b0c0*/  PRMT R3, R3, 0x5410, RZ ;  /* 0x0000541003037816 */ /* 0x000fca00000000ff */
[----:B------:R-:W-:Y:S01]  /*b0d0*/  STG.E desc[UR36][R16.64], R3 ;  /* 0x0000000310007986 */ /* 0x000fe2000c101924 */
[----:B------:R-:W-:Y:S05]  /*b0e0*/  EXIT ;  /* 0x000000000000794d */ /* 0x000fea0003800000 */
.L_x_3735:
[----:B------:R-:W0:Y:S02]  /*b0f0*/  I2F.F64.U16 R2, R2 ;  /* 0x0000000200027312 */ /* 0x000e240000101800 */
[----:B0-----:R-:W-:Y:S01]  /*b100*/  STG.E.64 desc[UR36][R16.64], R2 ;  /* 0x0000000210007986 */ /* 0x001fe2000c101b24 */
[----:B------:R-:W-:Y:S05]  /*b110*/  EXIT ;  /* 0x000000000000794d */ /* 0x000fea0003800000 */
.L_x_3726:
        /* <DEDUP_REMOVED lines=12> */
.L_x_3740:
        /* <DEDUP_REMOVED lines=16> */
.L_x_3743:
[----:B------:R-:W-:-:S07]  /*b2e0*/  PRMT R8, R0, 0x7610, R8 ;  /* 0x0000761000087816 */ /* 0x000fce0000000008 */
.L_x_3742:
[----:B------:R-:W-:Y:S05]  /*b2f0*/  BSYNC.RECONVERGENT B0 ;  /* 0x0000000000007941 */ /* 0x000fea0003800200 */
.L_x_3741:
[----:B------:R-:W-:Y:S01]  /*b300*/  STG.E.U8 desc[UR36][R16.64], R8 ;  /* 0x0000000810007986 */ /* 0x000fe2000c101124 */
[----:B------:R-:W-:Y:S05]  /*b310*/  EXIT ;  /* 0x000000000000794d */ /* 0x000fea0003800000 */
.L_x_3739:
        /* <DEDUP_REMOVED lines=17> */
.L_x_3746:
[----:B------:R-:W-:-:S07]  /*b430*/  PRMT R8, R0, 0x7610, R8 ;  /* 0x0000761000087816 */ /* 0x000fce0000000008 */
.L_x_3745:
[----:B------:R-:W-:Y:S05]  /*b440*/  BSYNC.RECONVERGENT B0 ;  /* 0x0000000000007941 */ /* 0x000fea0003800200 */
.L_x_3744:
[----:B------:R-:W-:Y:S01]  /*b450*/  STG.E.U8 desc[UR36][R16.64], R8 ;  /* 0x0000000810007986 */ /* 0x000fe2000c101124 */
[----:B------:R-:W-:Y:S05]  /*b460*/  EXIT ;  /* 0x000000000000794d */ /* 0x000fea0003800000 */
.L_x_3738:
        /* <DEDUP_REMOVED lines=21> */
.L_x_3748:
[----:B------:R-:W-:-:S05]  /*b5c0*/  MOV R3, RZ ;  /* 0x000000ff00037202 */ /* 0x000fca0000000f00 */
[----:B------:R-:W-:Y:S01]  /*b5d0*/  STG.E.64 desc[UR36][R16.64], R2 ;  /* 0x0000000210007986 */ /* 0x000fe2000c101b24 */
[----:B------:R-:W-:Y:S05]  /*b5e0*/  EXIT ;  /* 0x000000000000794d */ /* 0x000fea0003800000 */
.L_x_3747:
[----:B------:R-:W-:Y:S01]  /*b5f0*/  STG.E desc[UR36][R16.64], R2 ;  /* 0x0000000210007986 */ /* 0x000fe2000c101924 */
[----:B------:R-:W-:Y:S05]  /*b600*/  EXIT ;  /* 0x000000000000794d */ /* 0x000fea0003800000 */
.L_x_3737:
        /* <DEDUP_REMOVED lines=8> */
.L_x_3750:
[----:B------:R-:W-:Y:S01]  /*b690*/  CS2R R6, SRZ ;  /* 0x0000000000067805 */ /* 0x000fe2000001ff00 */
[----:B------:R-:W0:Y:S04]  /*b6a0*/  I2F.F64.U16 R4, R2 ;  /* 0x0000000200047312 */ /* 0x000e280000101800 */
[----:B0-----:R-:W-:Y:S01]  /*b6b0*/  STG.E.128 desc[UR36][R16.64], R4 ;  /* 0x0000000410007986 */ /* 0x001fe2000c101d24 */
[----:B------:R-:W-:Y:S05]  /*b6c0*/  EXIT ;  /* 0x000000000000794d */ /* 0x000fea0003800000 */
.L_x_3749:
[----:B------:R-:W-:-:S09]  /*b6d0*/  UISETP.NE.AND UP0, UPT, UR4, 0xf, UPT ;  /* 0x0000000f0400788c */ /* 0x000fd2000bf05270 */
[----:B------:R-:W-:Y:S05]  /*b6e0*/  BRA.U !UP0, `(.L_x_3751) ;  /* 0x0000000108d87547 */ /* 0x000fea000b800000 */
[----:B------:R-:W-:-:S09]  /*b6f0*/  UISETP.NE.AND UP0, UPT, UR4, 0x17, UPT ;  /* 0x000000170400788c */ /* 0x000fd2000bf05270 */
[----:B------:R-:W-:Y:S05]  /*b700*/  BRA.U !UP0, `(.L_x_3752) ;  /* 0x0000000108847547 */ /* 0x000fea000b800000 */
[----:B------:R-:W-:-:S09]  /*b710*/  UISETP.NE.AND UP0, UPT, UR4, 0x18, UPT ;  /* 0x000000180400788c */ /* 0x000fd2000bf05270 */
[----:B------:R-:W-:Y:S05]  /*b720*/  BRA.U !UP0, `(.L_x_3753) ;  /* 0x0000000108447547 */ /* 0x000fea000b800000 */
.L_x_3730:
        /* <DEDUP_REMOVED lines=16> */
.L_x_3754:
[----:B------:R-:W-:Y:S05]  /*b830*/  EXIT ;  /* 0x000000000000794d */ /* 0x000fea0003800000 */
.L_x_3753:
        /* <DEDUP_REMOVED lines=11> */
.L_x_3756:
[----:B------:R-:W-:Y:S05]  /*b8f0*/  BSYNC.RECONVERGENT B0 ;  /* 0x0000000000007941 */ /* 0x000fea0003800200 */
.L_x_3755:
[----:B------:R-:W-:Y:S01]  /*b900*/  STG.E.U8 desc[UR36][R16.64], R3 ;  /* 0x0000000310007986 */ /* 0x000fe2000c101124 */
[----:B------:R-:W-:Y:S05]  /*b910*/  EXIT ;  /* 0x000000000000794d */ /* 0x000fea0003800000 */
.L_x_3752:
        /* <DEDUP_REMOVED lines=14> */
.L_x_3757:
[----:B------:R-:W-:Y:S01]  /*ba00*/  ISETP.GT.U32.AND P0, PT, R3, 0x7f800000, PT ;  /* 0x7f8000000300780c */ /* 0x000fe20003f04070 */
[----:B------:R-:W-:-:S05]  /*ba10*/  HFMA2 R3, -RZ, RZ, 0, 7.569789886474609375e-06 ;  /* 0x0000007fff037431 */ /* 0x000fca00000001ff */
[----:B------:R-:W-:-:S05]  /*ba20*/  SEL R3, R3, 0x7c, P0 ;  /* 0x0000007c03037807 */ /* 0x000fca0000000000 */
[----:B------:R-:W-:Y:S01]  /*ba30*/  STG.E.U8 desc[UR36][R16.64], R3 ;  /* 0x0000000310007986 */ /* 0x000fe2000c101124 */
[----:B------:R-:W-:Y:S05]  /*ba40*/  EXIT ;  /* 0x000000000000794d */ /* 0x000fea0003800000 */
.L_x_3751:
[----:B------:R-:W0:Y:S02]  /*ba50*/  I2F.U16 R0, R2 ;  /* 0x0000000200007306 */ /* 0x000e240000101000 */
[----:B0-----:R-:W-:-:S05]  /*ba60*/  F2FP.BF16.F32.PACK_AB R0, RZ, R0 ;  /* 0x00000000ff00723e */ /* 0x001fca00000010ff */
[----:B------:R-:W-:Y:S01]  /*ba70*/  STG.E.U16 desc[UR36][R16.64], R0 ;  /* 0x0000000010007986 */ /* 0x000fe2000c101524 */
[----:B------:R-:W-:Y:S05]  /*ba80*/  EXIT ;  /* 0x000000000000794d */ /* 0x000fea0003800000 */
.L_x_3758:
        /* <DEDUP_REMOVED lines=15> */
.L_x_23258:


//--------------------- .text._ZN2at6native27unrolled_elementwise_kernelIZZZNS0_19signbit_kernel_cudaERNS_18TensorIteratorBaseEENKUlvE_clEvENKUlvE1_clEvEUliE_St5arrayIPcLm2EELi4E23TrivialOffsetCalculatorILi1EjESB_NS0_6memory12LoadWithCastILi1EEENSC_13StoreWithCastILi1EEEEEviT_T0_T2_T3_T4_T5_ --------------------------
	.section	.text._ZN2at6native27unrolled_elementwise_kernelIZZZNS0_19signbit_kernel_cudaERNS_18TensorIteratorBaseEENKUlvE_clEvENKUlvE1_clEvEUliE_St5arrayIPcLm2EELi4E23TrivialOffsetCalculatorILi1EjESB_NS0_6memory12LoadWithCastILi1EEENSC_13StoreWithCastILi1EEEEEviT_T0_T2_T3_T4_T5_,"ax",@progbits
	.align	128
        .global         _ZN2at6native27unrolled_elementwise_kernelIZZZNS0_19signbit_kernel_cudaERNS_18TensorIteratorBaseEENKUlvE_clEvENKUlvE1_clEvEUliE_St5arrayIPcLm2EELi4E23TrivialOffsetCalculatorILi1EjESB_NS0_6memory12LoadWithCastILi1EEENSC_13StoreWithCastILi1EEEEEviT_T0_T2_T3_T4_T5_
        .type           _ZN2at6native27unrolled_elementwise_kernelIZZZNS0_19signbit_kernel_cudaERNS_18TensorIteratorBaseEENKUlvE_clEvENKUlvE1_clEvEUliE_St5arrayIPcLm2EELi4E23TrivialOffsetCalculatorILi1EjESB_NS0_6memory12LoadWithCastILi1EEENSC_13StoreWithCastILi1EEEEEviT_T0_T2_T3_T4_T5_,@function
        .size           _ZN2at6native27unrolled_elementwise_kernelIZZZNS0_19signbit_kernel_cudaERNS_18TensorIteratorBaseEENKUlvE_clEvENKUlvE1_clEvEUliE_St5arrayIPcLm2EELi4E23TrivialOffsetCalculatorILi1EjESB_NS0_6memory12LoadWithCastILi1EEENSC_13StoreWithCastILi1EEEEEviT_T0_T2_T3_T4_T5_,(.L_x_23259 - _ZN2at6native27unrolled_elementwise_kernelIZZZNS0_19signbit_kernel_cudaERNS_18TensorIteratorBaseEENKUlvE_clEvENKUlvE1_clEvEUliE_St5arrayIPcLm2EELi4E23TrivialOffsetCalculatorILi1EjESB_NS0_6memory12LoadWithCastILi1EEENSC_13StoreWithCastILi1EEEEEviT_T0_T2_T3_T4_T5_)
        .other          _ZN2at6native27unrolled_elementwise_kernelIZZZNS0_19signbit_kernel_cudaERNS_18TensorIteratorBaseEENKUlvE_clEvENKUlvE1_clEvEUliE_St5arrayIPcLm2EELi4E23TrivialOffsetCalculatorILi1EjESB_NS0_6memory12LoadWithCastILi1EEENSC_13StoreWithCastILi1EEEEEviT_T0_T2_T3_T4_T5_,@"STO_CUDA_ENTRY STV_DEFAULT"
_ZN2at6native27unrolled_elementwise_kernelIZZZNS0_19signbit_kernel_cudaERNS_18TensorIteratorBaseEENKUlvE_clEvENKUlvE1_clEvEUliE_St5arrayIPcLm2EELi4E23TrivialOffsetCalculatorILi1EjESB_NS0_6memory12LoadWithCastILi1EEENSC_13StoreWithCastILi1EEEEEviT_T0_T2_T3_T4_T5_:
.text._ZN2at6native27unrolled_elementwise_kernelIZZZNS0_19signbit_kernel_cudaERNS_18TensorIteratorBaseEENKUlvE_clEvENKUlvE1_clEvEUliE_St5arrayIPcLm2EELi4E23TrivialOffsetCalculatorILi1EjESB_NS0_6memory12LoadWithCastILi1EEENSC_13StoreWithCastILi1EEEEEviT_T0_T2_T3_T4_T5_:
        /* <DEDUP_REMOVED lines=30> */
.L_x_3764:
[----:B------:R3:W5:Y:S01]  /*01e0*/  LDG.E.U8 R24, desc[UR36][R4.64] ;  /* 0x0000002404187981 */ /* 0x000762000c1e1100 */
[----:B------:R-:W-:Y:S05]  /*01f0*/  BRA `(.L_x_3766) ;  /* 0x0000000c00307947 */ /* 0x000fea0003800000 */
.L_x_3763:
        /* <DEDUP_REMOVED lines=8> */
.L_x_3768:
[----:B------:R1:W5:Y:S01]  /*0280*/  LDG.E R24, desc[UR36][R4.64] ;  /* 0x0000002404187981 */ /* 0x000362000c1e1900 */
[----:B------:R-:W-:Y:S05]  /*0290*/  BRA `(.L_x_3766) ;  /* 0x0000000c00087947 */ /* 0x000fea0003800000 */
.L_x_3767:
[----:B------:R2:W5:Y:S01]  /*02a0*/  LDG.E.S16 R24, desc[UR36][R4.64] ;  /* 0x0000002404187981 */ /* 0x000562000c1e1700 */
[----:B------:R-:W-:Y:S05]  /*02b0*/  BRA `(.L_x_3766) ;  /* 0x0000000c00007947 */ /* 0x000fea0003800000 */
.L_x_3762:
        /* <DEDUP_REMOVED lines=9> */
.L_x_3770:
[----:B------:R-:W2:Y:S02]  /*0350*/  LDG.E.U16 R4, desc[UR36][R4.64] ;  /* 0x0000002404047981 */ /* 0x000ea4000c1e1500 */
[----:B--2---:R-:W-:-:S06]  /*0360*/  HADD2.F32 R24, -RZ, R4.H0_H0 ;  /* 0x20000004ff187230 */ /* 0x004fcc0000004100 */
[----:B------:R-:W0:Y:S01]  /*0370*/  F2I.FTZ.TRUNC.NTZ R24, R24 ;  /* 0x0000001800187305 */ /* 0x000e22000021f100 */
[----:B------:R-:W-:Y:S05]  /*0380*/  BRA `(.L_x_3766) ;  /* 0x0000000800cc7947 */ /* 0x000fea0003800000 */
.L_x_3769:
        /* <DEDUP_REMOVED lines=9> */
.L_x_3772:
[----:B------:R-:W2:Y:S02]  /*0420*/  LDG.E.U16 R4, desc[UR36][R4.64] ;  /* 0x0000002404047981 */ /* 0x000ea4000c1e1500 */
[----:B--2---:R-:W-:-:S06]  /*0430*/  HADD2.F32 R24, -RZ, R4.H0_H0 ;  /* 0x20000004ff187230 */ /* 0x004fcc0000004100 */
[----:B------:R-:W0:Y:S01]  /*0440*/  F2I.FTZ.TRUNC.NTZ R24, R24 ;  /* 0x0000001800187305 */ /* 0x000e22000021f100 */
[----:B------:R-:W-:Y:S05]  /*0450*/  BRA `(.L_x_3766) ;  /* 0x0000000800987947 */ /* 0x000fea0003800000 */
.L_x_3771:
[----:B------:R-:W2:Y:S02]  /*0460*/  LDG.E.64 R4, desc[UR36][R4.64] ;  /* 0x0000002404047981 */ /* 0x000ea4000c1e1b00 */
[----:B--2---:R0:W1:Y:S02]  /*0470*/  F2I.F64.TRUNC R24, R4 ;  /* 0x0000000400187311 */ /* 0x004064000030d100 */
[----:B01----:R-:W-:Y:S05]  /*0480*/  BRA `(.L_x_3766) ;  /* 0x00000008008c7947 */ /* 0x003fea0003800000 */
.L_x_3761:
        /* <DEDUP_REMOVED lines=12> */
.L_x_3775:
[----:B------:R-:W2:Y:S02]  /*0550*/  LDG.E.64 R4, desc[UR36][R4.64] ;  /* 0x0000002404047981 */ /* 0x000ea4000c1e1b00 */
[----:B--2---:R0:W1:Y:S02]  /*0560*/  F2I.F64.TRUNC R24, R4 ;  /* 0x0000000400187311 */ /* 0x004064000030d100 */
[----:B01----:R-:W-:Y:S05]  /*0570*/  BRA `(.L_x_3766) ;  /* 0x0000000800507947 */ /* 0x003fea0003800000 */
.L_x_3774:
        /* <DEDUP_REMOVED lines=24> */
[----:B------:R0:W1:Y:S01]  /*0700*/  F2I.FTZ.TRUNC.NTZ R24, R3 ;  /* 0x0000000300187305 */ /* 0x000062000021f100 */
[----:B------:R-:W-:Y:S05]  /*0710*/  BRA `(.L_x_3766) ;  /* 0x0000000400e87947 */ /* 0x000fea0003800000 */
.L_x_3777:
        /* <DEDUP_REMOVED lines=12> */
[----:B------:R0:W1:Y:S01]  /*07e0*/  F2I.FTZ.TRUNC.NTZ R24, R3 ;  /* 0x0000000300187305 */ /* 0x000062000021f100 */
[----:B------:R-:W-:Y:S05]  /*07f0*/  BRA `(.L_x_3766) ;  /* 0x0000000400b07947 */ /* 0x000fea0003800000 */
.L_x_3776:
[----:B------:R-:W2:Y:S02]  /*0800*/  LDG.E.U16 R24, desc[UR36][R4.64] ;  /* 0x0000002404187981 */ /* 0x000ea4000c1e1500 */
[----:B--2---:R-:W-:-:S06]  /*0810*/  IMAD.U32 R24, R24, 0x10000, RZ ;  /* 0x0001000018187824 */ /* 0x004fcc00078e00ff */
[----:B------:R-:W0:Y:S01]  /*0820*/  F2I.FTZ.TRUNC.NTZ R24, R24 ;  /* 0x0000001800187305 */ /* 0x000e22000021f100 */
[----:B------:R-:W-:Y:S05]  /*0830*/  BRA `(.L_x_3766) ;  /* 0x0000000400a07947 */ /* 0x000fea0003800000 */
.L_x_3773:
        /* <DEDUP_REMOVED lines=10> */
.L_x_3780:
        /* <DEDUP_REMOVED lines=21> */
.L_x_3784:
[----:B------:R-:W-:Y:S05]  /*0a30*/  BSYNC.RECONVERGENT B1 ;  /* 0x0000000000017941 */ /* 0x000fea0003800200 */
.L_x_3783:
[----:B------:R-:W-:Y:S01]  /*0a40*/  IMAD.SHL.U32 R0, R0, 0x100000, RZ ;  /* 0x0010000000007824 */ /* 0x000fe200078e00ff */
[----:B------:R-:W-:-:S04]  /*0a50*/  LEA R3, R3, 0x3b800000, 0x17 ;  /* 0x3b80000003037811 */ /* 0x000fc800078eb8ff */
[----:B------:R-:W-:-:S07]  /*0a60*/  LOP3.LUT R24, R3, R0, R7, 0xfe, !PT ;  /* 0x0000000003187212 */ /* 0x000fce00078efe07 */
.L_x_3782:
[----:B------:R-:W-:Y:S05]  /*0a70*/  BSYNC.RECONVERGENT B0 ;  /* 0x0000000000007941 */ /* 0x000fea0003800200 */
.L_x_3781:
[----:B------:R-:W0:Y:S01]  /*0a80*/  F2I.FTZ.TRUNC.NTZ R24, R24 ;  /* 0x0000001800187305 */ /* 0x000e22000021f100 */
[----:B------:R-:W-:Y:S05]  /*0a90*/  BRA `(.L_x_3766) ;  /* 0x0000000400087947 */ /* 0x000fea0003800000 */
.L_x_3779:
        /* <DEDUP_REMOVED lines=21> */
.L_x_3788:
[----:B------:R-:W-:Y:S05]  /*0bf0*/  BSYNC.RECONVERGENT B1 ;  /* 0x0000000000017941 */ /* 0x000fea0003800200 */
.L_x_3787:
[----:B------:R-:W-:Y:S01]  /*0c00*/  IMAD.SHL.U32 R0, R0, 0x200000, RZ ;  /* 0x0020000000007824 */ /* 0x000fe200078e00ff */
[----:B------:R-:W-:-:S04]  /*0c10*/  LEA R3, R3, 0x37800000, 0x17 ;  /* 0x3780000003037811 */ /* 0x000fc800078eb8ff */
[----:B------:R-:W-:-:S07]  /*0c20*/  LOP3.LUT R24, R3, R0, R24, 0xfe, !PT ;  /* 0x0000000003187212 */ /* 0x000fce00078efe18 */
.L_x_3786:
[----:B------:R-:W-:Y:S05]  /*0c30*/  BSYNC.RECONVERGENT B0 ;  /* 0x0000000000007941 */ /* 0x000fea0003800200 */
.L_x_3785:
[----:B------:R-:W0:Y:S01]  /*0c40*/  F2I.FTZ.TRUNC.NTZ R24, R24 ;  /* 0x0000001800187305 */ /* 0x000e22000021f100 */
[----:B------:R-:W-:Y:S05]  /*0c50*/  BRA `(.L_x_3766) ;  /* 0x0000000000987947 */ /* 0x000fea0003800000 */
.L_x_3778:
[----:B------:R-:W-:-:S09]  /*0c60*/  UISETP.NE.AND UP0, UPT, UR4, 0x1c, UPT ;  /* 0x0000001c0400788c */ /* 0x000fd2000bf05270 */
[----:B------:R-:W-:Y:S05]  /*0c70*/  BRA.U !UP0, `(.L_x_3789) ;  /* 0x00000001088c7547 */ /* 0x000fea000b800000 */
[----:B------:R-:W-:-:S09]  /*0c80*/  UISETP.NE.AND UP0, UPT, UR4, 0x1d, UPT ;  /* 0x0000001d0400788c */ /* 0x000fd2000bf05270 */
[----:B------:R-:W-:Y:S05]  /*0c90*/  BRA.U !UP0, `(.L_x_3790) ;  /* 0x00000001087c7547 */ /* 0x000fea000b800000 */
[----:B------:R-:W-:-:S09]  /*0ca0*/  UISETP.NE.AND UP0, UPT, UR4, 0x2c, UPT ;  /* 0x0000002c0400788c */ /* 0x000fd2000bf05270 */
[----:B------:R-:W-:Y:S05]  /*0cb0*/  BRA.U !UP0, `(.L_x_3791) ;  /* 0x0000000108487547 */ /* 0x000fea000b800000 */
.L_x_3765:
        /* <DEDUP_REMOVED lines=16> */
.L_x_3792:
[----:B------:R-:W-:Y:S01]  /*0dc0*/  IMAD.MOV.U32 R24, RZ, RZ, RZ ;  /* 0x000000ffff187224 */ /* 0x000fe200078e00ff */
[----:B------:R-:W-:Y:S06]  /*0dd0*/  BRA `(.L_x_3766) ;  /* 0x0000000000387947 */ /* 0x000fec0003800000 */
.L_x_3791:
        /* <DEDUP_REMOVED lines=8> */
.L_x_3794:
[----:B------:R-:W-:Y:S05]  /*0e60*/  BSYNC.RECONVERGENT B0 ;  /* 0x0000000000007941 */ /* 0x000fea0003800200 */
.L_x_3793:
[----:B------:R-:W0:Y:S01]  /*0e70*/  F2I.FTZ.TRUNC.NTZ R24, R24 ;  /* 0x0000001800187305 */ /* 0x000e22000021f100 */
[----:B------:R-:W-:Y:S05]  /*0e80*/  BRA `(.L_x_3766) ;  /* 0x00000000000c7947 */ /* 0x000fea0003800000 */
.L_x_3790:
[----:B------:R0:W5:Y:S01]  /*0e90*/  LDG.E R24, desc[UR36][R4.64] ;  /* 0x0000002404187981 */ /* 0x000162000c1e1900 */
[----:B------:R-:W-:Y:S05]  /*0ea0*/  BRA `(.L_x_3766) ;  /* 0x0000000000047947 */ /* 0x000fea0003800000 */
.L_x_3789:
[----:B------:R0:W5:Y:S02]  /*0eb0*/  LDG.E R24, desc[UR36][R4.64] ;  /* 0x0000002404187981 */ /* 0x000164000c1e1900 */
.L_x_3766:
[----:B01---5:R-:W-:Y:S01]  /*0ec0*/  SHF.R.U32.HI R24, RZ, 0x1f, R24 ;  /* 0x0000001fff187819 */ /* 0x023fe20000011618 */
[----:B------:R-:W-:-:S07]  /*0ed0*/  VIADD R25, R19, 0x80 ;  /* 0x0000008013197836 */ /* 0x000fce0000000000 */
.L_x_3760:
[----:B------:R-:W-:Y:S05]  /*0ee0*/  BSYNC.RECONVERGENT B6 ;  /* 0x0000000000067941 */ /* 0x000fea0003800200 */
.L_x_3759:
[----:B------:R-:W-:Y:S01]  /*0ef0*/  ISETP.GE.AND P0, PT, R25, R16, PT ;  /* 0x000000101900720c */ /* 0x000fe20003f06270 */
[----:B------:R-:W-:Y:S01]  /*0f00*/  BSSY.RECONVERGENT B6, `(.L_x_3795) ;  /* 0x00000e7000067945 */ /* 0x000fe20003800200 */
[----:B------:R-:W-:-:S11]  /*0f10*/  PRMT R23, RZ, 0x7610, R23 ;  /* 0x00007610ff177816 */ /* 0x000fd60000000017 */
[----:B------:R-:W-:Y:S05]  /*0f20*/  @P0 BRA `(.L_x_3796) ;  /* 0x0000000c00900947 */ /* 0x000fea0003800000 */
[----:B--234-:R-:W0:Y:S01]  /*0f30*/  LDC.64 R4, c[0x0][0x390] ;  /* 0x0000e400ff047b82 */ /* 0x01ce220000000a00 */
        /* <DEDUP_REMOVED lines=18> */
.L_x_3800:
[----:B------:R0:W5:Y:S01]  /*1060*/  LDG.E.U8 R0, desc[UR36][R4.64] ;  /* 0x0000002404007981 */ /* 0x000162000c1e1100 */
[----:B------:R-:W-:Y:S05]  /*1070*/  BRA `(.L_x_3802) ;  /* 0x0000000c00307947 */ /* 0x000fea0003800000 */
.L_x_3799:
        /* <DEDUP_REMOVED lines=8> */
.L_x_3804:
[----:B------:R0:W5:Y:S01]  /*1100*/  LDG.E R0, desc[UR36][R4.64] ;  /* 0x0000002404007981 */ /* 0x000162000c1e1900 */
[----:B------:R-:W-:Y:S05]  /*1110*/  BRA `(.L_x_3802) ;  /* 0x0000000c00087947 */ /* 0x000fea0003800000 */
.L_x_3803:
[----:B------:R0:W5:Y:S01]  /*1120*/  LDG.E.S16 R0, desc[UR36][R4.64] ;  /* 0x0000002404007981 */ /* 0x000162000c1e1700 */
[----:B------:R-:W-:Y:S05]  /*1130*/  BRA `(.L_x_3802) ;  /* 0x0000000c00007947 */ /* 0x000fea0003800000 */
.L_x_3798:
        /* <DEDUP_REMOVED lines=9> */
.L_x_3806:
[----:B------:R-:W2:Y:S02]  /*11d0*/  LDG.E.U16 R4, desc[UR36][R4.64] ;  /* 0x0000002404047981 */ /* 0x000ea4000c1e1500 */
[----:B--2---:R-:W-:-:S06]  /*11e0*/  HADD2.F32 R0, -RZ, R4.H0_H0 ;  /* 0x20000004ff007230 */ /* 0x004fcc0000004100 */
[----:B------:R-:W0:Y:S01]  /*11f0*/  F2I.FTZ.TRUNC.NTZ R0, R0 ;  /* 0x0000000000007305 */ /* 0x000e22000021f100 */
[----:B------:R-:W-:Y:S05]  /*1200*/  BRA `(.L_x_3802) ;  /* 0x0000000800cc7947 */ /* 0x000fea0003800000 */
.L_x_3805:
        /* <DEDUP_REMOVED lines=9> */
.L_x_3808:
[----:B------:R-:W2:Y:S02]  /*12a0*/  LDG.E.U16 R4, desc[UR36][R4.64] ;  /* 0x0000002404047981 */ /* 0x000ea4000c1e1500 */
[----:B--2---:R-:W-:-:S06]  /*12b0*/  HADD2.F32 R0, -RZ, R4.H0_H0 ;  /* 0x20000004ff007230 */ /* 0x004fcc0000004100 */
[----:B------:R-:W0:Y:S01]  /*12c0*/  F2I.FTZ.TRUNC.NTZ R0, R0 ;  /* 0x0000000000007305 */ /* 0x000e22000021f100 */
[----:B------:R-:W-:Y:S05]  /*12d0*/  BRA `(.L_x_3802) ;  /* 0x0000000800987947 */ /* 0x000fea0003800000 */
.L_x_3807:
[----:B------:R-:W2:Y:S02]  /*12e0*/  LDG.E.64 R4, desc[UR36][R4.64] ;  /* 0x0000002404047981 */ /* 0x000ea4000c1e1b00 */
[----:B--2---:R0:W1:Y:S02]  /*12f0*/  F2I.F64.TRUNC R0, R4 ;  /* 0x0000000400007311 */ /* 0x004064000030d100 */
[----:B01----:R-:W-:Y:S05]  /*1300*/  BRA `(.L_x_3802) ;  /* 0x00000008008c7947 */ /* 0x003fea0003800000 */
.L_x_3797:
        /* <DEDUP_REMOVED lines=12> */
.L_x_3811:
[----:B------:R-:W2:Y:S02]  /*13d0*/  LDG.E.64 R4, desc[UR36][R4.64] ;  /* 0x0000002404047981 */ /* 0x000ea4000c1e1b00 */
[----:B--2---:R3:W4:Y:S02]  /*13e0*/  F2I.F64.TRUNC R0, R4 ;  /* 0x0000000400007311 */ /* 0x004724000030d100 */
[----:B---34-:R-:W-:Y:S05]  /*13f0*/  BRA `(.L_x_3802) ;  /* 0x0000000800507947 */ /* 0x018fea0003800000 */
.L_x_3810:
        /* <DEDUP_REMOVED lines=26> */
.L_x_3813:
        /* <DEDUP_REMOVED lines=12> */
[----:B------:R-:W1:Y:S01]  /*1660*/  F2I.FTZ.TRUNC.NTZ R0, R0 ;  /* 0x0000000000007305 */ /* 0x000e62000021f100 */
[----:B------:R-:W-:Y:S05]  /*1670*/  BRA `(.L_x_3802) ;  /* 0x0000000400b07947 */ /* 0x000fea0003800000 */
.L_x_3812:
[----:B------:R-:W2:Y:S02]  /*1680*/  LDG.E.U16 R0, desc[UR36][R4.64] ;  /* 0x0000002404007981 */ /* 0x000ea4000c1e1500 */
[----:B--2---:R-:W-:-:S06]  /*1690*/  IMAD.U32 R0, R0, 0x10000, RZ ;  /* 0x0001000000007824 */ /* 0x004fcc00078e00ff */
[----:B------:R-:W2:Y:S01]  /*16a0*/  F2I.FTZ.TRUNC.NTZ R0, R0 ;  /* 0x0000000000007305 */ /* 0x000ea2000021f100 */
[----:B------:R-:W-:Y:S05]  /*16b0*/  BRA `(.L_x_3802) ;  /* 0x0000000400a07947 */ /* 0x000fea0003800000 */
.L_x_3809:
        /* <DEDUP_REMOVED lines=10> */
.L_x_3816:
        /* <DEDUP_REMOVED lines=21> */
.L_x_3820:
[----:B------:R-:W-:Y:S05]  /*18b0*/  BSYNC.RECONVERGENT B1 ;  /* 0x0000000000017941 */ /* 0x000fea0003800200 */
.L_x_3819:
[----:B------:R-:W-:Y:S01]  /*18c0*/  IMAD.SHL.U32 R0, R0, 0x100000, RZ ;  /* 0x0010000000007824 */ /* 0x000fe200078e00ff */
[----:B------:R-:W-:-:S04]  /*18d0*/  LEA R3, R3, 0x3b800000, 0x17 ;  /* 0x3b80000003037811 */ /* 0x000fc800078eb8ff */
[----:B------:R-:W-:-:S07]  /*18e0*/  LOP3.LUT R0, R3, R0, R7, 0xfe, !PT ;  /* 0x0000000003007212 */ /* 0x000fce00078efe07 */
.L_x_3818:
[----:B------:R-:W-:Y:S05]  /*18f0*/  BSYNC.RECONVERGENT B0 ;  /* 0x0000000000007941 */ /* 0x000fea0003800200 */
.L_x_3817:
[----:B------:R-:W0:Y:S01]  /*1900*/  F2I.FTZ.TRUNC.NTZ R0, R0 ;  /* 0x0000000000007305 */ /* 0x000e22000021f100 */
[----:B------:R-:W-:Y:S05]  /*1910*/  BRA `(.L_x_3802) ;  /* 0x0000000400087947 */ /* 0x000fea0003800000 */
.L_x_3815:
        /* <DEDUP_REMOVED lines=21> */
.L_x_3824:
[----:B------:R-:W-:Y:S05]  /*1a70*/  BSYNC.RECONVERGENT B1 ;  /* 0x0000000000017941 */ /* 0x000fea0003800200 */
.L_x_3823:
[----:B------:R-:W-:Y:S01]  /*1a80*/  IMAD.SHL.U32 R0, R0, 0x200000, RZ ;  /* 0x0020000000007824 */ /* 0x000fe200078e00ff */
[----:B------:R-:W-:-:S04]  /*1a90*/  LEA R3, R3, 0x37800000, 0x17 ;  /* 0x3780000003037811 */ /* 0x000fc800078eb8ff */
[----:B------:R-:W-:-:S07]  /*1aa0*/  LOP3.LUT R0, R3, R0, R7, 0xfe, !PT ;  /* 0x0000000003007212 */ /* 0x000fce00078efe07 */
.L_x_3822:
[----:B------:R-:W-:Y:S05]  /*1ab0*/  BSYNC.RECONVERGENT B0 ;  /* 0x0000000000007941 */ /* 0x000fea0003800200 */
.L_x_3821:
[----:B------:R-:W0:Y:S01]  /*1ac0*/  F2I.FTZ.TRUNC.NTZ R0, R0 ;  /* 0x0000000000007305 */ /* 0x000e22000021f100 */
[----:B------:R-:W-:Y:S05]  /*1ad0*/  BRA `(.L_x_3802) ;  /* 0x0000000000987947 */ /* 0x000fea0003800000 */
.L_x_3814:
        /* <DEDUP_REMOVED lines=14> */
.L_x_3828:
[----:B------:R-:W-:Y:S05]  /*1bc0*/  BSYNC.RECONVERGENT B0 ;  /* 0x0000000000007941 */ /* 0x000fea0003800200 */
.L_x_3827:
[----:B------:R-:W0:Y:S01]  /*1bd0*/  F2I.FTZ.TRUNC.NTZ R0, R0 ;  /* 0x0000000000007305 */ /* 0x000e22000021f100 */
[----:B------:R-:W-:Y:S05]  /*1be0*/  BRA `(.L_x_3802) ;  /* 0x0000000000547947 */ /* 0x000fea0003800000 */
.L_x_3801:
        /* <DEDUP_REMOVED lines=16> */
.L_x_3829:
[----:B------:R-:W-:Y:S01]  /*1cf0*/  IMAD.MOV.U32 R0, RZ, RZ, RZ ;  /* 0x000000ffff007224 */ /* 0x000fe200078e00ff */
[----:B------:R-:W-:Y:S06]  /*1d00*/  BRA `(.L_x_3802) ;  /* 0x00000000000c7947 */ /* 0x000fec0003800000 */
.L_x_3826:
[----:B------:R4:W5:Y:S01]  /*1d10*/  LDG.E R0, desc[UR36][R4.64] ;  /* 0x0000002404007981 */ /* 0x000962000c1e1900 */
[----:B------:R-:W-:Y:S05]  /*1d20*/  BRA `(.L_x_3802) ;  /* 0x0000000000047947 */ /* 0x000fea0003800000 */
.L_x_3825:
[----:B------:R3:W5:Y:S02]  /*1d30*/  LDG.E R0, desc[UR36][R4.64] ;  /* 0x0000002404007981 */ /* 0x000764000c1e1900 */
.L_x_3802:
[----:B012--5:R-:W-:Y:S01]  /*1d40*/  SHF.R.U32.HI R0, RZ, 0x1f, R0 ;  /* 0x0000001fff007819 */ /* 0x027fe20000011600 */
[----:B------:R-:W-:-:S03]  /*1d50*/  VIADD R25, R25, 0x80 ;  /* 0x0000008019197836 */ /* 0x000fc60000000000 */
[----:B------:R-:W-:-:S07]  /*1d60*/  PRMT R23, R0, 0x7610, R23 ;  /* 0x0000761000177816 */ /* 0x000fce0000000017 */
.L_x_3796:
[----:B------:R-:W-:Y:S05]  /*1d70*/  BSYNC.RECONVERGENT B6 ;  /* 0x0000000000067941 */ /* 0x000fea0003800200 */
.L_x_3795:
        /* <DEDUP_REMOVED lines=23> */
.L_x_3835:
[----:B------:R0:W5:Y:S01]  /*1ef0*/  LDG.E.U8 R0, desc[UR36][R4.64] ;  /* 0x0000002404007981 */ /* 0x000162000c1e1100 */
[----:B------:R-:W-:Y:S05]  /*1f00*/  BRA `(.L_x_3837) ;  /* 0x0000000c00307947 */ /* 0x000fea0003800000 */
.L_x_3834:
        /* <DEDUP_REMOVED lines=8> */
.L_x_3839:
[----:B------:R0:W5:Y:S01]  /*1f90*/  LDG.E R0, desc[UR36][R4.64] ;  /* 0x0000002404007981 */ /* 0x000162000c1e1900 */
[----:B------:R-:W-:Y:S05]  /*1fa0*/  BRA `(.L_x_3837) ;  /* 0x0000000c00087947 */ /* 0x000fea0003800000 */
.L_x_3838:
[----:B------:R0:W5:Y:S01]  /*1fb0*/  LDG.E.S16 R0, desc[UR36][R4.64] ;  /* 0x0000002404007981 */ /* 0x000162000c1e1700 */
[----:B------:R-:W-:Y:S05]  /*1fc0*/  BRA `(.L_x_3837) ;  /* 0x0000000c00007947 */ /* 0x000fea0003800000 */
.L_x_3833:
        /* <DEDUP_REMOVED lines=9> */
.L_x_3841:
[----:B------:R-:W2:Y:S02]  /*2060*/  LDG.E.U16 R4, desc[UR36][R4.64] ;  /* 0x0000002404047981 */ /* 0x000ea4000c1e1500 */
[----:B--2---:R-:W-:-:S06]  /*2070*/  HADD2.F32 R0, -RZ, R4.H0_H0 ;  /* 0x20000004ff007230 */ /* 0x004fcc0000004100 */
[----:B------:R-:W0:Y:S01]  /*2080*/  F2I.FTZ.TRUNC.NTZ R0, R0 ;  /* 0x0000000000007305 */ /* 0x000e22000021f100 */
[----:B------:R-:W-:Y:S05]  /*2090*/  BRA `(.L_x_3837) ;  /* 0x0000000800cc7947 */ /* 0x000fea0003800000 */
.L_x_3840:
        /* <DEDUP_REMOVED lines=9> */
.L_x_3843:
[----:B------:R-:W2:Y:S02]  /*2130*/  LDG.E.U16 R4, desc[UR36][R4.64] ;  /* 0x0000002404047981 */ /* 0x000ea4000c1e1500 */
[----:B--2---:R-:W-:-:S06]  /*2140*/  HADD2.F32 R0, -RZ, R4.H0_H0 ;  /* 0x20000004ff007230 */ /* 0x004fcc0000004100 */
[----:B------:R-:W0:Y:S01]  /*2150*/  F2I.FTZ.TRUNC.NTZ R0, R0 ;  /* 0x0000000000007305 */ /* 0x000e22000021f100 */
[----:B------:R-:W-:Y:S05]  /*2160*/  BRA `(.L_x_3837) ;  /* 0x0000000800987947 */ /* 0x000fea0003800000 */
.L_x_3842:
[----:B------:R-:W2:Y:S02]  /*2170*/  LDG.E.64 R4, desc[UR36][R4.64] ;  /* 0x0000002404047981 */ /* 0x000ea4000c1e1b00 */
[----:B--2---:R0:W1:Y:S02]  /*2180*/  F2I.F64.TRUNC R0, R4 ;  /* 0x0000000400007311 */ /* 0x004064000030d100 */
[----:B01----:R-:W-:Y:S05]  /*2190*/  BRA `(.L_x_3837) ;  /* 0x00000008008c7947 */ /* 0x003fea0003800000 */
.L_x_3832:
        /* <DEDUP_REMOVED lines=12> */
.L_x_3846:
[----:B------:R-:W2:Y:S02]  /*2260*/  LDG.E.64 R4, desc[UR36][R4.64] ;  /* 0x0000002404047981 */ /* 0x000ea4000c1e1b00 */
[----:B--2---:R0:W1:Y:S02]  /*2270*/  F2I.F64.TRUNC R0, R4 ;  /* 0x0000000400007311 */ /* 0x004064000030d100 */
[----:B01----:R-:W-:Y:S05]  /*2280*/  BRA `(.L_x_3837) ;  /* 0x0000000800507947 */ /* 0x003fea0003800000 */
.L_x_3845:
        /* <DEDUP_REMOVED lines=26> */
.L_x_3848:
        /* <DEDUP_REMOVED lines=12> */
[----:B------:R-:W0:Y:S01]  /*24f0*/  F2I.FTZ.TRUNC.NTZ R0, R0 ;  /* 0x0000000000007305 */ /* 0x000e22000021f100 */
[----:B------:R-:W-:Y:S05]  /*2500*/  BRA `(.L_x_3837) ;  /* 0x0000000400b07947 */ /* 0x000fea0003800000 */
.L_x_3847:
[----:B------:R-:W2:Y:S02]  /*2510*/  LDG.E.U16 R0, desc[UR36][R4.64] ;  /* 0x0000002404007981 */ /* 0x000ea4000c1e1500 */
[----:B--2---:R-:W-:-:S06]  /*2520*/  IMAD.U32 R0, R0, 0x10000, RZ ;  /* 0x0001000000007824 */ /* 0x004fcc00078e00ff */
[----:B------:R-:W0:Y:S01]  /*2530*/  F2I.FTZ.TRUNC.NTZ R0, R0 ;  /* 0x0000000000007305 */ /* 0x000e22000021f100 */
[----:B------:R-:W-:Y:S05]  /*2540*/  BRA `(.L_x_3837) ;  /* 0x0000000400a07947 */ /* 0x000fea0003800000 */
.L_x_3844:
        /* <DEDUP_REMOVED lines=10> */
.L_x_3851:
        /* <DEDUP_REMOVED lines=21> */
.L_x_3855:
[----:B------:R-:W-:Y:S05]  /*2740*/  BSYNC.RECONVERGENT B1 ;  /* 0x0000000000017941 */ /* 0x000fea0003800200 */
.L_x_3854:
[----:B------:R-:W-:Y:S01]  /*2750*/  IMAD.SHL.U32 R0, R0, 0x100000, RZ ;  /* 0x0010000000007824 */ /* 0x000fe200078e00ff */
[----:B------:R-:W-:-:S04]  /*2760*/  LEA R3, R3, 0x3b800000, 0x17 ;  /* 0x3b80000003037811 */ /* 0x000fc800078eb8ff */
[----:B------:R-:W-:-:S07]  /*2770*/  LOP3.LUT R0, R3, R0, R7, 0xfe, !PT ;  /* 0x0000000003007212 */ /* 0x000fce00078efe07 */
.L_x_3853:
[----:B------:R-:W-:Y:S05]  /*2780*/  BSYNC.RECONVERGENT B0 ;  /* 0x0000000000007941 */ /* 0x000fea0003800200 */
.L_x_3852:
[----:B------:R-:W1:Y:S01]  /*2790*/  F2I.FTZ.TRUNC.NTZ R0, R0 ;  /* 0x0000000000007305 */ /* 0x000e62000021f100 */
[----:B------:R-:W-:Y:S05]  /*27a0*/  BRA `(.L_x_3837) ;  /* 0x0000000400087947 */ /* 0x000fea0003800000 */
.L_x_3850:
        /* <DEDUP_REMOVED lines=21> */
.L_x_3859:
[----:B------:R-:W-:Y:S05]  /*2900*/  BSYNC.RECONVERGENT B1 ;  /* 0x0000000000017941 */ /* 0x000fea0003800200 */
.L_x_3858:
[----:B------:R-:W-:Y:S01]  /*2910*/  IMAD.SHL.U32 R0, R0, 0x200000, RZ ;  /* 0x0020000000007824 */ /* 0x000fe200078e00ff */
[----:B------:R-:W-:-:S04]  /*2920*/  LEA R3, R3, 0x37800000, 0x17 ;  /* 0x3780000003037811 */ /* 0x000fc800078eb8ff */
[----:B------:R-:W-:-:S07]  /*2930*/  LOP3.LUT R0, R3, R0, R7, 0xfe, !PT ;  /* 0x0000000003007212 */ /* 0x000fce00078efe07 */
.L_x_3857:
[----:B------:R-:W-:Y:S05]  /*2940*/  BSYNC.RECONVERGENT B0 ;  /* 0x0000000000007941 */ /* 0x000fea0003800200 */
.L_x_3856:
[----:B------:R-:W2:Y:S01]  /*2950*/  F2I.FTZ.TRUNC.NTZ R0, R0 ;  /* 0x0000000000007305 */ /* 0x000ea2000021f100 */
[----:B------:R-:W-:Y:S05]  /*2960*/  BRA `(.L_x_3837) ;  /* 0x0000000000987947 */ /* 0x000fea0003800000 */
.L_x_3849:
        /* <DEDUP_REMOVED lines=14> */
.L_x_3863:
[----:B------:R-:W-:Y:S05]  /*2a50*/  BSYNC.RECONVERGENT B0 ;  /* 0x0000000000007941 */ /* 0x000fea0003800200 */
.L_x_3862:
[----:B------:R-:W4:Y:S01]  /*2a60*/  F2I.FTZ.TRUNC.NTZ R0, R0 ;  /* 0x0000000000007305 */ /* 0x000f22000021f100 */
[----:B------:R-:W-:Y:S05]  /*2a70*/  BRA `(.L_x_3837) ;  /* 0x0000000000547947 */ /* 0x000fea0003800000 */
.L_x_3836:
        /* <DEDUP_REMOVED lines=16> */
.L_x_3864:
[----:B------:R-:W-:Y:S01]  /*2b80*/  IMAD.MOV.U32 R0, RZ, RZ, RZ ;  /* 0x000000ffff007224 */ /* 0x000fe200078e00ff */
[----:B------:R-:W-:Y:S06]  /*2b90*/  BRA `(.L_x_3837) ;  /* 0x00000000000c7947 */ /* 0x000fec0003800000 */
.L_x_3861:
[----:B------:R0:W5:Y:S01]  /*2ba0*/  LDG.E R0, desc[UR36][R4.64] ;  /* 0x0000002404007981 */ /* 0x000162000c1e1900 */
[----:B------:R-:W-:Y:S05]  /*2bb0*/  BRA `(.L_x_3837) ;  /* 0x0000000000047947 */ /* 0x000fea0003800000 */
.L_x_3860:
[----:B------:R3:W5:Y:S02]  /*2bc0*/  LDG.E R0, desc[UR36][R4.64] ;  /* 0x0000002404007981 */ /* 0x000764000c1e1900 */
.L_x_3837:
[----:B012-45:R-:W-:Y:S01]  /*2bd0*/  SHF.R.U32.HI R0, RZ, 0x1f, R0 ;  /* 0x0000001fff007819 */ /* 0x037fe20000011600 */
[----:B------:R-:W-:-:S03]  /*2be0*/  VIADD R25, R25, 0x80 ;  /* 0x0000008019197836 */ /* 0x000fc60000000000 */
[----:B------:R-:W-:-:S07]  /*2bf0*/  PRMT R22, R0, 0x7610, R22 ;  /* 0x0000761000167816 */ /* 0x000fce0000000016 */
.L_x_3831:
[----:B------:R-:W-:Y:S05]  /*2c00*/  BSYNC.RECONVERGENT B6 ;  /* 0x0000000000067941 */ /* 0x000fea0003800200 */
.L_x_3830:
        /* <DEDUP_REMOVED lines=23> */
.L_x_3870:
[----:B------:R0:W5:Y:S01]  /*2d80*/  LDG.E.U8 R0, desc[UR36][R4.64] ;  /* 0x0000002404007981 */ /* 0x000162000c1e1100 */
[----:B------:R-:W-:Y:S05]  /*2d90*/  BRA `(.L_x_3872) ;  /* 0x0000000c00307947 */ /* 0x000fea0003800000 */
.L_x_3869:
        /* <DEDUP_REMOVED lines=8> */
.L_x_3874:
[----:B------:R0:W5:Y:S01]  /*2e20*/  LDG.E R0, desc[UR36][R4.64] ;  /* 0x0000002404007981 */ /* 0x000162000c1e1900 */
[----:B------:R-:W-:Y:S05]  /*2e30*/  BRA `(.L_x_3872) ;  /* 0x0000000c00087947 */ /* 0x000fea0003800000 */
.L_x_3873:
[----:B------:R0:W5:Y:S01]  /*2e40*/  LDG.E.S16 R0, desc[UR36][R4.64] ;  /* 0x0000002404007981 */ /* 0x000162000c1e1700 */
[----:B------:R-:W-:Y:S05]  /*2e50*/  BRA `(.L_x_3872) ;  /* 0x0000000c00007947 */ /* 0x000fea0003800000 */
.L_x_3868:
        /* <DEDUP_REMOVED lines=9> */
.L_x_3876:
[----:B------:R-:W2:Y:S02]  /*2ef0*/  LDG.E.U16 R4, desc[UR36][R4.64] ;  /* 0x0000002404047981 */ /* 0x000ea4000c1e1500 */
[----:B--2---:R-:W-:-:S06]  /*2f00*/  HADD2.F32 R0, -RZ, R4.H0_H0 ;  /* 0x20000004ff007230 */ /* 0x004fcc0000004100 */
[----:B------:R-:W0:Y:S01]  /*2f10*/  F2I.FTZ.TRUNC.NTZ R0, R0 ;  /* 0x0000000000007305 */ /* 0x000e22000021f100 */
[----:B------:R-:W-:Y:S05]  /*2f20*/  BRA `(.L_x_3872) ;  /* 0x0000000800cc7947 */ /* 0x000fea0003800000 */
.L_x_3875:
        /* <DEDUP_REMOVED lines=9> */
.L_x_3878:
[----:B------:R-:W2:Y:S02]  /*2fc0*/  LDG.E.U16 R4, desc[UR36][R4.64] ;  /* 0x0000002404047981 */ /* 0x000ea4000c1e1500 */
[----:B--2---:R-:W-:-:S06]  /*2fd0*/  HADD2.F32 R0, -RZ, R4.H0_H0 ;  /* 0x20000004ff007230 */ /* 0x004fcc0000004100 */
[----:B------:R-:W0:Y:S01]  /*2fe0*/  F2I.FTZ.TRUNC.NTZ R0, R0 ;  /* 0x0000000000007305 */ /* 0x000e22000021f100 */
[----:B------:R-:W-:Y:S05]  /*2ff0*/  BRA `(.L_x_3872) ;  /* 0x0000000800987947 */ /* 0x000fea0003800000 */
.L_x_3877:
[----:B------:R-:W2:Y:S02]  /*3000*/  LDG.E.64 R4, desc[UR36][R4.64] ;  /* 0x0000002404047981 */ /* 0x000ea4000c1e1b00 */
[----:B--2---:R0:W1:Y:S02]  /*3010*/  F2I.F64.TRUNC R0, R4 ;  /* 0x0000000400007311 */ /* 0x004064000030d100 */
[----:B01----:R-:W-:Y:S05]  /*3020*/  BRA `(.L_x_3872) ;  /* 0x00000008008c7947 */ /* 0x003fea0003800000 */
.L_x_3867:
        /* <DEDUP_REMOVED lines=12> */
.L_x_3881:
[----:B------:R-:W2:Y:S02]  /*30f0*/  LDG.E.64 R4, desc[UR36][R4.64] ;  /* 0x0000002404047981 */ /* 0x000ea4000c1e1b00 */
[----:B--2---:R0:W1:Y:S02]  /*3100*/  F2I.F64.TRUNC R0, R4 ;  /* 0x0000000400007311 */ /* 0x004064000030d100 */
[----:B01----:R-:W-:Y:S05]  /*3110*/  BRA `(.L_x_3872) ;  /* 0x0000000800507947 */ /* 0x003fea0003800000 */
.L_x_3880:
        /* <DEDUP_REMOVED lines=26> */
.L_x_3883:
        /* <DEDUP_REMOVED lines=14> */
.L_x_3882:
[----:B------:R-:W2:Y:S02]  /*33a0*/  LDG.E.U16 R0, desc[UR36][R4.64] ;  /* 0x0000002404007981 */ /* 0x000ea4000c1e1500 */
[----:B--2---:R-:W-:-:S06]  /*33b0*/  IMAD.U32 R0, R0, 0x10000, RZ ;  /* 0x0001000000007824 */ /* 0x004fcc00078e00ff */
[----:B------:R-:W0:Y:S01]  /*33c0*/  F2I.FTZ.TRUNC.NTZ R0, R0 ;  /* 0x0000000000007305 */ /* 0x000e22000021f100 */
[----:B------:R-:W-:Y:S05]  /*33d0*/  BRA `(.L_x_3872) ;  /* 0x0000000400a07947 */ /* 0x000fea0003800000 */
.L_x_3879:
        /* <DEDUP_REMOVED lines=10> */
.L_x_3886:
        /* <DEDUP_REMOVED lines=21> */
.L_x_3890:
[----:B------:R-:W-:Y:S05]  /*35d0*/  BSYNC.RECONVERGENT B1 ;  /* 0x0000000000017941 */ /* 0x000fea0003800200 */
.L_x_3889:
[----:B------:R-:W-:Y:S01]  /*35e0*/  IMAD.SHL.U32 R0, R0, 0x100000, RZ ;  /* 0x0010000000007824 */ /* 0x000fe200078e00ff */
[----:B------:R-:W-:-:S04]  /*35f0*/  LEA R3, R3, 0x3b800000, 0x17 ;  /* 0x3b80000003037811 */ /* 0x000fc800078eb8ff */
[----:B------:R-:W-:-:S07]  /*3600*/  LOP3.LUT R0, R3, R0, R7, 0xfe, !PT ;  /* 0x0000000003007212 */ /* 0x000fce00078efe07 */
.L_x_3888:
[----:B------:R-:W-:Y:S05]  /*3610*/  BSYNC.RECONVERGENT B0 ;  /* 0x0000000000007941 */ /* 0x000fea0003800200 */
.L_x_3887:
[----:B------:R-:W0:Y:S01]  /*3620*/  F2I.FTZ.TRUNC.NTZ R0, R0 ;  /* 0x0000000000007305 */ /* 0x000e22000021f100 */
[----:B------:R-:W-:Y:S05]  /*3630*/  BRA `(.L_x_3872) ;  /* 0x0000000400087947 */ /* 0x000fea0003800000 */
.L_x_3885:
        /* <DEDUP_REMOVED lines=21> */
.L_x_3894:
[----:B------:R-:W-:Y:S05]  /*3790*/  BSYNC.RECONVERGENT B1 ;  /* 0x0000000000017941 */ /* 0x000fea0003800200 */
.L_x_3893:
[----:B------:R-:W-:Y:S01]  /*37a0*/  IMAD.SHL.U32 R0, R0, 0x200000, RZ ;  /* 0x0020000000007824 */ /* 0x000fe200078e00ff */
[----:B------:R-:W-:-:S04]  /*37b0*/  LEA R3, R3, 0x37800000, 0x17 ;  /* 0x3780000003037811 */ /* 0x000fc800078eb8ff */
[----:B------:R-:W-:-:S07]  /*37c0*/  LOP3.LUT R0, R3, R0, R7, 0xfe, !PT ;  /* 0x0000000003007212 */ /* 0x000fce00078efe07 */
.L_x_3892:
[----:B------:R-:W-:Y:S05]  /*37d0*/  BSYNC.RECONVERGENT B0 ;  /* 0x0000000000007941 */ /* 0x000fea0003800200 */
.L_x_3891:
[----:B------:R-:W2:Y:S01]  /*37e0*/  F2I.FTZ.TRUNC.NTZ R0, R0 ;  /* 0x0000000000007305 */ /* 0x000ea2000021f100 */
[----:B------:R-:W-:Y:S05]  /*37f0*/  BRA `(.L_x_3872) ;  /* 0x0000000000987947 */ /* 0x000fea0003800000 */
.L_x_3884:
        /* <DEDUP_REMOVED lines=14> */
.L_x_3898:
[----:B------:R-:W-:Y:S05]  /*38e0*/  BSYNC.RECONVERGENT B0 ;  /* 0x0000000000007941 */ /* 0x000fea0003800200 */
.L_x_3897:
[----:B------:R-:W4:Y:S01]  /*38f0*/  F2I.FTZ.TRUNC.NTZ R0, R0 ;  /* 0x0000000000007305 */ /* 0x000f22000021f100 */
[----:B------:R-:W-:Y:S05]  /*3900*/  BRA `(.L_x_3872) ;  /* 0x0000000000547947 */ /* 0x000fea0003800000 */
.L_x_3871:
        /* <DEDUP_REMOVED lines=16> */
.L_x_3899:
[----:B------:R-:W-:Y:S01]  /*3a10*/  IMAD.MOV.U32 R0, RZ, RZ, RZ ;  /* 0x000000ffff007224 */ /* 0x000fe200078e00ff */
[----:B------:R-:W-:Y:S06]  /*3a20*/  BRA `(.L_x_3872) ;  /* 0x00000000000c7947 */ /* 0x000fec0003800000 */
.L_x_3896:
[----:B------:R0:W5:Y:S01]  /*3a30*/  LDG.E R0, desc[UR36][R4.64] ;  /* 0x0000002404007981 */ /* 0x000162000c1e1900 */
[----:B------:R-:W-:Y:S05]  /*3a40*/  BRA `(.L_x_3872) ;  /* 0x0000000000047947 */ /* 0x000fea0003800000 */
.L_x_3895:
[----:B------:R3:W5:Y:S02]  /*3a50*/  LDG.E R0, desc[UR36][R4.64] ;  /* 0x0000002404007981 */ /* 0x000764000c1e1900 */
.L_x_3872:
[----:B0-2-45:R-:W-:-:S04]  /*3a60*/  SHF.R.U32.HI R0, RZ, 0x1f, R0 ;  /* 0x0000001fff007819 */ /* 0x035fc80000011600 */
[----:B------:R-:W-:-:S07]  /*3a70*/  PRMT R17, R0, 0x7610, R17 ;  /* 0x0000761000117816 */ /* 0x000fce0000000011 */
.L_x_3866:
[----:B------:R-:W-:Y:S05]  /*3a80*/  BSYNC.RECONVERGENT B6 ;  /* 0x0000000000067941 */ /* 0x000fea0003800200 */
.L_x_3865:
        /* <DEDUP_REMOVED lines=25> */
.L_x_3905:
[----:B------:R0:W-:Y:S01]  /*3c20*/  STG.E.U8 desc[UR36][R8.64], R24 ;  /* 0x0000001808007986 */ /* 0x0001e2000c101124 */
[----:B------:R-:W-:Y:S05]  /*3c30*/  BRA `(.L_x_3901) ;  /* 0x0000000c006c7947 */ /* 0x000fea0003800000 */
.L_x_3904:
        /* <DEDUP_REMOVED lines=10> */
.L_x_3908:
[----:B------:R-:W-:-:S05]  /*3ce0*/  PRMT R3, R24, 0x8880, RZ ;  /* 0x0000888018037816 */ /* 0x000fca00000000ff */
[----:B------:R0:W-:Y:S01]  /*3cf0*/  STG.E desc[UR36][R8.64], R3 ;  /* 0x0000000308007986 */ /* 0x0001e2000c101924 */
[----:B------:R-:W-:Y:S05]  /*3d00*/  BRA `(.L_x_3901) ;  /* 0x0000000c00387947 */ /* 0x000fea0003800000 */
.L_x_3907:
[----:B------:R-:W-:-:S04]  /*3d10*/  PRMT R3, R24, 0x8880, RZ ;  /* 0x0000888018037816 */ /* 0x000fc800000000ff */
[----:B------:R-:W-:-:S05]  /*3d20*/  PRMT R3, R3, 0x7710, RZ ;  /* 0x0000771003037816 */ /* 0x000fca00000000ff */
[----:B------:R0:W-:Y:S01]  /*3d30*/  STG.E.U16 desc[UR36][R8.64], R3 ;  /* 0x0000000308007986 */ /* 0x0001e2000c101524 */
[----:B------:R-:W-:Y:S05]  /*3d40*/  BRA `(.L_x_3901) ;  /* 0x0000000c00287947 */ /* 0x000fea0003800000 */
.L_x_3903:
        /* <DEDUP_REMOVED lines=9> */
.L_x_3910:
[----:B------:R-:W0:Y:S02]  /*3de0*/  I2F.S8 R0, R24 ;  /* 0x0000001800007306 */ /* 0x000e240000001400 */
[----:B0-----:R-:W-:-:S05]  /*3df0*/  F2FP.F16.F32.PACK_AB R0, RZ, R0 ;  /* 0x00000000ff00723e */ /* 0x001fca00000000ff */
[----:B------:R0:W-:Y:S01]  /*3e00*/  STG.E.U16 desc[UR36][R8.64], R0 ;  /* 0x0000000008007986 */ /* 0x0001e2000c101524 */
[----:B------:R-:W-:Y:S05]  /*3e10*/  BRA `(.L_x_3901) ;  /* 0x0000000800f47947 */ /* 0x000fea0003800000 */
.L_x_3909:
        /* <DEDUP_REMOVED lines=10> */
.L_x_3912:
[----:B------:R-:W0:Y:S02]  /*3ec0*/  I2F.S8 R24, R24 ;  /* 0x0000001800187306 */ /* 0x000e240000001400 */
[----:B0-----:R-:W-:-:S04]  /*3ed0*/  F2FP.F16.F32.PACK_AB R3, RZ, R24 ;  /* 0x00000018ff03723e */ /* 0x001fc800000000ff */
[----:B------:R-:W-:-:S05]  /*3ee0*/  PRMT R3, R3, 0x5410, RZ ;  /* 0x0000541003037816 */ /* 0x000fca00000000ff */
[----:B------:R0:W-:Y:S01]  /*3ef0*/  STG.E desc[UR36][R8.64], R3 ;  /* 0x0000000308007986 */ /* 0x0001e2000c101924 */
[----:B------:R-:W-:Y:S05]  /*3f00*/  BRA `(.L_x_3901) ;  /* 0x0000000800b87947 */ /* 0x000fea0003800000 */
.L_x_3911:
[----:B------:R-:W-:-:S04]  /*3f10*/  PRMT R4, R24, 0x8880, RZ ;  /* 0x0000888018047816 */ /* 0x000fc800000000ff */
[----:B------:R-:W-:-:S06]  /*3f20*/  PRMT R4, R4, 0x7710, RZ ;  /* 0x0000771004047816 */ /* 0x000fcc00000000ff */
[----:B------:R-:W0:Y:S02]  /*3f30*/  I2F.F64.S16 R4, R4 ;  /* 0x0000000400047312 */ /* 0x000e240000101c00 */
[----:B0-----:R0:W-:Y:S01]  /*3f40*/  STG.E.64 desc[UR36][R8.64], R4 ;  /* 0x0000000408007986 */ /* 0x0011e2000c101b24 */
[----:B------:R-:W-:Y:S05]  /*3f50*/  BRA `(.L_x_3901) ;  /* 0x0000000800a47947 */ /* 0x000fea0003800000 */
.L_x_3902:
        /* <DEDUP_REMOVED lines=12> */
.L_x_3915:
[----:B------:R-:W-:Y:S02]  /*4020*/  PRMT R4, R24, 0x8880, RZ ;  /* 0x0000888018047816 */ /* 0x000fe400000000ff */
[----:B------:R-:W-:Y:S02]  /*4030*/  CS2R R6, SRZ ;  /* 0x0000000000067805 */ /* 0x000fe4000001ff00 */
[----:B------:R-:W-:-:S06]  /*4040*/  PRMT R4, R4, 0x7710, RZ ;  /* 0x0000771004047816 */ /* 0x000fcc00000000ff */
[----:B------:R-:W0:Y:S02]  /*4050*/  I2F.F64.S16 R4, R4 ;  /* 0x0000000400047312 */ /* 0x000e240000101c00 */
[----:B0-----:R0:W-:Y:S01]  /*4060*/  STG.E.128 desc[UR36][R8.64], R4 ;  /* 0x0000000408007986 */ /* 0x0011e2000c101d24 */
[----:B------:R-:W-:Y:S05]  /*4070*/  BRA `(.L_x_3901) ;  /* 0x00000008005c7947 */ /* 0x000fea0003800000 */
.L_x_3914:
        /* <DEDUP_REMOVED lines=19> */
.L_x_3919:
[----:B------:R-:W-:Y:S05]  /*41b0*/  BSYNC.RECONVERGENT B0 ;  /* 0x0000000000007941 */ /* 0x000fea0003800200 */
.L_x_3918:
[----:B------:R-:W-:-:S05]  /*41c0*/  LOP3.LUT R5, R0, 0x80, R5, 0xf8, !PT ;  /* 0x0000008000057812 */ /* 0x000fca00078ef805 */
[----:B------:R0:W-:Y:S01]  /*41d0*/  STG.E.U8 desc[UR36][R8.64], R5 ;  /* 0x0000000508007986 */ /* 0x0001e2000c101124 */
[----:B------:R-:W-:Y:S05]  /*41e0*/  BRA `(.L_x_3901) ;  /* 0x0000000800007947 */ /* 0x000fea0003800000 */
.L_x_3917:
        /* <DEDUP_REMOVED lines=15> */
.L_x_3921:
[----:B------:R-:W-:Y:S05]  /*42e0*/  BSYNC.RECONVERGENT B0 ;  /* 0x0000000000007941 */ /* 0x000fea0003800200 */
.L_x_3920:
[----:B------:R-:W-:-:S05]  /*42f0*/  LOP3.LUT R5, R0, 0x80, R5, 0xf8, !PT ;  /* 0x0000008000057812 */ /* 0x000fca00078ef805 */
[----:B------:R0:W-:Y:S01]  /*4300*/  STG.E.U8 desc[UR36][R8.64], R5 ;  /* 0x0000000508007986 */ /* 0x0001e2000c101124 */
[----:B------:R-:W-:Y:S05]  /*4310*/  BRA `(.L_x_3901) ;  /* 0x0000000400b47947 */ /* 0x000fea0003800000 */
.L_x_3916:
[----:B------:R-:W0:Y:S02]  /*4320*/  I2F.S8 R0, R24 ;  /* 0x0000001800007306 */ /* 0x000e240000001400 */
[----:B0-----:R-:W-:-:S05]  /*4330*/  F2FP.BF16.F32.PACK_AB R0, RZ, R0 ;  /* 0x00000000ff00723e */ /* 0x001fca00000010ff */
[----:B------:R0:W-:Y:S01]  /*4340*/  STG.E.U16 desc[UR36][R8.64], R0 ;  /* 0x0000000008007986 */ /* 0x0001e2000c101524 */
[----:B------:R-:W-:Y:S05]  /*4350*/  BRA `(.L_x_3901) ;  /* 0x0000000400a47947 */ /* 0x000fea0003800000 */
.L_x_3913:
        /* <DEDUP_REMOVED lines=12> */
.L_x_3924:
        /* <DEDUP_REMOVED lines=13> */
.L_x_3927:
[----:B------:R-:W-:-:S04]  /*44f0*/  SHF.R.U32.HI R0, RZ, 0x14, R3 ;  /* 0x00000014ff007819 */ /* 0x000fc80000011603 */
[----:B------:R-:W-:-:S04]  /*4500*/  LOP3.LUT R0, R0, 0x1, RZ, 0xc0, !PT ;  /* 0x0000000100007812 */ /* 0x000fc800078ec0ff */
[----:B------:R-:W-:-:S04]  /*4510*/  IADD3 R0, PT, PT, R3, 0x487ffff, R0 ;  /* 0x0487ffff03007810 */ /* 0x000fc80007ffe000 */
[----:B------:R-:W-:-:S04]  /*4520*/  SHF.R.U32.HI R0, RZ, 0x14, R0 ;  /* 0x00000014ff007819 */ /* 0x000fc80000011600 */
[----:B------:R-:W-:-:S07]  /*4530*/  LOP3.LUT R0, R0, 0xff, RZ, 0xc0, !PT ;  /* 0x000000ff00007812 */ /* 0x000fce00078ec0ff */
.L_x_3928:
[----:B------:R-:W-:-:S04]  /*4540*/  SHF.R.U32.HI R3, RZ, 0x18, R3 ;  /* 0x00000018ff037819 */ /* 0x000fc80000011603 */
[----:B------:R-:W-:-:S04]  /*4550*/  LOP3.LUT R0, R0, 0x80, R3, 0xf8, !PT ;  /* 0x0000008000007812 */ /* 0x000fc800078ef803 */
[----:B------:R-:W-:-:S07]  /*4560*/  PRMT R4, R0, 0x7610, R4 ;  /* 0x0000761000047816 */ /* 0x000fce0000000004 */
.L_x_3926:
[----:B------:R-:W-:Y:S05]  /*4570*/  BSYNC.RECONVERGENT B0 ;  /* 0x0000000000007941 */ /* 0x000fea0003800200 */
.L_x_3925:
[----:B------:R0:W-:Y:S01]  /*4580*/  STG.E.U8 desc[UR36][R8.64], R4 ;  /* 0x0000000408007986 */ /* 0x0001e2000c101124 */
[----:B------:R-:W-:Y:S05]  /*4590*/  BRA `(.L_x_3901) ;  /* 0x0000000400147947 */ /* 0x000fea0003800000 */
.L_x_3923:
        /* <DEDUP_REMOVED lines=13> */
.L_x_3931:
[----:B------:R-:W-:-:S04]  /*4670*/  SHF.R.U32.HI R0, RZ, 0x15, R3 ;  /* 0x00000015ff007819 */ /* 0x000fc80000011603 */
[----:B------:R-:W-:-:S04]  /*4680*/  LOP3.LUT R0, R0, 0x1, RZ, 0xc0, !PT ;  /* 0x0000000100007812 */ /* 0x000fc800078ec0ff */
[----:B------:R-:W-:-:S04]  /*4690*/  IADD3 R0, PT, PT, R3, 0x88fffff, R0 ;  /* 0x088fffff03007810 */ /* 0x000fc80007ffe000 */
[----:B------:R-:W-:-:S04]  /*46a0*/  SHF.R.U32.HI R0, RZ, 0x15, R0 ;  /* 0x00000015ff007819 */ /* 0x000fc80000011600 */
[----:B------:R-:W-:-:S07]  /*46b0*/  LOP3.LUT R0, R0, 0xff, RZ, 0xc0, !PT ;  /* 0x000000ff00007812 */ /* 0x000fce00078ec0ff */
.L_x_3932:
[----:B------:R-:W-:-:S04]  /*46c0*/  SHF.R.U32.HI R3, RZ, 0x18, R3 ;  /* 0x00000018ff037819 */ /* 0x000fc80000011603 */
[----:B------:R-:W-:-:S04]  /*46d0*/  LOP3.LUT R0, R0, 0x80, R3, 0xf8, !PT ;  /* 0x0000008000007812 */ /* 0x000fc800078ef803 */
[----:B------:R-:W-:-:S07]  /*46e0*/  PRMT R4, R0, 0x7610, R4 ;  /* 0x0000761000047816 */ /* 0x000fce0000000004 */
.L_x_3930:
[----:B------:R-:W-:Y:S05]  /*46f0*/  BSYNC.RECONVERGENT B0 ;  /* 0x0000000000007941 */ /* 0x000fea0003800200 */
.L_x_3929:
[----:B------:R0:W-:Y:S01]  /*4700*/  STG.E.U8 desc[UR36][R8.64], R4 ;  /* 0x0000000408007986 */ /* 0x0001e2000c101124 */
[----:B------:R-:W-:Y:S05]  /*4710*/  BRA `(.L_x_3901) ;  /* 0x0000000000b47947 */ /* 0x000fea0003800000 */
.L_x_3922:
[----:B------:R-:W-:-:S13]  /*4720*/  ISETP.NE.AND P0, PT, R0, 0x1c, PT ;  /* 0x0000001c0000780c */ /* 0x000fda0003f05270 */
[----:B------:R-:W-:Y:S05]  /*4730*/  @!P0 BRA `(.L_x_3933) ;  /* 0x0000000000a48947 */ /* 0x000fea0003800000 */
[----:B------:R-:W-:-:S13]  /*4740*/  ISETP.NE.AND P0, PT, R0, 0x1d, PT ;  /* 0x0000001d0000780c */ /* 0x000fda0003f05270 */
[----:B------:R-:W-:Y:S05]  /*4750*/  @!P0 BRA `(.L_x_3934) ;  /* 0x00000000008c8947 */ /* 0x000fea0003800000 */
[----:B------:R-:W-:-:S13]  /*4760*/  ISETP.NE.AND P0, PT, R0, 0x2c, PT ;  /* 0x0000002c0000780c */ /* 0x000fda0003f05270 */
[----:B------:R-:W-:Y:S05]  /*4770*/  @!P0 BRA `(.L_x_3935) ;  /* 0x0000000000448947 */ /* 0x000fea0003800000 */
.L_x_3906:
        /* <DEDUP_REMOVED lines=16> */
.L_x_3936:
[----:B------:R-:W-:Y:S05]  /*4880*/  BRA `(.L_x_3901) ;  /* 0x0000000000587947 */ /* 0x000fea0003800000 */
.L_x_3935:
        /* <DEDUP_REMOVED lines=16> */
.L_x_3934:
[----:B------:R-:W-:-:S04]  /*4990*/  PRMT R4, R24, 0x8880, RZ ;  /* 0x0000888018047816 */ /* 0x000fc800000000ff */
[----:B------:R-:W-:-:S05]  /*49a0*/  SHF.R.S32.HI R5, RZ, 0x1f, R4 ;  /* 0x0000001fff057819 */ /* 0x000fca0000011404 */
[----:B------:R0:W-:Y:S01]  /*49b0*/  STG.E.64 desc[UR36][R8.64], R4 ;  /* 0x0000000408007986 */ /* 0x0001e2000c101b24 */
[----:B------:R-:W-:Y:S05]  /*49c0*/  BRA `(.L_x_3901) ;  /* 0x0000000000087947 */ /* 0x000fea0003800000 */
.L_x_3933:
[----:B------:R-:W-:-:S05]  /*49d0*/  PRMT R3, R24, 0x8880, RZ ;  /* 0x0000888018037816 */ /* 0x000fca00000000ff */
[----:B------:R0:W-:Y:S02]  /*49e0*/  STG.E desc[UR36][R8.64], R3 ;  /* 0x0000000308007986 */ /* 0x0001e4000c101924 */
.L_x_3901:
[----:B------:R-:W-:Y:S05]  /*49f0*/  BSYNC.RECONVERGENT B6 ;  /* 0x0000000000067941 */ /* 0x000fea0003800200 */
.L_x_3900:
        /* <DEDUP_REMOVED lines=24> */
.L_x_3943:
[----:B------:R4:W-:Y:S01]  /*4b80*/  STG.E.U8 desc[UR36][R8.64], R23 ;  /* 0x0000001708007986 */ /* 0x0009e2000c101124 */
[----:B------:R-:W-:Y:S05]  /*4b90*/  BRA `(.L_x_3945) ;  /* 0x0000000c000c7947 */ /* 0x000fea0003800000 */
.L_x_3942:
        /* <DEDUP_REMOVED lines=10> */
.L_x_3947:
[----:B------:R-:W-:-:S05]  /*4c40*/  LOP3.LUT R23, R23, 0xffff, RZ, 0xc0, !PT ;  /* 0x0000ffff17177812 */ /* 0x000fca00078ec0ff */
[----:B------:R2:W-:Y:S01]  /*4c50*/  STG.E desc[UR36][R8.64], R23 ;  /* 0x0000001708007986 */ /* 0x0005e2000c101924 */
[----:B------:R-:W-:Y:S05]  /*4c60*/  BRA `(.L_x_3945) ;  /* 0x0000000800d87947 */ /* 0x000fea0003800000 */
.L_x_3946:
[----:B------:R0:W-:Y:S01]  /*4c70*/  STG.E.U16 desc[UR36][R8.64], R23 ;  /* 0x0000001708007986 */ /* 0x0001e2000c101524 */
[----:B------:R-:W-:Y:S05]  /*4c80*/  BRA `(.L_x_3945) ;  /* 0x0000000800d07947 */ /* 0x000fea0003800000 */
.L_x_3941:
        /* <DEDUP_REMOVED lines=9> */
.L_x_3949:
[----:B------:R-:W0:Y:S02]  /*4d20*/  I2F.S16 R0, R23 ;  /* 0x0000001700007306 */ /* 0x000e240000101400 */
[----:B0-----:R-:W-:-:S05]  /*4d30*/  F2FP.F16.F32.PACK_AB R0, RZ, R0 ;  /* 0x00000000ff00723e */ /* 0x001fca00000000ff */
[----:B------:R0:W-:Y:S01]  /*4d40*/  STG.E.U16 desc[UR36][R8.64], R0 ;  /* 0x0000000008007986 */ /* 0x0001e2000c101524 */
[----:B------:R-:W-:Y:S05]  /*4d50*/  BRA `(.L_x_3945) ;  /* 0x00000008009c7947 */ /* 0x000fea0003800000 */
.L_x_3948:
        /* <DEDUP_REMOVED lines=10> */
.L_x_3951:
[----:B------:R-:W0:Y:S02]  /*4e00*/  I2F.S16 R23, R23 ;  /* 0x0000001700177306 */ /* 0x000e240000101400 */
[----:B0-----:R-:W-:-:S04]  /*4e10*/  F2FP.F16.F32.PACK_AB R3, RZ, R23 ;  /* 0x00000017ff03723e */ /* 0x001fc800000000ff */
[----:B------:R-:W-:-:S05]  /*4e20*/  PRMT R3, R3, 0x5410, RZ ;  /* 0x0000541003037816 */ /* 0x000fca00000000ff */
[----:B------:R0:W-:Y:S01]  /*4e30*/  STG.E desc[UR36][R8.64], R3 ;  /* 0x0000000308007986 */ /* 0x0001e2000c101924 */
[----:B------:R-:W-:Y:S05]  /*4e40*/  BRA `(.L_x_3945) ;  /* 0x0000000800607947 */ /* 0x000fea0003800000 */
.L_x_3950:
[----:B------:R-:W0:Y:S02]  /*4e50*/  I2F.F64.S16 R4, R23 ;  /* 0x0000001700047312 */ /* 0x000e240000101c00 */
[----:B0-----:R0:W-:Y:S01]  /*4e60*/  STG.E.64 desc[UR36][R8.64], R4 ;  /* 0x0000000408007986 */ /* 0x0011e2000c101b24 */
[----:B------:R-:W-:Y:S05]  /*4e70*/  BRA `(.L_x_3945) ;  /* 0x0000000800547947 */ /* 0x000fea0003800000 */
.L_x_3940:
        /* <DEDUP_REMOVED lines=12> */
.L_x_3955:
        /* <DEDUP_REMOVED lines=16> */
.L_x_3958:
[----:B------:R-:W-:-:S07]  /*5040*/  PRMT R4, R0, 0x7610, R4 ;  /* 0x0000761000047816 */ /* 0x000fce0000000004 */
.L_x_3957:
[----:B------:R-:W-:Y:S05]  /*5050*/  BSYNC.RECONVERGENT B0 ;  /* 0x0000000000007941 */ /* 0x000fea0003800200 */
.L_x_3956:
[----:B------:R0:W-:Y:S01]  /*5060*/  STG.E.U8 desc[UR36][R8.64], R4 ;  /* 0x0000000408007986 */ /* 0x0001e2000c101124 */
[----:B------:R-:W-:Y:S05]  /*5070*/  BRA `(.L_x_3945) ;  /* 0x0000000400d47947 */ /* 0x000fea0003800000 */
.L_x_3954:
        /* <DEDUP_REMOVED lines=16> */
.L_x_3961:
[----:B------:R-:W-:-:S07]  /*5180*/  PRMT R4, R0, 0x7610, R4 ;  /* 0x0000761000047816 */ /* 0x000fce0000000004 */
.L_x_3960:
[----:B------:R-:W-:Y:S05]  /*5190*/  BSYNC.RECONVERGENT B0 ;  /* 0x0000000000007941 */ /* 0x000fea0003800200 */
.L_x_3959:
[----:B------:R0:W-:Y:S01]  /*51a0*/  STG.E.U8 desc[UR36][R8.64], R4 ;  /* 0x0000000408007986 */ /* 0x0001e2000c101124 */
[----:B------:R-:W-:Y:S05]  /*51b0*/  BRA `(.L_x_3945) ;  /* 0x0000000400847947 */ /* 0x000fea0003800000 */
.L_x_3953:
        /* <DEDUP_REMOVED lines=21> */
.L_x_3963:
[----:B------:R-:W-:Y:S01]  /*5310*/  LOP3.LUT R4, R23, 0xffff, RZ, 0xc0, !PT ;  /* 0x0000ffff17047812 */ /* 0x000fe200078ec0ff */
[----:B------:R-:W-:-:S05]  /*5320*/  IMAD.MOV.U32 R5, RZ, RZ, RZ ;  /* 0x000000ffff057224 */ /* 0x000fca00078e00ff */
[----:B------:R0:W-:Y:S01]  /*5330*/  STG.E.64 desc[UR36][R8.64], R4 ;  /* 0x0000000408007986 */ /* 0x0001e2000c101b24 */
[----:B------:R-:W-:Y:S05]  /*5340*/  BRA `(.L_x_3945) ;  /* 0x0000000400207947 */ /* 0x000fea0003800000 */
.L_x_3962:
[----:B------:R-:W-:-:S05]  /*5350*/  LOP3.LUT R23, R23, 0xffff, RZ, 0xc0, !PT ;  /* 0x0000ffff17177812 */ /* 0x000fca00078ec0ff */
[----:B------:R0:W-:Y:S01]  /*5360*/  STG.E desc[UR36][R8.64], R23 ;  /* 0x0000001708007986 */ /* 0x0001e2000c101924 */
[----:B------:R-:W-:Y:S05]  /*5370*/  BRA `(.L_x_3945) ;  /* 0x0000000400147947 */ /* 0x000fea0003800000 */
.L_x_3952:
        /* <DEDUP_REMOVED lines=8> */
.L_x_3965:
[----:B------:R-:W-:Y:S01]  /*5400*/  CS2R R6, SRZ ;  /* 0x0000000000067805 */ /* 0x000fe2000001ff00 */
[----:B------:R-:W0:Y:S04]  /*5410*/  I2F.F64.S16 R4, R23 ;  /* 0x0000001700047312 */ /* 0x000e280000101c00 */
[----:B0-----:R0:W-:Y:S01]  /*5420*/  STG.E.128 desc[UR36][R8.64], R4 ;  /* 0x0000000408007986 */ /* 0x0011e2000c101d24 */
[----:B------:R-:W-:Y:S05]  /*5430*/  BRA `(.L_x_3945) ;  /* 0x0000000000e47947 */ /* 0x000fea0003800000 */
.L_x_3964:
[----:B------:R-:W-:-:S13]  /*5440*/  ISETP.NE.AND P0, PT, R0, 0xf, PT ;  /* 0x0000000f0000780c */ /* 0x000fda0003f05270 */
[----:B------:R-:W-:Y:S05]  /*5450*/  @!P0 BRA `(.L_x_3966) ;  /* 0x0000000000d08947 */ /* 0x000fea0003800000 */
[----:B------:R-:W-:-:S13]  /*5460*/  ISETP.NE.AND P0, PT, R0, 0x17, PT ;  /* 0x000000170000780c */ /* 0x000fda0003f05270 */
[----:B------:R-:W-:Y:S05]  /*5470*/  @!P0 BRA `(.L_x_3967) ;  /* 0x0000000000848947 */ /* 0x000fea0003800000 */
[----:B------:R-:W-:-:S13]  /*5480*/  ISETP.NE.AND P0, PT, R0, 0x18, PT ;  /* 0x000000180000780c */ /* 0x000fda0003f05270 */
[----:B------:R-:W-:Y:S05]  /*5490*/  @!P0 BRA `(.L_x_3968) ;  /* 0x0000000000448947 */ /* 0x000fea0003800000 */
.L_x_3944:
        /* <DEDUP_REMOVED lines=16> */
.L_x_3969:
[----:B------:R-:W-:Y:S05]  /*55a0*/  BRA `(.L_x_3945) ;  /* 0x0000000000887947 */ /* 0x000fea0003800000 */
.L_x_3968:
        /* <DEDUP_REMOVED lines=11> */
.L_x_3971:
[----:B------:R-:W-:Y:S05]  /*5660*/  BSYNC.RECONVERGENT B0 ;  /* 0x0000000000007941 */ /* 0x000fea0003800200 */
.L_x_3970:
[----:B------:R0:W-:Y:S01]  /*5670*/  STG.E.U8 desc[UR36][R8.64], R3 ;  /* 0x0000000308007986 */ /* 0x0001e2000c101124 */
[----:B------:R-:W-:Y:S05]  /*5680*/  BRA `(.L_x_3945) ;  /* 0x0000000000507947 */ /* 0x000fea0003800000 */
.L_x_3967:
        /* <DEDUP_REMOVED lines=12> */
.L_x_3972:
[----:B------:R-:W-:Y:S01]  /*5750*/  IMAD.MOV.U32 R3, RZ, RZ, 0x7f ;  /* 0x0000007fff037424 */ /* 0x000fe200078e00ff */
[----:B------:R-:W-:-:S04]  /*5760*/  ISETP.GT.U32.AND P0, PT, R5, 0x7f800000, PT ;  /* 0x7f8000000500780c */ /* 0x000fc80003f04070 */
[----:B------:R-:W-:-:S05]  /*5770*/  SEL R3, R3, 0x7c, P0 ;  /* 0x0000007c03037807 */ /* 0x000fca0000000000 */
[----:B------:R0:W-:Y:S01]  /*5780*/  STG.E.U8 desc[UR36][R8.64], R3 ;  /* 0x0000000308007986 */ /* 0x0001e2000c101124 */
[----:B------:R-:W-:Y:S05]  /*5790*/  BRA `(.L_x_3945) ;  /* 0x00000000000c7947 */ /* 0x000fea0003800000 */
.L_x_3966:
[----:B------:R-:W0:Y:S02]  /*57a0*/  I2F.S16 R0, R23 ;  /* 0x0000001700007306 */ /* 0x000e240000101400 */
[----:B0-----:R-:W-:-:S05]  /*57b0*/  F2FP.BF16.F32.PACK_AB R0, RZ, R0 ;  /* 0x00000000ff00723e */ /* 0x001fca00000010ff */
[----:B------:R0:W-:Y:S02]  /*57c0*/  STG.E.U16 desc[UR36][R8.64], R0 ;  /* 0x0000000008007986 */ /* 0x0001e4000c101524 */
.L_x_3945:
[----:B------:R-:W-:Y:S05]  /*57d0*/  BSYNC.RECONVERGENT B6 ;  /* 0x0000000000067941 */ /* 0x000fea0003800200 */
.L_x_3939:
        /* <DEDUP_REMOVED lines=24> */
.L_x_3977:
[----:B------:R0:W-:Y:S01]  /*5960*/  STG.E.U8 desc[UR36][R8.64], R22 ;  /* 0x0000001608007986 */ /* 0x0001e2000c101124 */
[----:B------:R-:W-:Y:S05]  /*5970*/  BRA `(.L_x_3979) ;  /* 0x0000000c000c7947 */ /* 0x000fea0003800000 */
.L_x_3976:
        /* <DEDUP_REMOVED lines=10> */
.L_x_3981:
[----:B------:R-:W-:-:S05]  /*5a20*/  LOP3.LUT R3, R22, 0xffff, RZ, 0xc0, !PT ;  /* 0x0000ffff16037812 */ /* 0x000fca00078ec0ff */
[----:B------:R3:W-:Y:S01]  /*5a30*/  STG.E desc[UR36][R8.64], R3 ;  /* 0x0000000308007986 */ /* 0x0007e2000c101924 */
[----:B------:R-:W-:Y:S05]  /*5a40*/  BRA `(.L_x_3979) ;  /* 0x0000000800d87947 */ /* 0x000fea0003800000 */
.L_x_3980:
[----:B------:R2:W-:Y:S01]  /*5a50*/  STG.E.U16 desc[UR36][R8.64], R22 ;  /* 0x0000001608007986 */ /* 0x0005e2000c101524 */
[----:B------:R-:W-:Y:S05]  /*5a60*/  BRA `(.L_x_3979) ;  /* 0x0000000800d07947 */ /* 0x000fea0003800000 */
.L_x_3975:
        /* <DEDUP_REMOVED lines=9> */
.L_x_3983:
[----:B------:R-:W0:Y:S02]  /*5b00*/  I2F.S16 R0, R22 ;  /* 0x0000001600007306 */ /* 0x000e240000101400 */
[----:B0-----:R-:W-:-:S05]  /*5b10*/  F2FP.F16.F32.PACK_AB R0, RZ, R0 ;  /* 0x00000000ff00723e */ /* 0x001fca00000000ff */
[----:B------:R0:W-:Y:S01]  /*5b20*/  STG.E.U16 desc[UR36][R8.64], R0 ;  /* 0x0000000008007986 */ /* 0x0001e2000c101524 */
[----:B------:R-:W-:Y:S05]  /*5b30*/  BRA `(.L_x_3979) ;  /* 0x00000008009c7947 */ /* 0x000fea0003800000 */
.L_x_3982:
        /* <DEDUP_REMOVED lines=10> */
.L_x_3985:
[----:B------:R-:W0:Y:S02]  /*5be0*/  I2F.S16 R22, R22 ;  /* 0x0000001600167306 */ /* 0x000e240000101400 */
[----:B0-----:R-:W-:-:S04]  /*5bf0*/  F2FP.F16.F32.PACK_AB R3, RZ, R22 ;  /* 0x00000016ff03723e */ /* 0x001fc800000000ff */
[----:B------:R-:W-:-:S05]  /*5c00*/  PRMT R3, R3, 0x5410, RZ ;  /* 0x0000541003037816 */ /* 0x000fca00000000ff */
[----:B------:R0:W-:Y:S01]  /*5c10*/  STG.E desc[UR36][R8.64], R3 ;  /* 0x0000000308007986 */ /* 0x0001e2000c101924 */
[----:B------:R-:W-:Y:S05]  /*5c20*/  BRA `(.L_x_3979) ;  /* 0x0000000800607947 */ /* 0x000fea0003800000 */
.L_x_3984:
[----:B------:R-:W0:Y:S02]  /*5c30*/  I2F.F64.S16 R22, R22 ;  /* 0x0000001600167312 */ /* 0x000e240000101c00 */
[----:B0-----:R0:W-:Y:S01]  /*5c40*/  STG.E.64 desc[UR36][R8.64], R22 ;  /* 0x0000001608007986 */ /* 0x0011e2000c101b24 */
[----:B------:R-:W-:Y:S05]  /*5c50*/  BRA `(.L_x_3979) ;  /* 0x0000000800547947 */ /* 0x000fea0003800000 */
.L_x_3974:
        /* <DEDUP_REMOVED lines=12> */
.L_x_3989:
        /* <DEDUP_REMOVED lines=16> */
.L_x_3992:
[----:B------:R-:W-:-:S07]  /*5e20*/  PRMT R4, R0, 0x7610, R4 ;  /* 0x0000761000047816 */ /* 0x000fce0000000004 */
.L_x_3991:
[----:B------:R-:W-:Y:S05]  /*5e30*/  BSYNC.RECONVERGENT B0 ;  /* 0x0000000000007941 */ /* 0x000fea0003800200 */
.L_x_3990:
[----:B------:R0:W-:Y:S01]  /*5e40*/  STG.E.U8 desc[UR36][R8.64], R4 ;  /* 0x0000000408007986 */ /* 0x0001e2000c101124 */
[----:B------:R-:W-:Y:S05]  /*5e50*/  BRA `(.L_x_3979) ;  /* 0x0000000400d47947 */ /* 0x000fea0003800000 */
.L_x_3988:
        /* <DEDUP_REMOVED lines=16> */
.L_x_3995:
[----:B------:R-:W-:-:S07]  /*5f60*/  PRMT R4, R0, 0x7610, R4 ;  /* 0x0000761000047816 */ /* 0x000fce0000000004 */
.L_x_3994:
[----:B------:R-:W-:Y:S05]  /*5f70*/  BSYNC.RECONVERGENT B0 ;  /* 0x0000000000007941 */ /* 0x000fea0003800200 */
.L_x_3993:
[----:B------:R0:W-:Y:S01]  /*5f80*/  STG.E.U8 desc[UR36][R8.64], R4 ;  /* 0x0000000408007986 */ /* 0x0001e2000c101124 */
[----:B------:R-:W-:Y:S05]  /*5f90*/  BRA `(.L_x_3979) ;  /* 0x0000000400847947 */ /* 0x000fea0003800000 */
.L_x_3987:
        /* <DEDUP_REMOVED lines=21> */
.L_x_3997:
[----:B------:R-:W-:Y:S01]  /*60f0*/  LOP3.LUT R22, R22, 0xffff, RZ, 0xc0, !PT ;  /* 0x0000ffff16167812 */ /* 0x000fe200078ec0ff */
[----:B------:R-:W-:-:S05]  /*6100*/  IMAD.MOV.U32 R23, RZ, RZ, RZ ;  /* 0x000000ffff177224 */ /* 0x000fca00078e00ff */
[----:B------:R0:W-:Y:S01]  /*6110*/  STG.E.64 desc[UR36][R8.64], R22 ;  /* 0x0000001608007986 */ /* 0x0001e2000c101b24 */
[----:B------:R-:W-:Y:S05]  /*6120*/  BRA `(.L_x_3979) ;  /* 0x0000000400207947 */ /* 0x000fea0003800000 */
.L_x_3996:
[----:B------:R-:W-:-:S05]  /*6130*/  LOP3.LUT R3, R22, 0xffff, RZ, 0xc0, !PT ;  /* 0x0000ffff16037812 */ /* 0x000fca00078ec0ff */
[----:B------:R0:W-:Y:S01]  /*6140*/  STG.E desc[UR36][R8.64], R3 ;  /* 0x0000000308007986 */ /* 0x0001e2000c101924 */
[----:B------:R-:W-:Y:S05]  /*6150*/  BRA `(.L_x_3979) ;  /* 0x0000000400147947 */ /* 0x000fea0003800000 */
.L_x_3986:
        /* <DEDUP_REMOVED lines=8> */
.L_x_3999:
[----:B------:R-:W-:Y:S01]  /*61e0*/  CS2R R6, SRZ ;  /* 0x0000000000067805 */ /* 0x000fe2000001ff00 */
[----:B------:R-:W0:Y:S04]  /*61f0*/  I2F.F64.S16 R4, R22 ;  /* 0x0000001600047312 */ /* 0x000e280000101c00 */
[----:B0-----:R0:W-:Y:S01]  /*6200*/  STG.E.128 desc[UR36][R8.64], R4 ;  /* 0x0000000408007986 */ /* 0x0011e2000c101d24 */
[----:B------:R-:W-:Y:S05]  /*6210*/  BRA `(.L_x_3979) ;  /* 0x0000000000e47947 */ /* 0x000fea0003800000 */
.L_x_3998:
[----:B------:R-:W-:-:S13]  /*6220*/  ISETP.NE.AND P0, PT, R0, 0xf, PT ;  /* 0x0000000f0000780c */ /* 0x000fda0003f05270 */
[----:B------:R-:W-:Y:S05]  /*6230*/  @!P0 BRA `(.L_x_4000) ;  /* 0x0000000000d08947 */ /* 0x000fea0003800000 */
[----:B------:R-:W-:-:S13]  /*6240*/  ISETP.NE.AND P0, PT, R0, 0x17, PT ;  /* 0x000000170000780c */ /* 0x000fda0003f05270 */
[----:B------:R-:W-:Y:S05]  /*6250*/  @!P0 BRA `(.L_x_4001) ;  /* 0x0000000000848947 */ /* 0x000fea0003800000 */
[----:B------:R-:W-:-:S13]  /*6260*/  ISETP.NE.AND P0, PT, R0, 0x18, PT ;  /* 0x000000180000780c */ /* 0x000fda0003f05270 */
[----:B------:R-:W-:Y:S05]  /*6270*/  @!P0 BRA `(.L_x_4002) ;  /* 0x0000000000448947 */ /* 0x000fea0003800000 */
.L_x_3978:
        /* <DEDUP_REMOVED lines=16> */
.L_x_4003:
[----:B------:R-:W-:Y:S05]  /*6380*/  BRA `(.L_x_3979) ;  /* 0x0000000000887947 */ /* 0x000fea0003800000 */
.L_x_4002:
        /* <DEDUP_REMOVED lines=11> */
.L_x_4005:
[----:B------:R-:W-:Y:S05]  /*6440*/  BSYNC.RECONVERGENT B0 ;  /* 0x0000000000007941 */ /* 0x000fea0003800200 */
.L_x_4004:
[----:B------:R0:W-:Y:S01]  /*6450*/  STG.E.U8 desc[UR36][R8.64], R3 ;  /* 0x0000000308007986 */ /* 0x0001e2000c101124 */
[----:B------:R-:W-:Y:S05]  /*6460*/  BRA `(.L_x_3979) ;  /* 0x0000000000507947 */ /* 0x000fea0003800000 */
.L_x_4001:
        /* <DEDUP_REMOVED lines=12> */
.L_x_4006:
[----:B------:R-:W-:Y:S01]  /*6530*/  IMAD.MOV.U32 R3, RZ, RZ, 0x7f ;  /* 0x0000007fff037424 */ /* 0x000fe200078e00ff */
[----:B------:R-:W-:-:S04]  /*6540*/  ISETP.GT.U32.AND P0, PT, R5, 0x7f800000, PT ;  /* 0x7f8000000500780c */ /* 0x000fc80003f04070 */
[----:B------:R-:W-:-:S05]  /*6550*/  SEL R3, R3, 0x7c, P0 ;  /* 0x0000007c03037807 */ /* 0x000fca0000000000 */
[----:B------:R0:W-:Y:S01]  /*6560*/  STG.E.U8 desc[UR36][R8.64], R3 ;  /* 0x0000000308007986 */ /* 0x0001e2000c101124 */
[----:B------:R-:W-:Y:S05]  /*6570*/  BRA `(.L_x_3979) ;  /* 0x00000000000c7947 */ /* 0x000fea0003800000 */
.L_x_4000:
[----:B------:R-:W0:Y:S02]  /*6580*/  I2F.S16 R0, R22 ;  /* 0x0000001600007306 */ /* 0x000e240000101400 */
[----:B0-----:R-:W-:-:S05]  /*6590*/  F2FP.BF16.F32.PACK_AB R0, RZ, R0 ;  /* 0x00000000ff00723e */ /* 0x001fca00000010ff */
[----:B------:R0:W-:Y:S02]  /*65a0*/  STG.E.U16 desc[UR36][R8.64], R0 ;  /* 0x0000000008007986 */ /* 0x0001e4000c101524 */
.L_x_3979:
[----:B------:R-:W-:Y:S05]  /*65b0*/  BSYNC.RECONVERGENT B6 ;  /* 0x0000000000067941 */ /* 0x000fea0003800200 */
.L_x_3973:
[----:B------:R-:W-:-:S07]  /*65c0*/  VIADD R19, R19, 0x80 ;  /* 0x0000008013137836 */ /* 0x000fce0000000000 */
.L_x_3938:
[----:B------:R-:W-:Y:S05]  /*65d0*/  BSYNC.RECONVERGENT B7 ;  /* 0x0000000000077941 */ /* 0x000fea0003800200 */
.L_x_3937:
        /* <DEDUP_REMOVED lines=21> */
.L_x_4010:
[----:B------:R-:W-:Y:S01]  /*6730*/  STG.E.U8 desc[UR36][R2.64], R17 ;  /* 0x0000001102007986 */ /* 0x000fe2000c101124 */
[----:B------:R-:W-:Y:S05]  /*6740*/  EXIT ;  /* 0x000000000000794d */ /* 0x000fea0003800000 */
.L_x_4009:
        /* <DEDUP_REMOVED lines=10> */
.L_x_4013:
[----:B------:R-:W-:-:S05]  /*67f0*/  LOP3.LUT R17, R17, 0xffff, RZ, 0xc0, !PT ;  /* 0x0000ffff11117812 */ /* 0x000fca00078ec0ff */
[----:B------:R-:W-:Y:S01]  /*6800*/  STG.E desc[UR36][R2.64], R17 ;  /* 0x0000001102007986 */ /* 0x000fe2000c101924 */
[----:B------:R-:W-:Y:S05]  /*6810*/  EXIT ;  /* 0x000000000000794d */ /* 0x000fea0003800000 */
.L_x_4012:
[----:B------:R-:W-:Y:S01]  /*6820*/  STG.E.U16 desc[UR36][R2.64], R17 ;  /* 0x0000001102007986 */ /* 0x000fe2000c101524 */
[----:B------:R-:W-:Y:S05]  /*6830*/  EXIT ;  /* 0x000000000000794d */ /* 0x000fea0003800000 */
.L_x_4008:
        /* <DEDUP_REMOVED lines=9> */
.L_x_4015:
[----:B------:R-:W0:Y:S02]  /*68d0*/  I2F.S16 R0, R17 ;  /* 0x0000001100007306 */ /* 0x000e240000101400 */
[----:B0-----:R-:W-:-:S05]  /*68e0*/  F2FP.F16.F32.PACK_AB R0, RZ, R0 ;  /* 0x00000000ff00723e */ /* 0x001fca00000000ff */
[----:B------:R-:W-:Y:S01]  /*68f0*/  STG.E.U16 desc[UR36][R2.64], R0 ;  /* 0x0000000002007986 */ /* 0x000fe2000c101524 */
[----:B------:R-:W-:Y:S05]  /*6900*/  EXIT ;  /* 0x000000000000794d */ /* 0x000fea0003800000 */
.L_x_4014:
        /* <DEDUP_REMOVED lines=10> */
.L_x_4017:
[----:B------:R-:W0:Y:S02]  /*69b0*/  I2F.S16 R17, R17 ;  /* 0x0000001100117306 */ /* 0x000e240000101400 */
[----:B0-----:R-:W-:-:S04]  /*69c0*/  F2FP.F16.F32.PACK_AB R5, RZ, R17 ;  /* 0x00000011ff05723e */ /* 0x001fc800000000ff */
[----:B------:R-:W-:-:S05]  /*69d0*/  PRMT R5, R5, 0x5410, RZ ;  /* 0x0000541005057816 */ /* 0x000fca00000000ff */
[----:B------:R-:W-:Y:S01]  /*69e0*/  STG.E desc[UR36][R2.64], R5 ;  /* 0x0000000502007986 */ /* 0x000fe2000c101924 */
[----:B------:R-:W-:Y:S05]  /*69f0*/  EXIT ;  /* 0x000000000000794d */ /* 0x000fea0003800000 */
.L_x_4016:
[----:B------:R-:W0:Y:S02]  /*6a00*/  I2F.F64.S16 R4, R17 ;  /* 0x0000001100047312 */ /* 0x000e240000101c00 */
[----:B0-----:R-:W-:Y:S01]  /*6a10*/  STG.E.64 desc[UR36][R2.64], R4 ;  /* 0x0000000402007986 */ /* 0x001fe2000c101b24 */
[----:B------:R-:W-:Y:S05]  /*6a20*/  EXIT ;  /* 0x000000000000794d */ /* 0x000fea0003800000 */
.L_x_4007:
        /* <DEDUP_REMOVED lines=12> */
.L_x_4021:
        /* <DEDUP_REMOVED lines=17> */
.L_x_4023:
[----:B------:R-:W-:Y:S05]  /*6c00*/  BSYNC.RECONVERGENT B0 ;  /* 0x0000000000007941 */ /* 0x000fea0003800200 */
.L_x_4022:
[----:B------:R-:W-:Y:S01]  /*6c10*/  STG.E.U8 desc[UR36][R2.64], R0 ;  /* 0x0000000002007986 */ /* 0x000fe2000c101124 */
[----:B------:R-:W-:Y:S05]  /*6c20*/  EXIT ;  /* 0x000000000000794d */ /* 0x000fea0003800000 */
.L_x_4020:
        /* <DEDUP_REMOVED lines=17> */
.L_x_4025:
[----:B------:R-:W-:Y:S05]  /*6d40*/  BSYNC.RECONVERGENT B0 ;  /* 0x0000000000007941 */ /* 0x000fea0003800200 */
.L_x_4024:
[----:B------:R-:W-:Y:S01]  /*6d50*/  STG.E.U8 desc[UR36][R2.64], R0 ;  /* 0x0000000002007986 */ /* 0x000fe2000c101124 */
[----:B------:R-:W-:Y:S05]  /*6d60*/  EXIT ;  /* 0x000000000000794d */ /* 0x000fea0003800000 */
.L_x_4019:
        /* <DEDUP_REMOVED lines=21> */
.L_x_4027:
[----:B------:R-:W-:Y:S01]  /*6ec0*/  LOP3.LUT R4, R17, 0xffff, RZ, 0xc0, !PT ;  /* 0x0000ffff11047812 */ /* 0x000fe200078ec0ff */
[----:B------:R-:W-:-:S05]  /*6ed0*/  IMAD.MOV.U32 R5, RZ, RZ, RZ ;  /* 0x000000ffff057224 */ /* 0x000fca00078e00ff */
[----:B------:R-:W-:Y:S01]  /*6ee0*/  STG.E.64 desc[UR36][R2.64], R4 ;  /* 0x0000000402007986 */ /* 0x000fe2000c101b24 */
[----:B------:R-:W-:Y:S05]  /*6ef0*/  EXIT ;  /* 0x000000000000794d */ /* 0x000fea0003800000 */
.L_x_4026:
[----:B------:R-:W-:-:S05]  /*6f00*/  LOP3.LUT R17, R17, 0xffff, RZ, 0xc0, !PT ;  /* 0x0000ffff11117812 */ /* 0x000fca00078ec0ff */
[----:B------:R-:W-:Y:S01]  /*6f10*/  STG.E desc[UR36][R2.64], R17 ;  /* 0x0000001102007986 */ /* 0x000fe2000c101924 */
[----:B------:R-:W-:Y:S05]  /*6f20*/  EXIT ;  /* 0x000000000000794d */ /* 0x000fea0003800000 */
.L_x_4018:
        /* <DEDUP_REMOVED lines=8> */
.L_x_4029:
[----:B------:R-:W-:Y:S01]  /*6fb0*/  CS2R R6, SRZ ;  /* 0x0000000000067805 */ /* 0x000fe2000001ff00 */
[----:B------:R-:W0:Y:S04]  /*6fc0*/  I2F.F64.S16 R4, R17 ;  /* 0x0000001100047312 */ /* 0x000e280000101c00 */
[----:B0-----:R-:W-:Y:S01]  /*6fd0*/  STG.E.128 desc[UR36][R2.64], R4 ;  /* 0x0000000402007986 */ /* 0x001fe2000c101d24 */
[----:B------:R-:W-:Y:S05]  /*6fe0*/  EXIT ;  /* 0x000000000000794d */ /* 0x000fea0003800000 */
.L_x_4028:
[----:B------:R-:W-:-:S13]  /*6ff0*/  ISETP.NE.AND P0, PT, R0, 0xf, PT ;  /* 0x0000000f0000780c */ /* 0x000fda0003f05270 */
[----:B------:R-:W-:Y:S05]  /*7000*/  @!P0 BRA `(.L_x_4030) ;  /* 0x0000000000d48947 */ /* 0x000fea0003800000 */
[----:B------:R-:W-:-:S13]  /*7010*/  ISETP.NE.AND P0, PT, R0, 0x17, PT ;  /* 0x000000170000780c */ /* 0x000fda0003f05270 */
[----:B------:R-:W-:Y:S05]  /*7020*/  @!P0 BRA `(.L_x_4031) ;  /* 0x0000000000848947 */ /* 0x000fea0003800000 */
[----:B------:R-:W-:-:S13]  /*7030*/  ISETP.NE.AND P0, PT, R0, 0x18, PT ;  /* 0x000000180000780c */ /* 0x000fda0003f05270 */
[----:B------:R-:W-:Y:S05]  /*7040*/  @!P0 BRA `(.L_x_4032) ;  /* 0x0000000000448947 */ /* 0x000fea0003800000 */
.L_x_4011:
        /* <DEDUP_REMOVED lines=16> */
.L_x_4033:
[----:B------:R-:W-:Y:S05]  /*7150*/  EXIT ;  /* 0x000000000000794d */ /* 0x000fea0003800000 */
.L_x_4032:
        /* <DEDUP_REMOVED lines=11> */
.L_x_4035:
[----:B------:R-:W-:Y:S05]  /*7210*/  BSYNC.RECONVERGENT B0 ;  /* 0x0000000000007941 */ /* 0x000fea0003800200 */
.L_x_4034:
[----:B------:R-:W-:Y:S01]  /*7220*/  STG.E.U8 desc[UR36][R2.64], R5 ;  /* 0x0000000502007986 */ /* 0x000fe2000c101124 */
[----:B------:R-:W-:Y:S05]  /*7230*/  EXIT ;  /* 0x000000000000794d */ /* 0x000fea0003800000 */
.L_x_4031:
        /* <DEDUP_REMOVED lines=13> */
.L_x_4036:
[----:B------:R-:W-:Y:S01]  /*7310*/  IMAD.MOV.U32 R5, RZ, RZ, 0x7f ;  /* 0x0000007fff057424 */ /* 0x000fe200078e00ff */
[----:B------:R-:W-:-:S04]  /*7320*/  ISETP.GT.U32.AND P0, PT, R17, 0x7f800000, PT ;  /* 0x7f8000001100780c */ /* 0x000fc80003f04070 */
[----:B------:R-:W-:-:S05]  /*7330*/  SEL R5, R5, 0x7c, P0 ;  /* 0x0000007c05057807 */ /* 0x000fca0000000000 */
[----:B------:R-:W-:Y:S01]  /*7340*/  STG.E.U8 desc[UR36][R2.64], R5 ;  /* 0x0000000502007986 */ /* 0x000fe2000c101124 */
[----:B------:R-:W-:Y:S05]  /*7350*/  EXIT ;  /* 0x000000000000794d */ /* 0x000fea0003800000 */
.L_x_4030:
[----:B------:R-:W0:Y:S02]  /*7360*/  I2F.S16 R0, R17 ;  /* 0x0000001100007306 */ /* 0x000e240000101400 */
[----:B0-----:R-:W-:-:S05]  /*7370*/  F2FP.BF16.F32.PACK_AB R0, RZ, R0 ;  /* 0x00000000ff00723e */ /* 0x001fca00000010ff */
[----:B------:R-:W-:Y:S01]  /*7380*/  STG.E.U16 desc[UR36][R2.64], R0 ;  /* 0x0000000002007986 */ /* 0x000fe2000c101524 */
[----:B------:R-:W-:Y:S05]  /*7390*/  EXIT ;  /* 0x000000000000794d */ /* 0x000fea0003800000 */
.L_x_4037:
        /* <DEDUP_REMOVED lines=14> */
.L_x_23259:


//--------------------- .text._ZN2at6native18elementwise_kernelILi128ELi4EZNS0_22gpu_kernel_impl_nocastIZZZNS0_19signbit_kernel_cudaERNS_18TensorIteratorBaseEENKUlvE_clEvENKUlvE1_clEvEUliE_EEvS4_RKT_EUliE_EEviT1_ --------------------------
	.section	.text._ZN2at6native18elementwise_kernelILi128ELi4EZNS0_22gpu_kernel_impl_nocastIZZZNS0_19signbit_kernel_cudaERNS_18TensorIteratorBaseEENKUlvE_clEvENKUlvE1_clEvEUliE_EEvS4_RKT_EUliE_EEviT1_,"ax",@progbits
	.align	128
        .global         _ZN2at6native18elementwise_kernelILi128ELi4EZNS0_22gpu_kernel_impl_nocastIZZZNS0_19signbit_kernel_cudaERNS_18TensorIteratorBaseEENKUlvE_clEvENKUlvE1_clEvEUliE_EEvS4_RKT_EUliE_EEviT1_
        .type           _ZN2at6native18elementwise_kernelILi128ELi4EZNS0_22gpu_kernel_impl_nocastIZZZNS0_19signbit_kernel_cudaERNS_18TensorIteratorBaseEENKUlvE_clEvENKUlvE1_clEvEUliE_EEvS4_RKT_EUliE_EEviT1_,@function
        .size           _ZN2at6native18elementwise_kernelILi128ELi4EZNS0_22gpu_kernel_impl_nocastIZZZNS0_19signbit_kernel_cudaERNS_18TensorIteratorBaseEENKUlvE_clEvENKUlvE1_clEvEUliE_EEvS4_RKT_EUliE_EEviT1_,(.L_x_23260 - _ZN2at6native18elementwise_kernelILi128ELi4EZNS0_22gpu_kernel_impl_nocastIZZZNS0_19signbit_kernel_cudaERNS_18TensorIteratorBaseEENKUlvE_clEvENKUlvE1_clEvEUliE_EEvS4_RKT_EUliE_EEviT1_)
        .other          _ZN2at6native18elementwise_kernelILi128ELi4EZNS0_22gpu_kernel_impl_nocastIZZZNS0_19signbit_kernel_cudaERNS_18TensorIteratorBaseEENKUlvE_clEvENKUlvE1_clEvEUliE_EEvS4_RKT_EUliE_EEviT1_,@"STO_CUDA_ENTRY STV_DEFAULT"
_ZN2at6native18elementwise_kernelILi128ELi4EZNS0_22gpu_kernel_impl_nocastIZZZNS0_19signbit_kernel_cudaERNS_18TensorIteratorBaseEENKUlvE_clEvENKUlvE1_clEvEUliE_EEvS4_RKT_EUliE_EEviT1_:
.text._ZN2at6native18elementwise_kernelILi128ELi4EZNS0_22gpu_kernel_impl_nocastIZZZNS0_19signbit_kernel_cudaERNS_18TensorIteratorBaseEENKUlvE_clEvENKUlvE1_clEvEUliE_EEvS4_RKT_EUliE_EEviT1_:
        /* <DEDUP_REMOVED lines=29> */
.L_x_4041:
[----:B------:R-:W-:-:S13]  /*01d0*/  ISETP.GE.AND P0, PT, R3, UR4, PT ;  /* 0x0000000403007c0c */ /* 0x000fda000bf06270 */
[----:B------:R-:W-:Y:S05]  /*01e0*/  @P0 BREAK.RELIABLE B1 ;  /* 0x0000000000010942 */ /* 0x000fea0003800100 */
[----:B------:R-:W-:Y:S05]  /*01f0*/  @P0 BRA `(.L_x_4042) ;  /* 0x00000000001c0947 */ /* 0x000fea0003800000 */
[----:B------:R-:W-:Y:S05]  /*0200*/  BSYNC.RELIABLE B1 ;  /* 0x0000000000017941 */ /* 0x000fea0003800100 */
.L_x_4040:
[----:B------:R-:W1:Y:S02]  /*0210*/  LDC.64 R4, c[0x0][0x588] ;  /* 0x00016200ff047b82 */ /* 0x000e640000000a00 */
[----:B-1----:R-:W2:Y:S06]  /*0220*/  LDG.E R4, desc[UR6][R4.64] ;  /* 0x0000000604047981 */ /* 0x002eac000c1e1900 */
[----:B0-----:R-:W0:Y:S01]  /*0230*/  LDC.64 R6, c[0x0][0x580] ;  /* 0x00016000ff067b82 */ /* 0x001e220000000a00 */
[----:B------:R-:W-:Y:S02]  /*0240*/  IADD3 R3, PT, PT, R3, 0x80, RZ ;  /* 0x0000008003037810 */ /* 0x000fe40007ffe0ff */
[----:B--2---:R-:W-:-:S05]  /*0250*/  SHF.R.U32.HI R9, RZ, 0x1f, R4 ;  /* 0x0000001fff097819 */ /* 0x004fca0000011604 */
[----:B0-----:R1:W-:Y:S02]  /*0260*/  STG.E.U8 desc[UR6][R6.64], R9 ;  /* 0x0000000906007986 */ /* 0x0013e4000c101106 */
.L_x_4042:
[----:B------:R-:W-:Y:S05]  /*0270*/  BSYNC.RECONVERGENT B0 ;  /* 0x0000000000007941 */ /* 0x000fea0003800200 */
.L_x_4039:
        /* <DEDUP_REMOVED lines=9> */
.L_x_4038:
        /* <DEDUP_REMOVED lines=306> */
.L_x_4046:
        /* <DEDUP_REMOVED lines=310> */
.L_x_4048:
        /* <DEDUP_REMOVED lines=9> */
.L_x_4045:
[----:B------:R-:W-:-:S13]  /*2a20*/  ISETP.GE.AND P0, PT, R3, UR4, PT ;  /* 0x0000000403007c0c */ /* 0x000fda000bf06270 */
[----:B------:R-:W-:Y:S05]  /*2a30*/  @P0 BREAK.RELIABLE B1 ;  /* 0x0000000000010942 */ /* 0x000fea0003800100 */
[----:B------:R-:W-:Y:S05]  /*2a40*/  @P0 BRA `(.L_x_4047) ;  /* 0x0000001000d00947 */ /* 0x000fea0003800000 */
[----:B------:R-:W-:Y:S05]  /*2a50*/  BSYNC.RELIABLE B1 ;  /* 0x0000000000017941 */ /* 0x000fea0003800100 */
.L_x_4044:
        /* <DEDUP_REMOVED lines=298> */
.L_x_4049:
        /* <DEDUP_REMOVED lines=9> */
.L_x_4047:
[----:B------:R-:W-:Y:S05]  /*3d90*/  BSYNC.RECONVERGENT B0 ;  /* 0x0000000000007941 */ /* 0x000fea0003800200 */
.L_x_4043:
        /* <DEDUP_REMOVED lines=301> */
.L_x_4050:
        /* <DEDUP_REMOVED lines=9> */
.L_x_4051:
        /* <DEDUP_REMOVED lines=16> */
.L_x_23260:


//--------------------- .text._ZN2at6native27unrolled_elementwise_kernelIZZZNS0_19signbit_kernel_cudaERNS_18TensorIteratorBaseEENKUlvE_clEvENKUlvE1_clEvEUliE_St5arrayIPcLm2EELi4E23TrivialOffsetCalculatorILi1EjESB_NS0_6memory15LoadWithoutCastENSC_16StoreWithoutCastEEEviT_T0_T2_T3_T4_T5_ --------------------------
	.section	.text._ZN2at6native27unrolled_elementwise_kernelIZZZNS0_19signbit_kernel_cudaERNS_18TensorIteratorBaseEENKUlvE_clEvENKUlvE1_clEvEUliE_St5arrayIPcLm2EELi4E23TrivialOffsetCalculatorILi1EjESB_NS0_6memory15LoadWithoutCastENSC_16StoreWithoutCastEEEviT_T0_T2_T3_T4_T5_,"ax",@progbits
	.align	128
        .global         _ZN2at6native27unrolled_elementwise_kernelIZZZNS0_19signbit_kernel_cudaERNS_18TensorIteratorBaseEENKUlvE_clEvENKUlvE1_clEvEUliE_St5arrayIPcLm2EELi4E23TrivialOffsetCalculatorILi1EjESB_NS0_6memory15LoadWithoutCastENSC_16StoreWithoutCastEEEviT_T0_T2_T3_T4_T5_
        .type           _ZN2at6native27unrolled_elementwise_kernelIZZZNS0_19signbit_kernel_cudaERNS_18TensorIteratorBaseEENKUlvE_clEvENKUlvE1_clEvEUliE_St5arrayIPcLm2EELi4E23TrivialOffsetCalculatorILi1EjESB_NS0_6memory15LoadWithoutCastENSC_16StoreWithoutCastEEEviT_T0_T2_T3_T4_T5_,@function
        .size           _ZN2at6native27unrolled_elementwise_kernelIZZZNS0_19signbit_kernel_cudaERNS_18TensorIteratorBaseEENKUlvE_clEvENKUlvE1_clEvEUliE_St5arrayIPcLm2EELi4E23TrivialOffsetCalculatorILi1EjESB_NS0_6memory15LoadWithoutCastENSC_16StoreWithoutCastEEEviT_T0_T2_T3_T4_T5_,(.L_x_23261 - _ZN2at6native27unrolled_elementwise_kernelIZZZNS0_19signbit_kernel_cudaERNS_18TensorIteratorBaseEENKUlvE_clEvENKUlvE1_clEvEUliE_St5arrayIPcLm2EELi4E23TrivialOffsetCalculatorILi1EjESB_NS0_6memory15LoadWithoutCastENSC_16StoreWithoutCastEEEviT_T0_T2_T3_T4_T5_)
        .other          _ZN2at6native27unrolled_elementwise_kernelIZZZNS0_19signbit_kernel_cudaERNS_18TensorIteratorBaseEENKUlvE_clEvENKUlvE1_clEvEUliE_St5arrayIPcLm2EELi4E23TrivialOffsetCalculatorILi1EjESB_NS0_6memory15LoadWithoutCastENSC_16StoreWithoutCastEEEviT_T0_T2_T3_T4_T5_,@"STO_CUDA_ENTRY STV_DEFAULT"
_ZN2at6native27unrolled_elementwise_kernelIZZZNS0_19signbit_kernel_cudaERNS_18TensorIteratorBaseEENKUlvE_clEvENKUlvE1_clEvEUliE_St5arrayIPcLm2EELi4E23TrivialOffsetCalculatorILi1EjESB_NS0_6memory15LoadWithoutCastENSC_16StoreWithoutCastEEEviT_T0_T2_T3_T4_T5_:
.text._ZN2at6native27unrolled_elementwise_kernelIZZZNS0_19signbit_kernel_cudaERNS_18TensorIteratorBaseEENKUlvE_clEvENKUlvE1_clEvEUliE_St5arrayIPcLm2EELi4E23TrivialOffsetCalculatorILi1EjESB_NS0_6memory15LoadWithoutCastENSC_16StoreWithoutCastEEEviT_T0_T2_T3_T4_T5_:
        /* <DEDUP_REMOVED lines=59> */
.L_x_4054:
[----:B------:R-:W-:Y:S05]  /*03b0*/  BSYNC.RELIABLE B1 ;  /* 0x0000000000017941 */ /* 0x000fea0003800100 */
.L_x_4053:
[----:B------:R-:W-:-:S13]  /*03c0*/  ISETP.GE.AND P0, PT, R0, R3, PT ;  /* 0x000000030000720c */ /* 0x000fda0003f06270 */
[----:B------:R-:W1:Y:S01]  /*03d0*/  @!P0 LDC.64 R12, c[0x0][0x388] ;  /* 0x0000e200ff0c8b82 */ /* 0x000e620000000a00 */
[----:B0-----:R-:W-:Y:S02]  /*03e0*/  @!P0 IMAD R7, R5, 0x200, R0 ;  /* 0x0000020005078824 */ /* 0x001fe400078e0200 */
[----:B------:R-:W-:-:S03]  /*03f0*/  @!P0 VIADD R0, R0, 0x80 ;  /* 0x0000008000008836 */ /* 0x000fc60000000000 */
[----:B-1----:R-:W-:-:S04]  /*0400*/  @!P0 IADD3 R6, P1, PT, R7, R12, RZ ;  /* 0x0000000c07068210 */ /* 0x002fc80007f3e0ff */
[----:B------:R-:W-:-:S05]  /*0410*/  @!P0 IADD3.X R7, PT, PT, RZ, R13, RZ, P1, !PT ;  /* 0x0000000dff078210 */ /* 0x000fca0000ffe4ff */
[----:B------:R1:W-:Y:S04]  /*0420*/  @!P0 STG.E.U8 desc[UR4][R6.64], R9 ;  /* 0x0000000906008986 */ /* 0x0003e8000c101104 */
.L_x_4055:
[----:B------:R-:W-:Y:S05]  /*0430*/  BSYNC.RECONVERGENT B0 ;  /* 0x0000000000007941 */ /* 0x000fea0003800200 */
.L_x_4052:
        /* <DEDUP_REMOVED lines=9> */
.L_x_4056:
        /* <DEDUP_REMOVED lines=11> */
.L_x_23261:


//--------------------- .text._ZN2at6native29vectorized_elementwise_kernelILi2EZZZNS0_19signbit_kernel_cudaERNS_18TensorIteratorBaseEENKUlvE_clEvENKUlvE1_clEvEUliE_St5arrayIPcLm2EEEEviT0_T1_ --------------------------
	.section	.text._ZN2at6native29vectorized_elementwise_kernelILi2EZZZNS0_19signbit_kernel_cudaERNS_18TensorIteratorBaseEENKUlvE_clEvENKUlvE1_clEvEUliE_St5arrayIPcLm2EEEEviT0_T1_,"ax",@progbits
	.align	128
        .global         _ZN2at6native29vectorized_elementwise_kernelILi2EZZZNS0_19signbit_kernel_cudaERNS_18TensorIteratorBaseEENKUlvE_clEvENKUlvE1_clEvEUliE_St5arrayIPcLm2EEEEviT0_T1_
        .type           _ZN2at6native29vectorized_elementwise_kernelILi2EZZZNS0_19signbit_kernel_cudaERNS_18TensorIteratorBaseEENKUlvE_clEvENKUlvE1_clEvEUliE_St5arrayIPcLm2EEEEviT0_T1_,@function
        .size           _ZN2at6native29vectorized_elementwise_kernelILi2EZZZNS0_19signbit_kernel_cudaERNS_18TensorIteratorBaseEENKUlvE_clEvENKUlvE1_clEvEUliE_St5arrayIPcLm2EEEEviT0_T1_,(.L_x_23262 - _ZN2at6native29vectorized_elementwise_kernelILi2EZZZNS0_19signbit_kernel_cudaERNS_18TensorIteratorBaseEENKUlvE_clEvENKUlvE1_clEvEUliE_St5arrayIPcLm2EEEEviT0_T1_)
        .other          _ZN2at6native29vectorized_elementwise_kernelILi2EZZZNS0_19signbit_kernel_cudaERNS_18TensorIteratorBaseEENKUlvE_clEvENKUlvE1_clEvEUliE_St5arrayIPcLm2EEEEviT0_T1_,@"STO_CUDA_ENTRY STV_DEFAULT"
_ZN2at6native29vectorized_elementwise_kernelILi2EZZZNS0_19signbit_kernel_cudaERNS_18TensorIteratorBaseEENKUlvE_clEvENKUlvE1_clEvEUliE_St5arrayIPcLm2EEEEviT0_T1_:
.text._ZN2at6native29vectorized_elementwise_kernelILi2EZZZNS0_19signbit_kernel_cudaERNS_18TensorIteratorBaseEENKUlvE_clEvENKUlvE1_clEvEUliE_St5arrayIPcLm2EEEEviT0_T1_:
        /* <DEDUP_REMOVED lines=97> */
.L_x_4060:
        /* <DEDUP_REMOVED lines=8> */
.L_x_4061:
        /* <DEDUP_REMOVED lines=8> */
.L_x_4062:
        /* <DEDUP_REMOVED lines=8> */
.L_x_4063:
        /* <DEDUP_REMOVED lines=9> */
.L_x_4064:
[----:B------:R-:W-:Y:S05]  /*0820*/  BSYNC.RELIABLE B1 ;  /* 0x0000000000017941 */ /* 0x000fea0003800100 */
.L_x_4059:
[----:B------:R-:W-:-:S13]  /*0830*/  ISETP.GE.U32.AND P0, PT, R17, R16, PT ;  /* 0x000000101100720c */ /* 0x000fda0003f06070 */
[----:B--2---:R-:W2:Y:S01]  /*0840*/  @!P0 LDC.64 R6, c[0x0][0x388] ;  /* 0x0000e200ff068b82 */ /* 0x004ea20000000a00 */
[----:B-1----:R-:W-:Y:S02]  /*0850*/  @!P0 IMAD.IADD R5, R0, 0x1, R17 ;  /* 0x0000000100058824 */ /* 0x002fe400078e0211 */
[----:B------:R-:W-:-:S03]  /*0860*/  @!P0 VIADD R17, R17, 0x80 ;  /* 0x0000008011118836 */ /* 0x000fc60000000000 */
[----:B--2---:R-:W-:-:S05]  /*0870*/  @!P0 IADD3 R4, P1, PT, R5, R6, RZ ;  /* 0x0000000605048210 */ /* 0x004fca0007f3e0ff */
[----:B------:R-:W-:-:S05]  /*0880*/  @!P0 IMAD.X R5, RZ, RZ, R7, P1 ;  /* 0x000000ffff058224 */ /* 0x000fca00008e0607 */
[----:B------:R3:W-:Y:S03]  /*0890*/  @!P0 STG.E.U8 desc[UR4][R4.64], R3 ;  /* 0x0000000304008986 */ /* 0x0007e6000c101104 */
.L_x_4065:
[----:B------:R-:W-:Y:S05]  /*08a0*/  BSYNC.RECONVERGENT B0 ;  /* 0x0000000000007941 */ /* 0x000fea0003800200 */
.L_x_4058:
        /* <DEDUP_REMOVED lines=9> */
.L_x_4057:
        /* <DEDUP_REMOVED lines=29> */
.L_x_4066:
        /* <DEDUP_REMOVED lines=15> */
.L_x_23262:


//--------------------- .text._ZN2at6native29vectorized_elementwise_kernelILi4EZZZNS0_19signbit_kernel_cudaERNS_18TensorIteratorBaseEENKUlvE_clEvENKUlvE1_clEvEUliE_St5arrayIPcLm2EEEEviT0_T1_ --------------------------
	.section	.text._ZN2at6native29vectorized_elementwise_kernelILi4EZZZNS0_19signbit_kernel_cudaERNS_18TensorIteratorBaseEENKUlvE_clEvENKUlvE1_clEvEUliE_St5arrayIPcLm2EEEEviT0_T1_,"ax",@progbits
	.align	128
        .global         _ZN2at6native29vectorized_elementwise_kernelILi4EZZZNS0_19signbit_kernel_cudaERNS_18TensorIteratorBaseEENKUlvE_clEvENKUlvE1_clEvEUliE_St5arrayIPcLm2EEEEviT0_T1_
        .type           _ZN2at6native29vectorized_elementwise_kernelILi4EZZZNS0_19signbit_kernel_cudaERNS_18TensorIteratorBaseEENKUlvE_clEvENKUlvE1_clEvEUliE_St5arrayIPcLm2EEEEviT0_T1_,@function
        .size           _ZN2at6native29vectorized_elementwise_kernelILi4EZZZNS0_19signbit_kernel_cudaERNS_18TensorIteratorBaseEENKUlvE_clEvENKUlvE1_clEvEUliE_St5arrayIPcLm2EEEEviT0_T1_,(.L_x_23263 - _ZN2at6native29vectorized_elementwise_kernelILi4EZZZNS0_19signbit_kernel_cudaERNS_18TensorIteratorBaseEENKUlvE_clEvENKUlvE1_clEvEUliE_St5arrayIPcLm2EEEEviT0_T1_)
        .other          _ZN2at6native29vectorized_elementwise_kernelILi4EZZZNS0_19signbit_kernel_cudaERNS_18TensorIteratorBaseEENKUlvE_clEvENKUlvE1_clEvEUliE_St5arrayIPcLm2EEEEviT0_T1_,@"STO_CUDA_ENTRY STV_DEFAULT"
_ZN2at6native29vectorized_elementwise_kernelILi4EZZZNS0_19signbit_kernel_cudaERNS_18TensorIteratorBaseEENKUlvE_clEvENKUlvE1_clEvEUliE_St5arrayIPcLm2EEEEviT0_T1_:
.text._ZN2at6native29vectorized_elementwise_kernelILi4EZZZNS0_19signbit_kernel_cudaERNS_18TensorIteratorBaseEENKUlvE_clEvENKUlvE1_clEvEUliE_St5arrayIPcLm2EEEEviT0_T1_:
        /* <DEDUP_REMOVED lines=97> */
.L_x_4070:
        /* <DEDUP_REMOVED lines=8> */
.L_x_4071:
        /* <DEDUP_REMOVED lines=8> */
.L_x_4072:
        /* <DEDUP_REMOVED lines=8> */
.L_x_4073:
        /* <DEDUP_REMOVED lines=9> */
.L_x_4074:
[----:B------:R-:W-:Y:S05]  /*0820*/  BSYNC.RELIABLE B1 ;  /* 0x0000000000017941 */ /* 0x000fea0003800100 */
.L_x_4069:
[----:B------:R-:W-:-:S13]  /*0830*/  ISETP.GE.U32.AND P0, PT, R17, R16, PT ;  /* 0x000000101100720c */ /* 0x000fda0003f06070 */
[----:B--2---:R-:W2:Y:S01]  /*0840*/  @!P0 LDC.64 R6, c[0x0][0x388] ;  /* 0x0000e200ff068b82 */ /* 0x004ea20000000a00 */
[----:B-1----:R-:W-:Y:S02]  /*0850*/  @!P0 IMAD.IADD R5, R0, 0x1, R17 ;  /* 0x0000000100058824 */ /* 0x002fe400078e0211 */
[----:B------:R-:W-:-:S03]  /*0860*/  @!P0 VIADD R17, R17, 0x80 ;  /* 0x0000008011118836 */ /* 0x000fc60000000000 */
[----:B--2---:R-:W-:-:S05]  /*0870*/  @!P0 IADD3 R4, P1, PT, R5, R6, RZ ;  /* 0x0000000605048210 */ /* 0x004fca0007f3e0ff */
[----:B------:R-:W-:-:S05]  /*0880*/  @!P0 IMAD.X R5, RZ, RZ, R7, P1 ;  /* 0x000000ffff058224 */ /* 0x000fca00008e0607 */
[----:B------:R3:W-:Y:S03]  /*0890*/  @!P0 STG.E.U8 desc[UR4][R4.64], R3 ;  /* 0x0000000304008986 */ /* 0x0007e6000c101104 */
.L_x_4075:
[----:B------:R-:W-:Y:S05]  /*08a0*/  BSYNC.RECONVERGENT B0 ;  /* 0x0000000000007941 */ /* 0x000fea0003800200 */
.L_x_4068:
        /* <DEDUP_REMOVED lines=9> */
.L_x_4067:
        /* <DEDUP_REMOVED lines=27> */
.L_x_4076:
        /* <DEDUP_REMOVED lines=9> */
.L_x_23263:


//--------------------- .text._ZN2at6native29vectorized_elementwise_kernelILi8EZZZNS0_19signbit_kernel_cudaERNS_18TensorIteratorBaseEENKUlvE_clEvENKUlvE1_clEvEUliE_St5arrayIPcLm2EEEEviT0_T1_ --------------------------
	.section	.text._ZN2at6native29vectorized_elementwise_kernelILi8EZZZNS0_19signbit_kernel_cudaERNS_18TensorIteratorBaseEENKUlvE_clEvENKUlvE1_clEvEUliE_St5arrayIPcLm2EEEEviT0_T1_,"ax",@progbits
	.align	128
        .global         _ZN2at6native29vectorized_elementwise_kernelILi8EZZZNS0_19signbit_kernel_cudaERNS_18TensorIteratorBaseEENKUlvE_clEvENKUlvE1_clEvEUliE_St5arrayIPcLm2EEEEviT0_T1_
        .type           _ZN2at6native29vectorized_elementwise_kernelILi8EZZZNS0_19signbit_kernel_cudaERNS_18TensorIteratorBaseEENKUlvE_clEvENKUlvE1_clEvEUliE_St5arrayIPcLm2EEEEviT0_T1_,@function
        .size           _ZN2at6native29vectorized_elementwise_kernelILi8EZZZNS0_19signbit_kernel_cudaERNS_18TensorIteratorBaseEENKUlvE_clEvENKUlvE1_clEvEUliE_St5arrayIPcLm2EEEEviT0_T1_,(.L_x_23264 - _ZN2at6native29vectorized_elementwise_kernelILi8EZZZNS0_19signbit_kernel_cudaERNS_18TensorIteratorBaseEENKUlvE_clEvENKUlvE1_clEvEUliE_St5arrayIPcLm2EEEEviT0_T1_)
        .other          _ZN2at6native29vectorized_elementwise_kernelILi8EZZZNS0_19signbit_kernel_cudaERNS_18TensorIteratorBaseEENKUlvE_clEvENKUlvE1_clEvEUliE_St5arrayIPcLm2EEEEviT0_T1_,@"STO_CUDA_ENTRY STV_DEFAULT"
_ZN2at6native29vectorized_elementwise_kernelILi8EZZZNS0_19signbit_kernel_cudaERNS_18TensorIteratorBaseEENKUlvE_clEvENKUlvE1_clEvEUliE_St5arrayIPcLm2EEEEviT0_T1_:
.text._ZN2at6native29vectorized_elementwise_kernelILi8EZZZNS0_19signbit_kernel_cudaERNS_18TensorIteratorBaseEENKUlvE_clEvENKUlvE1_clEvEUliE_St5arrayIPcLm2EEEEviT0_T1_:
[----:B------:R-:W-:Y:S01]  /*0000*/  LDC R1, c[0x0][0x37c] ;  /* 0x0000df00ff017b82 */ /* 0x000fe20000000800 */
[----:B------:R-:W-:Y:S05]  /*0010*/  EXIT ;  /* 0x000000000000794d */ /* 0x000fea0003800000 */
.L_x_4077:
        /* <DEDUP_REMOVED lines=14> */
.L_x_23264:


//--------------------- .text._ZN2at6native18elementwise_kernelILi128ELi4EZNS0_15gpu_kernel_implIZZZNS0_19signbit_kernel_cudaERNS_18TensorIteratorBaseEENKUlvE_clEvENKUlvE0_clEvEUlaE_EEvS4_RKT_EUliE_EEviT1_ --------------------------
	.section	.text._ZN2at6native18elementwise_kernelILi128ELi4EZNS0_15gpu_kernel_implIZZZNS0_19signbit_kernel_cudaERNS_18TensorIteratorBaseEENKUlvE_clEvENKUlvE0_clEvEUlaE_EEvS4_RKT_EUliE_EEviT1_,"ax",@progbits
	.align	128
        .global         _ZN2at6native18elementwise_kernelILi128ELi4EZNS0_15gpu_kernel_implIZZZNS0_19signbit_kernel_cudaERNS_18TensorIteratorBaseEENKUlvE_clEvENKUlvE0_clEvEUlaE_EEvS4_RKT_EUliE_EEviT1_
        .type           _ZN2at6native18elementwise_kernelILi128ELi4EZNS0_15gpu_kernel_implIZZZNS0_19signbit_kernel_cudaERNS_18TensorIteratorBaseEENKUlvE_clEvENKUlvE0_clEvEUlaE_EEvS4_RKT_EUliE_EEviT1_,@function
        .size           _ZN2at6native18elementwise_kernelILi128ELi4EZNS0_15gpu_kernel_implIZZZNS0_19signbit_kernel_cudaERNS_18TensorIteratorBaseEENKUlvE_clEvENKUlvE0_clEvEUlaE_EEvS4_RKT_EUliE_EEviT1_,(.L_x_23265 - _ZN2at6native18elementwise_kernelILi128ELi4EZNS0_15gpu_kernel_implIZZZNS0_19signbit_kernel_cudaERNS_18TensorIteratorBaseEENKUlvE_clEvENKUlvE0_clEvEUlaE_EEvS4_RKT_EUliE_EEviT1_)
        .other          _ZN2at6native18elementwise_kernelILi128ELi4EZNS0_15gpu_kernel_implIZZZNS0_19signbit_kernel_cudaERNS_18TensorIteratorBaseEENKUlvE_clEvENKUlvE0_clEvEUlaE_EEvS4_RKT_EUliE_EEviT1_,@"STO_CUDA_ENTRY STV_DEFAULT"
_ZN2at6native18elementwise_kernelILi128ELi4EZNS0_15gpu_kernel_implIZZZNS0_19signbit_kernel_cudaERNS_18TensorIteratorBaseEENKUlvE_clEvENKUlvE0_clEvEUlaE_EEvS4_RKT_EUliE_EEviT1_:
.text._ZN2at6native18elementwise_kernelILi128ELi4EZNS0_15gpu_kernel_implIZZZNS0_19signbit_kernel_cudaERNS_18TensorIteratorBaseEENKUlvE_clEvENKUlvE0_clEvEUlaE_EEvS4_RKT_EUliE_EEviT1_:
        /* <DEDUP_REMOVED lines=319> */
.L_x_4080:
        /* <DEDUP_REMOVED lines=14> */
[----:B------:R0:W5:Y:S01]  /*14d0*/  LDG.E.U8 R0, desc[UR36][R2.64] ;  /* 0x0000002402007981 */ /* 0x000162000c1e1100 */
[----:B------:R-:W-:Y:S05]  /*14e0*/  BRA `(.L_x_4086) ;  /* 0x0000000c00547947 */ /* 0x000fea0003800000 */
.L_x_4084:
[----:B------:R0:W5:Y:S01]  /*14f0*/  LDG.E.U8 R0, desc[UR36][R2.64] ;  /* 0x0000002402007981 */ /* 0x000162000c1e1100 */
[----:B------:R-:W-:Y:S05]  /*1500*/  BRA `(.L_x_4086) ;  /* 0x0000000c004c7947 */ /* 0x000fea0003800000 */
.L_x_4083:
[----:B------:R-:W-:-:S09]  /*1510*/  UISETP.NE.AND UP0, UPT, UR4, 0x2, UPT ;  /* 0x000000020400788c */ /* 0x000fd2000bf05270 */
[----:B------:R-:W-:Y:S05]  /*1520*/  BRA.U !UP0, `(.L_x_4087) ;  /* 0x0000000108207547 */ /* 0x000fea000b800000 */
[----:B------:R-:W-:-:S09]  /*1530*/  UISETP.NE.AND UP0, UPT, UR4, 0x3, UPT ;  /* 0x000000030400788c */ /* 0x000fd2000bf05270 */
[----:B------:R-:W-:Y:S05]  /*1540*/  BRA.U !UP0, `(.L_x_4088) ;  /* 0x0000000108107547 */ /* 0x000fea000b800000 */
[----:B------:R-:W-:-:S09]  /*1550*/  UISETP.NE.AND UP0, UPT, UR4, 0x4, UPT ;  /* 0x000000040400788c */ /* 0x000fd2000bf05270 */
[----:B------:R-:W-:Y:S05]  /*1560*/  BRA.U UP0, `(.L_x_4085) ;  /* 0x0000000900b07547 */ /* 0x000fea000b800000 */
[----:B------:R0:W5:Y:S01]  /*1570*/  LDG.E.U8 R0, desc[UR36][R2.64] ;  /* 0x0000002402007981 */ /* 0x000162000c1e1100 */
[----:B------:R-:W-:Y:S05]  /*1580*/  BRA `(.L_x_4086) ;  /* 0x0000000c002c7947 */ /* 0x000fea0003800000 */
.L_x_4088:
[----:B------:R0:W5:Y:S01]  /*1590*/  LDG.E.U8 R0, desc[UR36][R2.64] ;  /* 0x0000002402007981 */ /* 0x000162000c1e1100 */
[----:B------:R-:W-:Y:S05]  /*15a0*/  BRA `(.L_x_4086) ;  /* 0x0000000c00247947 */ /* 0x000fea0003800000 */
.L_x_4087:
[----:B------:R0:W5:Y:S01]  /*15b0*/  LDG.E.U16 R0, desc[UR36][R2.64] ;  /* 0x0000002402007981 */ /* 0x000162000c1e1500 */
[----:B------:R-:W-:Y:S05]  /*15c0*/  BRA `(.L_x_4086) ;  /* 0x0000000c001c7947 */ /* 0x000fea0003800000 */
.L_x_4082:
        /* <DEDUP_REMOVED lines=9> */
.L_x_4090:
[----:B------:R-:W2:Y:S02]  /*1660*/  LDG.E.U16 R4, desc[UR36][R2.64] ;  /* 0x0000002402047981 */ /* 0x000ea4000c1e1500 */
[----:B--2---:R-:W-:-:S06]  /*1670*/  HADD2.F32 R4, -RZ, R4.H0_H0 ;  /* 0x20000004ff047230 */ /* 0x004fcc0000004100 */
[----:B------:R-:W0:Y:S02]  /*1680*/  F2I.FTZ.TRUNC.NTZ R4, R4 ;  /* 0x0000000400047305 */ /* 0x000e24000021f100 */
[----:B0-----:R-:W-:Y:S01]  /*1690*/  PRMT R0, R4, 0x7610, R0 ;  /* 0x0000761004007816 */ /* 0x001fe20000000000 */
[----:B------:R-:W-:Y:S06]  /*16a0*/  BRA `(.L_x_4086) ;  /* 0x0000000800e47947 */ /* 0x000fec0003800000 */
.L_x_4089:
        /* <DEDUP_REMOVED lines=9> */
.L_x_4092:
[----:B------:R-:W2:Y:S02]  /*1740*/  LDG.E.U16 R2, desc[UR36][R2.64] ;  /* 0x0000002402027981 */ /* 0x000ea4000c1e1500 */
[----:B--2---:R-:W-:-:S06]  /*1750*/  HADD2.F32 R4, -RZ, R2.H0_H0 ;  /* 0x20000002ff047230 */ /* 0x004fcc0000004100 */
[----:B------:R-:W0:Y:S02]  /*1760*/  F2I.FTZ.TRUNC.NTZ R4, R4 ;  /* 0x0000000400047305 */ /* 0x000e24000021f100 */
[----:B0-----:R-:W-:Y:S01]  /*1770*/  PRMT R0, R4, 0x7610, R0 ;  /* 0x0000761004007816 */ /* 0x001fe20000000000 */
[----:B------:R-:W-:Y:S06]  /*1780*/  BRA `(.L_x_4086) ;  /* 0x0000000800ac7947 */ /* 0x000fec0003800000 */
.L_x_4091:
[----:B------:R-:W2:Y:S02]  /*1790*/  LDG.E.64 R2, desc[UR36][R2.64] ;  /* 0x0000002402027981 */ /* 0x000ea4000c1e1b00 */
[----:B--2---:R0:W1:Y:S02]  /*17a0*/  F2I.F64.TRUNC R0, R2 ;  /* 0x0000000200007311 */ /* 0x004064000030d100 */
[----:B01----:R-:W-:Y:S05]  /*17b0*/  BRA `(.L_x_4086) ;  /* 0x0000000800a07947 */ /* 0x003fea0003800000 */
.L_x_4081:
        /* <DEDUP_REMOVED lines=12> */
.L_x_4095:
[----:B------:R-:W2:Y:S02]  /*1880*/  LDG.E.64 R2, desc[UR36][R2.64] ;  /* 0x0000002402027981 */ /* 0x000ea4000c1e1b00 */
[----:B--2---:R3:W4:Y:S02]  /*1890*/  F2I.F64.TRUNC R0, R2 ;  /* 0x0000000200007311 */ /* 0x004724000030d100 */
[----:B---34-:R-:W-:Y:S05]  /*18a0*/  BRA `(.L_x_4086) ;  /* 0x0000000800647947 */ /* 0x018fea0003800000 */
.L_x_4094:
        /* <DEDUP_REMOVED lines=27> */
.L_x_4097:
        /* <DEDUP_REMOVED lines=14> */
.L_x_4096:
[----:B------:R-:W2:Y:S02]  /*1b40*/  LDG.E.U16 R4, desc[UR36][R2.64] ;  /* 0x0000002402047981 */ /* 0x000ea4000c1e1500 */
[----:B--2---:R-:W-:-:S06]  /*1b50*/  SHF.L.U32 R4, R4, 0x10, RZ ;  /* 0x0000001004047819 */ /* 0x004fcc00000006ff */
[----:B------:R-:W0:Y:S02]  /*1b60*/  F2I.FTZ.TRUNC.NTZ R4, R4 ;  /* 0x0000000400047305 */ /* 0x000e24000021f100 */
[----:B0-----:R-:W-:Y:S01]  /*1b70*/  PRMT R0, R4, 0x7610, R0 ;  /* 0x0000761004007816 */ /* 0x001fe20000000000 */
[----:B------:R-:W-:Y:S06]  /*1b80*/  BRA `(.L_x_4086) ;  /* 0x0000000400ac7947 */ /* 0x000fec0003800000 */
.L_x_4093:
        /* <DEDUP_REMOVED lines=10> */
.L_x_4100:
        /* <DEDUP_REMOVED lines=21> */
.L_x_4104:
[----:B------:R-:W-:Y:S05]  /*1d80*/  BSYNC.RECONVERGENT B1 ;  /* 0x0000000000017941 */ /* 0x000fea0003800200 */
.L_x_4103:
[----:B------:R-:W-:Y:S01]  /*1d90*/  IMAD.SHL.U32 R0, R0, 0x100000, RZ ;  /* 0x0010000000007824 */ /* 0x000fe200078e00ff */
[----:B------:R-:W-:-:S04]  /*1da0*/  LEA R2, R2, 0x3b800000, 0x17 ;  /* 0x3b80000002027811 */ /* 0x000fc800078eb8ff */
[----:B------:R-:W-:-:S07]  /*1db0*/  LOP3.LUT R4, R2, R0, R7, 0xfe, !PT ;  /* 0x0000000002047212 */ /* 0x000fce00078efe07 */
.L_x_4102:
[----:B------:R-:W-:Y:S05]  /*1dc0*/  BSYNC.RECONVERGENT B0 ;  /* 0x0000000000007941 */ /* 0x000fea0003800200 */
.L_x_4101:
[----:B------:R-:W0:Y:S02]  /*1dd0*/  F2I.FTZ.TRUNC.NTZ R4, R4 ;  /* 0x0000000400047305 */ /* 0x000e24000021f100 */
[----:B0-----:R-:W-:Y:S01]  /*1de0*/  PRMT R0, R4, 0x7610, R0 ;  /* 0x0000761004007816 */ /* 0x001fe20000000000 */
[----:B------:R-:W-:Y:S06]  /*1df0*/  BRA `(.L_x_4086) ;  /* 0x0000000400107947 */ /* 0x000fec0003800000 */
.L_x_4099:
        /* <DEDUP_REMOVED lines=21> */
.L_x_4108:
[----:B------:R-:W-:Y:S05]  /*1f50*/  BSYNC.RECONVERGENT B1 ;  /* 0x0000000000017941 */ /* 0x000fea0003800200 */
.L_x_4107:
[----:B------:R-:W-:Y:S01]  /*1f60*/  IMAD.SHL.U32 R0, R0, 0x200000, RZ ;  /* 0x0020000000007824 */ /* 0x000fe200078e00ff */
[----:B------:R-:W-:-:S04]  /*1f70*/  LEA R2, R2, 0x37800000, 0x17 ;  /* 0x3780000002027811 */ /* 0x000fc800078eb8ff */
[----:B------:R-:W-:-:S07]  /*1f80*/  LOP3.LUT R4, R2, R0, R7, 0xfe, !PT ;  /* 0x0000000002047212 */ /* 0x000fce00078efe07 */
.L_x_4106:
[----:B------:R-:W-:Y:S05]  /*1f90*/  BSYNC.RECONVERGENT B0 ;  /* 0x0000000000007941 */ /* 0x000fea0003800200 */
.L_x_4105:
[----:B------:R-:W0:Y:S02]  /*1fa0*/  F2I.FTZ.TRUNC.NTZ R4, R4 ;  /* 0x0000000400047305 */ /* 0x000e24000021f100 */
[----:B0-----:R-:W-:Y:S01]  /*1fb0*/  PRMT R0, R4, 0x7610, R0 ;  /* 0x0000761004007816 */ /* 0x001fe20000000000 */
[----:B------:R-:W-:Y:S06]  /*1fc0*/  BRA `(.L_x_4086) ;  /* 0x00000000009c7947 */ /* 0x000fec0003800000 */
.L_x_4098:
[----:B------:R-:W-:-:S09]  /*1fd0*/  UISETP.NE.AND UP0, UPT, UR4, 0x1c, UPT ;  /* 0x0000001c0400788c */ /* 0x000fd2000bf05270 */
[----:B------:R-:W-:Y:S05]  /*1fe0*/  BRA.U !UP0, `(.L_x_4109) ;  /* 0x0000000108907547 */ /* 0x000fea000b800000 */
[----:B------:R-:W-:-:S09]  /*1ff0*/  UISETP.NE.AND UP0, UPT, UR4, 0x1d, UPT ;  /* 0x0000001d0400788c */ /* 0x000fd2000bf05270 */
[----:B------:R-:W-:Y:S05]  /*2000*/  BRA.U !UP0, `(.L_x_4110) ;  /* 0x0000000108807547 */ /* 0x000fea000b800000 */
[----:B------:R-:W-:-:S09]  /*2010*/  UISETP.NE.AND UP0, UPT, UR4, 0x2c, UPT ;  /* 0x0000002c0400788c */ /* 0x000fd2000bf05270 */
[----:B------:R-:W-:Y:S05]  /*2020*/  BRA.U !UP0, `(.L_x_4111) ;  /* 0x0000000108487547 */ /* 0x000fea000b800000 */
.L_x_4085:
        /* <DEDUP_REMOVED lines=16> */
.L_x_4112:
[----:B------:R-:W-:Y:S01]  /*2130*/  PRMT R0, RZ, 0x7610, R0 ;  /* 0x00007610ff007816 */ /* 0x000fe20000000000 */
[----:B------:R-:W-:Y:S06]  /*2140*/  BRA `(.L_x_4086) ;  /* 0x00000000003c7947 */ /* 0x000fec0003800000 */
.L_x_4111:
        /* <DEDUP_REMOVED lines=8> */
.L_x_4114:
[----:B------:R-:W-:Y:S05]  /*21d0*/  BSYNC.RECONVERGENT B0 ;  /* 0x0000000000007941 */ /* 0x000fea0003800200 */
.L_x_4113:
[----:B------:R-:W0:Y:S02]  /*21e0*/  F2I.FTZ.TRUNC.NTZ R4, R4 ;  /* 0x0000000400047305 */ /* 0x000e24000021f100 */
[----:B0-----:R-:W-:Y:S01]  /*21f0*/  PRMT R0, R4, 0x7610, R0 ;  /* 0x0000761004007816 */ /* 0x001fe20000000000 */
[----:B------:R-:W-:Y:S06]  /*2200*/  BRA `(.L_x_4086) ;  /* 0x00000000000c7947 */ /* 0x000fec0003800000 */
.L_x_4110:
[----:B------:R2:W5:Y:S01]  /*2210*/  LDG.E.U8 R0, desc[UR36][R2.64] ;  /* 0x0000002402007981 */ /* 0x000562000c1e1100 */
[----:B------:R-:W-:Y:S05]  /*2220*/  BRA `(.L_x_4086) ;  /* 0x0000000000047947 */ /* 0x000fea0003800000 */
.L_x_4109:
[----:B------:R1:W5:Y:S02]  /*2230*/  LDG.E.U8 R0, desc[UR36][R2.64] ;  /* 0x0000002402007981 */ /* 0x000364000c1e1100 */
.L_x_4086:
        /* <DEDUP_REMOVED lines=19> */
.L_x_4119:
[----:B------:R3:W-:Y:S01]  /*2370*/  STG.E.U8 desc[UR36][R2.64], R9 ;  /* 0x0000000902007986 */ /* 0x0007e2000c101124 */
[----:B------:R-:W-:Y:S05]  /*2380*/  BRA `(.L_x_4121) ;  /* 0x0000000c00107947 */ /* 0x000fea0003800000 */
.L_x_4118:
        /* <DEDUP_REMOVED lines=10> */
.L_x_4123:
[----:B------:R1:W-:Y:S01]  /*2430*/  STG.E desc[UR36][R2.64], R9 ;  /* 0x0000000902007986 */ /* 0x0003e2000c101924 */
[----:B------:R-:W-:Y:S05]  /*2440*/  BRA `(.L_x_4121) ;  /* 0x0000000800e07947 */ /* 0x000fea0003800000 */
.L_x_4122:
[----:B------:R2:W-:Y:S01]  /*2450*/  STG.E.U16 desc[UR36][R2.64], R9 ;  /* 0x0000000902007986 */ /* 0x0005e2000c101524 */
[----:B------:R-:W-:Y:S05]  /*2460*/  BRA `(.L_x_4121) ;  /* 0x0000000800d87947 */ /* 0x000fea0003800000 */
.L_x_4117:
        /* <DEDUP_REMOVED lines=9> */
.L_x_4125:
[----:B------:R-:W0:Y:S02]  /*2500*/  I2F.U16 R0, R9 ;  /* 0x0000000900007306 */ /* 0x000e240000101000 */
[----:B0-----:R-:W-:-:S05]  /*2510*/  F2FP.F16.F32.PACK_AB R0, RZ, R0 ;  /* 0x00000000ff00723e */ /* 0x001fca00000000ff */
[----:B------:R0:W-:Y:S01]  /*2520*/  STG.E.U16 desc[UR36][R2.64], R0 ;  /* 0x0000000002007986 */ /* 0x0001e2000c101524 */
[----:B------:R-:W-:Y:S05]  /*2530*/  BRA `(.L_x_4121) ;  /* 0x0000000800a47947 */ /* 0x000fea0003800000 */
.L_x_4124:
        /* <DEDUP_REMOVED lines=10> */
.L_x_4127:
[----:B------:R-:W0:Y:S02]  /*25e0*/  I2F.U16 R9, R9 ;  /* 0x0000000900097306 */ /* 0x000e240000101000 */
[----:B0-----:R-:W-:-:S04]  /*25f0*/  F2FP.F16.F32.PACK_AB R5, RZ, R9 ;  /* 0x00000009ff05723e */ /* 0x001fc800000000ff */
[----:B------:R-:W-:-:S05]  /*2600*/  PRMT R5, R5, 0x5410, RZ ;  /* 0x0000541005057816 */ /* 0x000fca00000000ff */
[----:B------:R0:W-:Y:S01]  /*2610*/  STG.E desc[UR36][R2.64], R5 ;  /* 0x0000000502007986 */ /* 0x0001e2000c101924 */
[----:B------:R-:W-:Y:S05]  /*2620*/  BRA `(.L_x_4121) ;  /* 0x0000000800687947 */ /* 0x000fea0003800000 */
.L_x_4126:
[----:B------:R-:W0:Y:S02]  /*2630*/  I2F.F64.U16 R4, R9 ;  /* 0x0000000900047312 */ /* 0x000e240000101800 */
[----:B0-----:R0:W-:Y:S01]  /*2640*/  STG.E.64 desc[UR36][R2.64], R4 ;  /* 0x0000000402007986 */ /* 0x0011e2000c101b24 */
[----:B------:R-:W-:Y:S05]  /*2650*/  BRA `(.L_x_4121) ;  /* 0x00000008005c7947 */ /* 0x000fea0003800000 */
.L_x_4116:
        /* <DEDUP_REMOVED lines=10> */
.L_x_4130:
[----:B------:R-:W-:Y:S01]  /*2700*/  CS2R R6, SRZ ;  /* 0x0000000000067805 */ /* 0x000fe2000001ff00 */
[----:B------:R-:W0:Y:S04]  /*2710*/  I2F.F64.U16 R4, R9 ;  /* 0x0000000900047312 */ /* 0x000e280000101800 */
[----:B0-----:R0:W-:Y:S01]  /*2720*/  STG.E.128 desc[UR36][R2.64], R4 ;  /* 0x0000000402007986 */ /* 0x0011e2000c101d24 */
[----:B------:R-:W-:Y:S05]  /*2730*/  BRA `(.L_x_4121) ;  /* 0x0000000800247947 */ /* 0x000fea0003800000 */
.L_x_4129:
        /* <DEDUP_REMOVED lines=17> */
.L_x_4134:
[----:B------:R-:W-:Y:S05]  /*2850*/  BSYNC.RECONVERGENT B0 ;  /* 0x0000000000007941 */ /* 0x000fea0003800200 */
.L_x_4133:
[----:B------:R0:W-:Y:S01]  /*2860*/  STG.E.U8 desc[UR36][R2.64], R5 ;  /* 0x0000000502007986 */ /* 0x0001e2000c101124 */
[----:B------:R-:W-:Y:S05]  /*2870*/  BRA `(.L_x_4121) ;  /* 0x0000000400d47947 */ /* 0x000fea0003800000 */
.L_x_4132:
        /* <DEDUP_REMOVED lines=17> */
.L_x_4131:
[----:B------:R-:W0:Y:S02]  /*2990*/  I2F.U16 R0, R9 ;  /* 0x0000000900007306 */ /* 0x000e240000101000 */
[----:B0-----:R-:W-:-:S05]  /*29a0*/  F2FP.BF16.F32.PACK_AB R0, RZ, R0 ;  /* 0x00000000ff00723e */ /* 0x001fca00000010ff */
[----:B------:R0:W-:Y:S01]  /*29b0*/  STG.E.U16 desc[UR36][R2.64], R0 ;  /* 0x0000000002007986 */ /* 0x0001e2000c101524 */
[----:B------:R-:W-:Y:S05]  /*29c0*/  BRA `(.L_x_4121) ;  /* 0x0000000400807947 */ /* 0x000fea0003800000 */
.L_x_4128:
        /* <DEDUP_REMOVED lines=10> */
.L_x_4137:
        /* <DEDUP_REMOVED lines=12> */
.L_x_4140:
[----:B------:R-:W-:-:S04]  /*2b30*/  SHF.R.U32.HI R0, RZ, 0x14, R9 ;  /* 0x00000014ff007819 */ /* 0x000fc80000011609 */
[----:B------:R-:W-:-:S04]  /*2b40*/  LOP3.LUT R0, R0, 0x1, RZ, 0xc0, !PT ;  /* 0x0000000100007812 */ /* 0x000fc800078ec0ff */
[----:B------:R-:W-:-:S04]  /*2b50*/  IADD3 R0, PT, PT, R9, 0x487ffff, R0 ;  /* 0x0487ffff09007810 */ /* 0x000fc80007ffe000 */
[----:B------:R-:W-:-:S04]  /*2b60*/  SHF.R.U32.HI R0, RZ, 0x14, R0 ;  /* 0x00000014ff007819 */ /* 0x000fc80000011600 */
[----:B------:R-:W-:-:S07]  /*2b70*/  LOP3.LUT R4, R0, 0xff, RZ, 0xc0, !PT ;  /* 0x000000ff00047812 */ /* 0x000fce00078ec0ff */
.L_x_4141:
[----:B------:R-:W-:-:S07]  /*2b80*/  PRMT R0, R4, 0x7610, R0 ;  /* 0x0000761004007816 */ /* 0x000fce0000000000 */
.L_x_4139:
[----:B------:R-:W-:Y:S05]  /*2b90*/  BSYNC.RECONVERGENT B0 ;  /* 0x0000000000007941 */ /* 0x000fea0003800200 */
.L_x_4138:
[----:B------:R0:W-:Y:S01]  /*2ba0*/  STG.E.U8 desc[UR36][R2.64], R0 ;  /* 0x0000000002007986 */ /* 0x0001e2000c101124 */
[----:B------:R-:W-:Y:S05]  /*2bb0*/  BRA `(.L_x_4121) ;  /* 0x0000000400047947 */ /* 0x000fea0003800000 */
.L_x_4136:
        /* <DEDUP_REMOVED lines=13> */
.L_x_4144:
[----:B------:R-:W-:-:S04]  /*2c90*/  SHF.R.U32.HI R0, RZ, 0x15, R5 ;  /* 0x00000015ff007819 */ /* 0x000fc80000011605 */
[----:B------:R-:W-:-:S04]  /*2ca0*/  LOP3.LUT R0, R0, 0x1, RZ, 0xc0, !PT ;  /* 0x0000000100007812 */ /* 0x000fc800078ec0ff */
[----:B------:R-:W-:-:S04]  /*2cb0*/  IADD3 R0, PT, PT, R5, 0x88fffff, R0 ;  /* 0x088fffff05007810 */ /* 0x000fc80007ffe000 */
[----:B------:R-:W-:-:S04]  /*2cc0*/  SHF.R.U32.HI R0, RZ, 0x15, R0 ;  /* 0x00000015ff007819 */ /* 0x000fc80000011600 */
[----:B------:R-:W-:-:S07]  /*2cd0*/  LOP3.LUT R5, R0, 0xff, RZ, 0xc0, !PT ;  /* 0x000000ff00057812 */ /* 0x000fce00078ec0ff */
.L_x_4145:
[----:B------:R-:W-:-:S07]  /*2ce0*/  PRMT R0, R5, 0x7610, R0 ;  /* 0x0000761005007816 */ /* 0x000fce0000000000 */
.L_x_4143:
[----:B------:R-:W-:Y:S05]  /*2cf0*/  BSYNC.RECONVERGENT B0 ;  /* 0x0000000000007941 */ /* 0x000fea0003800200 */
.L_x_4142:
[----:B------:R0:W-:Y:S01]  /*2d00*/  STG.E.U8 desc[UR36][R2.64], R0 ;  /* 0x0000000002007986 */ /* 0x0001e2000c101124 */
[----:B------:R-:W-:Y:S05]  /*2d10*/  BRA `(.L_x_4121) ;  /* 0x0000000000ac7947 */ /* 0x000fea0003800000 */
.L_x_4135:
[----:B------:R-:W-:-:S09]  /*2d20*/  UISETP.NE.AND UP0, UPT, UR4, 0x1c, UPT ;  /* 0x0000001c0400788c */ /* 0x000fd2000bf05270 */
[----:B------:R-:W-:Y:S05]  /*2d30*/  BRA.U !UP0, `(.L_x_4146) ;  /* 0x0000000108a07547 */ /* 0x000fea000b800000 */
[----:B------:R-:W-:-:S09]  /*2d40*/  UISETP.NE.AND UP0, UPT, UR4, 0x1d, UPT ;  /* 0x0000001d0400788c */ /* 0x000fd2000bf05270 */
[----:B------:R-:W-:Y:S05]  /*2d50*/  BRA.U !UP0, `(.L_x_4147) ;  /* 0x0000000108887547 */ /* 0x000fea000b800000 */
[----:B------:R-:W-:-:S09]  /*2d60*/  UISETP.NE.AND UP0, UPT, UR4, 0x2c, UPT ;  /* 0x0000002c0400788c */ /* 0x000fd2000bf05270 */
[----:B------:R-:W-:Y:S05]  /*2d70*/  BRA.U !UP0, `(.L_x_4148) ;  /* 0x0000000108447547 */ /* 0x000fea000b800000 */
.L_x_4120:
        /* <DEDUP_REMOVED lines=16> */
.L_x_4149:
[----:B------:R-:W-:Y:S05]  /*2e80*/  BRA `(.L_x_4121) ;  /* 0x0000000000507947 */ /* 0x000fea0003800000 */
.L_x_4148:
        /* <DEDUP_REMOVED lines=15> */
.L_x_4147:
[----:B------:R-:W-:Y:S01]  /*2f80*/  LOP3.LUT R4, R9, 0xffff, RZ, 0xc0, !PT ;  /* 0x0000ffff09047812 */ /* 0x000fe200078ec0ff */
[----:B------:R-:W-:-:S05]  /*2f90*/  HFMA2 R5, -RZ, RZ, 0, 0 ;  /* 0x00000000ff057431 */ /* 0x000fca00000001ff */
[----:B------:R0:W-:Y:S01]  /*2fa0*/  STG.E.64 desc[UR36][R2.64], R4 ;  /* 0x0000000402007986 */ /* 0x0001e2000c101b24 */
[----:B------:R-:W-:Y:S05]  /*2fb0*/  BRA `(.L_x_4121) ;  /* 0x0000000000047947 */ /* 0x000fea0003800000 */
.L_x_4146:
[----:B------:R0:W-:Y:S02]  /*2fc0*/  STG.E desc[UR36][R2.64], R9 ;  /* 0x0000000902007986 */ /* 0x0001e4000c101924 */
.L_x_4121:
[----:B------:R-:W-:Y:S05]  /*2fd0*/  BSYNC.RECONVERGENT B6 ;  /* 0x0000000000067941 */ /* 0x000fea0003800200 */
.L_x_4115:
[----:B------:R-:W-:-:S07]  /*2fe0*/  VIADD R17, R17, 0x80 ;  /* 0x0000008011117836 */ /* 0x000fce0000000000 */
.L_x_4079:
[----:B------:R-:W-:Y:S05]  /*2ff0*/  BSYNC.RECONVERGENT B7 ;  /* 0x0000000000077941 */ /* 0x000fea0003800200 */
.L_x_4078:
        /* <DEDUP_REMOVED lines=307> */
.L_x_4152:
        /* <DEDUP_REMOVED lines=16> */
.L_x_4156:
[----:B------:R0:W5:Y:S01]  /*4430*/  LDG.E.U8 R0, desc[UR36][R2.64] ;  /* 0x0000002402007981 */ /* 0x000162000c1e1100 */
[----:B------:R-:W-:Y:S05]  /*4440*/  BRA `(.L_x_4158) ;  /* 0x0000000c004c7947 */ /* 0x000fea0003800000 */
.L_x_4155:
        /* <DEDUP_REMOVED lines=8> */
.L_x_4160:
[----:B------:R0:W5:Y:S01]  /*44d0*/  LDG.E.U8 R0, desc[UR36][R2.64] ;  /* 0x0000002402007981 */ /* 0x000162000c1e1100 */
[----:B------:R-:W-:Y:S05]  /*44e0*/  BRA `(.L_x_4158) ;  /* 0x0000000c00247947 */ /* 0x000fea0003800000 */
.L_x_4159:
[----:B------:R0:W5:Y:S01]  /*44f0*/  LDG.E.U16 R0, desc[UR36][R2.64] ;  /* 0x0000002402007981 */ /* 0x000162000c1e1500 */
[----:B------:R-:W-:Y:S05]  /*4500*/  BRA `(.L_x_4158) ;  /* 0x0000000c001c7947 */ /* 0x000fea0003800000 */
.L_x_4154:
        /* <DEDUP_REMOVED lines=9> */
.L_x_4162:
[----:B------:R-:W2:Y:S02]  /*45a0*/  LDG.E.U16 R4, desc[UR36][R2.64] ;  /* 0x0000002402047981 */ /* 0x000ea4000c1e1500 */
[----:B--2---:R-:W-:-:S06]  /*45b0*/  HADD2.F32 R4, -RZ, R4.H0_H0 ;  /* 0x20000004ff047230 */ /* 0x004fcc0000004100 */
[----:B------:R-:W0:Y:S02]  /*45c0*/  F2I.FTZ.TRUNC.NTZ R4, R4 ;  /* 0x0000000400047305 */ /* 0x000e24000021f100 */
[----:B0-----:R-:W-:Y:S01]  /*45d0*/  PRMT R0, R4, 0x7610, R0 ;  /* 0x0000761004007816 */ /* 0x001fe20000000000 */
[----:B------:R-:W-:Y:S06]  /*45e0*/  BRA `(.L_x_4158) ;  /* 0x0000000800e47947 */ /* 0x000fec0003800000 */
.L_x_4161:
        /* <DEDUP_REMOVED lines=9> */
.L_x_4164:
[----:B------:R-:W2:Y:S02]  /*4680*/  LDG.E.U16 R2, desc[UR36][R2.64] ;  /* 0x0000002402027981 */ /* 0x000ea4000c1e1500 */
[----:B--2---:R-:W-:-:S06]  /*4690*/  HADD2.F32 R4, -RZ, R2.H0_H0 ;  /* 0x20000002ff047230 */ /* 0x004fcc0000004100 */
[----:B------:R-:W0:Y:S02]  /*46a0*/  F2I.FTZ.TRUNC.NTZ R4, R4 ;  /* 0x0000000400047305 */ /* 0x000e24000021f100 */
[----:B0-----:R-:W-:Y:S01]  /*46b0*/  PRMT R0, R4, 0x7610, R0 ;  /* 0x0000761004007816 */ /* 0x001fe20000000000 */
[----:B------:R-:W-:Y:S06]  /*46c0*/  BRA `(.L_x_4158) ;  /* 0x0000000800ac7947 */ /* 0x000fec0003800000 */
.L_x_4163:
[----:B------:R-:W2:Y:S02]  /*46d0*/  LDG.E.64 R2, desc[UR36][R2.64] ;  /* 0x0000002402027981 */ /* 0x000ea4000c1e1b00 */
[----:B--2---:R0:W1:Y:S02]  /*46e0*/  F2I.F64.TRUNC R0, R2 ;  /* 0x0000000200007311 */ /* 0x004064000030d100 */
[----:B01----:R-:W-:Y:S05]  /*46f0*/  BRA `(.L_x_4158) ;  /* 0x0000000800a07947 */ /* 0x003fea0003800000 */
.L_x_4153:
        /* <DEDUP_REMOVED lines=12> */
.L_x_4167:
[----:B------:R-:W2:Y:S02]  /*47c0*/  LDG.E.64 R2, desc[UR36][R2.64] ;  /* 0x0000002402027981 */ /* 0x000ea4000c1e1b00 */
[----:B--2---:R3:W4:Y:S02]  /*47d0*/  F2I.F64.TRUNC R0, R2 ;  /* 0x0000000200007311 */ /* 0x004724000030d100 */
[----:B---34-:R-:W-:Y:S05]  /*47e0*/  BRA `(.L_x_4158) ;  /* 0x0000000800647947 */ /* 0x018fea0003800000 */
.L_x_4166:
        /* <DEDUP_REMOVED lines=27> */
.L_x_4169:
        /* <DEDUP_REMOVED lines=14> */
.L_x_4168:
[----:B------:R-:W2:Y:S02]  /*4a80*/  LDG.E.U16 R4, desc[UR36][R2.64] ;  /* 0x0000002402047981 */ /* 0x000ea4000c1e1500 */
[----:B--2---:R-:W-:-:S06]  /*4a90*/  IMAD.U32 R4, R4, 0x10000, RZ ;  /* 0x0001000004047824 */ /* 0x004fcc00078e00ff */
[----:B------:R-:W0:Y:S02]  /*4aa0*/  F2I.FTZ.TRUNC.NTZ R4, R4 ;  /* 0x0000000400047305 */ /* 0x000e24000021f100 */
[----:B0-----:R-:W-:Y:S01]  /*4ab0*/  PRMT R0, R4, 0x7610, R0 ;  /* 0x0000761004007816 */ /* 0x001fe20000000000 */
[----:B------:R-:W-:Y:S06]  /*4ac0*/  BRA `(.L_x_4158) ;  /* 0x0000000400ac7947 */ /* 0x000fec0003800000 */
.L_x_4165:
        /* <DEDUP_REMOVED lines=10> */
.L_x_4172:
        /* <DEDUP_REMOVED lines=21> */
.L_x_4176:
[----:B------:R-:W-:Y:S05]  /*4cc0*/  BSYNC.RECONVERGENT B1 ;  /* 0x0000000000017941 */ /* 0x000fea0003800200 */
.L_x_4175:
[----:B------:R-:W-:Y:S02]  /*4cd0*/  SHF.L.U32 R0, R0, 0x14, RZ ;  /* 0x0000001400007819 */ /* 0x000fe400000006ff */
[----:B------:R-:W-:-:S04]  /*4ce0*/  LEA R2, R2, 0x3b800000, 0x17 ;  /* 0x3b80000002027811 */ /* 0x000fc800078eb8ff */
[----:B------:R-:W-:-:S07]  /*4cf0*/  LOP3.LUT R4, R2, R0, R7, 0xfe, !PT ;  /* 0x0000000002047212 */ /* 0x000fce00078efe07 */
.L_x_4174:
[----:B------:R-:W-:Y:S05]  /*4d00*/  BSYNC.RECONVERGENT B0 ;  /* 0x0000000000007941 */ /* 0x000fea0003800200 */
.L_x_4173:
[----:B------:R-:W0:Y:S02]  /*4d10*/  F2I.FTZ.TRUNC.NTZ R4, R4 ;  /* 0x0000000400047305 */ /* 0x000e24000021f100 */
[----:B0-----:R-:W-:Y:S01]  /*4d20*/  PRMT R0, R4, 0x7610, R0 ;  /* 0x0000761004007816 */ /* 0x001fe20000000000 */
[----:B------:R-:W-:Y:S06]  /*4d30*/  BRA `(.L_x_4158) ;  /* 0x0000000400107947 */ /* 0x000fec0003800000 */
.L_x_4171:
        /* <DEDUP_REMOVED lines=21> */
.L_x_4180:
[----:B------:R-:W-:Y:S05]  /*4e90*/  BSYNC.RECONVERGENT B1 ;  /* 0x0000000000017941 */ /* 0x000fea0003800200 */
.L_x_4179:
[----:B------:R-:W-:Y:S01]  /*4ea0*/  IMAD.SHL.U32 R0, R0, 0x200000, RZ ;  /* 0x0020000000007824 */ /* 0x000fe200078e00ff */
[----:B------:R-:W-:-:S04]  /*4eb0*/  LEA R2, R2, 0x37800000, 0x17 ;  /* 0x3780000002027811 */ /* 0x000fc800078eb8ff */
[----:B------:R-:W-:-:S07]  /*4ec0*/  LOP3.LUT R4, R2, R0, R7, 0xfe, !PT ;  /* 0x0000000002047212 */ /* 0x000fce00078efe07 */
.L_x_4178:
[----:B------:R-:W-:Y:S05]  /*4ed0*/  BSYNC.RECONVERGENT B0 ;  /* 0x0000000000007941 */ /* 0x000fea0003800200 */
.L_x_4177:
[----:B------:R-:W0:Y:S02]  /*4ee0*/  F2I.FTZ.TRUNC.NTZ R4, R4 ;  /* 0x0000000400047305 */ /* 0x000e24000021f100 */
[----:B0-----:R-:W-:Y:S01]  /*4ef0*/  PRMT R0, R4, 0x7610, R0 ;  /* 0x0000761004007816 */ /* 0x001fe20000000000 */
[----:B------:R-:W-:Y:S06]  /*4f00*/  BRA `(.L_x_4158) ;  /* 0x00000000009c7947 */ /* 0x000fec0003800000 */
.L_x_4170:
        /* <DEDUP_REMOVED lines=14> */
.L_x_4184:
[----:B------:R-:W-:Y:S05]  /*4ff0*/  BSYNC.RECONVERGENT B0 ;  /* 0x0000000000007941 */ /* 0x000fea0003800200 */
.L_x_4183:
[----:B------:R-:W0:Y:S02]  /*5000*/  F2I.FTZ.TRUNC.NTZ R4, R4 ;  /* 0x0000000400047305 */ /* 0x000e24000021f100 */
[----:B0-----:R-:W-:Y:S01]  /*5010*/  PRMT R0, R4, 0x7610, R0 ;  /* 0x0000761004007816 */ /* 0x001fe20000000000 */
[----:B------:R-:W-:Y:S06]  /*5020*/  BRA `(.L_x_4158) ;  /* 0x0000000000547947 */ /* 0x000fec0003800000 */
.L_x_4157:
        /* <DEDUP_REMOVED lines=16> */
.L_x_4185:
[----:B------:R-:W-:Y:S01]  /*5130*/  PRMT R0, RZ, 0x7610, R0 ;  /* 0x00007610ff007816 */ /* 0x000fe20000000000 */
[----:B------:R-:W-:Y:S06]  /*5140*/  BRA `(.L_x_4158) ;  /* 0x00000000000c7947 */ /* 0x000fec0003800000 */
.L_x_4182:
[----:B------:R1:W5:Y:S01]  /*5150*/  LDG.E.U8 R0, desc[UR36][R2.64] ;  /* 0x0000002402007981 */ /* 0x000362000c1e1100 */
[----:B------:R-:W-:Y:S05]  /*5160*/  BRA `(.L_x_4158) ;  /* 0x0000000000047947 */ /* 0x000fea0003800000 */
.L_x_4181:
[----:B------:R2:W5:Y:S02]  /*5170*/  LDG.E.U8 R0, desc[UR36][R2.64] ;  /* 0x0000002402007981 */ /* 0x000564000c1e1100 */
.L_x_4158:
[----:B------:R-:W0:Y:S01]  /*5180*/  LDCU.64 UR6, c[0x0][0x580] ;  /* 0x0000b000ff0677ac */ /* 0x000e220008000a00 */
[----:B-1--45:R-:W-:Y:S01]  /*5190*/  LOP3.LUT R0, R0, 0x80, RZ, 0xc0, !PT ;  /* 0x0000008000007812 */ /* 0x032fe200078ec0ff */
[----:B------:R-:W-:Y:S01]  /*51a0*/  BSSY.RECONVERGENT B6, `(.L_x_4186) ;  /* 0x00000d6000067945 */ /* 0x000fe20003800200 */
[----:B------:R-:W-:Y:S02]  /*51b0*/  UPRMT UR4, UR42, 0x9910, URZ ;  /* 0x000099102a047896 */ /* 0x000fe400080000ff */
[----:B------:R-:W-:Y:S02]  /*51c0*/  SHF.R.U32.HI R9, RZ, 0x7, R0 ;  /* 0x00000007ff097819 */ /* 0x000fe40000011600 */
        /* <DEDUP_REMOVED lines=14> */
.L_x_4190:
[----:B------:R0:W-:Y:S01]  /*52b0*/  STG.E.U8 desc[UR36][R2.64], R9 ;  /* 0x0000000902007986 */ /* 0x0001e2000c101124 */
[----:B------:R-:W-:Y:S05]  /*52c0*/  BRA `(.L_x_4192) ;  /* 0x0000000c000c7947 */ /* 0x000fea0003800000 */
.L_x_4189:
        /* <DEDUP_REMOVED lines=10> */
.L_x_4194:
[----:B------:R0:W-:Y:S01]  /*5370*/  STG.E desc[UR36][R2.64], R9 ;  /* 0x0000000902007986 */ /* 0x0001e2000c101924 */
[----:B------:R-:W-:Y:S05]  /*5380*/  BRA `(.L_x_4192) ;  /* 0x0000000800dc7947 */ /* 0x000fea0003800000 */
.L_x_4193:
[----:B------:R0:W-:Y:S01]  /*5390*/  STG.E.U16 desc[UR36][R2.64], R9 ;  /* 0x0000000902007986 */ /* 0x0001e2000c101524 */
[----:B------:R-:W-:Y:S05]  /*53a0*/  BRA `(.L_x_4192) ;  /* 0x0000000800d47947 */ /* 0x000fea0003800000 */
.L_x_4188:
        /* <DEDUP_REMOVED lines=9> */
.L_x_4196:
[----:B------:R-:W0:Y:S02]  /*5440*/  I2F.U16 R0, R9 ;  /* 0x0000000900007306 */ /* 0x000e240000101000 */
[----:B0-----:R-:W-:-:S05]  /*5450*/  F2FP.F16.F32.PACK_AB R0, RZ, R0 ;  /* 0x00000000ff00723e */ /* 0x001fca00000000ff */
[----:B------:R0:W-:Y:S01]  /*5460*/  STG.E.U16 desc[UR36][R2.64], R0 ;  /* 0x0000000002007986 */ /* 0x0001e2000c101524 */
[----:B------:R-:W-:Y:S05]  /*5470*/  BRA `(.L_x_4192) ;  /* 0x0000000800a07947 */ /* 0x000fea0003800000 */
.L_x_4195:
        /* <DEDUP_REMOVED lines=10> */
.L_x_4198:
[----:B------:R-:W0:Y:S02]  /*5520*/  I2F.U16 R9, R9 ;  /* 0x0000000900097306 */ /* 0x000e240000101000 */
[----:B0-----:R-:W-:-:S04]  /*5530*/  F2FP.F16.F32.PACK_AB R5, RZ, R9 ;  /* 0x00000009ff05723e */ /* 0x001fc800000000ff */
[----:B------:R-:W-:-:S05]  /*5540*/  PRMT R5, R5, 0x5410, RZ ;  /* 0x0000541005057816 */ /* 0x000fca00000000ff */
[----:B------:R0:W-:Y:S01]  /*5550*/  STG.E desc[UR36][R2.64], R5 ;  /* 0x0000000502007986 */ /* 0x0001e2000c101924 */
[----:B------:R-:W-:Y:S05]  /*5560*/  BRA `(.L_x_4192) ;  /* 0x0000000800647947 */ /* 0x000fea0003800000 */
.L_x_4197:
[----:B------:R-:W0:Y:S02]  /*5570*/  I2F.F64.U16 R4, R9 ;  /* 0x0000000900047312 */ /* 0x000e240000101800 */
[----:B0-----:R0:W-:Y:S01]  /*5580*/  STG.E.64 desc[UR36][R2.64], R4 ;  /* 0x0000000402007986 */ /* 0x0011e2000c101b24 */
[----:B------:R-:W-:Y:S05]  /*5590*/  BRA `(.L_x_4192) ;  /* 0x0000000800587947 */ /* 0x000fea0003800000 */
.L_x_4187:
        /* <DEDUP_REMOVED lines=12> */
.L_x_4202:
        /* <DEDUP_REMOVED lines=17> */
.L_x_4204:
[----:B------:R-:W-:Y:S05]  /*5770*/  BSYNC.RECONVERGENT B0 ;  /* 0x0000000000007941 */ /* 0x000fea0003800200 */
.L_x_4203:
[----:B------:R0:W-:Y:S01]  /*5780*/  STG.E.U8 desc[UR36][R2.64], R0 ;  /* 0x0000000002007986 */ /* 0x0001e2000c101124 */
[----:B------:R-:W-:Y:S05]  /*5790*/  BRA `(.L_x_4192) ;  /* 0x0000000400d87947 */ /* 0x000fea0003800000 */
.L_x_4201:
        /* <DEDUP_REMOVED lines=18> */
.L_x_4206:
[----:B------:R-:W-:Y:S05]  /*58c0*/  BSYNC.RECONVERGENT B0 ;  /* 0x0000000000007941 */ /* 0x000fea0003800200 */
.L_x_4205:
[----:B------:R0:W-:Y:S01]  /*58d0*/  STG.E.U8 desc[UR36][R2.64], R0 ;  /* 0x0000000002007986 */ /* 0x0001e2000c101124 */
[----:B------:R-:W-:Y:S05]  /*58e0*/  BRA `(.L_x_4192) ;  /* 0x0000000400847947 */ /* 0x000fea0003800000 */
.L_x_4200:
        /* <DEDUP_REMOVED lines=21> */
.L_x_4208:
[----:B------:R-:W-:Y:S01]  /*5a40*/  LOP3.LUT R4, R9, 0xffff, RZ, 0xc0, !PT ;  /* 0x0000ffff09047812 */ /* 0x000fe200078ec0ff */
[----:B------:R-:W-:-:S05]  /*5a50*/  HFMA2 R5, -RZ, RZ, 0, 0 ;  /* 0x00000000ff057431 */ /* 0x000fca00000001ff */
[----:B------:R0:W-:Y:S01]  /*5a60*/  STG.E.64 desc[UR36][R2.64], R4 ;  /* 0x0000000402007986 */ /* 0x0001e2000c101b24 */
[----:B------:R-:W-:Y:S05]  /*5a70*/  BRA `(.L_x_4192) ;  /* 0x0000000400207947 */ /* 0x000fea0003800000 */
.L_x_4207:
[----:B------:R0:W-:Y:S01]  /*5a80*/  STG.E desc[UR36][R2.64], R9 ;  /* 0x0000000902007986 */ /* 0x0001e2000c101924 */
[----:B------:R-:W-:Y:S05]  /*5a90*/  BRA `(.L_x_4192) ;  /* 0x0000000400187947 */ /* 0x000fea0003800000 */
.L_x_4199:
        /* <DEDUP_REMOVED lines=8> */
.L_x_4210:
[----:B------:R-:W-:Y:S01]  /*5b20*/  CS2R R6, SRZ ;  /* 0x0000000000067805 */ /* 0x000fe2000001ff00 */
[----:B------:R-:W0:Y:S04]  /*5b30*/  I2F.F64.U16 R4, R9 ;  /* 0x0000000900047312 */ /* 0x000e280000101800 */
[----:B0-----:R4:W-:Y:S01]  /*5b40*/  STG.E.128 desc[UR36][R2.64], R4 ;  /* 0x0000000402007986 */ /* 0x0019e2000c101d24 */
[----:B------:R-:W-:Y:S05]  /*5b50*/  BRA `(.L_x_4192) ;  /* 0x0000000000e87947 */ /* 0x000fea0003800000 */
.L_x_4209:
[----:B------:R-:W-:-:S09]  /*5b60*/  UISETP.NE.AND UP0, UPT, UR4, 0xf, UPT ;  /* 0x0000000f0400788c */ /* 0x000fd2000bf05270 */
[----:B------:R-:W-:Y:S05]  /*5b70*/  BRA.U !UP0, `(.L_x_4211) ;  /* 0x0000000108d47547 */ /* 0x000fea000b800000 */
[----:B------:R-:W-:-:S09]  /*5b80*/  UISETP.NE.AND UP0, UPT, UR4, 0x17, UPT ;  /* 0x000000170400788c */ /* 0x000fd2000bf05270 */
[----:B------:R-:W-:Y:S05]  /*5b90*/  BRA.U !UP0, `(.L_x_4212) ;  /* 0x0000000108847547 */ /* 0x000fea000b800000 */
[----:B------:R-:W-:-:S09]  /*5ba0*/  UISETP.NE.AND UP0, UPT, UR4, 0x18, UPT ;  /* 0x000000180400788c */ /* 0x000fd2000bf05270 */
[----:B------:R-:W-:Y:S05]  /*5bb0*/  BRA.U !UP0, `(.L_x_4213) ;  /* 0x0000000108447547 */ /* 0x000fea000b800000 */
.L_x_4191:
        /* <DEDUP_REMOVED lines=16> */
.L_x_4214:
[----:B------:R-:W-:Y:S05]  /*5cc0*/  BRA `(.L_x_4192) ;  /* 0x00000000008c7947 */ /* 0x000fea0003800000 */
.L_x_4213:
        /* <DEDUP_REMOVED lines=11> */
.L_x_4216:
[----:B------:R-:W-:Y:S05]  /*5d80*/  BSYNC.RECONVERGENT B0 ;  /* 0x0000000000007941 */ /* 0x000fea0003800200 */
.L_x_4215:
[----:B------:R3:W-:Y:S01]  /*5d90*/  STG.E.U8 desc[UR36][R2.64], R5 ;  /* 0x0000000502007986 */ /* 0x0007e2000c101124 */
[----:B------:R-:W-:Y:S05]  /*5da0*/  BRA `(.L_x_4192) ;  /* 0x0000000000547947 */ /* 0x000fea0003800000 */
.L_x_4212:
        /* <DEDUP_REMOVED lines=13> */
.L_x_4217:
[----:B------:R-:W-:Y:S02]  /*5e80*/  ISETP.GT.U32.AND P0, PT, R5, 0x7f800000, PT ;  /* 0x7f8000000500780c */ /* 0x000fe40003f04070 */
[----:B------:R-:W-:-:S04]  /*5e90*/  MOV R5, 0x7f ;  /* 0x0000007f00057802 */ /* 0x000fc80000000f00 */
[----:B------:R-:W-:-:S05]  /*5ea0*/  SEL R5, R5, 0x7c, P0 ;  /* 0x0000007c05057807 */ /* 0x000fca0000000000 */
[----:B------:R2:W-:Y:S01]  /*5eb0*/  STG.E.U8 desc[UR36][R2.64], R5 ;  /* 0x0000000502007986 */ /* 0x0005e2000c101124 */
[----:B------:R-:W-:Y:S05]  /*5ec0*/  BRA `(.L_x_4192) ;  /* 0x00000000000c7947 */ /* 0x000fea0003800000 */
.L_x_4211:
[----:B------:R-:W0:Y:S02]  /*5ed0*/  I2F.U16 R0, R9 ;  /* 0x0000000900007306 */ /* 0x000e240000101000 */
[----:B0-----:R-:W-:-:S05]  /*5ee0*/  F2FP.BF16.F32.PACK_AB R0, RZ, R0 ;  /* 0x00000000ff00723e */ /* 0x001fca00000010ff */
[----:B------:R0:W-:Y:S02]  /*5ef0*/  STG.E.U16 desc[UR36][R2.64], R0 ;  /* 0x0000000002007986 */ /* 0x0001e4000c101524 */
.L_x_4192:
[----:B------:R-:W-:Y:S05]  /*5f00*/  BSYNC.RECONVERGENT B6 ;  /* 0x0000000000067941 */ /* 0x000fea0003800200 */
.L_x_4186:
[----:B------:R-:W-:-:S07]  /*5f10*/  VIADD R17, R17, 0x80 ;  /* 0x0000008011117836 */ /* 0x000fce0000000000 */
.L_x_4151:
[----:B------:R-:W-:Y:S05]  /*5f20*/  BSYNC.RECONVERGENT B7 ;  /* 0x0000000000077941 */ /* 0x000fea0003800200 */
.L_x_4150:
        /* <DEDUP_REMOVED lines=307> */
.L_x_4220:
        /* <DEDUP_REMOVED lines=16> */
.L_x_4224:
[----:B------:R0:W5:Y:S01]  /*7360*/  LDG.E.U8 R0, desc[UR36][R2.64] ;  /* 0x0000002402007981 */ /* 0x000162000c1e1100 */
[----:B------:R-:W-:Y:S05]  /*7370*/  BRA `(.L_x_4226) ;  /* 0x0000000c004c7947 */ /* 0x000fea0003800000 */
.L_x_4223:
        /* <DEDUP_REMOVED lines=8> */
.L_x_4228:
[----:B------:R3:W5:Y:S01]  /*7400*/  LDG.E.U8 R0, desc[UR36][R2.64] ;  /* 0x0000002402007981 */ /* 0x000762000c1e1100 */
[----:B------:R-:W-:Y:S05]  /*7410*/  BRA `(.L_x_4226) ;  /* 0x0000000c00247947 */ /* 0x000fea0003800000 */
.L_x_4227:
[----:B------:R2:W5:Y:S01]  /*7420*/  LDG.E.U16 R0, desc[UR36][R2.64] ;  /* 0x0000002402007981 */ /* 0x000562000c1e1500 */
[----:B------:R-:W-:Y:S05]  /*7430*/  BRA `(.L_x_4226) ;  /* 0x0000000c001c7947 */ /* 0x000fea0003800000 */
.L_x_4222:
        /* <DEDUP_REMOVED lines=9> */
.L_x_4230:
[----:B------:R-:W2:Y:S02]  /*74d0*/  LDG.E.U16 R4, desc[UR36][R2.64] ;  /* 0x0000002402047981 */ /* 0x000ea4000c1e1500 */
[----:B--2---:R-:W-:-:S06]  /*74e0*/  HADD2.F32 R4, -RZ, R4.H0_H0 ;  /* 0x20000004ff047230 */ /* 0x004fcc0000004100 */
[----:B------:R-:W0:Y:S02]  /*74f0*/  F2I.FTZ.TRUNC.NTZ R4, R4 ;  /* 0x0000000400047305 */ /* 0x000e24000021f100 */
[----:B0-----:R-:W-:Y:S01]  /*7500*/  PRMT R0, R4, 0x7610, R0 ;  /* 0x0000761004007816 */ /* 0x001fe20000000000 */
[----:B------:R-:W-:Y:S06]  /*7510*/  BRA `(.L_x_4226) ;  /* 0x0000000800e47947 */ /* 0x000fec0003800000 */
.L_x_4229:
        /* <DEDUP_REMOVED lines=9> */
.L_x_4232:
[----:B------:R-:W2:Y:S02]  /*75b0*/  LDG.E.U16 R2, desc[UR36][R2.64] ;  /* 0x0000002402027981 */ /* 0x000ea4000c1e1500 */
[----:B--2---:R-:W-:-:S06]  /*75c0*/  HADD2.F32 R4, -RZ, R2.H0_H0 ;  /* 0x20000002ff047230 */ /* 0x004fcc0000004100 */
[----:B------:R-:W0:Y:S02]  /*75d0*/  F2I.FTZ.TRUNC.NTZ R4, R4 ;  /* 0x0000000400047305 */ /* 0x000e24000021f100 */
[----:B0-----:R-:W-:Y:S01]  /*75e0*/  PRMT R0, R4, 0x7610, R0 ;  /* 0x0000761004007816 */ /* 0x001fe20000000000 */
[----:B------:R-:W-:Y:S06]  /*75f0*/  BRA `(.L_x_4226) ;  /* 0x0000000800ac7947 */ /* 0x000fec0003800000 */
.L_x_4231:
[----:B------:R-:W2:Y:S02]  /*7600*/  LDG.E.64 R2, desc[UR36][R2.64] ;  /* 0x0000002402027981 */ /* 0x000ea4000c1e1b00 */
[----:B--2---:R0:W1:Y:S02]  /*7610*/  F2I.F64.TRUNC R0, R2 ;  /* 0x0000000200007311 */ /* 0x004064000030d100 */
[----:B01----:R-:W-:Y:S05]  /*7620*/  BRA `(.L_x_4226) ;  /* 0x0000000800a07947 */ /* 0x003fea0003800000 */
.L_x_4221:
        /* <DEDUP_REMOVED lines=12> */
.L_x_4235:
[----:B------:R-:W2:Y:S02]  /*76f0*/  LDG.E.64 R2, desc[UR36][R2.64] ;  /* 0x0000002402027981 */ /* 0x000ea4000c1e1b00 */
[----:B--2---:R0:W1:Y:S02]  /*7700*/  F2I.F64.TRUNC R0, R2 ;  /* 0x0000000200007311 */ /* 0x004064000030d100 */
[----:B01----:R-:W-:Y:S05]  /*7710*/  BRA `(.L_x_4226) ;  /* 0x0000000800647947 */ /* 0x003fea0003800000 */
.L_x_4234:
        /* <DEDUP_REMOVED lines=27> */
.L_x_4237:
        /* <DEDUP_REMOVED lines=14> */
.L_x_4236:
[----:B------:R-:W2:Y:S02]  /*79b0*/  LDG.E.U16 R4, desc[UR36][R2.64] ;  /* 0x0000002402047981 */ /* 0x000ea4000c1e1500 */
[----:B--2---:R-:W-:-:S06]  /*79c0*/  IMAD.U32 R4, R4, 0x10000, RZ ;  /* 0x0001000004047824 */ /* 0x004fcc00078e00ff */
[----:B------:R-:W0:Y:S02]  /*79d0*/  F2I.FTZ.TRUNC.NTZ R4, R4 ;  /* 0x0000000400047305 */ /* 0x000e24000021f100 */
[----:B0-----:R-:W-:Y:S01]  /*79e0*/  PRMT R0, R4, 0x7610, R0 ;  /* 0x0000761004007816 */ /* 0x001fe20000000000 */
[----:B------:R-:W-:Y:S06]  /*79f0*/  BRA `(.L_x_4226) ;  /* 0x0000000400ac7947 */ /* 0x000fec0003800000 */
.L_x_4233:
        /* <DEDUP_REMOVED lines=10> */
.L_x_4240:
        /* <DEDUP_REMOVED lines=21> */
.L_x_4244:
[----:B------:R-:W-:Y:S05]  /*7bf0*/  BSYNC.RECONVERGENT B1 ;  /* 0x0000000000017941 */ /* 0x000fea0003800200 */
.L_x_4243:
[----:B------:R-:W-:Y:S02]  /*7c00*/  SHF.L.U32 R0, R0, 0x14, RZ ;  /* 0x0000001400007819 */ /* 0x000fe400000006ff */
[----:B------:R-:W-:-:S04]  /*7c10*/  LEA R2, R2, 0x3b800000, 0x17 ;  /* 0x3b80000002027811 */ /* 0x000fc800078eb8ff */
[----:B------:R-:W-:-:S07]  /*7c20*/  LOP3.LUT R4, R2, R0, R7, 0xfe, !PT ;  /* 0x0000000002047212 */ /* 0x000fce00078efe07 */
.L_x_4242:
[----:B------:R-:W-:Y:S05]  /*7c30*/  BSYNC.RECONVERGENT B0 ;  /* 0x0000000000007941 */ /* 0x000fea0003800200 */
.L_x_4241:
[----:B------:R-:W0:Y:S02]  /*7c40*/  F2I.FTZ.TRUNC.NTZ R4, R4 ;  /* 0x0000000400047305 */ /* 0x000e24000021f100 */
[----:B0-----:R-:W-:Y:S01]  /*7c50*/  PRMT R0, R4, 0x7610, R0 ;  /* 0x0000761004007816 */ /* 0x001fe20000000000 */
[----:B------:R-:W-:Y:S06]  /*7c60*/  BRA `(.L_x_4226) ;  /* 0x0000000400107947 */ /* 0x000fec0003800000 */
.L_x_4239:
        /* <DEDUP_REMOVED lines=21> */
.L_x_4248:
[----:B------:R-:W-:Y:S05]  /*7dc0*/  BSYNC.RECONVERGENT B1 ;  /* 0x0000000000017941 */ /* 0x000fea0003800200 */
.L_x_4247:
[----:B------:R-:W-:Y:S01]  /*7dd0*/  IMAD.SHL.U32 R0, R0, 0x200000, RZ ;  /* 0x0020000000007824 */ /* 0x000fe200078e00ff */
[----:B------:R-:W-:-:S04]  /*7de0*/  LEA R2, R2, 0x37800000, 0x17 ;  /* 0x3780000002027811 */ /* 0x000fc800078eb8ff */
[----:B------:R-:W-:-:S07]  /*7df0*/  LOP3.LUT R4, R2, R0, R7, 0xfe, !PT ;  /* 0x0000000002047212 */ /* 0x000fce00078efe07 */
.L_x_4246:
[----:B------:R-:W-:Y:S05]  /*7e00*/  BSYNC.RECONVERGENT B0 ;  /* 0x0000000000007941 */ /* 0x000fea0003800200 */
.L_x_4245:
[----:B------:R-:W0:Y:S02]  /*7e10*/  F2I.FTZ.TRUNC.NTZ R4, R4 ;  /* 0x0000000400047305 */ /* 0x000e24000021f100 */
[----:B0-----:R-:W-:Y:S01]  /*7e20*/  PRMT R0, R4, 0x7610, R0 ;  /* 0x0000761004007816 */ /* 0x001fe20000000000 */
[----:B------:R-:W-:Y:S06]  /*7e30*/  BRA `(.L_x_4226) ;  /* 0x00000000009c7947 */ /* 0x000fec0003800000 */
.L_x_4238:
        /* <DEDUP_REMOVED lines=14> */
.L_x_4252:
[----:B------:R-:W-:Y:S05]  /*7f20*/  BSYNC.RECONVERGENT B0 ;  /* 0x0000000000007941 */ /* 0x000fea0003800200 */
.L_x_4251:
[----:B------:R-:W0:Y:S02]  /*7f30*/  F2I.FTZ.TRUNC.NTZ R4, R4 ;  /* 0x0000000400047305 */ /* 0x000e24000021f100 */
[----:B0-----:R-:W-:Y:S01]  /*7f40*/  PRMT R0, R4, 0x7610, R0 ;  /* 0x0000761004007816 */ /* 0x001fe20000000000 */
[----:B------:R-:W-:Y:S06]  /*7f50*/  BRA `(.L_x_4226) ;  /* 0x0000000000547947 */ /* 0x000fec0003800000 */
.L_x_4225:
        /* <DEDUP_REMOVED lines=16> */
.L_x_4253:
[----:B------:R-:W-:Y:S01]  /*8060*/  PRMT R0, RZ, 0x7610, R0 ;  /* 0x00007610ff007816 */ /* 0x000fe20000000000 */
[----:B------:R-:W-:Y:S06]  /*8070*/  BRA `(.L_x_4226) ;  /* 0x00000000000c7947 */ /* 0x000fec0003800000 */
.L_x_4250:
[----:B------:R0:W5:Y:S01]  /*8080*/  LDG.E.U8 R0, desc[UR36][R2.64] ;  /* 0x0000002402007981 */ /* 0x000162000c1e1100 */
[----:B------:R-:W-:Y:S05]  /*8090*/  BRA `(.L_x_4226) ;  /* 0x0000000000047947 */ /* 0x000fea0003800000 */
.L_x_4249:
[----:B------:R0:W5:Y:S02]  /*80a0*/  LDG.E.U8 R0, desc[UR36][R2.64] ;  /* 0x0000002402007981 */ /* 0x000164000c1e1100 */
.L_x_4226:
[----:B------:R-:W0:Y:S01]  /*80b0*/  LDCU.64 UR6, c[0x0][0x580] ;  /* 0x0000b000ff0677ac */ /* 0x000e220008000a00 */
[----:B-1---5:R-:W-:Y:S01]  /*80c0*/  LOP3.LUT R0, R0, 0x80, RZ, 0xc0, !PT ;  /* 0x0000008000007812 */ /* 0x022fe200078ec0ff */
[----:B------:R-:W-:Y:S01]  /*80d0*/  BSSY.RECONVERGENT B6, `(.L_x_4254) ;  /* 0x00000d6000067945 */ /* 0x000fe20003800200 */
[----:B------:R-:W-:Y:S02]  /*80e0*/  UPRMT UR4, UR42, 0x9910, URZ ;  /* 0x000099102a047896 */ /* 0x000fe400080000ff */
[----:B------:R-:W-:Y:S02]  /*80f0*/  SHF.R.U32.HI R9, RZ, 0x7, R0 ;  /* 0x00000007ff097819 */ /* 0x000fe40000011600 */
[----:B------:R-:W-:Y:S01]  /*8100*/  UISETP.GT.AND UP0, UPT, UR4, 0x9, UPT ;  /* 0x000000090400788c */ /* 0x000fe2000bf04270 */
[----:B0-234-:R-:W-:-:S04]  /*8110*/  IADD3 R2, P0, PT, R16, UR6, RZ ;  /* 0x0000000610027c10 */ /* 0x01dfc8000ff1e0ff */
        /* <DEDUP_REMOVED lines=12> */
.L_x_4258:
[----:B------:R0:W-:Y:S01]  /*81e0*/  STG.E.U8 desc[UR36][R2.64], R9 ;  /* 0x0000000902007986 */ /* 0x0001e2000c101124 */
[----:B------:R-:W-:Y:S05]  /*81f0*/  BRA `(.L_x_4260) ;  /* 0x0000000c000c7947 */ /* 0x000fea0003800000 */
.L_x_4257:
        /* <DEDUP_REMOVED lines=10> */
.L_x_4262:
[----:B------:R0:W-:Y:S01]  /*82a0*/  STG.E desc[UR36][R2.64], R9 ;  /* 0x0000000902007986 */ /* 0x0001e2000c101924 */
[----:B------:R-:W-:Y:S05]  /*82b0*/  BRA `(.L_x_4260) ;  /* 0x0000000800dc7947 */ /* 0x000fea0003800000 */
.L_x_4261:
[----:B------:R0:W-:Y:S01]  /*82c0*/  STG.E.U16 desc[UR36][R2.64], R9 ;  /* 0x0000000902007986 */ /* 0x0001e2000c101524 */
[----:B------:R-:W-:Y:S05]  /*82d0*/  BRA `(.L_x_4260) ;  /* 0x0000000800d47947 */ /* 0x000fea0003800000 */
.L_x_4256:
        /* <DEDUP_REMOVED lines=9> */
.L_x_4264:
[----:B------:R-:W0:Y:S02]  /*8370*/  I2F.U16 R0, R9 ;  /* 0x0000000900007306 */ /* 0x000e240000101000 */
[----:B0-----:R-:W-:-:S05]  /*8380*/  F2FP.F16.F32.PACK_AB R0, RZ, R0 ;  /* 0x00000000ff00723e */ /* 0x001fca00000000ff */
[----:B------:R0:W-:Y:S01]  /*8390*/  STG.E.U16 desc[UR36][R2.64], R0 ;  /* 0x0000000002007986 */ /* 0x0001e2000c101524 */
[----:B------:R-:W-:Y:S05]  /*83a0*/  BRA `(.L_x_4260) ;  /* 0x0000000800a07947 */ /* 0x000fea0003800000 */
.L_x_4263:
        /* <DEDUP_REMOVED lines=10> */
.L_x_4266:
[----:B------:R-:W0:Y:S02]  /*8450*/  I2F.U16 R9, R9 ;  /* 0x0000000900097306 */ /* 0x000e240000101000 */
[----:B0-----:R-:W-:-:S04]  /*8460*/  F2FP.F16.F32.PACK_AB R5, RZ, R9 ;  /* 0x00000009ff05723e */ /* 0x001fc800000000ff */
[----:B------:R-:W-:-:S05]  /*8470*/  PRMT R5, R5, 0x5410, RZ ;  /* 0x0000541005057816 */ /* 0x000fca00000000ff */
[----:B------:R0:W-:Y:S01]  /*8480*/  STG.E desc[UR36][R2.64], R5 ;  /* 0x0000000502007986 */ /* 0x0001e2000c101924 */
[----:B------:R-:W-:Y:S05]  /*8490*/  BRA `(.L_x_4260) ;  /* 0x0000000800647947 */ /* 0x000fea0003800000 */
.L_x_4265:
[----:B------:R-:W0:Y:S02]  /*84a0*/  I2F.F64.U16 R4, R9 ;  /* 0x0000000900047312 */ /* 0x000e240000101800 */
[----:B0-----:R0:W-:Y:S01]  /*84b0*/  STG.E.64 desc[UR36][R2.64], R4 ;  /* 0x0000000402007986 */ /* 0x0011e2000c101b24 */
[----:B------:R-:W-:Y:S05]  /*84c0*/  BRA `(.L_x_4260) ;  /* 0x0000000800587947 */ /* 0x000fea0003800000 */
.L_x_4255:
        /* <DEDUP_REMOVED lines=12> */
.L_x_4270:
        /* <DEDUP_REMOVED lines=17> */
.L_x_4272:
[----:B------:R-:W-:Y:S05]  /*86a0*/  BSYNC.RECONVERGENT B0 ;  /* 0x0000000000007941 */ /* 0x000fea0003800200 */
.L_x_4271:
[----:B------:R0:W-:Y:S01]  /*86b0*/  STG.E.U8 desc[UR36][R2.64], R0 ;  /* 0x0000000002007986 */ /* 0x0001e2000c101124 */
[----:B------:R-:W-:Y:S05]  /*86c0*/  BRA `(.L_x_4260) ;  /* 0x0000000400d87947 */ /* 0x000fea0003800000 */
.L_x_4269:
        /* <DEDUP_REMOVED lines=18> */
.L_x_4274:
[----:B------:R-:W-:Y:S05]  /*87f0*/  BSYNC.RECONVERGENT B0 ;  /* 0x0000000000007941 */ /* 0x000fea0003800200 */
.L_x_4273:
[----:B------:R0:W-:Y:S01]  /*8800*/  STG.E.U8 desc[UR36][R2.64], R0 ;  /* 0x0000000002007986 */ /* 0x0001e2000c101124 */
[----:B------:R-:W-:Y:S05]  /*8810*/  BRA `(.L_x_4260) ;  /* 0x0000000400847947 */ /* 0x000fea0003800000 */
.L_x_4268:
        /* <DEDUP_REMOVED lines=21> */
.L_x_4276:
[----:B------:R-:W-:Y:S01]  /*8970*/  LOP3.LUT R4, R9, 0xffff, RZ, 0xc0, !PT ;  /* 0x0000ffff09047812 */ /* 0x000fe200078ec0ff */
[----:B------:R-:W-:-:S05]  /*8980*/  HFMA2 R5, -RZ, RZ, 0, 0 ;  /* 0x00000000ff057431 */ /* 0x000fca00000001ff */
[----:B------:R0:W-:Y:S01]  /*8990*/  STG.E.64 desc[UR36][R2.64], R4 ;  /* 0x0000000402007986 */ /* 0x0001e2000c101b24 */
[----:B------:R-:W-:Y:S05]  /*89a0*/  BRA `(.L_x_4260) ;  /* 0x0000000400207947 */ /* 0x000fea0003800000 */
.L_x_4275:
[----:B------:R0:W-:Y:S01]  /*89b0*/  STG.E desc[UR36][R2.64], R9 ;  /* 0x0000000902007986 */ /* 0x0001e2000c101924 */
[----:B------:R-:W-:Y:S05]  /*89c0*/  BRA `(.L_x_4260) ;  /* 0x0000000400187947 */ /* 0x000fea0003800000 */
.L_x_4267:
        /* <DEDUP_REMOVED lines=8> */
.L_x_4278:
[----:B------:R-:W-:Y:S01]  /*8a50*/  CS2R R6, SRZ ;  /* 0x0000000000067805 */ /* 0x000fe2000001ff00 */
[----:B------:R-:W0:Y:S04]  /*8a60*/  I2F.F64.U16 R4, R9 ;  /* 0x0000000900047312 */ /* 0x000e280000101800 */
[----:B0-----:R4:W-:Y:S01]  /*8a70*/  STG.E.128 desc[UR36][R2.64], R4 ;  /* 0x0000000402007986 */ /* 0x0019e2000c101d24 */
[----:B------:R-:W-:Y:S05]  /*8a80*/  BRA `(.L_x_4260) ;  /* 0x0000000000e87947 */ /* 0x000fea0003800000 */
.L_x_4277:
[----:B------:R-:W-:-:S09]  /*8a90*/  UISETP.NE.AND UP0, UPT, UR4, 0xf, UPT ;  /* 0x0000000f0400788c */ /* 0x000fd2000bf05270 */
[----:B------:R-:W-:Y:S05]  /*8aa0*/  BRA.U !UP0, `(.L_x_4279) ;  /* 0x0000000108d47547 */ /* 0x000fea000b800000 */
[----:B------:R-:W-:-:S09]  /*8ab0*/  UISETP.NE.AND UP0, UPT, UR4, 0x17, UPT ;  /* 0x000000170400788c */ /* 0x000fd2000bf05270 */
[----:B------:R-:W-:Y:S05]  /*8ac0*/  BRA.U !UP0, `(.L_x_4280) ;  /* 0x0000000108847547 */ /* 0x000fea000b800000 */
[----:B------:R-:W-:-:S09]  /*8ad0*/  UISETP.NE.AND UP0, UPT, UR4, 0x18, UPT ;  /* 0x000000180400788c */ /* 0x000fd2000bf05270 */
[----:B------:R-:W-:Y:S05]  /*8ae0*/  BRA.U !UP0, `(.L_x_4281) ;  /* 0x0000000108447547 */ /* 0x000fea000b800000 */
.L_x_4259:
        /* <DEDUP_REMOVED lines=16> */
.L_x_4282:
[----:B------:R-:W-:Y:S05]  /*8bf0*/  BRA `(.L_x_4260) ;  /* 0x00000000008c7947 */ /* 0x000fea0003800000 */
.L_x_4281:
        /* <DEDUP_REMOVED lines=11> */
.L_x_4284:
[----:B------:R-:W-:Y:S05]  /*8cb0*/  BSYNC.RECONVERGENT B0 ;  /* 0x0000000000007941 */ /* 0x000fea0003800200 */
.L_x_4283:
[----:B------:R3:W-:Y:S01]  /*8cc0*/  STG.E.U8 desc[UR36][R2.64], R5 ;  /* 0x0000000502007986 */ /* 0x0007e2000c101124 */
[----:B------:R-:W-:Y:S05]  /*8cd0*/  BRA `(.L_x_4260) ;  /* 0x0000000000547947 */ /* 0x000fea0003800000 */
.L_x_4280:
        /* <DEDUP_REMOVED lines=13> */
.L_x_4285:
[----:B------:R-:W-:Y:S02]  /*8db0*/  ISETP.GT.U32.AND P0, PT, R5, 0x7f800000, PT ;  /* 0x7f8000000500780c */ /* 0x000fe40003f04070 */
[----:B------:R-:W-:-:S04]  /*8dc0*/  MOV R5, 0x7f ;  /* 0x0000007f00057802 */ /* 0x000fc80000000f00 */
[----:B------:R-:W-:-:S05]  /*8dd0*/  SEL R5, R5, 0x7c, P0 ;  /* 0x0000007c05057807 */ /* 0x000fca0000000000 */
[----:B------:R2:W-:Y:S01]  /*8de0*/  STG.E.U8 desc[UR36][R2.64], R5 ;  /* 0x0000000502007986 */ /* 0x0005e2000c101124 */
[----:B------:R-:W-:Y:S05]  /*8df0*/  BRA `(.L_x_4260) ;  /* 0x00000000000c7947 */ /* 0x000fea0003800000 */
.L_x_4279:
[----:B------:R-:W0:Y:S02]  /*8e00*/  I2F.U16 R0, R9 ;  /* 0x0000000900007306 */ /* 0x000e240000101000 */
[----:B0-----:R-:W-:-:S05]  /*8e10*/  F2FP.BF16.F32.PACK_AB R0, RZ, R0 ;  /* 0x00000000ff00723e */ /* 0x001fca00000010ff */
[----:B------:R0:W-:Y:S02]  /*8e20*/  STG.E.U16 desc[UR36][R2.64], R0 ;  /* 0x0000000002007986 */ /* 0x0001e4000c101524 */
.L_x_4260:
[----:B------:R-:W-:Y:S05]  /*8e30*/  BSYNC.RECONVERGENT B6 ;  /* 0x0000000000067941 */ /* 0x000fea0003800200 */
.L_x_4254:
[----:B------:R-:W-:-:S07]  /*8e40*/  VIADD R17, R17, 0x80 ;  /* 0x0000008011117836 */ /* 0x000fce0000000000 */
.L_x_4219:
[----:B------:R-:W-:Y:S05]  /*8e50*/  BSYNC.RECONVERGENT B7 ;  /* 0x0000000000077941 */ /* 0x000fea0003800200 */
.L_x_4218:
        /* <DEDUP_REMOVED lines=306> */
.L_x_4286:
[----:B------:R-:W0:Y:S01]  /*a180*/  LDCU.128 UR8, c[0x0][0x580] ;  /* 0x0000b000ff0877ac */ /* 0x000e220008000c00 */
[----:B------:R-:W-:-:S04]  /*a190*/  UPRMT UR4, UR41, 0x9910, URZ ;  /* 0x0000991029047896 */ /* 0x000fc800080000ff */
[----:B------:R-:W-:Y:S01]  /*a1a0*/  UISETP.GT.AND UP0, UPT, UR4, 0x9, UPT ;  /* 0x000000090400788c */ /* 0x000fe2000bf04270 */
[----:B0-----:R-:W-:Y:S02]  /*a1b0*/  IADD3 R16, P0, PT, R16, UR8, RZ ;  /* 0x0000000810107c10 */ /* 0x001fe4000ff1e0ff */
[----:B-1234-:R-:W-:-:S03]  /*a1c0*/  IADD3 R2, P1, PT, R0, UR10, RZ ;  /* 0x0000000a00027c10 */ /* 0x01efc6000ff3e0ff */
        /* <DEDUP_REMOVED lines=13> */
.L_x_4290:
[----:B------:R4:W5:Y:S01]  /*a2a0*/  LDG.E.U8 R0, desc[UR36][R2.64] ;  /* 0x0000002402007981 */ /* 0x000962000c1e1100 */
[----:B------:R-:W-:Y:S05]  /*a2b0*/  BRA `(.L_x_4292) ;  /* 0x0000000c004c7947 */ /* 0x000fea0003800000 */
.L_x_4289:
        /* <DEDUP_REMOVED lines=8> */
.L_x_4294:
[----:B------:R2:W5:Y:S01]  /*a340*/  LDG.E.U8 R0, desc[UR36][R2.64] ;  /* 0x0000002402007981 */ /* 0x000562000c1e1100 */
[----:B------:R-:W-:Y:S05]  /*a350*/  BRA `(.L_x_4292) ;  /* 0x0000000c00247947 */ /* 0x000fea0003800000 */
.L_x_4293:
[----:B------:R0:W5:Y:S01]  /*a360*/  LDG.E.U16 R0, desc[UR36][R2.64] ;  /* 0x0000002402007981 */ /* 0x000162000c1e1500 */
[----:B------:R-:W-:Y:S05]  /*a370*/  BRA `(.L_x_4292) ;  /* 0x0000000c001c7947 */ /* 0x000fea0003800000 */
.L_x_4288:
        /* <DEDUP_REMOVED lines=9> */
.L_x_4296:
[----:B------:R-:W2:Y:S02]  /*a410*/  LDG.E.U16 R4, desc[UR36][R2.64] ;  /* 0x0000002402047981 */ /* 0x000ea4000c1e1500 */
[----:B--2---:R-:W-:-:S06]  /*a420*/  HADD2.F32 R4, -RZ, R4.H0_H0 ;  /* 0x20000004ff047230 */ /* 0x004fcc0000004100 */
[----:B------:R-:W0:Y:S02]  /*a430*/  F2I.FTZ.TRUNC.NTZ R4, R4 ;  /* 0x0000000400047305 */ /* 0x000e24000021f100 */
[----:B0-----:R-:W-:Y:S01]  /*a440*/  PRMT R0, R4, 0x7610, R0 ;  /* 0x0000761004007816 */ /* 0x001fe20000000000 */
[----:B------:R-:W-:Y:S06]  /*a450*/  BRA `(.L_x_4292) ;  /* 0x0000000800e47947 */ /* 0x000fec0003800000 */
.L_x_4295:
        /* <DEDUP_REMOVED lines=9> */
.L_x_4298:
[----:B------:R-:W2:Y:S02]  /*a4f0*/  LDG.E.U16 R2, desc[UR36][R2.64] ;  /* 0x0000002402027981 */ /* 0x000ea4000c1e1500 */
[----:B--2---:R-:W-:-:S06]  /*a500*/  HADD2.F32 R4, -RZ, R2.H0_H0 ;  /* 0x20000002ff047230 */ /* 0x004fcc0000004100 */
[----:B------:R-:W0:Y:S02]  /*a510*/  F2I.FTZ.TRUNC.NTZ R4, R4 ;  /* 0x0000000400047305 */ /* 0x000e24000021f100 */
[----:B0-----:R-:W-:Y:S01]  /*a520*/  PRMT R0, R4, 0x7610, R0 ;  /* 0x0000761004007816 */ /* 0x001fe20000000000 */
[----:B------:R-:W-:Y:S06]  /*a530*/  BRA `(.L_x_4292) ;  /* 0x0000000800ac7947 */ /* 0x000fec0003800000 */
.L_x_4297:
[----:B------:R-:W2:Y:S02]  /*a540*/  LDG.E.64 R2, desc[UR36][R2.64] ;  /* 0x0000002402027981 */ /* 0x000ea4000c1e1b00 */
[----:B--2---:R0:W1:Y:S02]  /*a550*/  F2I.F64.TRUNC R0, R2 ;  /* 0x0000000200007311 */ /* 0x004064000030d100 */
[----:B01----:R-:W-:Y:S05]  /*a560*/  BRA `(.L_x_4292) ;  /* 0x0000000800a07947 */ /* 0x003fea0003800000 */
.L_x_4287:
        /* <DEDUP_REMOVED lines=12> */
.L_x_4301:
[----:B------:R-:W2:Y:S02]  /*a630*/  LDG.E.64 R2, desc[UR36][R2.64] ;  /* 0x0000002402027981 */ /* 0x000ea4000c1e1b00 */
[----:B--2---:R0:W1:Y:S02]  /*a640*/  F2I.F64.TRUNC R0, R2 ;  /* 0x0000000200007311 */ /* 0x004064000030d100 */
[----:B01----:R-:W-:Y:S05]  /*a650*/  BRA `(.L_x_4292) ;  /* 0x0000000800647947 */ /* 0x003fea0003800000 */
.L_x_4300:
        /* <DEDUP_REMOVED lines=27> */
.L_x_4303:
        /* <DEDUP_REMOVED lines=14> */
.L_x_4302:
[----:B------:R-:W2:Y:S02]  /*a8f0*/  LDG.E.U16 R4, desc[UR36][R2.64] ;  /* 0x0000002402047981 */ /* 0x000ea4000c1e1500 */
[----:B--2---:R-:W-:-:S06]  /*a900*/  SHF.L.U32 R4, R4, 0x10, RZ ;  /* 0x0000001004047819 */ /* 0x004fcc00000006ff */
[----:B------:R-:W0:Y:S02]  /*a910*/  F2I.FTZ.TRUNC.NTZ R4, R4 ;  /* 0x0000000400047305 */ /* 0x000e24000021f100 */
[----:B0-----:R-:W-:Y:S01]  /*a920*/  PRMT R0, R4, 0x7610, R0 ;  /* 0x0000761004007816 */ /* 0x001fe20000000000 */
[----:B------:R-:W-:Y:S06]  /*a930*/  BRA `(.L_x_4292) ;  /* 0x0000000400ac7947 */ /* 0x000fec0003800000 */
.L_x_4299:
        /* <DEDUP_REMOVED lines=10> */
.L_x_4306:
        /* <DEDUP_REMOVED lines=21> */
.L_x_4310:
[----:B------:R-:W-:Y:S05]  /*ab30*/  BSYNC.RECONVERGENT B1 ;  /* 0x0000000000017941 */ /* 0x000fea0003800200 */
.L_x_4309:
[----:B------:R-:W-:Y:S01]  /*ab40*/  IMAD.SHL.U32 R0, R0, 0x100000, RZ ;  /* 0x0010000000007824 */ /* 0x000fe200078e00ff */
[----:B------:R-:W-:-:S04]  /*ab50*/  LEA R2, R2, 0x3b800000, 0x17 ;  /* 0x3b80000002027811 */ /* 0x000fc800078eb8ff */
[----:B------:R-:W-:-:S07]  /*ab60*/  LOP3.LUT R4, R2, R0, R7, 0xfe, !PT ;  /* 0x0000000002047212 */ /* 0x000fce00078efe07 */
.L_x_4308:
[----:B------:R-:W-:Y:S05]  /*ab70*/  BSYNC.RECONVERGENT B0 ;  /* 0x0000000000007941 */ /* 0x000fea0003800200 */
.L_x_4307:
[----:B------:R-:W0:Y:S02]  /*ab80*/  F2I.FTZ.TRUNC.NTZ R4, R4 ;  /* 0x0000000400047305 */ /* 0x000e24000021f100 */
[----:B0-----:R-:W-:Y:S01]  /*ab90*/  PRMT R0, R4, 0x7610, R0 ;  /* 0x0000761004007816 */ /* 0x001fe20000000000 */
[----:B------:R-:W-:Y:S06]  /*aba0*/  BRA `(.L_x_4292) ;  /* 0x0000000400107947 */ /* 0x000fec0003800000 */
.L_x_4305:
        /* <DEDUP_REMOVED lines=21> */
.L_x_4314:
[----:B------:R-:W-:Y:S05]  /*ad00*/  BSYNC.RECONVERGENT B1 ;  /* 0x0000000000017941 */ /* 0x000fea0003800200 */
.L_x_4313:
[----:B------:R-:W-:Y:S02]  /*ad10*/  SHF.L.U32 R0, R0, 0x15, RZ ;  /* 0x0000001500007819 */ /* 0x000fe400000006ff */
[----:B------:R-:W-:-:S04]  /*ad20*/  LEA R2, R2, 0x37800000, 0x17 ;  /* 0x3780000002027811 */ /* 0x000fc800078eb8ff */
[----:B------:R-:W-:-:S07]  /*ad30*/  LOP3.LUT R4, R2, R0, R7, 0xfe, !PT ;  /* 0x0000000002047212 */ /* 0x000fce00078efe07 */
.L_x_4312:
[----:B------:R-:W-:Y:S05]  /*ad40*/  BSYNC.RECONVERGENT B0 ;  /* 0x0000000000007941 */ /* 0x000fea0003800200 */
.L_x_4311:
[----:B------:R-:W0:Y:S02]  /*ad50*/  F2I.FTZ.TRUNC.NTZ R4, R4 ;  /* 0x0000000400047305 */ /* 0x000e24000021f100 */
[----:B0-----:R-:W-:Y:S01]  /*ad60*/  PRMT R0, R4, 0x7610, R0 ;  /* 0x0000761004007816 */ /* 0x001fe20000000000 */
[----:B------:R-:W-:Y:S06]  /*ad70*/  BRA `(.L_x_4292) ;  /* 0x00000000009c7947 */ /* 0x000fec0003800000 */
.L_x_4304:
        /* <DEDUP_REMOVED lines=14> */
.L_x_4318:
[----:B------:R-:W-:Y:S05]  /*ae60*/  BSYNC.RECONVERGENT B0 ;  /* 0x0000000000007941 */ /* 0x000fea0003800200 */
.L_x_4317:
[----:B------:R-:W0:Y:S02]  /*ae70*/  F2I.FTZ.TRUNC.NTZ R4, R4 ;  /* 0x0000000400047305 */ /* 0x000e24000021f100 */
[----:B0-----:R-:W-:Y:S01]  /*ae80*/  PRMT R0, R4, 0x7610, R0 ;  /* 0x0000761004007816 */ /* 0x001fe20000000000 */
[----:B------:R-:W-:Y:S06]  /*ae90*/  BRA `(.L_x_4292) ;  /* 0x0000000000547947 */ /* 0x000fec0003800000 */
.L_x_4291:
        /* <DEDUP_REMOVED lines=16> */
.L_x_4319:
[----:B------:R-:W-:Y:S01]  /*afa0*/  PRMT R0, RZ, 0x7610, R0 ;  /* 0x00007610ff007816 */ /* 0x000fe20000000000 */
[----:B------:R-:W-:Y:S06]  /*afb0*/  BRA `(.L_x_4292) ;  /* 0x00000000000c7947 */ /* 0x000fec0003800000 */
.L_x_4316:
[----:B------:R0:W5:Y:S01]  /*afc0*/  LDG.E.U8 R0, desc[UR36][R2.64] ;  /* 0x0000002402007981 */ /* 0x000162000c1e1100 */
[----:B------:R-:W-:Y:S05]  /*afd0*/  BRA `(.L_x_4292) ;  /* 0x0000000000047947 */ /* 0x000fea0003800000 */
.L_x_4315:
[----:B------:R0:W5:Y:S02]  /*afe0*/  LDG.E.U8 R0, desc[UR36][R2.64] ;  /* 0x0000002402007981 */ /* 0x000164000c1e1100 */
.L_x_4292:
        /* <DEDUP_REMOVED lines=15> */
.L_x_4323:
[----:B------:R-:W-:Y:S01]  /*b0e0*/  STG.E.U8 desc[UR36][R16.64], R5 ;  /* 0x0000000510007986 */ /* 0x000fe2000c101124 */
[----:B------:R-:W-:Y:S05]  /*b0f0*/  EXIT ;  /* 0x000000000000794d */ /* 0x000fea0003800000 */
.L_x_4322:
        /* <DEDUP_REMOVED lines=10> */
.L_x_4326:
[----:B------:R-:W-:Y:S01]  /*b1a0*/  STG.E desc[UR36][R16.64], R5 ;  /* 0x0000000510007986 */ /* 0x000fe2000c101924 */
[----:B------:R-:W-:Y:S05]  /*b1b0*/  EXIT ;  /* 0x000000000000794d */ /* 0x000fea0003800000 */
.L_x_4325:
[----:B------:R-:W-:Y:S01]  /*b1c0*/  STG.E.U16 desc[UR36][R16.64], R5 ;  /* 0x0000000510007986 */ /* 0x000fe2000c101524 */
[----:B------:R-:W-:Y:S05]  /*b1d0*/  EXIT ;  /* 0x000000000000794d */ /* 0x000fea0003800000 */
.L_x_4321:
        /* <DEDUP_REMOVED lines=9> */
.L_x_4328:
[----:B------:R-:W1:Y:S02]  /*b270*/  I2F.U16 R0, R5 ;  /* 0x0000000500007306 */ /* 0x000e640000101000 */
[----:B-1----:R-:W-:-:S05]  /*b280*/  F2FP.F16.F32.PACK_AB R0, RZ, R0 ;  /* 0x00000000ff00723e */ /* 0x002fca00000000ff */
[----:B------:R-:W-:Y:S01]  /*b290*/  STG.E.U16 desc[UR36][R16.64], R0 ;  /* 0x0000000010007986 */ /* 0x000fe2000c101524 */
[----:B------:R-:W-:Y:S05]  /*b2a0*/  EXIT ;  /* 0x000000000000794d */ /* 0x000fea0003800000 */
.L_x_4327:
        /* <DEDUP_REMOVED lines=10> */
.L_x_4330:
[----:B------:R-:W0:Y:S02]  /*b350*/  I2F.U16 R5, R5 ;  /* 0x0000000500057306 */ /* 0x000e240000101000 */
[----:B0-234-:R-:W-:-:S04]  /*b360*/  F2FP.F16.F32.PACK_AB R3, RZ, R5 ;  /* 0x00000005ff03723e */ /* 0x01dfc800000000ff */
[----:B------:R-:W-:-:S05]  /*b370*/  PRMT R3, R3, 0x5410, RZ ;  /* 0x0000541003037816 */ /* 0x000fca00000000ff */
[----:B------:R-:W-:Y:S01]  /*b380*/  STG.E desc[UR36][R16.64], R3 ;  /* 0x0000000310007986 */ /* 0x000fe2000c101924 */
[----:B------:R-:W-:Y:S05]  /*b390*/  EXIT ;  /* 0x000000000000794d */ /* 0x000fea0003800000 */
.L_x_4329:
[----:B0-234-:R-:W0:Y:S02]  /*b3a0*/  I2F.F64.U16 R2, R5 ;  /* 0x0000000500027312 */ /* 0x01de240000101800 */
[----:B0-----:R-:W-:Y:S01]  /*b3b0*/  STG.E.64 desc[UR36][R16.64], R2 ;  /* 0x0000000210007986 */ /* 0x001fe2000c101b24 */
[----:B------:R-:W-:Y:S05]  /*b3c0*/  EXIT ;  /* 0x000000000000794d */ /* 0x000fea0003800000 */
.L_x_4320:
        /* <DEDUP_REMOVED lines=12> */
.L_x_4334:
        /* <DEDUP_REMOVED lines=16> */
.L_x_4337:
[----:B------:R-:W-:-:S07]  /*b590*/  PRMT R8, R0, 0x7610, R8 ;  /* 0x0000761000087816 */ /* 0x000fce0000000008 */
.L_x_4336:
[----:B------:R-:W-:Y:S05]  /*b5a0*/  BSYNC.RECONVERGENT B0 ;  /* 0x0000000000007941 */ /* 0x000fea0003800200 */
.L_x_4335:
[----:B------:R-:W-:Y:S01]  /*b5b0*/  STG.E.U8 desc[UR36][R16.64], R8 ;  /* 0x0000000810007986 */ /* 0x000fe2000c101124 */
[----:B------:R-:W-:Y:S05]  /*b5c0*/  EXIT ;  /* 0x000000000000794d */ /* 0x000fea0003800000 */
.L_x_4333:
        /* <DEDUP_REMOVED lines=17> */
.L_x_4340:
[----:B------:R-:W-:-:S07]  /*b6e0*/  PRMT R8, R0, 0x7610, R8 ;  /* 0x0000761000087816 */ /* 0x000fce0000000008 */
.L_x_4339:
[----:B------:R-:W-:Y:S05]  /*b6f0*/  BSYNC.RECONVERGENT B0 ;  /* 0x0000000000007941 */ /* 0x000fea0003800200 */
.L_x_4338:
[----:B------:R-:W-:Y:S01]  /*b700*/  STG.E.U8 desc[UR36][R16.64], R8 ;  /* 0x0000000810007986 */ /* 0x000fe2000c101124 */
[----:B------:R-:W-:Y:S05]  /*b710*/  EXIT ;  /* 0x000000000000794d */ /* 0x000fea0003800000 */
.L_x_4332:
[----:B------:R-:W-:-:S09]  /*b720*/  UISETP.NE.AND UP0, UPT, UR4, 0x1c, UPT ;  /* 0x0000001c0400788c */ /* 0x000fd2000bf05270 */
[----:B------:R-:W-:Y:S05]  /*b730*/  BRA.U !UP0, `(.L_x_4341) ;  /* 0x00000001085c7547 */ /* 0x000fea000b800000 */
[----:B------:R-:W-:-:S09]  /*b740*/  UISETP.NE.AND UP0, UPT, UR4, 0x1d, UPT ;  /* 0x0000001d0400788c */ /* 0x000fd2000bf05270 */
[----:B------:R-:W-:Y:S05]  /*b750*/  BRA.U !UP0, `(.L_x_4342) ;  /* 0x0000000108447547 */ /* 0x000fea000b800000 */
[----:B------:R-:W-:-:S09]  /*b760*/  UISETP.NE.AND UP0, UPT, UR4, 0x2c, UPT ;  /* 0x0000002c0400788c */ /* 0x000fd2000bf05270 */
[----:B------:R-:W-:Y:S05]  /*b770*/  BRA.U UP0, `(.L_x_4324) ;  /* 0x00000001009c7547 */ /* 0x000fea000b800000 */
[----:B------:R-:W1:Y:S01]  /*b780*/  I2F.U16 R5, R5 ;  /* 0x0000000500057306 */ /* 0x000e620000101000 */
[----:B0-234-:R-:W-:Y:S01]  /*b790*/  HFMA2 R3, -RZ, RZ, 0, 1.5199184417724609375e-05 ;  /* 0x000000ffff037431 */ /* 0x01dfe200000001ff */
[----:B-1----:R-:W-:-:S04]  /*b7a0*/  SHF.R.U32.HI R2, RZ, 0x17, R5 ;  /* 0x00000017ff027819 */ /* 0x002fc80000011605 */
        /* <DEDUP_REMOVED lines=12> */
.L_x_4342:
[----:B0-234-:R-:W-:Y:S02]  /*b870*/  LOP3.LUT R2, R5, 0xffff, RZ, 0xc0, !PT ;  /* 0x0000ffff05027812 */ /* 0x01dfe400078ec0ff */
[----:B------:R-:W-:-:S05]  /*b880*/  MOV R3, RZ ;  /* 0x000000ff00037202 */ /* 0x000fca0000000f00 */
[----:B------:R-:W-:Y:S01]  /*b890*/  STG.E.64 desc[UR36][R16.64], R2 ;  /* 0x0000000210007986 */ /* 0x000fe2000c101b24 */
[----:B------:R-:W-:Y:S05]  /*b8a0*/  EXIT ;  /* 0x000000000000794d */ /* 0x000fea0003800000 */
.L_x_4341:
[----:B------:R-:W-:Y:S01]  /*b8b0*/  STG.E desc[UR36][R16.64], R5 ;  /* 0x0000000510007986 */ /* 0x000fe2000c101924 */
[----:B------:R-:W-:Y:S05]  /*b8c0*/  EXIT ;  /* 0x000000000000794d */ /* 0x000fea0003800000 */
.L_x_4331:
        /* <DEDUP_REMOVED lines=8> */
.L_x_4344:
[----:B------:R-:W-:Y:S01]  /*b950*/  CS2R R6, SRZ ;  /* 0x0000000000067805 */ /* 0x000fe2000001ff00 */
[----:B------:R-:W1:Y:S04]  /*b960*/  I2F.F64.U16 R4, R5 ;  /* 0x0000000500047312 */ /* 0x000e680000101800 */
[----:B-1----:R-:W-:Y:S01]  /*b970*/  STG.E.128 desc[UR36][R16.64], R4 ;  /* 0x0000000410007986 */ /* 0x002fe2000c101d24 */
[----:B------:R-:W-:Y:S05]  /*b980*/  EXIT ;  /* 0x000000000000794d */ /* 0x000fea0003800000 */
.L_x_4343:
[----:B------:R-:W-:-:S09]  /*b990*/  UISETP.NE.AND UP0, UPT, UR4, 0xf, UPT ;  /* 0x0000000f0400788c */ /* 0x000fd2000bf05270 */
[----:B------:R-:W-:Y:S05]  /*b9a0*/  BRA.U !UP0, `(.L_x_4345) ;  /* 0x0000000108d87547 */ /* 0x000fea000b800000 */
[----:B------:R-:W-:-:S09]  /*b9b0*/  UISETP.NE.AND UP0, UPT, UR4, 0x17, UPT ;  /* 0x000000170400788c */ /* 0x000fd2000bf05270 */
[----:B------:R-:W-:Y:S05]  /*b9c0*/  BRA.U !UP0, `(.L_x_4346) ;  /* 0x0000000108847547 */ /* 0x000fea000b800000 */
[----:B------:R-:W-:-:S09]  /*b9d0*/  UISETP.NE.AND UP0, UPT, UR4, 0x18, UPT ;  /* 0x000000180400788c */ /* 0x000fd2000bf05270 */
[----:B------:R-:W-:Y:S05]  /*b9e0*/  BRA.U !UP0, `(.L_x_4347) ;  /* 0x0000000108447547 */ /* 0x000fea000b800000 */
.L_x_4324:
[----:B------:R-:W-:Y:S01]  /*b9f0*/  MOV R0, 0x0 ;  /* 0x0000000000007802 */ /* 0x000fe20000000f00 */
[----:B------:R-:W1:Y:S01]  /*ba00*/  LDCU.64 UR4, c[0x4][0x198] ;  /* 0x01003300ff0477ac */ /* 0x000e620008000a00 */
[----:B------:R-:W-:Y:S02]  /*ba10*/  HFMA2 R12, -RZ, RZ, 0, 5.9604644775390625e-08 ;  /* 0x00000001ff0c7431 */ /* 0x000fe400000001ff */
[----:B------:R-:W-:Y:S01]  /*ba20*/  IMAD.MOV.U32 R8, RZ, RZ, 0x65 ;  /* 0x00000065ff087424 */ /* 0x000fe200078e00ff */
[----:B0-234-:R0:W2:Y:S01]  /*ba30*/  LDC.64 R2, c[0x4][R0] ;  /* 0x0100000000027b82 */ /* 0x01d0a20000000a00 */
[----:B------:R-:W3:Y:S01]  /*ba40*/  LDCU.64 UR6, c[0x4][0x1a0] ;  /* 0x01003400ff0677ac */ /* 0x000ee20008000a00 */
[----:B------:R-:W-:Y:S01]  /*ba50*/  IMAD.MOV.U32 R13, RZ, RZ, RZ ;  /* 0x000000ffff0d7224 */ /* 0x000fe200078e00ff */
[----:B------:R-:W4:Y:S01]  /*ba60*/  LDCU.64 UR8, c[0x4][0x10] ;  /* 0x01000200ff0877ac */ /* 0x000f220008000a00 */
[----:B-1----:R-:W-:Y:S01]  /*ba70*/  IMAD.U32 R4, RZ, RZ, UR4 ;  /* 0x00000004ff047e24 */ /* 0x002fe2000f8e00ff */
[----:B------:R-:W-:Y:S01]  /*ba80*/  MOV R5, UR5 ;  /* 0x0000000500057c02 */ /* 0x000fe20008000f00 */
[----:B---3--:R-:W-:Y:S01]  /*ba90*/  IMAD.U32 R6, RZ, RZ, UR6 ;  /* 0x00000006ff067e24 */ /* 0x008fe2000f8e00ff */
[----:B------:R-:W-:Y:S01]  /*baa0*/  MOV R7, UR7 ;  /* 0x0000000700077c02 */ /* 0x000fe20008000f00 */
[----:B----4-:R-:W-:Y:S01]  /*bab0*/  IMAD.U32 R10, RZ, RZ, UR8 ;  /* 0x00000008ff0a7e24 */ /* 0x010fe2000f8e00ff */
[----:B0-----:R-:W-:-:S07]  /*bac0*/  MOV R11, UR9 ;  /* 0x00000009000b7c02 */ /* 0x001fce0008000f00 */
[----:B------:R-:W-:-:S07]  /*bad0*/  LEPC R20, `(.L_x_4348) ;  /* 0x000000001014794e */ /* 0x000fce0000000000 */
[----:B--2---:R-:W-:Y:S05]  /*bae0*/  CALL.ABS.NOINC R2 ;  /* 0x0000000002007343 */ /* 0x004fea0003c00000 */
.L_x_4348:
[----:B------:R-:W-:Y:S05]  /*baf0*/  EXIT ;  /* 0x000000000000794d */ /* 0x000fea0003800000 */
.L_x_4347:
[----:B------:R-:W1:Y:S01]  /*bb00*/  I2F.U16 R5, R5 ;  /* 0x0000000500057306 */ /* 0x000e620000101000 */
[----:B------:R-:W-:Y:S01]  /*bb10*/  BSSY.RECONVERGENT B0, `(.L_x_4349) ;  /* 0x000000a000007945 */ /* 0x000fe20003800200 */
[----:B0-234-:R-:W-:Y:S02]  /*bb20*/  MOV R3, 0x7f ;  /* 0x0000007f00037802 */ /* 0x01dfe40000000f00 */
        /* <DEDUP_REMOVED lines=8> */
.L_x_4350:
[----:B------:R-:W-:Y:S05]  /*bbb0*/  BSYNC.RECONVERGENT B0 ;  /* 0x0000000000007941 */ /* 0x000fea0003800200 */
.L_x_4349:
[----:B------:R-:W-:Y:S01]  /*bbc0*/  STG.E.U8 desc[UR36][R16.64], R3 ;  /* 0x0000000310007986 */ /* 0x000fe2000c101124 */
[----:B------:R-:W-:Y:S05]  /*bbd0*/  EXIT ;  /* 0x000000000000794d */ /* 0x000fea0003800000 */
.L_x_4346:
        /* <DEDUP_REMOVED lines=14> */
.L_x_4351:
[----:B------:R-:W-:Y:S01]  /*bcc0*/  ISETP.GT.U32.AND P0, PT, R3, 0x7f800000, PT ;  /* 0x7f8000000300780c */ /* 0x000fe20003f04070 */
[----:B------:R-:W-:-:S05]  /*bcd0*/  HFMA2 R3, -RZ, RZ, 0, 7.569789886474609375e-06 ;  /* 0x0000007fff037431 */ /* 0x000fca00000001ff */
[----:B------:R-:W-:-:S05]  /*bce0*/  SEL R3, R3, 0x7c, P0 ;  /* 0x0000007c03037807 */ /* 0x000fca0000000000 */
[----:B------:R-:W-:Y:S01]  /*bcf0*/  STG.E.U8 desc[UR36][R16.64], R3 ;  /* 0x0000000310007986 */ /* 0x000fe2000c101124 */
[----:B------:R-:W-:Y:S05]  /*bd00*/  EXIT ;  /* 0x000000000000794d */ /* 0x000fea0003800000 */
.L_x_4345:
[----:B------:R-:W1:Y:S02]  /*bd10*/  I2F.U16 R0, R5 ;  /* 0x0000000500007306 */ /* 0x000e640000101000 */
[----:B-1----:R-:W-:-:S05]  /*bd20*/  F2FP.BF16.F32.PACK_AB R0, RZ, R0 ;  /* 0x00000000ff00723e */ /* 0x002fca00000010ff */
[----:B------:R-:W-:Y:S01]  /*bd30*/  STG.E.U16 desc[UR36][R16.64], R0 ;  /* 0x0000000010007986 */ /* 0x000fe2000c101524 */
[----:B------:R-:W-:Y:S05]  /*bd40*/  EXIT ;  /* 0x000000000000794d */ /* 0x000fea0003800000 */
.L_x_4352:
        /* <DEDUP_REMOVED lines=11> */
.L_x_23265:


//--------------------- .text._ZN2at6native27unrolled_elementwise_kernelIZZZNS0_19signbit_kernel_cudaERNS_18TensorIteratorBaseEENKUlvE_clEvENKUlvE0_clEvEUlaE_St5arrayIPcLm2EELi4E23TrivialOffsetCalculatorILi1EjESB_NS0_6memory12LoadWithCastILi1EEENSC_13StoreWithCastILi1EEEEEviT_T0_T2_T3_T4_T5_ --------------------------
	.section	.text._ZN2at6native27unrolled_elementwise_kernelIZZZNS0_19signbit_kernel_cudaERNS_18TensorIteratorBaseEENKUlvE_clEvENKUlvE0_clEvEUlaE_St5arrayIPcLm2EELi4E23TrivialOffsetCalculatorILi1EjESB_NS0_6memory12LoadWithCastILi1EEENSC_13StoreWithCastILi1EEEEEviT_T0_T2_T3_T4_T5_,"ax",@progbits
	.align	128
        .global         _ZN2at6native27unrolled_elementwise_kernelIZZZNS0_19signbit_kernel_cudaERNS_18TensorIteratorBaseEENKUlvE_clEvENKUlvE0_clEvEUlaE_St5arrayIPcLm2EELi4E23TrivialOffsetCalculatorILi1EjESB_NS0_6memory12LoadWithCastILi1EEENSC_13StoreWithCastILi1EEEEEviT_T0_T2_T3_T4_T5_
        .type           _ZN2at6native27unrolled_elementwise_kernelIZZZNS0_19signbit_kernel_cudaERNS_18TensorIteratorBaseEENKUlvE_clEvENKUlvE0_clEvEUlaE_St5arrayIPcLm2EELi4E23TrivialOffsetCalculatorILi1EjESB_NS0_6memory12LoadWithCastILi1EEENSC_13StoreWithCastILi1EEEEEviT_T0_T2_T3_T4_T5_,@function
        .size           _ZN2at6native27unrolled_elementwise_kernelIZZZNS0_19signbit_kernel_cudaERNS_18TensorIteratorBaseEENKUlvE_clEvENKUlvE0_clEvEUlaE_St5arrayIPcLm2EELi4E23TrivialOffsetCalculatorILi1EjESB_NS0_6memory12LoadWithCastILi1EEENSC_13StoreWithCastILi1EEEEEviT_T0_T2_T3_T4_T5_,(.L_x_23266 - _ZN2at6native27unrolled_elementwise_kernelIZZZNS0_19signbit_kernel_cudaERNS_18TensorIteratorBaseEENKUlvE_clEvENKUlvE0_clEvEUlaE_St5arrayIPcLm2EELi4E23TrivialOffsetCalculatorILi1EjESB_NS0_6memory12LoadWithCastILi1EEENSC_13StoreWithCastILi1EEEEEviT_T0_T2_T3_T4_T5_)
        .other          _ZN2at6native27unrolled_elementwise_kernelIZZZNS0_19signbit_kernel_cudaERNS_18TensorIteratorBaseEENKUlvE_clEvENKUlvE0_clEvEUlaE_St5arrayIPcLm2EELi4E23TrivialOffsetCalculatorILi1EjESB_NS0_6memory12LoadWithCastILi1EEENSC_13StoreWithCastILi1EEEEEviT_T0_T2_T3_T4_T5_,@"STO_CUDA_ENTRY STV_DEFAULT"
_ZN2at6native27unrolled_elementwise_kernelIZZZNS0_19signbit_kernel_cudaERNS_18TensorIteratorBaseEENKUlvE_clEvENKUlvE0_clEvEUlaE_St5arrayIPcLm2EELi4E23TrivialOffsetCalculatorILi1EjESB_NS0_6memory12LoadWithCastILi1EEENSC_13StoreWithCastILi1EEEEEviT_T0_T2_T3_T4_T5_:
.text._ZN2at6native27unrolled_elementwise_kernelIZZZNS0_19signbit_kernel_cudaERNS_18TensorIteratorBaseEENKUlvE_clEvENKUlvE0_clEvEUlaE_St5arrayIPcLm2EELi4E23TrivialOffsetCalculatorILi1EjESB_NS0_6memory12LoadWithCastILi1EEENSC_13StoreWithCastILi1EEEEEviT_T0_T2_T3_T4_T5_:
        /* <DEDUP_REMOVED lines=30> */
.L_x_4358:
[----:B------:R3:W5:Y:S01]  /*01e0*/  LDG.E.U8 R0, desc[UR36][R4.64] ;  /* 0x0000002404007981 */ /* 0x000762000c1e1100 */
[----:B------:R-:W-:Y:S05]  /*01f0*/  BRA `(.L_x_4360) ;  /* 0x0000000c00507947 */ /* 0x000fea0003800000 */
.L_x_4357:
        /* <DEDUP_REMOVED lines=8> */
.L_x_4362:
[----:B------:R1:W5:Y:S01]  /*0280*/  LDG.E.U8 R0, desc[UR36][R4.64] ;  /* 0x0000002404007981 */ /* 0x000362000c1e1100 */
[----:B------:R-:W-:Y:S05]  /*0290*/  BRA `(.L_x_4360) ;  /* 0x0000000c00287947 */ /* 0x000fea0003800000 */
.L_x_4361:
[----:B------:R2:W5:Y:S01]  /*02a0*/  LDG.E.U16 R0, desc[UR36][R4.64] ;  /* 0x0000002404007981 */ /* 0x000562000c1e1500 */
[----:B------:R-:W-:Y:S05]  /*02b0*/  BRA `(.L_x_4360) ;  /* 0x0000000c00207947 */ /* 0x000fea0003800000 */
.L_x_4356:
        /* <DEDUP_REMOVED lines=9> */
.L_x_4364:
[----:B------:R-:W2:Y:S02]  /*0350*/  LDG.E.U16 R3, desc[UR36][R4.64] ;  /* 0x0000002404037981 */ /* 0x000ea4000c1e1500 */
[----:B--2---:R-:W-:-:S06]  /*0360*/  HADD2.F32 R3, -RZ, R3.H0_H0 ;  /* 0x20000003ff037230 */ /* 0x004fcc0000004100 */
[----:B------:R-:W0:Y:S02]  /*0370*/  F2I.FTZ.TRUNC.NTZ R3, R3 ;  /* 0x0000000300037305 */ /* 0x000e24000021f100 */
[----:B0-----:R-:W-:Y:S01]  /*0380*/  PRMT R0, R3, 0x7610, R0 ;  /* 0x0000761003007816 */ /* 0x001fe20000000000 */
[----:B------:R-:W-:Y:S06]  /*0390*/  BRA `(.L_x_4360) ;  /* 0x0000000800e87947 */ /* 0x000fec0003800000 */
.L_x_4363:
        /* <DEDUP_REMOVED lines=9> */
.L_x_4366:
[----:B------:R-:W2:Y:S02]  /*0430*/  LDG.E.U16 R4, desc[UR36][R4.64] ;  /* 0x0000002404047981 */ /* 0x000ea4000c1e1500 */
[----:B--2---:R-:W-:-:S06]  /*0440*/  HADD2.F32 R3, -RZ, R4.H0_H0 ;  /* 0x20000004ff037230 */ /* 0x004fcc0000004100 */
[----:B------:R-:W0:Y:S02]  /*0450*/  F2I.FTZ.TRUNC.NTZ R3, R3 ;  /* 0x0000000300037305 */ /* 0x000e24000021f100 */
[----:B0-----:R-:W-:Y:S01]  /*0460*/  PRMT R0, R3, 0x7610, R0 ;  /* 0x0000761003007816 */ /* 0x001fe20000000000 */
[----:B------:R-:W-:Y:S06]  /*0470*/  BRA `(.L_x_4360) ;  /* 0x0000000800b07947 */ /* 0x000fec0003800000 */
.L_x_4365:
[----:B------:R-:W2:Y:S02]  /*0480*/  LDG.E.64 R4, desc[UR36][R4.64] ;  /* 0x0000002404047981 */ /* 0x000ea4000c1e1b00 */
[----:B--2---:R0:W1:Y:S02]  /*0490*/  F2I.F64.TRUNC R0, R4 ;  /* 0x0000000400007311 */ /* 0x004064000030d100 */
[----:B01----:R-:W-:Y:S05]  /*04a0*/  BRA `(.L_x_4360) ;  /* 0x0000000800a47947 */ /* 0x003fea0003800000 */
.L_x_4355:
        /* <DEDUP_REMOVED lines=12> */
.L_x_4369:
[----:B------:R-:W2:Y:S02]  /*0570*/  LDG.E.64 R4, desc[UR36][R4.64] ;  /* 0x0000002404047981 */ /* 0x000ea4000c1e1b00 */
[----:B--2---:R0:W1:Y:S02]  /*0580*/  F2I.F64.TRUNC R0, R4 ;  /* 0x0000000400007311 */ /* 0x004064000030d100 */
[----:B01----:R-:W-:Y:S05]  /*0590*/  BRA `(.L_x_4360) ;  /* 0x0000000800687947 */ /* 0x003fea0003800000 */
.L_x_4368:
        /* <DEDUP_REMOVED lines=27> */
.L_x_4371:
        /* <DEDUP_REMOVED lines=15> */
.L_x_4370:
[----:B------:R-:W2:Y:S02]  /*0840*/  LDG.E.U16 R3, desc[UR36][R4.64] ;  /* 0x0000002404037981 */ /* 0x000ea4000c1e1500 */
[----:B--2---:R-:W-:-:S06]  /*0850*/  IMAD.U32 R3, R3, 0x10000, RZ ;  /* 0x0001000003037824 */ /* 0x004fcc00078e00ff */
[----:B------:R-:W0:Y:S02]  /*0860*/  F2I.FTZ.TRUNC.NTZ R3, R3 ;  /* 0x0000000300037305 */ /* 0x000e24000021f100 */
[----:B0-----:R-:W-:Y:S01]  /*0870*/  PRMT R0, R3, 0x7610, R0 ;  /* 0x0000761003007816 */ /* 0x001fe20000000000 */
[----:B------:R-:W-:Y:S06]  /*0880*/  BRA `(.L_x_4360) ;  /* 0x0000000400ac7947 */ /* 0x000fec0003800000 */
.L_x_4367:
        /* <DEDUP_REMOVED lines=10> */
.L_x_4374:
        /* <DEDUP_REMOVED lines=21> */
.L_x_4378:
[----:B------:R-:W-:Y:S05]  /*0a80*/  BSYNC.RECONVERGENT B1 ;  /* 0x0000000000017941 */ /* 0x000fea0003800200 */
.L_x_4377:
[----:B------:R-:W-:Y:S01]  /*0a90*/  IMAD.SHL.U32 R0, R0, 0x100000, RZ ;  /* 0x0010000000007824 */ /* 0x000fe200078e00ff */
[----:B------:R-:W-:-:S04]  /*0aa0*/  LEA R3, R3, 0x3b800000, 0x17 ;  /* 0x3b80000003037811 */ /* 0x000fc800078eb8ff */
[----:B------:R-:W-:-:S07]  /*0ab0*/  LOP3.LUT R3, R3, R0, R7, 0xfe, !PT ;  /* 0x0000000003037212 */ /* 0x000fce00078efe07 */
.L_x_4376:
[----:B------:R-:W-:Y:S05]  /*0ac0*/  BSYNC.RECONVERGENT B0 ;  /* 0x0000000000007941 */ /* 0x000fea0003800200 */
.L_x_4375:
[----:B------:R-:W0:Y:S02]  /*0ad0*/  F2I.FTZ.TRUNC.NTZ R3, R3 ;  /* 0x0000000300037305 */ /* 0x000e24000021f100 */
[----:B0-----:R-:W-:Y:S01]  /*0ae0*/  PRMT R0, R3, 0x7610, R0 ;  /* 0x0000761003007816 */ /* 0x001fe20000000000 */
[----:B------:R-:W-:Y:S06]  /*0af0*/  BRA `(.L_x_4360) ;  /* 0x0000000400107947 */ /* 0x000fec0003800000 */
.L_x_4373:
        /* <DEDUP_REMOVED lines=21> */
.L_x_4382:
[----:B------:R-:W-:Y:S05]  /*0c50*/  BSYNC.RECONVERGENT B1 ;  /* 0x0000000000017941 */ /* 0x000fea0003800200 */
.L_x_4381:
[----:B------:R-:W-:Y:S01]  /*0c60*/  IMAD.SHL.U32 R0, R0, 0x200000, RZ ;  /* 0x0020000000007824 */ /* 0x000fe200078e00ff */
[----:B------:R-:W-:-:S04]  /*0c70*/  LEA R3, R3, 0x37800000, 0x17 ;  /* 0x3780000003037811 */ /* 0x000fc800078eb8ff */
[----:B------:R-:W-:-:S07]  /*0c80*/  LOP3.LUT R3, R3, R0, R6, 0xfe, !PT ;  /* 0x0000000003037212 */ /* 0x000fce00078efe06 */
.L_x_4380:
[----:B------:R-:W-:Y:S05]  /*0c90*/  BSYNC.RECONVERGENT B0 ;  /* 0x0000000000007941 */ /* 0x000fea0003800200 */
.L_x_4379:
[----:B------:R-:W0:Y:S02]  /*0ca0*/  F2I.FTZ.TRUNC.NTZ R3, R3 ;  /* 0x0000000300037305 */ /* 0x000e24000021f100 */
[----:B0-----:R-:W-:Y:S01]  /*0cb0*/  PRMT R0, R3, 0x7610, R0 ;  /* 0x0000761003007816 */ /* 0x001fe20000000000 */
[----:B------:R-:W-:Y:S06]  /*0cc0*/  BRA `(.L_x_4360) ;  /* 0x00000000009c7947 */ /* 0x000fec0003800000 */
.L_x_4372:
[----:B------:R-:W-:-:S09]  /*0cd0*/  UISETP.NE.AND UP0, UPT, UR4, 0x1c, UPT ;  /* 0x0000001c0400788c */ /* 0x000fd2000bf05270 */
[----:B------:R-:W-:Y:S05]  /*0ce0*/  BRA.U !UP0, `(.L_x_4383) ;  /* 0x0000000108907547 */ /* 0x000fea000b800000 */
[----:B------:R-:W-:-:S09]  /*0cf0*/  UISETP.NE.AND UP0, UPT, UR4, 0x1d, UPT ;  /* 0x0000001d0400788c */ /* 0x000fd2000bf05270 */
[----:B------:R-:W-:Y:S05]  /*0d00*/  BRA.U !UP0, `(.L_x_4384) ;  /* 0x0000000108807547 */ /* 0x000fea000b800000 */
[----:B------:R-:W-:-:S09]  /*0d10*/  UISETP.NE.AND UP0, UPT, UR4, 0x2c, UPT ;  /* 0x0000002c0400788c */ /* 0x000fd2000bf05270 */
[----:B------:R-:W-:Y:S05]  /*0d20*/  BRA.U !UP0, `(.L_x_4385) ;  /* 0x0000000108487547 */ /* 0x000fea000b800000 */
.L_x_4359:
        /* <DEDUP_REMOVED lines=16> */
.L_x_4386:
[----:B------:R-:W-:Y:S01]  /*0e30*/  PRMT R0, RZ, 0x7610, R0 ;  /* 0x00007610ff007816 */ /* 0x000fe20000000000 */
[----:B------:R-:W-:Y:S06]  /*0e40*/  BRA `(.L_x_4360) ;  /* 0x00000000003c7947 */ /* 0x000fec0003800000 */
.L_x_4385:
        /* <DEDUP_REMOVED lines=8> */
.L_x_4388:
[----:B------:R-:W-:Y:S05]  /*0ed0*/  BSYNC.RECONVERGENT B0 ;  /* 0x0000000000007941 */ /* 0x000fea0003800200 */
.L_x_4387:
[----:B------:R-:W0:Y:S02]  /*0ee0*/  F2I.FTZ.TRUNC.NTZ R3, R3 ;  /* 0x0000000300037305 */ /* 0x000e24000021f100 */
[----:B0-----:R-:W-:Y:S01]  /*0ef0*/  PRMT R0, R3, 0x7610, R0 ;  /* 0x0000761003007816 */ /* 0x001fe20000000000 */
[----:B------:R-:W-:Y:S06]  /*0f00*/  BRA `(.L_x_4360) ;  /* 0x00000000000c7947 */ /* 0x000fec0003800000 */
.L_x_4384:
[----:B------:R0:W5:Y:S01]  /*0f10*/  LDG.E.U8 R0, desc[UR36][R4.64] ;  /* 0x0000002404007981 */ /* 0x000162000c1e1100 */
[----:B------:R-:W-:Y:S05]  /*0f20*/  BRA `(.L_x_4360) ;  /* 0x0000000000047947 */ /* 0x000fea0003800000 */
.L_x_4383:
[----:B------:R0:W5:Y:S02]  /*0f30*/  LDG.E.U8 R0, desc[UR36][R4.64] ;  /* 0x0000002404007981 */ /* 0x000164000c1e1100 */
.L_x_4360:
[----:B-1---5:R-:W-:Y:S01]  /*0f40*/  LOP3.LUT R0, R0, 0x80, RZ, 0xc0, !PT ;  /* 0x0000008000007812 */ /* 0x022fe200078ec0ff */
[----:B------:R-:W-:-:S03]  /*0f50*/  VIADD R25, R19, 0x80 ;  /* 0x0000008013197836 */ /* 0x000fc60000000000 */
[----:B------:R-:W-:-:S07]  /*0f60*/  SHF.R.U32.HI R24, RZ, 0x7, R0 ;  /* 0x00000007ff187819 */ /* 0x000fce0000011600 */
.L_x_4354:
[----:B------:R-:W-:Y:S05]  /*0f70*/  BSYNC.RECONVERGENT B6 ;  /* 0x0000000000067941 */ /* 0x000fea0003800200 */
.L_x_4353:
        /* <DEDUP_REMOVED lines=23> */
.L_x_4394:
[----:B------:R0:W5:Y:S01]  /*10f0*/  LDG.E.U8 R0, desc[UR36][R4.64] ;  /* 0x0000002404007981 */ /* 0x000162000c1e1100 */
[----:B------:R-:W-:Y:S05]  /*1100*/  BRA `(.L_x_4396) ;  /* 0x0000000c00507947 */ /* 0x000fea0003800000 */
.L_x_4393:
        /* <DEDUP_REMOVED lines=8> */
.L_x_4398:
[----:B------:R0:W5:Y:S01]  /*1190*/  LDG.E.U8 R0, desc[UR36][R4.64] ;  /* 0x0000002404007981 */ /* 0x000162000c1e1100 */
[----:B------:R-:W-:Y:S05]  /*11a0*/  BRA `(.L_x_4396) ;  /* 0x0000000c00287947 */ /* 0x000fea0003800000 */
.L_x_4397:
[----:B------:R0:W5:Y:S01]  /*11b0*/  LDG.E.U16 R0, desc[UR36][R4.64] ;  /* 0x0000002404007981 */ /* 0x000162000c1e1500 */
[----:B------:R-:W-:Y:S05]  /*11c0*/  BRA `(.L_x_4396) ;  /* 0x0000000c00207947 */ /* 0x000fea0003800000 */
.L_x_4392:
        /* <DEDUP_REMOVED lines=9> */
.L_x_4400:
[----:B------:R-:W2:Y:S02]  /*1260*/  LDG.E.U16 R3, desc[UR36][R4.64] ;  /* 0x0000002404037981 */ /* 0x000ea4000c1e1500 */
[----:B--2---:R-:W-:-:S06]  /*1270*/  HADD2.F32 R3, -RZ, R3.H0_H0 ;  /* 0x20000003ff037230 */ /* 0x004fcc0000004100 */
[----:B------:R-:W0:Y:S02]  /*1280*/  F2I.FTZ.TRUNC.NTZ R3, R3 ;  /* 0x0000000300037305 */ /* 0x000e24000021f100 */
[----:B0-----:R-:W-:Y:S01]  /*1290*/  PRMT R0, R3, 0x7610, R0 ;  /* 0x0000761003007816 */ /* 0x001fe20000000000 */
[----:B------:R-:W-:Y:S06]  /*12a0*/  BRA `(.L_x_4396) ;  /* 0x0000000800e87947 */ /* 0x000fec0003800000 */
.L_x_4399:
        /* <DEDUP_REMOVED lines=9> */
.L_x_4402:
[----:B------:R-:W2:Y:S02]  /*1340*/  LDG.E.U16 R4, desc[UR36][R4.64] ;  /* 0x0000002404047981 */ /* 0x000ea4000c1e1500 */
[----:B--2---:R-:W-:-:S06]  /*1350*/  HADD2.F32 R3, -RZ, R4.H0_H0 ;  /* 0x20000004ff037230 */ /* 0x004fcc0000004100 */
[----:B------:R-:W0:Y:S02]  /*1360*/  F2I.FTZ.TRUNC.NTZ R3, R3 ;  /* 0x0000000300037305 */ /* 0x000e24000021f100 */
[----:B0-----:R-:W-:Y:S01]  /*1370*/  PRMT R0, R3, 0x7610, R0 ;  /* 0x0000761003007816 */ /* 0x001fe20000000000 */
[----:B------:R-:W-:Y:S06]  /*1380*/  BRA `(.L_x_4396) ;  /* 0x0000000800b07947 */ /* 0x000fec0003800000 */
.L_x_4401:
[----:B------:R-:W2:Y:S02]  /*1390*/  LDG.E.64 R4, desc[UR36][R4.64] ;  /* 0x0000002404047981 */ /* 0x000ea4000c1e1b00 */
[----:B--2---:R0:W1:Y:S02]  /*13a0*/  F2I.F64.TRUNC R0, R4 ;  /* 0x0000000400007311 */ /* 0x004064000030d100 */
[----:B01----:R-:W-:Y:S05]  /*13b0*/  BRA `(.L_x_4396) ;  /* 0x0000000800a47947 */ /* 0x003fea0003800000 */
.L_x_4391:
        /* <DEDUP_REMOVED lines=12> */
.L_x_4405:
[----:B------:R-:W2:Y:S02]  /*1480*/  LDG.E.64 R4, desc[UR36][R4.64] ;  /* 0x0000002404047981 */ /* 0x000ea4000c1e1b00 */
[----:B--2---:R0:W1:Y:S02]  /*1490*/  F2I.F64.TRUNC R0, R4 ;  /* 0x0000000400007311 */ /* 0x004064000030d100 */
[----:B01----:R-:W-:Y:S05]  /*14a0*/  BRA `(.L_x_4396) ;  /* 0x0000000800687947 */ /* 0x003fea0003800000 */
.L_x_4404:
        /* <DEDUP_REMOVED lines=27> */
.L_x_4407:
        /* <DEDUP_REMOVED lines=15> */
.L_x_4406:
[----:B------:R-:W2:Y:S02]  /*1750*/  LDG.E.U16 R3, desc[UR36][R4.64] ;  /* 0x0000002404037981 */ /* 0x000ea4000c1e1500 */
[----:B--2---:R-:W-:-:S06]  /*1760*/  IMAD.U32 R3, R3, 0x10000, RZ ;  /* 0x0001000003037824 */ /* 0x004fcc00078e00ff */
[----:B------:R-:W0:Y:S02]  /*1770*/  F2I.FTZ.TRUNC.NTZ R3, R3 ;  /* 0x0000000300037305 */ /* 0x000e24000021f100 */
[----:B0-----:R-:W-:Y:S01]  /*1780*/  PRMT R0, R3, 0x7610, R0 ;  /* 0x0000761003007816 */ /* 0x001fe20000000000 */
[----:B------:R-:W-:Y:S06]  /*1790*/  BRA `(.L_x_4396) ;  /* 0x0000000400ac7947 */ /* 0x000fec0003800000 */
.L_x_4403:
        /* <DEDUP_REMOVED lines=10> */
.L_x_4410:
        /* <DEDUP_REMOVED lines=21> */
.L_x_4414:
[----:B------:R-:W-:Y:S05]  /*1990*/  BSYNC.RECONVERGENT B1 ;  /* 0x0000000000017941 */ /* 0x000fea0003800200 */
.L_x_4413:
[----:B------:R-:W-:Y:S01]  /*19a0*/  IMAD.SHL.U32 R0, R0, 0x100000, RZ ;  /* 0x0010000000007824 */ /* 0x000fe200078e00ff */
[----:B------:R-:W-:-:S04]  /*19b0*/  LEA R3, R3, 0x3b800000, 0x17 ;  /* 0x3b80000003037811 */ /* 0x000fc800078eb8ff */
[----:B------:R-:W-:-:S07]  /*19c0*/  LOP3.LUT R3, R3, R0, R7, 0xfe, !PT ;  /* 0x0000000003037212 */ /* 0x000fce00078efe07 */
.L_x_4412:
[----:B------:R-:W-:Y:S05]  /*19d0*/  BSYNC.RECONVERGENT B0 ;  /* 0x0000000000007941 */ /* 0x000fea0003800200 */
.L_x_4411:
[----:B------:R-:W0:Y:S02]  /*19e0*/  F2I.FTZ.TRUNC.NTZ R3, R3 ;  /* 0x0000000300037305 */ /* 0x000e24000021f100 */
[----:B0-----:R-:W-:Y:S01]  /*19f0*/  PRMT R0, R3, 0x7610, R0 ;  /* 0x0000761003007816 */ /* 0x001fe20000000000 */
[----:B------:R-:W-:Y:S06]  /*1a00*/  BRA `(.L_x_4396) ;  /* 0x0000000400107947 */ /* 0x000fec0003800000 */
.L_x_4409:
        /* <DEDUP_REMOVED lines=21> */
.L_x_4418:
[----:B------:R-:W-:Y:S05]  /*1b60*/  BSYNC.RECONVERGENT B1 ;  /* 0x0000000000017941 */ /* 0x000fea0003800200 */
.L_x_4417:
[----:B------:R-:W-:Y:S01]  /*1b70*/  IMAD.SHL.U32 R0, R0, 0x200000, RZ ;  /* 0x0020000000007824 */ /* 0x000fe200078e00ff */
[----:B------:R-:W-:-:S04]  /*1b80*/  LEA R3, R3, 0x37800000, 0x17 ;  /* 0x3780000003037811 */ /* 0x000fc800078eb8ff */
[----:B------:R-:W-:-:S07]  /*1b90*/  LOP3.LUT R3, R3, R0, R7, 0xfe, !PT ;  /* 0x0000000003037212 */ /* 0x000fce00078efe07 */
.L_x_4416:
[----:B------:R-:W-:Y:S05]  /*1ba0*/  BSYNC.RECONVERGENT B0 ;  /* 0x0000000000007941 */ /* 0x000fea0003800200 */
.L_x_4415:
[----:B------:R-:W0:Y:S02]  /*1bb0*/  F2I.FTZ.TRUNC.NTZ R3, R3 ;  /* 0x0000000300037305 */ /* 0x000e24000021f100 */
[----:B0-----:R-:W-:Y:S01]  /*1bc0*/  PRMT R0, R3, 0x7610, R0 ;  /* 0x0000761003007816 */ /* 0x001fe20000000000 */
[----:B------:R-:W-:Y:S06]  /*1bd0*/  BRA `(.L_x_4396) ;  /* 0x00000000009c7947 */ /* 0x000fec0003800000 */
.L_x_4408:
        /* <DEDUP_REMOVED lines=14> */
.L_x_4422:
[----:B------:R-:W-:Y:S05]  /*1cc0*/  BSYNC.RECONVERGENT B0 ;  /* 0x0000000000007941 */ /* 0x000fea0003800200 */
.L_x_4421:
[----:B------:R-:W0:Y:S02]  /*1cd0*/  F2I.FTZ.TRUNC.NTZ R3, R3 ;  /* 0x0000000300037305 */ /* 0x000e24000021f100 */
[----:B0-----:R-:W-:Y:S01]  /*1ce0*/  PRMT R0, R3, 0x7610, R0 ;  /* 0x0000761003007816 */ /* 0x001fe20000000000 */
[----:B------:R-:W-:Y:S06]  /*1cf0*/  BRA `(.L_x_4396) ;  /* 0x0000000000547947 */ /* 0x000fec0003800000 */
.L_x_4395:
        /* <DEDUP_REMOVED lines=16> */
.L_x_4423:
[----:B------:R-:W-:Y:S01]  /*1e00*/  PRMT R0, RZ, 0x7610, R0 ;  /* 0x00007610ff007816 */ /* 0x000fe20000000000 */
[----:B------:R-:W-:Y:S06]  /*1e10*/  BRA `(.L_x_4396) ;  /* 0x00000000000c7947 */ /* 0x000fec0003800000 */
.L_x_4420:
[----:B------:R1:W5:Y:S01]  /*1e20*/  LDG.E.U8 R0, desc[UR36][R4.64] ;  /* 0x0000002404007981 */ /* 0x000362000c1e1100 */
[----:B------:R-:W-:Y:S05]  /*1e30*/  BRA `(.L_x_4396) ;  /* 0x0000000000047947 */ /* 0x000fea0003800000 */
.L_x_4419:
[----:B------:R0:W5:Y:S02]  /*1e40*/  LDG.E.U8 R0, desc[UR36][R4.64] ;  /* 0x0000002404007981 */ /* 0x000164000c1e1100 */
.L_x_4396:
[----:B-1--45:R-:W-:Y:S01]  /*1e50*/  LOP3.LUT R0, R0, 0x80, RZ, 0xc0, !PT ;  /* 0x0000008000007812 */ /* 0x032fe200078ec0ff */
[----:B------:R-:W-:-:S03]  /*1e60*/  VIADD R25, R25, 0x80 ;  /* 0x0000008019197836 */ /* 0x000fc60000000000 */
[----:B------:R-:W-:-:S04]  /*1e70*/  SHF.R.U32.HI R0, RZ, 0x7, R0 ;  /* 0x00000007ff007819 */ /* 0x000fc80000011600 */
[----:B------:R-:W-:-:S07]  /*1e80*/  PRMT R23, R0, 0x7610, R23 ;  /* 0x0000761000177816 */ /* 0x000fce0000000017 */
.L_x_4390:
[----:B------:R-:W-:Y:S05]  /*1e90*/  BSYNC.RECONVERGENT B6 ;  /* 0x0000000000067941 */ /* 0x000fea0003800200 */
.L_x_4389:
        /* <DEDUP_REMOVED lines=23> */
.L_x_4429:
[----:B------:R0:W5:Y:S01]  /*2010*/  LDG.E.U8 R0, desc[UR36][R4.64] ;  /* 0x0000002404007981 */ /* 0x000162000c1e1100 */
[----:B------:R-:W-:Y:S05]  /*2020*/  BRA `(.L_x_4431) ;  /* 0x0000000c00507947 */ /* 0x000fea0003800000 */
.L_x_4428:
        /* <DEDUP_REMOVED lines=8> */
.L_x_4433:
[----:B------:R0:W5:Y:S01]  /*20b0*/  LDG.E.U8 R0, desc[UR36][R4.64] ;  /* 0x0000002404007981 */ /* 0x000162000c1e1100 */
[----:B------:R-:W-:Y:S05]  /*20c0*/  BRA `(.L_x_4431) ;  /* 0x0000000c00287947 */ /* 0x000fea0003800000 */
.L_x_4432:
[----:B------:R0:W5:Y:S01]  /*20d0*/  LDG.E.U16 R0, desc[UR36][R4.64] ;  /* 0x0000002404007981 */ /* 0x000162000c1e1500 */
[----:B------:R-:W-:Y:S05]  /*20e0*/  BRA `(.L_x_4431) ;  /* 0x0000000c00207947 */ /* 0x000fea0003800000 */
.L_x_4427:
        /* <DEDUP_REMOVED lines=9> */
.L_x_4435:
[----:B------:R-:W2:Y:S02]  /*2180*/  LDG.E.U16 R3, desc[UR36][R4.64] ;  /* 0x0000002404037981 */ /* 0x000ea4000c1e1500 */
[----:B--2---:R-:W-:-:S06]  /*2190*/  HADD2.F32 R3, -RZ, R3.H0_H0 ;  /* 0x20000003ff037230 */ /* 0x004fcc0000004100 */
[----:B------:R-:W0:Y:S02]  /*21a0*/  F2I.FTZ.TRUNC.NTZ R3, R3 ;  /* 0x0000000300037305 */ /* 0x000e24000021f100 */
[----:B0-----:R-:W-:Y:S01]  /*21b0*/  PRMT R0, R3, 0x7610, R0 ;  /* 0x0000761003007816 */ /* 0x001fe20000000000 */
[----:B------:R-:W-:Y:S06]  /*21c0*/  BRA `(.L_x_4431) ;  /* 0x0000000800e87947 */ /* 0x000fec0003800000 */
.L_x_4434:
        /* <DEDUP_REMOVED lines=9> */
.L_x_4437:
[----:B------:R-:W2:Y:S02]  /*2260*/  LDG.E.U16 R4, desc[UR36][R4.64] ;  /* 0x0000002404047981 */ /* 0x000ea4000c1e1500 */
[----:B--2---:R-:W-:-:S06]  /*2270*/  HADD2.F32 R3, -RZ, R4.H0_H0 ;  /* 0x20000004ff037230 */ /* 0x004fcc0000004100 */
[----:B------:R-:W0:Y:S02]  /*2280*/  F2I.FTZ.TRUNC.NTZ R3, R3 ;  /* 0x0000000300037305 */ /* 0x000e24000021f100 */
[----:B0-----:R-:W-:Y:S01]  /*2290*/  PRMT R0, R3, 0x7610, R0 ;  /* 0x0000761003007816 */ /* 0x001fe20000000000 */
[----:B------:R-:W-:Y:S06]  /*22a0*/  BRA `(.L_x_4431) ;  /* 0x0000000800b07947 */ /* 0x000fec0003800000 */
.L_x_4436:
[----:B------:R-:W2:Y:S02]  /*22b0*/  LDG.E.64 R4, desc[UR36][R4.64] ;  /* 0x0000002404047981 */ /* 0x000ea4000c1e1b00 */
[----:B--2---:R0:W1:Y:S02]  /*22c0*/  F2I.F64.TRUNC R0, R4 ;  /* 0x0000000400007311 */ /* 0x004064000030d100 */
[----:B01----:R-:W-:Y:S05]  /*22d0*/  BRA `(.L_x_4431) ;  /* 0x0000000800a47947 */ /* 0x003fea0003800000 */
.L_x_4426:
        /* <DEDUP_REMOVED lines=12> */
.L_x_4440:
[----:B------:R-:W2:Y:S02]  /*23a0*/  LDG.E.64 R4, desc[UR36][R4.64] ;  /* 0x0000002404047981 */ /* 0x000ea4000c1e1b00 */
[----:B--2---:R3:W4:Y:S02]  /*23b0*/  F2I.F64.TRUNC R0, R4 ;  /* 0x0000000400007311 */ /* 0x004724000030d100 */
[----:B---34-:R-:W-:Y:S05]  /*23c0*/  BRA `(.L_x_4431) ;  /* 0x0000000800687947 */ /* 0x018fea0003800000 */
.L_x_4439:
        /* <DEDUP_REMOVED lines=27> */
.L_x_4442:
        /* <DEDUP_REMOVED lines=15> */
.L_x_4441:
[----:B------:R-:W2:Y:S02]  /*2670*/  LDG.E.U16 R3, desc[UR36][R4.64] ;  /* 0x0000002404037981 */ /* 0x000ea4000c1e1500 */
[----:B--2---:R-:W-:-:S06]  /*2680*/  IMAD.U32 R3, R3, 0x10000, RZ ;  /* 0x0001000003037824 */ /* 0x004fcc00078e00ff */
[----:B------:R-:W0:Y:S02]  /*2690*/  F2I.FTZ.TRUNC.NTZ R3, R3 ;  /* 0x0000000300037305 */ /* 0x000e24000021f100 */
[----:B0-----:R-:W-:Y:S01]  /*26a0*/  PRMT R0, R3, 0x7610, R0 ;  /* 0x0000761003007816 */ /* 0x001fe20000000000 */
[----:B------:R-:W-:Y:S06]  /*26b0*/  BRA `(.L_x_4431) ;  /* 0x0000000400ac7947 */ /* 0x000fec0003800000 */
.L_x_4438:
        /* <DEDUP_REMOVED lines=10> */
.L_x_4445:
        /* <DEDUP_REMOVED lines=21> */
.L_x_4449:
[----:B------:R-:W-:Y:S05]  /*28b0*/  BSYNC.RECONVERGENT B1 ;  /* 0x0000000000017941 */ /* 0x000fea0003800200 */
.L_x_4448:
[----:B------:R-:W-:Y:S01]  /*28c0*/  IMAD.SHL.U32 R0, R0, 0x100000, RZ ;  /* 0x0010000000007824 */ /* 0x000fe200078e00ff */
[----:B------:R-:W-:-:S04]  /*28d0*/  LEA R3, R3, 0x3b800000, 0x17 ;  /* 0x3b80000003037811 */ /* 0x000fc800078eb8ff */
[----:B------:R-:W-:-:S07]  /*28e0*/  LOP3.LUT R3, R3, R0, R7, 0xfe, !PT ;  /* 0x0000000003037212 */ /* 0x000fce00078efe07 */
.L_x_4447:
[----:B------:R-:W-:Y:S05]  /*28f0*/  BSYNC.RECONVERGENT B0 ;  /* 0x0000000000007941 */ /* 0x000fea0003800200 */
.L_x_4446:
[----:B------:R-:W0:Y:S02]  /*2900*/  F2I.FTZ.TRUNC.NTZ R3, R3 ;  /* 0x0000000300037305 */ /* 0x000e24000021f100 */
[----:B0-----:R-:W-:Y:S01]  /*2910*/  PRMT R0, R3, 0x7610, R0 ;  /* 0x0000761003007816 */ /* 0x001fe20000000000 */
[----:B------:R-:W-:Y:S06]  /*2920*/  BRA `(.L_x_4431) ;  /* 0x0000000400107947 */ /* 0x000fec0003800000 */
.L_x_4444:
        /* <DEDUP_REMOVED lines=21> */
.L_x_4453:
[----:B------:R-:W-:Y:S05]  /*2a80*/  BSYNC.RECONVERGENT B1 ;  /* 0x0000000000017941 */ /* 0x000fea0003800200 */
.L_x_4452:
[----:B------:R-:W-:Y:S01]  /*2a90*/  IMAD.SHL.U32 R0, R0, 0x200000, RZ ;  /* 0x0020000000007824 */ /* 0x000fe200078e00ff */
[----:B------:R-:W-:-:S04]  /*2aa0*/  LEA R3, R3, 0x37800000, 0x17 ;  /* 0x3780000003037811 */ /* 0x000fc800078eb8ff */
[----:B------:R-:W-:-:S07]  /*2ab0*/  LOP3.LUT R3, R3, R0, R7, 0xfe, !PT ;  /* 0x0000000003037212 */ /* 0x000fce00078efe07 */
.L_x_4451:
[----:B------:R-:W-:Y:S05]  /*2ac0*/  BSYNC.RECONVERGENT B0 ;  /* 0x0000000000007941 */ /* 0x000fea0003800200 */
.L_x_4450:
[----:B------:R-:W0:Y:S02]  /*2ad0*/  F2I.FTZ.TRUNC.NTZ R3, R3 ;  /* 0x0000000300037305 */ /* 0x000e24000021f100 */
[----:B0-----:R-:W-:Y:S01]  /*2ae0*/  PRMT R0, R3, 0x7610, R0 ;  /* 0x0000761003007816 */ /* 0x001fe20000000000 */
[----:B------:R-:W-:Y:S06]  /*2af0*/  BRA `(.L_x_4431) ;  /* 0x00000000009c7947 */ /* 0x000fec0003800000 */
.L_x_4443:
        /* <DEDUP_REMOVED lines=14> */
.L_x_4457:
[----:B------:R-:W-:Y:S05]  /*2be0*/  BSYNC.RECONVERGENT B0 ;  /* 0x0000000000007941 */ /* 0x000fea0003800200 */
.L_x_4456:
[----:B------:R-:W0:Y:S02]  /*2bf0*/  F2I.FTZ.TRUNC.NTZ R3, R3 ;  /* 0x0000000300037305 */ /* 0x000e24000021f100 */
[----:B0-----:R-:W-:Y:S01]  /*2c00*/  PRMT R0, R3, 0x7610, R0 ;  /* 0x0000761003007816 */ /* 0x001fe20000000000 */
[----:B------:R-:W-:Y:S06]  /*2c10*/  BRA `(.L_x_4431) ;  /* 0x0000000000547947 */ /* 0x000fec0003800000 */
.L_x_4430:
        /* <DEDUP_REMOVED lines=16> */
.L_x_4458:
[----:B------:R-:W-:Y:S01]  /*2d20*/  PRMT R0, RZ, 0x7610, R0 ;  /* 0x00007610ff007816 */ /* 0x000fe20000000000 */
[----:B------:R-:W-:Y:S06]  /*2d30*/  BRA `(.L_x_4431) ;  /* 0x00000000000c7947 */ /* 0x000fec0003800000 */
.L_x_4455:
[----:B------:R2:W5:Y:S01]  /*2d40*/  LDG.E.U8 R0, desc[UR36][R4.64] ;  /* 0x0000002404007981 */ /* 0x000562000c1e1100 */
[----:B------:R-:W-:Y:S05]  /*2d50*/  BRA `(.L_x_4431) ;  /* 0x0000000000047947 */ /* 0x000fea0003800000 */
.L_x_4454:
[----:B------:R1:W5:Y:S02]  /*2d60*/  LDG.E.U8 R0, desc[UR36][R4.64] ;  /* 0x0000002404007981 */ /* 0x000364000c1e1100 */
.L_x_4431:
[----:B-1--45:R-:W-:Y:S01]  /*2d70*/  LOP3.LUT R0, R0, 0x80, RZ, 0xc0, !PT ;  /* 0x0000008000007812 */ /* 0x032fe200078ec0ff */
[----:B------:R-:W-:-:S03]  /*2d80*/  VIADD R25, R25, 0x80 ;  /* 0x0000008019197836 */ /* 0x000fc60000000000 */
[----:B------:R-:W-:-:S04]  /*2d90*/  SHF.R.U32.HI R0, RZ, 0x7, R0 ;  /* 0x00000007ff007819 */ /* 0x000fc80000011600 */
[----:B------:R-:W-:-:S07]  /*2da0*/  PRMT R22, R0, 0x7610, R22 ;  /* 0x0000761000167816 */ /* 0x000fce0000000016 */
.L_x_4425:
[----:B------:R-:W-:Y:S05]  /*2db0*/  BSYNC.RECONVERGENT B6 ;  /* 0x0000000000067941 */ /* 0x000fea0003800200 */
.L_x_4424:
        /* <DEDUP_REMOVED lines=23> */
.L_x_4464:
[----:B------:R0:W5:Y:S01]  /*2f30*/  LDG.E.U8 R0, desc[UR36][R4.64] ;  /* 0x0000002404007981 */ /* 0x000162000c1e1100 */
[----:B------:R-:W-:Y:S05]  /*2f40*/  BRA `(.L_x_4466) ;  /* 0x0000000c00507947 */ /* 0x000fea0003800000 */
.L_x_4463:
        /* <DEDUP_REMOVED lines=8> */
.L_x_4468:
[----:B------:R0:W5:Y:S01]  /*2fd0*/  LDG.E.U8 R0, desc[UR36][R4.64] ;  /* 0x0000002404007981 */ /* 0x000162000c1e1100 */
[----:B------:R-:W-:Y:S05]  /*2fe0*/  BRA `(.L_x_4466) ;  /* 0x0000000c00287947 */ /* 0x000fea0003800000 */
.L_x_4467:
[----:B------:R0:W5:Y:S01]  /*2ff0*/  LDG.E.U16 R0, desc[UR36][R4.64] ;  /* 0x0000002404007981 */ /* 0x000162000c1e1500 */
[----:B------:R-:W-:Y:S05]  /*3000*/  BRA `(.L_x_4466) ;  /* 0x0000000c00207947 */ /* 0x000fea0003800000 */
.L_x_4462:
        /* <DEDUP_REMOVED lines=9> */
.L_x_4470:
[----:B------:R-:W2:Y:S02]  /*30a0*/  LDG.E.U16 R3, desc[UR36][R4.64] ;  /* 0x0000002404037981 */ /* 0x000ea4000c1e1500 */
[----:B--2---:R-:W-:-:S06]  /*30b0*/  HADD2.F32 R3, -RZ, R3.H0_H0 ;  /* 0x20000003ff037230 */ /* 0x004fcc0000004100 */
[----:B------:R-:W0:Y:S02]  /*30c0*/  F2I.FTZ.TRUNC.NTZ R3, R3 ;  /* 0x0000000300037305 */ /* 0x000e24000021f100 */
[----:B0-----:R-:W-:Y:S01]  /*30d0*/  PRMT R0, R3, 0x7610, R0 ;  /* 0x0000761003007816 */ /* 0x001fe20000000000 */
[----:B------:R-:W-:Y:S06]  /*30e0*/  BRA `(.L_x_4466) ;  /* 0x0000000800e87947 */ /* 0x000fec0003800000 */
.L_x_4469:
        /* <DEDUP_REMOVED lines=9> */
.L_x_4472:
[----:B------:R-:W2:Y:S02]  /*3180*/  LDG.E.U16 R4, desc[UR36][R4.64] ;  /* 0x0000002404047981 */ /* 0x000ea4000c1e1500 */
[----:B--2---:R-:W-:-:S06]  /*3190*/  HADD2.F32 R3, -RZ, R4.H0_H0 ;  /* 0x20000004ff037230 */ /* 0x004fcc0000004100 */
[----:B------:R-:W0:Y:S02]  /*31a0*/  F2I.FTZ.TRUNC.NTZ R3, R3 ;  /* 0x0000000300037305 */ /* 0x000e24000021f100 */
[----:B0-----:R-:W-:Y:S01]  /*31b0*/  PRMT R0, R3, 0x7610, R0 ;  /* 0x0000761003007816 */ /* 0x001fe20000000000 */
[----:B------:R-:W-:Y:S06]  /*31c0*/  BRA `(.L_x_4466) ;  /* 0x0000000800b07947 */ /* 0x000fec0003800000 */
.L_x_4471:
[----:B------:R-:W2:Y:S02]  /*31d0*/  LDG.E.64 R4, desc[UR36][R4.64] ;  /* 0x0000002404047981 */ /* 0x000ea4000c1e1b00 */
[----:B--2---:R0:W1:Y:S02]  /*31e0*/  F2I.F64.TRUNC R0, R4 ;  /* 0x0000000400007311 */ /* 0x004064000030d100 */
[----:B01----:R-:W-:Y:S05]  /*31f0*/  BRA `(.L_x_4466) ;  /* 0x0000000800a47947 */ /* 0x003fea0003800000 */
.L_x_4461:
        /* <DEDUP_REMOVED lines=12> */
.L_x_4475:
[----:B------:R-:W2:Y:S02]  /*32c0*/  LDG.E.64 R4, desc[UR36][R4.64] ;  /* 0x0000002404047981 */ /* 0x000ea4000c1e1b00 */
[----:B--2---:R3:W4:Y:S02]  /*32d0*/  F2I.F64.TRUNC R0, R4 ;  /* 0x0000000400007311 */ /* 0x004724000030d100 */
[----:B---34-:R-:W-:Y:S05]  /*32e0*/  BRA `(.L_x_4466) ;  /* 0x0000000800687947 */ /* 0x018fea0003800000 */
.L_x_4474:
        /* <DEDUP_REMOVED lines=27> */
.L_x_4477:
        /* <DEDUP_REMOVED lines=15> */
.L_x_4476:
[----:B------:R-:W2:Y:S02]  /*3590*/  LDG.E.U16 R3, desc[UR36][R4.64] ;  /* 0x0000002404037981 */ /* 0x000ea4000c1e1500 */
[----:B--2---:R-:W-:-:S06]  /*35a0*/  IMAD.U32 R3, R3, 0x10000, RZ ;  /* 0x0001000003037824 */ /* 0x004fcc00078e00ff */
[----:B------:R-:W0:Y:S02]  /*35b0*/  F2I.FTZ.TRUNC.NTZ R3, R3 ;  /* 0x0000000300037305 */ /* 0x000e24000021f100 */
[----:B0-----:R-:W-:Y:S01]  /*35c0*/  PRMT R0, R3, 0x7610, R0 ;  /* 0x0000761003007816 */ /* 0x001fe20000000000 */
[----:B------:R-:W-:Y:S06]  /*35d0*/  BRA `(.L_x_4466) ;  /* 0x0000000400ac7947 */ /* 0x000fec0003800000 */
.L_x_4473:
        /* <DEDUP_REMOVED lines=10> */
.L_x_4480:
        /* <DEDUP_REMOVED lines=21> */
.L_x_4484:
[----:B------:R-:W-:Y:S05]  /*37d0*/  BSYNC.RECONVERGENT B1 ;  /* 0x0000000000017941 */ /* 0x000fea0003800200 */
.L_x_4483:
[----:B------:R-:W-:Y:S01]  /*37e0*/  IMAD.SHL.U32 R0, R0, 0x100000, RZ ;  /* 0x0010000000007824 */ /* 0x000fe200078e00ff */
[----:B------:R-:W-:-:S04]  /*37f0*/  LEA R3, R3, 0x3b800000, 0x17 ;  /* 0x3b80000003037811 */ /* 0x000fc800078eb8ff */
[----:B------:R-:W-:-:S07]  /*3800*/  LOP3.LUT R3, R3, R0, R7, 0xfe, !PT ;  /* 0x0000000003037212 */ /* 0x000fce00078efe07 */
.L_x_4482:
[----:B------:R-:W-:Y:S05]  /*3810*/  BSYNC.RECONVERGENT B0 ;  /* 0x0000000000007941 */ /* 0x000fea0003800200 */
.L_x_4481:
[----:B------:R-:W0:Y:S02]  /*3820*/  F2I.FTZ.TRUNC.NTZ R3, R3 ;  /* 0x0000000300037305 */ /* 0x000e24000021f100 */
[----:B0-----:R-:W-:Y:S01]  /*3830*/  PRMT R0, R3, 0x7610, R0 ;  /* 0x0000761003007816 */ /* 0x001fe20000000000 */
[----:B------:R-:W-:Y:S06]  /*3840*/  BRA `(.L_x_4466) ;  /* 0x0000000400107947 */ /* 0x000fec0003800000 */
.L_x_4479:
        /* <DEDUP_REMOVED lines=21> */
.L_x_4488:
[----:B------:R-:W-:Y:S05]  /*39a0*/  BSYNC.RECONVERGENT B1 ;  /* 0x0000000000017941 */ /* 0x000fea0003800200 */
.L_x_4487:
[----:B------:R-:W-:Y:S01]  /*39b0*/  IMAD.SHL.U32 R0, R0, 0x200000, RZ ;  /* 0x0020000000007824 */ /* 0x000fe200078e00ff */
[----:B------:R-:W-:-:S04]  /*39c0*/  LEA R3, R3, 0x37800000, 0x17 ;  /* 0x3780000003037811 */ /* 0x000fc800078eb8ff */
[----:B------:R-:W-:-:S07]  /*39d0*/  LOP3.LUT R3, R3, R0, R7, 0xfe, !PT ;  /* 0x0000000003037212 */ /* 0x000fce00078efe07 */
.L_x_4486:
[----:B------:R-:W-:Y:S05]  /*39e0*/  BSYNC.RECONVERGENT B0 ;  /* 0x0000000000007941 */ /* 0x000fea0003800200 */
.L_x_4485:
[----:B------:R-:W0:Y:S02]  /*39f0*/  F2I.FTZ.TRUNC.NTZ R3, R3 ;  /* 0x0000000300037305 */ /* 0x000e24000021f100 */
[----:B0-----:R-:W-:Y:S01]  /*3a00*/  PRMT R0, R3, 0x7610, R0 ;  /* 0x0000761003007816 */ /* 0x001fe20000000000 */
[----:B------:R-:W-:Y:S06]  /*3a10*/  BRA `(.L_x_4466) ;  /* 0x00000000009c7947 */ /* 0x000fec0003800000 */
.L_x_4478:
        /* <DEDUP_REMOVED lines=14> */
.L_x_4492:
[----:B------:R-:W-:Y:S05]  /*3b00*/  BSYNC.RECONVERGENT B0 ;  /* 0x0000000000007941 */ /* 0x000fea0003800200 */
.L_x_4491:
[----:B------:R-:W0:Y:S02]  /*3b10*/  F2I.FTZ.TRUNC.NTZ R3, R3 ;  /* 0x0000000300037305 */ /* 0x000e24000021f100 */
[----:B0-----:R-:W-:Y:S01]  /*3b20*/  PRMT R0, R3, 0x7610, R0 ;  /* 0x0000761003007816 */ /* 0x001fe20000000000 */
[----:B------:R-:W-:Y:S06]  /*3b30*/  BRA `(.L_x_4466) ;  /* 0x0000000000547947 */ /* 0x000fec0003800000 */
.L_x_4465:
        /* <DEDUP_REMOVED lines=16> */
.L_x_4493:
[----:B------:R-:W-:Y:S01]  /*3c40*/  PRMT R0, RZ, 0x7610, R0 ;  /* 0x00007610ff007816 */ /* 0x000fe20000000000 */
[----:B------:R-:W-:Y:S06]  /*3c50*/  BRA `(.L_x_4466) ;  /* 0x00000000000c7947 */ /* 0x000fec0003800000 */
.L_x_4490:
[----:B------:R2:W5:Y:S01]  /*3c60*/  LDG.E.U8 R0, desc[UR36][R4.64] ;  /* 0x0000002404007981 */ /* 0x000562000c1e1100 */
[----:B------:R-:W-:Y:S05]  /*3c70*/  BRA `(.L_x_4466) ;  /* 0x0000000000047947 */ /* 0x000fea0003800000 */
.L_x_4489:
[----:B------:R1:W5:Y:S02]  /*3c80*/  LDG.E.U8 R0, desc[UR36][R4.64] ;  /* 0x0000002404007981 */ /* 0x000364000c1e1100 */
.L_x_4466:
[----:B-1--45:R-:W-:-:S04]  /*3c90*/  LOP3.LUT R0, R0, 0x80, RZ, 0xc0, !PT ;  /* 0x0000008000007812 */ /* 0x032fc800078ec0ff */
[----:B------:R-:W-:-:S04]  /*3ca0*/  SHF.R.U32.HI R0, RZ, 0x7, R0 ;  /* 0x00000007ff007819 */ /* 0x000fc80000011600 */
[----:B------:R-:W-:-:S07]  /*3cb0*/  PRMT R17, R0, 0x7610, R17 ;  /* 0x0000761000117816 */ /* 0x000fce0000000011 */
.L_x_4460:
[----:B------:R-:W-:Y:S05]  /*3cc0*/  BSYNC.RECONVERGENT B6 ;  /* 0x0000000000067941 */ /* 0x000fea0003800200 */
.L_x_4459:
        /* <DEDUP_REMOVED lines=25> */
.L_x_4499:
[----:B------:R0:W-:Y:S01]  /*3e60*/  STG.E.U8 desc[UR36][R8.64], R24 ;  /* 0x0000001808007986 */ /* 0x0001e2000c101124 */
[----:B------:R-:W-:Y:S05]  /*3e70*/  BRA `(.L_x_4495) ;  /* 0x0000000c007c7947 */ /* 0x000fea0003800000 */
.L_x_4498:
        /* <DEDUP_REMOVED lines=12> */
.L_x_4502:
[----:B------:R-:W-:-:S05]  /*3f40*/  PRMT R3, R24, 0x8880, RZ ;  /* 0x0000888018037816 */ /* 0x000fca00000000ff */
[----:B------:R0:W-:Y:S01]  /*3f50*/  STG.E desc[UR36][R8.64], R3 ;  /* 0x0000000308007986 */ /* 0x0001e2000c101924 */
[----:B------:R-:W-:Y:S05]  /*3f60*/  BRA `(.L_x_4495) ;  /* 0x0000000c00407947 */ /* 0x000fea0003800000 */
.L_x_4501:
[----:B------:R-:W-:-:S04]  /*3f70*/  PRMT R3, R24, 0x8880, RZ ;  /* 0x0000888018037816 */ /* 0x000fc800000000ff */
[----:B------:R-:W-:-:S05]  /*3f80*/  PRMT R3, R3, 0x7710, RZ ;  /* 0x0000771003037816 */ /* 0x000fca00000000ff */
[----:B------:R0:W-:Y:S01]  /*3f90*/  STG.E.U16 desc[UR36][R8.64], R3 ;  /* 0x0000000308007986 */ /* 0x0001e2000c101524 */
[----:B------:R-:W-:Y:S05]  /*3fa0*/  BRA `(.L_x_4495) ;  /* 0x0000000c00307947 */ /* 0x000fea0003800000 */
.L_x_4497:
        /* <DEDUP_REMOVED lines=9> */
.L_x_4504:
[----:B------:R-:W0:Y:S02]  /*4040*/  I2F.S8 R0, R24 ;  /* 0x0000001800007306 */ /* 0x000e240000001400 */
[----:B0-----:R-:W-:-:S05]  /*4050*/  F2FP.F16.F32.PACK_AB R0, RZ, R0 ;  /* 0x00000000ff00723e */ /* 0x001fca00000000ff */
[----:B------:R0:W-:Y:S01]  /*4060*/  STG.E.U16 desc[UR36][R8.64], R0 ;  /* 0x0000000008007986 */ /* 0x0001e2000c101524 */
[----:B------:R-:W-:Y:S05]  /*4070*/  BRA `(.L_x_4495) ;  /* 0x0000000800fc7947 */ /* 0x000fea0003800000 */
.L_x_4503:
        /* <DEDUP_REMOVED lines=10> */
.L_x_4506:
[----:B------:R-:W0:Y:S02]  /*4120*/  I2F.S8 R24, R24 ;  /* 0x0000001800187306 */ /* 0x000e240000001400 */
[----:B0-----:R-:W-:-:S04]  /*4130*/  F2FP.F16.F32.PACK_AB R3, RZ, R24 ;  /* 0x00000018ff03723e */ /* 0x001fc800000000ff */
[----:B------:R-:W-:-:S05]  /*4140*/  PRMT R3, R3, 0x5410, RZ ;  /* 0x0000541003037816 */ /* 0x000fca00000000ff */
[----:B------:R0:W-:Y:S01]  /*4150*/  STG.E desc[UR36][R8.64], R3 ;  /* 0x0000000308007986 */ /* 0x0001e2000c101924 */
[----:B------:R-:W-:Y:S05]  /*4160*/  BRA `(.L_x_4495) ;  /* 0x0000000800c07947 */ /* 0x000fea0003800000 */
.L_x_4505:
[----:B------:R-:W-:-:S04]  /*4170*/  PRMT R4, R24, 0x8880, RZ ;  /* 0x0000888018047816 */ /* 0x000fc800000000ff */
[----:B------:R-:W-:-:S06]  /*4180*/  PRMT R4, R4, 0x7710, RZ ;  /* 0x0000771004047816 */ /* 0x000fcc00000000ff */
[----:B------:R-:W0:Y:S02]  /*4190*/  I2F.F64.S16 R4, R4 ;  /* 0x0000000400047312 */ /* 0x000e240000101c00 */
[----:B0-----:R0:W-:Y:S01]  /*41a0*/  STG.E.64 desc[UR36][R8.64], R4 ;  /* 0x0000000408007986 */ /* 0x0011e2000c101b24 */
[----:B------:R-:W-:Y:S05]  /*41b0*/  BRA `(.L_x_4495) ;  /* 0x0000000800ac7947 */ /* 0x000fea0003800000 */
.L_x_4496:
        /* <DEDUP_REMOVED lines=12> */
.L_x_4509:
[----:B------:R-:W-:Y:S02]  /*4280*/  PRMT R4, R24, 0x8880, RZ ;  /* 0x0000888018047816 */ /* 0x000fe400000000ff */
[----:B------:R-:W-:Y:S02]  /*4290*/  CS2R R6, SRZ ;  /* 0x0000000000067805 */ /* 0x000fe4000001ff00 */
[----:B------:R-:W-:-:S06]  /*42a0*/  PRMT R4, R4, 0x7710, RZ ;  /* 0x0000771004047816 */ /* 0x000fcc00000000ff */
[----:B------:R-:W0:Y:S02]  /*42b0*/  I2F.F64.S16 R4, R4 ;  /* 0x0000000400047312 */ /* 0x000e240000101c00 */
[----:B0-----:R0:W-:Y:S01]  /*42c0*/  STG.E.128 desc[UR36][R8.64], R4 ;  /* 0x0000000408007986 */ /* 0x0011e2000c101d24 */
[----:B------:R-:W-:Y:S05]  /*42d0*/  BRA `(.L_x_4495) ;  /* 0x0000000800647947 */ /* 0x000fea0003800000 */
.L_x_4508:
        /* <DEDUP_REMOVED lines=19> */
.L_x_4513:
[----:B------:R-:W-:Y:S05]  /*4410*/  BSYNC.RECONVERGENT B0 ;  /* 0x0000000000007941 */ /* 0x000fea0003800200 */
.L_x_4512:
[----:B------:R-:W-:-:S05]  /*4420*/  LOP3.LUT R5, R0, 0x80, R5, 0xf8, !PT ;  /* 0x0000008000057812 */ /* 0x000fca00078ef805 */
[----:B------:R0:W-:Y:S01]  /*4430*/  STG.E.U8 desc[UR36][R8.64], R5 ;  /* 0x0000000508007986 */ /* 0x0001e2000c101124 */
[----:B------:R-:W-:Y:S05]  /*4440*/  BRA `(.L_x_4495) ;  /* 0x0000000800087947 */ /* 0x000fea0003800000 */
.L_x_4511:
        /* <DEDUP_REMOVED lines=15> */
.L_x_4515:
[----:B------:R-:W-:Y:S05]  /*4540*/  BSYNC.RECONVERGENT B0 ;  /* 0x0000000000007941 */ /* 0x000fea0003800200 */
.L_x_4514:
[----:B------:R-:W-:-:S05]  /*4550*/  LOP3.LUT R5, R0, 0x80, R5, 0xf8, !PT ;  /* 0x0000008000057812 */ /* 0x000fca00078ef805 */
[----:B------:R0:W-:Y:S01]  /*4560*/  STG.E.U8 desc[UR36][R8.64], R5 ;  /* 0x0000000508007986 */ /* 0x0001e2000c101124 */
[----:B------:R-:W-:Y:S05]  /*4570*/  BRA `(.L_x_4495) ;  /* 0x0000000400bc7947 */ /* 0x000fea0003800000 */
.L_x_4510:
[----:B------:R-:W0:Y:S02]  /*4580*/  I2F.S8 R0, R24 ;  /* 0x0000001800007306 */ /* 0x000e240000001400 */
[----:B0-----:R-:W-:-:S05]  /*4590*/  F2FP.BF16.F32.PACK_AB R0, RZ, R0 ;  /* 0x00000000ff00723e */ /* 0x001fca00000010ff */
[----:B------:R0:W-:Y:S01]  /*45a0*/  STG.E.U16 desc[UR36][R8.64], R0 ;  /* 0x0000000008007986 */ /* 0x0001e2000c101524 */
[----:B------:R-:W-:Y:S05]  /*45b0*/  BRA `(.L_x_4495) ;  /* 0x0000000400ac7947 */ /* 0x000fea0003800000 */
.L_x_4507:
        /* <DEDUP_REMOVED lines=12> */
.L_x_4518:
        /* <DEDUP_REMOVED lines=13> */
.L_x_4521:
[----:B------:R-:W-:-:S04]  /*4750*/  SHF.R.U32.HI R0, RZ, 0x14, R3 ;  /* 0x00000014ff007819 */ /* 0x000fc80000011603 */
[----:B------:R-:W-:-:S04]  /*4760*/  LOP3.LUT R0, R0, 0x1, RZ, 0xc0, !PT ;  /* 0x0000000100007812 */ /* 0x000fc800078ec0ff */
[----:B------:R-:W-:-:S04]  /*4770*/  IADD3 R0, PT, PT, R3, 0x487ffff, R0 ;  /* 0x0487ffff03007810 */ /* 0x000fc80007ffe000 */
[----:B------:R-:W-:-:S04]  /*4780*/  SHF.R.U32.HI R0, RZ, 0x14, R0 ;  /* 0x00000014ff007819 */ /* 0x000fc80000011600 */
[----:B------:R-:W-:-:S07]  /*4790*/  LOP3.LUT R0, R0, 0xff, RZ, 0xc0, !PT ;  /* 0x000000ff00007812 */ /* 0x000fce00078ec0ff */
.L_x_4522:
[----:B------:R-:W-:-:S04]  /*47a0*/  SHF.R.U32.HI R3, RZ, 0x18, R3 ;  /* 0x00000018ff037819 */ /* 0x000fc80000011603 */
[----:B------:R-:W-:-:S04]  /*47b0*/  LOP3.LUT R0, R0, 0x80, R3, 0xf8, !PT ;  /* 0x0000008000007812 */ /* 0x000fc800078ef803 */
[----:B------:R-:W-:-:S07]  /*47c0*/  PRMT R4, R0, 0x7610, R4 ;  /* 0x0000761000047816 */ /* 0x000fce0000000004 */
.L_x_4520:
[----:B------:R-:W-:Y:S05]  /*47d0*/  BSYNC.RECONVERGENT B0 ;  /* 0x0000000000007941 */ /* 0x000fea0003800200 */
.L_x_4519:
[----:B------:R0:W-:Y:S01]  /*47e0*/  STG.E.U8 desc[UR36][R8.64], R4 ;  /* 0x0000000408007986 */ /* 0x0001e2000c101124 */
[----:B------:R-:W-:Y:S05]  /*47f0*/  BRA `(.L_x_4495) ;  /* 0x00000004001c7947 */ /* 0x000fea0003800000 */
.L_x_4517:
        /* <DEDUP_REMOVED lines=13> */
.L_x_4525:
[----:B------:R-:W-:-:S04]  /*48d0*/  SHF.R.U32.HI R0, RZ, 0x15, R3 ;  /* 0x00000015ff007819 */ /* 0x000fc80000011603 */
[----:B------:R-:W-:-:S04]  /*48e0*/  LOP3.LUT R0, R0, 0x1, RZ, 0xc0, !PT ;  /* 0x0000000100007812 */ /* 0x000fc800078ec0ff */
[----:B------:R-:W-:-:S04]  /*48f0*/  IADD3 R0, PT, PT, R3, 0x88fffff, R0 ;  /* 0x088fffff03007810 */ /* 0x000fc80007ffe000 */
[----:B------:R-:W-:-:S04]  /*4900*/  SHF.R.U32.HI R0, RZ, 0x15, R0 ;  /* 0x00000015ff007819 */ /* 0x000fc80000011600 */
[----:B------:R-:W-:-:S07]  /*4910*/  LOP3.LUT R0, R0, 0xff, RZ, 0xc0, !PT ;  /* 0x000000ff00007812 */ /* 0x000fce00078ec0ff */
.L_x_4526:
[----:B------:R-:W-:-:S04]  /*4920*/  SHF.R.U32.HI R3, RZ, 0x18, R3 ;  /* 0x00000018ff037819 */ /* 0x000fc80000011603 */
[----:B------:R-:W-:-:S04]  /*4930*/  LOP3.LUT R0, R0, 0x80, R3, 0xf8, !PT ;  /* 0x0000008000007812 */ /* 0x000fc800078ef803 */
[----:B------:R-:W-:-:S07]  /*4940*/  PRMT R4, R0, 0x7610, R4 ;  /* 0x0000761000047816 */ /* 0x000fce0000000004 */
.L_x_4524:
[----:B------:R-:W-:Y:S05]  /*4950*/  BSYNC.RECONVERGENT B0 ;  /* 0x0000000000007941 */ /* 0x000fea0003800200 */
.L_x_4523:
[----:B------:R0:W-:Y:S01]  /*4960*/  STG.E.U8 desc[UR36][R8.64], R4 ;  /* 0x0000000408007986 */ /* 0x0001e2000c101124 */
[----:B------:R-:W-:Y:S05]  /*4970*/  BRA `(.L_x_4495) ;  /* 0x0000000000bc7947 */ /* 0x000fea0003800000 */
.L_x_4516:
[----:B------:R-:W-:-:S13]  /*4980*/  ISETP.NE.AND P0, PT, R0, 0x1c, PT ;  /* 0x0000001c0000780c */ /* 0x000fda0003f05270 */
[----:B------:R-:W-:Y:S05]  /*4990*/  @!P0 BRA `(.L_x_4527) ;  /* 0x0000000000ac8947 */ /* 0x000fea0003800000 */
[----:B------:R-:W-:-:S13]  /*49a0*/  ISETP.NE.AND P0, PT, R0, 0x1d, PT ;  /* 0x0000001d0000780c */ /* 0x000fda0003f05270 */
[----:B------:R-:W-:Y:S05]  /*49b0*/  @!P0 BRA `(.L_x_4528) ;  /* 0x00000000008c8947 */ /* 0x000fea0003800000 */
[----:B------:R-:W-:-:S13]  /*49c0*/  ISETP.NE.AND P0, PT, R0, 0x2c, PT ;  /* 0x0000002c0000780c */ /* 0x000fda0003f05270 */
[----:B------:R-:W-:Y:S05]  /*49d0*/  @!P0 BRA `(.L_x_4529) ;  /* 0x0000000000448947 */ /* 0x000fea0003800000 */
.L_x_4500:
        /* <DEDUP_REMOVED lines=16> */
.L_x_4530:
[----:B------:R-:W-:Y:S05]  /*4ae0*/  BRA `(.L_x_4495) ;  /* 0x0000000000607947 */ /* 0x000fea0003800000 */
.L_x_4529:
        /* <DEDUP_REMOVED lines=16> */
.L_x_4528:
[----:B------:R-:W-:-:S04]  /*4bf0*/  LOP3.LUT R24, R24, 0xffff, RZ, 0xc0, !PT ;  /* 0x0000ffff18187812 */ /* 0x000fc800078ec0ff */
[----:B------:R-:W-:-:S05]  /*4c00*/  PRMT R24, R24, 0x8880, RZ ;  /* 0x0000888018187816 */ /* 0x000fca00000000ff */
[----:B------:R-:W-:-:S05]  /*4c10*/  IMAD.MOV.U32 R4, RZ, RZ, R24 ;  /* 0x000000ffff047224 */ /* 0x000fca00078e0018 */
[----:B------:R-:W-:-:S05]  /*4c20*/  SHF.R.S32.HI R5, RZ, 0x1f, R4 ;  /* 0x0000001fff057819 */ /* 0x000fca0000011404 */
[----:B------:R0:W-:Y:S01]  /*4c30*/  STG.E.64 desc[UR36][R8.64], R4 ;  /* 0x0000000408007986 */ /* 0x0001e2000c101b24 */
[----:B------:R-:W-:Y:S05]  /*4c40*/  BRA `(.L_x_4495) ;  /* 0x0000000000087947 */ /* 0x000fea0003800000 */
.L_x_4527:
[----:B------:R-:W-:-:S05]  /*4c50*/  PRMT R3, R24, 0x8880, RZ ;  /* 0x0000888018037816 */ /* 0x000fca00000000ff */
[----:B------:R0:W-:Y:S02]  /*4c60*/  STG.E desc[UR36][R8.64], R3 ;  /* 0x0000000308007986 */ /* 0x0001e4000c101924 */
.L_x_4495:
[----:B------:R-:W-:Y:S05]  /*4c70*/  BSYNC.RECONVERGENT B6 ;  /* 0x0000000000067941 */ /* 0x000fea0003800200 */
.L_x_4494:
        /* <DEDUP_REMOVED lines=24> */
.L_x_4537:
[----:B------:R4:W-:Y:S01]  /*4e00*/  STG.E.U8 desc[UR36][R8.64], R23 ;  /* 0x0000001708007986 */ /* 0x0009e2000c101124 */
[----:B------:R-:W-:Y:S05]  /*4e10*/  BRA `(.L_x_4539) ;  /* 0x0000000c00147947 */ /* 0x000fea0003800000 */
.L_x_4536:
        /* <DEDUP_REMOVED lines=10> */
.L_x_4541:
[----:B------:R-:W-:-:S05]  /*4ec0*/  LOP3.LUT R23, R23, 0xffff, RZ, 0xc0, !PT ;  /* 0x0000ffff17177812 */ /* 0x000fca00078ec0ff */
[----:B------:R2:W-:Y:S01]  /*4ed0*/  STG.E desc[UR36][R8.64], R23 ;  /* 0x0000001708007986 */ /* 0x0005e2000c101924 */
[----:B------:R-:W-:Y:S05]  /*4ee0*/  BRA `(.L_x_4539) ;  /* 0x0000000800e07947 */ /* 0x000fea0003800000 */
.L_x_4540:
[----:B------:R0:W-:Y:S01]  /*4ef0*/  STG.E.U16 desc[UR36][R8.64], R23 ;  /* 0x0000001708007986 */ /* 0x0001e2000c101524 */
[----:B------:R-:W-:Y:S05]  /*4f00*/  BRA `(.L_x_4539) ;  /* 0x0000000800d87947 */ /* 0x000fea0003800000 */
.L_x_4535:
[----:B------:R-:W-:-:S13]  /*4f10*/  ISETP.GT.AND P0, PT, R0, 0x6, PT ;  /* 0x000000060000780c */ /* 0x000fda0003f04270 */
[----:B------:R-:W-:Y:S05]  /*4f20*/  @P0 BRA `(.L_x_4542) ;  /* 0x00000000002c0947 */ /* 0x000fea0003800000 */
[----:B------:R-:W-:-:S13]  /*4f30*/  ISETP.NE.AND P0, PT, R0, 0x5, PT ;  /* 0x000000050000780c */ /* 0x000fda0003f05270 */
[----:B------:R-:W-:Y:S05]  /*4f40*/  @!P0 BRA `(.L_x_4543) ;  /* 0x0000000000148947 */ /* 0x000fea0003800000 */
[----:B------:R-:W-:-:S13]  /*4f50*/  ISETP.NE.AND P0, PT, R0, 0x6, PT ;  /* 0x000000060000780c */ /* 0x000fda0003f05270 */
[----:B------:R-:W-:Y:S05]  /*4f60*/  @P0 BRA `(.L_x_4538) ;  /* 0x0000000400f00947 */ /* 0x000fea0003800000 */
[----:B------:R-:W0:Y:S02]  /*4f70*/  I2F.U16 R23, R23 ;  /* 0x0000001700177306 */ /* 0x000e240000101000 */
[----:B0-----:R0:W-:Y:S01]  /*4f80*/  STG.E desc[UR36][R8.64], R23 ;  /* 0x0000001708007986 */ /* 0x0011e2000c101924 */
[----:B------:R-:W-:Y:S05]  /*4f90*/  BRA `(.L_x_4539) ;  /* 0x0000000800b47947 */ /* 0x000fea0003800000 */
.L_x_4543:
[----:B------:R-:W0:Y:S02]  /*4fa0*/  I2F.U16 R0, R23 ;  /* 0x0000001700007306 */ /* 0x000e240000101000 */
[----:B0-----:R-:W-:-:S05]  /*4fb0*/  F2FP.F16.F32.PACK_AB R0, RZ, R0 ;  /* 0x00000000ff00723e */ /* 0x001fca00000000ff */
[----:B------:R0:W-:Y:S01]  /*4fc0*/  STG.E.U16 desc[UR36][R8.64], R0 ;  /* 0x0000000008007986 */ /* 0x0001e2000c101524 */
[----:B------:R-:W-:Y:S05]  /*4fd0*/  BRA `(.L_x_4539) ;  /* 0x0000000800a47947 */ /* 0x000fea0003800000 */
.L_x_4542:
[----:B------:R-:W-:-:S13]  /*4fe0*/  ISETP.NE.AND P0, PT, R0, 0x7, PT ;  /* 0x000000070000780c */ /* 0x000fda0003f05270 */
[----:B------:R-:W-:Y:S05]  /*4ff0*/  @!P0 BRA `(.L_x_4544) ;  /* 0x0000000000348947 */ /* 0x000fea0003800000 */
[----:B------:R-:W-:-:S13]  /*5000*/  ISETP.NE.AND P0, PT, R0, 0x8, PT ;  /* 0x000000080000780c */ /* 0x000fda0003f05270 */
[----:B------:R-:W-:Y:S05]  /*5010*/  @!P0 BRA `(.L_x_4545) ;  /* 0x0000000000188947 */ /* 0x000fea0003800000 */
[----:B------:R-:W-:-:S13]  /*5020*/  ISETP.NE.AND P0, PT, R0, 0x9, PT ;  /* 0x000000090000780c */ /* 0x000fda0003f05270 */
[----:B------:R-:W-:Y:S05]  /*5030*/  @P0 BRA `(.L_x_4538) ;  /* 0x0000000400bc0947 */ /* 0x000fea0003800000 */
[----:B------:R-:W0:Y:S01]  /*5040*/  I2F.U16 R4, R23 ;  /* 0x0000001700047306 */ /* 0x000e220000101000 */
[----:B------:R-:W-:-:S05]  /*5050*/  IMAD.MOV.U32 R5, RZ, RZ, RZ ;  /* 0x000000ffff057224 */ /* 0x000fca00078e00ff */
[----:B0-----:R0:W-:Y:S01]  /*5060*/  STG.E.64 desc[UR36][R8.64], R4 ;  /* 0x0000000408007986 */ /* 0x0011e2000c101b24 */
[----:B------:R-:W-:Y:S05]  /*5070*/  BRA `(.L_x_4539) ;  /* 0x00000008007c7947 */ /* 0x000fea0003800000 */
.L_x_4545:
[----:B------:R-:W0:Y:S02]  /*5080*/  I2F.U16 R23, R23 ;  /* 0x0000001700177306 */ /* 0x000e240000101000 */
[----:B0-----:R-:W-:-:S04]  /*5090*/  F2FP.F16.F32.PACK_AB R3, RZ, R23 ;  /* 0x00000017ff03723e */ /* 0x001fc800000000ff */
[----:B------:R-:W-:-:S05]  /*50a0*/  PRMT R3, R3, 0x5410, RZ ;  /* 0x0000541003037816 */ /* 0x000fca00000000ff */
[----:B------:R0:W-:Y:S01]  /*50b0*/  STG.E desc[UR36][R8.64], R3 ;  /* 0x0000000308007986 */ /* 0x0001e2000c101924 */
[----:B------:R-:W-:Y:S05]  /*50c0*/  BRA `(.L_x_4539) ;  /* 0x0000000800687947 */ /* 0x000fea0003800000 */
.L_x_4544:
[----:B------:R-:W0:Y:S02]  /*50d0*/  I2F.F64.U16 R4, R23 ;  /* 0x0000001700047312 */ /* 0x000e240000101800 */
[----:B0-----:R0:W-:Y:S01]  /*50e0*/  STG.E.64 desc[UR36][R8.64], R4 ;  /* 0x0000000408007986 */ /* 0x0011e2000c101b24 */
[----:B------:R-:W-:Y:S05]  /*50f0*/  BRA `(.L_x_4539) ;  /* 0x00000008005c7947 */ /* 0x000fea0003800000 */
.L_x_4534:
        /* <DEDUP_REMOVED lines=12> */
.L_x_4549:
        /* <DEDUP_REMOVED lines=16> */
.L_x_4552:
[----:B------:R-:W-:-:S07]  /*52c0*/  PRMT R4, R0, 0x7610, R4 ;  /* 0x0000761000047816 */ /* 0x000fce0000000004 */
.L_x_4551:
[----:B------:R-:W-:Y:S05]  /*52d0*/  BSYNC.RECONVERGENT B0 ;  /* 0x0000000000007941 */ /* 0x000fea0003800200 */
.L_x_4550:
[----:B------:R0:W-:Y:S01]  /*52e0*/  STG.E.U8 desc[UR36][R8.64], R4 ;  /* 0x0000000408007986 */ /* 0x0001e2000c101124 */
[----:B------:R-:W-:Y:S05]  /*52f0*/  BRA `(.L_x_4539) ;  /* 0x0000000400dc7947 */ /* 0x000fea0003800000 */
.L_x_4548:
        /* <DEDUP_REMOVED lines=17> */
.L_x_4555:
[----:B------:R-:W-:-:S07]  /*5410*/  PRMT R4, R0, 0x7610, R4 ;  /* 0x0000761000047816 */ /* 0x000fce0000000004 */
.L_x_4554:
[----:B------:R-:W-:Y:S05]  /*5420*/  BSYNC.RECONVERGENT B0 ;  /* 0x0000000000007941 */ /* 0x000fea0003800200 */
.L_x_4553:
[----:B------:R0:W-:Y:S01]  /*5430*/  STG.E.U8 desc[UR36][R8.64], R4 ;  /* 0x0000000408007986 */ /* 0x0001e2000c101124 */
[----:B------:R-:W-:Y:S05]  /*5440*/  BRA `(.L_x_4539) ;  /* 0x0000000400887947 */ /* 0x000fea0003800000 */
.L_x_4547:
[----:B------:R-:W-:-:S13]  /*5450*/  ISETP.NE.AND P0, PT, R0, 0x1c, PT ;  /* 0x0000001c0000780c */ /* 0x000fda0003f05270 */
[----:B------:R-:W-:Y:S05]  /*5460*/  @!P0 BRA `(.L_x_4556) ;  /* 0x00000000005c8947 */ /* 0x000fea0003800000 */
[----:B------:R-:W-:-:S13]  /*5470*/  ISETP.NE.AND P0, PT, R0, 0x1d, PT ;  /* 0x0000001d0000780c */ /* 0x000fda0003f05270 */
[----:B------:R-:W-:Y:S05]  /*5480*/  @!P0 BRA `(.L_x_4557) ;  /* 0x0000000000448947 */ /* 0x000fea0003800000 */
[----:B------:R-:W-:-:S13]  /*5490*/  ISETP.NE.AND P0, PT, R0, 0x2c, PT ;  /* 0x0000002c0000780c */ /* 0x000fda0003f05270 */
[----:B------:R-:W-:Y:S05]  /*54a0*/  @P0 BRA `(.L_x_4538) ;  /* 0x0000000000a00947 */ /* 0x000fea0003800000 */
        /* <DEDUP_REMOVED lines=15> */
.L_x_4557:
[----:B------:R-:W-:Y:S01]  /*55a0*/  LOP3.LUT R4, R23, 0xffff, RZ, 0xc0, !PT ;  /* 0x0000ffff17047812 */ /* 0x000fe200078ec0ff */
[----:B------:R-:W-:-:S05]  /*55b0*/  IMAD.MOV.U32 R5, RZ, RZ, RZ ;  /* 0x000000ffff057224 */ /* 0x000fca00078e00ff */
[----:B------:R0:W-:Y:S01]  /*55c0*/  STG.E.64 desc[UR36][R8.64], R4 ;  /* 0x0000000408007986 */ /* 0x0001e2000c101b24 */
[----:B------:R-:W-:Y:S05]  /*55d0*/  BRA `(.L_x_4539) ;  /* 0x0000000400247947 */ /* 0x000fea0003800000 */
.L_x_4556:
[----:B------:R-:W-:-:S05]  /*55e0*/  LOP3.LUT R23, R23, 0xffff, RZ, 0xc0, !PT ;  /* 0x0000ffff17177812 */ /* 0x000fca00078ec0ff */
[----:B------:R0:W-:Y:S01]  /*55f0*/  STG.E desc[UR36][R8.64], R23 ;  /* 0x0000001708007986 */ /* 0x0001e2000c101924 */
[----:B------:R-:W-:Y:S05]  /*5600*/  BRA `(.L_x_4539) ;  /* 0x0000000400187947 */ /* 0x000fea0003800000 */
.L_x_4546:
        /* <DEDUP_REMOVED lines=8> */
.L_x_4559:
[----:B------:R-:W-:Y:S01]  /*5690*/  CS2R R6, SRZ ;  /* 0x0000000000067805 */ /* 0x000fe2000001ff00 */
[----:B------:R-:W0:Y:S04]  /*56a0*/  I2F.F64.U16 R4, R23 ;  /* 0x0000001700047312 */ /* 0x000e280000101800 */
[----:B0-----:R0:W-:Y:S01]  /*56b0*/  STG.E.128 desc[UR36][R8.64], R4 ;  /* 0x0000000408007986 */ /* 0x0011e2000c101d24 */
[----:B------:R-:W-:Y:S05]  /*56c0*/  BRA `(.L_x_4539) ;  /* 0x0000000000e87947 */ /* 0x000fea0003800000 */
.L_x_4558:
[----:B------:R-:W-:-:S13]  /*56d0*/  ISETP.NE.AND P0, PT, R0, 0xf, PT ;  /* 0x0000000f0000780c */ /* 0x000fda0003f05270 */
[----:B------:R-:W-:Y:S05]  /*56e0*/  @!P0 BRA `(.L_x_4560) ;  /* 0x0000000000d48947 */ /* 0x000fea0003800000 */
[----:B------:R-:W-:-:S13]  /*56f0*/  ISETP.NE.AND P0, PT, R0, 0x17, PT ;  /* 0x000000170000780c */ /* 0x000fda0003f05270 */
[----:B------:R-:W-:Y:S05]  /*5700*/  @!P0 BRA `(.L_x_4561) ;  /* 0x0000000000848947 */ /* 0x000fea0003800000 */
[----:B------:R-:W-:-:S13]  /*5710*/  ISETP.NE.AND P0, PT, R0, 0x18, PT ;  /* 0x000000180000780c */ /* 0x000fda0003f05270 */
[----:B------:R-:W-:Y:S05]  /*5720*/  @!P0 BRA `(.L_x_4562) ;  /* 0x0000000000448947 */ /* 0x000fea0003800000 */
.L_x_4538:
        /* <DEDUP_REMOVED lines=16> */
.L_x_4563:
[----:B------:R-:W-:Y:S05]  /*5830*/  BRA `(.L_x_4539) ;  /* 0x00000000008c7947 */ /* 0x000fea0003800000 */
.L_x_4562:
        /* <DEDUP_REMOVED lines=11> */
.L_x_4565:
[----:B------:R-:W-:Y:S05]  /*58f0*/  BSYNC.RECONVERGENT B0 ;  /* 0x0000000000007941 */ /* 0x000fea0003800200 */
.L_x_4564:
[----:B------:R0:W-:Y:S01]  /*5900*/  STG.E.U8 desc[UR36][R8.64], R3 ;  /* 0x0000000308007986 */ /* 0x0001e2000c101124 */
[----:B------:R-:W-:Y:S05]  /*5910*/  BRA `(.L_x_4539) ;  /* 0x0000000000547947 */ /* 0x000fea0003800000 */
.L_x_4561:
[----:B------:R-:W0:Y:S02]  /*5920*/  I2F.U16 R3, R23 ;  /* 0x0000001700037306 */ /* 0x000e240000101000 */
[----:B0-----:R-:W-:-:S13]  /*5930*/  ISETP.GT.U32.AND P0, PT, R3, 0x477fffff, PT ;  /* 0x477fffff0300780c */ /* 0x001fda0003f04070 */
[----:B------:R-:W-:Y:S05]  /*5940*/  @P0 BRA `(.L_x_4566) ;  /* 0x0000000000280947 */ /* 0x000fea0003800000 */
[----:B------:R-:W-:-:S13]  /*5950*/  ISETP.GE.U32.AND P0, PT, R3, 0x38800000, PT ;  /* 0x388000000300780c */ /* 0x000fda0003f06070 */
[----:B------:R-:W-:Y:S02]  /*5960*/  @!P0 LOP3.LUT R23, R23, 0x80, RZ, 0xfc, !PT ;  /* 0x0000008017178812 */ /* 0x000fe400078efcff */
[----:B------:R-:W-:-:S04]  /*5970*/  @P0 SHF.R.U32.HI R0, RZ, 0x15, R3 ;  /* 0x00000015ff000819 */ /* 0x000fc80000011603 */
[----:B------:R-:W0:Y:S01]  /*5980*/  @!P0 I2F.U16 R23, R23 ;  /* 0x0000001700178306 */ /* 0x000e220000101000 */
[----:B------:R-:W-:-:S04]  /*5990*/  @P0 LOP3.LUT R0, R0, 0x1, RZ, 0xc0, !PT ;  /* 0x0000000100000812 */ /* 0x000fc800078ec0ff */
[----:B------:R-:W-:-:S04]  /*59a0*/  @P0 IADD3 R0, PT, PT, R3, 0x80fffff, R0 ;  /* 0x080fffff03000810 */ /* 0x000fc80007ffe000 */
[----:B------:R-:W-:-:S05]  /*59b0*/  @P0 SHF.R.U32.HI R3, RZ, 0x15, R0 ;  /* 0x00000015ff030819 */ /* 0x000fca0000011600 */
[----:B------:R1:W-:Y:S04]  /*59c0*/  @P0 STG.E.U8 desc[UR36][R8.64], R3 ;  /* 0x0000000308000986 */ /* 0x0003e8000c101124 */
[----:B0-----:R1:W-:Y:S01]  /*59d0*/  @!P0 STG.E.U8 desc[UR36][R8.64], R23 ;  /* 0x0000001708008986 */ /* 0x0013e2000c101124 */
[----:B------:R-:W-:Y:S05]  /*59e0*/  BRA `(.L_x_4539) ;  /* 0x0000000000207947 */ /* 0x000fea0003800000 */
.L_x_4566:
[----:B------:R-:W-:Y:S01]  /*59f0*/  ISETP.GT.U32.AND P0, PT, R3, 0x7f800000, PT ;  /* 0x7f8000000300780c */ /* 0x000fe20003f04070 */
[----:B------:R-:W-:-:S05]  /*5a00*/  IMAD.MOV.U32 R3, RZ, RZ, 0x7f ;  /* 0x0000007fff037424 */ /* 0x000fca00078e00ff */
[----:B------:R-:W-:-:S05]  /*5a10*/  SEL R3, R3, 0x7c, P0 ;  /* 0x0000007c03037807 */ /* 0x000fca0000000000 */
[----:B------:R0:W-:Y:S01]  /*5a20*/  STG.E.U8 desc[UR36][R8.64], R3 ;  /* 0x0000000308007986 */ /* 0x0001e2000c101124 */
[----:B------:R-:W-:Y:S05]  /*5a30*/  BRA `(.L_x_4539) ;  /* 0x00000000000c7947 */ /* 0x000fea0003800000 */
.L_x_4560:
[----:B------:R-:W0:Y:S02]  /*5a40*/  I2F.U16 R0, R23 ;  /* 0x0000001700007306 */ /* 0x000e240000101000 */
[----:B0-----:R-:W-:-:S05]  /*5a50*/  F2FP.BF16.F32.PACK_AB R0, RZ, R0 ;  /* 0x00000000ff00723e */ /* 0x001fca00000010ff */
[----:B------:R0:W-:Y:S02]  /*5a60*/  STG.E.U16 desc[UR36][R8.64], R0 ;  /* 0x0000000008007986 */ /* 0x0001e4000c101524 */
.L_x_4539:
[----:B------:R-:W-:Y:S05]  /*5a70*/  BSYNC.RECONVERGENT B6 ;  /* 0x0000000000067941 */ /* 0x000fea0003800200 */
.L_x_4533:
        /* <DEDUP_REMOVED lines=24> */
.L_x_4571:
[----:B------:R0:W-:Y:S01]  /*5c00*/  STG.E.U8 desc[UR36][R8.64], R22 ;  /* 0x0000001608007986 */ /* 0x0001e2000c101124 */
[----:B------:R-:W-:Y:S05]  /*5c10*/  BRA `(.L_x_4573) ;  /* 0x0000000c00147947 */ /* 0x000fea0003800000 */
.L_x_4570:
        /* <DEDUP_REMOVED lines=10> */
.L_x_4575:
[----:B------:R-:W-:-:S05]  /*5cc0*/  LOP3.LUT R3, R22, 0xffff, RZ, 0xc0, !PT ;  /* 0x0000ffff16037812 */ /* 0x000fca00078ec0ff */
[----:B------:R3:W-:Y:S01]  /*5cd0*/  STG.E desc[UR36][R8.64], R3 ;  /* 0x0000000308007986 */ /* 0x0007e2000c101924 */
[----:B------:R-:W-:Y:S05]  /*5ce0*/  BRA `(.L_x_4573) ;  /* 0x0000000800e07947 */ /* 0x000fea0003800000 */
.L_x_4574:
[----:B------:R2:W-:Y:S01]  /*5cf0*/  STG.E.U16 desc[UR36][R8.64], R22 ;  /* 0x0000001608007986 */ /* 0x0005e2000c101524 */
[----:B------:R-:W-:Y:S05]  /*5d00*/  BRA `(.L_x_4573) ;  /* 0x0000000800d87947 */ /* 0x000fea0003800000 */
.L_x_4569:
        /* <DEDUP_REMOVED lines=9> */
.L_x_4577:
[----:B------:R-:W0:Y:S02]  /*5da0*/  I2F.U16 R0, R22 ;  /* 0x0000001600007306 */ /* 0x000e240000101000 */
[----:B0-----:R-:W-:-:S05]  /*5db0*/  F2FP.F16.F32.PACK_AB R0, RZ, R0 ;  /* 0x00000000ff00723e */ /* 0x001fca00000000ff */
[----:B------:R0:W-:Y:S01]  /*5dc0*/  STG.E.U16 desc[UR36][R8.64], R0 ;  /* 0x0000000008007986 */ /* 0x0001e2000c101524 */
[----:B------:R-:W-:Y:S05]  /*5dd0*/  BRA `(.L_x_4573) ;  /* 0x0000000800a47947 */ /* 0x000fea0003800000 */
.L_x_4576:
        /* <DEDUP_REMOVED lines=10> */
.L_x_4579:
[----:B------:R-:W0:Y:S02]  /*5e80*/  I2F.U16 R22, R22 ;  /* 0x0000001600167306 */ /* 0x000e240000101000 */
[----:B0-----:R-:W-:-:S04]  /*5e90*/  F2FP.F16.F32.PACK_AB R3, RZ, R22 ;  /* 0x00000016ff03723e */ /* 0x001fc800000000ff */
[----:B------:R-:W-:-:S05]  /*5ea0*/  PRMT R3, R3, 0x5410, RZ ;  /* 0x0000541003037816 */ /* 0x000fca00000000ff */
[----:B------:R0:W-:Y:S01]  /*5eb0*/  STG.E desc[UR36][R8.64], R3 ;  /* 0x0000000308007986 */ /* 0x0001e2000c101924 */
[----:B------:R-:W-:Y:S05]  /*5ec0*/  BRA `(.L_x_4573) ;  /* 0x0000000800687947 */ /* 0x000fea0003800000 */
.L_x_4578:
[----:B------:R-:W0:Y:S02]  /*5ed0*/  I2F.F64.U16 R22, R22 ;  /* 0x0000001600167312 */ /* 0x000e240000101800 */
[----:B0-----:R0:W-:Y:S01]  /*5ee0*/  STG.E.64 desc[UR36][R8.64], R22 ;  /* 0x0000001608007986 */ /* 0x0011e2000c101b24 */
[----:B------:R-:W-:Y:S05]  /*5ef0*/  BRA `(.L_x_4573) ;  /* 0x00000008005c7947 */ /* 0x000fea0003800000 */
.L_x_4568:
        /* <DEDUP_REMOVED lines=12> */
.L_x_4583:
        /* <DEDUP_REMOVED lines=16> */
.L_x_4586:
[----:B------:R-:W-:-:S07]  /*60c0*/  PRMT R4, R0, 0x7610, R4 ;  /* 0x0000761000047816 */ /* 0x000fce0000000004 */
.L_x_4585:
[----:B------:R-:W-:Y:S05]  /*60d0*/  BSYNC.RECONVERGENT B0 ;  /* 0x0000000000007941 */ /* 0x000fea0003800200 */
.L_x_4584:
[----:B------:R0:W-:Y:S01]  /*60e0*/  STG.E.U8 desc[UR36][R8.64], R4 ;  /* 0x0000000408007986 */ /* 0x0001e2000c101124 */
[----:B------:R-:W-:Y:S05]  /*60f0*/  BRA `(.L_x_4573) ;  /* 0x0000000400dc7947 */ /* 0x000fea0003800000 */
.L_x_4582:
        /* <DEDUP_REMOVED lines=17> */
.L_x_4589:
[----:B------:R-:W-:-:S07]  /*6210*/  PRMT R4, R0, 0x7610, R4 ;  /* 0x0000761000047816 */ /* 0x000fce0000000004 */
.L_x_4588:
[----:B------:R-:W-:Y:S05]  /*6220*/  BSYNC.RECONVERGENT B0 ;  /* 0x0000000000007941 */ /* 0x000fea0003800200 */
.L_x_4587:
[----:B------:R0:W-:Y:S01]  /*6230*/  STG.E.U8 desc[UR36][R8.64], R4 ;  /* 0x0000000408007986 */ /* 0x0001e2000c101124 */
[----:B------:R-:W-:Y:S05]  /*6240*/  BRA `(.L_x_4573) ;  /* 0x0000000400887947 */ /* 0x000fea0003800000 */
.L_x_4581:
[----:B------:R-:W-:-:S13]  /*6250*/  ISETP.NE.AND P0, PT, R0, 0x1c, PT ;  /* 0x0000001c0000780c */ /* 0x000fda0003f05270 */
[----:B------:R-:W-:Y:S05]  /*6260*/  @!P0 BRA `(.L_x_4590) ;  /* 0x00000000005c8947 */ /* 0x000fea0003800000 */
[----:B------:R-:W-:-:S13]  /*6270*/  ISETP.NE.AND P0, PT, R0, 0x1d, PT ;  /* 0x0000001d0000780c */ /* 0x000fda0003f05270 */
[----:B------:R-:W-:Y:S05]  /*6280*/  @!P0 BRA `(.L_x_4591) ;  /* 0x0000000000448947 */ /* 0x000fea0003800000 */
[----:B------:R-:W-:-:S13]  /*6290*/  ISETP.NE.AND P0, PT, R0, 0x2c, PT ;  /* 0x0000002c0000780c */ /* 0x000fda0003f05270 */
[----:B------:R-:W-:Y:S05]  /*62a0*/  @P0 BRA `(.L_x_4572) ;  /* 0x0000000000a00947 */ /* 0x000fea0003800000 */
        /* <DEDUP_REMOVED lines=15> */
.L_x_4591:
[----:B------:R-:W-:Y:S01]  /*63a0*/  LOP3.LUT R22, R22, 0xffff, RZ, 0xc0, !PT ;  /* 0x0000ffff16167812 */ /* 0x000fe200078ec0ff */
[----:B------:R-:W-:-:S05]  /*63b0*/  IMAD.MOV.U32 R23, RZ, RZ, RZ ;  /* 0x000000ffff177224 */ /* 0x000fca00078e00ff */
[----:B------:R0:W-:Y:S01]  /*63c0*/  STG.E.64 desc[UR36][R8.64], R22 ;  /* 0x0000001608007986 */ /* 0x0001e2000c101b24 */
[----:B------:R-:W-:Y:S05]  /*63d0*/  BRA `(.L_x_4573) ;  /* 0x0000000400247947 */ /* 0x000fea0003800000 */
.L_x_4590:
[----:B------:R-:W-:-:S05]  /*63e0*/  LOP3.LUT R3, R22, 0xffff, RZ, 0xc0, !PT ;  /* 0x0000ffff16037812 */ /* 0x000fca00078ec0ff */
[----:B------:R0:W-:Y:S01]  /*63f0*/  STG.E desc[UR36][R8.64], R3 ;  /* 0x0000000308007986 */ /* 0x0001e2000c101924 */
[----:B------:R-:W-:Y:S05]  /*6400*/  BRA `(.L_x_4573) ;  /* 0x0000000400187947 */ /* 0x000fea0003800000 */
.L_x_4580:
        /* <DEDUP_REMOVED lines=8> */
.L_x_4593:
[----:B------:R-:W-:Y:S01]  /*6490*/  CS2R R6, SRZ ;  /* 0x0000000000067805 */ /* 0x000fe2000001ff00 */
[----:B------:R-:W0:Y:S04]  /*64a0*/  I2F.F64.U16 R4, R22 ;  /* 0x0000001600047312 */ /* 0x000e280000101800 */
[----:B0-----:R0:W-:Y:S01]  /*64b0*/  STG.E.128 desc[UR36][R8.64], R4 ;  /* 0x0000000408007986 */ /* 0x0011e2000c101d24 */
[----:B------:R-:W-:Y:S05]  /*64c0*/  BRA `(.L_x_4573) ;  /* 0x0000000000e87947 */ /* 0x000fea0003800000 */
.L_x_4592:
[----:B------:R-:W-:-:S13]  /*64d0*/  ISETP.NE.AND P0, PT, R0, 0xf, PT ;  /* 0x0000000f0000780c */ /* 0x000fda0003f05270 */
[----:B------:R-:W-:Y:S05]  /*64e0*/  @!P0 BRA `(.L_x_4594) ;  /* 0x0000000000d48947 */ /* 0x000fea0003800000 */
[----:B------:R-:W-:-:S13]  /*64f0*/  ISETP.NE.AND P0, PT, R0, 0x17, PT ;  /* 0x000000170000780c */ /* 0x000fda0003f05270 */
[----:B------:R-:W-:Y:S05]  /*6500*/  @!P0 BRA `(.L_x_4595) ;  /* 0x0000000000848947 */ /* 0x000fea0003800000 */
[----:B------:R-:W-:-:S13]  /*6510*/  ISETP.NE.AND P0, PT, R0, 0x18, PT ;  /* 0x000000180000780c */ /* 0x000fda0003f05270 */
[----:B------:R-:W-:Y:S05]  /*6520*/  @!P0 BRA `(.L_x_4596) ;  /* 0x0000000000448947 */ /* 0x000fea0003800000 */
.L_x_4572:
        /* <DEDUP_REMOVED lines=16> */
.L_x_4597:
[----:B------:R-:W-:Y:S05]  /*6630*/  BRA `(.L_x_4573) ;  /* 0x00000000008c7947 */ /* 0x000fea0003800000 */
.L_x_4596:
        /* <DEDUP_REMOVED lines=11> */
.L_x_4599:
[----:B------:R-:W-:Y:S05]  /*66f0*/  BSYNC.RECONVERGENT B0 ;  /* 0x0000000000007941 */ /* 0x000fea0003800200 */
.L_x_4598:
[----:B------:R0:W-:Y:S01]  /*6700*/  STG.E.U8 desc[UR36][R8.64], R3 ;  /* 0x0000000308007986 */ /* 0x0001e2000c101124 */
[----:B------:R-:W-:Y:S05]  /*6710*/  BRA `(.L_x_4573) ;  /* 0x0000000000547947 */ /* 0x000fea0003800000 */
.L_x_4595:
        /* <DEDUP_REMOVED lines=13> */
.L_x_4600:
[----:B------:R-:W-:Y:S01]  /*67f0*/  ISETP.GT.U32.AND P0, PT, R3, 0x7f800000, PT ;  /* 0x7f8000000300780c */ /* 0x000fe20003f04070 */
[----:B------:R-:W-:-:S05]  /*6800*/  IMAD.MOV.U32 R3, RZ, RZ, 0x7f ;  /* 0x0000007fff037424 */ /* 0x000fca00078e00ff */
[----:B------:R-:W-:-:S05]  /*6810*/  SEL R3, R3, 0x7c, P0 ;  /* 0x0000007c03037807 */ /* 0x000fca0000000000 */
[----:B------:R0:W-:Y:S01]  /*6820*/  STG.E.U8 desc[UR36][R8.64], R3 ;  /* 0x0000000308007986 */ /* 0x0001e2000c101124 */
[----:B------:R-:W-:Y:S05]  /*6830*/  BRA `(.L_x_4573) ;  /* 0x00000000000c7947 */ /* 0x000fea0003800000 */
.L_x_4594:
[----:B------:R-:W0:Y:S02]  /*6840*/  I2F.U16 R0, R22 ;  /* 0x0000001600007306 */ /* 0x000e240000101000 */
[----:B0-----:R-:W-:-:S05]  /*6850*/  F2FP.BF16.F32.PACK_AB R0, RZ, R0 ;  /* 0x00000000ff00723e */ /* 0x001fca00000010ff */
[----:B------:R0:W-:Y:S02]  /*6860*/  STG.E.U16 desc[UR36][R8.64], R0 ;  /* 0x0000000008007986 */ /* 0x0001e4000c101524 */
.L_x_4573:
[----:B------:R-:W-:Y:S05]  /*6870*/  BSYNC.RECONVERGENT B6 ;  /* 0x0000000000067941 */ /* 0x000fea0003800200 */
.L_x_4567:
[----:B------:R-:W-:-:S07]  /*6880*/  VIADD R19, R19, 0x80 ;  /* 0x0000008013137836 */ /* 0x000fce0000000000 */
.L_x_4532:
[----:B------:R-:W-:Y:S05]  /*6890*/  BSYNC.RECONVERGENT B7 ;  /* 0x0000000000077941 */ /* 0x000fea0003800200 */
.L_x_4531:
        /* <DEDUP_REMOVED lines=21> */
.L_x_4604:
[----:B------:R-:W-:Y:S01]  /*69f0*/  STG.E.U8 desc[UR36][R2.64], R17 ;  /* 0x0000001102007986 */ /* 0x000fe2000c101124 */
[----:B------:R-:W-:Y:S05]  /*6a00*/  EXIT ;  /* 0x000000000000794d */ /* 0x000fea0003800000 */
.L_x_4603:
        /* <DEDUP_REMOVED lines=10> */
.L_x_4607:
[----:B------:R-:W-:-:S05]  /*6ab0*/  LOP3.LUT R17, R17, 0xffff, RZ, 0xc0, !PT ;  /* 0x0000ffff11117812 */ /* 0x000fca00078ec0ff */
[----:B------:R-:W-:Y:S01]  /*6ac0*/  STG.E desc[UR36][R2.64], R17 ;  /* 0x0000001102007986 */ /* 0x000fe2000c101924 */
[----:B------:R-:W-:Y:S05]  /*6ad0*/  EXIT ;  /* 0x000000000000794d */ /* 0x000fea0003800000 */
.L_x_4606:
[----:B------:R-:W-:Y:S01]  /*6ae0*/  STG.E.U16 desc[UR36][R2.64], R17 ;  /* 0x0000001102007986 */ /* 0x000fe2000c101524 */
[----:B------:R-:W-:Y:S05]  /*6af0*/  EXIT ;  /* 0x000000000000794d */ /* 0x000fea0003800000 */
.L_x_4602:
[----:B------:R-:W-:-:S13]  /*6b00*/  ISETP.GT.AND P0, PT, R0, 0x6, PT ;  /* 0x000000060000780c */ /* 0x000fda0003f04270 */
[----:B------:R-:W-:Y:S05]  /*6b10*/  @P0 BRA `(.L_x_4608) ;  /* 0x00000000002c0947 */ /* 0x000fea0003800000 */
[----:B------:R-:W-:-:S13]  /*6b20*/  ISETP.NE.AND P0, PT, R0, 0x5, PT ;  /* 0x000000050000780c */ /* 0x000fda0003f05270 */
[----:B------:R-:W-:Y:S05]  /*6b30*/  @!P0 BRA `(.L_x_4609) ;  /* 0x0000000000148947 */ /* 0x000fea0003800000 */
[----:B------:R-:W-:-:S13]  /*6b40*/  ISETP.NE.AND P0, PT, R0, 0x6, PT ;  /* 0x000000060000780c */ /* 0x000fda0003f05270 */
[----:B------:R-:W-:Y:S05]  /*6b50*/  @P0 BRA `(.L_x_4605) ;  /* 0x0000000400f00947 */ /* 0x000fea0003800000 */
[----:B------:R-:W0:Y:S02]  /*6b60*/  I2F.U16 R17, R17 ;  /* 0x0000001100117306 */ /* 0x000e240000101000 */
[----:B0-----:R-:W-:Y:S01]  /*6b70*/  STG.E desc[UR36][R2.64], R17 ;  /* 0x0000001102007986 */ /* 0x001fe2000c101924 */
[----:B------:R-:W-:Y:S05]  /*6b80*/  EXIT ;  /* 0x000000000000794d */ /* 0x000fea0003800000 */
.L_x_4609:
[----:B------:R-:W0:Y:S02]  /*6b90*/  I2F.U16 R0, R17 ;  /* 0x0000001100007306 */ /* 0x000e240000101000 */
[----:B0-----:R-:W-:-:S05]  /*6ba0*/  F2FP.F16.F32.PACK_AB R0, RZ, R0 ;  /* 0x00000000ff00723e */ /* 0x001fca00000000ff */
[----:B------:R-:W-:Y:S01]  /*6bb0*/  STG.E.U16 desc[UR36][R2.64], R0 ;  /* 0x0000000002007986 */ /* 0x000fe2000c101524 */
[----:B------:R-:W-:Y:S05]  /*6bc0*/  EXIT ;  /* 0x000000000000794d */ /* 0x000fea0003800000 */
.L_x_4608:
        /* <DEDUP_REMOVED lines=8> */
[----:B0-----:R-:W-:Y:S01]  /*6c50*/  STG.E.64 desc[UR36][R2.64], R4 ;  /* 0x0000000402007986 */ /* 0x001fe2000c101b24 */
[----:B------:R-:W-:Y:S05]  /*6c60*/  EXIT ;  /* 0x000000000000794d */ /* 0x000fea0003800000 */
.L_x_4611:
[----:B------:R-:W0:Y:S02]  /*6c70*/  I2F.U16 R17, R17 ;  /* 0x0000001100117306 */ /* 0x000e240000101000 */
[----:B0-----:R-:W-:-:S04]  /*6c80*/  F2FP.F16.F32.PACK_AB R5, RZ, R17 ;  /* 0x00000011ff05723e */ /* 0x001fc800000000ff */
[----:B------:R-:W-:-:S05]  /*6c90*/  PRMT R5, R5, 0x5410, RZ ;  /* 0x0000541005057816 */ /* 0x000fca00000000ff */
[----:B------:R-:W-:Y:S01]  /*6ca0*/  STG.E desc[UR36][R2.64], R5 ;  /* 0x0000000502007986 */ /* 0x000fe2000c101924 */
[----:B------:R-:W-:Y:S05]  /*6cb0*/  EXIT ;  /* 0x000000000000794d */ /* 0x000fea0003800000 */
.L_x_4610:
[----:B------:R-:W0:Y:S02]  /*6cc0*/  I2F.F64.U16 R4, R17 ;  /* 0x0000001100047312 */ /* 0x000e240000101800 */
[----:B0-----:R-:W-:Y:S01]  /*6cd0*/  STG.E.64 desc[UR36][R2.64], R4 ;  /* 0x0000000402007986 */ /* 0x001fe2000c101b24 */
[----:B------:R-:W-:Y:S05]  /*6ce0*/  EXIT ;  /* 0x000000000000794d */ /* 0x000fea0003800000 */
.L_x_4601:
        /* <DEDUP_REMOVED lines=12> */
.L_x_4615:
        /* <DEDUP_REMOVED lines=17> */
.L_x_4617:
[----:B------:R-:W-:Y:S05]  /*6ec0*/  BSYNC.RECONVERGENT B0 ;  /* 0x0000000000007941 */ /* 0x000fea0003800200 */
.L_x_4616:
[----:B------:R-:W-:Y:S01]  /*6ed0*/  STG.E.U8 desc[UR36][R2.64], R0 ;  /* 0x0000000002007986 */ /* 0x000fe2000c101124 */
[----:B------:R-:W-:Y:S05]  /*6ee0*/  EXIT ;  /* 0x000000000000794d */ /* 0x000fea0003800000 */
.L_x_4614:
        /* <DEDUP_REMOVED lines=18> */
.L_x_4619:
[----:B------:R-:W-:Y:S05]  /*7010*/  BSYNC.RECONVERGENT B0 ;  /* 0x0000000000007941 */ /* 0x000fea0003800200 */
.L_x_4618:
[----:B------:R-:W-:Y:S01]  /*7020*/  STG.E.U8 desc[UR36][R2.64], R0 ;  /* 0x0000000002007986 */ /* 0x000fe2000c101124 */
[----:B------:R-:W-:Y:S05]  /*7030*/  EXIT ;  /* 0x000000000000794d */ /* 0x000fea0003800000 */
.L_x_4613:
        /* <DEDUP_REMOVED lines=21> */
.L_x_4621:
[----:B------:R-:W-:Y:S01]  /*7190*/  LOP3.LUT R4, R17, 0xffff, RZ, 0xc0, !PT ;  /* 0x0000ffff11047812 */ /* 0x000fe200078ec0ff */
[----:B------:R-:W-:-:S05]  /*71a0*/  IMAD.MOV.U32 R5, RZ, RZ, RZ ;  /* 0x000000ffff057224 */ /* 0x000fca00078e00ff */
[----:B------:R-:W-:Y:S01]  /*71b0*/  STG.E.64 desc[UR36][R2.64], R4 ;  /* 0x0000000402007986 */ /* 0x000fe2000c101b24 */
[----:B------:R-:W-:Y:S05]  /*71c0*/  EXIT ;  /* 0x000000000000794d */ /* 0x000fea0003800000 */
.L_x_4620:
[----:B------:R-:W-:-:S05]  /*71d0*/  LOP3.LUT R17, R17, 0xffff, RZ, 0xc0, !PT ;  /* 0x0000ffff11117812 */ /* 0x000fca00078ec0ff */
[----:B------:R-:W-:Y:S01]  /*71e0*/  STG.E desc[UR36][R2.64], R17 ;  /* 0x0000001102007986 */ /* 0x000fe2000c101924 */
[----:B------:R-:W-:Y:S05]  /*71f0*/  EXIT ;  /* 0x000000000000794d */ /* 0x000fea0003800000 */
.L_x_4612:
        /* <DEDUP_REMOVED lines=8> */
.L_x_4623:
[----:B------:R-:W-:Y:S01]  /*7280*/  CS2R R6, SRZ ;  /* 0x0000000000067805 */ /* 0x000fe2000001ff00 */
[----:B------:R-:W0:Y:S04]  /*7290*/  I2F.F64.U16 R4, R17 ;  /* 0x0000001100047312 */ /* 0x000e280000101800 */
[----:B0-----:R-:W-:Y:S01]  /*72a0*/  STG.E.128 desc[UR36][R2.64], R4 ;  /* 0x0000000402007986 */ /* 0x001fe2000c101d24 */
[----:B------:R-:W-:Y:S05]  /*72b0*/  EXIT ;  /* 0x000000000000794d */ /* 0x000fea0003800000 */
.L_x_4622:
[----:B------:R-:W-:-:S13]  /*72c0*/  ISETP.NE.AND P0, PT, R0, 0xf, PT ;  /* 0x0000000f0000780c */ /* 0x000fda0003f05270 */
[----:B------:R-:W-:Y:S05]  /*72d0*/  @!P0 BRA `(.L_x_4624) ;  /* 0x0000000000d88947 */ /* 0x000fea0003800000 */
[----:B------:R-:W-:-:S13]  /*72e0*/  ISETP.NE.AND P0, PT, R0, 0x17, PT ;  /* 0x000000170000780c */ /* 0x000fda0003f05270 */
[----:B------:R-:W-:Y:S05]  /*72f0*/  @!P0 BRA `(.L_x_4625) ;  /* 0x0000000000848947 */ /* 0x000fea0003800000 */
[----:B------:R-:W-:-:S13]  /*7300*/  ISETP.NE.AND P0, PT, R0, 0x18, PT ;  /* 0x000000180000780c */ /* 0x000fda0003f05270 */
[----:B------:R-:W-:Y:S05]  /*7310*/  @!P0 BRA `(.L_x_4626) ;  /* 0x0000000000448947 */ /* 0x000fea0003800000 */
.L_x_4605:
        /* <DEDUP_REMOVED lines=16> */
.L_x_4627:
[----:B------:R-:W-:Y:S05]  /*7420*/  EXIT ;  /* 0x000000000000794d */ /* 0x000fea0003800000 */
.L_x_4626:
        /* <DEDUP_REMOVED lines=11> */
.L_x_4629:
[----:B------:R-:W-:Y:S05]  /*74e0*/  BSYNC.RECONVERGENT B0 ;  /* 0x0000000000007941 */ /* 0x000fea0003800200 */
.L_x_4628:
[----:B------:R-:W-:Y:S01]  /*74f0*/  STG.E.U8 desc[UR36][R2.64], R5 ;  /* 0x0000000502007986 */ /* 0x000fe2000c101124 */
[----:B------:R-:W-:Y:S05]  /*7500*/  EXIT ;  /* 0x000000000000794d */ /* 0x000fea0003800000 */
.L_x_4625:
        /* <DEDUP_REMOVED lines=10> */
[----:B------:R-:W-:-:S06]  /*75b0*/  LOP3.LUT R17, R17, 0x80, RZ, 0xfc, !PT ;  /* 0x0000008011117812 */ /* 0x000fcc00078efcff */
[----:B------:R-:W1:Y:S02]  /*75c0*/  I2F.U16 R17, R17 ;  /* 0x0000001100117306 */ /* 0x000e640000101000 */
[----:B-1----:R-:W-:Y:S01]  /*75d0*/  STG.E.U8 desc[UR36][R2.64], R17 ;  /* 0x0000001102007986 */ /* 0x002fe2000c101124 */
[----:B------:R-:W-:Y:S05]  /*75e0*/  EXIT ;  /* 0x000000000000794d */ /* 0x000fea0003800000 */
.L_x_4630:
[----:B------:R-:W-:Y:S01]  /*75f0*/  ISETP.GT.U32.AND P0, PT, R5, 0x7f800000, PT ;  /* 0x7f8000000500780c */ /* 0x000fe20003f04070 */
[----:B------:R-:W-:-:S05]  /*7600*/  IMAD.MOV.U32 R5, RZ, RZ, 0x7f ;  /* 0x0000007fff057424 */ /* 0x000fca00078e00ff */
[----:B------:R-:W-:-:S05]  /*7610*/  SEL R5, R5, 0x7c, P0 ;  /* 0x0000007c05057807 */ /* 0x000fca0000000000 */
[----:B------:R-:W-:Y:S01]  /*7620*/  STG.E.U8 desc[UR36][R2.64], R5 ;  /* 0x0000000502007986 */ /* 0x000fe2000c101124 */
[----:B------:R-:W-:Y:S05]  /*7630*/  EXIT ;  /* 0x000000000000794d */ /* 0x000fea0003800000 */
.L_x_4624:
[----:B------:R-:W0:Y:S02]  /*7640*/  I2F.U16 R0, R17 ;  /* 0x0000001100007306 */ /* 0x000e240000101000 */
[----:B0-----:R-:W-:-:S05]  /*7650*/  F2FP.BF16.F32.PACK_AB R0, RZ, R0 ;  /* 0x00000000ff00723e */ /* 0x001fca00000010ff */
[----:B------:R-:W-:Y:S01]  /*7660*/  STG.E.U16 desc[UR36][R2.64], R0 ;  /* 0x0000000002007986 */ /* 0x000fe2000c101524 */
[----:B------:R-:W-:Y:S05]  /*7670*/  EXIT ;  /* 0x000000000000794d */ /* 0x000fea0003800000 */
.L_x_4631:
        /* <DEDUP_REMOVED lines=16> */
.L_x_23266:


//--------------------- .text._ZN2at6native18elementwise_kernelILi128ELi4EZNS0_22gpu_kernel_impl_nocastIZZZNS0_19signbit_kernel_cudaERNS_18TensorIteratorBaseEENKUlvE_clEvENKUlvE0_clEvEUlaE_EEvS4_RKT_EUliE_EEviT1_ --------------------------
	.section	.text._ZN2at6native18elementwise_kernelILi128ELi4EZNS0_22gpu_kernel_impl_nocastIZZZNS0_19signbit_kernel_cudaERNS_18TensorIteratorBaseEENKUlvE_clEvENKUlvE0_clEvEUlaE_EEvS4_RKT_EUliE_EEviT1_,"ax",@progbits
	.align	128
        .global         _ZN2at6native18elementwise_kernelILi128ELi4EZNS0_22gpu_kernel_impl_nocastIZZZNS0_19signbit_kernel_cudaERNS_18TensorIteratorBaseEENKUlvE_clEvENKUlvE0_clEvEUlaE_EEvS4_RKT_EUliE_EEviT1_
        .type           _ZN2at6native18elementwise_kernelILi128ELi4EZNS0_22gpu_kernel_impl_nocastIZZZNS0_19signbit_kernel_cudaERNS_18TensorIteratorBaseEENKUlvE_clEvENKUlvE0_clEvEUlaE_EEvS4_RKT_EUliE_EEviT1_,@function
        .size           _ZN2at6native18elementwise_kernelILi128ELi4EZNS0_22gpu_kernel_impl_nocastIZZZNS0_19signbit_kernel_cudaERNS_18TensorIteratorBaseEENKUlvE_clEvENKUlvE0_clEvEUlaE_EEvS4_RKT_EUliE_EEviT1_,(.L_x_23267 - _ZN2at6native18elementwise_kernelILi128ELi4EZNS0_22gpu_kernel_impl_nocastIZZZNS0_19signbit_kernel_cudaERNS_18TensorIteratorBaseEENKUlvE_clEvENKUlvE0_clEvEUlaE_EEvS4_RKT_EUliE_EEviT1_)
        .other          _ZN2at6native18elementwise_kernelILi128ELi4EZNS0_22gpu_kernel_impl_nocastIZZZNS0_19signbit_kernel_cudaERNS_18TensorIteratorBaseEENKUlvE_clEvENKUlvE0_clEvEUlaE_EEvS4_RKT_EUliE_EEviT1_,@"STO_CUDA_ENTRY STV_DEFAULT"
_ZN2at6native18elementwise_kernelILi128ELi4EZNS0_22gpu_kernel_impl_nocastIZZZNS0_19signbit_kernel_cudaERNS_18TensorIteratorBaseEENKUlvE_clEvENKUlvE0_clEvEUlaE_EEvS4_RKT_EUliE_EEviT1_:
.text._ZN2at6native18elementwise_kernelILi128ELi4EZNS0_22gpu_kernel_impl_nocastIZZZNS0_19signbit_kernel_cudaERNS_18TensorIteratorBaseEENKUlvE_clEvENKUlvE0_clEvEUlaE_EEvS4_RKT_EUliE_EEviT1_:
        /* <DEDUP_REMOVED lines=15> */
[----:B0-----:R-:W2:Y:S06]  /*00f0*/  LDG.E.U8 R4, desc[UR6][R4.64] ;  /* 0x0000000604047981 */ /* 0x001eac000c1e1100 */
        /* <DEDUP_REMOVED lines=8> */
[----:B-1----:R-:W2:Y:S06]  /*0180*/  LDG.E.U8 R4, desc[UR6][R4.64] ;  /* 0x0000000604047981 */ /* 0x002eac000c1e1100 */
[----:B0-----:R-:W0:Y:S01]  /*0190*/  LDC.64 R6, c[0x0][0x580] ;  /* 0x00016000ff067b82 */ /* 0x001e220000000a00 */
[----:B------:R-:W-:Y:S02]  /*01a0*/  IADD3 R3, PT, PT, R3, 0x80, RZ ;  /* 0x0000008003037810 */ /* 0x000fe40007ffe0ff */
[----:B--2---:R-:W-:-:S05]  /*01b0*/  SHF.R.U32.HI R9, RZ, 0x7, R4 ;  /* 0x00000007ff097819 */ /* 0x004fca0000011604 */
[----:B0-----:R0:W-:Y:S02]  /*01c0*/  STG.E.U8 desc[UR6][R6.64], R9 ;  /* 0x0000000906007986 */ /* 0x0011e4000c101106 */
.L_x_4635:
[----:B------:R-:W-:-:S13]  /*01d0*/  ISETP.GE.AND P0, PT, R3, UR4, PT ;  /* 0x0000000403007c0c */ /* 0x000fda000bf06270 */
[----:B------:R-:W-:Y:S05]  /*01e0*/  @P0 BREAK.RELIABLE B1 ;  /* 0x0000000000010942 */ /* 0x000fea0003800100 */
[----:B------:R-:W-:Y:S05]  /*01f0*/  @P0 BRA `(.L_x_4636) ;  /* 0x00000000001c0947 */ /* 0x000fea0003800000 */
[----:B------:R-:W-:Y:S05]  /*0200*/  BSYNC.RELIABLE B1 ;  /* 0x0000000000017941 */ /* 0x000fea0003800100 */
.L_x_4634:
[----:B------:R-:W1:Y:S02]  /*0210*/  LDC.64 R4, c[0x0][0x588] ;  /* 0x00016200ff047b82 */ /* 0x000e640000000a00 */
[----:B-1----:R-:W2:Y:S06]  /*0220*/  LDG.E.U8 R4, desc[UR6][R4.64] ;  /* 0x0000000604047981 */ /* 0x002eac000c1e1100 */
[----:B0-----:R-:W0:Y:S01]  /*0230*/  LDC.64 R6, c[0x0][0x580] ;  /* 0x00016000ff067b82 */ /* 0x001e220000000a00 */
[----:B------:R-:W-:Y:S02]  /*0240*/  IADD3 R3, PT, PT, R3, 0x80, RZ ;  /* 0x0000008003037810 */ /* 0x000fe40007ffe0ff */
[----:B--2---:R-:W-:-:S05]  /*0250*/  SHF.R.U32.HI R9, RZ, 0x7, R4 ;  /* 0x00000007ff097819 */ /* 0x004fca0000011604 */
[----:B0-----:R1:W-:Y:S02]  /*0260*/  STG.E.U8 desc[UR6][R6.64], R9 ;  /* 0x0000000906007986 */ /* 0x0013e4000c101106 */
.L_x_4636:
[----:B------:R-:W-:Y:S05]  /*0270*/  BSYNC.RECONVERGENT B0 ;  /* 0x0000000000007941 */ /* 0x000fea0003800200 */
.L_x_4633:
[----:B------:R-:W-:Y:S05]  /*0280*/  WARPSYNC.ALL ;  /* 0x0000000000007948 */ /* 0x000fea0003800000 */
[----:B------:R-:W-:-:S13]  /*0290*/  ISETP.GE.AND P0, PT, R3, UR4, PT ;  /* 0x0000000403007c0c */ /* 0x000fda000bf06270 */
[----:B------:R-:W-:Y:S05]  /*02a0*/  @P0 EXIT ;  /* 0x000000000000094d */ /* 0x000fea0003800000 */
[----:B------:R-:W2:Y:S02]  /*02b0*/  LDC.64 R2, c[0x0][0x588] ;  /* 0x00016200ff027b82 */ /* 0x000ea40000000a00 */
[----:B--2---:R-:W0:Y:S06]  /*02c0*/  LDG.E.U8 R2, desc[UR6][R2.64] ;  /* 0x0000000602027981 */ /* 0x004e2c000c1e1100 */
[----:B------:R-:W2:Y:S01]  /*02d0*/  LDC.64 R4, c[0x0][0x580] ;  /* 0x00016000ff047b82 */ /* 0x000ea20000000a00 */
[----:B01----:R-:W-:-:S05]  /*02e0*/  SHF.R.U32.HI R7, RZ, 0x7, R2 ;  /* 0x00000007ff077819 */ /* 0x003fca0000011602 */
[----:B--2---:R-:W-:Y:S01]  /*02f0*/  STG.E.U8 desc[UR6][R4.64], R7 ;  /* 0x0000000704007986 */ /* 0x004fe2000c101106 */
[----:B------:R-:W-:Y:S05]  /*0300*/  EXIT ;  /* 0x000000000000794d */ /* 0x000fea0003800000 */
.L_x_4632:
        /* <DEDUP_REMOVED lines=306> */
.L_x_4640:
[----:B------:R-:W0:Y:S02]  /*1630*/  LDCU.128 UR8, c[0x0][0x580] ;  /* 0x0000b000ff0877ac */ /* 0x000e240008000c00 */
[----:B0-----:R-:W-:-:S04]  /*1640*/  IADD3 R6, P0, PT, R4, UR10, RZ ;  /* 0x0000000a04067c10 */ /* 0x001fc8000ff1e0ff */
[----:B------:R-:W-:-:S05]  /*1650*/  IADD3.X R7, PT, PT, RZ, UR11, RZ, P0, !PT ;  /* 0x0000000bff077c10 */ /* 0x000fca00087fe4ff */
[----:B------:R-:W2:Y:S01]  /*1660*/  LDG.E.U8 R6, desc[UR6][R6.64] ;  /* 0x0000000606067981 */ /* 0x000ea2000c1e1100 */
        /* <DEDUP_REMOVED lines=306> */
.L_x_4642:
[----:B------:R-:W0:Y:S02]  /*2990*/  LDCU.128 UR8, c[0x0][0x580] ;  /* 0x0000b000ff0877ac */ /* 0x000e240008000c00 */
[----:B0-----:R-:W-:-:S04]  /*29a0*/  IADD3 R6, P0, PT, R4, UR10, RZ ;  /* 0x0000000a04067c10 */ /* 0x001fc8000ff1e0ff */
[----:B------:R-:W-:-:S05]  /*29b0*/  IADD3.X R7, PT, PT, RZ, UR11, RZ, P0, !PT ;  /* 0x0000000bff077c10 */ /* 0x000fca00087fe4ff */
[----:B------:R-:W2:Y:S01]  /*29c0*/  LDG.E.U8 R6, desc[UR6][R6.64] ;  /* 0x0000000606067981 */ /* 0x000ea2000c1e1100 */
[----:B------:R-:W-:Y:S02]  /*29d0*/  IADD3 R4, P0, PT, R5, UR8, RZ ;  /* 0x0000000805047c10 */ /* 0x000fe4000ff1e0ff */
[----:B------:R-:W-:Y:S02]  /*29e0*/  IADD3 R3, PT, PT, R3, 0x80, RZ ;  /* 0x0000008003037810 */ /* 0x000fe40007ffe0ff */
[----:B------:R-:W-:Y:S02]  /*29f0*/  IADD3.X R5, PT, PT, RZ, UR9, RZ, P0, !PT ;  /* 0x00000009ff057c10 */ /* 0x000fe400087fe4ff */
[----:B--2---:R-:W-:-:S05]  /*2a00*/  SHF.R.U32.HI R9, RZ, 0x7, R6 ;  /* 0x00000007ff097819 */ /* 0x004fca0000011606 */
[----:B------:R0:W-:Y:S02]  /*2a10*/  STG.E.U8 desc[UR6][R4.64], R9 ;  /* 0x0000000904007986 */ /* 0x0001e4000c101106 */
.L_x_4639:
[----:B------:R-:W-:-:S13]  /*2a20*/  ISETP.GE.AND P0, PT, R3, UR4, PT ;  /* 0x0000000403007c0c */ /* 0x000fda000bf06270 */
[----:B------:R-:W-:Y:S05]  /*2a30*/  @P0 BREAK.RELIABLE B1 ;  /* 0x0000000000010942 */ /* 0x000fea0003800100 */
[----:B------:R-:W-:Y:S05]  /*2a40*/  @P0 BRA `(.L_x_4641) ;  /* 0x0000001000d00947 */ /* 0x000fea0003800000 */
[----:B------:R-:W-:Y:S05]  /*2a50*/  BSYNC.RELIABLE B1 ;  /* 0x0000000000017941 */ /* 0x000fea0003800100 */
.L_x_4638:
        /* <DEDUP_REMOVED lines=298> */
.L_x_4643:
        /* <DEDUP_REMOVED lines=9> */
.L_x_4641:
[----:B------:R-:W-:Y:S05]  /*3d90*/  BSYNC.RECONVERGENT B0 ;  /* 0x0000000000007941 */ /* 0x000fea0003800200 */
.L_x_4637:
        /* <DEDUP_REMOVED lines=301> */
.L_x_4644:
[----:B------:R-:W0:Y:S02]  /*5070*/  LDCU.128 UR8, c[0x0][0x580] ;  /* 0x0000b000ff0877ac */ /* 0x000e240008000c00 */
[----:B0-----:R-:W-:-:S04]  /*5080*/  IADD3 R4, P0, PT, R2, UR10, RZ ;  /* 0x0000000a02047c10 */ /* 0x001fc8000ff1e0ff */
[----:B------:R-:W-:-:S05]  /*5090*/  IADD3.X R5, PT, PT, RZ, UR11, RZ, P0, !PT ;  /* 0x0000000bff057c10 */ /* 0x000fca00087fe4ff */
[----:B------:R-:W2:Y:S01]  /*50a0*/  LDG.E.U8 R4, desc[UR6][R4.64] ;  /* 0x0000000604047981 */ /* 0x000ea2000c1e1100 */
[----:B------:R-:W-:-:S04]  /*50b0*/  IADD3 R2, P0, PT, R3, UR8, RZ ;  /* 0x0000000803027c10 */ /* 0x000fc8000ff1e0ff */
[----:B------:R-:W-:Y:S02]  /*50c0*/  IADD3.X R3, PT, PT, RZ, UR9, RZ, P0, !PT ;  /* 0x00000009ff037c10 */ /* 0x000fe400087fe4ff */
[----:B--2---:R-:W-:-:S05]  /*50d0*/  SHF.R.U32.HI R7, RZ, 0x7, R4 ;  /* 0x00000007ff077819 */ /* 0x004fca0000011604 */
[----:B------:R-:W-:Y:S01]  /*50e0*/  STG.E.U8 desc[UR6][R2.64], R7 ;  /* 0x0000000702007986 */ /* 0x000fe2000c101106 */
[----:B------:R-:W-:Y:S05]  /*50f0*/  EXIT ;  /* 0x000000000000794d */ /* 0x000fea0003800000 */
.L_x_4645:
        /* <DEDUP_REMOVED lines=16> */
.L_x_23267:


//--------------------- .text._ZN2at6native27unrolled_elementwise_kernelIZZZNS0_19signbit_kernel_cudaERNS_18TensorIteratorBaseEENKUlvE_clEvENKUlvE0_clEvEUlaE_St5arrayIPcLm2EELi4E23TrivialOffsetCalculatorILi1EjESB_NS0_6memory15LoadWithoutCastENSC_16StoreWithoutCastEEEviT_T0_T2_T3_T4_T5_ --------------------------
	.section	.text._ZN2at6native27unrolled_elementwise_kernelIZZZNS0_19signbit_kernel_cudaERNS_18TensorIteratorBaseEENKUlvE_clEvENKUlvE0_clEvEUlaE_St5arrayIPcLm2EELi4E23TrivialOffsetCalculatorILi1EjESB_NS0_6memory15LoadWithoutCastENSC_16StoreWithoutCastEEEviT_T0_T2_T3_T4_T5_,"ax",@progbits
	.align	128
        .global         _ZN2at6native27unrolled_elementwise_kernelIZZZNS0_19signbit_kernel_cudaERNS_18TensorIteratorBaseEENKUlvE_clEvENKUlvE0_clEvEUlaE_St5arrayIPcLm2EELi4E23TrivialOffsetCalculatorILi1EjESB_NS0_6memory15LoadWithoutCastENSC_16StoreWithoutCastEEEviT_T0_T2_T3_T4_T5_
        .type           _ZN2at6native27unrolled_elementwise_kernelIZZZNS0_19signbit_kernel_cudaERNS_18TensorIteratorBaseEENKUlvE_clEvENKUlvE0_clEvEUlaE_St5arrayIPcLm2EELi4E23TrivialOffsetCalculatorILi1EjESB_NS0_6memory15LoadWithoutCastENSC_16StoreWithoutCastEEEviT_T0_T2_T3_T4_T5_,@function
        .size           _ZN2at6native27unrolled_elementwise_kernelIZZZNS0_19signbit_kernel_cudaERNS_18TensorIteratorBaseEENKUlvE_clEvENKUlvE0_clEvEUlaE_St5arrayIPcLm2EELi4E23TrivialOffsetCalculatorILi1EjESB_NS0_6memory15LoadWithoutCastENSC_16StoreWithoutCastEEEviT_T0_T2_T3_T4_T5_,(.L_x_23268 - _ZN2at6native27unrolled_elementwise_kernelIZZZNS0_19signbit_kernel_cudaERNS_18TensorIteratorBaseEENKUlvE_clEvENKUlvE0_clEvEUlaE_St5arrayIPcLm2EELi4E23TrivialOffsetCalculatorILi1EjESB_NS0_6memory15LoadWithoutCastENSC_16StoreWithoutCastEEEviT_T0_T2_T3_T4_T5_)
        .other          _ZN2at6native27unrolled_elementwise_kernelIZZZNS0_19signbit_kernel_cudaERNS_18TensorIteratorBaseEENKUlvE_clEvENKUlvE0_clEvEUlaE_St5arrayIPcLm2EELi4E23TrivialOffsetCalculatorILi1EjESB_NS0_6memory15LoadWithoutCastENSC_16StoreWithoutCastEEEviT_T0_T2_T3_T4_T5_,@"STO_CUDA_ENTRY STV_DEFAULT"
_ZN2at6native27unrolled_elementwise_kernelIZZZNS0_19signbit_kernel_cudaERNS_18TensorIteratorBaseEENKUlvE_clEvENKUlvE0_clEvEUlaE_St5arrayIPcLm2EELi4E23TrivialOffsetCalculatorILi1EjESB_NS0_6memory15LoadWithoutCastENSC_16StoreWithoutCastEEEviT_T0_T2_T3_T4_T5_:
.text._ZN2at6native27unrolled_elementwise_kernelIZZZNS0_19signbit_kernel_cudaERNS_18TensorIteratorBaseEENKUlvE_clEvENKUlvE0_clEvEUlaE_St5arrayIPcLm2EELi4E23TrivialOffsetCalculatorILi1EjESB_NS0_6memory15LoadWithoutCastENSC_16StoreWithoutCastEEEviT_T0_T2_T3_T4_T5_:
        /* <DEDUP_REMOVED lines=17> */
[----:B------:R-:W-:Y:S01]  /*0110*/  @!P2 VIADD R4, R4, 0x80 ;  /* 0x000000800404a836 */ /* 0x000fe20000000000 */
[----:B--2---:R-:W-:Y:S01]  /*0120*/  @!P3 IADD3 R12, P6, PT, R15, R12, RZ ;  /* 0x0000000c0f0cb210 */ /* 0x004fe20007fde0ff */
[----:B------:R-:W-:-:S03]  /*0130*/  @!P0 IMAD R15, R5, 0x200, R0 ;  /* 0x00000200050f8824 */ /* 0x000fc600078e0200 */
[----:B------:R-:W-:Y:S01]  /*0140*/  ISETP.GE.AND P1, PT, R4, R3, PT ;  /* 0x000000030400720c */ /* 0x000fe20003f26270 */
[----:B------:R-:W-:Y:S01]  /*0150*/  @!P3 IMAD.X R13, RZ, RZ, R13, P6 ;  /* 0x000000ffff0db224 */ /* 0x000fe200030e060d */
[----:B0-----:R-:W-:-:S04]  /*0160*/  @!P0 IADD3 R10, P6, PT, R15, R10, RZ ;  /* 0x0000000a0f0a8210 */ /* 0x001fc80007fde0ff */
[----:B-1----:R-:W2:Y:S07]  /*0170*/  @!P3 LDG.E.U8 R12, desc[UR4][R12.64] ;  /* 0x000000040c0cb981 */ /* 0x002eae000c1e1100 */
[----:B------:R-:W0:Y:S01]  /*0180*/  @!P1 LDC.64 R8, c[0x0][0x390] ;  /* 0x0000e400ff089b82 */ /* 0x000e220000000a00 */
[----:B------:R-:W-:Y:S01]  /*0190*/  @!P1 IMAD R17, R5, 0x200, R4 ;  /* 0x0000020005119824 */ /* 0x000fe200078e0204 */
[----:B---3--:R-:W-:Y:S01]  /*01a0*/  @!P2 IADD3 R6, P4, PT, R19, R6, RZ ;  /* 0x000000061306a210 */ /* 0x008fe20007f9e0ff */
[----:B------:R-:W-:-:S04]  /*01b0*/  @!P0 IMAD.X R11, RZ, RZ, R11, P6 ;  /* 0x000000ffff0b8224 */ /* 0x000fc800030e060b */
[----:B------:R-:W-:Y:S01]  /*01c0*/  @!P2 IMAD.X R7, RZ, RZ, R7, P4 ;  /* 0x000000ffff07a224 */ /* 0x000fe200020e0607 */
[----:B------:R1:W3:Y:S04]  /*01d0*/  @!P0 LDG.E.U8 R10, desc[UR4][R10.64] ;  /* 0x000000040a0a8981 */ /* 0x0002e8000c1e1100 */
[----:B------:R-:W4:Y:S01]  /*01e0*/  @!P2 LDG.E.U8 R6, desc[UR4][R6.64] ;  /* 0x000000040606a981 */ /* 0x000f22000c1e1100 */
[----:B0-----:R-:W-:-:S05]  /*01f0*/  @!P1 IADD3 R8, P5, PT, R17, R8, RZ ;  /* 0x0000000811089210 */ /* 0x001fca0007fbe0ff */
[----:B------:R-:W-:-:S05]  /*0200*/  @!P1 IMAD.X R9, RZ, RZ, R9, P5 ;  /* 0x000000ffff099224 */ /* 0x000fca00028e0609 */
[----:B------:R0:W5:Y:S01]  /*0210*/  @!P1 LDG.E.U8 R8, desc[UR4][R8.64] ;  /* 0x0000000408089981 */ /* 0x000162000c1e1100 */
[----:B------:R-:W-:Y:S01]  /*0220*/  ISETP.GE.AND P4, PT, R0, R3, PT ;  /* 0x000000030000720c */ /* 0x000fe20003f86270 */
[----:B------:R-:W-:Y:S01]  /*0230*/  BSSY.RECONVERGENT B0, `(.L_x_4646) ;  /* 0x0000024000007945 */ /* 0x000fe20003800200 */
[----:B------:R-:W-:-:S03]  /*0240*/  PRMT R4, RZ, 0x7610, R4 ;  /* 0x00007610ff047816 */ /* 0x000fc60000000004 */
[----:B------:R-:W-:Y:S01]  /*0250*/  BSSY.RELIABLE B1, `(.L_x_4647) ;  /* 0x000001a000017945 */ /* 0x000fe20003800100 */
[----:B-1----:R-:W-:Y:S02]  /*0260*/  PRMT R11, RZ, 0x7610, R11 ;  /* 0x00007610ff0b7816 */ /* 0x002fe4000000000b */
[----:B0-----:R-:W-:Y:S02]  /*0270*/  PRMT R9, RZ, 0x7610, R9 ;  /* 0x00007610ff097816 */ /* 0x001fe40000000009 */
[----:B--2---:R-:W-:-:S04]  /*0280*/  @!P3 SHF.R.U32.HI R14, RZ, 0x7, R12 ;  /* 0x00000007ff0eb819 */ /* 0x004fc8000001160c */
[----:B------:R-:W-:Y:S02]  /*0290*/  @!P3 PRMT R4, R14, 0x7610, R4 ;  /* 0x000076100e04b816 */ /* 0x000fe40000000004 */
[----:B---3--:R-:W-:Y:S02]  /*02a0*/  @!P0 SHF.R.U32.HI R2, RZ, 0x7, R10 ;  /* 0x00000007ff028819 */ /* 0x008fe4000001160a */
[----:B----4-:R-:W-:-:S04]  /*02b0*/  @!P2 SHF.R.U32.HI R15, RZ, 0x7, R6 ;  /* 0x00000007ff0fa819 */ /* 0x010fc80000011606 */
[----:B------:R-:W-:Y:S02]  /*02c0*/  @!P2 PRMT R9, R15, 0x7610, R9 ;  /* 0x000076100f09a816 */ /* 0x000fe40000000009 */
[----:B-----5:R-:W-:-:S04]  /*02d0*/  @!P1 SHF.R.U32.HI R12, RZ, 0x7, R8 ;  /* 0x00000007ff0c9819 */ /* 0x020fc80000011608 */
[----:B------:R-:W-:Y:S01]  /*02e0*/  @!P1 PRMT R11, R12, 0x7610, R11 ;  /* 0x000076100c0b9816 */ /* 0x000fe2000000000b */
[----:B------:R-:W-:Y:S06]  /*02f0*/  @P4 BRA `(.L_x_4648) ;  /* 0x00000000003c4947 */ /* 0x000fec0003800000 */
[----:B------:R-:W0:Y:S01]  /*0300*/  LDCU.64 UR6, c[0x0][0x388] ;  /* 0x00007100ff0677ac */ /* 0x000e220008000a00 */
[----:B------:R-:W-:Y:S02]  /*0310*/  IMAD R6, R5, 0x200, R0 ;  /* 0x0000020005067824 */ /* 0x000fe400078e0200 */
[----:B------:R-:W-:-:S03]  /*0320*/  VIADD R0, R0, 0x80 ;  /* 0x0000008000007836 */ /* 0x000fc60000000000 */
[----:B0-----:R-:W-:-:S05]  /*0330*/  IADD3 R6, P0, PT, R6, UR6, RZ ;  /* 0x0000000606067c10 */ /* 0x001fca000ff1e0ff */
[----:B------:R-:W-:Y:S01]  /*0340*/  IMAD.X R7, RZ, RZ, UR7, P0 ;  /* 0x00000007ff077e24 */ /* 0x000fe200080e06ff */
[----:B------:R-:W-:-:S04]  /*0350*/  ISETP.GE.AND P0, PT, R0, R3, PT ;  /* 0x000000030000720c */ /* 0x000fc80003f06270 */
[----:B------:R0:W-:Y:S09]  /*0360*/  STG.E.U8 desc[UR4][R6.64], R2 ;  /* 0x0000000206007986 */ /* 0x0001f2000c101104 */
        /* <DEDUP_REMOVED lines=8> */
.L_x_4648:
[----:B------:R-:W-:Y:S05]  /*03f0*/  BSYNC.RELIABLE B1 ;  /* 0x0000000000017941 */ /* 0x000fea0003800100 */
.L_x_4647:
[----:B------:R-:W-:-:S13]  /*0400*/  ISETP.GE.AND P0, PT, R0, R3, PT ;  /* 0x000000030000720c */ /* 0x000fda0003f06270 */
[----:B------:R-:W1:Y:S01]  /*0410*/  @!P0 LDC.64 R12, c[0x0][0x388] ;  /* 0x0000e200ff0c8b82 */ /* 0x000e620000000a00 */
[----:B0-----:R-:W-:Y:S02]  /*0420*/  @!P0 IMAD R7, R5, 0x200, R0 ;  /* 0x0000020005078824 */ /* 0x001fe400078e0200 */
[----:B------:R-:W-:-:S03]  /*0430*/  @!P0 VIADD R0, R0, 0x80 ;  /* 0x0000008000008836 */ /* 0x000fc60000000000 */
[----:B-1----:R-:W-:-:S05]  /*0440*/  @!P0 IADD3 R6, P1, PT, R7, R12, RZ ;  /* 0x0000000c07068210 */ /* 0x002fca0007f3e0ff */
[----:B------:R-:W-:-:S05]  /*0450*/  @!P0 IMAD.X R7, RZ, RZ, R13, P1 ;  /* 0x000000ffff078224 */ /* 0x000fca00008e060d */
[----:B------:R1:W-:Y:S03]  /*0460*/  @!P0 STG.E.U8 desc[UR4][R6.64], R9 ;  /* 0x0000000906008986 */ /* 0x0003e6000c101104 */
.L_x_4649:
[----:B------:R-:W-:Y:S05]  /*0470*/  BSYNC.RECONVERGENT B0 ;  /* 0x0000000000007941 */ /* 0x000fea0003800200 */
.L_x_4646:
        /* <DEDUP_REMOVED lines=9> */
.L_x_4650:
        /* <DEDUP_REMOVED lines=15> */
.L_x_23268:


//--------------------- .text._ZN2at6native29vectorized_elementwise_kernelILi2EZZZNS0_19signbit_kernel_cudaERNS_18TensorIteratorBaseEENKUlvE_clEvENKUlvE0_clEvEUlaE_St5arrayIPcLm2EEEEviT0_T1_ --------------------------
	.section	.text._ZN2at6native29vectorized_elementwise_kernelILi2EZZZNS0_19signbit_kernel_cudaERNS_18TensorIteratorBaseEENKUlvE_clEvENKUlvE0_clEvEUlaE_St5arrayIPcLm2EEEEviT0_T1_,"ax",@progbits
	.align	128
        .global         _ZN2at6native29vectorized_elementwise_kernelILi2EZZZNS0_19signbit_kernel_cudaERNS_18TensorIteratorBaseEENKUlvE_clEvENKUlvE0_clEvEUlaE_St5arrayIPcLm2EEEEviT0_T1_
        .type           _ZN2at6native29vectorized_elementwise_kernelILi2EZZZNS0_19signbit_kernel_cudaERNS_18TensorIteratorBaseEENKUlvE_clEvENKUlvE0_clEvEUlaE_St5arrayIPcLm2EEEEviT0_T1_,@function
        .size           _ZN2at6native29vectorized_elementwise_kernelILi2EZZZNS0_19signbit_kernel_cudaERNS_18TensorIteratorBaseEENKUlvE_clEvENKUlvE0_clEvEUlaE_St5arrayIPcLm2EEEEviT0_T1_,(.L_x_23269 - _ZN2at6native29vectorized_elementwise_kernelILi2EZZZNS0_19signbit_kernel_cudaERNS_18TensorIteratorBaseEENKUlvE_clEvENKUlvE0_clEvEUlaE_St5arrayIPcLm2EEEEviT0_T1_)
        .other          _ZN2at6native29vectorized_elementwise_kernelILi2EZZZNS0_19signbit_kernel_cudaERNS_18TensorIteratorBaseEENKUlvE_clEvENKUlvE0_clEvEUlaE_St5arrayIPcLm2EEEEviT0_T1_,@"STO_CUDA_ENTRY STV_DEFAULT"
_ZN2at6native29vectorized_elementwise_kernelILi2EZZZNS0_19signbit_kernel_cudaERNS_18TensorIteratorBaseEENKUlvE_clEvENKUlvE0_clEvEUlaE_St5arrayIPcLm2EEEEviT0_T1_:
.text._ZN2at6native29vectorized_elementwise_kernelILi2EZZZNS0_19signbit_kernel_cudaERNS_18TensorIteratorBaseEENKUlvE_clEvENKUlvE0_clEvEUlaE_St5arrayIPcLm2EEEEviT0_T1_:
[----:B------:R-:W-:Y:S08]  /*0000*/  LDC R1, c[0x0][0x37c] ;  /* 0x0000df00ff017b82 */ /* 0x000ff00000000800 */
[----:B------:R-:W0:Y:S01]  /*0010*/  S2UR UR4, SR_CTAID.X ;  /* 0x00000000000479c3 */ /* 0x000e220000002500 */
[----:B------:R-:W1:Y:S01]  /*0020*/  LDCU UR5, c[0x0][0x380] ;  /* 0x00007000ff0577ac */ /* 0x000e620008000800 */
[----:B------:R-:W2:Y:S01]  /*0030*/  LDCU.64 UR8, c[0x0][0x358] ;  /* 0x00006b00ff0877ac */ /* 0x000ea20008000a00 */
[----:B0-----:R-:W-:-:S04]  /*0040*/  USHF.L.U32 UR4, UR4, 0xa, URZ ;  /* 0x0000000a04047899 */ /* 0x001fc800080006ff */
[----:B-1----:R-:W-:-:S04]  /*0050*/  UIADD3 UR5, UPT, UPT, -UR4, UR5, URZ ;  /* 0x0000000504057290 */ /* 0x002fc8000fffe1ff */
[----:B------:R-:W-:-:S09]  /*0060*/  UISETP.GT.U32.AND UP0, UPT, UR5, 0x3ff, UPT ;  /* 0x000003ff0500788c */ /* 0x000fd2000bf04070 */
[----:B--2---:R-:W-:Y:S05]  /*0070*/  BRA.U UP0, `(.L_x_4651) ;  /* 0x0000000900587547 */ /* 0x004fea000b800000 */
[----:B------:R-:W0:Y:S02]  /*0080*/  S2R R11, SR_TID.X ;  /* 0x00000000000b7919 */ /* 0x000e240000002100 */
[----:B0-----:R-:W-:Y:S01]  /*0090*/  ISETP.GE.U32.AND P1, PT, R11, UR5, PT ;  /* 0x000000050b007c0c */ /* 0x001fe2000bf26070 */
[----:B------:R-:W-:-:S12]  /*00a0*/  IMAD.MOV.U32 R0, RZ, RZ, R11 ;  /* 0x000000ffff007224 */ /* 0x000fd800078e000b */
[----:B------:R-:W0:Y:S01]  /*00b0*/  @!P1 LDC.64 R4, c[0x0][0x390] ;  /* 0x0000e400ff049b82 */ /* 0x000e220000000a00 */
[----:B------:R-:W-:-:S05]  /*00c0*/  @!P1 VIADD R3, R0, UR4 ;  /* 0x0000000400039c36 */ /* 0x000fca0008000000 */
[----:B0-----:R-:W-:-:S05]  /*00d0*/  @!P1 IADD3 R2, P0, PT, R3, R4, RZ ;  /* 0x0000000403029210 */ /* 0x001fca0007f1e0ff */
[----:B------:R-:W-:-:S05]  /*00e0*/  @!P1 IMAD.X R3, RZ, RZ, R5, P0 ;  /* 0x000000ffff039224 */ /* 0x000fca00000e0605 */
[----:B------:R0:W2:Y:S01]  /*00f0*/  @!P1 LDG.E.U8 R4, desc[UR8][R2.64] ;  /* 0x0000000802049981 */ /* 0x0000a2000c1e1100 */
[----:B------:R-:W-:-:S05]  /*0100*/  @!P1 VIADD R11, R0, 0x80 ;  /* 0x00000080000b9836 */ /* 0x000fca0000000000 */
[----:B------:R-:W-:-:S04]  /*0110*/  ISETP.GE.U32.AND P6, PT, R11, UR5, PT ;  /* 0x000000050b007c0c */ /* 0x000fc8000bfc6070 */
[----:B------:R-:W-:-:S09]  /*0120*/  P2R R18, PR, RZ, 0x40 ;  /* 0x00000040ff127803 */ /* 0x000fd20000000000 */
[C---:B------:R-:W-:Y:S01]  /*0130*/  @!P6 VIADD R5, R11.reuse, UR4 ;  /* 0x000000040b05ec36 */ /* 0x040fe20008000000 */
[----:B0-----:R-:W0:Y:S01]  /*0140*/  @!P6 LDC.64 R2, c[0x0][0x390] ;  /* 0x0000e400ff02eb82 */ /* 0x001e220000000a00 */
[----:B------:R-:W-:-:S05]  /*0150*/  @!P6 VIADD R11, R11, 0x80 ;  /* 0x000000800b0be836 */ /* 0x000fca0000000000 */
[----:B------:R-:W-:-:S13]  /*0160*/  ISETP.GE.U32.AND P5, PT, R11, UR5, PT ;  /* 0x000000050b007c0c */ /* 0x000fda000bfa6070 */
[C---:B------:R-:W-:Y:S01]  /*0170*/  @!P5 VIADD R19, R11.reuse, UR4 ;  /* 0x000000040b13dc36 */ /* 0x040fe20008000000 */
[----:B------:R-:W1:Y:S01]  /*0180*/  @!P5 LDC.64 R8, c[0x0][0x390] ;  /* 0x0000e400ff08db82 */ /* 0x000e620000000a00 */
[----:B------:R-:W-:-:S05]  /*0190*/  @!P5 VIADD R11, R11, 0x80 ;  /* 0x000000800b0bd836 */ /* 0x000fca0000000000 */
[----:B------:R-:W-:-:S13]  /*01a0*/  ISETP.GE.U32.AND P4, PT, R11, UR5, PT ;  /* 0x000000050b007c0c */ /* 0x000fda000bf86070 */
[C---:B------:R-:W-:Y:S01]  /*01b0*/  @!P4 VIADD R21, R11.reuse, UR4 ;  /* 0x000000040b15cc36 */ /* 0x040fe20008000000 */
[----:B------:R-:W3:Y:S01]  /*01c0*/  @!P4 LDC.64 R12, c[0x0][0x390] ;  /* 0x0000e400ff0ccb82 */ /* 0x000ee20000000a00 */
[----:B------:R-:W-:-:S05]  /*01d0*/  @!P4 VIADD R11, R11, 0x80 ;  /* 0x000000800b0bc836 */ /* 0x000fca0000000000 */
[----:B------:R-:W-:-:S13]  /*01e0*/  ISETP.GE.U32.AND P0, PT, R11, UR5, PT ;  /* 0x000000050b007c0c */ /* 0x000fda000bf06070 */
[C---:B------:R-:W-:Y:S01]  /*01f0*/  @!P0 VIADD R23, R11.reuse, UR4 ;  /* 0x000000040b178c36 */ /* 0x040fe20008000000 */
[----:B------:R-:W4:Y:S01]  /*0200*/  @!P0 LDC.64 R14, c[0x0][0x390] ;  /* 0x0000e400ff0e8b82 */ /* 0x000f220000000a00 */
[----:B------:R-:W-:-:S05]  /*0210*/  @!P0 VIADD R11, R11, 0x80 ;  /* 0x000000800b0b8836 */ /* 0x000fca0000000000 */
[----:B------:R-:W-:-:S13]  /*0220*/  ISETP.GE.U32.AND P3, PT, R11, UR5, PT ;  /* 0x000000050b007c0c */ /* 0x000fda000bf66070 */
[C---:B------:R-:W-:Y:S01]  /*0230*/  @!P3 VIADD R17, R11.reuse, UR4 ;  /* 0x000000040b11bc36 */ /* 0x040fe20008000000 */
[----:B------:R-:W5:Y:S01]  /*0240*/  @!P3 LDC.64 R6, c[0x0][0x390] ;  /* 0x0000e400ff06bb82 */ /* 0x000f620000000a00 */
[----:B------:R-:W-:-:S05]  /*0250*/  @!P3 VIADD R11, R11, 0x80 ;  /* 0x000000800b0bb836 */ /* 0x000fca0000000000 */
[----:B------:R-:W-:Y:S02]  /*0260*/  ISETP.GE.U32.AND P2, PT, R11, UR5, PT ;  /* 0x000000050b007c0c */ /* 0x000fe4000bf46070 */
[----:B--2---:R-:W-:Y:S02]  /*0270*/  @!P1 SHF.R.U32.HI R10, RZ, 0x7, R4 ;  /* 0x00000007ff0a9819 */ /* 0x004fe40000011604 */
[----:B0-----:R-:W-:-:S09]  /*0280*/  @!P6 IADD3 R2, P1, PT, R5, R2, RZ ;  /* 0x000000020502e210 */ /* 0x001fd20007f3e0ff */
[----:B------:R-:W0:Y:S01]  /*0290*/  @!P2 LDC.64 R4, c[0x0][0x390] ;  /* 0x0000e400ff04ab82 */ /* 0x000e220000000a00 */
[----:B------:R-:W-:Y:S01]  /*02a0*/  @!P6 IMAD.X R3, RZ, RZ, R3, P1 ;  /* 0x000000ffff03e224 */ /* 0x000fe200008e0603 */
[----:B-1----:R-:W-:-:S05]  /*02b0*/  @!P5 IADD3 R8, P1, PT, R19, R8, RZ ;  /* 0x000000081308d210 */ /* 0x002fca0007f3e0ff */
[----:B------:R-:W-:Y:S01]  /*02c0*/  @!P5 IMAD.X R9, RZ, RZ, R9, P1 ;  /* 0x000000ffff09d224 */ /* 0x000fe200008e0609 */
[----:B---3--:R-:W-:-:S04]  /*02d0*/  @!P4 IADD3 R12, P1, PT, R21, R12, RZ ;  /* 0x0000000c150cc210 */ /* 0x008fc80007f3e0ff */
[----:B------:R-:W2:Y:S01]  /*02e0*/  @!P5 LDG.E.U8 R8, desc[UR8][R8.64] ;  /* 0x000000080808d981 */ /* 0x000ea2000c1e1100 */
[----:B------:R-:W-:Y:S01]  /*02f0*/  @!P4 IMAD.X R13, RZ, RZ, R13, P1 ;  /* 0x000000ffff0dc224 */ /* 0x000fe200008e060d */
[----:B----4-:R-:W-:-:S04]  /*0300*/  @!P0 IADD3 R14, P1, PT, R23, R14, RZ ;  /* 0x0000000e170e8210 */ /* 0x010fc80007f3e0ff */
[----:B------:R-:W3:Y:S01]  /*0310*/  @!P4 LDG.E.U8 R12, desc[UR8][R12.64] ;  /* 0x000000080c0cc981 */ /* 0x000ee2000c1e1100 */
[----:B------:R-:W-:Y:S01]  /*0320*/  @!P0 IMAD.X R15, RZ, RZ, R15, P1 ;  /* 0x000000ffff0f8224 */ /* 0x000fe200008e060f */
[----:B-----5:R-:W-:Y:S01]  /*0330*/  @!P3 IADD3 R6, P1, PT, R17, R6, RZ ;  /* 0x000000061106b210 */ /* 0x020fe20007f3e0ff */
[C---:B------:R-:W-:Y:S02]  /*0340*/  @!P2 VIADD R17, R11.reuse, UR4 ;  /* 0x000000040b11ac36 */ /* 0x040fe40008000000 */
[----:B------:R-:W-:Y:S01]  /*0350*/  @!P2 VIADD R11, R11, 0x80 ;  /* 0x000000800b0ba836 */ /* 0x000fe20000000000 */
[----:B------:R-:W4:Y:S01]  /*0360*/  @!P0 LDG.E.U8 R14, desc[UR8][R14.64] ;  /* 0x000000080e0e8981 */ /* 0x000f22000c1e1100 */
[----:B------:R-:W-:Y:S01]  /*0370*/  @!P3 IMAD.X R7, RZ, RZ, R7, P1 ;  /* 0x000000ffff07b224 */ /* 0x000fe200008e0607 */
[----:B0-----:R-:W-:-:S05]  /*0380*/  @!P2 IADD3 R4, P1, PT, R17, R4, RZ ;  /* 0x000000041104a210 */ /* 0x001fca0007f3e0ff */
[----:B------:R-:W-:Y:S01]  /*0390*/  @!P2 IMAD.X R5, RZ, RZ, R5, P1 ;  /* 0x000000ffff05a224 */ /* 0x000fe200008e0605 */
[----:B------:R-:W-:-:S04]  /*03a0*/  ISETP.GE.U32.AND P1, PT, R11, UR5, PT ;  /* 0x000000050b007c0c */ /* 0x000fc8000bf26070 */
[----:B------:R0:W5:Y:S09]  /*03b0*/  @!P2 LDG.E.U8 R19, desc[UR8][R4.64] ;  /* 0x000000080413a981 */ /* 0x000172000c1e1100 */
[----:B------:R-:W1:Y:S01]  /*03c0*/  @!P1 LDC.64 R20, c[0x0][0x390] ;  /* 0x0000e400ff149b82 */ /* 0x000e620000000a00 */
[----:B------:R-:W-:-:S05]  /*03d0*/  @!P1 VIADD R17, R11, UR4 ;  /* 0x000000040b119c36 */ /* 0x000fca0008000000 */
[----:B-1----:R-:W-:-:S05]  /*03e0*/  @!P1 IADD3 R16, P6, PT, R17, R20, RZ ;  /* 0x0000001411109210 */ /* 0x002fca0007fde0ff */
[----:B------:R-:W-:Y:S01]  /*03f0*/  @!P1 IMAD.X R17, RZ, RZ, R21, P6 ;  /* 0x000000ffff119224 */ /* 0x000fe200030e0615 */
[----:B------:R-:W-:Y:S02]  /*0400*/  ISETP.NE.AND P6, PT, R18, RZ, PT ;  /* 0x000000ff1200720c */ /* 0x000fe40003fc5270 */
[----:B------:R1:W2:Y:S04]  /*0410*/  @!P3 LDG.E.U8 R18, desc[UR8][R6.64] ;  /* 0x000000080612b981 */ /* 0x0002a8000c1e1100 */
[----:B------:R-:W2:Y:S07]  /*0420*/  @!P1 LDG.E.U8 R16, desc[UR8][R16.64] ;  /* 0x0000000810109981 */ /* 0x000eae000c1e1100 */
[----:B------:R3:W2:Y:S01]  /*0430*/  @!P6 LDG.E.U8 R2, desc[UR8][R2.64] ;  /* 0x000000080202e981 */ /* 0x0006a2000c1e1100 */
[----:B0-----:R-:W-:-:S02]  /*0440*/  PRMT R5, RZ, 0x7610, R5 ;  /* 0x00007610ff057816 */ /* 0x001fc40000000005 */
[----:B-1----:R-:W-:Y:S01]  /*0450*/  PRMT R7, RZ, 0x7610, R7 ;  /* 0x00007610ff077816 */ /* 0x002fe20000000007 */
[----:B------:R-:W-:Y:S01]  /*0460*/  BSSY.RECONVERGENT B0, `(.L_x_4652) ;  /* 0x000004e000007945 */ /* 0x000fe20003800200 */
[----:B------:R-:W-:-:S03]  /*0470*/  PRMT R9, RZ, 0x7610, R9 ;  /* 0x00007610ff097816 */ /* 0x000fc60000000009 */
[----:B------:R-:W-:Y:S01]  /*0480*/  BSSY.RELIABLE B1, `(.L_x_4653) ;  /* 0x0000044000017945 */ /* 0x000fe20003800100 */
[----:B------:R-:W-:Y:S02]  /*0490*/  PRMT R6, RZ, 0x7610, R6 ;  /* 0x00007610ff067816 */ /* 0x000fe40000000006 */
[----:B------:R-:W-:Y:S02]  /*04a0*/  PRMT R4, RZ, 0x7610, R4 ;  /* 0x00007610ff047816 */ /* 0x000fe40000000004 */
[----:B---3--:R-:W-:-:S04]  /*04b0*/  @!P4 SHF.R.U32.HI R3, RZ, 0x7, R12 ;  /* 0x00000007ff03c819 */ /* 0x008fc8000001160c */
[----:B------:R-:W-:Y:S02]  /*04c0*/  @!P4 PRMT R5, R3, 0x7610, R5 ;  /* 0x000076100305c816 */ /* 0x000fe40000000005 */
[----:B------:R-:W-:Y:S02]  /*04d0*/  ISETP.GE.U32.AND P4, PT, R0, UR5, PT ;  /* 0x0000000500007c0c */ /* 0x000fe4000bf86070 */
[----:B------:R-:W-:Y:S02]  /*04e0*/  PRMT R3, RZ, 0x7610, R3 ;  /* 0x00007610ff037816 */ /* 0x000fe40000000003 */
[----:B----4-:R-:W-:-:S04]  /*04f0*/  @!P0 SHF.R.U32.HI R14, RZ, 0x7, R14 ;  /* 0x00000007ff0e8819 */ /* 0x010fc8000001160e */
[----:B------:R-:W-:Y:S02]  /*0500*/  @!P0 PRMT R6, R14, 0x7610, R6 ;  /* 0x000076100e068816 */ /* 0x000fe40000000006 */
[----:B-----5:R-:W-:-:S04]  /*0510*/  @!P2 SHF.R.U32.HI R19, RZ, 0x7, R19 ;  /* 0x00000007ff13a819 */ /* 0x020fc80000011613 */
[----:B------:R-:W-:Y:S02]  /*0520*/  @!P2 PRMT R3, R19, 0x7610, R3 ;  /* 0x000076101303a816 */ /* 0x000fe40000000003 */
[----:B--2---:R-:W-:Y:S02]  /*0530*/  @!P3 SHF.R.U32.HI R18, RZ, 0x7, R18 ;  /* 0x00000007ff12b819 */ /* 0x004fe40000011612 */
[----:B------:R-:W-:Y:S02]  /*0540*/  @!P1 SHF.R.U32.HI R16, RZ, 0x7, R16 ;  /* 0x00000007ff109819 */ /* 0x000fe40000011610 */
[----:B------:R-:W-:Y:S02]  /*0550*/  @!P6 SHF.R.U32.HI R11, RZ, 0x7, R2 ;  /* 0x00000007ff0be819 */ /* 0x000fe40000011602 */
[----:B------:R-:W-:-:S04]  /*0560*/  @!P5 SHF.R.U32.HI R2, RZ, 0x7, R8 ;  /* 0x00000007ff02d819 */ /* 0x000fc80000011608 */
[----:B------:R-:W-:Y:S02]  /*0570*/  @!P5 PRMT R7, R2, 0x7610, R7 ;  /* 0x000076100207d816 */ /* 0x000fe40000000007 */
[----:B------:R-:W-:Y:S02]  /*0580*/  PRMT R2, RZ, 0x7610, R2 ;  /* 0x00007610ff027816 */ /* 0x000fe40000000002 */
[----:B------:R-:W-:Y:S02]  /*0590*/  @!P6 PRMT R9, R11, 0x7610, R9 ;  /* 0x000076100b09e816 */ /* 0x000fe40000000009 */
[----:B------:R-:W-:Y:S02]  /*05a0*/  @!P3 PRMT R4, R18, 0x7610, R4 ;  /* 0x000076101204b816 */ /* 0x000fe40000000004 */
[----:B------:R-:W-:Y:S01]  /*05b0*/  @!P1 PRMT R2, R16, 0x7610, R2 ;  /* 0x0000761010029816 */ /* 0x000fe20000000002 */
[----:B------:R-:W-:Y:S06]  /*05c0*/  @P4 BRA `(.L_x_4654) ;  /* 0x0000000000384947 */ /* 0x000fec0003800000 */
[----:B------:R-:W0:Y:S01]  /*05d0*/  LDCU.64 UR6, c[0x0][0x388] ;  /* 0x00007100ff0677ac */ /* 0x000e220008000a00 */
[C---:B------:R-:W-:Y:S02]  /*05e0*/  VIADD R12, R0.reuse, UR4 ;  /* 0x00000004000c7c36 */ /* 0x040fe40008000000 */
[----:B------:R-:W-:-:S03]  /*05f0*/  VIADD R0, R0, 0x80 ;  /* 0x0000008000007836 */ /* 0x000fc60000000000 */
[----:B0-----:R-:W-:-:S05]  /*0600*/  IADD3 R12, P0, PT, R12, UR6, RZ ;  /* 0x000000060c0c7c10 */ /* 0x001fca000ff1e0ff */
[----:B------:R-:W-:Y:S01]  /*0610*/  IMAD.X R13, RZ, RZ, UR7, P0 ;  /* 0x00000007ff0d7e24 */ /* 0x000fe200080e06ff */
[----:B------:R-:W-:-:S04]  /*0620*/  ISETP.GE.U32.AND P0, PT, R0, UR5, PT ;  /* 0x0000000500007c0c */ /* 0x000fc8000bf06070 */
[----:B------:R0:W-:Y:S09]  /*0630*/  STG.E.U8 desc[UR8][R12.64], R10 ;  /* 0x0000000a0c007986 */ /* 0x0001f2000c101108 */
[----:B------:R-:W-:Y:S05]  /*0640*/  @P0 BRA `(.L_x_4655) ;  /* 0x0000000000380947 */ /* 0x000fea0003800000 */
[----:B------:R-:W1:Y:S01]  /*0650*/  LDCU.64 UR6, c[0x0][0x388] ;  /* 0x00007100ff0677ac */ /* 0x000e620008000a00 */
[C---:B0-----:R-:W-:Y:S02]  /*0660*/  VIADD R10, R0.reuse, UR4 ;  /* 0x00000004000a7c36 */ /* 0x041fe40008000000 */
[----:B------:R-:W-:-:S03]  /*0670*/  VIADD R0, R0, 0x80 ;  /* 0x0000008000007836 */ /* 0x000fc60000000000 */
[----:B-1----:R-:W-:-:S05]  /*0680*/  IADD3 R10, P0, PT, R10, UR6, RZ ;  /* 0x000000060a0a7c10 */ /* 0x002fca000ff1e0ff */
[----:B------:R-:W-:-:S05]  /*0690*/  IMAD.X R11, RZ, RZ, UR7, P0 ;  /* 0x00000007ff0b7e24 */ /* 0x000fca00080e06ff */
[----:B------:R0:W-:Y:S03]  /*06a0*/  STG.E.U8 desc[UR8][R10.64], R9 ;  /* 0x000000090a007986 */ /* 0x0001e6000c101108 */
.L_x_4654:
[----:B------:R-:W-:-:S13]  /*06b0*/  ISETP.GE.U32.AND P0, PT, R0, UR5, PT ;  /* 0x0000000500007c0c */ /* 0x000fda000bf06070 */
[----:B------:R-:W-:Y:S05]  /*06c0*/  @P0 BRA `(.L_x_4656) ;  /* 0x0000000000380947 */ /* 0x000fea0003800000 */
[----:B------:R-:W1:Y:S01]  /*06d0*/  LDCU.64 UR6, c[0x0][0x388] ;  /* 0x00007100ff0677ac */ /* 0x000e620008000a00 */
[C---:B------:R-:W-:Y:S02]  /*06e0*/  VIADD R8, R0.reuse, UR4 ;  /* 0x0000000400087c36 */ /* 0x040fe40008000000 */
[----:B------:R-:W-:-:S03]  /*06f0*/  VIADD R0, R0, 0x80 ;  /* 0x0000008000007836 */ /* 0x000fc60000000000 */
[----:B-1----:R-:W-:-:S05]  /*0700*/  IADD3 R8, P0, PT, R8, UR6, RZ ;  /* 0x0000000608087c10 */ /* 0x002fca000ff1e0ff */
[----:B0-----:R-:W-:-:S05]  /*0710*/  IMAD.X R9, RZ, RZ, UR7, P0 ;  /* 0x00000007ff097e24 */ /* 0x001fca00080e06ff */
[----:B------:R1:W-:Y:S03]  /*0720*/  STG.E.U8 desc[UR8][R8.64], R7 ;  /* 0x0000000708007986 */ /* 0x0003e6000c101108 */
.L_x_4655:
[----:B------:R-:W-:-:S13]  /*0730*/  ISETP.GE.U32.AND P0, PT, R0, UR5, PT ;  /* 0x0000000500007c0c */ /* 0x000fda000bf06070 */
[----:B------:R-:W-:Y:S05]  /*0740*/  @P0 BRA `(.L_x_4657) ;  /* 0x0000000000380947 */ /* 0x000fea0003800000 */
[----:B------:R-:W2:Y:S01]  /*0750*/  LDCU.64 UR6, c[0x0][0x388] ;  /* 0x00007100ff0677ac */ /* 0x000ea20008000a00 */
[C---:B-1----:R-:W-:Y:S02]  /*0760*/  VIADD R8, R0.reuse, UR4 ;  /* 0x0000000400087c36 */ /* 0x042fe40008000000 */
[----:B------:R-:W-:-:S03]  /*0770*/  VIADD R0, R0, 0x80 ;  /* 0x0000008000007836 */ /* 0x000fc60000000000 */
[----:B--2---:R-:W-:-:S05]  /*0780*/  IADD3 R8, P0, PT, R8, UR6, RZ ;  /* 0x0000000608087c10 */ /* 0x004fca000ff1e0ff */
[----:B------:R-:W-:-:S05]  /*0790*/  IMAD.X R9, RZ, RZ, UR7, P0 ;  /* 0x00000007ff097e24 */ /* 0x000fca00080e06ff */
[----:B------:R1:W-:Y:S03]  /*07a0*/  STG.E.U8 desc[UR8][R8.64], R5 ;  /* 0x0000000508007986 */ /* 0x0003e6000c101108 */
.L_x_4656:
[----:B------:R-:W-:-:S13]  /*07b0*/  ISETP.GE.U32.AND P0, PT, R0, UR5, PT ;  /* 0x0000000500007c0c */ /* 0x000fda000bf06070 */
[----:B------:R-:W-:Y:S05]  /*07c0*/  @P0 BRA `(.L_x_4658) ;  /* 0x00000000003c0947 */ /* 0x000fea0003800000 */
[----:B------:R-:W2:Y:S01]  /*07d0*/  LDCU.64 UR6, c[0x0][0x388] ;  /* 0x00007100ff0677ac */ /* 0x000ea20008000a00 */
[C---:B-1----:R-:W-:Y:S02]  /*07e0*/  VIADD R8, R0.reuse, UR4 ;  /* 0x0000000400087c36 */ /* 0x042fe40008000000 */
[----:B------:R-:W-:-:S03]  /*07f0*/  VIADD R0, R0, 0x80 ;  /* 0x0000008000007836 */ /* 0x000fc60000000000 */
[----:B--2---:R-:W-:-:S05]  /*0800*/  IADD3 R8, P0, PT, R8, UR6, RZ ;  /* 0x0000000608087c10 */ /* 0x004fca000ff1e0ff */
[----:B0-----:R-:W-:-:S05]  /*0810*/  IMAD.X R9, RZ, RZ, UR7, P0 ;  /* 0x00000007ff097e24 */ /* 0x001fca00080e06ff */
[----:B------:R2:W-:Y:S03]  /*0820*/  STG.E.U8 desc[UR8][R8.64], R6 ;  /* 0x0000000608007986 */ /* 0x0005e6000c101108 */
.L_x_4657:
[----:B------:R-:W-:-:S13]  /*0830*/  ISETP.GE.U32.AND P0, PT, R0, UR5, PT ;  /* 0x0000000500007c0c */ /* 0x000fda000bf06070 */
[----:B------:R-:W-:Y:S05]  /*0840*/  @P0 BREAK.RELIABLE B1 ;  /* 0x0000000000010942 */ /* 0x000fea0003800100 */
[----:B------:R-:W-:Y:S05]  /*0850*/  @P0 BRA `(.L_x_4659) ;  /* 0x0000000000380947 */ /* 0x000fea0003800000 */
[----:B------:R-:W3:Y:S01]  /*0860*/  LDCU.64 UR6, c[0x0][0x388] ;  /* 0x00007100ff0677ac */ /* 0x000ee20008000a00 */
[C---:B--2---:R-:W-:Y:S02]  /*0870*/  VIADD R6, R0.reuse, UR4 ;  /* 0x0000000400067c36 */ /* 0x044fe40008000000 */
[----:B------:R-:W-:-:S03]  /*0880*/  VIADD R0, R0, 0x80 ;  /* 0x0000008000007836 */ /* 0x000fc60000000000 */
[----:B---3--:R-:W-:-:S05]  /*0890*/  IADD3 R6, P0, PT, R6, UR6, RZ ;  /* 0x0000000606067c10 */ /* 0x008fca000ff1e0ff */
[----:B-1----:R-:W-:-:S05]  /*08a0*/  IMAD.X R7, RZ, RZ, UR7, P0 ;  /* 0x00000007ff077e24 */ /* 0x002fca00080e06ff */
[----:B------:R2:W-:Y:S03]  /*08b0*/  STG.E.U8 desc[UR8][R6.64], R4 ;  /* 0x0000000406007986 */ /* 0x0005e6000c101108 */
.L_x_4658:
[----:B------:R-:W-:Y:S05]  /*08c0*/  BSYNC.RELIABLE B1 ;  /* 0x0000000000017941 */ /* 0x000fea0003800100 */
.L_x_4653:
[----:B------:R-:W-:-:S13]  /*08d0*/  ISETP.GE.U32.AND P0, PT, R0, UR5, PT ;  /* 0x0000000500007c0c */ /* 0x000fda000bf06070 */
[----:B--2---:R-:W2:Y:S01]  /*08e0*/  @!P0 LDC.64 R6, c[0x0][0x388] ;  /* 0x0000e200ff068b82 */ /* 0x004ea20000000a00 */
[C---:B-1----:R-:W-:Y:S02]  /*08f0*/  @!P0 VIADD R5, R0.reuse, UR4 ;  /* 0x0000000400058c36 */ /* 0x042fe40008000000 */
[----:B------:R-:W-:-:S03]  /*0900*/  @!P0 VIADD R0, R0, 0x80 ;  /* 0x0000008000008836 */ /* 0x000fc60000000000 */
[----:B--2---:R-:W-:-:S05]  /*0910*/  @!P0 IADD3 R4, P1, PT, R5, R6, RZ ;  /* 0x0000000605048210 */ /* 0x004fca0007f3e0ff */
[----:B------:R-:W-:-:S05]  /*0920*/  @!P0 IMAD.X R5, RZ, RZ, R7, P1 ;  /* 0x000000ffff058224 */ /* 0x000fca00008e0607 */
[----:B------:R3:W-:Y:S03]  /*0930*/  @!P0 STG.E.U8 desc[UR8][R4.64], R3 ;  /* 0x0000000304008986 */ /* 0x0007e6000c101108 */
.L_x_4659:
[----:B------:R-:W-:Y:S05]  /*0940*/  BSYNC.RECONVERGENT B0 ;  /* 0x0000000000007941 */ /* 0x000fea0003800200 */
.L_x_4652:
[----:B------:R-:W-:Y:S05]  /*0950*/  WARPSYNC.ALL ;  /* 0x0000000000007948 */ /* 0x000fea0003800000 */
[----:B------:R-:W-:-:S13]  /*0960*/  ISETP.GE.U32.AND P0, PT, R0, UR5, PT ;  /* 0x0000000500007c0c */ /* 0x000fda000bf06070 */
[----:B------:R-:W-:Y:S05]  /*0970*/  @P0 EXIT ;  /* 0x000000000000094d */ /* 0x000fea0003800000 */
[----:B------:R-:W3:Y:S01]  /*0980*/  LDCU.64 UR6, c[0x0][0x388] ;  /* 0x00007100ff0677ac */ /* 0x000ee20008000a00 */
[----:B------:R-:W-:-:S05]  /*0990*/  VIADD R0, R0, UR4 ;  /* 0x0000000400007c36 */ /* 0x000fca0008000000 */
[----:B---3--:R-:W-:-:S05]  /*09a0*/  IADD3 R4, P0, PT, R0, UR6, RZ ;  /* 0x0000000600047c10 */ /* 0x008fca000ff1e0ff */
[----:B------:R-:W-:-:S05]  /*09b0*/  IMAD.X R5, RZ, RZ, UR7, P0 ;  /* 0x00000007ff057e24 */ /* 0x000fca00080e06ff */
[----:B------:R-:W-:Y:S01]  /*09c0*/  STG.E.U8 desc[UR8][R4.64], R2 ;  /* 0x0000000204007986 */ /* 0x000fe2000c101108 */
[----:B------:R-:W-:Y:S05]  /*09d0*/  EXIT ;  /* 0x000000000000794d */ /* 0x000fea0003800000 */
.L_x_4651:
[----:B------:R-:W0:Y:S01]  /*09e0*/  LDCU.64 UR6, c[0x0][0x390] ;  /* 0x00007200ff0677ac */ /* 0x000e220008000a00 */
[----:B------:R-:W1:Y:S01]  /*09f0*/  S2R R7, SR_TID.X ;  /* 0x0000000000077919 */ /* 0x000e620000002100 */
[----:B0-----:R-:W-:-:S04]  /*0a00*/  UIADD3 UR6, UP0, UPT, UR4, UR6, URZ ;  /* 0x0000000604067290 */ /* 0x001fc8000ff1e0ff */
[----:B------:R-:W-:Y:S02]  /*0a10*/  UIADD3.X UR7, UPT, UPT, URZ, UR7, URZ, UP0, !UPT ;  /* 0x00000007ff077290 */ /* 0x000fe400087fe4ff */
[----:B------:R-:W-:-:S04]  /*0a20*/  IMAD.U32 R4, RZ, RZ, UR6 ;  /* 0x00000006ff047e24 */ /* 0x000fc8000f8e00ff */
[----:B------:R-:W-:Y:S02]  /*0a30*/  IMAD.U32 R5, RZ, RZ, UR7 ;  /* 0x00000007ff057e24 */ /* 0x000fe4000f8e00ff */
[----:B-1----:R-:W-:-:S03]  /*0a40*/  IMAD.WIDE.U32 R4, R7, 0x2, R4 ;  /* 0x0000000207047825 */ /* 0x002fc600078e0004 */
[----:B------:R-:W0:Y:S02]  /*0a50*/  LDCU.64 UR6, c[0x0][0x388] ;  /* 0x00007100ff0677ac */ /* 0x000e240008000a00 */
[----:B------:R-:W2:Y:S04]  /*0a60*/  LDG.E.U16 R9, desc[UR8][R4.64+0x200] ;  /* 0x0002000804097981 */ /* 0x000ea8000c1e1500 */
[----:B------:R-:W3:Y:S04]  /*0a70*/  LDG.E.U16 R6, desc[UR8][R4.64] ;  /* 0x0000000804067981 */ /* 0x000ee8000c1e1500 */
[----:B------:R-:W4:Y:S04]  /*0a80*/  LDG.E.U16 R8, desc[UR8][R4.64+0x100] ;  /* 0x0001000804087981 */ /* 0x000f28000c1e1500 */
[----:B------:R2:W5:Y:S01]  /*0a90*/  LDG.E.U16 R10, desc[UR8][R4.64+0x300] ;  /* 0x00030008040a7981 */ /* 0x000562000c1e1500 */
[----:B0-----:R-:W-:-:S04]  /*0aa0*/  UIADD3 UR6, UP0, UPT, UR4, UR6, URZ ;  /* 0x0000000604067290 */ /* 0x001fc8000ff1e0ff */
[----:B------:R-:W-:Y:S02]  /*0ab0*/  UIADD3.X UR7, UPT, UPT, URZ, UR7, URZ, UP0, !UPT ;  /* 0x00000007ff077290 */ /* 0x000fe400087fe4ff */
[----:B------:R-:W-:-:S04]  /*0ac0*/  IMAD.U32 R2, RZ, RZ, UR6 ;  /* 0x00000006ff027e24 */ /* 0x000fc8000f8e00ff */
[----:B------:R-:W-:Y:S02]  /*0ad0*/  IMAD.U32 R3, RZ, RZ, UR7 ;  /* 0x00000007ff037e24 */ /* 0x000fe4000f8e00ff */
[----:B------:R-:W-:Y:S01]  /*0ae0*/  IMAD.WIDE.U32 R2, R7, 0x2, R2 ;  /* 0x0000000207027825 */ /* 0x000fe200078e0002 */
[C---:B--2---:R-:W-:Y:S02]  /*0af0*/  PRMT R4, R9.reuse, 0x7770, RZ ;  /* 0x0000777009047816 */ /* 0x044fe400000000ff */
[----:B------:R-:W-:Y:S02]  /*0b00*/  PRMT R5, R9, 0x7771, RZ ;  /* 0x0000777109057816 */ /* 0x000fe400000000ff */
[C---:B---3--:R-:W-:Y:S02]  /*0b10*/  PRMT R0, R6.reuse, 0x7770, RZ ;  /* 0x0000777006007816 */ /* 0x048fe400000000ff */
[----:B------:R-:W-:Y:S02]  /*0b20*/  PRMT R6, R6, 0x7771, RZ ;  /* 0x0000777106067816 */ /* 0x000fe400000000ff */
[----:B----4-:R-:W-:-:S02]  /*0b30*/  PRMT R7, R8, 0x7770, RZ ;  /* 0x0000777008077816 */ /* 0x010fc400000000ff */
[----:B------:R-:W-:Y:S02]  /*0b40*/  PRMT R8, R8, 0x7771, RZ ;  /* 0x0000777108087816 */ /* 0x000fe400000000ff */
[C---:B-----5:R-:W-:Y:S02]  /*0b50*/  PRMT R9, R10.reuse, 0x7770, RZ ;  /* 0x000077700a097816 */ /* 0x060fe400000000ff */
[----:B------:R-:W-:Y:S02]  /*0b60*/  PRMT R10, R10, 0x7771, RZ ;  /* 0x000077710a0a7816 */ /* 0x000fe400000000ff */
[----:B------:R-:W-:Y:S02]  /*0b70*/  LOP3.LUT R0, R0, 0x80, RZ, 0xc0, !PT ;  /* 0x0000008000007812 */ /* 0x000fe400078ec0ff */
[----:B------:R-:W-:Y:S02]  /*0b80*/  LOP3.LUT R6, R6, 0x80, RZ, 0xc0, !PT ;  /* 0x0000008006067812 */ /* 0x000fe400078ec0ff */
[----:B------:R-:W-:-:S02]  /*0b90*/  LOP3.LUT R7, R7, 0x80, RZ, 0xc0, !PT ;  /* 0x0000008007077812 */ /* 0x000fc400078ec0ff */
[----:B------:R-:W-:Y:S02]  /*0ba0*/  LOP3.LUT R8, R8, 0x80, RZ, 0xc0, !PT ;  /* 0x0000008008087812 */ /* 0x000fe400078ec0ff */
[----:B------:R-:W-:Y:S02]  /*0bb0*/  LOP3.LUT R4, R4, 0x80, RZ, 0xc0, !PT ;  /* 0x0000008004047812 */ /* 0x000fe400078ec0ff */
[----:B------:R-:W-:Y:S02]  /*0bc0*/  LOP3.LUT R5, R5, 0x80, RZ, 0xc0, !PT ;  /* 0x0000008005057812 */ /* 0x000fe400078ec0ff */
[----:B------:R-:W-:Y:S02]  /*0bd0*/  LOP3.LUT R9, R9, 0x80, RZ, 0xc0, !PT ;  /* 0x0000008009097812 */ /* 0x000fe400078ec0ff */
[----:B------:R-:W-:Y:S02]  /*0be0*/  LOP3.LUT R10, R10, 0x80, RZ, 0xc0, !PT ;  /* 0x000000800a0a7812 */ /* 0x000fe400078ec0ff */
[----:B------:R-:W-:-:S02]  /*0bf0*/  SHF.R.U32.HI R0, RZ, 0x7, R0 ;  /* 0x00000007ff007819 */ /* 0x000fc40000011600 */
[----:B------:R-:W-:Y:S02]  /*0c00*/  SHF.R.U32.HI R11, RZ, 0x7, R6 ;  /* 0x00000007ff0b7819 */ /* 0x000fe40000011606 */
[----:B------:R-:W-:Y:S02]  /*0c10*/  SHF.R.U32.HI R7, RZ, 0x7, R7 ;  /* 0x00000007ff077819 */ /* 0x000fe40000011607 */
[----:B------:R-:W-:Y:S02]  /*0c20*/  SHF.R.U32.HI R8, RZ, 0x7, R8 ;  /* 0x00000007ff087819 */ /* 0x000fe40000011608 */
[----:B------:R-:W-:Y:S02]  /*0c30*/  SHF.R.U32.HI R4, RZ, 0x7, R4 ;  /* 0x00000007ff047819 */ /* 0x000fe40000011604 */
[----:B------:R-:W-:Y:S02]  /*0c40*/  SHF.R.U32.HI R5, RZ, 0x7, R5 ;  /* 0x00000007ff057819 */ /* 0x000fe40000011605 */
[----:B------:R-:W-:-:S02]  /*0c50*/  SHF.R.U32.HI R9, RZ, 0x7, R9 ;  /* 0x00000007ff097819 */ /* 0x000fc40000011609 */
[----:B------:R-:W-:Y:S02]  /*0c60*/  SHF.R.U32.HI R10, RZ, 0x7, R10 ;  /* 0x00000007ff0a7819 */ /* 0x000fe4000001160a */
[----:B------:R-:W-:Y:S02]  /*0c70*/  PRMT R11, R11, 0x7604, R0 ;  /* 0x000076040b0b7816 */ /* 0x000fe40000000000 */
[----:B------:R-:W-:Y:S02]  /*0c80*/  PRMT R7, R8, 0x7604, R7 ;  /* 0x0000760408077816 */ /* 0x000fe40000000007 */
[----:B------:R-:W-:Y:S02]  /*0c90*/  PRMT R5, R5, 0x7604, R4 ;  /* 0x0000760405057816 */ /* 0x000fe40000000004 */
[----:B------:R-:W-:Y:S01]  /*0ca0*/  PRMT R9, R10, 0x7604, R9 ;  /* 0x000076040a097816 */ /* 0x000fe20000000009 */
[----:B------:R-:W-:Y:S04]  /*0cb0*/  STG.E.U16 desc[UR8][R2.64], R11 ;  /* 0x0000000b02007986 */ /* 0x000fe8000c101508 */
[----:B------:R-:W-:Y:S04]  /*0cc0*/  STG.E.U16 desc[UR8][R2.64+0x100], R7 ;  /* 0x0001000702007986 */ /* 0x000fe8000c101508 */
[----:B------:R-:W-:Y:S04]  /*0cd0*/  STG.E.U16 desc[UR8][R2.64+0x200], R5 ;  /* 0x0002000502007986 */ /* 0x000fe8000c101508 */
[----:B------:R-:W-:Y:S01]  /*0ce0*/  STG.E.U16 desc[UR8][R2.64+0x300], R9 ;  /* 0x0003000902007986 */ /* 0x000fe2000c101508 */
[----:B------:R-:W-:Y:S05]  /*0cf0*/  EXIT ;  /* 0x000000000000794d */ /* 0x000fea0003800000 */
.L_x_4660:
        /* <DEDUP_REMOVED lines=16> */
.L_x_23269:


//--------------------- .text._ZN2at6native29vectorized_elementwise_kernelILi4EZZZNS0_19signbit_kernel_cudaERNS_18TensorIteratorBaseEENKUlvE_clEvENKUlvE0_clEvEUlaE_St5arrayIPcLm2EEEEviT0_T1_ --------------------------
	.section	.text._ZN2at6native29vectorized_elementwise_kernelILi4EZZZNS0_19signbit_kernel_cudaERNS_18TensorIteratorBaseEENKUlvE_clEvENKUlvE0_clEvEUlaE_St5arrayIPcLm2EEEEviT0_T1_,"ax",@progbits
	.align	128
        .global         _ZN2at6native29vectorized_elementwise_kernelILi4EZZZNS0_19signbit_kernel_cudaERNS_18TensorIteratorBaseEENKUlvE_clEvENKUlvE0_clEvEUlaE_St5arrayIPcLm2EEEEviT0_T1_
        .type           _ZN2at6native29vectorized_elementwise_kernelILi4EZZZNS0_19signbit_kernel_cudaERNS_18TensorIteratorBaseEENKUlvE_clEvENKUlvE0_clEvEUlaE_St5arrayIPcLm2EEEEviT0_T1_,@function
        .size           _ZN2at6native29vectorized_elementwise_kernelILi4EZZZNS0_19signbit_kernel_cudaERNS_18TensorIteratorBaseEENKUlvE_clEvENKUlvE0_clEvEUlaE_St5arrayIPcLm2EEEEviT0_T1_,(.L_x_23270 - _ZN2at6native29vectorized_elementwise_kernelILi4EZZZNS0_19signbit_kernel_cudaERNS_18TensorIteratorBaseEENKUlvE_clEvENKUlvE0_clEvEUlaE_St5arrayIPcLm2EEEEviT0_T1_)
        .other          _ZN2at6native29vectorized_elementwise_kernelILi4EZZZNS0_19signbit_kernel_cudaERNS_18TensorIteratorBaseEENKUlvE_clEvENKUlvE0_clEvEUlaE_St5arrayIPcLm2EEEEviT0_T1_,@"STO_CUDA_ENTRY STV_DEFAULT"
_ZN2at6native29vectorized_elementwise_kernelILi4EZZZNS0_19signbit_kernel_cudaERNS_18TensorIteratorBaseEENKUlvE_clEvENKUlvE0_clEvEUlaE_St5arrayIPcLm2EEEEviT0_T1_:
.text._ZN2at6native29vectorized_elementwise_kernelILi4EZZZNS0_19signbit_kernel_cudaERNS_18TensorIteratorBaseEENKUlvE_clEvENKUlvE0_clEvEUlaE_St5arrayIPcLm2EEEEviT0_T1_:
        /* <DEDUP_REMOVED lines=107> */
.L_x_4664:
        /* <DEDUP_REMOVED lines=8> */
.L_x_4665:
        /* <DEDUP_REMOVED lines=8> */
.L_x_4666:
        /* <DEDUP_REMOVED lines=8> */
.L_x_4667:
        /* <DEDUP_REMOVED lines=9> */
.L_x_4668:
[----:B------:R-:W-:Y:S05]  /*08c0*/  BSYNC.RELIABLE B1 ;  /* 0x0000000000017941 */ /* 0x000fea0003800100 */
.L_x_4663:
[----:B------:R-:W-:-:S13]  /*08d0*/  ISETP.GE.U32.AND P0, PT, R0, UR5, PT ;  /* 0x0000000500007c0c */ /* 0x000fda000bf06070 */
[----:B--2---:R-:W2:Y:S01]  /*08e0*/  @!P0 LDC.64 R6, c[0x0][0x388] ;  /* 0x0000e200ff068b82 */ /* 0x004ea20000000a00 */
[C---:B-1----:R-:W-:Y:S02]  /*08f0*/  @!P0 VIADD R5, R0.reuse, UR4 ;  /* 0x0000000400058c36 */ /* 0x042fe40008000000 */
[----:B------:R-:W-:-:S03]  /*0900*/  @!P0 VIADD R0, R0, 0x80 ;  /* 0x0000008000008836 */ /* 0x000fc60000000000 */
[----:B--2---:R-:W-:-:S05]  /*0910*/  @!P0 IADD3 R4, P1, PT, R5, R6, RZ ;  /* 0x0000000605048210 */ /* 0x004fca0007f3e0ff */
[----:B------:R-:W-:-:S05]  /*0920*/  @!P0 IMAD.X R5, RZ, RZ, R7, P1 ;  /* 0x000000ffff058224 */ /* 0x000fca00008e0607 */
[----:B------:R3:W-:Y:S03]  /*0930*/  @!P0 STG.E.U8 desc[UR8][R4.64], R3 ;  /* 0x0000000304008986 */ /* 0x0007e6000c101108 */
.L_x_4669:
[----:B------:R-:W-:Y:S05]  /*0940*/  BSYNC.RECONVERGENT B0 ;  /* 0x0000000000007941 */ /* 0x000fea0003800200 */
.L_x_4662:
        /* <DEDUP_REMOVED lines=9> */
.L_x_4661:
        /* <DEDUP_REMOVED lines=8> */
[----:B------:R-:W2:Y:S04]  /*0a60*/  LDG.E R0, desc[UR8][R6.64] ;  /* 0x0000000806007981 */ /* 0x000ea8000c1e1900 */
[----:B------:R-:W3:Y:S01]  /*0a70*/  LDG.E R10, desc[UR8][R6.64+0x200] ;  /* 0x00020008060a7981 */ /* 0x000ee2000c1e1900 */
[----:B0-----:R-:W-:-:S04]  /*0a80*/  UIADD3 UR6, UP0, UPT, UR4, UR6, URZ ;  /* 0x0000000604067290 */ /* 0x001fc8000ff1e0ff */
[----:B------:R-:W-:Y:S02]  /*0a90*/  UIADD3.X UR7, UPT, UPT, URZ, UR7, URZ, UP0, !UPT ;  /* 0x00000007ff077290 */ /* 0x000fe400087fe4ff */
[----:B------:R-:W-:-:S04]  /*0aa0*/  IMAD.U32 R2, RZ, RZ, UR6 ;  /* 0x00000006ff027e24 */ /* 0x000fc8000f8e00ff */
[----:B------:R-:W-:Y:S02]  /*0ab0*/  IMAD.U32 R3, RZ, RZ, UR7 ;  /* 0x00000007ff037e24 */ /* 0x000fe4000f8e00ff */
[----:B------:R-:W-:Y:S01]  /*0ac0*/  IMAD.WIDE.U32 R2, R5, 0x4, R2 ;  /* 0x0000000405027825 */ /* 0x000fe200078e0002 */
[C---:B--2---:R-:W-:Y:S02]  /*0ad0*/  PRMT R4, R0.reuse, 0x7770, RZ ;  /* 0x0000777000047816 */ /* 0x044fe400000000ff */
[C---:B------:R-:W-:Y:S02]  /*0ae0*/  PRMT R8, R0.reuse, 0x7771, RZ ;  /* 0x0000777100087816 */ /* 0x040fe400000000ff */
[C---:B------:R-:W-:Y:S02]  /*0af0*/  PRMT R9, R0.reuse, 0x7772, RZ ;  /* 0x0000777200097816 */ /* 0x040fe400000000ff */
[----:B------:R-:W-:Y:S02]  /*0b00*/  PRMT R0, R0, 0x7773, RZ ;  /* 0x0000777300007816 */ /* 0x000fe400000000ff */
[----:B---3--:R-:W-:-:S02]  /*0b10*/  PRMT R11, R10, 0x7770, RZ ;  /* 0x000077700a0b7816 */ /* 0x008fc400000000ff */
[C---:B------:R-:W-:Y:S02]  /*0b20*/  PRMT R6, R10.reuse, 0x7771, RZ ;  /* 0x000077710a067816 */ /* 0x040fe400000000ff */
[C---:B------:R-:W-:Y:S02]  /*0b30*/  PRMT R7, R10.reuse, 0x7772, RZ ;  /* 0x000077720a077816 */ /* 0x040fe400000000ff */
        /* <DEDUP_REMOVED lines=20> */
[----:B------:R-:W-:Y:S02]  /*0c80*/  PRMT R6, R11, 0x3340, R6 ;  /* 0x000033400b067816 */ /* 0x000fe40000000006 */
[----:B------:R-:W-:-:S02]  /*0c90*/  PRMT R9, R9, 0x5410, R0 ;  /* 0x0000541009097816 */ /* 0x000fc40000000000 */
[----:B------:R-:W-:-:S03]  /*0ca0*/  PRMT R7, R6, 0x5410, R7 ;  /* 0x0000541006077816 */ /* 0x000fc60000000007 */
[----:B------:R-:W-:Y:S04]  /*0cb0*/  STG.E desc[UR8][R2.64], R9 ;  /* 0x0000000902007986 */ /* 0x000fe8000c101908 */
[----:B------:R-:W-:Y:S01]  /*0cc0*/  STG.E desc[UR8][R2.64+0x200], R7 ;  /* 0x0002000702007986 */ /* 0x000fe2000c101908 */
[----:B------:R-:W-:Y:S05]  /*0cd0*/  EXIT ;  /* 0x000000000000794d */ /* 0x000fea0003800000 */
.L_x_4670:
        /* <DEDUP_REMOVED lines=10> */
.L_x_23270:


//--------------------- .text._ZN2at6native29vectorized_elementwise_kernelILi8EZZZNS0_19signbit_kernel_cudaERNS_18TensorIteratorBaseEENKUlvE_clEvENKUlvE0_clEvEUlaE_St5arrayIPcLm2EEEEviT0_T1_ --------------------------
	.section	.text._ZN2at6native29vectorized_elementwise_kernelILi8EZZZNS0_19signbit_kernel_cudaERNS_18TensorIteratorBaseEENKUlvE_clEvENKUlvE0_clEvEUlaE_St5arrayIPcLm2EEEEviT0_T1_,"ax",@progbits
	.align	128
        .global         _ZN2at6native29vectorized_elementwise_kernelILi8EZZZNS0_19signbit_kernel_cudaERNS_18TensorIteratorBaseEENKUlvE_clEvENKUlvE0_clEvEUlaE_St5arrayIPcLm2EEEEviT0_T1_
        .type           _ZN2at6native29vectorized_elementwise_kernelILi8EZZZNS0_19signbit_kernel_cudaERNS_18TensorIteratorBaseEENKUlvE_clEvENKUlvE0_clEvEUlaE_St5arrayIPcLm2EEEEviT0_T1_,@function
        .size           _ZN2at6native29vectorized_elementwise_kernelILi8EZZZNS0_19signbit_kernel_cudaERNS_18TensorIteratorBaseEENKUlvE_clEvENKUlvE0_clEvEUlaE_St5arrayIPcLm2EEEEviT0_T1_,(.L_x_23271 - _ZN2at6native29vectorized_elementwise_kernelILi8EZZZNS0_19signbit_kernel_cudaERNS_18TensorIteratorBaseEENKUlvE_clEvENKUlvE0_clEvEUlaE_St5arrayIPcLm2EEEEviT0_T1_)
        .other          _ZN2at6native29vectorized_elementwise_kernelILi8EZZZNS0_19signbit_kernel_cudaERNS_18TensorIteratorBaseEENKUlvE_clEvENKUlvE0_clEvEUlaE_St5arrayIPcLm2EEEEviT0_T1_,@"STO_CUDA_ENTRY STV_DEFAULT"
_ZN2at6native29vectorized_elementwise_kernelILi8EZZZNS0_19signbit_kernel_cudaERNS_18TensorIteratorBaseEENKUlvE_clEvENKUlvE0_clEvEUlaE_St5arrayIPcLm2EEEEviT0_T1_:
.text._ZN2at6native29vectorized_elementwise_kernelILi8EZZZNS0_19signbit_kernel_cudaERNS_18TensorIteratorBaseEENKUlvE_clEvENKUlvE0_clEvEUlaE_St5arrayIPcLm2EEEEviT0_T1_:
[----:B------:R-:W-:Y:S01]  /*0000*/  LDC R1, c[0x0][0x37c] ;  /* 0x0000df00ff017b82 */ /* 0x000fe20000000800 */
[----:B------:R-:W-:Y:S05]  /*0010*/  EXIT ;  /* 0x000000000000794d */ /* 0x000fea0003800000 */
.L_x_4671:
        /* <DEDUP_REMOVED lines=14> */
.L_x_23271:


//--------------------- .text._ZN2at6native18elementwise_kernelILi128ELi4EZNS0_15gpu_kernel_implIZZZNS0_19signbit_kernel_cudaERNS_18TensorIteratorBaseEENKUlvE_clEvENKUlvE_clEvEUlhE_EEvS4_RKT_EUliE_EEviT1_ --------------------------
	.section	.text._ZN2at6native18elementwise_kernelILi128ELi4EZNS0_15gpu_kernel_implIZZZNS0_19signbit_kernel_cudaERNS_18TensorIteratorBaseEENKUlvE_clEvENKUlvE_clEvEUlhE_EEvS4_RKT_EUliE_EEviT1_,"ax",@progbits
	.align	128
        .global         _ZN2at6native18elementwise_kernelILi128ELi4EZNS0_15gpu_kernel_implIZZZNS0_19signbit_kernel_cudaERNS_18TensorIteratorBaseEENKUlvE_clEvENKUlvE_clEvEUlhE_EEvS4_RKT_EUliE_EEviT1_
        .type           _ZN2at6native18elementwise_kernelILi128ELi4EZNS0_15gpu_kernel_implIZZZNS0_19signbit_kernel_cudaERNS_18TensorIteratorBaseEENKUlvE_clEvENKUlvE_clEvEUlhE_EEvS4_RKT_EUliE_EEviT1_,@function
        .size           _ZN2at6native18elementwise_kernelILi128ELi4EZNS0_15gpu_kernel_implIZZZNS0_19signbit_kernel_cudaERNS_18TensorIteratorBaseEENKUlvE_clEvENKUlvE_clEvEUlhE_EEvS4_RKT_EUliE_EEviT1_,(.L_x_23272 - _ZN2at6native18elementwise_kernelILi128ELi4EZNS0_15gpu_kernel_implIZZZNS0_19signbit_kernel_cudaERNS_18TensorIteratorBaseEENKUlvE_clEvENKUlvE_clEvEUlhE_EEvS4_RKT_EUliE_EEviT1_)
        .other          _ZN2at6native18elementwise_kernelILi128ELi4EZNS0_15gpu_kernel_implIZZZNS0_19signbit_kernel_cudaERNS_18TensorIteratorBaseEENKUlvE_clEvENKUlvE_clEvEUlhE_EEvS4_RKT_EUliE_EEviT1_,@"STO_CUDA_ENTRY STV_DEFAULT"
_ZN2at6native18elementwise_kernelILi128ELi4EZNS0_15gpu_kernel_implIZZZNS0_19signbit_kernel_cudaERNS_18TensorIteratorBaseEENKUlvE_clEvENKUlvE_clEvEUlhE_EEvS4_RKT_EUliE_EEviT1_:
.text._ZN2at6native18elementwise_kernelILi128ELi4EZNS0_15gpu_kernel_implIZZZNS0_19signbit_kernel_cudaERNS_18TensorIteratorBaseEENKUlvE_clEvENKUlvE_clEvEUlhE_EEvS4_RKT_EUliE_EEviT1_:
[----:B------:R-:W0:Y:S01]  /*0000*/  LDC R1, c[0x0][0x37c] ;  /* 0x0000df00ff017b82 */ /* 0x000e220000000800 */
[----:B------:R-:W1:Y:S07]  /*0010*/  S2R R17, SR_TID.X ;  /* 0x0000000000117919 */ /* 0x000e6e0000002100 */
[----:B------:R-:W2:Y:S01]  /*0020*/  S2UR UR4, SR_CTAID.X ;  /* 0x00000000000479c3 */ /* 0x000ea20000002500 */
[----:B------:R-:W3:Y:S01]  /*0030*/  LDCU UR38, c[0x0][0x388] ;  /* 0x00007100ff2677ac */ /* 0x000ee20008000800 */
[----:B------:R-:W4:Y:S06]  /*0040*/  LDCU.64 UR36, c[0x0][0x358] ;  /* 0x00006b00ff2477ac */ /* 0x000f2c0008000a00 */
[----:B------:R-:W5:Y:S08]  /*0050*/  LDC.U8 R16, c[0x0][0x592] ;  /* 0x00016480ff107b82 */ /* 0x000f700000000000 */
[----:B------:R-:W0:Y:S01]  /*0060*/  LDC.U8 R18, c[0x0][0x591] ;  /* 0x00016440ff127b82 */ /* 0x000e220000000000 */
[----:B---3--:R-:W-:-:S02]  /*0070*/  UISETP.NE.AND UP0, UPT, UR38, URZ, UPT ;  /* 0x000000ff2600728c */ /* 0x008fc4000bf05270 */
[----:B--2---:R-:W-:-:S06]  /*0080*/  USHF.L.U32 UR4, UR4, 0x9, URZ ;  /* 0x0000000904047899 */ /* 0x004fcc00080006ff */
[----:B-1----:R-:W-:Y:S01]  /*0090*/  LOP3.LUT R17, R17, UR4, RZ, 0xfc, !PT ;  /* 0x0000000411117c12 */ /* 0x002fe2000f8efcff */
[----:B----4-:R-:W-:Y:S06]  /*00a0*/  BRA.U UP0, `(.L_x_4672) ;  /* 0x0000002900487547 */ /* 0x010fec000b800000 */
[----:B------:R-:W1:Y:S01]  /*00b0*/  LDCU UR4, c[0x0][0x380] ;  /* 0x00007000ff0477ac */ /* 0x000e620008000800 */
[----:B------:R-:W-:Y:S01]  /*00c0*/  BSSY.RECONVERGENT B6, `(.L_x_4673) ;  /* 0x00000a3000067945 */ /* 0x000fe20003800200 */
[----:B-1----:R-:W-:-:S13]  /*00d0*/  ISETP.GE.AND P0, PT, R17, UR4, PT ;  /* 0x0000000411007c0c */ /* 0x002fda000bf06270 */
[----:B------:R-:W-:Y:S05]  /*00e0*/  @P0 BRA `(.L_x_4674) ;  /* 0x0000000800800947 */ /* 0x000fea0003800000 */
[----:B------:R-:W-:Y:S01]  /*00f0*/  IMAD.MOV.U32 R3, RZ, RZ, 0x1 ;  /* 0x00000001ff037424 */ /* 0x000fe200078e00ff */
[C---:B-----5:R-:W-:Y:S02]  /*0100*/  LOP3.LUT R0, R16.reuse, 0xff, RZ, 0xc0, !PT ;  /* 0x000000ff10007812 */ /* 0x060fe400078ec0ff */
[----:B------:R-:W-:Y:S02]  /*0110*/  ISETP.LE.U32.AND P1, PT, R16, 0x2c, PT ;  /* 0x0000002c1000780c */ /* 0x000fe40003f23070 */
[CC--:B------:R-:W-:Y:S02]  /*0120*/  SHF.L.U32 R2, R3.reuse, R0.reuse, RZ ;  /* 0x0000000003027219 */ /* 0x0c0fe400000006ff */
[----:B------:R-:W-:Y:S02]  /*0130*/  SHF.L.U64.HI R0, R3, R0, RZ ;  /* 0x0000000003007219 */ /* 0x000fe400000102ff */
[----:B------:R-:W-:-:S04]  /*0140*/  LOP3.LUT P0, RZ, R2, 0x3f808fff, RZ, 0xc0, !PT ;  /* 0x3f808fff02ff7812 */ /* 0x000fc8000780c0ff */
[----:B------:R-:W-:-:S13]  /*0150*/  LOP3.LUT P0, RZ, R0, 0x1000, RZ, 0xc0, P0 ;  /* 0x0000100000ff7812 */ /* 0x000fda000000c0ff */
[----:B------:R-:W-:Y:S05]  /*0160*/  @P0 BRA P1, `(.L_x_4675) ;  /* 0x0000000000400947 */ /* 0x000fea0000800000 */
[----:B------:R-:W-:Y:S01]  /*0170*/  MOV R2, 0x0 ;  /* 0x0000000000027802 */ /* 0x000fe20000000f00 */
[----:B------:R-:W1:Y:S01]  /*0180*/  LDCU.64 UR4, c[0x4][0x198] ;  /* 0x01003300ff0477ac */ /* 0x000e620008000a00 */
[----:B------:R-:W-:Y:S02]  /*0190*/  HFMA2 R13, -RZ, RZ, 0, 0 ;  /* 0x00000000ff0d7431 */ /* 0x000fe400000001ff */
[----:B------:R-:W-:Y:S01]  /*01a0*/  IMAD.MOV.U32 R8, RZ, RZ, 0x4e ;  /* 0x0000004eff087424 */ /* 0x000fe200078e00ff */
[----:B------:R-:W2:Y:S01]  /*01b0*/  LDCU.64 UR6, c[0x4][0x1a0] ;  /* 0x01003400ff0677ac */ /* 0x000ea20008000a00 */
[----:B------:R-:W3:Y:S01]  /*01c0*/  LDC.64 R2, c[0x4][R2] ;  /* 0x0100000002027b82 */ /* 0x000ee20000000a00 */
[----:B------:R-:W-:Y:S01]  /*01d0*/  IMAD.MOV.U32 R12, RZ, RZ, 0x1 ;  /* 0x00000001ff0c7424 */ /* 0x000fe200078e00ff */
[----:B------:R-:W4:Y:S01]  /*01e0*/  LDCU.64 UR8, c[0x4][0x8] ;  /* 0x01000100ff0877ac */ /* 0x000f220008000a00 */
[----:B-1----:R-:W-:Y:S02]  /*01f0*/  IMAD.U32 R4, RZ, RZ, UR4 ;  /* 0x00000004ff047e24 */ /* 0x002fe4000f8e00ff */
[----:B------:R-:W-:Y:S01]  /*0200*/  IMAD.U32 R5, RZ, RZ, UR5 ;  /* 0x00000005ff057e24 */ /* 0x000fe2000f8e00ff */
[----:B--2---:R-:W-:Y:S01]  /*0210*/  MOV R6, UR6 ;  /* 0x0000000600067c02 */ /* 0x004fe20008000f00 */
[----:B------:R-:W-:-:S02]  /*0220*/  IMAD.U32 R7, RZ, RZ, UR7 ;  /* 0x00000007ff077e24 */ /* 0x000fc4000f8e00ff */
[----:B----4-:R-:W-:Y:S01]  /*0230*/  IMAD.U32 R10, RZ, RZ, UR8 ;  /* 0x00000008ff0a7e24 */ /* 0x010fe2000f8e00ff */
[----:B------:R-:W-:-:S07]  /*0240*/  MOV R11, UR9 ;  /* 0x00000009000b7c02 */ /* 0x000fce0008000f00 */
[----:B------:R-:W-:-:S07]  /*0250*/  LEPC R20, `(.L_x_4675) ;  /* 0x000000001014794e */ /* 0x000fce0000000000 */
[----:B0--3--:R-:W-:Y:S05]  /*0260*/  CALL.ABS.NOINC R2 ;  /* 0x0000000002007343 */ /* 0x009fea0003c00000 */
.L_x_4675:
[----:B0-----:R-:W-:-:S04]  /*0270*/  PRMT R0, R18, 0x9910, RZ ;  /* 0x0000991012007816 */ /* 0x001fc800000000ff */
[----:B------:R-:W-:-:S13]  /*0280*/  ISETP.GT.AND P0, PT, R0, 0x9, PT ;  /* 0x000000090000780c */ /* 0x000fda0003f04270 */
        /* <DEDUP_REMOVED lines=9> */
[----:B------:R-:W0:Y:S02]  /*0320*/  LDC.64 R2, c[0x0][0x580] ;  /* 0x00016000ff027b82 */ /* 0x000e240000000a00 */
[----:B0-----:R0:W-:Y:S01]  /*0330*/  STG.E.U8 desc[UR36][R2.64], RZ ;  /* 0x000000ff02007986 */ /* 0x0011e2000c101124 */
[----:B------:R-:W-:Y:S05]  /*0340*/  BRA `(.L_x_4681) ;  /* 0x0000000400e47947 */ /* 0x000fea0003800000 */
.L_x_4679:
[----:B------:R-:W0:Y:S02]  /*0350*/  LDC.64 R2, c[0x0][0x580] ;  /* 0x00016000ff027b82 */ /* 0x000e240000000a00 */
[----:B0-----:R0:W-:Y:S01]  /*0360*/  STG.E.U8 desc[UR36][R2.64], RZ ;  /* 0x000000ff02007986 */ /* 0x0011e2000c101124 */
[----:B------:R-:W-:Y:S05]  /*0370*/  BRA `(.L_x_4681) ;  /* 0x0000000400d87947 */ /* 0x000fea0003800000 */
.L_x_4678:
[----:B------:R-:W-:-:S13]  /*0380*/  ISETP.NE.AND P0, PT, R0, 0x2, PT ;  /* 0x000000020000780c */ /* 0x000fda0003f05270 */
[----:B------:R-:W-:Y:S05]  /*0390*/  @!P0 BRA `(.L_x_4682) ;  /* 0x0000000000288947 */ /* 0x000fea0003800000 */
[----:B------:R-:W-:-:S13]  /*03a0*/  ISETP.NE.AND P0, PT, R0, 0x3, PT ;  /* 0x000000030000780c */ /* 0x000fda0003f05270 */
[----:B------:R-:W-:Y:S05]  /*03b0*/  @!P0 BRA `(.L_x_4683) ;  /* 0x0000000000148947 */ /* 0x000fea0003800000 */
[----:B------:R-:W-:-:S13]  /*03c0*/  ISETP.NE.AND P0, PT, R0, 0x4, PT ;  /* 0x000000040000780c */ /* 0x000fda0003f05270 */
[----:B------:R-:W-:Y:S05]  /*03d0*/  @P0 BRA `(.L_x_4680) ;  /* 0x0000000400680947 */ /* 0x000fea0003800000 */
[----:B------:R-:W0:Y:S02]  /*03e0*/  LDC.64 R2, c[0x0][0x580] ;  /* 0x00016000ff027b82 */ /* 0x000e240000000a00 */
[----:B0-----:R0:W-:Y:S01]  /*03f0*/  STG.E.64 desc[UR36][R2.64], RZ ;  /* 0x000000ff02007986 */ /* 0x0011e2000c101b24 */
[----:B------:R-:W-:Y:S05]  /*0400*/  BRA `(.L_x_4681) ;  /* 0x0000000400b47947 */ /* 0x000fea0003800000 */
.L_x_4683:
[----:B------:R-:W0:Y:S02]  /*0410*/  LDC.64 R2, c[0x0][0x580] ;  /* 0x00016000ff027b82 */ /* 0x000e240000000a00 */
[----:B0-----:R0:W-:Y:S01]  /*0420*/  STG.E desc[UR36][R2.64], RZ ;  /* 0x000000ff02007986 */ /* 0x0011e2000c101924 */
[----:B------:R-:W-:Y:S05]  /*0430*/  BRA `(.L_x_4681) ;  /* 0x0000000400a87947 */ /* 0x000fea0003800000 */
.L_x_4682:
[----:B------:R-:W0:Y:S02]  /*0440*/  LDC.64 R2, c[0x0][0x580] ;  /* 0x00016000ff027b82 */ /* 0x000e240000000a00 */
[----:B0-----:R0:W-:Y:S01]  /*0450*/  STG.E.U16 desc[UR36][R2.64], RZ ;  /* 0x000000ff02007986 */ /* 0x0011e2000c101524 */
[----:B------:R-:W-:Y:S05]  /*0460*/  BRA `(.L_x_4681) ;  /* 0x00000004009c7947 */ /* 0x000fea0003800000 */
.L_x_4677:
[----:B------:R-:W-:-:S13]  /*0470*/  ISETP.GT.AND P0, PT, R0, 0x6, PT ;  /* 0x000000060000780c */ /* 0x000fda0003f04270 */
[----:B------:R-:W-:Y:S05]  /*0480*/  @P0 BRA `(.L_x_4684) ;  /* 0x0000000000280947 */ /* 0x000fea0003800000 */
[----:B------:R-:W-:-:S13]  /*0490*/  ISETP.NE.AND P0, PT, R0, 0x5, PT ;  /* 0x000000050000780c */ /* 0x000fda0003f05270 */
[----:B------:R-:W-:Y:S05]  /*04a0*/  @!P0 BRA `(.L_x_4685) ;  /* 0x0000000000148947 */ /* 0x000fea0003800000 */
[----:B------:R-:W-:-:S13]  /*04b0*/  ISETP.NE.AND P0, PT, R0, 0x6, PT ;  /* 0x000000060000780c */ /* 0x000fda0003f05270 */
[----:B------:R-:W-:Y:S05]  /*04c0*/  @P0 BRA `(.L_x_4680) ;  /* 0x00000004002c0947 */ /* 0x000fea0003800000 */
[----:B------:R-:W0:Y:S02]  /*04d0*/  LDC.64 R2, c[0x0][0x580] ;  /* 0x00016000ff027b82 */ /* 0x000e240000000a00 */
[----:B0-----:R0:W-:Y:S01]  /*04e0*/  STG.E desc[UR36][R2.64], RZ ;  /* 0x000000ff02007986 */ /* 0x0011e2000c101924 */
[----:B------:R-:W-:Y:S05]  /*04f0*/  BRA `(.L_x_4681) ;  /* 0x0000000400787947 */ /* 0x000fea0003800000 */
.L_x_4685:
[----:B------:R-:W0:Y:S02]  /*0500*/  LDC.64 R2, c[0x0][0x580] ;  /* 0x00016000ff027b82 */ /* 0x000e240000000a00 */
[----:B0-----:R0:W-:Y:S01]  /*0510*/  STG.E.U16 desc[UR36][R2.64], RZ ;  /* 0x000000ff02007986 */ /* 0x0011e2000c101524 */
[----:B------:R-:W-:Y:S05]  /*0520*/  BRA `(.L_x_4681) ;  /* 0x00000004006c7947 */ /* 0x000fea0003800000 */
.L_x_4684:
        /* <DEDUP_REMOVED lines=9> */
.L_x_4687:
[----:B------:R-:W0:Y:S02]  /*05c0*/  LDC.64 R2, c[0x0][0x580] ;  /* 0x00016000ff027b82 */ /* 0x000e240000000a00 */
[----:B0-----:R0:W-:Y:S01]  /*05d0*/  STG.E desc[UR36][R2.64], RZ ;  /* 0x000000ff02007986 */ /* 0x0011e2000c101924 */
[----:B------:R-:W-:Y:S05]  /*05e0*/  BRA `(.L_x_4681) ;  /* 0x00000004003c7947 */ /* 0x000fea0003800000 */
.L_x_4686:
[----:B------:R-:W0:Y:S02]  /*05f0*/  LDC.64 R2, c[0x0][0x580] ;  /* 0x00016000ff027b82 */ /* 0x000e240000000a00 */
[----:B0-----:R0:W-:Y:S01]  /*0600*/  STG.E.64 desc[UR36][R2.64], RZ ;  /* 0x000000ff02007986 */ /* 0x0011e2000c101b24 */
[----:B------:R-:W-:Y:S05]  /*0610*/  BRA `(.L_x_4681) ;  /* 0x0000000400307947 */ /* 0x000fea0003800000 */
.L_x_4676:
        /* <DEDUP_REMOVED lines=8> */
[----:B------:R-:W0:Y:S02]  /*06a0*/  LDC.64 R2, c[0x0][0x580] ;  /* 0x00016000ff027b82 */ /* 0x000e240000000a00 */
[----:B0-----:R0:W-:Y:S01]  /*06b0*/  STG.E.U8 desc[UR36][R2.64], RZ ;  /* 0x000000ff02007986 */ /* 0x0011e2000c101124 */
[----:B------:R-:W-:Y:S05]  /*06c0*/  BRA `(.L_x_4681) ;  /* 0x0000000400047947 */ /* 0x000fea0003800000 */
.L_x_4690:
[----:B------:R-:W0:Y:S02]  /*06d0*/  LDC.64 R2, c[0x0][0x580] ;  /* 0x00016000ff027b82 */ /* 0x000e240000000a00 */
[----:B0-----:R0:W-:Y:S01]  /*06e0*/  STG.E.128 desc[UR36][R2.64], RZ ;  /* 0x000000ff02007986 */ /* 0x0011e2000c101d24 */
[----:B------:R-:W-:Y:S05]  /*06f0*/  BRA `(.L_x_4681) ;  /* 0x0000000000f87947 */ /* 0x000fea0003800000 */
.L_x_4689:
[----:B------:R-:W-:-:S13]  /*0700*/  ISETP.NE.AND P0, PT, R0, 0xf, PT ;  /* 0x0000000f0000780c */ /* 0x000fda0003f05270 */
[----:B------:R-:W-:Y:S05]  /*0710*/  @!P0 BRA `(.L_x_4691) ;  /* 0x0000000000288947 */ /* 0x000fea0003800000 */
[----:B------:R-:W-:-:S13]  /*0720*/  ISETP.NE.AND P0, PT, R0, 0x17, PT ;  /* 0x000000170000780c */ /* 0x000fda0003f05270 */
[----:B------:R-:W-:Y:S05]  /*0730*/  @!P0 BRA `(.L_x_4692) ;  /* 0x0000000000148947 */ /* 0x000fea0003800000 */
[----:B------:R-:W-:-:S13]  /*0740*/  ISETP.NE.AND P0, PT, R0, 0x18, PT ;  /* 0x000000180000780c */ /* 0x000fda0003f05270 */
[----:B------:R-:W-:Y:S05]  /*0750*/  @P0 BRA `(.L_x_4680) ;  /* 0x0000000000880947 */ /* 0x000fea0003800000 */
[----:B------:R-:W0:Y:S02]  /*0760*/  LDC.64 R2, c[0x0][0x580] ;  /* 0x00016000ff027b82 */ /* 0x000e240000000a00 */
[----:B0-----:R0:W-:Y:S01]  /*0770*/  STG.E.U8 desc[UR36][R2.64], RZ ;  /* 0x000000ff02007986 */ /* 0x0011e2000c101124 */
[----:B------:R-:W-:Y:S05]  /*0780*/  BRA `(.L_x_4681) ;  /* 0x0000000000d47947 */ /* 0x000fea0003800000 */
.L_x_4692:
[----:B------:R-:W0:Y:S02]  /*0790*/  LDC.64 R2, c[0x0][0x580] ;  /* 0x00016000ff027b82 */ /* 0x000e240000000a00 */
[----:B0-----:R0:W-:Y:S01]  /*07a0*/  STG.E.U8 desc[UR36][R2.64], RZ ;  /* 0x000000ff02007986 */ /* 0x0011e2000c101124 */
[----:B------:R-:W-:Y:S05]  /*07b0*/  BRA `(.L_x_4681) ;  /* 0x0000000000c87947 */ /* 0x000fea0003800000 */
.L_x_4691:
[----:B------:R-:W0:Y:S02]  /*07c0*/  LDC.64 R2, c[0x0][0x580] ;  /* 0x00016000ff027b82 */ /* 0x000e240000000a00 */
[----:B0-----:R0:W-:Y:S01]  /*07d0*/  STG.E.U16 desc[UR36][R2.64], RZ ;  /* 0x000000ff02007986 */ /* 0x0011e2000c101524 */
[----:B------:R-:W-:Y:S05]  /*07e0*/  BRA `(.L_x_4681) ;  /* 0x0000000000bc7947 */ /* 0x000fea0003800000 */
.L_x_4688:
        /* <DEDUP_REMOVED lines=8> */
[----:B------:R-:W0:Y:S02]  /*0870*/  LDC.64 R2, c[0x0][0x580] ;  /* 0x00016000ff027b82 */ /* 0x000e240000000a00 */
[----:B0-----:R2:W-:Y:S01]  /*0880*/  STG.E.U16 desc[UR36][R2.64], RZ ;  /* 0x000000ff02007986 */ /* 0x0015e2000c101524 */
[----:B------:R-:W-:Y:S05]  /*0890*/  BRA `(.L_x_4681) ;  /* 0x0000000000907947 */ /* 0x000fea0003800000 */
.L_x_4695:
[----:B------:R-:W0:Y:S02]  /*08a0*/  LDC.64 R2, c[0x0][0x580] ;  /* 0x00016000ff027b82 */ /* 0x000e240000000a00 */
[----:B0-----:R1:W-:Y:S01]  /*08b0*/  STG.E.U8 desc[UR36][R2.64], RZ ;  /* 0x000000ff02007986 */ /* 0x0013e2000c101124 */
[----:B------:R-:W-:Y:S05]  /*08c0*/  BRA `(.L_x_4681) ;  /* 0x0000000000847947 */ /* 0x000fea0003800000 */
.L_x_4694:
[----:B------:R-:W0:Y:S02]  /*08d0*/  LDC.64 R2, c[0x0][0x580] ;  /* 0x00016000ff027b82 */ /* 0x000e240000000a00 */
[----:B0-----:R0:W-:Y:S01]  /*08e0*/  STG.E.U8 desc[UR36][R2.64], RZ ;  /* 0x000000ff02007986 */ /* 0x0011e2000c101124 */
[----:B------:R-:W-:Y:S05]  /*08f0*/  BRA `(.L_x_4681) ;  /* 0x0000000000787947 */ /* 0x000fea0003800000 */
.L_x_4693:
[----:B------:R-:W-:-:S13]  /*0900*/  ISETP.NE.AND P0, PT, R0, 0x1c, PT ;  /* 0x0000001c0000780c */ /* 0x000fda0003f05270 */
[----:B------:R-:W-:Y:S05]  /*0910*/  @!P0 BRA `(.L_x_4696) ;  /* 0x0000000000688947 */ /* 0x000fea0003800000 */
[----:B------:R-:W-:-:S13]  /*0920*/  ISETP.NE.AND P0, PT, R0, 0x1d, PT ;  /* 0x0000001d0000780c */ /* 0x000fda0003f05270 */
[----:B------:R-:W-:Y:S05]  /*0930*/  @!P0 BRA `(.L_x_4697) ;  /* 0x0000000000548947 */ /* 0x000fea0003800000 */
[----:B------:R-:W-:-:S13]  /*0940*/  ISETP.NE.AND P0, PT, R0, 0x2c, PT ;  /* 0x0000002c0000780c */ /* 0x000fda0003f05270 */
[----:B------:R-:W0:Y:S02]  /*0950*/  @!P0 LDC.64 R2, c[0x0][0x580] ;  /* 0x00016000ff028b82 */ /* 0x000e240000000a00 */
[----:B0-----:R3:W-:Y:S01]  /*0960*/  @!P0 STG.E.U8 desc[UR36][R2.64], RZ ;  /* 0x000000ff02008986 */ /* 0x0017e2000c101124 */
[----:B------:R-:W-:Y:S05]  /*0970*/  @!P0 BRA `(.L_x_4681) ;  /* 0x0000000000588947 */ /* 0x000fea0003800000 */
.L_x_4680:
[----:B---3--:R-:W-:Y:S01]  /*0980*/  MOV R2, 0x0 ;  /* 0x0000000000027802 */ /* 0x008fe20000000f00 */
        /* <DEDUP_REMOVED lines=15> */
.L_x_4698:
[----:B------:R-:W-:Y:S05]  /*0a80*/  BRA `(.L_x_4681) ;  /* 0x0000000000147947 */ /* 0x000fea0003800000 */
.L_x_4697:
[----:B------:R-:W0:Y:S02]  /*0a90*/  LDC.64 R2, c[0x0][0x580] ;  /* 0x00016000ff027b82 */ /* 0x000e240000000a00 */
[----:B0-----:R4:W-:Y:S01]  /*0aa0*/  STG.E.64 desc[UR36][R2.64], RZ ;  /* 0x000000ff02007986 */ /* 0x0019e2000c101b24 */
[----:B------:R-:W-:Y:S05]  /*0ab0*/  BRA `(.L_x_4681) ;  /* 0x0000000000087947 */ /* 0x000fea0003800000 */
.L_x_4696:
[----:B------:R-:W0:Y:S02]  /*0ac0*/  LDC.64 R2, c[0x0][0x580] ;  /* 0x00016000ff027b82 */ /* 0x000e240000000a00 */
[----:B0-----:R5:W-:Y:S02]  /*0ad0*/  STG.E desc[UR36][R2.64], RZ ;  /* 0x000000ff02007986 */ /* 0x001be4000c101924 */
.L_x_4681:
[----:B------:R-:W-:-:S07]  /*0ae0*/  VIADD R17, R17, 0x80 ;  /* 0x0000008011117836 */ /* 0x000fce0000000000 */
.L_x_4674:
[----:B------:R-:W-:Y:S05]  /*0af0*/  BSYNC.RECONVERGENT B6 ;  /* 0x0000000000067941 */ /* 0x000fea0003800200 */
.L_x_4673:
[----:B------:R-:W0:Y:S01]  /*0b00*/  LDCU UR4, c[0x0][0x380] ;  /* 0x00007000ff0477ac */ /* 0x000e220008000800 */
[----:B------:R-:W-:Y:S01]  /*0b10*/  BSSY.RECONVERGENT B6, `(.L_x_4699) ;  /* 0x00000a3000067945 */ /* 0x000fe20003800200 */
[----:B0-----:R-:W-:-:S13]  /*0b20*/  ISETP.GE.AND P0, PT, R17, UR4, PT ;  /* 0x0000000411007c0c */ /* 0x001fda000bf06270 */
[----:B------:R-:W-:Y:S05]  /*0b30*/  @P0 BRA `(.L_x_4700) ;  /* 0x0000000800800947 */ /* 0x000fea0003800000 */
[----:B-12345:R-:W-:Y:S01]  /*0b40*/  IMAD.MOV.U32 R3, RZ, RZ, 0x1 ;  /* 0x00000001ff037424 */ /* 0x03efe200078e00ff */
[C---:B------:R-:W-:Y:S02]  /*0b50*/  LOP3.LUT R0, R16.reuse, 0xff, RZ, 0xc0, !PT ;  /* 0x000000ff10007812 */ /* 0x040fe400078ec0ff */
[----:B------:R-:W-:Y:S02]  /*0b60*/  ISETP.LE.U32.AND P1, PT, R16, 0x2c, PT ;  /* 0x0000002c1000780c */ /* 0x000fe40003f23070 */
[CC--:B------:R-:W-:Y:S02]  /*0b70*/  SHF.L.U32 R2, R3.reuse, R0.reuse, RZ ;  /* 0x0000000003027219 */ /* 0x0c0fe400000006ff */
[----:B------:R-:W-:Y:S02]  /*0b80*/  SHF.L.U64.HI R0, R3, R0, RZ ;  /* 0x0000000003007219 */ /* 0x000fe400000102ff */
[----:B------:R-:W-:-:S04]  /*0b90*/  LOP3.LUT P0, RZ, R2, 0x3f808fff, RZ, 0xc0, !PT ;  /* 0x3f808fff02ff7812 */ /* 0x000fc8000780c0ff */
[----:B------:R-:W-:-:S13]  /*0ba0*/  LOP3.LUT P0, RZ, R0, 0x1000, RZ, 0xc0, P0 ;  /* 0x0000100000ff7812 */ /* 0x000fda000000c0ff */
[----:B------:R-:W-:Y:S05]  /*0bb0*/  @P0 BRA P1, `(.L_x_4701) ;  /* 0x0000000000400947 */ /* 0x000fea0000800000 */
        /* <DEDUP_REMOVED lines=16> */
.L_x_4701:
[----:B------:R-:W-:-:S04]  /*0cc0*/  PRMT R0, R18, 0x9910, RZ ;  /* 0x0000991012007816 */ /* 0x000fc800000000ff */
        /* <DEDUP_REMOVED lines=13> */
.L_x_4705:
[----:B------:R-:W0:Y:S02]  /*0da0*/  LDC.64 R2, c[0x0][0x580] ;  /* 0x00016000ff027b82 */ /* 0x000e240000000a00 */
[----:B0-----:R3:W-:Y:S01]  /*0db0*/  STG.E.U8 desc[UR36][R2.64], RZ ;  /* 0x000000ff02007986 */ /* 0x0017e2000c101124 */
[----:B------:R-:W-:Y:S05]  /*0dc0*/  BRA `(.L_x_4707) ;  /* 0x0000000400d87947 */ /* 0x000fea0003800000 */
.L_x_4704:
        /* <DEDUP_REMOVED lines=9> */
.L_x_4709:
[----:B------:R-:W0:Y:S02]  /*0e60*/  LDC.64 R2, c[0x0][0x580] ;  /* 0x00016000ff027b82 */ /* 0x000e240000000a00 */
[----:B0-----:R1:W-:Y:S01]  /*0e70*/  STG.E desc[UR36][R2.64], RZ ;  /* 0x000000ff02007986 */ /* 0x0013e2000c101924 */
[----:B------:R-:W-:Y:S05]  /*0e80*/  BRA `(.L_x_4707) ;  /* 0x0000000400a87947 */ /* 0x000fea0003800000 */
.L_x_4708:
[----:B------:R-:W0:Y:S02]  /*0e90*/  LDC.64 R2, c[0x0][0x580] ;  /* 0x00016000ff027b82 */ /* 0x000e240000000a00 */
[----:B0-----:R2:W-:Y:S01]  /*0ea0*/  STG.E.U16 desc[UR36][R2.64], RZ ;  /* 0x000000ff02007986 */ /* 0x0015e2000c101524 */
[----:B------:R-:W-:Y:S05]  /*0eb0*/  BRA `(.L_x_4707) ;  /* 0x00000004009c7947 */ /* 0x000fea0003800000 */
.L_x_4703:
        /* <DEDUP_REMOVED lines=9> */
.L_x_4711:
[----:B------:R-:W0:Y:S02]  /*0f50*/  LDC.64 R2, c[0x0][0x580] ;  /* 0x00016000ff027b82 */ /* 0x000e240000000a00 */
[----:B0-----:R0:W-:Y:S01]  /*0f60*/  STG.E.U16 desc[UR36][R2.64], RZ ;  /* 0x000000ff02007986 */ /* 0x0011e2000c101524 */
[----:B------:R-:W-:Y:S05]  /*0f70*/  BRA `(.L_x_4707) ;  /* 0x00000004006c7947 */ /* 0x000fea0003800000 */
.L_x_4710:
        /* <DEDUP_REMOVED lines=9> */
.L_x_4713:
[----:B------:R-:W0:Y:S02]  /*1010*/  LDC.64 R2, c[0x0][0x580] ;  /* 0x00016000ff027b82 */ /* 0x000e240000000a00 */
[----:B0-----:R0:W-:Y:S01]  /*1020*/  STG.E desc[UR36][R2.64], RZ ;  /* 0x000000ff02007986 */ /* 0x0011e2000c101924 */
[----:B------:R-:W-:Y:S05]  /*1030*/  BRA `(.L_x_4707) ;  /* 0x00000004003c7947 */ /* 0x000fea0003800000 */
.L_x_4712:
[----:B------:R-:W0:Y:S02]  /*1040*/  LDC.64 R2, c[0x0][0x580] ;  /* 0x00016000ff027b82 */ /* 0x000e240000000a00 */
[----:B0-----:R5:W-:Y:S01]  /*1050*/  STG.E.64 desc[UR36][R2.64], RZ ;  /* 0x000000ff02007986 */ /* 0x001be2000c101b24 */
[----:B------:R-:W-:Y:S05]  /*1060*/  BRA `(.L_x_4707) ;  /* 0x0000000400307947 */ /* 0x000fea0003800000 */
.L_x_4702:
        /* <DEDUP_REMOVED lines=11> */
.L_x_4716:
[----:B------:R-:W0:Y:S02]  /*1120*/  LDC.64 R2, c[0x0][0x580] ;  /* 0x00016000ff027b82 */ /* 0x000e240000000a00 */
[----:B0-----:R0:W-:Y:S01]  /*1130*/  STG.E.128 desc[UR36][R2.64], RZ ;  /* 0x000000ff02007986 */ /* 0x0011e2000c101d24 */
[----:B------:R-:W-:Y:S05]  /*1140*/  BRA `(.L_x_4707) ;  /* 0x0000000000f87947 */ /* 0x000fea0003800000 */
.L_x_4715:
        /* <DEDUP_REMOVED lines=9> */
.L_x_4718:
[----:B------:R-:W0:Y:S02]  /*11e0*/  LDC.64 R2, c[0x0][0x580] ;  /* 0x00016000ff027b82 */ /* 0x000e240000000a00 */
[----:B0-----:R0:W-:Y:S01]  /*11f0*/  STG.E.U8 desc[UR36][R2.64], RZ ;  /* 0x000000ff02007986 */ /* 0x0011e2000c101124 */
[----:B------:R-:W-:Y:S05]  /*1200*/  BRA `(.L_x_4707) ;  /* 0x0000000000c87947 */ /* 0x000fea0003800000 */
.L_x_4717:
[----:B------:R-:W0:Y:S02]  /*1210*/  LDC.64 R2, c[0x0][0x580] ;  /* 0x00016000ff027b82 */ /* 0x000e240000000a00 */
[----:B0-----:R0:W-:Y:S01]  /*1220*/  STG.E.U16 desc[UR36][R2.64], RZ ;  /* 0x000000ff02007986 */ /* 0x0011e2000c101524 */
[----:B------:R-:W-:Y:S05]  /*1230*/  BRA `(.L_x_4707) ;  /* 0x0000000000bc7947 */ /* 0x000fea0003800000 */
.L_x_4714:
        /* <DEDUP_REMOVED lines=11> */
.L_x_4721:
[----:B------:R-:W0:Y:S02]  /*12f0*/  LDC.64 R2, c[0x0][0x580] ;  /* 0x00016000ff027b82 */ /* 0x000e240000000a00 */
[----:B0-----:R0:W-:Y:S01]  /*1300*/  STG.E.U8 desc[UR36][R2.64], RZ ;  /* 0x000000ff02007986 */ /* 0x0011e2000c101124 */
[----:B------:R-:W-:Y:S05]  /*1310*/  BRA `(.L_x_4707) ;  /* 0x0000000000847947 */ /* 0x000fea0003800000 */
.L_x_4720:
[----:B------:R-:W0:Y:S02]  /*1320*/  LDC.64 R2, c[0x0][0x580] ;  /* 0x00016000ff027b82 */ /* 0x000e240000000a00 */
[----:B0-----:R0:W-:Y:S01]  /*1330*/  STG.E.U8 desc[UR36][R2.64], RZ ;  /* 0x000000ff02007986 */ /* 0x0011e2000c101124 */
[----:B------:R-:W-:Y:S05]  /*1340*/  BRA `(.L_x_4707) ;  /* 0x0000000000787947 */ /* 0x000fea0003800000 */
.L_x_4719:
        /* <DEDUP_REMOVED lines=8> */
.L_x_4706:
[----:B0-----:R-:W-:Y:S01]  /*13d0*/  MOV R2, 0x0 ;  /* 0x0000000000027802 */ /* 0x001fe20000000f00 */
[----:B------:R-:W0:Y:S01]  /*13e0*/  LDCU.64 UR4, c[0x4][0x198] ;  /* 0x01003300ff0477ac */ /* 0x000e220008000a00 */
[----:B------:R-:W-:Y:S02]  /*13f0*/  HFMA2 R8, -RZ, RZ, 0, 6.020069122314453125e-06 ;  /* 0x00000065ff087431 */ /* 0x000fe400000001ff */
        /* <DEDUP_REMOVED lines=13> */
.L_x_4724:
[----:B------:R-:W-:Y:S05]  /*14d0*/  BRA `(.L_x_4707) ;  /* 0x0000000000147947 */ /* 0x000fea0003800000 */
.L_x_4723:
[----:B------:R-:W0:Y:S02]  /*14e0*/  LDC.64 R2, c[0x0][0x580] ;  /* 0x00016000ff027b82 */ /* 0x000e240000000a00 */
[----:B0-----:R0:W-:Y:S01]  /*14f0*/  STG.E.64 desc[UR36][R2.64], RZ ;  /* 0x000000ff02007986 */ /* 0x0011e2000c101b24 */
[----:B------:R-:W-:Y:S05]  /*1500*/  BRA `(.L_x_4707) ;  /* 0x0000000000087947 */ /* 0x000fea0003800000 */
.L_x_4722:
[----:B------:R-:W0:Y:S02]  /*1510*/  LDC.64 R2, c[0x0][0x580] ;  /* 0x00016000ff027b82 */ /* 0x000e240000000a00 */
[----:B0-----:R0:W-:Y:S02]  /*1520*/  STG.E desc[UR36][R2.64], RZ ;  /* 0x000000ff02007986 */ /* 0x0011e4000c101924 */
.L_x_4707:
[----:B------:R-:W-:-:S07]  /*1530*/  IADD3 R17, PT, PT, R17, 0x80, RZ ;  /* 0x0000008011117810 */ /* 0x000fce0007ffe0ff */
.L_x_4700:
[----:B------:R-:W-:Y:S05]  /*1540*/  BSYNC.RECONVERGENT B6 ;  /* 0x0000000000067941 */ /* 0x000fea0003800200 */
.L_x_4699:
        /* <DEDUP_REMOVED lines=28> */
.L_x_4727:
        /* <DEDUP_REMOVED lines=14> */
.L_x_4731:
[----:B------:R-:W0:Y:S02]  /*17f0*/  LDC.64 R2, c[0x0][0x580] ;  /* 0x00016000ff027b82 */ /* 0x000e240000000a00 */
[----:B0-----:R0:W-:Y:S01]  /*1800*/  STG.E.U8 desc[UR36][R2.64], RZ ;  /* 0x000000ff02007986 */ /* 0x0011e2000c101124 */
[----:B------:R-:W-:Y:S05]  /*1810*/  BRA `(.L_x_4733) ;  /* 0x0000000400d87947 */ /* 0x000fea0003800000 */
.L_x_4730:
        /* <DEDUP_REMOVED lines=9> */
.L_x_4735:
[----:B------:R-:W0:Y:S02]  /*18b0*/  LDC.64 R2, c[0x0][0x580] ;  /* 0x00016000ff027b82 */ /* 0x000e240000000a00 */
[----:B0-----:R0:W-:Y:S01]  /*18c0*/  STG.E desc[UR36][R2.64], RZ ;  /* 0x000000ff02007986 */ /* 0x0011e2000c101924 */
[----:B------:R-:W-:Y:S05]  /*18d0*/  BRA `(.L_x_4733) ;  /* 0x0000000400a87947 */ /* 0x000fea0003800000 */
.L_x_4734:
[----:B------:R-:W0:Y:S02]  /*18e0*/  LDC.64 R2, c[0x0][0x580] ;  /* 0x00016000ff027b82 */ /* 0x000e240000000a00 */
[----:B0-----:R0:W-:Y:S01]  /*18f0*/  STG.E.U16 desc[UR36][R2.64], RZ ;  /* 0x000000ff02007986 */ /* 0x0011e2000c101524 */
[----:B------:R-:W-:Y:S05]  /*1900*/  BRA `(.L_x_4733) ;  /* 0x00000004009c7947 */ /* 0x000fea0003800000 */
.L_x_4729:
        /* <DEDUP_REMOVED lines=9> */
.L_x_4737:
[----:B------:R-:W0:Y:S02]  /*19a0*/  LDC.64 R2, c[0x0][0x580] ;  /* 0x00016000ff027b82 */ /* 0x000e240000000a00 */
[----:B0-----:R0:W-:Y:S01]  /*19b0*/  STG.E.U16 desc[UR36][R2.64], RZ ;  /* 0x000000ff02007986 */ /* 0x0011e2000c101524 */
[----:B------:R-:W-:Y:S05]  /*19c0*/  BRA `(.L_x_4733) ;  /* 0x00000004006c7947 */ /* 0x000fea0003800000 */
.L_x_4736:
        /* <DEDUP_REMOVED lines=9> */
.L_x_4739:
[----:B------:R-:W0:Y:S02]  /*1a60*/  LDC.64 R2, c[0x0][0x580] ;  /* 0x00016000ff027b82 */ /* 0x000e240000000a00 */
[----:B0-----:R0:W-:Y:S01]  /*1a70*/  STG.E desc[UR36][R2.64], RZ ;  /* 0x000000ff02007986 */ /* 0x0011e2000c101924 */
[----:B------:R-:W-:Y:S05]  /*1a80*/  BRA `(.L_x_4733) ;  /* 0x00000004003c7947 */ /* 0x000fea0003800000 */
.L_x_4738:
[----:B------:R-:W0:Y:S02]  /*1a90*/  LDC.64 R2, c[0x0][0x580] ;  /* 0x00016000ff027b82 */ /* 0x000e240000000a00 */
[----:B0-----:R0:W-:Y:S01]  /*1aa0*/  STG.E.64 desc[UR36][R2.64], RZ ;  /* 0x000000ff02007986 */ /* 0x0011e2000c101b24 */
[----:B------:R-:W-:Y:S05]  /*1ab0*/  BRA `(.L_x_4733) ;  /* 0x0000000400307947 */ /* 0x000fea0003800000 */
.L_x_4728:
        /* <DEDUP_REMOVED lines=11> */
.L_x_4742:
[----:B------:R-:W0:Y:S02]  /*1b70*/  LDC.64 R2, c[0x0][0x580] ;  /* 0x00016000ff027b82 */ /* 0x000e240000000a00 */
[----:B0-----:R0:W-:Y:S01]  /*1b80*/  STG.E.128 desc[UR36][R2.64], RZ ;  /* 0x000000ff02007986 */ /* 0x0011e2000c101d24 */
[----:B------:R-:W-:Y:S05]  /*1b90*/  BRA `(.L_x_4733) ;  /* 0x0000000000f87947 */ /* 0x000fea0003800000 */
.L_x_4741:
        /* <DEDUP_REMOVED lines=9> */
.L_x_4744:
[----:B------:R-:W0:Y:S02]  /*1c30*/  LDC.64 R2, c[0x0][0x580] ;  /* 0x00016000ff027b82 */ /* 0x000e240000000a00 */
[----:B0-----:R0:W-:Y:S01]  /*1c40*/  STG.E.U8 desc[UR36][R2.64], RZ ;  /* 0x000000ff02007986 */ /* 0x0011e2000c101124 */
[----:B------:R-:W-:Y:S05]  /*1c50*/  BRA `(.L_x_4733) ;  /* 0x0000000000c87947 */ /* 0x000fea0003800000 */
.L_x_4743:
[----:B------:R-:W0:Y:S02]  /*1c60*/  LDC.64 R2, c[0x0][0x580] ;  /* 0x00016000ff027b82 */ /* 0x000e240000000a00 */
[----:B0-----:R0:W-:Y:S01]  /*1c70*/  STG.E.U16 desc[UR36][R2.64], RZ ;  /* 0x000000ff02007986 */ /* 0x0011e2000c101524 */
[----:B------:R-:W-:Y:S05]  /*1c80*/  BRA `(.L_x_4733) ;  /* 0x0000000000bc7947 */ /* 0x000fea0003800000 */
.L_x_4740:
        /* <DEDUP_REMOVED lines=11> */
.L_x_4747:
[----:B------:R-:W0:Y:S02]  /*1d40*/  LDC.64 R2, c[0x0][0x580] ;  /* 0x00016000ff027b82 */ /* 0x000e240000000a00 */
[----:B0-----:R1:W-:Y:S01]  /*1d50*/  STG.E.U8 desc[UR36][R2.64], RZ ;  /* 0x000000ff02007986 */ /* 0x0013e2000c101124 */
[----:B------:R-:W-:Y:S05]  /*1d60*/  BRA `(.L_x_4733) ;  /* 0x0000000000847947 */ /* 0x000fea0003800000 */
.L_x_4746:
[----:B------:R-:W0:Y:S02]  /*1d70*/  LDC.64 R2, c[0x0][0x580] ;  /* 0x00016000ff027b82 */ /* 0x000e240000000a00 */
[----:B0-----:R2:W-:Y:S01]  /*1d80*/  STG.E.U8 desc[UR36][R2.64], RZ ;  /* 0x000000ff02007986 */ /* 0x0015e2000c101124 */
[----:B------:R-:W-:Y:S05]  /*1d90*/  BRA `(.L_x_4733) ;  /* 0x0000000000787947 */ /* 0x000fea0003800000 */
.L_x_4745:
        /* <DEDUP_REMOVED lines=8> */
.L_x_4732:
[----:B---3--:R-:W-:Y:S01]  /*1e20*/  MOV R2, 0x0 ;  /* 0x0000000000027802 */ /* 0x008fe20000000f00 */
        /* <DEDUP_REMOVED lines=15> */
.L_x_4750:
[----:B------:R-:W-:Y:S05]  /*1f20*/  BRA `(.L_x_4733) ;  /* 0x0000000000147947 */ /* 0x000fea0003800000 */
.L_x_4749:
[----:B------:R-:W0:Y:S02]  /*1f30*/  LDC.64 R2, c[0x0][0x580] ;  /* 0x00016000ff027b82 */ /* 0x000e240000000a00 */
[----:B0-----:R4:W-:Y:S01]  /*1f40*/  STG.E.64 desc[UR36][R2.64], RZ ;  /* 0x000000ff02007986 */ /* 0x0019e2000c101b24 */
[----:B------:R-:W-:Y:S05]  /*1f50*/  BRA `(.L_x_4733) ;  /* 0x0000000000087947 */ /* 0x000fea0003800000 */
.L_x_4748:
[----:B------:R-:W0:Y:S02]  /*1f60*/  LDC.64 R2, c[0x0][0x580] ;  /* 0x00016000ff027b82 */ /* 0x000e240000000a00 */
[----:B0-----:R5:W-:Y:S02]  /*1f70*/  STG.E desc[UR36][R2.64], RZ ;  /* 0x000000ff02007986 */ /* 0x001be4000c101924 */
.L_x_4733:
[----:B------:R-:W-:-:S07]  /*1f80*/  VIADD R17, R17, 0x80 ;  /* 0x0000008011117836 */ /* 0x000fce0000000000 */
.L_x_4726:
[----:B------:R-:W-:Y:S05]  /*1f90*/  BSYNC.RECONVERGENT B6 ;  /* 0x0000000000067941 */ /* 0x000fea0003800200 */
.L_x_4725:
[----:B------:R-:W0:Y:S02]  /*1fa0*/  LDCU UR4, c[0x0][0x380] ;  /* 0x00007000ff0477ac */ /* 0x000e240008000800 */
[----:B0-----:R-:W-:-:S13]  /*1fb0*/  ISETP.GE.AND P0, PT, R17, UR4, PT ;  /* 0x0000000411007c0c */ /* 0x001fda000bf06270 */
[----:B------:R-:W-:Y:S05]  /*1fc0*/  @P0 EXIT ;  /* 0x000000000000094d */ /* 0x000fea0003800000 */
[----:B-12345:R-:W-:Y:S01]  /*1fd0*/  HFMA2 R3, -RZ, RZ, 0, 5.9604644775390625e-08 ;  /* 0x00000001ff037431 */ /* 0x03efe200000001ff */
        /* <DEDUP_REMOVED lines=9> */
[----:B------:R-:W-:Y:S01]  /*2070*/  IMAD.MOV.U32 R8, RZ, RZ, 0x4e ;  /* 0x0000004eff087424 */ /* 0x000fe200078e00ff */
[----:B------:R-:W-:Y:S01]  /*2080*/  MOV R13, RZ ;  /* 0x000000ff000d7202 */ /* 0x000fe20000000f00 */
        /* <DEDUP_REMOVED lines=12> */
.L_x_4751:
        /* <DEDUP_REMOVED lines=12> */
[----:B0-----:R-:W-:Y:S01]  /*2210*/  STG.E.U8 desc[UR36][R2.64], RZ ;  /* 0x000000ff02007986 */ /* 0x001fe2000c101124 */
[----:B------:R-:W-:Y:S05]  /*2220*/  EXIT ;  /* 0x000000000000794d */ /* 0x000fea0003800000 */
.L_x_4755:
[----:B------:R-:W0:Y:S02]  /*2230*/  LDC.64 R2, c[0x0][0x580] ;  /* 0x00016000ff027b82 */ /* 0x000e240000000a00 */
[----:B0-----:R-:W-:Y:S01]  /*2240*/  STG.E.U8 desc[UR36][R2.64], RZ ;  /* 0x000000ff02007986 */ /* 0x001fe2000c101124 */
[----:B------:R-:W-:Y:S05]  /*2250*/  EXIT ;  /* 0x000000000000794d */ /* 0x000fea0003800000 */
.L_x_4754:
[----:B------:R-:W-:-:S13]  /*2260*/  ISETP.NE.AND P0, PT, R0, 0x2, PT ;  /* 0x000000020000780c */ /* 0x000fda0003f05270 */
[----:B------:R-:W-:Y:S05]  /*2270*/  @!P0 BRA `(.L_x_4757) ;  /* 0x0000000000288947 */ /* 0x000fea0003800000 */
[----:B------:R-:W-:-:S13]  /*2280*/  ISETP.NE.AND P0, PT, R0, 0x3, PT ;  /* 0x000000030000780c */ /* 0x000fda0003f05270 */
[----:B------:R-:W-:Y:S05]  /*2290*/  @!P0 BRA `(.L_x_4758) ;  /* 0x0000000000148947 */ /* 0x000fea0003800000 */
[----:B------:R-:W-:-:S13]  /*22a0*/  ISETP.NE.AND P0, PT, R0, 0x4, PT ;  /* 0x000000040000780c */ /* 0x000fda0003f05270 */
[----:B------:R-:W-:Y:S05]  /*22b0*/  @P0 BRA `(.L_x_4756) ;  /* 0x0000000400680947 */ /* 0x000fea0003800000 */
[----:B------:R-:W0:Y:S02]  /*22c0*/  LDC.64 R2, c[0x0][0x580] ;  /* 0x00016000ff027b82 */ /* 0x000e240000000a00 */
[----:B0-----:R-:W-:Y:S01]  /*22d0*/  STG.E.64 desc[UR36][R2.64], RZ ;  /* 0x000000ff02007986 */ /* 0x001fe2000c101b24 */
[----:B------:R-:W-:Y:S05]  /*22e0*/  EXIT ;  /* 0x000000000000794d */ /* 0x000fea0003800000 */
.L_x_4758:
[----:B------:R-:W0:Y:S02]  /*22f0*/  LDC.64 R2, c[0x0][0x580] ;  /* 0x00016000ff027b82 */ /* 0x000e240000000a00 */
[----:B0-----:R-:W-:Y:S01]  /*2300*/  STG.E desc[UR36][R2.64], RZ ;  /* 0x000000ff02007986 */ /* 0x001fe2000c101924 */
[----:B------:R-:W-:Y:S05]  /*2310*/  EXIT ;  /* 0x000000000000794d */ /* 0x000fea0003800000 */
.L_x_4757:
[----:B------:R-:W0:Y:S02]  /*2320*/  LDC.64 R2, c[0x0][0x580] ;  /* 0x00016000ff027b82 */ /* 0x000e240000000a00 */
[----:B0-----:R-:W-:Y:S01]  /*2330*/  STG.E.U16 desc[UR36][R2.64], RZ ;  /* 0x000000ff02007986 */ /* 0x001fe2000c101524 */
[----:B------:R-:W-:Y:S05]  /*2340*/  EXIT ;  /* 0x000000000000794d */ /* 0x000fea0003800000 */
.L_x_4753:
[----:B------:R-:W-:-:S13]  /*2350*/  ISETP.GT.AND P0, PT, R0, 0x6, PT ;  /* 0x000000060000780c */ /* 0x000fda0003f04270 */
[----:B------:R-:W-:Y:S05]  /*2360*/  @P0 BRA `(.L_x_4759) ;  /* 0x0000000000280947 */ /* 0x000fea0003800000 */
[----:B------:R-:W-:-:S13]  /*2370*/  ISETP.NE.AND P0, PT, R0, 0x5, PT ;  /* 0x000000050000780c */ /* 0x000fda0003f05270 */
[----:B------:R-:W-:Y:S05]  /*2380*/  @!P0 BRA `(.L_x_4760) ;  /* 0x0000000000148947 */ /* 0x000fea0003800000 */
[----:B------:R-:W-:-:S13]  /*2390*/  ISETP.NE.AND P0, PT, R0, 0x6, PT ;  /* 0x000000060000780c */ /* 0x000fda0003f05270 */
[----:B------:R-:W-:Y:S05]  /*23a0*/  @P0 BRA `(.L_x_4756) ;  /* 0x00000004002c0947 */ /* 0x000fea0003800000 */
[----:B------:R-:W0:Y:S02]  /*23b0*/  LDC.64 R2, c[0x0][0x580] ;  /* 0x00016000ff027b82 */ /* 0x000e240000000a00 */
[----:B0-----:R-:W-:Y:S01]  /*23c0*/  STG.E desc[UR36][R2.64], RZ ;  /* 0x000000ff02007986 */ /* 0x001fe2000c101924 */
[----:B------:R-:W-:Y:S05]  /*23d0*/  EXIT ;  /* 0x000000000000794d */ /* 0x000fea0003800000 */
.L_x_4760:
[----:B------:R-:W0:Y:S02]  /*23e0*/  LDC.64 R2, c[0x0][0x580] ;  /* 0x00016000ff027b82 */ /* 0x000e240000000a00 */
[----:B0-----:R-:W-:Y:S01]  /*23f0*/  STG.E.U16 desc[UR36][R2.64], RZ ;  /* 0x000000ff02007986 */ /* 0x001fe2000c101524 */
[----:B------:R-:W-:Y:S05]  /*2400*/  EXIT ;  /* 0x000000000000794d */ /* 0x000fea0003800000 */
.L_x_4759:
        /* <DEDUP_REMOVED lines=9> */
.L_x_4762:
[----:B------:R-:W0:Y:S02]  /*24a0*/  LDC.64 R2, c[0x0][0x580] ;  /* 0x00016000ff027b82 */ /* 0x000e240000000a00 */
[----:B0-----:R-:W-:Y:S01]  /*24b0*/  STG.E desc[UR36][R2.64], RZ ;  /* 0x000000ff02007986 */ /* 0x001fe2000c101924 */
[----:B------:R-:W-:Y:S05]  /*24c0*/  EXIT ;  /* 0x000000000000794d */ /* 0x000fea0003800000 */
.L_x_4761:
[----:B------:R-:W0:Y:S02]  /*24d0*/  LDC.64 R2, c[0x0][0x580] ;  /* 0x00016000ff027b82 */ /* 0x000e240000000a00 */
[----:B0-----:R-:W-:Y:S01]  /*24e0*/  STG.E.64 desc[UR36][R2.64], RZ ;  /* 0x000000ff02007986 */ /* 0x001fe2000c101b24 */
[----:B------:R-:W-:Y:S05]  /*24f0*/  EXIT ;  /* 0x000000000000794d */ /* 0x000fea0003800000 */
.L_x_4752:
        /* <DEDUP_REMOVED lines=9> */
[----:B0-----:R-:W-:Y:S01]  /*2590*/  STG.E.U8 desc[UR36][R2.64], RZ ;  /* 0x000000ff02007986 */ /* 0x001fe2000c101124 */
[----:B------:R-:W-:Y:S05]  /*25a0*/  EXIT ;  /* 0x000000000000794d */ /* 0x000fea0003800000 */
.L_x_4765:
[----:B------:R-:W0:Y:S02]  /*25b0*/  LDC.64 R2, c[0x0][0x580] ;  /* 0x00016000ff027b82 */ /* 0x000e240000000a00 */
[----:B0-----:R-:W-:Y:S01]  /*25c0*/  STG.E.128 desc[UR36][R2.64], RZ ;  /* 0x000000ff02007986 */ /* 0x001fe2000c101d24 */
[----:B------:R-:W-:Y:S05]  /*25d0*/  EXIT ;  /* 0x000000000000794d */ /* 0x000fea0003800000 */
.L_x_4764:
[----:B------:R-:W-:-:S13]  /*25e0*/  ISETP.NE.AND P0, PT, R0, 0xf, PT ;  /* 0x0000000f0000780c */ /* 0x000fda0003f05270 */
[----:B------:R-:W-:Y:S05]  /*25f0*/  @!P0 BRA `(.L_x_4766) ;  /* 0x0000000000288947 */ /* 0x000fea0003800000 */
[----:B------:R-:W-:-:S13]  /*2600*/  ISETP.NE.AND P0, PT, R0, 0x17, PT ;  /* 0x000000170000780c */ /* 0x000fda0003f05270 */
[----:B------:R-:W-:Y:S05]  /*2610*/  @!P0 BRA `(.L_x_4767) ;  /* 0x0000000000148947 */ /* 0x000fea0003800000 */
[----:B------:R-:W-:-:S13]  /*2620*/  ISETP.NE.AND P0, PT, R0, 0x18, PT ;  /* 0x000000180000780c */ /* 0x000fda0003f05270 */
[----:B------:R-:W-:Y:S05]  /*2630*/  @P0 BRA `(.L_x_4756) ;  /* 0x0000000000880947 */ /* 0x000fea0003800000 */
[----:B------:R-:W0:Y:S02]  /*2640*/  LDC.64 R2, c[0x0][0x580] ;  /* 0x00016000ff027b82 */ /* 0x000e240000000a00 */
[----:B0-----:R-:W-:Y:S01]  /*2650*/  STG.E.U8 desc[UR36][R2.64], RZ ;  /* 0x000000ff02007986 */ /* 0x001fe2000c101124 */
[----:B------:R-:W-:Y:S05]  /*2660*/  EXIT ;  /* 0x000000000000794d */ /* 0x000fea0003800000 */
.L_x_4767:
[----:B------:R-:W0:Y:S02]  /*2670*/  LDC.64 R2, c[0x0][0x580] ;  /* 0x00016000ff027b82 */ /* 0x000e240000000a00 */
[----:B0-----:R-:W-:Y:S01]  /*2680*/  STG.E.U8 desc[UR36][R2.64], RZ ;  /* 0x000000ff02007986 */ /* 0x001fe2000c101124 */
[----:B------:R-:W-:Y:S05]  /*2690*/  EXIT ;  /* 0x000000000000794d */ /* 0x000fea0003800000 */
.L_x_4766:
[----:B------:R-:W0:Y:S02]  /*26a0*/  LDC.64 R2, c[0x0][0x580] ;  /* 0x00016000ff027b82 */ /* 0x000e240000000a00 */
[----:B0-----:R-:W-:Y:S01]  /*26b0*/  STG.E.U16 desc[UR36][R2.64], RZ ;  /* 0x000000ff02007986 */ /* 0x001fe2000c101524 */
[----:B------:R-:W-:Y:S05]  /*26c0*/  EXIT ;  /* 0x000000000000794d */ /* 0x000fea0003800000 */
.L_x_4763:
        /* <DEDUP_REMOVED lines=9> */
[----:B0-----:R-:W-:Y:S01]  /*2760*/  STG.E.U16 desc[UR36][R2.64], RZ ;  /* 0x000000ff02007986 */ /* 0x001fe2000c101524 */
[----:B------:R-:W-:Y:S05]  /*2770*/  EXIT ;  /* 0x000000000000794d */ /* 0x000fea0003800000 */
.L_x_4770:
[----:B------:R-:W0:Y:S02]  /*2780*/  LDC.64 R2, c[0x0][0x580] ;  /* 0x00016000ff027b82 */ /* 0x000e240000000a00 */
[----:B0-----:R-:W-:Y:S01]  /*2790*/  STG.E.U8 desc[UR36][R2.64], RZ ;  /* 0x000000ff02007986 */ /* 0x001fe2000c101124 */
[----:B------:R-:W-:Y:S05]  /*27a0*/  EXIT ;  /* 0x000000000000794d */ /* 0x000fea0003800000 */
.L_x_4769:
[----:B------:R-:W0:Y:S02]  /*27b0*/  LDC.64 R2, c[0x0][0x580] ;  /* 0x00016000ff027b82 */ /* 0x000e240000000a00 */
[----:B0-----:R-:W-:Y:S01]  /*27c0*/  STG.E.U8 desc[UR36][R2.64], RZ ;  /* 0x000000ff02007986 */ /* 0x001fe2000c101124 */
[----:B------:R-:W-:Y:S05]  /*27d0*/  EXIT ;  /* 0x000000000000794d */ /* 0x000fea0003800000 */
.L_x_4768:
[----:B------:R-:W-:-:S13]  /*27e0*/  ISETP.NE.AND P0, PT, R0, 0x1c, PT ;  /* 0x0000001c0000780c */ /* 0x000fda0003f05270 */
[----:B------:R-:W-:Y:S05]  /*27f0*/  @!P0 BRA `(.L_x_4771) ;  /* 0x0000000000688947 */ /* 0x000fea0003800000 */
[----:B------:R-:W-:-:S13]  /*2800*/  ISETP.NE.AND P0, PT, R0, 0x1d, PT ;  /* 0x0000001d0000780c */ /* 0x000fda0003f05270 */
[----:B------:R-:W-:Y:S05]  /*2810*/  @!P0 BRA `(.L_x_4772) ;  /* 0x0000000000548947 */ /* 0x000fea0003800000 */
[----:B------:R-:W-:-:S13]  /*2820*/  ISETP.NE.AND P0, PT, R0, 0x2c, PT ;  /* 0x0000002c0000780c */ /* 0x000fda0003f05270 */
[----:B------:R-:W0:Y:S02]  /*2830*/  @!P0 LDC.64 R2, c[0x0][0x580] ;  /* 0x00016000ff028b82 */ /* 0x000e240000000a00 */
[----:B0-----:R0:W-:Y:S01]  /*2840*/  @!P0 STG.E.U8 desc[UR36][R2.64], RZ ;  /* 0x000000ff02008986 */ /* 0x0011e2000c101124 */
[----:B------:R-:W-:Y:S05]  /*2850*/  @!P0 EXIT ;  /* 0x000000000000894d */ /* 0x000fea0003800000 */
.L_x_4756:
[----:B------:R-:W-:Y:S01]  /*2860*/  MOV R0, 0x0 ;  /* 0x0000000000007802 */ /* 0x000fe20000000f00 */
[----:B------:R-:W1:Y:S01]  /*2870*/  LDCU.64 UR4, c[0x4][0x198] ;  /* 0x01003300ff0477ac */ /* 0x000e620008000a00 */
[----:B------:R-:W-:Y:S02]  /*2880*/  HFMA2 R13, -RZ, RZ, 0, 0 ;  /* 0x00000000ff0d7431 */ /* 0x000fe400000001ff */
[----:B------:R-:W-:Y:S01]  /*2890*/  IMAD.MOV.U32 R8, RZ, RZ, 0x65 ;  /* 0x00000065ff087424 */ /* 0x000fe200078e00ff */
[----:B0-----:R0:W2:Y:S01]  /*28a0*/  LDC.64 R2, c[0x4][R0] ;  /* 0x0100000000027b82 */ /* 0x0010a20000000a00 */
[----:B------:R-:W3:Y:S01]  /*28b0*/  LDCU.64 UR6, c[0x4][0x1a0] ;  /* 0x01003400ff0677ac */ /* 0x000ee20008000a00 */
[----:B------:R-:W-:Y:S01]  /*28c0*/  IMAD.MOV.U32 R12, RZ, RZ, 0x1 ;  /* 0x00000001ff0c7424 */ /* 0x000fe200078e00ff */
[----:B------:R-:W4:Y:S01]  /*28d0*/  LDCU.64 UR8, c[0x4][0x10] ;  /* 0x01000200ff0877ac */ /* 0x000f220008000a00 */
[----:B-1----:R-:W-:Y:S02]  /*28e0*/  IMAD.U32 R4, RZ, RZ, UR4 ;  /* 0x00000004ff047e24 */ /* 0x002fe4000f8e00ff */
[----:B------:R-:W-:Y:S01]  /*28f0*/  IMAD.U32 R5, RZ, RZ, UR5 ;  /* 0x00000005ff057e24 */ /* 0x000fe2000f8e00ff */
[----:B---3--:R-:W-:Y:S01]  /*2900*/  MOV R6, UR6 ;  /* 0x0000000600067c02 */ /* 0x008fe20008000f00 */
[----:B------:R-:W-:-:S02]  /*2910*/  IMAD.U32 R7, RZ, RZ, UR7 ;  /* 0x00000007ff077e24 */ /* 0x000fc4000f8e00ff */
[----:B----4-:R-:W-:Y:S01]  /*2920*/  IMAD.U32 R10, RZ, RZ, UR8 ;  /* 0x00000008ff0a7e24 */ /* 0x010fe2000f8e00ff */
[----:B0-----:R-:W-:-:S07]  /*2930*/  MOV R11, UR9 ;  /* 0x00000009000b7c02 */ /* 0x001fce0008000f00 */
[----:B------:R-:W-:-:S07]  /*2940*/  LEPC R20, `(.L_x_4773) ;  /* 0x000000001014794e */ /* 0x000fce0000000000 */
[----:B--2---:R-:W-:Y:S05]  /*2950*/  CALL.ABS.NOINC R2 ;  /* 0x0000000002007343 */ /* 0x004fea0003c00000 */
.L_x_4773:
[----:B------:R-:W-:Y:S05]  /*2960*/  EXIT ;  /* 0x000000000000794d */ /* 0x000fea0003800000 */
.L_x_4772:
[----:B------:R-:W0:Y:S02]  /*2970*/  LDC.64 R2, c[0x0][0x580] ;  /* 0x00016000ff027b82 */ /* 0x000e240000000a00 */
[----:B0-----:R-:W-:Y:S01]  /*2980*/  STG.E.64 desc[UR36][R2.64], RZ ;  /* 0x000000ff02007986 */ /* 0x001fe2000c101b24 */
[----:B------:R-:W-:Y:S05]  /*2990*/  EXIT ;  /* 0x000000000000794d */ /* 0x000fea0003800000 */
.L_x_4771:
[----:B------:R-:W0:Y:S02]  /*29a0*/  LDC.64 R2, c[0x0][0x580] ;  /* 0x00016000ff027b82 */ /* 0x000e240000000a00 */
[----:B0-----:R-:W-:Y:S01]  /*29b0*/  STG.E desc[UR36][R2.64], RZ ;  /* 0x000000ff02007986 */ /* 0x001fe2000c101924 */
[----:B------:R-:W-:Y:S05]  /*29c0*/  EXIT ;  /* 0x000000000000794d */ /* 0x000fea0003800000 */
.L_x_4672:
[----:B------:R-:W1:Y:S01]  /*29d0*/  LDCU UR4, c[0x0][0x380] ;  /* 0x00007000ff0477ac */ /* 0x000e620008000800 */
[----:B------:R-:W-:Y:S01]  /*29e0*/  BSSY.RECONVERGENT B6, `(.L_x_4774) ;  /* 0x00001a8000067945 */ /* 0x000fe20003800200 */
[----:B------:R-:W-:-:S04]  /*29f0*/  UIADD3 UR38, UPT, UPT, UR38, -0x1, URZ ;  /* 0xffffffff26267890 */ /* 0x000fc8000fffe0ff */
[----:B------:R-:W-:-:S04]  /*2a00*/  UISETP.LT.U32.AND UP0, UPT, UR38, 0x18, UPT ;  /* 0x000000182600788c */ /* 0x000fc8000bf01070 */
[----:B------:R-:W-:-:S04]  /*2a10*/  USEL UR39, UR38, 0x18, UP0 ;  /* 0x0000001826277887 */ /* 0x000fc80008000000 */
[----:B------:R-:W-:Y:S01]  /*2a20*/  UIADD3 UR39, UPT, UPT, UR39, 0x1, URZ ;  /* 0x0000000127277890 */ /* 0x000fe2000fffe0ff */
[----:B-1----:R-:W-:-:S13]  /*2a30*/  ISETP.GE.AND P0, PT, R17, UR4, PT ;  /* 0x0000000411007c0c */ /* 0x002fda000bf06270 */
[----:B------:R-:W-:Y:S05]  /*2a40*/  @P0 BRA `(.L_x_4775) ;  /* 0x0000001800840947 */ /* 0x000fea0003800000 */
[----:B------:R-:W1:Y:S01]  /*2a50*/  LDCU.64 UR4, c[0x0][0x390] ;  /* 0x00007200ff0477ac */ /* 0x000e620008000a00 */
[----:B------:R-:W-:Y:S02]  /*2a60*/  IMAD.MOV.U32 R2, RZ, RZ, RZ ;  /* 0x000000ffff027224 */ /* 0x000fe400078e00ff */
[----:B------:R-:W-:Y:S01]  /*2a70*/  IMAD.MOV.U32 R3, RZ, RZ, R17 ;  /* 0x000000ffff037224 */ /* 0x000fe200078e0011 */
[----:B------:R-:W2:Y:S01]  /*2a80*/  LDCU UR6, c[0x0][0x38c] ;  /* 0x00007180ff0677ac */ /* 0x000ea20008000800 */
[----:B------:R-:W3:Y:S01]  /*2a90*/  LDCU UR7, c[0x0][0x4b8] ;  /* 0x00009700ff0777ac */ /* 0x000ee20008000800 */
[----:B------:R-:W-:Y:S01]  /*2aa0*/  UISETP.NE.AND UP0, UPT, UR38, URZ, UPT ;  /* 0x000000ff2600728c */ /* 0x000fe2000bf05270 */
[----:B-1----:R-:W-:-:S05]  /*2ab0*/  IMAD.HI.U32 R2, R17, UR4, R2 ;  /* 0x0000000411027c27 */ /* 0x002fca000f8e0002 */
[----:B------:R-:W-:-:S04]  /*2ac0*/  SHF.R.U32.HI R3, RZ, UR5, R2 ;  /* 0x00000005ff037c19 */ /* 0x000fc80008011602 */
[----:B------:R-:W-:-:S05]  /*2ad0*/  IADD3 R0, PT, PT, -R3, RZ, RZ ;  /* 0x000000ff03007210 */ /* 0x000fca0007ffe1ff */
[----:B--2---:R-:W-:-:S04]  /*2ae0*/  IMAD R19, R0, UR6, R17 ;  /* 0x0000000600137c24 */ /* 0x004fc8000f8e0211 */
[----:B---3--:R-:W-:Y:S01]  /*2af0*/  IMAD R19, R19, UR7, RZ ;  /* 0x0000000713137c24 */ /* 0x008fe2000f8e02ff */
[----:B------:R-:W-:Y:S06]  /*2b00*/  BRA.U !UP0, `(.L_x_4776) ;  /* 0x0000001108187547 */ /* 0x000fec000b800000 */
[----:B------:R-:W1:Y:S01]  /*2b10*/  LDCU.64 UR6, c[0x0][0x398] ;  /* 0x00007300ff0677ac */ /* 0x000e620008000a00 */
[----:B------:R-:W-:Y:S01]  /*2b20*/  IMAD.MOV.U32 R2, RZ, RZ, RZ ;  /* 0x000000ffff027224 */ /* 0x000fe200078e00ff */
[----:B------:R-:W2:Y:S01]  /*2b30*/  LDCU UR4, c[0x0][0x3a0] ;  /* 0x00007400ff0477ac */ /* 0x000ea20008000800 */
[----:B------:R-:W3:Y:S01]  /*2b40*/  LDCU UR5, c[0x0][0x4c0] ;  /* 0x00009800ff0577ac */ /* 0x000ee20008000800 */
[----:B------:R-:W-:Y:S01]  /*2b50*/  UISETP.NE.AND UP0, UPT, UR39, 0x2, UPT ;  /* 0x000000022700788c */ /* 0x000fe2000bf05270 */
[----:B-1----:R-:W-:-:S05]  /*2b60*/  IMAD.HI.U32 R4, R3, UR7, R2 ;  /* 0x0000000703047c27 */ /* 0x002fca000f8e0002 */
[----:B--2---:R-:W-:-:S05]  /*2b70*/  SHF.R.U32.HI R5, RZ, UR4, R4 ;  /* 0x00000004ff057c19 */ /* 0x004fca0008011604 */
[----:B------:R-:W-:-:S04]  /*2b80*/  IMAD.MOV R2, RZ, RZ, -R5 ;  /* 0x000000ffff027224 */ /* 0x000fc800078e0a05 */
[----:B------:R-:W-:-:S04]  /*2b90*/  IMAD R2, R2, UR6, R3 ;  /* 0x0000000602027c24 */ /* 0x000fc8000f8e0203 */
[----:B---3--:R-:W-:Y:S01]  /*2ba0*/  IMAD R19, R2, UR5, R19 ;  /* 0x0000000502137c24 */ /* 0x008fe2000f8e0213 */
[----:B------:R-:W-:Y:S06]  /*2bb0*/  BRA.U !UP0, `(.L_x_4776) ;  /* 0x0000000d08ec7547 */ /* 0x000fec000b800000 */
[----:B------:R-:W1:Y:S01]  /*2bc0*/  LDCU.64 UR4, c[0x0][0x3a8] ;  /* 0x00007500ff0477ac */ /* 0x000e620008000a00 */
[----:B------:R-:W-:Y:S01]  /*2bd0*/  HFMA2 R4, -RZ, RZ, 0, 0 ;  /* 0x00000000ff047431 */ /* 0x000fe200000001ff */
[----:B------:R-:W2:Y:S01]  /*2be0*/  LDCU UR6, c[0x0][0x3a4] ;  /* 0x00007480ff0677ac */ /* 0x000ea20008000800 */
[----:B------:R-:W3:Y:S01]  /*2bf0*/  LDCU UR7, c[0x0][0x4c8] ;  /* 0x00009900ff0777ac */ /* 0x000ee20008000800 */
[----:B------:R-:W-:Y:S02]  /*2c00*/  UISETP.NE.AND UP0, UPT, UR39, 0x3, UPT ;  /* 0x000000032700788c */ /* 0x000fe4000bf05270 */
[----:B-1----:R-:W-:-:S05]  /*2c10*/  IMAD.HI.U32 R2, R5, UR4, R4 ;  /* 0x0000000405027c27 */ /* 0x002fca000f8e0004 */
[----:B------:R-:W-:-:S05]  /*2c20*/  SHF.R.U32.HI R3, RZ, UR5, R2 ;  /* 0x00000005ff037c19 */ /* 0x000fca0008011602 */
[----:B------:R-:W-:-:S04]  /*2c30*/  IMAD.MOV R4, RZ, RZ, -R3 ;  /* 0x000000ffff047224 */ /* 0x000fc800078e0a03 */
[----:B--2---:R-:W-:-:S04]  /*2c40*/  IMAD R4, R4, UR6, R5 ;  /* 0x0000000604047c24 */ /* 0x004fc8000f8e0205 */
[----:B---3--:R-:W-:Y:S01]  /*2c50*/  IMAD R19, R4, UR7, R19 ;  /* 0x0000000704137c24 */ /* 0x008fe2000f8e0213 */
[----:B------:R-:W-:Y:S06]  /*2c60*/  BRA.U !UP0, `(.L_x_4776) ;  /* 0x0000000d08c07547 */ /* 0x000fec000b800000 */
[----:B------:R-:W1:Y:S01]  /*2c70*/  LDCU.64 UR6, c[0x0][0x3b0] ;  /* 0x00007600ff0677ac */ /* 0x000e620008000a00 */
[----:B------:R-:W-:Y:S01]  /*2c80*/  IMAD.MOV.U32 R2, RZ, RZ, RZ ;  /* 0x000000ffff027224 */ /* 0x000fe200078e00ff */
[----:B------:R-:W2:Y:S01]  /*2c90*/  LDCU UR4, c[0x0][0x3b8] ;  /* 0x00007700ff0477ac */ /* 0x000ea20008000800 */
[----:B------:R-:W3:Y:S01]  /*2ca0*/  LDCU UR5, c[0x0][0x4d0] ;  /* 0x00009a00ff0577ac */ /* 0x000ee20008000800 */
[----:B------:R-:W-:Y:S01]  /*2cb0*/  UISETP.NE.AND UP0, UPT, UR39, 0x4, UPT ;  /* 0x000000042700788c */ /* 0x000fe2000bf05270 */
[----:B-1----:R-:W-:-:S05]  /*2cc0*/  IMAD.HI.U32 R4, R3, UR7, R2 ;  /* 0x0000000703047c27 */ /* 0x002fca000f8e0002 */
[----:B--2---:R-:W-:-:S04]  /*2cd0*/  SHF.R.U32.HI R5, RZ, UR4, R4 ;  /* 0x00000004ff057c19 */ /* 0x004fc80008011604 */
[----:B------:R-:W-:-:S05]  /*2ce0*/  IADD3 R2, PT, PT, -R5, RZ, RZ ;  /* 0x000000ff05027210 */ /* 0x000fca0007ffe1ff */
[----:B------:R-:W-:-:S04]  /*2cf0*/  IMAD R2, R2, UR6, R3 ;  /* 0x0000000602027c24 */ /* 0x000fc8000f8e0203 */
        /* <DEDUP_REMOVED lines=8> */
[----:B------:R-:W-:-:S05]  /*2d80*/  SHF.R.U32.HI R3, RZ, UR5, R2 ;  /* 0x00000005ff037c19 */ /* 0x000fca0008011602 */
[----:B------:R-:W-:-:S04]  /*2d90*/  IMAD.MOV R4, RZ, RZ, -R3 ;  /* 0x000000ffff047224 */ /* 0x000fc800078e0a03 */
[----:B--2---:R-:W-:-:S04]  /*2da0*/  IMAD R4, R4, UR6, R5 ;  /* 0x0000000604047c24 */ /* 0x004fc8000f8e0205 */
[----:B---3--:R-:W-:Y:S01]  /*2db0*/  IMAD R19, R4, UR7, R19 ;  /* 0x0000000704137c24 */ /* 0x008fe2000f8e0213 */
[----:B------:R-:W-:Y:S06]  /*2dc0*/  BRA.U !UP0, `(.L_x_4776) ;  /* 0x0000000d08687547 */ /* 0x000fec000b800000 */
[----:B------:R-:W1:Y:S01]  /*2dd0*/  LDCU.64 UR6, c[0x0][0x3c8] ;  /* 0x00007900ff0677ac */ /* 0x000e620008000a00 */
[----:B------:R-:W-:Y:S01]  /*2de0*/  MOV R2, RZ ;  /* 0x000000ff00027202 */ /* 0x000fe20000000f00 */
[----:B------:R-:W2:Y:S01]  /*2df0*/  LDCU UR4, c[0x0][0x3d0] ;  /* 0x00007a00ff0477ac */ /* 0x000ea20008000800 */
[----:B------:R-:W3:Y:S01]  /*2e00*/  LDCU UR5, c[0x0][0x4e0] ;  /* 0x00009c00ff0577ac */ /* 0x000ee20008000800 */
[----:B------:R-:W-:Y:S02]  /*2e10*/  UISETP.NE.AND UP0, UPT, UR39, 0x6, UPT ;  /* 0x000000062700788c */ /* 0x000fe4000bf05270 */
[----:B-1----:R-:W-:-:S05]  /*2e20*/  IMAD.HI.U32 R4, R3, UR7, R2 ;  /* 0x0000000703047c27 */ /* 0x002fca000f8e0002 */
[----:B--2---:R-:W-:-:S05]  /*2e30*/  SHF.R.U32.HI R5, RZ, UR4, R4 ;  /* 0x00000004ff057c19 */ /* 0x004fca0008011604 */
[----:B------:R-:W-:-:S04]  /*2e40*/  IMAD.MOV R2, RZ, RZ, -R5 ;  /* 0x000000ffff027224 */ /* 0x000fc800078e0a05 */
        /* <DEDUP_REMOVED lines=9> */
[----:B------:R-:W-:-:S04]  /*2ee0*/  SHF.R.U32.HI R3, RZ, UR5, R2 ;  /* 0x00000005ff037c19 */ /* 0x000fc80008011602 */
[----:B------:R-:W-:-:S05]  /*2ef0*/  IADD3 R4, PT, PT, -R3, RZ, RZ ;  /* 0x000000ff03047210 */ /* 0x000fca0007ffe1ff */
        /* <DEDUP_REMOVED lines=193> */
[----:B------:R-:W3:Y:S02]  /*3b10*/  LDCU UR7, c[0x0][0x578] ;  /* 0x0000af00ff0777ac */ /* 0x000ee40008000800 */
[----:B-1----:R-:W-:-:S05]  /*3b20*/  IMAD.HI.U32 R0, R5, UR4, R4 ;  /* 0x0000000405007c27 */ /* 0x002fca000f8e0004 */
[----:B------:R-:W-:-:S04]  /*3b30*/  SHF.R.U32.HI R0, RZ, UR5, R0 ;  /* 0x00000005ff007c19 */ /* 0x000fc80008011600 */
[----:B------:R-:W-:-:S05]  /*3b40*/  IADD3 R4, PT, PT, -R0, RZ, RZ ;  /* 0x000000ff00047210 */ /* 0x000fca0007ffe1ff */
[----:B--2---:R-:W-:-:S04]  /*3b50*/  IMAD R4, R4, UR6, R5 ;  /* 0x0000000604047c24 */ /* 0x004fc8000f8e0205 */
[----:B---3--:R-:W-:-:S07]  /*3b60*/  IMAD R19, R4, UR7, R19 ;  /* 0x0000000704137c24 */ /* 0x008fce000f8e0213 */
.L_x_4776:
        /* <DEDUP_REMOVED lines=10> */
[----:B------:R-:W-:Y:S02]  /*3c10*/  HFMA2 R12, -RZ, RZ, 0, 5.9604644775390625e-08 ;  /* 0x00000001ff0c7431 */ /* 0x000fe400000001ff */
[----:B------:R-:W-:Y:S01]  /*3c20*/  IMAD.MOV.U32 R8, RZ, RZ, 0x4e ;  /* 0x0000004eff087424 */ /* 0x000fe200078e00ff */
[----:B------:R-:W2:Y:S01]  /*3c30*/  LDCU.64 UR6, c[0x4][0x1a0] ;  /* 0x01003400ff0677ac */ /* 0x000ea20008000a00 */
[----:B------:R-:W3:Y:S01]  /*3c40*/  LDC.64 R2, c[0x4][R2] ;  /* 0x0100000002027b82 */ /* 0x000ee20000000a00 */
[----:B------:R-:W-:Y:S01]  /*3c50*/  IMAD.MOV.U32 R13, RZ, RZ, RZ ;  /* 0x000000ffff0d7224 */ /* 0x000fe200078e00ff */
[----:B------:R-:W4:Y:S01]  /*3c60*/  LDCU.64 UR8, c[0x4][0x8] ;  /* 0x01000100ff0877ac */ /* 0x000f220008000a00 */
[----:B-1----:R-:W-:Y:S01]  /*3c70*/  IMAD.U32 R4, RZ, RZ, UR4 ;  /* 0x00000004ff047e24 */ /* 0x002fe2000f8e00ff */
[----:B------:R-:W-:Y:S01]  /*3c80*/  MOV R5, UR5 ;  /* 0x0000000500057c02 */ /* 0x000fe20008000f00 */
[----:B--2---:R-:W-:-:S02]  /*3c90*/  IMAD.U32 R6, RZ, RZ, UR6 ;  /* 0x00000006ff067e24 */ /* 0x004fc4000f8e00ff */
[----:B------:R-:W-:Y:S01]  /*3ca0*/  IMAD.U32 R7, RZ, RZ, UR7 ;  /* 0x00000007ff077e24 */ /* 0x000fe2000f8e00ff */
[----:B----4-:R-:W-:Y:S01]  /*3cb0*/  MOV R10, UR8 ;  /* 0x00000008000a7c02 */ /* 0x010fe20008000f00 */
[----:B------:R-:W-:-:S07]  /*3cc0*/  IMAD.U32 R11, RZ, RZ, UR9 ;  /* 0x00000009ff0b7e24 */ /* 0x000fce000f8e00ff */
[----:B------:R-:W-:-:S07]  /*3cd0*/  LEPC R20, `(.L_x_4777) ;  /* 0x000000001014794e */ /* 0x000fce0000000000 */
[----:B0--3--:R-:W-:Y:S05]  /*3ce0*/  CALL.ABS.NOINC R2 ;  /* 0x0000000002007343 */ /* 0x009fea0003c00000 */
.L_x_4777:
[----:B------:R-:W1:Y:S01]  /*3cf0*/  LDCU.64 UR4, c[0x0][0x580] ;  /* 0x0000b000ff0477ac */ /* 0x000e620008000a00 */
[----:B0-----:R-:W-:-:S04]  /*3d00*/  PRMT R0, R18, 0x9910, RZ ;  /* 0x0000991012007816 */ /* 0x001fc800000000ff */
[----:B------:R-:W-:Y:S02]  /*3d10*/  ISETP.GT.AND P1, PT, R0, 0x9, PT ;  /* 0x000000090000780c */ /* 0x000fe40003f24270 */
[----:B-1----:R-:W-:-:S05]  /*3d20*/  IADD3 R2, P0, PT, R19, UR4, RZ ;  /* 0x0000000413027c10 */ /* 0x002fca000ff1e0ff */
[----:B------:R-:W-:-:S06]  /*3d30*/  IMAD.X R3, RZ, RZ, UR5, P0 ;  /* 0x00000005ff037e24 */ /* 0x000fcc00080e06ff */
        /* <DEDUP_REMOVED lines=9> */
[----:B------:R0:W-:Y:S01]  /*3dd0*/  STG.E.U8 desc[UR36][R2.64], RZ ;  /* 0x000000ff02007986 */ /* 0x0001e2000c101124 */
[----:B------:R-:W-:Y:S05]  /*3de0*/  BRA `(.L_x_4783) ;  /* 0x0000000400987947 */ /* 0x000fea0003800000 */
.L_x_4781:
[----:B------:R0:W-:Y:S01]  /*3df0*/  STG.E.U8 desc[UR36][R2.64], RZ ;  /* 0x000000ff02007986 */ /* 0x0001e2000c101124 */
[----:B------:R-:W-:Y:S05]  /*3e00*/  BRA `(.L_x_4783) ;  /* 0x0000000400907947 */ /* 0x000fea0003800000 */
.L_x_4780:
[----:B------:R-:W-:-:S13]  /*3e10*/  ISETP.NE.AND P0, PT, R0, 0x2, PT ;  /* 0x000000020000780c */ /* 0x000fda0003f05270 */
[----:B------:R-:W-:Y:S05]  /*3e20*/  @!P0 BRA `(.L_x_4784) ;  /* 0x0000000000208947 */ /* 0x000fea0003800000 */
[----:B------:R-:W-:-:S13]  /*3e30*/  ISETP.NE.AND P0, PT, R0, 0x3, PT ;  /* 0x000000030000780c */ /* 0x000fda0003f05270 */
[----:B------:R-:W-:Y:S05]  /*3e40*/  @!P0 BRA `(.L_x_4785) ;  /* 0x0000000000108947 */ /* 0x000fea0003800000 */
[----:B------:R-:W-:-:S13]  /*3e50*/  ISETP.NE.AND P0, PT, R0, 0x4, PT ;  /* 0x000000040000780c */ /* 0x000fda0003f05270 */
[----:B------:R-:W-:Y:S05]  /*3e60*/  @P0 BRA `(.L_x_4782) ;  /* 0x0000000400200947 */ /* 0x000fea0003800000 */
[----:B------:R0:W-:Y:S01]  /*3e70*/  STG.E.64 desc[UR36][R2.64], RZ ;  /* 0x000000ff02007986 */ /* 0x0001e2000c101b24 */
[----:B------:R-:W-:Y:S05]  /*3e80*/  BRA `(.L_x_4783) ;  /* 0x0000000400707947 */ /* 0x000fea0003800000 */
.L_x_4785:
[----:B------:R0:W-:Y:S01]  /*3e90*/  STG.E desc[UR36][R2.64], RZ ;  /* 0x000000ff02007986 */ /* 0x0001e2000c101924 */
[----:B------:R-:W-:Y:S05]  /*3ea0*/  BRA `(.L_x_4783) ;  /* 0x0000000400687947 */ /* 0x000fea0003800000 */
.L_x_4784:
[----:B------:R0:W-:Y:S01]  /*3eb0*/  STG.E.U16 desc[UR36][R2.64], RZ ;  /* 0x000000ff02007986 */ /* 0x0001e2000c101524 */
[----:B------:R-:W-:Y:S05]  /*3ec0*/  BRA `(.L_x_4783) ;  /* 0x0000000400607947 */ /* 0x000fea0003800000 */
.L_x_4779:
[----:B------:R-:W-:-:S13]  /*3ed0*/  ISETP.GT.AND P0, PT, R0, 0x6, PT ;  /* 0x000000060000780c */ /* 0x000fda0003f04270 */
[----:B------:R-:W-:Y:S05]  /*3ee0*/  @P0 BRA `(.L_x_4786) ;  /* 0x0000000000200947 */ /* 0x000fea0003800000 */
[----:B------:R-:W-:-:S13]  /*3ef0*/  ISETP.NE.AND P0, PT, R0, 0x5, PT ;  /* 0x000000050000780c */ /* 0x000fda0003f05270 */
[----:B------:R-:W-:Y:S05]  /*3f00*/  @!P0 BRA `(.L_x_4787) ;  /* 0x0000000000108947 */ /* 0x000fea0003800000 */
[----:B------:R-:W-:-:S13]  /*3f10*/  ISETP.NE.AND P0, PT, R0, 0x6, PT ;  /* 0x000000060000780c */ /* 0x000fda0003f05270 */
[----:B------:R-:W-:Y:S05]  /*3f20*/  @P0 BRA `(.L_x_4782) ;  /* 0x0000000000f00947 */ /* 0x000fea0003800000 */
[----:B------:R0:W-:Y:S01]  /*3f30*/  STG.E desc[UR36][R2.64], RZ ;  /* 0x000000ff02007986 */ /* 0x0001e2000c101924 */
[----:B------:R-:W-:Y:S05]  /*3f40*/  BRA `(.L_x_4783) ;  /* 0x0000000400407947 */ /* 0x000fea0003800000 */
.L_x_4787:
[----:B------:R0:W-:Y:S01]  /*3f50*/  STG.E.U16 desc[UR36][R2.64], RZ ;  /* 0x000000ff02007986 */ /* 0x0001e2000c101524 */
[----:B------:R-:W-:Y:S05]  /*3f60*/  BRA `(.L_x_4783) ;  /* 0x0000000400387947 */ /* 0x000fea0003800000 */
.L_x_4786:
        /* <DEDUP_REMOVED lines=8> */
.L_x_4789:
[----:B------:R0:W-:Y:S01]  /*3ff0*/  STG.E desc[UR36][R2.64], RZ ;  /* 0x000000ff02007986 */ /* 0x0001e2000c101924 */
[----:B------:R-:W-:Y:S05]  /*4000*/  BRA `(.L_x_4783) ;  /* 0x0000000400107947 */ /* 0x000fea0003800000 */
.L_x_4788:
[----:B------:R0:W-:Y:S01]  /*4010*/  STG.E.64 desc[UR36][R2.64], RZ ;  /* 0x000000ff02007986 */ /* 0x0001e2000c101b24 */
[----:B------:R-:W-:Y:S05]  /*4020*/  BRA `(.L_x_4783) ;  /* 0x0000000400087947 */ /* 0x000fea0003800000 */
.L_x_4778:
        /* <DEDUP_REMOVED lines=8> */
[----:B------:R3:W-:Y:S01]  /*40b0*/  STG.E.U8 desc[UR36][R2.64], RZ ;  /* 0x000000ff02007986 */ /* 0x0007e2000c101124 */
[----:B------:R-:W-:Y:S05]  /*40c0*/  BRA `(.L_x_4783) ;  /* 0x0000000000e07947 */ /* 0x000fea0003800000 */
.L_x_4792:
[----:B------:R4:W-:Y:S01]  /*40d0*/  STG.E.128 desc[UR36][R2.64], RZ ;  /* 0x000000ff02007986 */ /* 0x0009e2000c101d24 */
[----:B------:R-:W-:Y:S05]  /*40e0*/  BRA `(.L_x_4783) ;  /* 0x0000000000d87947 */ /* 0x000fea0003800000 */
.L_x_4791:
[----:B------:R-:W-:-:S13]  /*40f0*/  ISETP.NE.AND P0, PT, R0, 0xf, PT ;  /* 0x0000000f0000780c */ /* 0x000fda0003f05270 */
[----:B------:R-:W-:Y:S05]  /*4100*/  @!P0 BRA `(.L_x_4793) ;  /* 0x0000000000208947 */ /* 0x000fea0003800000 */
[----:B------:R-:W-:-:S13]  /*4110*/  ISETP.NE.AND P0, PT, R0, 0x17, PT ;  /* 0x000000170000780c */ /* 0x000fda0003f05270 */
[----:B------:R-:W-:Y:S05]  /*4120*/  @!P0 BRA `(.L_x_4794) ;  /* 0x0000000000108947 */ /* 0x000fea0003800000 */
[----:B------:R-:W-:-:S13]  /*4130*/  ISETP.NE.AND P0, PT, R0, 0x18, PT ;  /* 0x000000180000780c */ /* 0x000fda0003f05270 */
[----:B------:R-:W-:Y:S05]  /*4140*/  @P0 BRA `(.L_x_4782) ;  /* 0x0000000000680947 */ /* 0x000fea0003800000 */
[----:B------:R1:W-:Y:S01]  /*4150*/  STG.E.U8 desc[UR36][R2.64], RZ ;  /* 0x000000ff02007986 */ /* 0x0003e2000c101124 */
[----:B------:R-:W-:Y:S05]  /*4160*/  BRA `(.L_x_4783) ;  /* 0x0000000000b87947 */ /* 0x000fea0003800000 */
.L_x_4794:
[----:B------:R2:W-:Y:S01]  /*4170*/  STG.E.U8 desc[UR36][R2.64], RZ ;  /* 0x000000ff02007986 */ /* 0x0005e2000c101124 */
[----:B------:R-:W-:Y:S05]  /*4180*/  BRA `(.L_x_4783) ;  /* 0x0000000000b07947 */ /* 0x000fea0003800000 */
.L_x_4793:
[----:B------:R0:W-:Y:S01]  /*4190*/  STG.E.U16 desc[UR36][R2.64], RZ ;  /* 0x000000ff02007986 */ /* 0x0001e2000c101524 */
[----:B------:R-:W-:Y:S05]  /*41a0*/  BRA `(.L_x_4783) ;  /* 0x0000000000a87947 */ /* 0x000fea0003800000 */
.L_x_4790:
        /* <DEDUP_REMOVED lines=8> */
[----:B------:R0:W-:Y:S01]  /*4230*/  STG.E.U16 desc[UR36][R2.64], RZ ;  /* 0x000000ff02007986 */ /* 0x0001e2000c101524 */
[----:B------:R-:W-:Y:S05]  /*4240*/  BRA `(.L_x_4783) ;  /* 0x0000000000807947 */ /* 0x000fea0003800000 */
.L_x_4797:
[----:B------:R0:W-:Y:S01]  /*4250*/  STG.E.U8 desc[UR36][R2.64], RZ ;  /* 0x000000ff02007986 */ /* 0x0001e2000c101124 */
[----:B------:R-:W-:Y:S05]  /*4260*/  BRA `(.L_x_4783) ;  /* 0x0000000000787947 */ /* 0x000fea0003800000 */
.L_x_4796:
[----:B------:R0:W-:Y:S01]  /*4270*/  STG.E.U8 desc[UR36][R2.64], RZ ;  /* 0x000000ff02007986 */ /* 0x0001e2000c101124 */
[----:B------:R-:W-:Y:S05]  /*4280*/  BRA `(.L_x_4783) ;  /* 0x0000000000707947 */ /* 0x000fea0003800000 */
.L_x_4795:
[----:B------:R-:W-:-:S13]  /*4290*/  ISETP.NE.AND P0, PT, R0, 0x1c, PT ;  /* 0x0000001c0000780c */ /* 0x000fda0003f05270 */
[----:B------:R-:W-:Y:S05]  /*42a0*/  @!P0 BRA `(.L_x_4798) ;  /* 0x0000000000648947 */ /* 0x000fea0003800000 */
[----:B------:R-:W-:-:S13]  /*42b0*/  ISETP.NE.AND P0, PT, R0, 0x1d, PT ;  /* 0x0000001d0000780c */ /* 0x000fda0003f05270 */
[----:B------:R-:W-:Y:S05]  /*42c0*/  @!P0 BRA `(.L_x_4799) ;  /* 0x0000000000548947 */ /* 0x000fea0003800000 */
[----:B------:R-:W-:-:S13]  /*42d0*/  ISETP.NE.AND P0, PT, R0, 0x2c, PT ;  /* 0x0000002c0000780c */ /* 0x000fda0003f05270 */
[----:B------:R-:W-:Y:S05]  /*42e0*/  @!P0 BRA `(.L_x_4800) ;  /* 0x0000000000448947 */ /* 0x000fea0003800000 */
.L_x_4782:
[----:B------:R-:W-:Y:S01]  /*42f0*/  MOV R2, 0x0 ;  /* 0x0000000000027802 */ /* 0x000fe20000000f00 */
        /* <DEDUP_REMOVED lines=15> */
.L_x_4801:
[----:B------:R-:W-:Y:S05]  /*43f0*/  BRA `(.L_x_4783) ;  /* 0x0000000000147947 */ /* 0x000fea0003800000 */
.L_x_4800:
[----:B------:R0:W-:Y:S01]  /*4400*/  STG.E.U8 desc[UR36][R2.64], RZ ;  /* 0x000000ff02007986 */ /* 0x0001e2000c101124 */
[----:B------:R-:W-:Y:S05]  /*4410*/  BRA `(.L_x_4783) ;  /* 0x00000000000c7947 */ /* 0x000fea0003800000 */
.L_x_4799:
[----:B------:R0:W-:Y:S01]  /*4420*/  STG.E.64 desc[UR36][R2.64], RZ ;  /* 0x000000ff02007986 */ /* 0x0001e2000c101b24 */
[----:B------:R-:W-:Y:S05]  /*4430*/  BRA `(.L_x_4783) ;  /* 0x0000000000047947 */ /* 0x000fea0003800000 */
.L_x_4798:
[----:B------:R5:W-:Y:S02]  /*4440*/  STG.E desc[UR36][R2.64], RZ ;  /* 0x000000ff02007986 */ /* 0x000be4000c101924 */
.L_x_4783:
[----:B------:R-:W-:-:S07]  /*4450*/  IADD3 R17, PT, PT, R17, 0x80, RZ ;  /* 0x0000008011117810 */ /* 0x000fce0007ffe0ff */
.L_x_4775:
[----:B------:R-:W-:Y:S05]  /*4460*/  BSYNC.RECONVERGENT B6 ;  /* 0x0000000000067941 */ /* 0x000fea0003800200 */
.L_x_4774:
[----:B------:R-:W0:Y:S01]  /*4470*/  LDCU UR4, c[0x0][0x380] ;  /* 0x00007000ff0477ac */ /* 0x000e220008000800 */
[----:B------:R-:W-:Y:S01]  /*4480*/  BSSY.RECONVERGENT B6, `(.L_x_4802) ;  /* 0x00001a3000067945 */ /* 0x000fe20003800200 */
[----:B0-----:R-:W-:-:S13]  /*4490*/  ISETP.GE.AND P0, PT, R17, UR4, PT ;  /* 0x0000000411007c0c */ /* 0x001fda000bf06270 */
[----:B------:R-:W-:Y:S05]  /*44a0*/  @P0 BRA `(.L_x_4803) ;  /* 0x0000001800800947 */ /* 0x000fea0003800000 */
[----:B------:R-:W0:Y:S01]  /*44b0*/  LDCU.64 UR4, c[0x0][0x390] ;  /* 0x00007200ff0477ac */ /* 0x000e220008000a00 */
[----:B-12345:R-:W-:Y:S02]  /*44c0*/  IMAD.MOV.U32 R2, RZ, RZ, RZ ;  /* 0x000000ffff027224 */ /* 0x03efe400078e00ff */
[----:B------:R-:W-:Y:S01]  /*44d0*/  IMAD.MOV.U32 R3, RZ, RZ, R17 ;  /* 0x000000ffff037224 */ /* 0x000fe200078e0011 */
[----:B------:R-:W1:Y:S01]  /*44e0*/  LDCU UR6, c[0x0][0x38c] ;  /* 0x00007180ff0677ac */ /* 0x000e620008000800 */
[----:B------:R-:W2:Y:S01]  /*44f0*/  LDCU UR7, c[0x0][0x4b8] ;  /* 0x00009700ff0777ac */ /* 0x000ea20008000800 */
[----:B------:R-:W-:Y:S01]  /*4500*/  UISETP.NE.AND UP0, UPT, UR38, URZ, UPT ;  /* 0x000000ff2600728c */ /* 0x000fe2000bf05270 */
[----:B0-----:R-:W-:-:S05]  /*4510*/  IMAD.HI.U32 R2, R17, UR4, R2 ;  /* 0x0000000411027c27 */ /* 0x001fca000f8e0002 */
[----:B------:R-:W-:-:S04]  /*4520*/  SHF.R.U32.HI R3, RZ, UR5, R2 ;  /* 0x00000005ff037c19 */ /* 0x000fc80008011602 */
[----:B------:R-:W-:-:S05]  /*4530*/  IADD3 R0, PT, PT, -R3, RZ, RZ ;  /* 0x000000ff03007210 */ /* 0x000fca0007ffe1ff */
[----:B-1----:R-:W-:-:S04]  /*4540*/  IMAD R19, R0, UR6, R17 ;  /* 0x0000000600137c24 */ /* 0x002fc8000f8e0211 */
[----:B--2---:R-:W-:Y:S01]  /*4550*/  IMAD R19, R19, UR7, RZ ;  /* 0x0000000713137c24 */ /* 0x004fe2000f8e02ff */
[----:B------:R-:W-:Y:S06]  /*4560*/  BRA.U !UP0, `(.L_x_4804) ;  /* 0x0000001108187547 */ /* 0x000fec000b800000 */
[----:B------:R-:W0:Y:S01]  /*4570*/  LDCU.64 UR6, c[0x0][0x398] ;  /* 0x00007300ff0677ac */ /* 0x000e220008000a00 */
[----:B------:R-:W-:Y:S01]  /*4580*/  IMAD.MOV.U32 R2, RZ, RZ, RZ ;  /* 0x000000ffff027224 */ /* 0x000fe200078e00ff */
[----:B------:R-:W1:Y:S01]  /*4590*/  LDCU UR4, c[0x0][0x3a0] ;  /* 0x00007400ff0477ac */ /* 0x000e620008000800 */
[----:B------:R-:W2:Y:S01]  /*45a0*/  LDCU UR5, c[0x0][0x4c0] ;  /* 0x00009800ff0577ac */ /* 0x000ea20008000800 */
[----:B------:R-:W-:Y:S01]  /*45b0*/  UISETP.NE.AND UP0, UPT, UR39, 0x2, UPT ;  /* 0x000000022700788c */ /* 0x000fe2000bf05270 */
[----:B0-----:R-:W-:-:S05]  /*45c0*/  IMAD.HI.U32 R4, R3, UR7, R2 ;  /* 0x0000000703047c27 */ /* 0x001fca000f8e0002 */
[----:B-1----:R-:W-:-:S05]  /*45d0*/  SHF.R.U32.HI R5, RZ, UR4, R4 ;  /* 0x00000004ff057c19 */ /* 0x002fca0008011604 */
[----:B------:R-:W-:-:S04]  /*45e0*/  IMAD.MOV R2, RZ, RZ, -R5 ;  /* 0x000000ffff027224 */ /* 0x000fc800078e0a05 */
[----:B------:R-:W-:-:S04]  /*45f0*/  IMAD R2, R2, UR6, R3 ;  /* 0x0000000602027c24 */ /* 0x000fc8000f8e0203 */
[----:B--2---:R-:W-:Y:S01]  /*4600*/  IMAD R19, R2, UR5, R19 ;  /* 0x0000000502137c24 */ /* 0x004fe2000f8e0213 */
[----:B------:R-:W-:Y:S06]  /*4610*/  BRA.U !UP0, `(.L_x_4804) ;  /* 0x0000000d08ec7547 */ /* 0x000fec000b800000 */
[----:B------:R-:W0:Y:S01]  /*4620*/  LDCU.64 UR4, c[0x0][0x3a8] ;  /* 0x00007500ff0477ac */ /* 0x000e220008000a00 */
[----:B------:R-:W-:Y:S01]  /*4630*/  MOV R4, RZ ;  /* 0x000000ff00047202 */ /* 0x000fe20000000f00 */
[----:B------:R-:W1:Y:S01]  /*4640*/  LDCU UR6, c[0x0][0x3a4] ;  /* 0x00007480ff0677ac */ /* 0x000e620008000800 */
[----:B------:R-:W2:Y:S01]  /*4650*/  LDCU UR7, c[0x0][0x4c8] ;  /* 0x00009900ff0777ac */ /* 0x000ea20008000800 */
[----:B------:R-:W-:Y:S02]  /*4660*/  UISETP.NE.AND UP0, UPT, UR39, 0x3, UPT ;  /* 0x000000032700788c */ /* 0x000fe4000bf05270 */
[----:B0-----:R-:W-:-:S05]  /*4670*/  IMAD.HI.U32 R2, R5, UR4, R4 ;  /* 0x0000000405027c27 */ /* 0x001fca000f8e0004 */
[----:B------:R-:W-:-:S05]  /*4680*/  SHF.R.U32.HI R3, RZ, UR5, R2 ;  /* 0x00000005ff037c19 */ /* 0x000fca0008011602 */
[----:B------:R-:W-:-:S04]  /*4690*/  IMAD.MOV R4, RZ, RZ, -R3 ;  /* 0x000000ffff047224 */ /* 0x000fc800078e0a03 */
[----:B-1----:R-:W-:-:S04]  /*46a0*/  IMAD R4, R4, UR6, R5 ;  /* 0x0000000604047c24 */ /* 0x002fc8000f8e0205 */
[----:B--2---:R-:W-:Y:S01]  /*46b0*/  IMAD R19, R4, UR7, R19 ;  /* 0x0000000704137c24 */ /* 0x004fe2000f8e0213 */
[----:B------:R-:W-:Y:S06]  /*46c0*/  BRA.U !UP0, `(.L_x_4804) ;  /* 0x0000000d08c07547 */ /* 0x000fec000b800000 */
[----:B------:R-:W0:Y:S01]  /*46d0*/  LDCU.64 UR6, c[0x0][0x3b0] ;  /* 0x00007600ff0677ac */ /* 0x000e220008000a00 */
[----:B------:R-:W-:Y:S01]  /*46e0*/  IMAD.MOV.U32 R2, RZ, RZ, RZ ;  /* 0x000000ffff027224 */ /* 0x000fe200078e00ff */
[----:B------:R-:W1:Y:S01]  /*46f0*/  LDCU UR4, c[0x0][0x3b8] ;  /* 0x00007700ff0477ac */ /* 0x000e620008000800 */
[----:B------:R-:W2:Y:S01]  /*4700*/  LDCU UR5, c[0x0][0x4d0] ;  /* 0x00009a00ff0577ac */ /* 0x000ea20008000800 */
[----:B------:R-:W-:Y:S01]  /*4710*/  UISETP.NE.AND UP0, UPT, UR39, 0x4, UPT ;  /* 0x000000042700788c */ /* 0x000fe2000bf05270 */
[----:B0-----:R-:W-:-:S05]  /*4720*/  IMAD.HI.U32 R4, R3, UR7, R2 ;  /* 0x0000000703047c27 */ /* 0x001fca000f8e0002 */
[----:B-1----:R-:W-:-:S04]  /*4730*/  SHF.R.U32.HI R5, RZ, UR4, R4 ;  /* 0x00000004ff057c19 */ /* 0x002fc80008011604 */
[----:B------:R-:W-:-:S05]  /*4740*/  IADD3 R2, PT, PT, -R5, RZ, RZ ;  /* 0x000000ff05027210 */ /* 0x000fca0007ffe1ff */
[----:B------:R-:W-:-:S04]  /*4750*/  IMAD R2, R2, UR6, R3 ;  /* 0x0000000602027c24 */ /* 0x000fc8000f8e0203 */
        /* <DEDUP_REMOVED lines=8> */
[----:B------:R-:W-:-:S05]  /*47e0*/  SHF.R.U32.HI R3, RZ, UR5, R2 ;  /* 0x00000005ff037c19 */ /* 0x000fca0008011602 */
[----:B------:R-:W-:-:S04]  /*47f0*/  IMAD.MOV R4, RZ, RZ, -R3 ;  /* 0x000000ffff047224 */ /* 0x000fc800078e0a03 */
[----:B-1----:R-:W-:-:S04]  /*4800*/  IMAD R4, R4, UR6, R5 ;  /* 0x0000000604047c24 */ /* 0x002fc8000f8e0205 */
[----:B--2---:R-:W-:Y:S01]  /*4810*/  IMAD R19, R4, UR7, R19 ;  /* 0x0000000704137c24 */ /* 0x004fe2000f8e0213 */
[----:B------:R-:W-:Y:S06]  /*4820*/  BRA.U !UP0, `(.L_x_4804) ;  /* 0x0000000d08687547 */ /* 0x000fec000b800000 */
[----:B------:R-:W0:Y:S01]  /*4830*/  LDCU.64 UR6, c[0x0][0x3c8] ;  /* 0x00007900ff0677ac */ /* 0x000e220008000a00 */
[----:B------:R-:W-:Y:S01]  /*4840*/  HFMA2 R2, -RZ, RZ, 0, 0 ;  /* 0x00000000ff027431 */ /* 0x000fe200000001ff */
[----:B------:R-:W1:Y:S01]  /*4850*/  LDCU UR4, c[0x0][0x3d0] ;  /* 0x00007a00ff0477ac */ /* 0x000e620008000800 */
[----:B------:R-:W2:Y:S01]  /*4860*/  LDCU UR5, c[0x0][0x4e0] ;  /* 0x00009c00ff0577ac */ /* 0x000ea20008000800 */
[----:B------:R-:W-:Y:S02]  /*4870*/  UISETP.NE.AND UP0, UPT, UR39, 0x6, UPT ;  /* 0x000000062700788c */ /* 0x000fe4000bf05270 */
[----:B0-----:R-:W-:-:S05]  /*4880*/  IMAD.HI.U32 R4, R3, UR7, R2 ;  /* 0x0000000703047c27 */ /* 0x001fca000f8e0002 */
[----:B-1----:R-:W-:-:S05]  /*4890*/  SHF.R.U32.HI R5, RZ, UR4, R4 ;  /* 0x00000004ff057c19 */ /* 0x002fca0008011604 */
[----:B------:R-:W-:-:S04]  /*48a0*/  IMAD.MOV R2, RZ, RZ, -R5 ;  /* 0x000000ffff027224 */ /* 0x000fc800078e0a05 */
        /* <DEDUP_REMOVED lines=9> */
[----:B------:R-:W-:-:S04]  /*4940*/  SHF.R.U32.HI R3, RZ, UR5, R2 ;  /* 0x00000005ff037c19 */ /* 0x000fc80008011602 */
[----:B------:R-:W-:-:S05]  /*4950*/  IADD3 R4, PT, PT, -R3, RZ, RZ ;  /* 0x000000ff03047210 */ /* 0x000fca0007ffe1ff */
        /* <DEDUP_REMOVED lines=193> */
[----:B------:R-:W2:Y:S02]  /*5570*/  LDCU UR7, c[0x0][0x578] ;  /* 0x0000af00ff0777ac */ /* 0x000ea40008000800 */
[----:B0-----:R-:W-:-:S05]  /*5580*/  IMAD.HI.U32 R0, R5, UR4, R4 ;  /* 0x0000000405007c27 */ /* 0x001fca000f8e0004 */
[----:B------:R-:W-:-:S04]  /*5590*/  SHF.R.U32.HI R0, RZ, UR5, R0 ;  /* 0x00000005ff007c19 */ /* 0x000fc80008011600 */
[----:B------:R-:W-:-:S05]  /*55a0*/  IADD3 R4, PT, PT, -R0, RZ, RZ ;  /* 0x000000ff00047210 */ /* 0x000fca0007ffe1ff */
[----:B-1----:R-:W-:-:S04]  /*55b0*/  IMAD R4, R4, UR6, R5 ;  /* 0x0000000604047c24 */ /* 0x002fc8000f8e0205 */
[----:B--2---:R-:W-:-:S07]  /*55c0*/  IMAD R19, R4, UR7, R19 ;  /* 0x0000000704137c24 */ /* 0x004fce000f8e0213 */
.L_x_4804:
[----:B------:R-:W-:Y:S01]  /*55d0*/  IMAD.MOV.U32 R3, RZ, RZ, 0x1 ;  /* 0x00000001ff037424 */ /* 0x000fe200078e00ff */
        /* <DEDUP_REMOVED lines=23> */
.L_x_4805:
[----:B------:R-:W0:Y:S01]  /*5750*/  LDCU.64 UR4, c[0x0][0x580] ;  /* 0x0000b000ff0477ac */ /* 0x000e220008000a00 */
[----:B------:R-:W-:-:S04]  /*5760*/  PRMT R0, R18, 0x9910, RZ ;  /* 0x0000991012007816 */ /* 0x000fc800000000ff */
[----:B------:R-:W-:Y:S02]  /*5770*/  ISETP.GT.AND P1, PT, R0, 0x9, PT ;  /* 0x000000090000780c */ /* 0x000fe40003f24270 */
[----:B0-----:R-:W-:-:S05]  /*5780*/  IADD3 R2, P0, PT, R19, UR4, RZ ;  /* 0x0000000413027c10 */ /* 0x001fca000ff1e0ff */
        /* <DEDUP_REMOVED lines=12> */
.L_x_4809:
[----:B------:R0:W-:Y:S01]  /*5850*/  STG.E.U8 desc[UR36][R2.64], RZ ;  /* 0x000000ff02007986 */ /* 0x0001e2000c101124 */
[----:B------:R-:W-:Y:S05]  /*5860*/  BRA `(.L_x_4811) ;  /* 0x00000004008c7947 */ /* 0x000fea0003800000 */
.L_x_4808:
        /* <DEDUP_REMOVED lines=8> */
.L_x_4813:
[----:B------:R3:W-:Y:S01]  /*58f0*/  STG.E desc[UR36][R2.64], RZ ;  /* 0x000000ff02007986 */ /* 0x0007e2000c101924 */
[----:B------:R-:W-:Y:S05]  /*5900*/  BRA `(.L_x_4811) ;  /* 0x0000000400647947 */ /* 0x000fea0003800000 */
.L_x_4812:
[----:B------:R2:W-:Y:S01]  /*5910*/  STG.E.U16 desc[UR36][R2.64], RZ ;  /* 0x000000ff02007986 */ /* 0x0005e2000c101524 */
[----:B------:R-:W-:Y:S05]  /*5920*/  BRA `(.L_x_4811) ;  /* 0x00000004005c7947 */ /* 0x000fea0003800000 */
.L_x_4807:
        /* <DEDUP_REMOVED lines=8> */
.L_x_4815:
[----:B------:R5:W-:Y:S01]  /*59b0*/  STG.E.U16 desc[UR36][R2.64], RZ ;  /* 0x000000ff02007986 */ /* 0x000be2000c101524 */
[----:B------:R-:W-:Y:S05]  /*59c0*/  BRA `(.L_x_4811) ;  /* 0x0000000400347947 */ /* 0x000fea0003800000 */
.L_x_4814:
        /* <DEDUP_REMOVED lines=8> */
.L_x_4817:
[----:B------:R0:W-:Y:S01]  /*5a50*/  STG.E desc[UR36][R2.64], RZ ;  /* 0x000000ff02007986 */ /* 0x0001e2000c101924 */
[----:B------:R-:W-:Y:S05]  /*5a60*/  BRA `(.L_x_4811) ;  /* 0x00000004000c7947 */ /* 0x000fea0003800000 */
.L_x_4816:
[----:B------:R0:W-:Y:S01]  /*5a70*/  STG.E.64 desc[UR36][R2.64], RZ ;  /* 0x000000ff02007986 */ /* 0x0001e2000c101b24 */
[----:B------:R-:W-:Y:S05]  /*5a80*/  BRA `(.L_x_4811) ;  /* 0x0000000400047947 */ /* 0x000fea0003800000 */
.L_x_4806:
        /* <DEDUP_REMOVED lines=10> */
.L_x_4820:
[----:B------:R0:W-:Y:S01]  /*5b30*/  STG.E.128 desc[UR36][R2.64], RZ ;  /* 0x000000ff02007986 */ /* 0x0001e2000c101d24 */
[----:B------:R-:W-:Y:S05]  /*5b40*/  BRA `(.L_x_4811) ;  /* 0x0000000000d47947 */ /* 0x000fea0003800000 */
.L_x_4819:
        /* <DEDUP_REMOVED lines=8> */
.L_x_4822:
[----:B------:R0:W-:Y:S01]  /*5bd0*/  STG.E.U8 desc[UR36][R2.64], RZ ;  /* 0x000000ff02007986 */ /* 0x0001e2000c101124 */
[----:B------:R-:W-:Y:S05]  /*5be0*/  BRA `(.L_x_4811) ;  /* 0x0000000000ac7947 */ /* 0x000fea0003800000 */
.L_x_4821:
[----:B------:R0:W-:Y:S01]  /*5bf0*/  STG.E.U16 desc[UR36][R2.64], RZ ;  /* 0x000000ff02007986 */ /* 0x0001e2000c101524 */
[----:B------:R-:W-:Y:S05]  /*5c00*/  BRA `(.L_x_4811) ;  /* 0x0000000000a47947 */ /* 0x000fea0003800000 */
.L_x_4818:
        /* <DEDUP_REMOVED lines=10> */
.L_x_4825:
[----:B------:R0:W-:Y:S01]  /*5cb0*/  STG.E.U8 desc[UR36][R2.64], RZ ;  /* 0x000000ff02007986 */ /* 0x0001e2000c101124 */
[----:B------:R-:W-:Y:S05]  /*5cc0*/  BRA `(.L_x_4811) ;  /* 0x0000000000747947 */ /* 0x000fea0003800000 */
.L_x_4824:
[----:B------:R0:W-:Y:S01]  /*5cd0*/  STG.E.U8 desc[UR36][R2.64], RZ ;  /* 0x000000ff02007986 */ /* 0x0001e2000c101124 */
[----:B------:R-:W-:Y:S05]  /*5ce0*/  BRA `(.L_x_4811) ;  /* 0x00000000006c7947 */ /* 0x000fea0003800000 */
.L_x_4823:
[----:B------:R-:W-:-:S13]  /*5cf0*/  ISETP.NE.AND P0, PT, R0, 0x1c, PT ;  /* 0x0000001c0000780c */ /* 0x000fda0003f05270 */
[----:B------:R-:W-:Y:S05]  /*5d00*/  @!P0 BRA `(.L_x_4826) ;  /* 0x0000000000608947 */ /* 0x000fea0003800000 */
[----:B------:R-:W-:-:S13]  /*5d10*/  ISETP.NE.AND P0, PT, R0, 0x1d, PT ;  /* 0x0000001d0000780c */ /* 0x000fda0003f05270 */
[----:B------:R-:W-:Y:S05]  /*5d20*/  @!P0 BRA `(.L_x_4827) ;  /* 0x0000000000508947 */ /* 0x000fea0003800000 */
[----:B------:R-:W-:-:S13]  /*5d30*/  ISETP.NE.AND P0, PT, R0, 0x2c, PT ;  /* 0x0000002c0000780c */ /* 0x000fda0003f05270 */
[----:B------:R0:W-:Y:S01]  /*5d40*/  @!P0 STG.E.U8 desc[UR36][R2.64], RZ ;  /* 0x000000ff02008986 */ /* 0x0001e2000c101124 */
[----:B------:R-:W-:Y:S05]  /*5d50*/  @!P0 BRA `(.L_x_4811) ;  /* 0x0000000000508947 */ /* 0x000fea0003800000 */
.L_x_4810:
        /* <DEDUP_REMOVED lines=16> */
.L_x_4828:
[----:B------:R-:W-:Y:S05]  /*5e60*/  BRA `(.L_x_4811) ;  /* 0x00000000000c7947 */ /* 0x000fea0003800000 */
.L_x_4827:
[----:B------:R0:W-:Y:S01]  /*5e70*/  STG.E.64 desc[UR36][R2.64], RZ ;  /* 0x000000ff02007986 */ /* 0x0001e2000c101b24 */
[----:B------:R-:W-:Y:S05]  /*5e80*/  BRA `(.L_x_4811) ;  /* 0x0000000000047947 */ /* 0x000fea0003800000 */
.L_x_4826:
[----:B------:R0:W-:Y:S02]  /*5e90*/  STG.E desc[UR36][R2.64], RZ ;  /* 0x000000ff02007986 */ /* 0x0001e4000c101924 */
.L_x_4811:
[----:B------:R-:W-:-:S07]  /*5ea0*/  IADD3 R17, PT, PT, R17, 0x80, RZ ;  /* 0x0000008011117810 */ /* 0x000fce0007ffe0ff */
.L_x_4803:
[----:B------:R-:W-:Y:S05]  /*5eb0*/  BSYNC.RECONVERGENT B6 ;  /* 0x0000000000067941 */ /* 0x000fea0003800200 */
.L_x_4802:
        /* <DEDUP_REMOVED lines=278> */
.L_x_4831:
        /* <DEDUP_REMOVED lines=24> */
.L_x_4832:
        /* <DEDUP_REMOVED lines=16> */
.L_x_4836:
[----:B------:R0:W-:Y:S01]  /*72a0*/  STG.E.U8 desc[UR36][R2.64], RZ ;  /* 0x000000ff02007986 */ /* 0x0001e2000c101124 */
[----:B------:R-:W-:Y:S05]  /*72b0*/  BRA `(.L_x_4838) ;  /* 0x00000004008c7947 */ /* 0x000fea0003800000 */
.L_x_4835:
        /* <DEDUP_REMOVED lines=8> */
.L_x_4840:
[----:B------:R0:W-:Y:S01]  /*7340*/  STG.E desc[UR36][R2.64], RZ ;  /* 0x000000ff02007986 */ /* 0x0001e2000c101924 */
[----:B------:R-:W-:Y:S05]  /*7350*/  BRA `(.L_x_4838) ;  /* 0x0000000400647947 */ /* 0x000fea0003800000 */
.L_x_4839:
[----:B------:R0:W-:Y:S01]  /*7360*/  STG.E.U16 desc[UR36][R2.64], RZ ;  /* 0x000000ff02007986 */ /* 0x0001e2000c101524 */
[----:B------:R-:W-:Y:S05]  /*7370*/  BRA `(.L_x_4838) ;  /* 0x00000004005c7947 */ /* 0x000fea0003800000 */
.L_x_4834:
        /* <DEDUP_REMOVED lines=8> */
.L_x_4842:
[----:B------:R0:W-:Y:S01]  /*7400*/  STG.E.U16 desc[UR36][R2.64], RZ ;  /* 0x000000ff02007986 */ /* 0x0001e2000c101524 */
[----:B------:R-:W-:Y:S05]  /*7410*/  BRA `(.L_x_4838) ;  /* 0x0000000400347947 */ /* 0x000fea0003800000 */
.L_x_4841:
        /* <DEDUP_REMOVED lines=8> */
.L_x_4844:
[----:B------:R0:W-:Y:S01]  /*74a0*/  STG.E desc[UR36][R2.64], RZ ;  /* 0x000000ff02007986 */ /* 0x0001e2000c101924 */
[----:B------:R-:W-:Y:S05]  /*74b0*/  BRA `(.L_x_4838) ;  /* 0x00000004000c7947 */ /* 0x000fea0003800000 */
.L_x_4843:
[----:B------:R0:W-:Y:S01]  /*74c0*/  STG.E.64 desc[UR36][R2.64], RZ ;  /* 0x000000ff02007986 */ /* 0x0001e2000c101b24 */
[----:B------:R-:W-:Y:S05]  /*74d0*/  BRA `(.L_x_4838) ;  /* 0x0000000400047947 */ /* 0x000fea0003800000 */
.L_x_4833:
        /* <DEDUP_REMOVED lines=10> */
.L_x_4847:
[----:B------:R0:W-:Y:S01]  /*7580*/  STG.E.128 desc[UR36][R2.64], RZ ;  /* 0x000000ff02007986 */ /* 0x0001e2000c101d24 */
[----:B------:R-:W-:Y:S05]  /*7590*/  BRA `(.L_x_4838) ;  /* 0x0000000000d47947 */ /* 0x000fea0003800000 */
.L_x_4846:
        /* <DEDUP_REMOVED lines=8> */
.L_x_4849:
[----:B------:R2:W-:Y:S01]  /*7620*/  STG.E.U8 desc[UR36][R2.64], RZ ;  /* 0x000000ff02007986 */ /* 0x0005e2000c101124 */
[----:B------:R-:W-:Y:S05]  /*7630*/  BRA `(.L_x_4838) ;  /* 0x0000000000ac7947 */ /* 0x000fea0003800000 */
.L_x_4848:
[----:B------:R4:W-:Y:S01]  /*7640*/  STG.E.U16 desc[UR36][R2.64], RZ ;  /* 0x000000ff02007986 */ /* 0x0009e2000c101524 */
[----:B------:R-:W-:Y:S05]  /*7650*/  BRA `(.L_x_4838) ;  /* 0x0000000000a47947 */ /* 0x000fea0003800000 */
.L_x_4845:
        /* <DEDUP_REMOVED lines=10> */
.L_x_4852:
[----:B------:R0:W-:Y:S01]  /*7700*/  STG.E.U8 desc[UR36][R2.64], RZ ;  /* 0x000000ff02007986 */ /* 0x0001e2000c101124 */
[----:B------:R-:W-:Y:S05]  /*7710*/  BRA `(.L_x_4838) ;  /* 0x0000000000747947 */ /* 0x000fea0003800000 */
.L_x_4851:
[----:B------:R5:W-:Y:S01]  /*7720*/  STG.E.U8 desc[UR36][R2.64], RZ ;  /* 0x000000ff02007986 */ /* 0x000be2000c101124 */
[----:B------:R-:W-:Y:S05]  /*7730*/  BRA `(.L_x_4838) ;  /* 0x00000000006c7947 */ /* 0x000fea0003800000 */
.L_x_4850:
[----:B------:R-:W-:-:S13]  /*7740*/  ISETP.NE.AND P0, PT, R0, 0x1c, PT ;  /* 0x0000001c0000780c */ /* 0x000fda0003f05270 */
[----:B------:R-:W-:Y:S05]  /*7750*/  @!P0 BRA `(.L_x_4853) ;  /* 0x0000000000608947 */ /* 0x000fea0003800000 */
[----:B------:R-:W-:-:S13]  /*7760*/  ISETP.NE.AND P0, PT, R0, 0x1d, PT ;  /* 0x0000001d0000780c */ /* 0x000fda0003f05270 */
[----:B------:R-:W-:Y:S05]  /*7770*/  @!P0 BRA `(.L_x_4854) ;  /* 0x0000000000508947 */ /* 0x000fea0003800000 */
[----:B------:R-:W-:-:S13]  /*7780*/  ISETP.NE.AND P0, PT, R0, 0x2c, PT ;  /* 0x0000002c0000780c */ /* 0x000fda0003f05270 */
[----:B------:R0:W-:Y:S01]  /*7790*/  @!P0 STG.E.U8 desc[UR36][R2.64], RZ ;  /* 0x000000ff02008986 */ /* 0x0001e2000c101124 */
[----:B------:R-:W-:Y:S05]  /*77a0*/  @!P0 BRA `(.L_x_4838) ;  /* 0x0000000000508947 */ /* 0x000fea0003800000 */
.L_x_4837:
        /* <DEDUP_REMOVED lines=16> */
.L_x_4855:
[----:B------:R-:W-:Y:S05]  /*78b0*/  BRA `(.L_x_4838) ;  /* 0x00000000000c7947 */ /* 0x000fea0003800000 */
.L_x_4854:
[----:B------:R0:W-:Y:S01]  /*78c0*/  STG.E.64 desc[UR36][R2.64], RZ ;  /* 0x000000ff02007986 */ /* 0x0001e2000c101b24 */
[----:B------:R-:W-:Y:S05]  /*78d0*/  BRA `(.L_x_4838) ;  /* 0x0000000000047947 */ /* 0x000fea0003800000 */
.L_x_4853:
[----:B------:R0:W-:Y:S02]  /*78e0*/  STG.E desc[UR36][R2.64], RZ ;  /* 0x000000ff02007986 */ /* 0x0001e4000c101924 */
.L_x_4838:
[----:B------:R-:W-:-:S07]  /*78f0*/  IADD3 R17, PT, PT, R17, 0x80, RZ ;  /* 0x0000008011117810 */ /* 0x000fce0007ffe0ff */
.L_x_4830:
[----:B------:R-:W-:Y:S05]  /*7900*/  BSYNC.RECONVERGENT B6 ;  /* 0x0000000000067941 */ /* 0x000fea0003800200 */
.L_x_4829:
[----:B------:R-:W0:Y:S02]  /*7910*/  LDCU UR4, c[0x0][0x380] ;  /* 0x00007000ff0477ac */ /* 0x000e240008000800 */
[----:B0-----:R-:W-:-:S13]  /*7920*/  ISETP.GE.AND P0, PT, R17, UR4, PT ;  /* 0x0000000411007c0c */ /* 0x001fda000bf06270 */
[----:B------:R-:W-:Y:S05]  /*7930*/  @P0 EXIT ;  /* 0x000000000000094d */ /* 0x000fea0003800000 */
        /* <DEDUP_REMOVED lines=274> */
.L_x_4856:
[----:B------:R-:W-:Y:S01]  /*8a60*/  IMAD.MOV.U32 R3, RZ, RZ, 0x1 ;  /* 0x00000001ff037424 */ /* 0x000fe200078e00ff */
[C---:B------:R-:W-:Y:S01]  /*8a70*/  LOP3.LUT R0, R16.reuse, 0xff, RZ, 0xc0, !PT ;  /* 0x000000ff10007812 */ /* 0x040fe200078ec0ff */
[----:B------:R-:W0:Y:S01]  /*8a80*/  LDCU.64 UR4, c[0x0][0x580] ;  /* 0x0000b000ff0477ac */ /* 0x000e220008000a00 */
[----:B------:R-:W-:Y:S02]  /*8a90*/  ISETP.LE.U32.AND P1, PT, R16, 0x2c, PT ;  /* 0x0000002c1000780c */ /* 0x000fe40003f23070 */
[CC--:B------:R-:W-:Y:S02]  /*8aa0*/  SHF.L.U32 R2, R3.reuse, R0.reuse, RZ ;  /* 0x0000000003027219 */ /* 0x0c0fe400000006ff */
[----:B------:R-:W-:Y:S02]  /*8ab0*/  SHF.L.U64.HI R0, R3, R0, RZ ;  /* 0x0000000003007219 */ /* 0x000fe400000102ff */
[----:B------:R-:W-:-:S04]  /*8ac0*/  LOP3.LUT P0, RZ, R2, 0x3f808fff, RZ, 0xc0, !PT ;  /* 0x3f808fff02ff7812 */ /* 0x000fc8000780c0ff */
[----:B------:R-:W-:Y:S02]  /*8ad0*/  LOP3.LUT P0, RZ, R0, 0x1000, RZ, 0xc0, P0 ;  /* 0x0000100000ff7812 */ /* 0x000fe4000000c0ff */
[----:B0-----:R-:W-:-:S05]  /*8ae0*/  IADD3 R16, P2, PT, R17, UR4, RZ ;  /* 0x0000000411107c10 */ /* 0x001fca000ff5e0ff */
[----:B------:R-:W-:-:S06]  /*8af0*/  IMAD.X R17, RZ, RZ, UR5, P2 ;  /* 0x00000005ff117e24 */ /* 0x000fcc00090e06ff */
        /* <DEDUP_REMOVED lines=17> */
.L_x_4857:
        /* <DEDUP_REMOVED lines=11> */
[----:B------:R-:W-:Y:S01]  /*8cc0*/  STG.E.U8 desc[UR36][R16.64], RZ ;  /* 0x000000ff10007986 */ /* 0x000fe2000c101124 */
[----:B------:R-:W-:Y:S05]  /*8cd0*/  EXIT ;  /* 0x000000000000794d */ /* 0x000fea0003800000 */
.L_x_4861:
[----:B------:R-:W-:Y:S01]  /*8ce0*/  STG.E.U8 desc[UR36][R16.64], RZ ;  /* 0x000000ff10007986 */ /* 0x000fe2000c101124 */
[----:B------:R-:W-:Y:S05]  /*8cf0*/  EXIT ;  /* 0x000000000000794d */ /* 0x000fea0003800000 */
.L_x_4860:
[----:B------:R-:W-:-:S13]  /*8d00*/  ISETP.NE.AND P0, PT, R0, 0x2, PT ;  /* 0x000000020000780c */ /* 0x000fda0003f05270 */
[----:B------:R-:W-:Y:S05]  /*8d10*/  @!P0 BRA `(.L_x_4863) ;  /* 0x0000000000208947 */ /* 0x000fea0003800000 */
[----:B------:R-:W-:-:S13]  /*8d20*/  ISETP.NE.AND P0, PT, R0, 0x3, PT ;  /* 0x000000030000780c */ /* 0x000fda0003f05270 */
[----:B------:R-:W-:Y:S05]  /*8d30*/  @!P0 BRA `(.L_x_4864) ;  /* 0x0000000000108947 */ /* 0x000fea0003800000 */
[----:B------:R-:W-:-:S13]  /*8d40*/  ISETP.NE.AND P0, PT, R0, 0x4, PT ;  /* 0x000000040000780c */ /* 0x000fda0003f05270 */
[----:B------:R-:W-:Y:S05]  /*8d50*/  @P0 BRA `(.L_x_4862) ;  /* 0x0000000400240947 */ /* 0x000fea0003800000 */
[----:B------:R-:W-:Y:S01]  /*8d60*/  STG.E.64 desc[UR36][R16.64], RZ ;  /* 0x000000ff10007986 */ /* 0x000fe2000c101b24 */
[----:B------:R-:W-:Y:S05]  /*8d70*/  EXIT ;  /* 0x000000000000794d */ /* 0x000fea0003800000 */
.L_x_4864:
[----:B------:R-:W-:Y:S01]  /*8d80*/  STG.E desc[UR36][R16.64], RZ ;  /* 0x000000ff10007986 */ /* 0x000fe2000c101924 */
[----:B------:R-:W-:Y:S05]  /*8d90*/  EXIT ;  /* 0x000000000000794d */ /* 0x000fea0003800000 */
.L_x_4863:
[----:B------:R-:W-:Y:S01]  /*8da0*/  STG.E.U16 desc[UR36][R16.64], RZ ;  /* 0x000000ff10007986 */ /* 0x000fe2000c101524 */
[----:B------:R-:W-:Y:S05]  /*8db0*/  EXIT ;  /* 0x000000000000794d */ /* 0x000fea0003800000 */
.L_x_4859:
[----:B------:R-:W-:-:S13]  /*8dc0*/  ISETP.GT.AND P0, PT, R0, 0x6, PT ;  /* 0x000000060000780c */ /* 0x000fda0003f04270 */
[----:B------:R-:W-:Y:S05]  /*8dd0*/  @P0 BRA `(.L_x_4865) ;  /* 0x0000000000200947 */ /* 0x000fea0003800000 */
[----:B------:R-:W-:-:S13]  /*8de0*/  ISETP.NE.AND P0, PT, R0, 0x5, PT ;  /* 0x000000050000780c */ /* 0x000fda0003f05270 */
[----:B------:R-:W-:Y:S05]  /*8df0*/  @!P0 BRA `(.L_x_4866) ;  /* 0x0000000000108947 */ /* 0x000fea0003800000 */
[----:B------:R-:W-:-:S13]  /*8e00*/  ISETP.NE.AND P0, PT, R0, 0x6, PT ;  /* 0x000000060000780c */ /* 0x000fda0003f05270 */
[----:B------:R-:W-:Y:S05]  /*8e10*/  @P0 BRA `(.L_x_4862) ;  /* 0x0000000000f40947 */ /* 0x000fea0003800000 */
[----:B------:R-:W-:Y:S01]  /*8e20*/  STG.E desc[UR36][R16.64], RZ ;  /* 0x000000ff10007986 */ /* 0x000fe2000c101924 */
[----:B------:R-:W-:Y:S05]  /*8e30*/  EXIT ;  /* 0x000000000000794d */ /* 0x000fea0003800000 */
.L_x_4866:
[----:B------:R-:W-:Y:S01]  /*8e40*/  STG.E.U16 desc[UR36][R16.64], RZ ;  /* 0x000000ff10007986 */ /* 0x000fe2000c101524 */
[----:B------:R-:W-:Y:S05]  /*8e50*/  EXIT ;  /* 0x000000000000794d */ /* 0x000fea0003800000 */
.L_x_4865:
        /* <DEDUP_REMOVED lines=8> */
.L_x_4868:
[----:B------:R-:W-:Y:S01]  /*8ee0*/  STG.E desc[UR36][R16.64], RZ ;  /* 0x000000ff10007986 */ /* 0x000fe2000c101924 */
[----:B------:R-:W-:Y:S05]  /*8ef0*/  EXIT ;  /* 0x000000000000794d */ /* 0x000fea0003800000 */
.L_x_4867:
[----:B------:R-:W-:Y:S01]  /*8f00*/  STG.E.64 desc[UR36][R16.64], RZ ;  /* 0x000000ff10007986 */ /* 0x000fe2000c101b24 */
[----:B------:R-:W-:Y:S05]  /*8f10*/  EXIT ;  /* 0x000000000000794d */ /* 0x000fea0003800000 */
.L_x_4858:
        /* <DEDUP_REMOVED lines=8> */
[----:B------:R-:W-:Y:S01]  /*8fa0*/  STG.E.U8 desc[UR36][R16.64], RZ ;  /* 0x000000ff10007986 */ /* 0x000fe2000c101124 */
[----:B------:R-:W-:Y:S05]  /*8fb0*/  EXIT ;  /* 0x000000000000794d */ /* 0x000fea0003800000 */
.L_x_4871:
[----:B------:R-:W-:Y:S01]  /*8fc0*/  STG.E.128 desc[UR36][R16.64], RZ ;  /* 0x000000ff10007986 */ /* 0x000fe2000c101d24 */
[----:B------:R-:W-:Y:S05]  /*8fd0*/  EXIT ;  /* 0x000000000000794d */ /* 0x000fea0003800000 */
.L_x_4870:
[----:B------:R-:W-:-:S13]  /*8fe0*/  ISETP.NE.AND P0, PT, R0, 0xf, PT ;  /* 0x0000000f0000780c */ /* 0x000fda0003f05270 */
[----:B------:R-:W-:Y:S05]  /*8ff0*/  @!P0 BRA `(.L_x_4872) ;  /* 0x0000000000208947 */ /* 0x000fea0003800000 */
[----:B------:R-:W-:-:S13]  /*9000*/  ISETP.NE.AND P0, PT, R0, 0x17, PT ;  /* 0x000000170000780c */ /* 0x000fda0003f05270 */
[----:B------:R-:W-:Y:S05]  /*9010*/  @!P0 BRA `(.L_x_4873) ;  /* 0x0000000000108947 */ /* 0x000fea0003800000 */
[----:B------:R-:W-:-:S13]  /*9020*/  ISETP.NE.AND P0, PT, R0, 0x18, PT ;  /* 0x000000180000780c */ /* 0x000fda0003f05270 */
[----:B------:R-:W-:Y:S05]  /*9030*/  @P0 BRA `(.L_x_4862) ;  /* 0x00000000006c0947 */ /* 0x000fea0003800000 */
[----:B------:R-:W-:Y:S01]  /*9040*/  STG.E.U8 desc[UR36][R16.64], RZ ;  /* 0x000000ff10007986 */ /* 0x000fe2000c101124 */
[----:B------:R-:W-:Y:S05]  /*9050*/  EXIT ;  /* 0x000000000000794d */ /* 0x000fea0003800000 */
.L_x_4873:
[----:B------:R-:W-:Y:S01]  /*9060*/  STG.E.U8 desc[UR36][R16.64], RZ ;  /* 0x000000ff10007986 */ /* 0x000fe2000c101124 */
[----:B------:R-:W-:Y:S05]  /*9070*/  EXIT ;  /* 0x000000000000794d */ /* 0x000fea0003800000 */
.L_x_4872:
[----:B------:R-:W-:Y:S01]  /*9080*/  STG.E.U16 desc[UR36][R16.64], RZ ;  /* 0x000000ff10007986 */ /* 0x000fe2000c101524 */
[----:B------:R-:W-:Y:S05]  /*9090*/  EXIT ;  /* 0x000000000000794d */ /* 0x000fea0003800000 */
.L_x_4869:
        /* <DEDUP_REMOVED lines=8> */
[----:B------:R-:W-:Y:S01]  /*9120*/  STG.E.U16 desc[UR36][R16.64], RZ ;  /* 0x000000ff10007986 */ /* 0x000fe2000c101524 */
[----:B------:R-:W-:Y:S05]  /*9130*/  EXIT ;  /* 0x000000000000794d */ /* 0x000fea0003800000 */
.L_x_4876:
[----:B------:R-:W-:Y:S01]  /*9140*/  STG.E.U8 desc[UR36][R16.64], RZ ;  /* 0x000000ff10007986 */ /* 0x000fe2000c101124 */
[----:B------:R-:W-:Y:S05]  /*9150*/  EXIT ;  /* 0x000000000000794d */ /* 0x000fea0003800000 */
.L_x_4875:
[----:B------:R-:W-:Y:S01]  /*9160*/  STG.E.U8 desc[UR36][R16.64], RZ ;  /* 0x000000ff10007986 */ /* 0x000fe2000c101124 */
[----:B------:R-:W-:Y:S05]  /*9170*/  EXIT ;  /* 0x000000000000794d */ /* 0x000fea0003800000 */
.L_x_4874:
[----:B------:R-:W-:-:S13]  /*9180*/  ISETP.NE.AND P0, PT, R0, 0x1c, PT ;  /* 0x0000001c0000780c */ /* 0x000fda0003f05270 */
[----:B------:R-:W-:Y:S05]  /*9190*/  @!P0 BRA `(.L_x_4877) ;  /* 0x0000000000608947 */ /* 0x000fea0003800000 */
[----:B------:R-:W-:-:S13]  /*91a0*/  ISETP.NE.AND P0, PT, R0, 0x1d, PT ;  /* 0x0000001d0000780c */ /* 0x000fda0003f05270 */
[----:B------:R-:W-:Y:S05]  /*91b0*/  @!P0 BRA `(.L_x_4878) ;  /* 0x0000000000508947 */ /* 0x000fea0003800000 */
[----:B------:R-:W-:-:S13]  /*91c0*/  ISETP.NE.AND P0, PT, R0, 0x2c, PT ;  /* 0x0000002c0000780c */ /* 0x000fda0003f05270 */
[----:B------:R0:W-:Y:S01]  /*91d0*/  @!P0 STG.E.U8 desc[UR36][R16.64], RZ ;  /* 0x000000ff10008986 */ /* 0x0001e2000c101124 */
[----:B------:R-:W-:Y:S05]  /*91e0*/  @!P0 EXIT ;  /* 0x000000000000894d */ /* 0x000fea0003800000 */
.L_x_4862:
[----:B------:R-:W-:Y:S01]  /*91f0*/  MOV R0, 0x0 ;  /* 0x0000000000007802 */ /* 0x000fe20000000f00 */
[----:B------:R-:W1:Y:S01]  /*9200*/  LDCU.64 UR4, c[0x4][0x198] ;  /* 0x01003300ff0477ac */ /* 0x000e620008000a00 */
[----:B------:R-:W-:Y:S02]  /*9210*/  HFMA2 R8, -RZ, RZ, 0, 6.020069122314453125e-06 ;  /* 0x00000065ff087431 */ /* 0x000fe400000001ff */
[----:B------:R-:W-:Y:S01]  /*9220*/  IMAD.MOV.U32 R12, RZ, RZ, 0x1 ;  /* 0x00000001ff0c7424 */ /* 0x000fe200078e00ff */
[----:B------:R2:W3:Y:S01]  /*9230*/  LDC.64 R2, c[0x4][R0] ;  /* 0x0100000000027b82 */ /* 0x0004e20000000a00 */
[----:B------:R-:W4:Y:S01]  /*9240*/  LDCU.64 UR6, c[0x4][0x1a0] ;  /* 0x01003400ff0677ac */ /* 0x000f220008000a00 */
[----:B------:R-:W-:Y:S01]  /*9250*/  MOV R13, RZ ;  /* 0x000000ff000d7202 */ /* 0x000fe20000000f00 */
[----:B------:R-:W5:Y:S01]  /*9260*/  LDCU.64 UR8, c[0x4][0x10] ;  /* 0x01000200ff0877ac */ /* 0x000f620008000a00 */
[----:B-1----:R-:W-:Y:S01]  /*9270*/  MOV R4, UR4 ;  /* 0x0000000400047c02 */ /* 0x002fe20008000f00 */
[----:B------:R-:W-:-:S02]  /*9280*/  IMAD.U32 R5, RZ, RZ, UR5 ;  /* 0x00000005ff057e24 */ /* 0x000fc4000f8e00ff */
[----:B----4-:R-:W-:Y:S01]  /*9290*/  IMAD.U32 R6, RZ, RZ, UR6 ;  /* 0x00000006ff067e24 */ /* 0x010fe2000f8e00ff */
[----:B------:R-:W-:Y:S01]  /*92a0*/  MOV R7, UR7 ;  /* 0x0000000700077c02 */ /* 0x000fe20008000f00 */
[----:B-----5:R-:W-:Y:S02]  /*92b0*/  IMAD.U32 R10, RZ, RZ, UR8 ;  /* 0x00000008ff0a7e24 */ /* 0x020fe4000f8e00ff */
[----:B--2---:R-:W-:-:S07]  /*92c0*/  IMAD.U32 R11, RZ, RZ, UR9 ;  /* 0x00000009ff0b7e24 */ /* 0x004fce000f8e00ff */
[----:B------:R-:W-:-:S07]  /*92d0*/  LEPC R20, `(.L_x_4879) ;  /* 0x000000001014794e */ /* 0x000fce0000000000 */
[----:B0--3--:R-:W-:Y:S05]  /*92e0*/  CALL.ABS.NOINC R2 ;  /* 0x0000000002007343 */ /* 0x009fea0003c00000 */
.L_x_4879:
[----:B------:R-:W-:Y:S05]  /*92f0*/  EXIT ;  /* 0x000000000000794d */ /* 0x000fea0003800000 */
.L_x_4878:
[----:B------:R-:W-:Y:S01]  /*9300*/  STG.E.64 desc[UR36][R16.64], RZ ;  /* 0x000000ff10007986 */ /* 0x000fe2000c101b24 */
[----:B------:R-:W-:Y:S05]  /*9310*/  EXIT ;  /* 0x000000000000794d */ /* 0x000fea0003800000 */
.L_x_4877:
[----:B------:R-:W-:Y:S01]  /*9320*/  STG.E desc[UR36][R16.64], RZ ;  /* 0x000000ff10007986 */ /* 0x000fe2000c101924 */
[----:B------:R-:W-:Y:S05]  /*9330*/  EXIT ;  /* 0x000000000000794d */ /* 0x000fea0003800000 */
.L_x_4880:
        /* <DEDUP_REMOVED lines=12> */
.L_x_23272:


//--------------------- .text._ZN2at6native27unrolled_elementwise_kernelIZZZNS0_19signbit_kernel_cudaERNS_18TensorIteratorBaseEENKUlvE_clEvENKUlvE_clEvEUlhE_St5arrayIPcLm2EELi4E23TrivialOffsetCalculatorILi1EjESB_NS0_6memory12LoadWithCastILi1EEENSC_13StoreWithCastILi1EEEEEviT_T0_T2_T3_T4_T5_ --------------------------
	.section	.text._ZN2at6native27unrolled_elementwise_kernelIZZZNS0_19signbit_kernel_cudaERNS_18TensorIteratorBaseEENKUlvE_clEvENKUlvE_clEvEUlhE_St5arrayIPcLm2EELi4E23TrivialOffsetCalculatorILi1EjESB_NS0_6memory12LoadWithCastILi1EEENSC_13StoreWithCastILi1EEEEEviT_T0_T2_T3_T4_T5_,"ax",@progbits
	.align	128
        .global         _ZN2at6native27unrolled_elementwise_kernelIZZZNS0_19signbit_kernel_cudaERNS_18TensorIteratorBaseEENKUlvE_clEvENKUlvE_clEvEUlhE_St5arrayIPcLm2EELi4E23TrivialOffsetCalculatorILi1EjESB_NS0_6memory12LoadWithCastILi1EEENSC_13StoreWithCastILi1EEEEEviT_T0_T2_T3_T4_T5_
        .type           _ZN2at6native27unrolled_elementwise_kernelIZZZNS0_19signbit_kernel_cudaERNS_18TensorIteratorBaseEENKUlvE_clEvENKUlvE_clEvEUlhE_St5arrayIPcLm2EELi4E23TrivialOffsetCalculatorILi1EjESB_NS0_6memory12LoadWithCastILi1EEENSC_13StoreWithCastILi1EEEEEviT_T0_T2_T3_T4_T5_,@function
        .size           _ZN2at6native27unrolled_elementwise_kernelIZZZNS0_19signbit_kernel_cudaERNS_18TensorIteratorBaseEENKUlvE_clEvENKUlvE_clEvEUlhE_St5arrayIPcLm2EELi4E23TrivialOffsetCalculatorILi1EjESB_NS0_6memory12LoadWithCastILi1EEENSC_13StoreWithCastILi1EEEEEviT_T0_T2_T3_T4_T5_,(.L_x_23273 - _ZN2at6native27unrolled_elementwise_kernelIZZZNS0_19signbit_kernel_cudaERNS_18TensorIteratorBaseEENKUlvE_clEvENKUlvE_clEvEUlhE_St5arrayIPcLm2EELi4E23TrivialOffsetCalculatorILi1EjESB_NS0_6memory12LoadWithCastILi1EEENSC_13StoreWithCastILi1EEEEEviT_T0_T2_T3_T4_T5_)
        .other          _ZN2at6native27unrolled_elementwise_kernelIZZZNS0_19signbit_kernel_cudaERNS_18TensorIteratorBaseEENKUlvE_clEvENKUlvE_clEvEUlhE_St5arrayIPcLm2EELi4E23TrivialOffsetCalculatorILi1EjESB_NS0_6memory12LoadWithCastILi1EEENSC_13StoreWithCastILi1EEEEEviT_T0_T2_T3_T4_T5_,@"STO_CUDA_ENTRY STV_DEFAULT"
_ZN2at6native27unrolled_elementwise_kernelIZZZNS0_19signbit_kernel_cudaERNS_18TensorIteratorBaseEENKUlvE_clEvENKUlvE_clEvEUlhE_St5arrayIPcLm2EELi4E23TrivialOffsetCalculatorILi1EjESB_NS0_6memory12LoadWithCastILi1EEENSC_13StoreWithCastILi1EEEEEviT_T0_T2_T3_T4_T5_:
.text._ZN2at6native27unrolled_elementwise_kernelIZZZNS0_19signbit_kernel_cudaERNS_18TensorIteratorBaseEENKUlvE_clEvENKUlvE_clEvEUlhE_St5arrayIPcLm2EELi4E23TrivialOffsetCalculatorILi1EjESB_NS0_6memory12LoadWithCastILi1EEENSC_13StoreWithCastILi1EEEEEviT_T0_T2_T3_T4_T5_:
[----:B------:R-:W0:Y:S08]  /*0000*/  LDC R1, c[0x0][0x37c] ;  /* 0x0000df00ff017b82 */ /* 0x000e300000000800 */
[----:B------:R-:W1:Y:S01]  /*0010*/  LDC.U8 R2, c[0x0][0x39c] ;  /* 0x0000e700ff027b82 */ /* 0x000e620000000000 */
[----:B------:R-:W2:Y:S01]  /*0020*/  S2R R25, SR_CTAID.X ;  /* 0x0000000000197919 */ /* 0x000ea20000002500 */
[----:B------:R-:W-:Y:S01]  /*0030*/  IMAD.MOV.U32 R3, RZ, RZ, 0x1 ;  /* 0x00000001ff037424 */ /* 0x000fe200078e00ff */
[----:B------:R-:W3:Y:S05]  /*0040*/  S2R R18, SR_TID.X ;  /* 0x0000000000127919 */ /* 0x000eea0000002100 */
[----:B------:R-:W2:Y:S01]  /*0050*/  LDC R4, c[0x0][0x380] ;  /* 0x0000e000ff047b82 */ /* 0x000ea20000000800 */
[----:B-1----:R-:W-:-:S02]  /*0060*/  SHF.L.U32 R0, R3, R2, RZ ;  /* 0x0000000203007219 */ /* 0x002fc400000006ff */
[----:B------:R-:W-:Y:S02]  /*0070*/  ISETP.LE.U32.AND P1, PT, R2, 0x2c, PT ;  /* 0x0000002c0200780c */ /* 0x000fe40003f23070 */
[----:B------:R-:W-:Y:S02]  /*0080*/  LOP3.LUT P0, RZ, R0, 0x3f808fff, RZ, 0xc0, !PT ;  /* 0x3f808fff00ff7812 */ /* 0x000fe4000780c0ff */
[----:B------:R-:W-:Y:S01]  /*0090*/  SHF.L.U64.HI R0, R3, R2, RZ ;  /* 0x0000000203007219 */ /* 0x000fe200000102ff */
[----:B--2---:R-:W-:-:S03]  /*00a0*/  IMAD R23, R25, -0x200, R4 ;  /* 0xfffffe0019177824 */ /* 0x004fc600078e0204 */
[----:B------:R-:W-:-:S13]  /*00b0*/  LOP3.LUT P0, RZ, R0, 0x1000, RZ, 0xc0, P0 ;  /* 0x0000100000ff7812 */ /* 0x000fda000000c0ff */
[----:B0--3--:R-:W-:Y:S05]  /*00c0*/  @P0 BRA P1, `(.L_x_4881) ;  /* 0x0000000400480947 */ /* 0x009fea0000800000 */
[----:B------:R-:W-:Y:S01]  /*00d0*/  ISETP.GE.AND P0, PT, R18, R23, PT ;  /* 0x000000171200720c */ /* 0x000fe20003f06270 */
[----:B------:R-:W-:Y:S01]  /*00e0*/  BSSY.RECONVERGENT B6, `(.L_x_4882) ;  /* 0x0000014000067945 */ /* 0x000fe20003800200 */
[----:B------:R-:W-:-:S11]  /*00f0*/  IMAD.MOV.U32 R16, RZ, RZ, R18 ;  /* 0x000000ffff107224 */ /* 0x000fd600078e0012 */
[----:B------:R-:W-:Y:S05]  /*0100*/  @P0 BRA `(.L_x_4883) ;  /* 0x0000000000440947 */ /* 0x000fea0003800000 */
        /* <DEDUP_REMOVED lines=16> */
.L_x_4884:
[----:B------:R-:W-:-:S07]  /*0210*/  VIADD R16, R18, 0x80 ;  /* 0x0000008012107836 */ /* 0x000fce0000000000 */
.L_x_4883:
[----:B------:R-:W-:Y:S05]  /*0220*/  BSYNC.RECONVERGENT B6 ;  /* 0x0000000000067941 */ /* 0x000fea0003800200 */
.L_x_4882:
[----:B------:R-:W-:Y:S01]  /*0230*/  ISETP.GE.AND P0, PT, R16, R23, PT ;  /* 0x000000171000720c */ /* 0x000fe20003f06270 */
[----:B------:R-:W-:-:S12]  /*0240*/  BSSY.RECONVERGENT B6, `(.L_x_4885) ;  /* 0x0000026000067945 */ /* 0x000fd80003800200 */
        /* <DEDUP_REMOVED lines=17> */
.L_x_4887:
[----:B------:R-:W-:-:S05]  /*0360*/  VIADD R16, R16, 0x80 ;  /* 0x0000008010107836 */ /* 0x000fca0000000000 */
[----:B------:R-:W-:-:S13]  /*0370*/  ISETP.GE.AND P0, PT, R16, R23, PT ;  /* 0x000000171000720c */ /* 0x000fda0003f06270 */
        /* <DEDUP_REMOVED lines=17> */
.L_x_4888:
[----:B------:R-:W-:-:S07]  /*0490*/  VIADD R16, R16, 0x80 ;  /* 0x0000008010107836 */ /* 0x000fce0000000000 */
.L_x_4886:
[----:B------:R-:W-:Y:S05]  /*04a0*/  BSYNC.RECONVERGENT B6 ;  /* 0x0000000000067941 */ /* 0x000fea0003800200 */
.L_x_4885:
        /* <DEDUP_REMOVED lines=19> */
.L_x_4889:
[----:B------:R-:W-:Y:S05]  /*05e0*/  BSYNC.RECONVERGENT B6 ;  /* 0x0000000000067941 */ /* 0x000fea0003800200 */
.L_x_4881:
[----:B------:R-:W0:Y:S01]  /*05f0*/  LDC.U8 R19, c[0x0][0x3a4] ;  /* 0x0000e900ff137b82 */ /* 0x000e220000000000 */
[----:B------:R-:W-:Y:S01]  /*0600*/  ISETP.GE.AND P0, PT, R18, R23, PT ;  /* 0x000000171200720c */ /* 0x000fe20003f06270 */
[----:B------:R-:W-:Y:S06]  /*0610*/  BSSY.RECONVERGENT B6, `(.L_x_4890) ;  /* 0x00000a8000067945 */ /* 0x000fec0003800200 */
[----:B------:R-:W1:Y:S06]  /*0620*/  LDC.64 R16, c[0x0][0x358] ;  /* 0x0000d600ff107b82 */ /* 0x000e6c0000000a00 */
[----:B------:R-:W-:Y:S05]  /*0630*/  @P0 BRA `(.L_x_4891) ;  /* 0x0000000800940947 */ /* 0x000fea0003800000 */
[----:B------:R-:W2:Y:S01]  /*0640*/  LDCU UR4, c[0x0][0x3a8] ;  /* 0x00007500ff0477ac */ /* 0x000ea20008000800 */
[----:B------:R-:W3:Y:S01]  /*0650*/  LDC.64 R2, c[0x0][0x388] ;  /* 0x0000e200ff027b82 */ /* 0x000ee20000000a00 */
[----:B------:R-:W-:Y:S01]  /*0660*/  IMAD R0, R25, 0x200, R18 ;  /* 0x0000020019007824 */ /* 0x000fe200078e0212 */
[----:B0-----:R-:W-:Y:S01]  /*0670*/  PRMT R4, R19, 0x9910, RZ ;  /* 0x0000991013047816 */ /* 0x001fe200000000ff */
[----:B------:R-:W-:Y:S02]  /*0680*/  VIADD R18, R18, 0x80 ;  /* 0x0000008012127836 */ /* 0x000fe40000000000 */
[----:B--2---:R-:W-:Y:S02]  /*0690*/  IMAD R5, R0, UR4, RZ ;  /* 0x0000000400057c24 */ /* 0x004fe4000f8e02ff */
[----:B------:R-:W-:-:S05]  /*06a0*/  IMAD.MOV.U32 R0, RZ, RZ, R4 ;  /* 0x000000ffff007224 */ /* 0x000fca00078e0004 */
[----:B------:R-:W-:Y:S02]  /*06b0*/  ISETP.GT.AND P0, PT, R0, 0x9, PT ;  /* 0x000000090000780c */ /* 0x000fe40003f04270 */
[----:B---3--:R-:W-:-:S05]  /*06c0*/  IADD3 R2, P1, PT, R5, R2, RZ ;  /* 0x0000000205027210 */ /* 0x008fca0007f3e0ff */
        /* <DEDUP_REMOVED lines=10> */
[----:B-1----:R-:W-:Y:S02]  /*0770*/  R2UR UR4, R16 ;  /* 0x00000000100472ca */ /* 0x002fe400000e0000 */
[----:B------:R-:W-:-:S13]  /*0780*/  R2UR UR5, R17 ;  /* 0x00000000110572ca */ /* 0x000fda00000e0000 */
[----:B------:R2:W-:Y:S01]  /*0790*/  STG.E.U8 desc[UR4][R2.64], RZ ;  /* 0x000000ff02007986 */ /* 0x0005e2000c101104 */
[----:B------:R-:W-:Y:S05]  /*07a0*/  BRA `(.L_x_4891) ;  /* 0x0000000800387947 */ /* 0x000fea0003800000 */
.L_x_4895:
[----:B-1----:R-:W-:Y:S02]  /*07b0*/  R2UR UR4, R16 ;  /* 0x00000000100472ca */ /* 0x002fe400000e0000 */
[----:B------:R-:W-:-:S13]  /*07c0*/  R2UR UR5, R17 ;  /* 0x00000000110572ca */ /* 0x000fda00000e0000 */
[----:B------:R3:W-:Y:S01]  /*07d0*/  STG.E.U8 desc[UR4][R2.64], RZ ;  /* 0x000000ff02007986 */ /* 0x0007e2000c101104 */
[----:B------:R-:W-:Y:S05]  /*07e0*/  BRA `(.L_x_4891) ;  /* 0x0000000800287947 */ /* 0x000fea0003800000 */
.L_x_4894:
[----:B------:R-:W-:-:S13]  /*07f0*/  ISETP.NE.AND P0, PT, R0, 0x2, PT ;  /* 0x000000020000780c */ /* 0x000fda0003f05270 */
[----:B------:R-:W-:Y:S05]  /*0800*/  @!P0 BRA `(.L_x_4897) ;  /* 0x0000000000308947 */ /* 0x000fea0003800000 */
[----:B------:R-:W-:-:S13]  /*0810*/  ISETP.NE.AND P0, PT, R0, 0x3, PT ;  /* 0x000000030000780c */ /* 0x000fda0003f05270 */
[----:B------:R-:W-:Y:S05]  /*0820*/  @!P0 BRA `(.L_x_4898) ;  /* 0x0000000000188947 */ /* 0x000fea0003800000 */
[----:B------:R-:W-:-:S13]  /*0830*/  ISETP.NE.AND P0, PT, R0, 0x4, PT ;  /* 0x000000040000780c */ /* 0x000fda0003f05270 */
[----:B------:R-:W-:Y:S05]  /*0840*/  @P0 BRA `(.L_x_4896) ;  /* 0x0000000400a00947 */ /* 0x000fea0003800000 */
[----:B-1----:R-:W-:Y:S02]  /*0850*/  R2UR UR4, R16 ;  /* 0x00000000100472ca */ /* 0x002fe400000e0000 */
[----:B------:R-:W-:-:S13]  /*0860*/  R2UR UR5, R17 ;  /* 0x00000000110572ca */ /* 0x000fda00000e0000 */
[----:B------:R0:W-:Y:S01]  /*0870*/  STG.E.64 desc[UR4][R2.64], RZ ;  /* 0x000000ff02007986 */ /* 0x0001e2000c101b04 */
[----:B------:R-:W-:Y:S05]  /*0880*/  BRA `(.L_x_4891) ;  /* 0x0000000800007947 */ /* 0x000fea0003800000 */
.L_x_4898:
[----:B-1----:R-:W-:Y:S02]  /*0890*/  R2UR UR4, R16 ;  /* 0x00000000100472ca */ /* 0x002fe400000e0000 */
[----:B------:R-:W-:-:S13]  /*08a0*/  R2UR UR5, R17 ;  /* 0x00000000110572ca */ /* 0x000fda00000e0000 */
[----:B------:R5:W-:Y:S01]  /*08b0*/  STG.E desc[UR4][R2.64], RZ ;  /* 0x000000ff02007986 */ /* 0x000be2000c101904 */
[----:B------:R-:W-:Y:S05]  /*08c0*/  BRA `(.L_x_4891) ;  /* 0x0000000400f07947 */ /* 0x000fea0003800000 */
.L_x_4897:
[----:B-1----:R-:W-:Y:S02]  /*08d0*/  R2UR UR4, R16 ;  /* 0x00000000100472ca */ /* 0x002fe400000e0000 */
[----:B------:R-:W-:-:S13]  /*08e0*/  R2UR UR5, R17 ;  /* 0x00000000110572ca */ /* 0x000fda00000e0000 */
[----:B------:R4:W-:Y:S01]  /*08f0*/  STG.E.U16 desc[UR4][R2.64], RZ ;  /* 0x000000ff02007986 */ /* 0x0009e2000c101504 */
[----:B------:R-:W-:Y:S05]  /*0900*/  BRA `(.L_x_4891) ;  /* 0x0000000400e07947 */ /* 0x000fea0003800000 */
.L_x_4893:
[----:B------:R-:W-:-:S13]  /*0910*/  ISETP.GT.AND P0, PT, R0, 0x6, PT ;  /* 0x000000060000780c */ /* 0x000fda0003f04270 */
[----:B------:R-:W-:Y:S05]  /*0920*/  @P0 BRA `(.L_x_4899) ;  /* 0x0000000000300947 */ /* 0x000fea0003800000 */
[----:B------:R-:W-:-:S13]  /*0930*/  ISETP.NE.AND P0, PT, R0, 0x5, PT ;  /* 0x000000050000780c */ /* 0x000fda0003f05270 */
[----:B------:R-:W-:Y:S05]  /*0940*/  @!P0 BRA `(.L_x_4900) ;  /* 0x0000000000188947 */ /* 0x000fea0003800000 */
[----:B------:R-:W-:-:S13]  /*0950*/  ISETP.NE.AND P0, PT, R0, 0x6, PT ;  /* 0x000000060000780c */ /* 0x000fda0003f05270 */
[----:B------:R-:W-:Y:S05]  /*0960*/  @P0 BRA `(.L_x_4896) ;  /* 0x0000000400580947 */ /* 0x000fea0003800000 */
[----:B-1----:R-:W-:Y:S02]  /*0970*/  R2UR UR4, R16 ;  /* 0x00000000100472ca */ /* 0x002fe400000e0000 */
[----:B------:R-:W-:-:S13]  /*0980*/  R2UR UR5, R17 ;  /* 0x00000000110572ca */ /* 0x000fda00000e0000 */
[----:B------:R0:W-:Y:S01]  /*0990*/  STG.E desc[UR4][R2.64], RZ ;  /* 0x000000ff02007986 */ /* 0x0001e2000c101904 */
[----:B------:R-:W-:Y:S05]  /*09a0*/  BRA `(.L_x_4891) ;  /* 0x0000000400b87947 */ /* 0x000fea0003800000 */
.L_x_4900:
[----:B-1----:R-:W-:Y:S02]  /*09b0*/  R2UR UR4, R16 ;  /* 0x00000000100472ca */ /* 0x002fe400000e0000 */
[----:B------:R-:W-:-:S13]  /*09c0*/  R2UR UR5, R17 ;  /* 0x00000000110572ca */ /* 0x000fda00000e0000 */
[----:B------:R0:W-:Y:S01]  /*09d0*/  STG.E.U16 desc[UR4][R2.64], RZ ;  /* 0x000000ff02007986 */ /* 0x0001e2000c101504 */
[----:B------:R-:W-:Y:S05]  /*09e0*/  BRA `(.L_x_4891) ;  /* 0x0000000400a87947 */ /* 0x000fea0003800000 */
.L_x_4899:
        /* <DEDUP_REMOVED lines=10> */
.L_x_4902:
[----:B-1----:R-:W-:Y:S02]  /*0a90*/  R2UR UR4, R16 ;  /* 0x00000000100472ca */ /* 0x002fe400000e0000 */
[----:B------:R-:W-:-:S13]  /*0aa0*/  R2UR UR5, R17 ;  /* 0x00000000110572ca */ /* 0x000fda00000e0000 */
[----:B------:R0:W-:Y:S01]  /*0ab0*/  STG.E desc[UR4][R2.64], RZ ;  /* 0x000000ff02007986 */ /* 0x0001e2000c101904 */
[----:B------:R-:W-:Y:S05]  /*0ac0*/  BRA `(.L_x_4891) ;  /* 0x0000000400707947 */ /* 0x000fea0003800000 */
.L_x_4901:
[----:B-1----:R-:W-:Y:S02]  /*0ad0*/  R2UR UR4, R16 ;  /* 0x00000000100472ca */ /* 0x002fe400000e0000 */
[----:B------:R-:W-:-:S13]  /*0ae0*/  R2UR UR5, R17 ;  /* 0x00000000110572ca */ /* 0x000fda00000e0000 */
[----:B------:R0:W-:Y:S01]  /*0af0*/  STG.E.64 desc[UR4][R2.64], RZ ;  /* 0x000000ff02007986 */ /* 0x0001e2000c101b04 */
[----:B------:R-:W-:Y:S05]  /*0b00*/  BRA `(.L_x_4891) ;  /* 0x0000000400607947 */ /* 0x000fea0003800000 */
.L_x_4892:
        /* <DEDUP_REMOVED lines=10> */
[----:B------:R0:W-:Y:S01]  /*0bb0*/  STG.E.U8 desc[UR4][R2.64], RZ ;  /* 0x000000ff02007986 */ /* 0x0001e2000c101104 */
[----:B------:R-:W-:Y:S05]  /*0bc0*/  BRA `(.L_x_4891) ;  /* 0x0000000400307947 */ /* 0x000fea0003800000 */
.L_x_4905:
[----:B-1----:R-:W-:Y:S02]  /*0bd0*/  R2UR UR4, R16 ;  /* 0x00000000100472ca */ /* 0x002fe400000e0000 */
[----:B------:R-:W-:-:S13]  /*0be0*/  R2UR UR5, R17 ;  /* 0x00000000110572ca */ /* 0x000fda00000e0000 */
[----:B------:R0:W-:Y:S01]  /*0bf0*/  STG.E.128 desc[UR4][R2.64], RZ ;  /* 0x000000ff02007986 */ /* 0x0001e2000c101d04 */
[----:B------:R-:W-:Y:S05]  /*0c00*/  BRA `(.L_x_4891) ;  /* 0x0000000400207947 */ /* 0x000fea0003800000 */
.L_x_4904:
        /* <DEDUP_REMOVED lines=10> */
.L_x_4907:
[----:B-1----:R-:W-:Y:S02]  /*0cb0*/  R2UR UR4, R16 ;  /* 0x00000000100472ca */ /* 0x002fe400000e0000 */
[----:B------:R-:W-:-:S13]  /*0cc0*/  R2UR UR5, R17 ;  /* 0x00000000110572ca */ /* 0x000fda00000e0000 */
[----:B------:R0:W-:Y:S01]  /*0cd0*/  STG.E.U8 desc[UR4][R2.64], RZ ;  /* 0x000000ff02007986 */ /* 0x0001e2000c101104 */
[----:B------:R-:W-:Y:S05]  /*0ce0*/  BRA `(.L_x_4891) ;  /* 0x0000000000e87947 */ /* 0x000fea0003800000 */
.L_x_4906:
[----:B-1----:R-:W-:Y:S02]  /*0cf0*/  R2UR UR4, R16 ;  /* 0x00000000100472ca */ /* 0x002fe400000e0000 */
[----:B------:R-:W-:-:S13]  /*0d00*/  R2UR UR5, R17 ;  /* 0x00000000110572ca */ /* 0x000fda00000e0000 */
[----:B------:R0:W-:Y:S01]  /*0d10*/  STG.E.U16 desc[UR4][R2.64], RZ ;  /* 0x000000ff02007986 */ /* 0x0001e2000c101504 */
[----:B------:R-:W-:Y:S05]  /*0d20*/  BRA `(.L_x_4891) ;  /* 0x0000000000d87947 */ /* 0x000fea0003800000 */
.L_x_4903:
        /* <DEDUP_REMOVED lines=10> */
[----:B------:R0:W-:Y:S01]  /*0dd0*/  STG.E.U16 desc[UR4][R2.64], RZ ;  /* 0x000000ff02007986 */ /* 0x0001e2000c101504 */
[----:B------:R-:W-:Y:S05]  /*0de0*/  BRA `(.L_x_4891) ;  /* 0x0000000000a87947 */ /* 0x000fea0003800000 */
.L_x_4910:
[----:B-1----:R-:W-:Y:S02]  /*0df0*/  R2UR UR4, R16 ;  /* 0x00000000100472ca */ /* 0x002fe400000e0000 */
[----:B------:R-:W-:-:S13]  /*0e00*/  R2UR UR5, R17 ;  /* 0x00000000110572ca */ /* 0x000fda00000e0000 */
[----:B------:R0:W-:Y:S01]  /*0e10*/  STG.E.U8 desc[UR4][R2.64], RZ ;  /* 0x000000ff02007986 */ /* 0x0001e2000c101104 */
[----:B------:R-:W-:Y:S05]  /*0e20*/  BRA `(.L_x_4891) ;  /* 0x0000000000987947 */ /* 0x000fea0003800000 */
.L_x_4909:
[----:B-1----:R-:W-:Y:S02]  /*0e30*/  R2UR UR4, R16 ;  /* 0x00000000100472ca */ /* 0x002fe400000e0000 */
[----:B------:R-:W-:-:S13]  /*0e40*/  R2UR UR5, R17 ;  /* 0x00000000110572ca */ /* 0x000fda00000e0000 */
[----:B------:R0:W-:Y:S01]  /*0e50*/  STG.E.U8 desc[UR4][R2.64], RZ ;  /* 0x000000ff02007986 */ /* 0x0001e2000c101104 */
[----:B------:R-:W-:Y:S05]  /*0e60*/  BRA `(.L_x_4891) ;  /* 0x0000000000887947 */ /* 0x000fea0003800000 */
.L_x_4908:
[----:B------:R-:W-:-:S13]  /*0e70*/  ISETP.NE.AND P0, PT, R0, 0x1c, PT ;  /* 0x0000001c0000780c */ /* 0x000fda0003f05270 */
[----:B------:R-:W-:Y:S05]  /*0e80*/  @!P0 BRA `(.L_x_4911) ;  /* 0x0000000000748947 */ /* 0x000fea0003800000 */
[----:B------:R-:W-:-:S13]  /*0e90*/  ISETP.NE.AND P0, PT, R0, 0x1d, PT ;  /* 0x0000001d0000780c */ /* 0x000fda0003f05270 */
[----:B------:R-:W-:Y:S05]  /*0ea0*/  @!P0 BRA `(.L_x_4912) ;  /* 0x00000000005c8947 */ /* 0x000fea0003800000 */
[----:B------:R-:W-:-:S13]  /*0eb0*/  ISETP.NE.AND P0, PT, R0, 0x2c, PT ;  /* 0x0000002c0000780c */ /* 0x000fda0003f05270 */
[----:B------:R-:W-:Y:S05]  /*0ec0*/  @!P0 BRA `(.L_x_4913) ;  /* 0x0000000000448947 */ /* 0x000fea0003800000 */
.L_x_4896:
        /* <DEDUP_REMOVED lines=8> */
[----:B0-----:R-:W-:Y:S02]  /*0f50*/  IMAD.U32 R4, RZ, RZ, UR6 ;  /* 0x00000006ff047e24 */ /* 0x001fe4000f8e00ff */
[----:B------:R-:W-:-:S02]  /*0f60*/  IMAD.U32 R5, RZ, RZ, UR7 ;  /* 0x00000007ff057e24 */ /* 0x000fc4000f8e00ff */
[----:B--2---:R-:W-:Y:S02]  /*0f70*/  IMAD.U32 R6, RZ, RZ, UR8 ;  /* 0x00000008ff067e24 */ /* 0x004fe4000f8e00ff */
[----:B------:R-:W-:Y:S02]  /*0f80*/  IMAD.U32 R7, RZ, RZ, UR9 ;  /* 0x00000009ff077e24 */ /* 0x000fe4000f8e00ff */
[----:B----4-:R-:W-:Y:S02]  /*0f90*/  IMAD.U32 R10, RZ, RZ, UR4 ;  /* 0x00000004ff0a7e24 */ /* 0x010fe4000f8e00ff */
[----:B------:R-:W-:-:S07]  /*0fa0*/  IMAD.U32 R11, RZ, RZ, UR5 ;  /* 0x00000005ff0b7e24 */ /* 0x000fce000f8e00ff */
[----:B------:R-:W-:-:S07]  /*0fb0*/  LEPC R20, `(.L_x_4914) ;  /* 0x000000001014794e */ /* 0x000fce0000000000 */
[----:B-1-3--:R-:W-:Y:S05]  /*0fc0*/  CALL.ABS.NOINC R2 ;  /* 0x0000000002007343 */ /* 0x00afea0003c00000 */
.L_x_4914:
[----:B------:R-:W-:Y:S05]  /*0fd0*/  BRA `(.L_x_4891) ;  /* 0x00000000002c7947 */ /* 0x000fea0003800000 */
.L_x_4913:
[----:B-1----:R-:W-:Y:S02]  /*0fe0*/  R2UR UR4, R16 ;  /* 0x00000000100472ca */ /* 0x002fe400000e0000 */
[----:B------:R-:W-:-:S13]  /*0ff0*/  R2UR UR5, R17 ;  /* 0x00000000110572ca */ /* 0x000fda00000e0000 */
[----:B------:R0:W-:Y:S01]  /*1000*/  STG.E.U8 desc[UR4][R2.64], RZ ;  /* 0x000000ff02007986 */ /* 0x0001e2000c101104 */
[----:B------:R-:W-:Y:S05]  /*1010*/  BRA `(.L_x_4891) ;  /* 0x00000000001c7947 */ /* 0x000fea0003800000 */
.L_x_4912:
[----:B-1----:R-:W-:Y:S02]  /*1020*/  R2UR UR4, R16 ;  /* 0x00000000100472ca */ /* 0x002fe400000e0000 */
[----:B------:R-:W-:-:S13]  /*1030*/  R2UR UR5, R17 ;  /* 0x00000000110572ca */ /* 0x000fda00000e0000 */
[----:B------:R0:W-:Y:S01]  /*1040*/  STG.E.64 desc[UR4][R2.64], RZ ;  /* 0x000000ff02007986 */ /* 0x0001e2000c101b04 */
[----:B------:R-:W-:Y:S05]  /*1050*/  BRA `(.L_x_4891) ;  /* 0x00000000000c7947 */ /* 0x000fea0003800000 */
.L_x_4911:
[----:B-1----:R-:W-:Y:S02]  /*1060*/  R2UR UR4, R16 ;  /* 0x00000000100472ca */ /* 0x002fe400000e0000 */
[----:B------:R-:W-:-:S13]  /*1070*/  R2UR UR5, R17 ;  /* 0x00000000110572ca */ /* 0x000fda00000e0000 */
[----:B------:R0:W-:Y:S02]  /*1080*/  STG.E desc[UR4][R2.64], RZ ;  /* 0x000000ff02007986 */ /* 0x0001e4000c101904 */
.L_x_4891:
[----:B------:R-:W-:Y:S05]  /*1090*/  BSYNC.RECONVERGENT B6 ;  /* 0x0000000000067941 */ /* 0x000fea0003800200 */
.L_x_4890:
[----:B------:R-:W-:Y:S01]  /*10a0*/  ISETP.GE.AND P0, PT, R18, R23, PT ;  /* 0x000000171200720c */ /* 0x000fe20003f06270 */
[----:B------:R-:W-:-:S12]  /*10b0*/  BSSY.RECONVERGENT B6, `(.L_x_4915) ;  /* 0x000014c000067945 */ /* 0x000fd80003800200 */
[----:B------:R-:W-:Y:S05]  /*10c0*/  @P0 BRA `(.L_x_4916) ;  /* 0x0000001400280947 */ /* 0x000fea0003800000 */
[----:B------:R-:W1:Y:S01]  /*10d0*/  LDCU UR4, c[0x0][0x3a8] ;  /* 0x00007500ff0477ac */ /* 0x000e620008000800 */
[----:B0-2345:R-:W0:Y:S01]  /*10e0*/  LDC.64 R2, c[0x0][0x388] ;  /* 0x0000e200ff027b82 */ /* 0x03de220000000a00 */
[----:B------:R-:W-:Y:S01]  /*10f0*/  IMAD R0, R25, 0x200, R18 ;  /* 0x0000020019007824 */ /* 0x000fe200078e0212 */
[----:B------:R-:W-:-:S03]  /*1100*/  PRMT R4, R19, 0x9910, RZ ;  /* 0x0000991013047816 */ /* 0x000fc600000000ff */
[----:B-1----:R-:W-:Y:S02]  /*1110*/  IMAD R5, R0, UR4, RZ ;  /* 0x0000000400057c24 */ /* 0x002fe4000f8e02ff */
        /* <DEDUP_REMOVED lines=13> */
[----:B------:R-:W-:Y:S02]  /*11f0*/  R2UR UR4, R16 ;  /* 0x00000000100472ca */ /* 0x000fe400000e0000 */
[----:B------:R-:W-:-:S13]  /*1200*/  R2UR UR5, R17 ;  /* 0x00000000110572ca */ /* 0x000fda00000e0000 */
[----:B------:R0:W-:Y:S01]  /*1210*/  STG.E.U8 desc[UR4][R2.64], RZ ;  /* 0x000000ff02007986 */ /* 0x0001e2000c101104 */
[----:B------:R-:W-:Y:S05]  /*1220*/  BRA `(.L_x_4922) ;  /* 0x0000000800347947 */ /* 0x000fea0003800000 */
.L_x_4920:
[----:B------:R-:W-:Y:S02]  /*1230*/  R2UR UR4, R16 ;  /* 0x00000000100472ca */ /* 0x000fe400000e0000 */
[----:B------:R-:W-:-:S13]  /*1240*/  R2UR UR5, R17 ;  /* 0x00000000110572ca */ /* 0x000fda00000e0000 */
[----:B------:R0:W-:Y:S01]  /*1250*/  STG.E.U8 desc[UR4][R2.64], RZ ;  /* 0x000000ff02007986 */ /* 0x0001e2000c101104 */
[----:B------:R-:W-:Y:S05]  /*1260*/  BRA `(.L_x_4922) ;  /* 0x0000000800247947 */ /* 0x000fea0003800000 */
.L_x_4919:
[----:B------:R-:W-:-:S13]  /*1270*/  ISETP.NE.AND P0, PT, R0, 0x2, PT ;  /* 0x000000020000780c */ /* 0x000fda0003f05270 */
[----:B------:R-:W-:Y:S05]  /*1280*/  @!P0 BRA `(.L_x_4923) ;  /* 0x0000000000308947 */ /* 0x000fea0003800000 */
[----:B------:R-:W-:-:S13]  /*1290*/  ISETP.NE.AND P0, PT, R0, 0x3, PT ;  /* 0x000000030000780c */ /* 0x000fda0003f05270 */
[----:B------:R-:W-:Y:S05]  /*12a0*/  @!P0 BRA `(.L_x_4924) ;  /* 0x0000000000188947 */ /* 0x000fea0003800000 */
[----:B------:R-:W-:-:S13]  /*12b0*/  ISETP.NE.AND P0, PT, R0, 0x4, PT ;  /* 0x000000040000780c */ /* 0x000fda0003f05270 */
[----:B------:R-:W-:Y:S05]  /*12c0*/  @P0 BRA `(.L_x_4921) ;  /* 0x0000000400ac0947 */ /* 0x000fea0003800000 */
[----:B------:R-:W-:Y:S02]  /*12d0*/  R2UR UR4, R16 ;  /* 0x00000000100472ca */ /* 0x000fe400000e0000 */
[----:B------:R-:W-:-:S13]  /*12e0*/  R2UR UR5, R17 ;  /* 0x00000000110572ca */ /* 0x000fda00000e0000 */
[----:B------:R0:W-:Y:S01]  /*12f0*/  STG.E.64 desc[UR4][R2.64], RZ ;  /* 0x000000ff02007986 */ /* 0x0001e2000c101b04 */
[----:B------:R-:W-:Y:S05]  /*1300*/  BRA `(.L_x_4922) ;  /* 0x0000000400fc7947 */ /* 0x000fea0003800000 */
.L_x_4924:
[----:B------:R-:W-:Y:S02]  /*1310*/  R2UR UR4, R16 ;  /* 0x00000000100472ca */ /* 0x000fe400000e0000 */
[----:B------:R-:W-:-:S13]  /*1320*/  R2UR UR5, R17 ;  /* 0x00000000110572ca */ /* 0x000fda00000e0000 */
[----:B------:R0:W-:Y:S01]  /*1330*/  STG.E desc[UR4][R2.64], RZ ;  /* 0x000000ff02007986 */ /* 0x0001e2000c101904 */
[----:B------:R-:W-:Y:S05]  /*1340*/  BRA `(.L_x_4922) ;  /* 0x0000000400ec7947 */ /* 0x000fea0003800000 */
.L_x_4923:
[----:B------:R-:W-:Y:S02]  /*1350*/  R2UR UR4, R16 ;  /* 0x00000000100472ca */ /* 0x000fe400000e0000 */
[----:B------:R-:W-:-:S13]  /*1360*/  R2UR UR5, R17 ;  /* 0x00000000110572ca */ /* 0x000fda00000e0000 */
[----:B------:R0:W-:Y:S01]  /*1370*/  STG.E.U16 desc[UR4][R2.64], RZ ;  /* 0x000000ff02007986 */ /* 0x0001e2000c101504 */
[----:B------:R-:W-:Y:S05]  /*1380*/  BRA `(.L_x_4922) ;  /* 0x0000000400dc7947 */ /* 0x000fea0003800000 */
.L_x_4918:
[----:B------:R-:W-:-:S13]  /*1390*/  ISETP.GT.AND P0, PT, R0, 0x6, PT ;  /* 0x000000060000780c */ /* 0x000fda0003f04270 */
[----:B------:R-:W-:Y:S05]  /*13a0*/  @P0 BRA `(.L_x_4925) ;  /* 0x0000000000300947 */ /* 0x000fea0003800000 */
[----:B------:R-:W-:-:S13]  /*13b0*/  ISETP.NE.AND P0, PT, R0, 0x5, PT ;  /* 0x000000050000780c */ /* 0x000fda0003f05270 */
[----:B------:R-:W-:Y:S05]  /*13c0*/  @!P0 BRA `(.L_x_4926) ;  /* 0x0000000000188947 */ /* 0x000fea0003800000 */
[----:B------:R-:W-:-:S13]  /*13d0*/  ISETP.NE.AND P0, PT, R0, 0x6, PT ;  /* 0x000000060000780c */ /* 0x000fda0003f05270 */
[----:B------:R-:W-:Y:S05]  /*13e0*/  @P0 BRA `(.L_x_4921) ;  /* 0x0000000400640947 */ /* 0x000fea0003800000 */
[----:B------:R-:W-:Y:S02]  /*13f0*/  R2UR UR4, R16 ;  /* 0x00000000100472ca */ /* 0x000fe400000e0000 */
[----:B------:R-:W-:-:S13]  /*1400*/  R2UR UR5, R17 ;  /* 0x00000000110572ca */ /* 0x000fda00000e0000 */
[----:B------:R0:W-:Y:S01]  /*1410*/  STG.E desc[UR4][R2.64], RZ ;  /* 0x000000ff02007986 */ /* 0x0001e2000c101904 */
[----:B------:R-:W-:Y:S05]  /*1420*/  BRA `(.L_x_4922) ;  /* 0x0000000400b47947 */ /* 0x000fea0003800000 */
.L_x_4926:
[----:B------:R-:W-:Y:S02]  /*1430*/  R2UR UR4, R16 ;  /* 0x00000000100472ca */ /* 0x000fe400000e0000 */
[----:B------:R-:W-:-:S13]  /*1440*/  R2UR UR5, R17 ;  /* 0x00000000110572ca */ /* 0x000fda00000e0000 */
[----:B------:R0:W-:Y:S01]  /*1450*/  STG.E.U16 desc[UR4][R2.64], RZ ;  /* 0x000000ff02007986 */ /* 0x0001e2000c101504 */
[----:B------:R-:W-:Y:S05]  /*1460*/  BRA `(.L_x_4922) ;  /* 0x0000000400a47947 */ /* 0x000fea0003800000 */
.L_x_4925:
        /* <DEDUP_REMOVED lines=10> */
.L_x_4928:
[----:B------:R-:W-:Y:S02]  /*1510*/  R2UR UR4, R16 ;  /* 0x00000000100472ca */ /* 0x000fe400000e0000 */
[----:B------:R-:W-:-:S13]  /*1520*/  R2UR UR5, R17 ;  /* 0x00000000110572ca */ /* 0x000fda00000e0000 */
[----:B------:R0:W-:Y:S01]  /*1530*/  STG.E desc[UR4][R2.64], RZ ;  /* 0x000000ff02007986 */ /* 0x0001e2000c101904 */
[----:B------:R-:W-:Y:S05]  /*1540*/  BRA `(.L_x_4922) ;  /* 0x00000004006c7947 */ /* 0x000fea0003800000 */
.L_x_4927:
[----:B------:R-:W-:Y:S02]  /*1550*/  R2UR UR4, R16 ;  /* 0x00000000100472ca */ /* 0x000fe400000e0000 */
[----:B------:R-:W-:-:S13]  /*1560*/  R2UR UR5, R17 ;  /* 0x00000000110572ca */ /* 0x000fda00000e0000 */
[----:B------:R0:W-:Y:S01]  /*1570*/  STG.E.64 desc[UR4][R2.64], RZ ;  /* 0x000000ff02007986 */ /* 0x0001e2000c101b04 */
[----:B------:R-:W-:Y:S05]  /*1580*/  BRA `(.L_x_4922) ;  /* 0x00000004005c7947 */ /* 0x000fea0003800000 */
.L_x_4917:
        /* <DEDUP_REMOVED lines=10> */
[----:B------:R0:W-:Y:S01]  /*1630*/  STG.E.U8 desc[UR4][R2.64], RZ ;  /* 0x000000ff02007986 */ /* 0x0001e2000c101104 */
[----:B------:R-:W-:Y:S05]  /*1640*/  BRA `(.L_x_4922) ;  /* 0x00000004002c7947 */ /* 0x000fea0003800000 */
.L_x_4931:
[----:B------:R-:W-:Y:S02]  /*1650*/  R2UR UR4, R16 ;  /* 0x00000000100472ca */ /* 0x000fe400000e0000 */
[----:B------:R-:W-:-:S13]  /*1660*/  R2UR UR5, R17 ;  /* 0x00000000110572ca */ /* 0x000fda00000e0000 */
[----:B------:R0:W-:Y:S01]  /*1670*/  STG.E.128 desc[UR4][R2.64], RZ ;  /* 0x000000ff02007986 */ /* 0x0001e2000c101d04 */
[----:B------:R-:W-:Y:S05]  /*1680*/  BRA `(.L_x_4922) ;  /* 0x00000004001c7947 */ /* 0x000fea0003800000 */
.L_x_4930:
        /* <DEDUP_REMOVED lines=10> */
.L_x_4933:
[----:B------:R-:W-:Y:S02]  /*1730*/  R2UR UR4, R16 ;  /* 0x00000000100472ca */ /* 0x000fe400000e0000 */
[----:B------:R-:W-:-:S13]  /*1740*/  R2UR UR5, R17 ;  /* 0x00000000110572ca */ /* 0x000fda00000e0000 */
[----:B------:R0:W-:Y:S01]  /*1750*/  STG.E.U8 desc[UR4][R2.64], RZ ;  /* 0x000000ff02007986 */ /* 0x0001e2000c101104 */
[----:B------:R-:W-:Y:S05]  /*1760*/  BRA `(.L_x_4922) ;  /* 0x0000000000e47947 */ /* 0x000fea0003800000 */
.L_x_4932:
[----:B------:R-:W-:Y:S02]  /*1770*/  R2UR UR4, R16 ;  /* 0x00000000100472ca */ /* 0x000fe400000e0000 */
[----:B------:R-:W-:-:S13]  /*1780*/  R2UR UR5, R17 ;  /* 0x00000000110572ca */ /* 0x000fda00000e0000 */
[----:B------:R0:W-:Y:S01]  /*1790*/  STG.E.U16 desc[UR4][R2.64], RZ ;  /* 0x000000ff02007986 */ /* 0x0001e2000c101504 */
[----:B------:R-:W-:Y:S05]  /*17a0*/  BRA `(.L_x_4922) ;  /* 0x0000000000d47947 */ /* 0x000fea0003800000 */
.L_x_4929:
        /* <DEDUP_REMOVED lines=10> */
[----:B------:R2:W-:Y:S01]  /*1850*/  STG.E.U16 desc[UR4][R2.64], RZ ;  /* 0x000000ff02007986 */ /* 0x0005e2000c101504 */
[----:B------:R-:W-:Y:S05]  /*1860*/  BRA `(.L_x_4922) ;  /* 0x0000000000a47947 */ /* 0x000fea0003800000 */
.L_x_4936:
[----:B------:R-:W-:Y:S02]  /*1870*/  R2UR UR4, R16 ;  /* 0x00000000100472ca */ /* 0x000fe400000e0000 */
[----:B------:R-:W-:-:S13]  /*1880*/  R2UR UR5, R17 ;  /* 0x00000000110572ca */ /* 0x000fda00000e0000 */
[----:B------:R1:W-:Y:S01]  /*1890*/  STG.E.U8 desc[UR4][R2.64], RZ ;  /* 0x000000ff02007986 */ /* 0x0003e2000c101104 */
[----:B------:R-:W-:Y:S05]  /*18a0*/  BRA `(.L_x_4922) ;  /* 0x0000000000947947 */ /* 0x000fea0003800000 */
.L_x_4935:
[----:B------:R-:W-:Y:S02]  /*18b0*/  R2UR UR4, R16 ;  /* 0x00000000100472ca */ /* 0x000fe400000e0000 */
[----:B------:R-:W-:-:S13]  /*18c0*/  R2UR UR5, R17 ;  /* 0x00000000110572ca */ /* 0x000fda00000e0000 */
[----:B------:R0:W-:Y:S01]  /*18d0*/  STG.E.U8 desc[UR4][R2.64], RZ ;  /* 0x000000ff02007986 */ /* 0x0001e2000c101104 */
[----:B------:R-:W-:Y:S05]  /*18e0*/  BRA `(.L_x_4922) ;  /* 0x0000000000847947 */ /* 0x000fea0003800000 */
.L_x_4934:
[----:B------:R-:W-:-:S13]  /*18f0*/  ISETP.NE.AND P0, PT, R0, 0x1c, PT ;  /* 0x0000001c0000780c */ /* 0x000fda0003f05270 */
[----:B------:R-:W-:Y:S05]  /*1900*/  @!P0 BRA `(.L_x_4937) ;  /* 0x0000000000708947 */ /* 0x000fea0003800000 */
[----:B------:R-:W-:-:S13]  /*1910*/  ISETP.NE.AND P0, PT, R0, 0x1d, PT ;  /* 0x0000001d0000780c */ /* 0x000fda0003f05270 */
[----:B------:R-:W-:Y:S05]  /*1920*/  @!P0 BRA `(.L_x_4938) ;  /* 0x0000000000588947 */ /* 0x000fea0003800000 */
[----:B------:R-:W-:-:S13]  /*1930*/  ISETP.NE.AND P0, PT, R0, 0x2c, PT ;  /* 0x0000002c0000780c */ /* 0x000fda0003f05270 */
[----:B------:R-:W-:Y:S02]  /*1940*/  @!P0 R2UR UR4, R16 ;  /* 0x00000000100482ca */ /* 0x000fe400000e0000 */
[----:B------:R-:W-:-:S13]  /*1950*/  @!P0 R2UR UR5, R17 ;  /* 0x00000000110582ca */ /* 0x000fda00000e0000 */
[----:B------:R3:W-:Y:S01]  /*1960*/  @!P0 STG.E.U8 desc[UR4][R2.64], RZ ;  /* 0x000000ff02008986 */ /* 0x0007e2000c101104 */
[----:B------:R-:W-:Y:S05]  /*1970*/  @!P0 BRA `(.L_x_4922) ;  /* 0x0000000000608947 */ /* 0x000fea0003800000 */
.L_x_4921:
[----:B---3--:R-:W-:Y:S01]  /*1980*/  MOV R2, 0x0 ;  /* 0x0000000000027802 */ /* 0x008fe20000000f00 */
        /* <DEDUP_REMOVED lines=15> */
.L_x_4939:
[----:B------:R-:W-:Y:S05]  /*1a80*/  BRA `(.L_x_4922) ;  /* 0x00000000001c7947 */ /* 0x000fea0003800000 */
.L_x_4938:
[----:B------:R-:W-:Y:S02]  /*1a90*/  R2UR UR4, R16 ;  /* 0x00000000100472ca */ /* 0x000fe400000e0000 */
[----:B------:R-:W-:-:S13]  /*1aa0*/  R2UR UR5, R17 ;  /* 0x00000000110572ca */ /* 0x000fda00000e0000 */
[----:B------:R4:W-:Y:S01]  /*1ab0*/  STG.E.64 desc[UR4][R2.64], RZ ;  /* 0x000000ff02007986 */ /* 0x0009e2000c101b04 */
[----:B------:R-:W-:Y:S05]  /*1ac0*/  BRA `(.L_x_4922) ;  /* 0x00000000000c7947 */ /* 0x000fea0003800000 */
.L_x_4937:
[----:B------:R-:W-:Y:S02]  /*1ad0*/  R2UR UR4, R16 ;  /* 0x00000000100472ca */ /* 0x000fe400000e0000 */
[----:B------:R-:W-:-:S13]  /*1ae0*/  R2UR UR5, R17 ;  /* 0x00000000110572ca */ /* 0x000fda00000e0000 */
[----:B------:R5:W-:Y:S02]  /*1af0*/  STG.E desc[UR4][R2.64], RZ ;  /* 0x000000ff02007986 */ /* 0x000be4000c101904 */
.L_x_4922:
[----:B------:R-:W-:-:S05]  /*1b00*/  VIADD R18, R18, 0x80 ;  /* 0x0000008012127836 */ /* 0x000fca0000000000 */
[----:B------:R-:W-:-:S13]  /*1b10*/  ISETP.GE.AND P0, PT, R18, R23, PT ;  /* 0x000000171200720c */ /* 0x000fda0003f06270 */
[----:B------:R-:W-:Y:S05]  /*1b20*/  @P0 BRA `(.L_x_4916) ;  /* 0x0000000800900947 */ /* 0x000fea0003800000 */
[----:B------:R-:W0:Y:S02]  /*1b30*/  LDCU UR4, c[0x0][0x3a8] ;  /* 0x00007500ff0477ac */ /* 0x000e240008000800 */
[----:B012345:R-:W0:Y:S01]  /*1b40*/  LDC.64 R2, c[0x0][0x388] ;  /* 0x0000e200ff027b82 */ /* 0x03fe220000000a00 */
[----:B------:R-:W-:Y:S01]  /*1b50*/  IMAD R0, R25, 0x200, R18 ;  /* 0x0000020019007824 */ /* 0x000fe200078e0212 */
[----:B------:R-:W-:-:S03]  /*1b60*/  PRMT R4, R19, 0x9910, RZ ;  /* 0x0000991013047816 */ /* 0x000fc600000000ff */
[----:B------:R-:W-:Y:S02]  /*1b70*/  IMAD R5, R0, UR4, RZ ;  /* 0x0000000400057c24 */ /* 0x000fe4000f8e02ff */
        /* <DEDUP_REMOVED lines=17> */
.L_x_4943:
[----:B------:R-:W-:Y:S02]  /*1c90*/  R2UR UR4, R16 ;  /* 0x00000000100472ca */ /* 0x000fe400000e0000 */
[----:B------:R-:W-:-:S13]  /*1ca0*/  R2UR UR5, R17 ;  /* 0x00000000110572ca */ /* 0x000fda00000e0000 */
[----:B------:R0:W-:Y:S01]  /*1cb0*/  STG.E.U8 desc[UR4][R2.64], RZ ;  /* 0x000000ff02007986 */ /* 0x0001e2000c101104 */
[----:B------:R-:W-:Y:S05]  /*1cc0*/  BRA `(.L_x_4945) ;  /* 0x0000000800247947 */ /* 0x000fea0003800000 */
.L_x_4942:
        /* <DEDUP_REMOVED lines=10> */
.L_x_4947:
[----:B------:R-:W-:Y:S02]  /*1d70*/  R2UR UR4, R16 ;  /* 0x00000000100472ca */ /* 0x000fe400000e0000 */
[----:B------:R-:W-:-:S13]  /*1d80*/  R2UR UR5, R17 ;  /* 0x00000000110572ca */ /* 0x000fda00000e0000 */
[----:B------:R0:W-:Y:S01]  /*1d90*/  STG.E desc[UR4][R2.64], RZ ;  /* 0x000000ff02007986 */ /* 0x0001e2000c101904 */
[----:B------:R-:W-:Y:S05]  /*1da0*/  BRA `(.L_x_4945) ;  /* 0x0000000400ec7947 */ /* 0x000fea0003800000 */
.L_x_4946:
[----:B------:R-:W-:Y:S02]  /*1db0*/  R2UR UR4, R16 ;  /* 0x00000000100472ca */ /* 0x000fe400000e0000 */
[----:B------:R-:W-:-:S13]  /*1dc0*/  R2UR UR5, R17 ;  /* 0x00000000110572ca */ /* 0x000fda00000e0000 */
[----:B------:R0:W-:Y:S01]  /*1dd0*/  STG.E.U16 desc[UR4][R2.64], RZ ;  /* 0x000000ff02007986 */ /* 0x0001e2000c101504 */
[----:B------:R-:W-:Y:S05]  /*1de0*/  BRA `(.L_x_4945) ;  /* 0x0000000400dc7947 */ /* 0x000fea0003800000 */
.L_x_4941:
        /* <DEDUP_REMOVED lines=10> */
.L_x_4949:
[----:B------:R-:W-:Y:S02]  /*1e90*/  R2UR UR4, R16 ;  /* 0x00000000100472ca */ /* 0x000fe400000e0000 */
[----:B------:R-:W-:-:S13]  /*1ea0*/  R2UR UR5, R17 ;  /* 0x00000000110572ca */ /* 0x000fda00000e0000 */
[----:B------:R0:W-:Y:S01]  /*1eb0*/  STG.E.U16 desc[UR4][R2.64], RZ ;  /* 0x000000ff02007986 */ /* 0x0001e2000c101504 */
[----:B------:R-:W-:Y:S05]  /*1ec0*/  BRA `(.L_x_4945) ;  /* 0x0000000400a47947 */ /* 0x000fea0003800000 */
.L_x_4948:
        /* <DEDUP_REMOVED lines=10> */
.L_x_4951:
[----:B------:R-:W-:Y:S02]  /*1f70*/  R2UR UR4, R16 ;  /* 0x00000000100472ca */ /* 0x000fe400000e0000 */
[----:B------:R-:W-:-:S13]  /*1f80*/  R2UR UR5, R17 ;  /* 0x00000000110572ca */ /* 0x000fda00000e0000 */
[----:B------:R0:W-:Y:S01]  /*1f90*/  STG.E desc[UR4][R2.64], RZ ;  /* 0x000000ff02007986 */ /* 0x0001e2000c101904 */
[----:B------:R-:W-:Y:S05]  /*1fa0*/  BRA `(.L_x_4945) ;  /* 0x00000004006c7947 */ /* 0x000fea0003800000 */
.L_x_4950:
[----:B------:R-:W-:Y:S02]  /*1fb0*/  R2UR UR4, R16 ;  /* 0x00000000100472ca */ /* 0x000fe400000e0000 */
[----:B------:R-:W-:-:S13]  /*1fc0*/  R2UR UR5, R17 ;  /* 0x00000000110572ca */ /* 0x000fda00000e0000 */
[----:B------:R0:W-:Y:S01]  /*1fd0*/  STG.E.64 desc[UR4][R2.64], RZ ;  /* 0x000000ff02007986 */ /* 0x0001e2000c101b04 */
[----:B------:R-:W-:Y:S05]  /*1fe0*/  BRA `(.L_x_4945) ;  /* 0x00000004005c7947 */ /* 0x000fea0003800000 */
.L_x_4940:
        /* <DEDUP_REMOVED lines=12> */
.L_x_4954:
[----:B------:R-:W-:Y:S02]  /*20b0*/  R2UR UR4, R16 ;  /* 0x00000000100472ca */ /* 0x000fe400000e0000 */
[----:B------:R-:W-:-:S13]  /*20c0*/  R2UR UR5, R17 ;  /* 0x00000000110572ca */ /* 0x000fda00000e0000 */
[----:B------:R0:W-:Y:S01]  /*20d0*/  STG.E.128 desc[UR4][R2.64], RZ ;  /* 0x000000ff02007986 */ /* 0x0001e2000c101d04 */
[----:B------:R-:W-:Y:S05]  /*20e0*/  BRA `(.L_x_4945) ;  /* 0x00000004001c7947 */ /* 0x000fea0003800000 */
.L_x_4953:
        /* <DEDUP_REMOVED lines=10> */
.L_x_4956:
[----:B------:R-:W-:Y:S02]  /*2190*/  R2UR UR4, R16 ;  /* 0x00000000100472ca */ /* 0x000fe400000e0000 */
[----:B------:R-:W-:-:S13]  /*21a0*/  R2UR UR5, R17 ;  /* 0x00000000110572ca */ /* 0x000fda00000e0000 */
[----:B------:R0:W-:Y:S01]  /*21b0*/  STG.E.U8 desc[UR4][R2.64], RZ ;  /* 0x000000ff02007986 */ /* 0x0001e2000c101104 */
[----:B------:R-:W-:Y:S05]  /*21c0*/  BRA `(.L_x_4945) ;  /* 0x0000000000e47947 */ /* 0x000fea0003800000 */
.L_x_4955:
[----:B------:R-:W-:Y:S02]  /*21d0*/  R2UR UR4, R16 ;  /* 0x00000000100472ca */ /* 0x000fe400000e0000 */
[----:B------:R-:W-:-:S13]  /*21e0*/  R2UR UR5, R17 ;  /* 0x00000000110572ca */ /* 0x000fda00000e0000 */
[----:B------:R0:W-:Y:S01]  /*21f0*/  STG.E.U16 desc[UR4][R2.64], RZ ;  /* 0x000000ff02007986 */ /* 0x0001e2000c101504 */
[----:B------:R-:W-:Y:S05]  /*2200*/  BRA `(.L_x_4945) ;  /* 0x0000000000d47947 */ /* 0x000fea0003800000 */
.L_x_4952:
        /* <DEDUP_REMOVED lines=12> */
.L_x_4959:
[----:B------:R-:W-:Y:S02]  /*22d0*/  R2UR UR4, R16 ;  /* 0x00000000100472ca */ /* 0x000fe400000e0000 */
[----:B------:R-:W-:-:S13]  /*22e0*/  R2UR UR5, R17 ;  /* 0x00000000110572ca */ /* 0x000fda00000e0000 */
[----:B------:R1:W-:Y:S01]  /*22f0*/  STG.E.U8 desc[UR4][R2.64], RZ ;  /* 0x000000ff02007986 */ /* 0x0003e2000c101104 */
[----:B------:R-:W-:Y:S05]  /*2300*/  BRA `(.L_x_4945) ;  /* 0x0000000000947947 */ /* 0x000fea0003800000 */
.L_x_4958:
[----:B------:R-:W-:Y:S02]  /*2310*/  R2UR UR4, R16 ;  /* 0x00000000100472ca */ /* 0x000fe400000e0000 */
[----:B------:R-:W-:-:S13]  /*2320*/  R2UR UR5, R17 ;  /* 0x00000000110572ca */ /* 0x000fda00000e0000 */
[----:B------:R2:W-:Y:S01]  /*2330*/  STG.E.U8 desc[UR4][R2.64], RZ ;  /* 0x000000ff02007986 */ /* 0x0005e2000c101104 */
[----:B------:R-:W-:Y:S05]  /*2340*/  BRA `(.L_x_4945) ;  /* 0x0000000000847947 */ /* 0x000fea0003800000 */
.L_x_4957:
        /* <DEDUP_REMOVED lines=9> */
.L_x_4944:
[----:B----4-:R-:W-:Y:S01]  /*23e0*/  MOV R2, 0x0 ;  /* 0x0000000000027802 */ /* 0x010fe20000000f00 */
        /* <DEDUP_REMOVED lines=15> */
.L_x_4962:
[----:B------:R-:W-:Y:S05]  /*24e0*/  BRA `(.L_x_4945) ;  /* 0x00000000001c7947 */ /* 0x000fea0003800000 */
.L_x_4961:
[----:B------:R-:W-:Y:S02]  /*24f0*/  R2UR UR4, R16 ;  /* 0x00000000100472ca */ /* 0x000fe400000e0000 */
[----:B------:R-:W-:-:S13]  /*2500*/  R2UR UR5, R17 ;  /* 0x00000000110572ca */ /* 0x000fda00000e0000 */
[----:B------:R5:W-:Y:S01]  /*2510*/  STG.E.64 desc[UR4][R2.64], RZ ;  /* 0x000000ff02007986 */ /* 0x000be2000c101b04 */
[----:B------:R-:W-:Y:S05]  /*2520*/  BRA `(.L_x_4945) ;  /* 0x00000000000c7947 */ /* 0x000fea0003800000 */
.L_x_4960:
[----:B------:R-:W-:Y:S02]  /*2530*/  R2UR UR4, R16 ;  /* 0x00000000100472ca */ /* 0x000fe400000e0000 */
[----:B------:R-:W-:-:S13]  /*2540*/  R2UR UR5, R17 ;  /* 0x00000000110572ca */ /* 0x000fda00000e0000 */
[----:B------:R3:W-:Y:S02]  /*2550*/  STG.E desc[UR4][R2.64], RZ ;  /* 0x000000ff02007986 */ /* 0x0007e4000c101904 */
.L_x_4945:
[----:B------:R-:W-:-:S07]  /*2560*/  VIADD R18, R18, 0x80 ;  /* 0x0000008012127836 */ /* 0x000fce0000000000 */
.L_x_4916:
[----:B------:R-:W-:Y:S05]  /*2570*/  BSYNC.RECONVERGENT B6 ;  /* 0x0000000000067941 */ /* 0x000fea0003800200 */
.L_x_4915:
[----:B------:R-:W-:-:S13]  /*2580*/  ISETP.GE.AND P0, PT, R18, R23, PT ;  /* 0x000000171200720c */ /* 0x000fda0003f06270 */
[----:B------:R-:W-:Y:S05]  /*2590*/  @P0 EXIT ;  /* 0x000000000000094d */ /* 0x000fea0003800000 */
[----:B012345:R-:W0:Y:S01]  /*25a0*/  LDC.64 R2, c[0x0][0x388] ;  /* 0x0000e200ff027b82 */ /* 0x03fe220000000a00 */
        /* <DEDUP_REMOVED lines=18> */
[----:B------:R-:W-:Y:S01]  /*26d0*/  STG.E.U8 desc[UR4][R2.64], RZ ;  /* 0x000000ff02007986 */ /* 0x000fe2000c101104 */
[----:B------:R-:W-:Y:S05]  /*26e0*/  EXIT ;  /* 0x000000000000794d */ /* 0x000fea0003800000 */
.L_x_4966:
[----:B------:R-:W-:Y:S02]  /*26f0*/  R2UR UR4, R16 ;  /* 0x00000000100472ca */ /* 0x000fe400000e0000 */
[----:B------:R-:W-:-:S13]  /*2700*/  R2UR UR5, R17 ;  /* 0x00000000110572ca */ /* 0x000fda00000e0000 */
[----:B------:R-:W-:Y:S01]  /*2710*/  STG.E.U8 desc[UR4][R2.64], RZ ;  /* 0x000000ff02007986 */ /* 0x000fe2000c101104 */
[----:B------:R-:W-:Y:S05]  /*2720*/  EXIT ;  /* 0x000000000000794d */ /* 0x000fea0003800000 */
.L_x_4965:
        /* <DEDUP_REMOVED lines=8> */
[----:B------:R-:W-:Y:S01]  /*27b0*/  STG.E.64 desc[UR4][R2.64], RZ ;  /* 0x000000ff02007986 */ /* 0x000fe2000c101b04 */
[----:B------:R-:W-:Y:S05]  /*27c0*/  EXIT ;  /* 0x000000000000794d */ /* 0x000fea0003800000 */
.L_x_4969:
[----:B------:R-:W-:Y:S02]  /*27d0*/  R2UR UR4, R16 ;  /* 0x00000000100472ca */ /* 0x000fe400000e0000 */
[----:B------:R-:W-:-:S13]  /*27e0*/  R2UR UR5, R17 ;  /* 0x00000000110572ca */ /* 0x000fda00000e0000 */
[----:B------:R-:W-:Y:S01]  /*27f0*/  STG.E desc[UR4][R2.64], RZ ;  /* 0x000000ff02007986 */ /* 0x000fe2000c101904 */
[----:B------:R-:W-:Y:S05]  /*2800*/  EXIT ;  /* 0x000000000000794d */ /* 0x000fea0003800000 */
.L_x_4968:
[----:B------:R-:W-:Y:S02]  /*2810*/  R2UR UR4, R16 ;  /* 0x00000000100472ca */ /* 0x000fe400000e0000 */
[----:B------:R-:W-:-:S13]  /*2820*/  R2UR UR5, R17 ;  /* 0x00000000110572ca */ /* 0x000fda00000e0000 */
[----:B------:R-:W-:Y:S01]  /*2830*/  STG.E.U16 desc[UR4][R2.64], RZ ;  /* 0x000000ff02007986 */ /* 0x000fe2000c101504 */
[----:B------:R-:W-:Y:S05]  /*2840*/  EXIT ;  /* 0x000000000000794d */ /* 0x000fea0003800000 */
.L_x_4964:
        /* <DEDUP_REMOVED lines=8> */
[----:B------:R-:W-:Y:S01]  /*28d0*/  STG.E desc[UR4][R2.64], RZ ;  /* 0x000000ff02007986 */ /* 0x000fe2000c101904 */
[----:B------:R-:W-:Y:S05]  /*28e0*/  EXIT ;  /* 0x000000000000794d */ /* 0x000fea0003800000 */
.L_x_4971:
[----:B------:R-:W-:Y:S02]  /*28f0*/  R2UR UR4, R16 ;  /* 0x00000000100472ca */ /* 0x000fe400000e0000 */
[----:B------:R-:W-:-:S13]  /*2900*/  R2UR UR5, R17 ;  /* 0x00000000110572ca */ /* 0x000fda00000e0000 */
[----:B------:R-:W-:Y:S01]  /*2910*/  STG.E.U16 desc[UR4][R2.64], RZ ;  /* 0x000000ff02007986 */ /* 0x000fe2000c101504 */
[----:B------:R-:W-:Y:S05]  /*2920*/  EXIT ;  /* 0x000000000000794d */ /* 0x000fea0003800000 */
.L_x_4970:
        /* <DEDUP_REMOVED lines=10> */
.L_x_4973:
[----:B------:R-:W-:Y:S02]  /*29d0*/  R2UR UR4, R16 ;  /* 0x00000000100472ca */ /* 0x000fe400000e0000 */
[----:B------:R-:W-:-:S13]  /*29e0*/  R2UR UR5, R17 ;  /* 0x00000000110572ca */ /* 0x000fda00000e0000 */
[----:B------:R-:W-:Y:S01]  /*29f0*/  STG.E desc[UR4][R2.64], RZ ;  /* 0x000000ff02007986 */ /* 0x000fe2000c101904 */
[----:B------:R-:W-:Y:S05]  /*2a00*/  EXIT ;  /* 0x000000000000794d */ /* 0x000fea0003800000 */
.L_x_4972:
[----:B------:R-:W-:Y:S02]  /*2a10*/  R2UR UR4, R16 ;  /* 0x00000000100472ca */ /* 0x000fe400000e0000 */
[----:B------:R-:W-:-:S13]  /*2a20*/  R2UR UR5, R17 ;  /* 0x00000000110572ca */ /* 0x000fda00000e0000 */
[----:B------:R-:W-:Y:S01]  /*2a30*/  STG.E.64 desc[UR4][R2.64], RZ ;  /* 0x000000ff02007986 */ /* 0x000fe2000c101b04 */
[----:B------:R-:W-:Y:S05]  /*2a40*/  EXIT ;  /* 0x000000000000794d */ /* 0x000fea0003800000 */
.L_x_4963:
        /* <DEDUP_REMOVED lines=10> */
[----:B------:R-:W-:Y:S01]  /*2af0*/  STG.E.U8 desc[UR4][R2.64], RZ ;  /* 0x000000ff02007986 */ /* 0x000fe2000c101104 */
[----:B------:R-:W-:Y:S05]  /*2b00*/  EXIT ;  /* 0x000000000000794d */ /* 0x000fea0003800000 */
.L_x_4976:
[----:B------:R-:W-:Y:S02]  /*2b10*/  R2UR UR4, R16 ;  /* 0x00000000100472ca */ /* 0x000fe400000e0000 */
[----:B------:R-:W-:-:S13]  /*2b20*/  R2UR UR5, R17 ;  /* 0x00000000110572ca */ /* 0x000fda00000e0000 */
[----:B------:R-:W-:Y:S01]  /*2b30*/  STG.E.128 desc[UR4][R2.64], RZ ;  /* 0x000000ff02007986 */ /* 0x000fe2000c101d04 */
[----:B------:R-:W-:Y:S05]  /*2b40*/  EXIT ;  /* 0x000000000000794d */ /* 0x000fea0003800000 */
.L_x_4975:
        /* <DEDUP_REMOVED lines=10> */
.L_x_4978:
[----:B------:R-:W-:Y:S02]  /*2bf0*/  R2UR UR4, R16 ;  /* 0x00000000100472ca */ /* 0x000fe400000e0000 */
[----:B------:R-:W-:-:S13]  /*2c00*/  R2UR UR5, R17 ;  /* 0x00000000110572ca */ /* 0x000fda00000e0000 */
[----:B------:R-:W-:Y:S01]  /*2c10*/  STG.E.U8 desc[UR4][R2.64], RZ ;  /* 0x000000ff02007986 */ /* 0x000fe2000c101104 */
[----:B------:R-:W-:Y:S05]  /*2c20*/  EXIT ;  /* 0x000000000000794d */ /* 0x000fea0003800000 */
.L_x_4977:
[----:B------:R-:W-:Y:S02]  /*2c30*/  R2UR UR4, R16 ;  /* 0x00000000100472ca */ /* 0x000fe400000e0000 */
[----:B------:R-:W-:-:S13]  /*2c40*/  R2UR UR5, R17 ;  /* 0x00000000110572ca */ /* 0x000fda00000e0000 */
[----:B------:R-:W-:Y:S01]  /*2c50*/  STG.E.U16 desc[UR4][R2.64], RZ ;  /* 0x000000ff02007986 */ /* 0x000fe2000c101504 */
[----:B------:R-:W-:Y:S05]  /*2c60*/  EXIT ;  /* 0x000000000000794d */ /* 0x000fea0003800000 */
.L_x_4974:
        /* <DEDUP_REMOVED lines=10> */
[----:B------:R-:W-:Y:S01]  /*2d10*/  STG.E.U16 desc[UR4][R2.64], RZ ;  /* 0x000000ff02007986 */ /* 0x000fe2000c101504 */
[----:B------:R-:W-:Y:S05]  /*2d20*/  EXIT ;  /* 0x000000000000794d */ /* 0x000fea0003800000 */
.L_x_4981:
[----:B------:R-:W-:Y:S02]  /*2d30*/  R2UR UR4, R16 ;  /* 0x00000000100472ca */ /* 0x000fe400000e0000 */
[----:B------:R-:W-:-:S13]  /*2d40*/  R2UR UR5, R17 ;  /* 0x00000000110572ca */ /* 0x000fda00000e0000 */
[----:B------:R-:W-:Y:S01]  /*2d50*/  STG.E.U8 desc[UR4][R2.64], RZ ;  /* 0x000000ff02007986 */ /* 0x000fe2000c101104 */
[----:B------:R-:W-:Y:S05]  /*2d60*/  EXIT ;  /* 0x000000000000794d */ /* 0x000fea0003800000 */
.L_x_4980:
[----:B------:R-:W-:Y:S02]  /*2d70*/  R2UR UR4, R16 ;  /* 0x00000000100472ca */ /* 0x000fe400000e0000 */
[----:B------:R-:W-:-:S13]  /*2d80*/  R2UR UR5, R17 ;  /* 0x00000000110572ca */ /* 0x000fda00000e0000 */
[----:B------:R-:W-:Y:S01]  /*2d90*/  STG.E.U8 desc[UR4][R2.64], RZ ;  /* 0x000000ff02007986 */ /* 0x000fe2000c101104 */
[----:B------:R-:W-:Y:S05]  /*2da0*/  EXIT ;  /* 0x000000000000794d */ /* 0x000fea0003800000 */
.L_x_4979:
        /* <DEDUP_REMOVED lines=8> */
[----:B------:R-:W-:Y:S05]  /*2e30*/  @!P0 EXIT ;  /* 0x000000000000894d */ /* 0x000fea0003800000 */
.L_x_4967:
[----:B------:R-:W-:Y:S01]  /*2e40*/  MOV R0, 0x0 ;  /* 0x0000000000007802 */ /* 0x000fe20000000f00 */
[----:B------:R-:W1:Y:S01]  /*2e50*/  LDCU.64 UR4, c[0x4][0x198] ;  /* 0x01003300ff0477ac */ /* 0x000e620008000a00 */
[----:B------:R-:W-:Y:S02]  /*2e60*/  IMAD.MOV.U32 R8, RZ, RZ, 0x65 ;  /* 0x00000065ff087424 */ /* 0x000fe400078e00ff */
[----:B0-----:R0:W2:Y:S01]  /*2e70*/  LDC.64 R2, c[0x4][R0] ;  /* 0x0100000000027b82 */ /* 0x0010a20000000a00 */
[----:B------:R-:W3:Y:S01]  /*2e80*/  LDCU.64 UR6, c[0x4][0x1a0] ;  /* 0x01003400ff0677ac */ /* 0x000ee20008000a00 */
[----:B------:R-:W-:Y:S02]  /*2e90*/  IMAD.MOV.U32 R12, RZ, RZ, 0x1 ;  /* 0x00000001ff0c7424 */ /* 0x000fe400078e00ff */
[----:B------:R-:W-:Y:S01]  /*2ea0*/  IMAD.MOV.U32 R13, RZ, RZ, RZ ;  /* 0x000000ffff0d7224 */ /* 0x000fe200078e00ff */
[----:B------:R-:W4:Y:S01]  /*2eb0*/  LDCU.64 UR8, c[0x4][0x10] ;  /* 0x01000200ff0877ac */ /* 0x000f220008000a00 */
[----:B-1----:R-:W-:-:S02]  /*2ec0*/  IMAD.U32 R4, RZ, RZ, UR4 ;  /* 0x00000004ff047e24 */ /* 0x002fc4000f8e00ff */
[----:B------:R-:W-:Y:S02]  /*2ed0*/  IMAD.U32 R5, RZ, RZ, UR5 ;  /* 0x00000005ff057e24 */ /* 0x000fe4000f8e00ff */
[----:B---3--:R-:W-:Y:S02]  /*2ee0*/  IMAD.U32 R6, RZ, RZ, UR6 ;  /* 0x00000006ff067e24 */ /* 0x008fe4000f8e00ff */
[----:B------:R-:W-:Y:S02]  /*2ef0*/  IMAD.U32 R7, RZ, RZ, UR7 ;  /* 0x00000007ff077e24 */ /* 0x000fe4000f8e00ff */
[----:B----4-:R-:W-:Y:S02]  /*2f00*/  IMAD.U32 R10, RZ, RZ, UR8 ;  /* 0x00000008ff0a7e24 */ /* 0x010fe4000f8e00ff */
[----:B0-----:R-:W-:-:S07]  /*2f10*/  IMAD.U32 R11, RZ, RZ, UR9 ;  /* 0x00000009ff0b7e24 */ /* 0x001fce000f8e00ff */
[----:B------:R-:W-:-:S07]  /*2f20*/  LEPC R20, `(.L_x_4984) ;  /* 0x000000001014794e */ /* 0x000fce0000000000 */
[----:B--2---:R-:W-:Y:S05]  /*2f30*/  CALL.ABS.NOINC R2 ;  /* 0x0000000002007343 */ /* 0x004fea0003c00000 */
.L_x_4984:
[----:B------:R-:W-:Y:S05]  /*2f40*/  EXIT ;  /* 0x000000000000794d */ /* 0x000fea0003800000 */
.L_x_4983:
[----:B------:R-:W-:Y:S02]  /*2f50*/  R2UR UR4, R16 ;  /* 0x00000000100472ca */ /* 0x000fe400000e0000 */
[----:B------:R-:W-:-:S13]  /*2f60*/  R2UR UR5, R17 ;  /* 0x00000000110572ca */ /* 0x000fda00000e0000 */
[----:B------:R-:W-:Y:S01]  /*2f70*/  STG.E.64 desc[UR4][R2.64], RZ ;  /* 0x000000ff02007986 */ /* 0x000fe2000c101b04 */
[----:B------:R-:W-:Y:S05]  /*2f80*/  EXIT ;  /* 0x000000000000794d */ /* 0x000fea0003800000 */
.L_x_4982:
[----:B------:R-:W-:Y:S02]  /*2f90*/  R2UR UR4, R16 ;  /* 0x00000000100472ca */ /* 0x000fe400000e0000 */
[----:B------:R-:W-:-:S13]  /*2fa0*/  R2UR UR5, R17 ;  /* 0x00000000110572ca */ /* 0x000fda00000e0000 */
[----:B------:R-:W-:Y:S01]  /*2fb0*/  STG.E desc[UR4][R2.64], RZ ;  /* 0x000000ff02007986 */ /* 0x000fe2000c101904 */
[----:B------:R-:W-:Y:S05]  /*2fc0*/  EXIT ;  /* 0x000000000000794d */ /* 0x000fea0003800000 */
.L_x_4985:
        /* <DEDUP_REMOVED lines=11> */
.L_x_23273:


//--------------------- .text._ZN2at6native18elementwise_kernelILi128ELi4EZNS0_22gpu_kernel_impl_nocastIZZZNS0_19signbit_kernel_cudaERNS_18TensorIteratorBaseEENKUlvE_clEvENKUlvE_clEvEUlhE_EEvS4_RKT_EUliE_EEviT1_ --------------------------
	.section	.text._ZN2at6native18elementwise_kernelILi128ELi4EZNS0_22gpu_kernel_impl_nocastIZZZNS0_19signbit_kernel_cudaERNS_18TensorIteratorBaseEENKUlvE_clEvENKUlvE_clEvEUlhE_EEvS4_RKT_EUliE_EEviT1_,"ax",@progbits
	.align	128
        .global         _ZN2at6native18elementwise_kernelILi128ELi4EZNS0_22gpu_kernel_impl_nocastIZZZNS0_19signbit_kernel_cudaERNS_18TensorIteratorBaseEENKUlvE_clEvENKUlvE_clEvEUlhE_EEvS4_RKT_EUliE_EEviT1_
        .type           _ZN2at6native18elementwise_kernelILi128ELi4EZNS0_22gpu_kernel_impl_nocastIZZZNS0_19signbit_kernel_cudaERNS_18TensorIteratorBaseEENKUlvE_clEvENKUlvE_clEvEUlhE_EEvS4_RKT_EUliE_EEviT1_,@function
        .size           _ZN2at6native18elementwise_kernelILi128ELi4EZNS0_22gpu_kernel_impl_nocastIZZZNS0_19signbit_kernel_cudaERNS_18TensorIteratorBaseEENKUlvE_clEvENKUlvE_clEvEUlhE_EEvS4_RKT_EUliE_EEviT1_,(.L_x_23274 - _ZN2at6native18elementwise_kernelILi128ELi4EZNS0_22gpu_kernel_impl_nocastIZZZNS0_19signbit_kernel_cudaERNS_18TensorIteratorBaseEENKUlvE_clEvENKUlvE_clEvEUlhE_EEvS4_RKT_EUliE_EEviT1_)
        .other          _ZN2at6native18elementwise_kernelILi128ELi4EZNS0_22gpu_kernel_impl_nocastIZZZNS0_19signbit_kernel_cudaERNS_18TensorIteratorBaseEENKUlvE_clEvENKUlvE_clEvEUlhE_EEvS4_RKT_EUliE_EEviT1_,@"STO_CUDA_ENTRY STV_DEFAULT"
_ZN2at6native18elementwise_kernelILi128ELi4EZNS0_22gpu_kernel_impl_nocastIZZZNS0_19signbit_kernel_cudaERNS_18TensorIteratorBaseEENKUlvE_clEvENKUlvE_clEvEUlhE_EEvS4_RKT_EUliE_EEviT1_:
.text._ZN2at6native18elementwise_kernelILi128ELi4EZNS0_22gpu_kernel_impl_nocastIZZZNS0_19signbit_kernel_cudaERNS_18TensorIteratorBaseEENKUlvE_clEvENKUlvE_clEvEUlhE_EEvS4_RKT_EUliE_EEviT1_:
[----:B------:R-:W-:Y:S01]  /*0000*/  LDC R1, c[0x0][0x37c] ;  /* 0x0000df00ff017b82 */ /* 0x000fe20000000800 */
[----:B------:R-:W0:Y:S07]  /*0010*/  S2R R3, SR_TID.X ;  /* 0x0000000000037919 */ /* 0x000e2e0000002100 */
[----:B------:R-:W1:Y:S01]  /*0020*/  S2UR UR4, SR_CTAID.X ;  /* 0x00000000000479c3 */ /* 0x000e620000002500 */
[----:B------:R-:W2:Y:S01]  /*0030*/  LDCU UR5, c[0x0][0x388] ;  /* 0x00007100ff0577ac */ /* 0x000ea20008000800 */
[----:B------:R-:W3:Y:S01]  /*0040*/  LDCU.64 UR6, c[0x0][0x358] ;  /* 0x00006b00ff0677ac */ /* 0x000ee20008000a00 */
[----:B--2---:R-:W-:-:S02]  /*0050*/  UISETP.NE.AND UP0, UPT, UR5, URZ, UPT ;  /* 0x000000ff0500728c */ /* 0x004fc4000bf05270 */
[----:B-1----:R-:W-:-:S06]  /*0060*/  USHF.L.U32 UR4, UR4, 0x9, URZ ;  /* 0x0000000904047899 */ /* 0x002fcc00080006ff */
[----:B0-----:R-:W-:Y:S01]  /*0070*/  LOP3.LUT R3, R3, UR4, RZ, 0xfc, !PT ;  /* 0x0000000403037c12 */ /* 0x001fe2000f8efcff */
[----:B---3--:R-:W-:Y:S06]  /*0080*/  BRA.U UP0, `(.L_x_4986) ;  /* 0x0000000100187547 */ /* 0x008fec000b800000 */
[----:B------:R-:W0:Y:S02]  /*0090*/  LDCU UR4, c[0x0][0x380] ;  /* 0x00007000ff0477ac */ /* 0x000e240008000800 */
[----:B0-----:R-:W-:-:S13]  /*00a0*/  ISETP.GE.AND P0, PT, R3, UR4, PT ;  /* 0x0000000403007c0c */ /* 0x001fda000bf06270 */
[----:B------:R-:W-:Y:S05]  /*00b0*/  @P0 EXIT ;  /* 0x000000000000094d */ /* 0x000fea0003800000 */
[----:B------:R-:W0:Y:S02]  /*00c0*/  LDC.64 R2, c[0x0][0x580] ;  /* 0x00016000ff027b82 */ /* 0x000e240000000a00 */
[----:B0-----:R-:W-:Y:S01]  /*00d0*/  STG.E.U8 desc[UR6][R2.64], RZ ;  /* 0x000000ff02007986 */ /* 0x001fe2000c101106 */
[----:B------:R-:W-:Y:S05]  /*00e0*/  EXIT ;  /* 0x000000000000794d */ /* 0x000fea0003800000 */
.L_x_4986:
[----:B------:R-:W0:Y:S01]  /*00f0*/  LDCU UR8, c[0x0][0x380] ;  /* 0x00007000ff0877ac */ /* 0x000e220008000800 */
[----:B------:R-:W-:Y:S04]  /*0100*/  BSSY.RECONVERGENT B0, `(.L_x_4987) ;  /* 0x0000351000007945 */ /* 0x000fe80003800200 */
[----:B------:R-:W-:Y:S01]  /*0110*/  BSSY.RELIABLE B1, `(.L_x_4988) ;  /* 0x0000239000017945 */ /* 0x000fe20003800100 */
[----:B------:R-:W-:-:S04]  /*0120*/  UIADD3 UR4, UPT, UPT, UR5, -0x1, URZ ;  /* 0xffffffff05047890 */ /* 0x000fc8000fffe0ff */
[----:B------:R-:W-:-:S04]  /*0130*/  UISETP.LT.U32.AND UP0, UPT, UR4, 0x18, UPT ;  /* 0x000000180400788c */ /* 0x000fc8000bf01070 */
[----:B------:R-:W-:-:S04]  /*0140*/  USEL UR5, UR4, 0x18, UP0 ;  /* 0x0000001804057887 */ /* 0x000fc80008000000 */
[----:B------:R-:W-:Y:S01]  /*0150*/  UIADD3 UR5, UPT, UPT, UR5, 0x1, URZ ;  /* 0x0000000105057890 */ /* 0x000fe2000fffe0ff */
[----:B0-----:R-:W-:-:S13]  /*0160*/  ISETP.GE.AND P0, PT, R3, UR8, PT ;  /* 0x0000000803007c0c */ /* 0x001fda000bf06270 */
[----:B------:R-:W-:Y:S05]  /*0170*/  @P0 BRA `(.L_x_4989) ;  /* 0x0000002000bc0947 */ /* 0x000fea0003800000 */
[----:B------:R-:W0:Y:S01]  /*0180*/  LDCU.64 UR10, c[0x0][0x390] ;  /* 0x00007200ff0a77ac */ /* 0x000e220008000a00 */
[----:B------:R-:W-:Y:S01]  /*0190*/  HFMA2 R2, -RZ, RZ, 0, 0 ;  /* 0x00000000ff027431 */ /* 0x000fe200000001ff */
[----:B------:R-:W1:Y:S01]  /*01a0*/  LDCU UR9, c[0x0][0x38c] ;  /* 0x00007180ff0977ac */ /* 0x000e620008000800 */
[----:B------:R-:W2:Y:S01]  /*01b0*/  LDCU UR12, c[0x0][0x4b8] ;  /* 0x00009700ff0c77ac */ /* 0x000ea20008000800 */
[----:B------:R-:W-:Y:S02]  /*01c0*/  UISETP.NE.AND UP0, UPT, UR4, URZ, UPT ;  /* 0x000000ff0400728c */ /* 0x000fe4000bf05270 */
[----:B0-----:R-:W-:-:S05]  /*01d0*/  IMAD.HI.U32 R4, R3, UR10, R2 ;  /* 0x0000000a03047c27 */ /* 0x001fca000f8e0002 */
[----:B------:R-:W-:-:S04]  /*01e0*/  SHF.R.U32.HI R5, RZ, UR11, R4 ;  /* 0x0000000bff057c19 */ /* 0x000fc80008011604 */
[----:B------:R-:W-:-:S05]  /*01f0*/  IADD3 R0, PT, PT, -R5, RZ, RZ ;  /* 0x000000ff05007210 */ /* 0x000fca0007ffe1ff */
[----:B-1----:R-:W-:-:S04]  /*0200*/  IMAD R0, R0, UR9, R3 ;  /* 0x0000000900007c24 */ /* 0x002fc8000f8e0203 */
[----:B--2---:R-:W-:Y:S01]  /*0210*/  IMAD R0, R0, UR12, RZ ;  /* 0x0000000c00007c24 */ /* 0x004fe2000f8e02ff */
[----:B------:R-:W-:Y:S06]  /*0220*/  BRA.U !UP0, `(.L_x_4990) ;  /* 0x0000001108187547 */ /* 0x000fec000b800000 */
[----:B------:R-:W0:Y:S01]  /*0230*/  LDCU.64 UR10, c[0x0][0x398] ;  /* 0x00007300ff0a77ac */ /* 0x000e220008000a00 */
[----:B------:R-:W-:Y:S01]  /*0240*/  MOV R4, RZ ;  /* 0x000000ff00047202 */ /* 0x000fe20000000f00 */
[----:B------:R-:W1:Y:S01]  /*0250*/  LDCU UR9, c[0x0][0x3a0] ;  /* 0x00007400ff0977ac */ /* 0x000e620008000800 */
[----:B------:R-:W2:Y:S01]  /*0260*/  LDCU UR12, c[0x0][0x4c0] ;  /* 0x00009800ff0c77ac */ /* 0x000ea20008000800 */
[----:B------:R-:W-:Y:S02]  /*0270*/  UISETP.NE.AND UP0, UPT, UR5, 0x2, UPT ;  /* 0x000000020500788c */ /* 0x000fe4000bf05270 */
[----:B0-----:R-:W-:-:S05]  /*0280*/  IMAD.HI.U32 R6, R5, UR11, R4 ;  /* 0x0000000b05067c27 */ /* 0x001fca000f8e0004 */
[----:B-1----:R-:W-:-:S04]  /*0290*/  SHF.R.U32.HI R7, RZ, UR9, R6 ;  /* 0x00000009ff077c19 */ /* 0x002fc80008011606 */
[----:B------:R-:W-:-:S05]  /*02a0*/  IADD3 R4, PT, PT, -R7, RZ, RZ ;  /* 0x000000ff07047210 */ /* 0x000fca0007ffe1ff */
        /* <DEDUP_REMOVED lines=9> */
[----:B------:R-:W-:-:S04]  /*0340*/  SHF.R.U32.HI R5, RZ, UR11, R4 ;  /* 0x0000000bff057c19 */ /* 0x000fc80008011604 */
[----:B------:R-:W-:-:S05]  /*0350*/  IADD3 R6, PT, PT, -R5, RZ, RZ ;  /* 0x000000ff05067210 */ /* 0x000fca0007ffe1ff */
        /* <DEDUP_REMOVED lines=237> */
[----:B------:R-:W2:Y:S03]  /*1230*/  LDCU UR12, c[0x0][0x578] ;  /* 0x0000af00ff0c77ac */ /* 0x000ea60008000800 */
[----:B0-----:R-:W-:-:S05]  /*1240*/  IMAD.HI.U32 R2, R7, UR10, R6 ;  /* 0x0000000a07027c27 */ /* 0x001fca000f8e0006 */
[----:B------:R-:W-:-:S04]  /*1250*/  SHF.R.U32.HI R2, RZ, UR11, R2 ;  /* 0x0000000bff027c19 */ /* 0x000fc80008011602 */
[----:B------:R-:W-:-:S05]  /*1260*/  IADD3 R5, PT, PT, -R2, RZ, RZ ;  /* 0x000000ff02057210 */ /* 0x000fca0007ffe1ff */
[----:B-1----:R-:W-:-:S04]  /*1270*/  IMAD R7, R5, UR9, R7 ;  /* 0x0000000905077c24 */ /* 0x002fc8000f8e0207 */
[----:B--2---:R-:W-:-:S07]  /*1280*/  IMAD R0, R7, UR12, R0 ;  /* 0x0000000c07007c24 */ /* 0x004fce000f8e0200 */
.L_x_4990:
[----:B------:R-:W0:Y:S01]  /*1290*/  LDCU.64 UR10, c[0x0][0x580] ;  /* 0x0000b000ff0a77ac */ /* 0x000e220008000a00 */
[----:B------:R-:W-:Y:S02]  /*12a0*/  IADD3 R3, PT, PT, R3, 0x80, RZ ;  /* 0x0000008003037810 */ /* 0x000fe40007ffe0ff */
[----:B0-----:R-:W-:-:S04]  /*12b0*/  IADD3 R4, P0, PT, R0, UR10, RZ ;  /* 0x0000000a00047c10 */ /* 0x001fc8000ff1e0ff */
[----:B------:R-:W-:Y:S02]  /*12c0*/  IADD3.X R5, PT, PT, RZ, UR11, RZ, P0, !PT ;  /* 0x0000000bff057c10 */ /* 0x000fe400087fe4ff */
[----:B------:R-:W-:-:S03]  /*12d0*/  ISETP.GE.AND P0, PT, R3, UR8, PT ;  /* 0x0000000803007c0c */ /* 0x000fc6000bf06270 */
[----:B------:R0:W-:Y:S10]  /*12e0*/  STG.E.U8 desc[UR6][R4.64], RZ ;  /* 0x000000ff04007986 */ /* 0x0001f4000c101106 */
[----:B------:R-:W-:Y:S05]  /*12f0*/  @P0 BREAK.RELIABLE B1 ;  /* 0x0000000000010942 */ /* 0x000fea0003800100 */
[----:B0-----:R-:W-:Y:S05]  /*1300*/  @P0 BRA `(.L_x_4991) ;  /* 0x0000002000c00947 */ /* 0x001fea0003800000 */
        /* <DEDUP_REMOVED lines=273> */
.L_x_4992:
[----:B------:R-:W0:Y:S01]  /*2420*/  LDCU.64 UR10, c[0x0][0x580] ;  /* 0x0000b000ff0a77ac */ /* 0x000e220008000a00 */
[----:B------:R-:W-:Y:S02]  /*2430*/  IADD3 R3, PT, PT, R3, 0x80, RZ ;  /* 0x0000008003037810 */ /* 0x000fe40007ffe0ff */
[----:B0-----:R-:W-:-:S04]  /*2440*/  IADD3 R4, P0, PT, R0, UR10, RZ ;  /* 0x0000000a00047c10 */ /* 0x001fc8000ff1e0ff */
[----:B------:R-:W-:-:S05]  /*2450*/  IADD3.X R5, PT, PT, RZ, UR11, RZ, P0, !PT ;  /* 0x0000000bff057c10 */ /* 0x000fca00087fe4ff */
[----:B------:R0:W-:Y:S04]  /*2460*/  STG.E.U8 desc[UR6][R4.64], RZ ;  /* 0x000000ff04007986 */ /* 0x0001e8000c101106 */
.L_x_4989:
[----:B------:R-:W-:-:S13]  /*2470*/  ISETP.GE.AND P0, PT, R3, UR8, PT ;  /* 0x0000000803007c0c */ /* 0x000fda000bf06270 */
[----:B------:R-:W-:Y:S05]  /*2480*/  @P0 BREAK.RELIABLE B1 ;  /* 0x0000000000010942 */ /* 0x000fea0003800100 */
[----:B------:R-:W-:Y:S05]  /*2490*/  @P0 BRA `(.L_x_4991) ;  /* 0x00000010005c0947 */ /* 0x000fea0003800000 */
[----:B------:R-:W-:Y:S05]  /*24a0*/  BSYNC.RELIABLE B1 ;  /* 0x0000000000017941 */ /* 0x000fea0003800100 */
.L_x_4988:
        /* <DEDUP_REMOVED lines=273> */
.L_x_4993:
[----:B------:R-:W0:Y:S01]  /*35c0*/  LDCU.64 UR10, c[0x0][0x580] ;  /* 0x0000b000ff0a77ac */ /* 0x000e220008000a00 */
[----:B------:R-:W-:Y:S02]  /*35d0*/  IADD3 R3, PT, PT, R3, 0x80, RZ ;  /* 0x0000008003037810 */ /* 0x000fe40007ffe0ff */
[----:B0-----:R-:W-:-:S04]  /*35e0*/  IADD3 R4, P0, PT, R0, UR10, RZ ;  /* 0x0000000a00047c10 */ /* 0x001fc8000ff1e0ff */
[----:B------:R-:W-:-:S05]  /*35f0*/  IADD3.X R5, PT, PT, RZ, UR11, RZ, P0, !PT ;  /* 0x0000000bff057c10 */ /* 0x000fca00087fe4ff */
[----:B------:R1:W-:Y:S04]  /*3600*/  STG.E.U8 desc[UR6][R4.64], RZ ;  /* 0x000000ff04007986 */ /* 0x0003e8000c101106 */
.L_x_4991:
[----:B------:R-:W-:Y:S05]  /*3610*/  BSYNC.RECONVERGENT B0 ;  /* 0x0000000000007941 */ /* 0x000fea0003800200 */
.L_x_4987:
[----:B------:R-:W-:Y:S05]  /*3620*/  WARPSYNC.ALL ;  /* 0x0000000000007948 */ /* 0x000fea0003800000 */
[----:B------:R-:W-:-:S13]  /*3630*/  ISETP.GE.AND P0, PT, R3, UR8, PT ;  /* 0x0000000803007c0c */ /* 0x000fda000bf06270 */
[----:B------:R-:W-:Y:S05]  /*3640*/  @P0 EXIT ;  /* 0x000000000000094d */ /* 0x000fea0003800000 */
[----:B------:R-:W0:Y:S01]  /*3650*/  LDCU.64 UR8, c[0x0][0x390] ;  /* 0x00007200ff0877ac */ /* 0x000e220008000a00 */
[----:B------:R-:W-:Y:S01]  /*3660*/  HFMA2 R2, -RZ, RZ, 0, 0 ;  /* 0x00000000ff027431 */ /* 0x000fe200000001ff */
[----:B------:R-:W2:Y:S01]  /*3670*/  LDCU UR10, c[0x0][0x38c] ;  /* 0x00007180ff0a77ac */ /* 0x000ea20008000800 */
[----:B------:R-:W3:Y:S01]  /*3680*/  LDCU UR11, c[0x0][0x4b8] ;  /* 0x00009700ff0b77ac */ /* 0x000ee20008000800 */
[----:B------:R-:W-:Y:S02]  /*3690*/  UISETP.NE.AND UP0, UPT, UR4, URZ, UPT ;  /* 0x000000ff0400728c */ /* 0x000fe4000bf05270 */
[----:B01----:R-:W-:-:S05]  /*36a0*/  IMAD.HI.U32 R4, R3, UR8, R2 ;  /* 0x0000000803047c27 */ /* 0x003fca000f8e0002 */
[----:B------:R-:W-:-:S04]  /*36b0*/  SHF.R.U32.HI R5, RZ, UR9, R4 ;  /* 0x00000009ff057c19 */ /* 0x000fc80008011604 */
[----:B------:R-:W-:-:S05]  /*36c0*/  IADD3 R0, PT, PT, -R5, RZ, RZ ;  /* 0x000000ff05007210 */ /* 0x000fca0007ffe1ff */
[----:B--2---:R-:W-:-:S04]  /*36d0*/  IMAD R0, R0, UR10, R3 ;  /* 0x0000000a00007c24 */ /* 0x004fc8000f8e0203 */
[----:B---3--:R-:W-:Y:S01]  /*36e0*/  IMAD R0, R0, UR11, RZ ;  /* 0x0000000b00007c24 */ /* 0x008fe2000f8e02ff */
        /* <DEDUP_REMOVED lines=263> */
.L_x_4994:
[----:B------:R-:W0:Y:S02]  /*4760*/  LDCU.64 UR8, c[0x0][0x580] ;  /* 0x0000b000ff0877ac */ /* 0x000e240008000a00 */
[----:B0-----:R-:W-:-:S04]  /*4770*/  IADD3 R2, P0, PT, R0, UR8, RZ ;  /* 0x0000000800027c10 */ /* 0x001fc8000ff1e0ff */
[----:B------:R-:W-:-:S05]  /*4780*/  IADD3.X R3, PT, PT, RZ, UR9, RZ, P0, !PT ;  /* 0x00000009ff037c10 */ /* 0x000fca00087fe4ff */
[----:B------:R-:W-:Y:S01]  /*4790*/  STG.E.U8 desc[UR6][R2.64], RZ ;  /* 0x000000ff02007986 */ /* 0x000fe2000c101106 */
[----:B------:R-:W-:Y:S05]  /*47a0*/  EXIT ;  /* 0x000000000000794d */ /* 0x000fea0003800000 */
.L_x_4995:
        /* <DEDUP_REMOVED lines=13> */
.L_x_23274:


//--------------------- .text._ZN2at6native27unrolled_elementwise_kernelIZZZNS0_19signbit_kernel_cudaERNS_18TensorIteratorBaseEENKUlvE_clEvENKUlvE_clEvEUlhE_St5arrayIPcLm2EELi4E23TrivialOffsetCalculatorILi1EjESB_NS0_6memory15LoadWithoutCastENSC_16StoreWithoutCastEEEviT_T0_T2_T3_T4_T5_ --------------------------
	.section	.text._ZN2at6native27unrolled_elementwise_kernelIZZZNS0_19signbit_kernel_cudaERNS_18TensorIteratorBaseEENKUlvE_clEvENKUlvE_clEvEUlhE_St5arrayIPcLm2EELi4E23TrivialOffsetCalculatorILi1EjESB_NS0_6memory15LoadWithoutCastENSC_16StoreWithoutCastEEEviT_T0_T2_T3_T4_T5_,"ax",@progbits
	.align	128
        .global         _ZN2at6native27unrolled_elementwise_kernelIZZZNS0_19signbit_kernel_cudaERNS_18TensorIteratorBaseEENKUlvE_clEvENKUlvE_clEvEUlhE_St5arrayIPcLm2EELi4E23TrivialOffsetCalculatorILi1EjESB_NS0_6memory15LoadWithoutCastENSC_16StoreWithoutCastEEEviT_T0_T2_T3_T4_T5_
        .type           _ZN2at6native27unrolled_elementwise_kernelIZZZNS0_19signbit_kernel_cudaERNS_18TensorIteratorBaseEENKUlvE_clEvENKUlvE_clEvEUlhE_St5arrayIPcLm2EELi4E23TrivialOffsetCalculatorILi1EjESB_NS0_6memory15LoadWithoutCastENSC_16StoreWithoutCastEEEviT_T0_T2_T3_T4_T5_,@function
        .size           _ZN2at6native27unrolled_elementwise_kernelIZZZNS0_19signbit_kernel_cudaERNS_18TensorIteratorBaseEENKUlvE_clEvENKUlvE_clEvEUlhE_St5arrayIPcLm2EELi4E23TrivialOffsetCalculatorILi1EjESB_NS0_6memory15LoadWithoutCastENSC_16StoreWithoutCastEEEviT_T0_T2_T3_T4_T5_,(.L_x_23275 - _ZN2at6native27unrolled_elementwise_kernelIZZZNS0_19signbit_kernel_cudaERNS_18TensorIteratorBaseEENKUlvE_clEvENKUlvE_clEvEUlhE_St5arrayIPcLm2EELi4E23TrivialOffsetCalculatorILi1EjESB_NS0_6memory15LoadWithoutCastENSC_16StoreWithoutCastEEEviT_T0_T2_T3_T4_T5_)
        .other          _ZN2at6native27unrolled_elementwise_kernelIZZZNS0_19signbit_kernel_cudaERNS_18TensorIteratorBaseEENKUlvE_clEvENKUlvE_clEvEUlhE_St5arrayIPcLm2EELi4E23TrivialOffsetCalculatorILi1EjESB_NS0_6memory15LoadWithoutCastENSC_16StoreWithoutCastEEEviT_T0_T2_T3_T4_T5_,@"STO_CUDA_ENTRY STV_DEFAULT"
_ZN2at6native27unrolled_elementwise_kernelIZZZNS0_19signbit_kernel_cudaERNS_18TensorIteratorBaseEENKUlvE_clEvENKUlvE_clEvEUlhE_St5arrayIPcLm2EELi4E23TrivialOffsetCalculatorILi1EjESB_NS0_6memory15LoadWithoutCastENSC_16StoreWithoutCastEEEviT_T0_T2_T3_T4_T5_:
.text._ZN2at6native27unrolled_elementwise_kernelIZZZNS0_19signbit_kernel_cudaERNS_18TensorIteratorBaseEENKUlvE_clEvENKUlvE_clEvEUlhE_St5arrayIPcLm2EELi4E23TrivialOffsetCalculatorILi1EjESB_NS0_6memory15LoadWithoutCastENSC_16StoreWithoutCastEEEviT_T0_T2_T3_T4_T5_:
[----:B------:R-:W-:Y:S01]  /*0000*/  LDC R1, c[0x0][0x37c] ;  /* 0x0000df00ff017b82 */ /* 0x000fe20000000800 */
[----:B------:R-:W0:Y:S07]  /*0010*/  S2R R6, SR_CTAID.X ;  /* 0x0000000000067919 */ /* 0x000e2e0000002500 */
[----:B------:R-:W0:Y:S01]  /*0020*/  LDC R3, c[0x0][0x380] ;  /* 0x0000e000ff037b82 */ /* 0x000e220000000800 */
[----:B------:R-:W1:Y:S01]  /*0030*/  LDCU.64 UR4, c[0x0][0x358] ;  /* 0x00006b00ff0477ac */ /* 0x000e620008000a00 */
[----:B------:R-:W-:Y:S01]  /*0040*/  BSSY.RECONVERGENT B0, `(.L_x_4996) ;  /* 0x0000019000007945 */ /* 0x000fe20003800200 */
[----:B------:R-:W2:Y:S01]  /*0050*/  S2R R7, SR_TID.X ;  /* 0x0000000000077919 */ /* 0x000ea20000002100 */
[----:B0-----:R-:W-:-:S05]  /*0060*/  IMAD R0, R6, -0x200, R3 ;  /* 0xfffffe0006007824 */ /* 0x001fca00078e0203 */
[----:B--2---:R-:W-:-:S13]  /*0070*/  ISETP.GE.AND P0, PT, R7, R0, PT ;  /* 0x000000000700720c */ /* 0x004fda0003f06270 */
[----:B------:R-:W0:Y:S01]  /*0080*/  @!P0 LDC.64 R4, c[0x0][0x388] ;  /* 0x0000e200ff048b82 */ /* 0x000e220000000a00 */
[----:B------:R-:W-:Y:S02]  /*0090*/  @!P0 VIADD R2, R7, 0x80 ;  /* 0x0000008007028836 */ /* 0x000fe40000000000 */
[----:B------:R-:W-:Y:S02]  /*00a0*/  @!P0 IMAD R3, R6, 0x200, R7 ;  /* 0x0000020006038824 */ /* 0x000fe400078e0207 */
[----:B------:R-:W-:-:S05]  /*00b0*/  @!P0 IMAD.MOV.U32 R7, RZ, RZ, R2 ;  /* 0x000000ffff078224 */ /* 0x000fca00078e0002 */
[----:B------:R-:W-:Y:S02]  /*00c0*/  ISETP.GE.AND P1, PT, R7, R0, PT ;  /* 0x000000000700720c */ /* 0x000fe40003f26270 */
[----:B0-----:R-:W-:-:S04]  /*00d0*/  @!P0 IADD3 R2, P2, PT, R3, R4, RZ ;  /* 0x0000000403028210 */ /* 0x001fc80007f5e0ff */
[----:B------:R-:W-:-:S05]  /*00e0*/  @!P0 IADD3.X R3, PT, PT, RZ, R5, RZ, P2, !PT ;  /* 0x00000005ff038210 */ /* 0x000fca00017fe4ff */
[----:B-1----:R0:W-:Y:S02]  /*00f0*/  @!P0 STG.E.U8 desc[UR4][R2.64], RZ ;  /* 0x000000ff02008986 */ /* 0x0021e4000c101104 */
[----:B------:R-:W-:Y:S05]  /*0100*/  @P1 BRA `(.L_x_4997) ;  /* 0x0000000000301947 */ /* 0x000fea0003800000 */
[----:B0-----:R-:W-:Y:S01]  /*0110*/  IMAD R2, R6, 0x200, R7 ;  /* 0x0000020006027824 */ /* 0x001fe200078e0207 */
[----:B------:R-:W0:Y:S01]  /*0120*/  LDCU.64 UR6, c[0x0][0x388] ;  /* 0x00007100ff0677ac */ /* 0x000e220008000a00 */
[----:B------:R-:W-:-:S05]  /*0130*/  VIADD R7, R7, 0x80 ;  /* 0x0000008007077836 */ /* 0x000fca0000000000 */
[----:B------:R-:W-:Y:S02]  /*0140*/  ISETP.GE.AND P1, PT, R7, R0, PT ;  /* 0x000000000700720c */ /* 0x000fe40003f26270 */
[----:B0-----:R-:W-:-:S11]  /*0150*/  IADD3 R2, P0, PT, R2, UR6, RZ ;  /* 0x0000000602027c10 */ /* 0x001fd6000ff1e0ff */
[----:B------:R-:W-:Y:S02]  /*0160*/  @!P1 LEA R4, R6, R7, 0x9 ;  /* 0x0000000706049211 */ /* 0x000fe400078e48ff */
[----:B------:R-:W-:Y:S01]  /*0170*/  @!P1 IADD3 R7, PT, PT, R7, 0x80, RZ ;  /* 0x0000008007079810 */ /* 0x000fe20007ffe0ff */
[----:B------:R-:W-:Y:S01]  /*0180*/  IMAD.X R3, RZ, RZ, UR7, P0 ;  /* 0x00000007ff037e24 */ /* 0x000fe200080e06ff */
[----:B------:R-:W-:-:S04]  /*0190*/  @!P1 IADD3 R4, P2, PT, R4, UR6, RZ ;  /* 0x0000000604049c10 */ /* 0x000fc8000ff5e0ff */
[----:B------:R1:W-:Y:S01]  /*01a0*/  STG.E.U8 desc[UR4][R2.64], RZ ;  /* 0x000000ff02007986 */ /* 0x0003e2000c101104 */
[----:B------:R-:W-:-:S05]  /*01b0*/  @!P1 IMAD.X R5, RZ, RZ, UR7, P2 ;  /* 0x00000007ff059e24 */ /* 0x000fca00090e06ff */
[----:B------:R1:W-:Y:S03]  /*01c0*/  @!P1 STG.E.U8 desc[UR4][R4.64], RZ ;  /* 0x000000ff04009986 */ /* 0x0003e6000c101104 */
.L_x_4997:
[----:B------:R-:W-:Y:S05]  /*01d0*/  BSYNC.RECONVERGENT B0 ;  /* 0x0000000000007941 */ /* 0x000fea0003800200 */
.L_x_4996:
[----:B------:R-:W-:-:S13]  /*01e0*/  ISETP.GE.AND P0, PT, R7, R0, PT ;  /* 0x000000000700720c */ /* 0x000fda0003f06270 */
[----:B------:R-:W-:Y:S05]  /*01f0*/  @P0 EXIT ;  /* 0x000000000000094d */ /* 0x000fea0003800000 */
[----:B------:R-:W2:Y:S01]  /*0200*/  LDCU.64 UR6, c[0x0][0x388] ;  /* 0x00007100ff0677ac */ /* 0x000ea20008000a00 */
[----:B01----:R-:W-:-:S05]  /*0210*/  IMAD R2, R6, 0x200, R7 ;  /* 0x0000020006027824 */ /* 0x003fca00078e0207 */
[----:B--2---:R-:W-:-:S04]  /*0220*/  IADD3 R2, P0, PT, R2, UR6, RZ ;  /* 0x0000000602027c10 */ /* 0x004fc8000ff1e0ff */
[----:B------:R-:W-:-:S05]  /*0230*/  IADD3.X R3, PT, PT, RZ, UR7, RZ, P0, !PT ;  /* 0x00000007ff037c10 */ /* 0x000fca00087fe4ff */
[----:B------:R-:W-:Y:S01]  /*0240*/  STG.E.U8 desc[UR4][R2.64], RZ ;  /* 0x000000ff02007986 */ /* 0x000fe2000c101104 */
[----:B------:R-:W-:Y:S05]  /*0250*/  EXIT ;  /* 0x000000000000794d */ /* 0x000fea0003800000 */
.L_x_4998:
        /* <DEDUP_REMOVED lines=10> */
.L_x_23275:


//--------------------- .text._ZN2at6native29vectorized_elementwise_kernelILi2EZZZNS0_19signbit_kernel_cudaERNS_18TensorIteratorBaseEENKUlvE_clEvENKUlvE_clEvEUlhE_St5arrayIPcLm2EEEEviT0_T1_ --------------------------
	.section	.text._ZN2at6native29vectorized_elementwise_kernelILi2EZZZNS0_19signbit_kernel_cudaERNS_18TensorIteratorBaseEENKUlvE_clEvENKUlvE_clEvEUlhE_St5arrayIPcLm2EEEEviT0_T1_,"ax",@progbits
	.align	128
        .global         _ZN2at6native29vectorized_elementwise_kernelILi2EZZZNS0_19signbit_kernel_cudaERNS_18TensorIteratorBaseEENKUlvE_clEvENKUlvE_clEvEUlhE_St5arrayIPcLm2EEEEviT0_T1_
        .type           _ZN2at6native29vectorized_elementwise_kernelILi2EZZZNS0_19signbit_kernel_cudaERNS_18TensorIteratorBaseEENKUlvE_clEvENKUlvE_clEvEUlhE_St5arrayIPcLm2EEEEviT0_T1_,@function
        .size           _ZN2at6native29vectorized_elementwise_kernelILi2EZZZNS0_19signbit_kernel_cudaERNS_18TensorIteratorBaseEENKUlvE_clEvENKUlvE_clEvEUlhE_St5arrayIPcLm2EEEEviT0_T1_,(.L_x_23276 - _ZN2at6native29vectorized_elementwise_kernelILi2EZZZNS0_19signbit_kernel_cudaERNS_18TensorIteratorBaseEENKUlvE_clEvENKUlvE_clEvEUlhE_St5arrayIPcLm2EEEEviT0_T1_)
        .other          _ZN2at6native29vectorized_elementwise_kernelILi2EZZZNS0_19signbit_kernel_cudaERNS_18TensorIteratorBaseEENKUlvE_clEvENKUlvE_clEvEUlhE_St5arrayIPcLm2EEEEviT0_T1_,@"STO_CUDA_ENTRY STV_DEFAULT"
_ZN2at6native29vectorized_elementwise_kernelILi2EZZZNS0_19signbit_kernel_cudaERNS_18TensorIteratorBaseEENKUlvE_clEvENKUlvE_clEvEUlhE_St5arrayIPcLm2EEEEviT0_T1_:
.text._ZN2at6native29vectorized_elementwise_kernelILi2EZZZNS0_19signbit_kernel_cudaERNS_18TensorIteratorBaseEENKUlvE_clEvENKUlvE_clEvEUlhE_St5arrayIPcLm2EEEEviT0_T1_:
        /* <DEDUP_REMOVED lines=8> */
[----:B------:R-:W0:Y:S01]  /*0080*/  S2R R0, SR_TID.X ;  /* 0x0000000000007919 */ /* 0x000e220000002100 */
[----:B------:R-:W-:Y:S04]  /*0090*/  BSSY.RECONVERGENT B0, `(.L_x_5000) ;  /* 0x000003b000007945 */ /* 0x000fe80003800200 */
[----:B------:R-:W-:Y:S01]  /*00a0*/  BSSY.RELIABLE B1, `(.L_x_5001) ;  /* 0x0000032000017945 */ /* 0x000fe20003800100 */
[----:B0-----:R-:W-:-:S13]  /*00b0*/  ISETP.GE.U32.AND P0, PT, R0, UR5, PT ;  /* 0x0000000500007c0c */ /* 0x001fda000bf06070 */
[----:B------:R-:W0:Y:S01]  /*00c0*/  @!P0 LDC.64 R4, c[0x0][0x388] ;  /* 0x0000e200ff048b82 */ /* 0x000e220000000a00 */
[----:B------:R-:W-:-:S05]  /*00d0*/  @!P0 VIADD R3, R0, UR4 ;  /* 0x0000000400038c36 */ /* 0x000fca0008000000 */
[----:B0-----:R-:W-:Y:S01]  /*00e0*/  @!P0 IADD3 R2, P1, PT, R3, R4, RZ ;  /* 0x0000000403028210 */ /* 0x001fe20007f3e0ff */
[----:B------:R-:W-:-:S04]  /*00f0*/  @!P0 VIADD R4, R0, 0x80 ;  /* 0x0000008000048836 */ /* 0x000fc80000000000 */
[----:B------:R-:W-:Y:S01]  /*0100*/  @!P0 IMAD.X R3, RZ, RZ, R5, P1 ;  /* 0x000000ffff038224 */ /* 0x000fe200008e0605 */
[----:B------:R-:W-:-:S04]  /*0110*/  @!P0 MOV R0, R4 ;  /* 0x0000000400008202 */ /* 0x000fc80000000f00 */
[----:B------:R0:W-:Y:S01]  /*0120*/  @!P0 STG.E.U8 desc[UR8][R2.64], RZ ;  /* 0x000000ff02008986 */ /* 0x0001e2000c101108 */
[----:B------:R-:W-:-:S13]  /*0130*/  ISETP.GE.U32.AND P0, PT, R0, UR5, PT ;  /* 0x0000000500007c0c */ /* 0x000fda000bf06070 */
[----:B0-----:R-:W-:Y:S05]  /*0140*/  @P0 BRA `(.L_x_5002) ;  /* 0x0000000000380947 */ /* 0x001fea0003800000 */
[----:B------:R-:W0:Y:S01]  /*0150*/  LDCU.64 UR6, c[0x0][0x388] ;  /* 0x00007100ff0677ac */ /* 0x000e220008000a00 */
[C---:B------:R-:W-:Y:S02]  /*0160*/  VIADD R2, R0.reuse, UR4 ;  /* 0x0000000400027c36 */ /* 0x040fe40008000000 */
[----:B------:R-:W-:-:S03]  /*0170*/  VIADD R0, R0, 0x80 ;  /* 0x0000008000007836 */ /* 0x000fc60000000000 */
[----:B0-----:R-:W-:-:S05]  /*0180*/  IADD3 R2, P0, PT, R2, UR6, RZ ;  /* 0x0000000602027c10 */ /* 0x001fca000ff1e0ff */
[----:B------:R-:W-:Y:S01]  /*0190*/  IMAD.X R3, RZ, RZ, UR7, P0 ;  /* 0x00000007ff037e24 */ /* 0x000fe200080e06ff */
[----:B------:R-:W-:-:S04]  /*01a0*/  ISETP.GE.U32.AND P0, PT, R0, UR5, PT ;  /* 0x0000000500007c0c */ /* 0x000fc8000bf06070 */
[----:B------:R0:W-:Y:S09]  /*01b0*/  STG.E.U8 desc[UR8][R2.64], RZ ;  /* 0x000000ff02007986 */ /* 0x0001f2000c101108 */
[----:B------:R-:W-:Y:S05]  /*01c0*/  @P0 BRA `(.L_x_5003) ;  /* 0x0000000000380947 */ /* 0x000fea0003800000 */
[----:B------:R-:W1:Y:S01]  /*01d0*/  LDCU.64 UR6, c[0x0][0x388] ;  /* 0x00007100ff0677ac */ /* 0x000e620008000a00 */
[C---:B0-----:R-:W-:Y:S01]  /*01e0*/  IADD3 R2, PT, PT, R0.reuse, UR4, RZ ;  /* 0x0000000400027c10 */ /* 0x041fe2000fffe0ff */
[----:B------:R-:W-:-:S03]  /*01f0*/  VIADD R0, R0, 0x80 ;  /* 0x0000008000007836 */ /* 0x000fc60000000000 */
[----:B-1----:R-:W-:-:S05]  /*0200*/  IADD3 R2, P0, PT, R2, UR6, RZ ;  /* 0x0000000602027c10 */ /* 0x002fca000ff1e0ff */
[----:B------:R-:W-:-:S05]  /*0210*/  IMAD.X R3, RZ, RZ, UR7, P0 ;  /* 0x00000007ff037e24 */ /* 0x000fca00080e06ff */
[----:B------:R0:W-:Y:S03]  /*0220*/  STG.E.U8 desc[UR8][R2.64], RZ ;  /* 0x000000ff02007986 */ /* 0x0001e6000c101108 */
.L_x_5002:
[----:B------:R-:W-:-:S13]  /*0230*/  ISETP.GE.U32.AND P0, PT, R0, UR5, PT ;  /* 0x0000000500007c0c */ /* 0x000fda000bf06070 */
[----:B------:R-:W-:Y:S05]  /*0240*/  @P0 BRA `(.L_x_5004) ;  /* 0x0000000000380947 */ /* 0x000fea0003800000 */
[----:B------:R-:W1:Y:S01]  /*0250*/  LDCU.64 UR6, c[0x0][0x388] ;  /* 0x00007100ff0677ac */ /* 0x000e620008000a00 */
[C---:B0-----:R-:W-:Y:S02]  /*0260*/  VIADD R2, R0.reuse, UR4 ;  /* 0x0000000400027c36 */ /* 0x041fe40008000000 */
[----:B------:R-:W-:-:S03]  /*0270*/  VIADD R0, R0, 0x80 ;  /* 0x0000008000007836 */ /* 0x000fc60000000000 */
[----:B-1----:R-:W-:-:S04]  /*0280*/  IADD3 R2, P0, PT, R2, UR6, RZ ;  /* 0x0000000602027c10 */ /* 0x002fc8000ff1e0ff */
[----:B------:R-:W-:-:S05]  /*0290*/  IADD3.X R3, PT, PT, RZ, UR7, RZ, P0, !PT ;  /* 0x00000007ff037c10 */ /* 0x000fca00087fe4ff */
[----:B------:R1:W-:Y:S04]  /*02a0*/  STG.E.U8 desc[UR8][R2.64], RZ ;  /* 0x000000ff02007986 */ /* 0x0003e8000c101108 */
.L_x_5003:
[----:B------:R-:W-:-:S13]  /*02b0*/  ISETP.GE.U32.AND P0, PT, R0, UR5, PT ;  /* 0x0000000500007c0c */ /* 0x000fda000bf06070 */
[----:B------:R-:W-:Y:S05]  /*02c0*/  @P0 BRA `(.L_x_5005) ;  /* 0x00000000003c0947 */ /* 0x000fea0003800000 */
[----:B------:R-:W2:Y:S01]  /*02d0*/  LDCU.64 UR6, c[0x0][0x388] ;  /* 0x00007100ff0677ac */ /* 0x000ea20008000a00 */
[C---:B01----:R-:W-:Y:S01]  /*02e0*/  VIADD R2, R0.reuse, UR4 ;  /* 0x0000000400027c36 */ /* 0x043fe20008000000 */
[----:B------:R-:W-:-:S04]  /*02f0*/  IADD3 R0, PT, PT, R0, 0x80, RZ ;  /* 0x0000008000007810 */ /* 0x000fc80007ffe0ff */
[----:B--2---:R-:W-:-:S05]  /*0300*/  IADD3 R2, P0, PT, R2, UR6, RZ ;  /* 0x0000000602027c10 */ /* 0x004fca000ff1e0ff */
[----:B------:R-:W-:-:S05]  /*0310*/  IMAD.X R3, RZ, RZ, UR7, P0 ;  /* 0x00000007ff037e24 */ /* 0x000fca00080e06ff */
[----:B------:R1:W-:Y:S03]  /*0320*/  STG.E.U8 desc[UR8][R2.64], RZ ;  /* 0x000000ff02007986 */ /* 0x0003e6000c101108 */
.L_x_5004:
[----:B------:R-:W-:-:S13]  /*0330*/  ISETP.GE.U32.AND P0, PT, R0, UR5, PT ;  /* 0x0000000500007c0c */ /* 0x000fda000bf06070 */
[----:B------:R-:W-:Y:S05]  /*0340*/  @P0 BREAK.RELIABLE B1 ;  /* 0x0000000000010942 */ /* 0x000fea0003800100 */
[----:B------:R-:W-:Y:S05]  /*0350*/  @P0 BRA `(.L_x_5006) ;  /* 0x0000000000380947 */ /* 0x000fea0003800000 */
[----:B------:R-:W2:Y:S01]  /*0360*/  LDCU.64 UR6, c[0x0][0x388] ;  /* 0x00007100ff0677ac */ /* 0x000ea20008000a00 */
[C---:B01----:R-:W-:Y:S01]  /*0370*/  VIADD R2, R0.reuse, UR4 ;  /* 0x0000000400027c36 */ /* 0x043fe20008000000 */
[----:B------:R-:W-:-:S04]  /*0380*/  IADD3 R0, PT, PT, R0, 0x80, RZ ;  /* 0x0000008000007810 */ /* 0x000fc80007ffe0ff */
[----:B--2---:R-:W-:-:S05]  /*0390*/  IADD3 R2, P0, PT, R2, UR6, RZ ;  /* 0x0000000602027c10 */ /* 0x004fca000ff1e0ff */
[----:B------:R-:W-:-:S05]  /*03a0*/  IMAD.X R3, RZ, RZ, UR7, P0 ;  /* 0x00000007ff037e24 */ /* 0x000fca00080e06ff */
[----:B------:R2:W-:Y:S03]  /*03b0*/  STG.E.U8 desc[UR8][R2.64], RZ ;  /* 0x000000ff02007986 */ /* 0x0005e6000c101108 */
.L_x_5005:
[----:B------:R-:W-:Y:S05]  /*03c0*/  BSYNC.RELIABLE B1 ;  /* 0x0000000000017941 */ /* 0x000fea0003800100 */
.L_x_5001:
[----:B------:R-:W-:-:S13]  /*03d0*/  ISETP.GE.U32.AND P0, PT, R0, UR5, PT ;  /* 0x0000000500007c0c */ /* 0x000fda000bf06070 */
[----:B------:R-:W3:Y:S01]  /*03e0*/  @!P0 LDC.64 R4, c[0x0][0x388] ;  /* 0x0000e200ff048b82 */ /* 0x000ee20000000a00 */
[C---:B012---:R-:W-:Y:S01]  /*03f0*/  @!P0 VIADD R3, R0.reuse, UR4 ;  /* 0x0000000400038c36 */ /* 0x047fe20008000000 */
[----:B------:R-:W-:-:S04]  /*0400*/  @!P0 IADD3 R0, PT, PT, R0, 0x80, RZ ;  /* 0x0000008000008810 */ /* 0x000fc80007ffe0ff */
[----:B---3--:R-:W-:-:S05]  /*0410*/  @!P0 IADD3 R2, P1, PT, R3, R4, RZ ;  /* 0x0000000403028210 */ /* 0x008fca0007f3e0ff */
[----:B------:R-:W-:-:S05]  /*0420*/  @!P0 IMAD.X R3, RZ, RZ, R5, P1 ;  /* 0x000000ffff038224 */ /* 0x000fca00008e0605 */
[----:B------:R2:W-:Y:S03]  /*0430*/  @!P0 STG.E.U8 desc[UR8][R2.64], RZ ;  /* 0x000000ff02008986 */ /* 0x0005e6000c101108 */
.L_x_5006:
[----:B------:R-:W-:Y:S05]  /*0440*/  BSYNC.RECONVERGENT B0 ;  /* 0x0000000000007941 */ /* 0x000fea0003800200 */
.L_x_5000:
[----:B------:R-:W-:Y:S05]  /*0450*/  WARPSYNC.ALL ;  /* 0x0000000000007948 */ /* 0x000fea0003800000 */
[----:B------:R-:W-:-:S13]  /*0460*/  ISETP.GE.U32.AND P0, PT, R0, UR5, PT ;  /* 0x0000000500007c0c */ /* 0x000fda000bf06070 */
[----:B------:R-:W-:Y:S05]  /*0470*/  @P0 EXIT ;  /* 0x000000000000094d */ /* 0x000fea0003800000 */
[----:B------:R-:W0:Y:S01]  /*0480*/  LDCU.64 UR6, c[0x0][0x388] ;  /* 0x00007100ff0677ac */ /* 0x000e220008000a00 */
[----:B------:R-:W-:-:S05]  /*0490*/  VIADD R0, R0, UR4 ;  /* 0x0000000400007c36 */ /* 0x000fca0008000000 */
[----:B012---:R-:W-:-:S05]  /*04a0*/  IADD3 R2, P0, PT, R0, UR6, RZ ;  /* 0x0000000600027c10 */ /* 0x007fca000ff1e0ff */
[----:B------:R-:W-:-:S05]  /*04b0*/  IMAD.X R3, RZ, RZ, UR7, P0 ;  /* 0x00000007ff037e24 */ /* 0x000fca00080e06ff */
[----:B------:R-:W-:Y:S01]  /*04c0*/  STG.E.U8 desc[UR8][R2.64], RZ ;  /* 0x000000ff02007986 */ /* 0x000fe2000c101108 */
[----:B------:R-:W-:Y:S05]  /*04d0*/  EXIT ;  /* 0x000000000000794d */ /* 0x000fea0003800000 */
.L_x_4999:
[----:B------:R-:W0:Y:S01]  /*04e0*/  LDCU.64 UR6, c[0x0][0x388] ;  /* 0x00007100ff0677ac */ /* 0x000e220008000a00 */
[----:B------:R-:W1:Y:S01]  /*04f0*/  S2R R5, SR_TID.X ;  /* 0x0000000000057919 */ /* 0x000e620000002100 */
[----:B0-----:R-:W-:-:S04]  /*0500*/  UIADD3 UR6, UP0, UPT, UR4, UR6, URZ ;  /* 0x0000000604067290 */ /* 0x001fc8000ff1e0ff */
[----:B------:R-:W-:Y:S02]  /*0510*/  UIADD3.X UR7, UPT, UPT, URZ, UR7, URZ, UP0, !UPT ;  /* 0x00000007ff077290 */ /* 0x000fe400087fe4ff */
[----:B------:R-:W-:-:S04]  /*0520*/  MOV R2, UR6 ;  /* 0x0000000600027c02 */ /* 0x000fc80008000f00 */
[----:B------:R-:W-:Y:S02]  /*0530*/  IMAD.U32 R3, RZ, RZ, UR7 ;  /* 0x00000007ff037e24 */ /* 0x000fe4000f8e00ff */
[----:B-1----:R-:W-:-:S05]  /*0540*/  IMAD.WIDE.U32 R2, R5, 0x2, R2 ;  /* 0x0000000205027825 */ /* 0x002fca00078e0002 */
[----:B------:R-:W-:Y:S04]  /*0550*/  STG.E.U16 desc[UR8][R2.64], RZ ;  /* 0x000000ff02007986 */ /* 0x000fe8000c101508 */
[----:B------:R-:W-:Y:S04]  /*0560*/  STG.E.U16 desc[UR8][R2.64+0x100], RZ ;  /* 0x000100ff02007986 */ /* 0x000fe8000c101508 */
[----:B------:R-:W-:Y:S04]  /*0570*/  STG.E.U16 desc[UR8][R2.64+0x200], RZ ;  /* 0x000200ff02007986 */ /* 0x000fe8000c101508 */
[----:B------:R-:W-:Y:S01]  /*0580*/  STG.E.U16 desc[UR8][R2.64+0x300], RZ ;  /* 0x000300ff02007986 */ /* 0x000fe2000c101508 */
[----:B------:R-:W-:Y:S05]  /*0590*/  EXIT ;  /* 0x000000000000794d */ /* 0x000fea0003800000 */
.L_x_5007:
        /* <DEDUP_REMOVED lines=14> */
.L_x_23276:


//--------------------- .text._ZN2at6native29vectorized_elementwise_kernelILi4EZZZNS0_19signbit_kernel_cudaERNS_18TensorIteratorBaseEENKUlvE_clEvENKUlvE_clEvEUlhE_St5arrayIPcLm2EEEEviT0_T1_ --------------------------
	.section	.text._ZN2at6native29vectorized_elementwise_kernelILi4EZZZNS0_19signbit_kernel_cudaERNS_18TensorIteratorBaseEENKUlvE_clEvENKUlvE_clEvEUlhE_St5arrayIPcLm2EEEEviT0_T1_,"ax",@progbits
	.align	128
        .global         _ZN2at6native29vectorized_elementwise_kernelILi4EZZZNS0_19signbit_kernel_cudaERNS_18TensorIteratorBaseEENKUlvE_clEvENKUlvE_clEvEUlhE_St5arrayIPcLm2EEEEviT0_T1_
        .type           _ZN2at6native29vectorized_elementwise_kernelILi4EZZZNS0_19signbit_kernel_cudaERNS_18TensorIteratorBaseEENKUlvE_clEvENKUlvE_clEvEUlhE_St5arrayIPcLm2EEEEviT0_T1_,@function
        .size           _ZN2at6native29vectorized_elementwise_kernelILi4EZZZNS0_19signbit_kernel_cudaERNS_18TensorIteratorBaseEENKUlvE_clEvENKUlvE_clEvEUlhE_St5arrayIPcLm2EEEEviT0_T1_,(.L_x_23277 - _ZN2at6native29vectorized_elementwise_kernelILi4EZZZNS0_19signbit_kernel_cudaERNS_18TensorIteratorBaseEENKUlvE_clEvENKUlvE_clEvEUlhE_St5arrayIPcLm2EEEEviT0_T1_)
        .other          _ZN2at6native29vectorized_elementwise_kernelILi4EZZZNS0_19signbit_kernel_cudaERNS_18TensorIteratorBaseEENKUlvE_clEvENKUlvE_clEvEUlhE_St5arrayIPcLm2EEEEviT0_T1_,@"STO_CUDA_ENTRY STV_DEFAULT"
_ZN2at6native29vectorized_elementwise_kernelILi4EZZZNS0_19signbit_kernel_cudaERNS_18TensorIteratorBaseEENKUlvE_clEvENKUlvE_clEvEUlhE_St5arrayIPcLm2EEEEviT0_T1_:
.text._ZN2at6native29vectorized_elementwise_kernelILi4EZZZNS0_19signbit_kernel_cudaERNS_18TensorIteratorBaseEENKUlvE_clEvENKUlvE_clEvEUlhE_St5arrayIPcLm2EEEEviT0_T1_:
        /* <DEDUP_REMOVED lines=35> */
.L_x_5011:
        /* <DEDUP_REMOVED lines=8> */
.L_x_5012:
        /* <DEDUP_REMOVED lines=8> */
.L_x_5013:
        /* <DEDUP_REMOVED lines=9> */
.L_x_5014:
[----:B------:R-:W-:Y:S05]  /*03c0*/  BSYNC.RELIABLE B1 ;  /* 0x0000000000017941 */ /* 0x000fea0003800100 */
.L_x_5010:
[----:B------:R-:W-:-:S13]  /*03d0*/  ISETP.GE.U32.AND P0, PT, R0, UR5, PT ;  /* 0x0000000500007c0c */ /* 0x000fda000bf06070 */
[----:B------:R-:W3:Y:S01]  /*03e0*/  @!P0 LDC.64 R4, c[0x0][0x388] ;  /* 0x0000e200ff048b82 */ /* 0x000ee20000000a00 */
[C---:B012---:R-:W-:Y:S01]  /*03f0*/  @!P0 VIADD R3, R0.reuse, UR4 ;  /* 0x0000000400038c36 */ /* 0x047fe20008000000 */
[----:B------:R-:W-:-:S04]  /*0400*/  @!P0 IADD3 R0, PT, PT, R0, 0x80, RZ ;  /* 0x0000008000008810 */ /* 0x000fc80007ffe0ff */
[----:B---3--:R-:W-:-:S05]  /*0410*/  @!P0 IADD3 R2, P1, PT, R3, R4, RZ ;  /* 0x0000000403028210 */ /* 0x008fca0007f3e0ff */
[----:B------:R-:W-:-:S05]  /*0420*/  @!P0 IMAD.X R3, RZ, RZ, R5, P1 ;  /* 0x000000ffff038224 */ /* 0x000fca00008e0605 */
[----:B------:R2:W-:Y:S03]  /*0430*/  @!P0 STG.E.U8 desc[UR8][R2.64], RZ ;  /* 0x000000ff02008986 */ /* 0x0005e6000c101108 */
.L_x_5015:
[----:B------:R-:W-:Y:S05]  /*0440*/  BSYNC.RECONVERGENT B0 ;  /* 0x0000000000007941 */ /* 0x000fea0003800200 */
.L_x_5009:
        /* <DEDUP_REMOVED lines=9> */
.L_x_5008:
[----:B------:R-:W0:Y:S01]  /*04e0*/  LDCU.64 UR6, c[0x0][0x388] ;  /* 0x00007100ff0677ac */ /* 0x000e220008000a00 */
[----:B------:R-:W1:Y:S01]  /*04f0*/  S2R R5, SR_TID.X ;  /* 0x0000000000057919 */ /* 0x000e620000002100 */
[----:B0-----:R-:W-:-:S04]  /*0500*/  UIADD3 UR6, UP0, UPT, UR4, UR6, URZ ;  /* 0x0000000604067290 */ /* 0x001fc8000ff1e0ff */
[----:B------:R-:W-:Y:S02]  /*0510*/  UIADD3.X UR7, UPT, UPT, URZ, UR7, URZ, UP0, !UPT ;  /* 0x00000007ff077290 */ /* 0x000fe400087fe4ff */
[----:B------:R-:W-:-:S04]  /*0520*/  MOV R2, UR6 ;  /* 0x0000000600027c02 */ /* 0x000fc80008000f00 */
[----:B------:R-:W-:Y:S02]  /*0530*/  IMAD.U32 R3, RZ, RZ, UR7 ;  /* 0x00000007ff037e24 */ /* 0x000fe4000f8e00ff */
[----:B-1----:R-:W-:-:S05]  /*0540*/  IMAD.WIDE.U32 R2, R5, 0x4, R2 ;  /* 0x0000000405027825 */ /* 0x002fca00078e0002 */
[----:B------:R-:W-:Y:S04]  /*0550*/  STG.E desc[UR8][R2.64], RZ ;  /* 0x000000ff02007986 */ /* 0x000fe8000c101908 */
[----:B------:R-:W-:Y:S01]  /*0560*/  STG.E desc[UR8][R2.64+0x200], RZ ;  /* 0x000200ff02007986 */ /* 0x000fe2000c101908 */
[----:B------:R-:W-:Y:S05]  /*0570*/  EXIT ;  /* 0x000000000000794d */ /* 0x000fea0003800000 */
.L_x_5016:
        /* <DEDUP_REMOVED lines=16> */
.L_x_23277:


//--------------------- .text._ZN2at6native29vectorized_elementwise_kernelILi8EZZZNS0_19signbit_kernel_cudaERNS_18TensorIteratorBaseEENKUlvE_clEvENKUlvE_clEvEUlhE_St5arrayIPcLm2EEEEviT0_T1_ --------------------------
	.section	.text._ZN2at6native29vectorized_elementwise_kernelILi8EZZZNS0_19signbit_kernel_cudaERNS_18TensorIteratorBaseEENKUlvE_clEvENKUlvE_clEvEUlhE_St5arrayIPcLm2EEEEviT0_T1_,"ax",@progbits
	.align	128
        .global         _ZN2at6native29vectorized_elementwise_kernelILi8EZZZNS0_19signbit_kernel_cudaERNS_18TensorIteratorBaseEENKUlvE_clEvENKUlvE_clEvEUlhE_St5arrayIPcLm2EEEEviT0_T1_
        .type           _ZN2at6native29vectorized_elementwise_kernelILi8EZZZNS0_19signbit_kernel_cudaERNS_18TensorIteratorBaseEENKUlvE_clEvENKUlvE_clEvEUlhE_St5arrayIPcLm2EEEEviT0_T1_,@function
        .size           _ZN2at6native29vectorized_elementwise_kernelILi8EZZZNS0_19signbit_kernel_cudaERNS_18TensorIteratorBaseEENKUlvE_clEvENKUlvE_clEvEUlhE_St5arrayIPcLm2EEEEviT0_T1_,(.L_x_23278 - _ZN2at6native29vectorized_elementwise_kernelILi8EZZZNS0_19signbit_kernel_cudaERNS_18TensorIteratorBaseEENKUlvE_clEvENKUlvE_clEvEUlhE_St5arrayIPcLm2EEEEviT0_T1_)
        .other          _ZN2at6native29vectorized_elementwise_kernelILi8EZZZNS0_19signbit_kernel_cudaERNS_18TensorIteratorBaseEENKUlvE_clEvENKUlvE_clEvEUlhE_St5arrayIPcLm2EEEEviT0_T1_,@"STO_CUDA_ENTRY STV_DEFAULT"
_ZN2at6native29vectorized_elementwise_kernelILi8EZZZNS0_19signbit_kernel_cudaERNS_18TensorIteratorBaseEENKUlvE_clEvENKUlvE_clEvEUlhE_St5arrayIPcLm2EEEEviT0_T1_:
.text._ZN2at6native29vectorized_elementwise_kernelILi8EZZZNS0_19signbit_kernel_cudaERNS_18TensorIteratorBaseEENKUlvE_clEvENKUlvE_clEvEUlhE_St5arrayIPcLm2EEEEviT0_T1_:
[----:B------:R-:W-:Y:S01]  /*0000*/  LDC R1, c[0x0][0x37c] ;  /* 0x0000df00ff017b82 */ /* 0x000fe20000000800 */
[----:B------:R-:W-:Y:S05]  /*0010*/  EXIT ;  /* 0x000000000000794d */ /* 0x000fea0003800000 */
.L_x_5017:
        /* <DEDUP_REMOVED lines=14> */
.L_x_23278:


//--------------------- .text._ZN2at6native18elementwise_kernelILi128ELi4EZNS0_15gpu_kernel_implIZZZNS0_16sign_kernel_cudaERNS_18TensorIteratorBaseEENKUlvE_clEvENKUlvE7_clEvEUlN3c108BFloat16EE_EEvS4_RKT_EUliE_EEviT1_ --------------------------
	.section	.text._ZN2at6native18elementwise_kernelILi128ELi4EZNS0_15gpu_kernel_implIZZZNS0_16sign_kernel_cudaERNS_18TensorIteratorBaseEENKUlvE_clEvENKUlvE7_clEvEUlN3c108BFloat16EE_EEvS4_RKT_EUliE_EEviT1_,"ax",@progbits
	.align	128
        .global         _ZN2at6native18elementwise_kernelILi128ELi4EZNS0_15gpu_kernel_implIZZZNS0_16sign_kernel_cudaERNS_18TensorIteratorBaseEENKUlvE_clEvENKUlvE7_clEvEUlN3c108BFloat16EE_EEvS4_RKT_EUliE_EEviT1_
        .type           _ZN2at6native18elementwise_kernelILi128ELi4EZNS0_15gpu_kernel_implIZZZNS0_16sign_kernel_cudaERNS_18TensorIteratorBaseEENKUlvE_clEvENKUlvE7_clEvEUlN3c108BFloat16EE_EEvS4_RKT_EUliE_EEviT1_,@function
        .size           _ZN2at6native18elementwise_kernelILi128ELi4EZNS0_15gpu_kernel_implIZZZNS0_16sign_kernel_cudaERNS_18TensorIteratorBaseEENKUlvE_clEvENKUlvE7_clEvEUlN3c108BFloat16EE_EEvS4_RKT_EUliE_EEviT1_,(.L_x_23279 - _ZN2at6native18elementwise_kernelILi128ELi4EZNS0_15gpu_kernel_implIZZZNS0_16sign_kernel_cudaERNS_18TensorIteratorBaseEENKUlvE_clEvENKUlvE7_clEvEUlN3c108BFloat16EE_EEvS4_RKT_EUliE_EEviT1_)
        .other          _ZN2at6native18elementwise_kernelILi128ELi4EZNS0_15gpu_kernel_implIZZZNS0_16sign_kernel_cudaERNS_18TensorIteratorBaseEENKUlvE_clEvENKUlvE7_clEvEUlN3c108BFloat16EE_EEvS4_RKT_EUliE_EEviT1_,@"STO_CUDA_ENTRY STV_DEFAULT"
_ZN2at6native18elementwise_kernelILi128ELi4EZNS0_15gpu_kernel_implIZZZNS0_16sign_kernel_cudaERNS_18TensorIteratorBaseEENKUlvE_clEvENKUlvE7_clEvEUlN3c108BFloat16EE_EEvS4_RKT_EUliE_EEviT1_:
.text._ZN2at6native18elementwise_kernelILi128ELi4EZNS0_15gpu_kernel_implIZZZNS0_16sign_kernel_cudaERNS_18TensorIteratorBaseEENKUlvE_clEvENKUlvE7_clEvEUlN3c108BFloat16EE_EEvS4_RKT_EUliE_EEviT1_:
        /* <DEDUP_REMOVED lines=319> */
.L_x_5020:
        /* <DEDUP_REMOVED lines=18> */
.L_x_5024:
[----:B------:R-:W2:Y:S02]  /*1510*/  LDG.E.U8 R2, desc[UR36][R2.64] ;  /* 0x0000002402027981 */ /* 0x000ea4000c1e1100 */
[----:B--2---:R-:W-:-:S04]  /*1520*/  I2FP.F32.U32 R0, R2 ;  /* 0x0000000200007245 */ /* 0x004fc80000201000 */
[----:B------:R-:W-:Y:S01]  /*1530*/  F2FP.BF16.F32.PACK_AB R0, RZ, R0 ;  /* 0x00000000ff00723e */ /* 0x000fe200000010ff */
[----:B------:R-:W-:Y:S06]  /*1540*/  BRA `(.L_x_5026) ;  /* 0x0000000c00a47947 */ /* 0x000fec0003800000 */
.L_x_5023:
        /* <DEDUP_REMOVED lines=10> */
.L_x_5028:
[----:B------:R-:W2:Y:S02]  /*15f0*/  LDG.E R2, desc[UR36][R2.64] ;  /* 0x0000002402027981 */ /* 0x000ea4000c1e1900 */
[----:B--2---:R-:W-:-:S04]  /*1600*/  I2FP.F32.S32 R0, R2 ;  /* 0x0000000200007245 */ /* 0x004fc80000201400 */
[----:B------:R-:W-:Y:S01]  /*1610*/  F2FP.BF16.F32.PACK_AB R0, RZ, R0 ;  /* 0x00000000ff00723e */ /* 0x000fe200000010ff */
[----:B------:R-:W-:Y:S06]  /*1620*/  BRA `(.L_x_5026) ;  /* 0x0000000c006c7947 */ /* 0x000fec0003800000 */
.L_x_5027:
[----:B------:R-:W2:Y:S02]  /*1630*/  LDG.E.U16 R2, desc[UR36][R2.64] ;  /* 0x0000002402027981 */ /* 0x000ea4000c1e1500 */
[----:B--2---:R-:W0:Y:S02]  /*1640*/  I2F.S16 R0, R2 ;  /* 0x0000000200007306 */ /* 0x004e240000101400 */
[----:B0-----:R-:W-:Y:S01]  /*1650*/  F2FP.BF16.F32.PACK_AB R0, RZ, R0 ;  /* 0x00000000ff00723e */ /* 0x001fe200000010ff */
[----:B------:R-:W-:Y:S06]  /*1660*/  BRA `(.L_x_5026) ;  /* 0x0000000c005c7947 */ /* 0x000fec0003800000 */
.L_x_5022:
        /* <DEDUP_REMOVED lines=9> */
.L_x_5030:
[----:B------:R-:W2:Y:S02]  /*1700*/  LDG.E.U16 R0, desc[UR36][R2.64] ;  /* 0x0000002402007981 */ /* 0x000ea4000c1e1500 */
[----:B--2---:R-:W-:-:S05]  /*1710*/  HADD2.F32 R0, -RZ, R0.H0_H0 ;  /* 0x20000000ff007230 */ /* 0x004fca0000004100 */
[----:B------:R-:W-:Y:S01]  /*1720*/  F2FP.BF16.F32.PACK_AB R0, RZ, R0 ;  /* 0x00000000ff00723e */ /* 0x000fe200000010ff */
[----:B------:R-:W-:Y:S06]  /*1730*/  BRA `(.L_x_5026) ;  /* 0x0000000c00287947 */ /* 0x000fec0003800000 */
.L_x_5029:
        /* <DEDUP_REMOVED lines=9> */
.L_x_5032:
[----:B------:R-:W2:Y:S02]  /*17d0*/  LDG.E.U16 R2, desc[UR36][R2.64] ;  /* 0x0000002402027981 */ /* 0x000ea4000c1e1500 */
[----:B--2---:R-:W-:-:S05]  /*17e0*/  HADD2.F32 R0, -RZ, R2.H0_H0 ;  /* 0x20000002ff007230 */ /* 0x004fca0000004100 */
[----:B------:R-:W-:Y:S01]  /*17f0*/  F2FP.BF16.F32.PACK_AB R0, RZ, R0 ;  /* 0x00000000ff00723e */ /* 0x000fe200000010ff */
[----:B------:R-:W-:Y:S06]  /*1800*/  BRA `(.L_x_5026) ;  /* 0x0000000800f47947 */ /* 0x000fec0003800000 */
.L_x_5031:
        /* <DEDUP_REMOVED lines=12> */
.L_x_5021:
        /* <DEDUP_REMOVED lines=13> */
.L_x_5035:
        /* <DEDUP_REMOVED lines=12> */
.L_x_5034:
        /* <DEDUP_REMOVED lines=27> */
.L_x_5037:
        /* <DEDUP_REMOVED lines=13> */
.L_x_5036:
[----:B------:R0:W5:Y:S01]  /*1ce0*/  LDG.E.U16 R0, desc[UR36][R2.64] ;  /* 0x0000002402007981 */ /* 0x000162000c1e1500 */
[----:B------:R-:W-:Y:S05]  /*1cf0*/  BRA `(.L_x_5026) ;  /* 0x0000000400b87947 */ /* 0x000fea0003800000 */
.L_x_5033:
        /* <DEDUP_REMOVED lines=12> */
.L_x_5040:
        /* <DEDUP_REMOVED lines=21> */
.L_x_5044:
[----:B------:R-:W-:Y:S05]  /*1f10*/  BSYNC.RECONVERGENT B1 ;  /* 0x0000000000017941 */ /* 0x000fea0003800200 */
.L_x_5043:
[----:B------:R-:W-:Y:S01]  /*1f20*/  IMAD.SHL.U32 R0, R0, 0x100000, RZ ;  /* 0x0010000000007824 */ /* 0x000fe200078e00ff */
[----:B------:R-:W-:-:S04]  /*1f30*/  LEA R2, R2, 0x3b800000, 0x17 ;  /* 0x3b80000002027811 */ /* 0x000fc800078eb8ff */
[----:B------:R-:W-:-:S07]  /*1f40*/  LOP3.LUT R0, R2, R0, R7, 0xfe, !PT ;  /* 0x0000000002007212 */ /* 0x000fce00078efe07 */
.L_x_5042:
[----:B------:R-:W-:Y:S05]  /*1f50*/  BSYNC.RECONVERGENT B0 ;  /* 0x0000000000007941 */ /* 0x000fea0003800200 */
.L_x_5041:
[----:B------:R-:W-:Y:S01]  /*1f60*/  F2FP.BF16.F32.PACK_AB R0, RZ, R0 ;  /* 0x00000000ff00723e */ /* 0x000fe200000010ff */
[----:B------:R-:W-:Y:S06]  /*1f70*/  BRA `(.L_x_5026) ;  /* 0x0000000400187947 */ /* 0x000fec0003800000 */
.L_x_5039:
        /* <DEDUP_REMOVED lines=21> */
.L_x_5048:
[----:B------:R-:W-:Y:S05]  /*20d0*/  BSYNC.RECONVERGENT B1 ;  /* 0x0000000000017941 */ /* 0x000fea0003800200 */
.L_x_5047:
[----:B------:R-:W-:Y:S02]  /*20e0*/  SHF.L.U32 R0, R0, 0x15, RZ ;  /* 0x0000001500007819 */ /* 0x000fe400000006ff */
[----:B------:R-:W-:-:S04]  /*20f0*/  LEA R2, R2, 0x37800000, 0x17 ;  /* 0x3780000002027811 */ /* 0x000fc800078eb8ff */
[----:B------:R-:W-:-:S07]  /*2100*/  LOP3.LUT R0, R2, R0, R7, 0xfe, !PT ;  /* 0x0000000002007212 */ /* 0x000fce00078efe07 */
.L_x_5046:
[----:B------:R-:W-:Y:S05]  /*2110*/  BSYNC.RECONVERGENT B0 ;  /* 0x0000000000007941 */ /* 0x000fea0003800200 */
.L_x_5045:
[----:B------:R-:W-:Y:S01]  /*2120*/  F2FP.BF16.F32.PACK_AB R0, RZ, R0 ;  /* 0x00000000ff00723e */ /* 0x000fe200000010ff */
[----:B------:R-:W-:Y:S06]  /*2130*/  BRA `(.L_x_5026) ;  /* 0x0000000000a87947 */ /* 0x000fec0003800000 */
.L_x_5038:
[----:B------:R-:W-:-:S09]  /*2140*/  UISETP.NE.AND UP0, UPT, UR4, 0x1c, UPT ;  /* 0x0000001c0400788c */ /* 0x000fd2000bf05270 */
[----:B------:R-:W-:Y:S05]  /*2150*/  BRA.U !UP0, `(.L_x_5049) ;  /* 0x0000000108947547 */ /* 0x000fea000b800000 */
[----:B------:R-:W-:-:S09]  /*2160*/  UISETP.NE.AND UP0, UPT, UR4, 0x1d, UPT ;  /* 0x0000001d0400788c */ /* 0x000fd2000bf05270 */
[----:B------:R-:W-:Y:S05]  /*2170*/  BRA.U !UP0, `(.L_x_5050) ;  /* 0x00000001087c7547 */ /* 0x000fea000b800000 */
[----:B------:R-:W-:-:S09]  /*2180*/  UISETP.NE.AND UP0, UPT, UR4, 0x2c, UPT ;  /* 0x0000002c0400788c */ /* 0x000fd2000bf05270 */
[----:B------:R-:W-:Y:S05]  /*2190*/  BRA.U !UP0, `(.L_x_5051) ;  /* 0x0000000108487547 */ /* 0x000fea000b800000 */
.L_x_5025:
        /* <DEDUP_REMOVED lines=8> */
[----:B0-----:R-:W-:Y:S02]  /*2220*/  IMAD.U32 R4, RZ, RZ, UR4 ;  /* 0x00000004ff047e24 */ /* 0x001fe4000f8e00ff */
[----:B------:R-:W-:-:S02]  /*2230*/  IMAD.U32 R5, RZ, RZ, UR5 ;  /* 0x00000005ff057e24 */ /* 0x000fc4000f8e00ff */
[----:B-1----:R-:W-:Y:S01]  /*2240*/  IMAD.U32 R6, RZ, RZ, UR6 ;  /* 0x00000006ff067e24 */ /* 0x002fe2000f8e00ff */
[----:B------:R-:W-:Y:S01]  /*2250*/  MOV R7, UR7 ;  /* 0x0000000700077c02 */ /* 0x000fe20008000f00 */
[----:B---3--:R-:W-:Y:S02]  /*2260*/  IMAD.U32 R10, RZ, RZ, UR8 ;  /* 0x00000008ff0a7e24 */ /* 0x008fe4000f8e00ff */
[----:B------:R-:W-:-:S07]  /*2270*/  IMAD.U32 R11, RZ, RZ, UR9 ;  /* 0x00000009ff0b7e24 */ /* 0x000fce000f8e00ff */
[----:B------:R-:W-:-:S07]  /*2280*/  LEPC R20, `(.L_x_5052) ;  /* 0x000000001014794e */ /* 0x000fce0000000000 */
[----:B--2---:R-:W-:Y:S05]  /*2290*/  CALL.ABS.NOINC R2 ;  /* 0x0000000002007343 */ /* 0x004fea0003c00000 */
.L_x_5052:
[----:B------:R-:W-:Y:S01]  /*22a0*/  PRMT R0, RZ, 0x7610, R0 ;  /* 0x00007610ff007816 */ /* 0x000fe20000000000 */
[----:B------:R-:W-:Y:S06]  /*22b0*/  BRA `(.L_x_5026) ;  /* 0x0000000000487947 */ /* 0x000fec0003800000 */
.L_x_5051:
        /* <DEDUP_REMOVED lines=8> */
.L_x_5054:
[----:B------:R-:W-:Y:S05]  /*2340*/  BSYNC.RECONVERGENT B0 ;  /* 0x0000000000007941 */ /* 0x000fea0003800200 */
.L_x_5053:
[----:B------:R-:W-:Y:S01]  /*2350*/  F2FP.BF16.F32.PACK_AB R0, RZ, R0 ;  /* 0x00000000ff00723e */ /* 0x000fe200000010ff */
[----:B------:R-:W-:Y:S06]  /*2360*/  BRA `(.L_x_5026) ;  /* 0x00000000001c7947 */ /* 0x000fec0003800000 */
.L_x_5050:
[----:B------:R-:W2:Y:S02]  /*2370*/  LDG.E.64 R2, desc[UR36][R2.64] ;  /* 0x0000002402027981 */ /* 0x000ea4000c1e1b00 */
[----:B--2---:R-:W0:Y:S02]  /*2380*/  I2F.U64 R0, R2 ;  /* 0x0000000200007312 */ /* 0x004e240000301000 */
[----:B0-----:R-:W-:Y:S01]  /*2390*/  F2FP.BF16.F32.PACK_AB R0, RZ, R0 ;  /* 0x00000000ff00723e */ /* 0x001fe200000010ff */
[----:B------:R-:W-:Y:S06]  /*23a0*/  BRA `(.L_x_5026) ;  /* 0x00000000000c7947 */ /* 0x000fec0003800000 */
.L_x_5049:
[----:B------:R-:W2:Y:S02]  /*23b0*/  LDG.E R2, desc[UR36][R2.64] ;  /* 0x0000002402027981 */ /* 0x000ea4000c1e1900 */
[----:B--2---:R-:W-:-:S04]  /*23c0*/  I2FP.F32.U32 R0, R2 ;  /* 0x0000000200007245 */ /* 0x004fc80000201000 */
[----:B------:R-:W-:-:S07]  /*23d0*/  F2FP.BF16.F32.PACK_AB R0, RZ, R0 ;  /* 0x00000000ff00723e */ /* 0x000fce00000010ff */
.L_x_5026:
[----:B-----5:R-:W-:Y:S01]  /*23e0*/  IMAD.U32 R0, R0, 0x10000, RZ ;  /* 0x0001000000007824 */ /* 0x020fe200078e00ff */
[----:B------:R-:W1:Y:S04]  /*23f0*/  LDCU.64 UR6, c[0x0][0x580] ;  /* 0x0000b000ff0677ac */ /* 0x000e680008000a00 */
[C---:B------:R-:W-:Y:S01]  /*2400*/  FSETP.GT.FTZ.AND P0, PT, R0.reuse, RZ, PT ;  /* 0x000000ff0000720b */ /* 0x040fe20003f14000 */
[----:B------:R-:W-:Y:S01]  /*2410*/  UPRMT UR4, UR42, 0x9910, URZ ;  /* 0x000099102a047896 */ /* 0x000fe200080000ff */
[----:B------:R-:W-:Y:S01]  /*2420*/  FSETP.GEU.FTZ.AND P1, PT, R0, RZ, PT ;  /* 0x000000ff0000720b */ /* 0x000fe20003f3e000 */
[----:B------:R-:W-:Y:S01]  /*2430*/  IMAD.MOV.U32 R0, RZ, RZ, RZ ;  /* 0x000000ffff007224 */ /* 0x000fe200078e00ff */
[----:B0-----:R-:W-:Y:S01]  /*2440*/  SEL R2, RZ, 0x1, !P0 ;  /* 0x00000001ff027807 */ /* 0x001fe20004000000 */
[----:B------:R-:W-:-:S08]  /*2450*/  UISETP.GT.AND UP0, UPT, UR4, 0x9, UPT ;  /* 0x000000090400788c */ /* 0x000fd0000bf04270 */
[----:B------:R-:W-:Y:S02]  /*2460*/  @!P0 IMAD.MOV R0, RZ, RZ, -0x1 ;  /* 0xffffffffff008424 */ /* 0x000fe400078e02ff */
[----:B------:R-:W-:Y:S02]  /*2470*/  @P1 IADD3 R0, PT, PT, R2, RZ, RZ ;  /* 0x000000ff02001210 */ /* 0x000fe40007ffe0ff */
[----:B-1----:R-:W-:Y:S02]  /*2480*/  IADD3 R2, P0, PT, R16, UR6, RZ ;  /* 0x0000000610027c10 */ /* 0x002fe4000ff1e0ff */
[----:B------:R-:W-:-:S03]  /*2490*/  I2FP.F32.S32 R0, R0 ;  /* 0x0000000000007245 */ /* 0x000fc60000201400 */
[----:B------:R-:W-:Y:S01]  /*24a0*/  IMAD.X R3, RZ, RZ, UR7, P0 ;  /* 0x00000007ff037e24 */ /* 0x000fe200080e06ff */
[----:B------:R0:W1:Y:S01]  /*24b0*/  F2F.BF16.F32 R5, R0 ;  /* 0x0000000000057304 */ /* 0x0000620000202000 */
[----:B------:R-:W-:Y:S06]  /*24c0*/  BRA.U UP0, `(.L_x_5055) ;  /* 0x00000005000c7547 */ /* 0x000fec000b800000 */
        /* <DEDUP_REMOVED lines=8> */
[----:B01----:R-:W-:-:S04]  /*2550*/  IMAD.U32 R0, R5, 0x10000, RZ ;  /* 0x0001000005007824 */ /* 0x003fc800078e00ff */
[----:B------:R-:W0:Y:S02]  /*2560*/  F2I.FTZ.TRUNC.NTZ R5, R0 ;  /* 0x0000000000057305 */ /* 0x000e24000021f100 */
[----:B0-----:R0:W-:Y:S01]  /*2570*/  STG.E.U8 desc[UR36][R2.64], R5 ;  /* 0x0000000502007986 */ /* 0x0011e2000c101124 */
[----:B------:R-:W-:Y:S05]  /*2580*/  BRA `(.L_x_5060) ;  /* 0x0000000c00807947 */ /* 0x000fea0003800000 */
.L_x_5058:
[----:B-1----:R-:W-:-:S06]  /*2590*/  IMAD.U32 R5, R5, 0x10000, RZ ;  /* 0x0001000005057824 */ /* 0x002fcc00078e00ff */
[----:B------:R-:W1:Y:S02]  /*25a0*/  F2I.S64.TRUNC R4, R5 ;  /* 0x0000000500047311 */ /* 0x000e64000020d900 */
[----:B-1----:R4:W-:Y:S01]  /*25b0*/  STG.E.U8 desc[UR36][R2.64], R4 ;  /* 0x0000000402007986 */ /* 0x0029e2000c101124 */
[----:B------:R-:W-:Y:S05]  /*25c0*/  BRA `(.L_x_5060) ;  /* 0x0000000c00707947 */ /* 0x000fea0003800000 */
.L_x_5057:
[----:B------:R-:W-:-:S09]  /*25d0*/  UISETP.NE.AND UP0, UPT, UR4, 0x2, UPT ;  /* 0x000000020400788c */ /* 0x000fd2000bf05270 */
[----:B------:R-:W-:Y:S05]  /*25e0*/  BRA.U !UP0, `(.L_x_5061) ;  /* 0x0000000108307547 */ /* 0x000fea000b800000 */
[----:B------:R-:W-:-:S09]  /*25f0*/  UISETP.NE.AND UP0, UPT, UR4, 0x3, UPT ;  /* 0x000000030400788c */ /* 0x000fd2000bf05270 */
[----:B------:R-:W-:Y:S05]  /*2600*/  BRA.U !UP0, `(.L_x_5062) ;  /* 0x0000000108187547 */ /* 0x000fea000b800000 */
[----:B------:R-:W-:-:S09]  /*2610*/  UISETP.NE.AND UP0, UPT, UR4, 0x4, UPT ;  /* 0x000000040400788c */ /* 0x000fd2000bf05270 */
[----:B------:R-:W-:Y:S05]  /*2620*/  BRA.U UP0, `(.L_x_5059) ;  /* 0x0000000900b87547 */ /* 0x000fea000b800000 */
[----:B-1----:R-:W-:-:S06]  /*2630*/  SHF.L.U32 R5, R5, 0x10, RZ ;  /* 0x0000001005057819 */ /* 0x002fcc00000006ff */
[----:B------:R-:W1:Y:S02]  /*2640*/  F2I.S64.TRUNC R4, R5 ;  /* 0x0000000500047311 */ /* 0x000e64000020d900 */
[----:B-1----:R1:W-:Y:S01]  /*2650*/  STG.E.64 desc[UR36][R2.64], R4 ;  /* 0x0000000402007986 */ /* 0x0023e2000c101b24 */
[----:B------:R-:W-:Y:S05]  /*2660*/  BRA `(.L_x_5060) ;  /* 0x0000000c00487947 */ /* 0x000fea0003800000 */
.L_x_5062:
[----:B-1----:R-:W-:-:S06]  /*2670*/  IMAD.U32 R5, R5, 0x10000, RZ ;  /* 0x0001000005057824 */ /* 0x002fcc00078e00ff */
[----:B------:R-:W1:Y:S02]  /*2680*/  F2I.FTZ.TRUNC.NTZ R5, R5 ;  /* 0x0000000500057305 */ /* 0x000e64000021f100 */
[----:B-1----:R2:W-:Y:S01]  /*2690*/  STG.E desc[UR36][R2.64], R5 ;  /* 0x0000000502007986 */ /* 0x0025e2000c101924 */
[----:B------:R-:W-:Y:S05]  /*26a0*/  BRA `(.L_x_5060) ;  /* 0x0000000c00387947 */ /* 0x000fea0003800000 */
.L_x_5061:
[----:B-1----:R-:W-:-:S06]  /*26b0*/  IMAD.U32 R5, R5, 0x10000, RZ ;  /* 0x0001000005057824 */ /* 0x002fcc00078e00ff */
[----:B------:R-:W1:Y:S02]  /*26c0*/  F2I.FTZ.TRUNC.NTZ R5, R5 ;  /* 0x0000000500057305 */ /* 0x000e64000021f100 */
[----:B-1----:R3:W-:Y:S01]  /*26d0*/  STG.E.U16 desc[UR36][R2.64], R5 ;  /* 0x0000000502007986 */ /* 0x0027e2000c101524 */
[----:B------:R-:W-:Y:S05]  /*26e0*/  BRA `(.L_x_5060) ;  /* 0x0000000c00287947 */ /* 0x000fea0003800000 */
.L_x_5056:
[----:B------:R-:W-:-:S09]  /*26f0*/  UISETP.GT.AND UP0, UPT, UR4, 0x6, UPT ;  /* 0x000000060400788c */ /* 0x000fd2000bf04270 */
[----:B------:R-:W-:Y:S05]  /*2700*/  BRA.U UP0, `(.L_x_5063) ;  /* 0x00000001002c7547 */ /* 0x000fea000b800000 */
[----:B------:R-:W-:-:S09]  /*2710*/  UISETP.NE.AND UP0, UPT, UR4, 0x5, UPT ;  /* 0x000000050400788c */ /* 0x000fd2000bf05270 */
[----:B------:R-:W-:Y:S05]  /*2720*/  BRA.U !UP0, `(.L_x_5064) ;  /* 0x0000000108147547 */ /* 0x000fea000b800000 */
[----:B------:R-:W-:-:S09]  /*2730*/  UISETP.NE.AND UP0, UPT, UR4, 0x6, UPT ;  /* 0x000000060400788c */ /* 0x000fd2000bf05270 */
[----:B------:R-:W-:Y:S05]  /*2740*/  BRA.U UP0, `(.L_x_5059) ;  /* 0x0000000900707547 */ /* 0x000fea000b800000 */
[----:B-1----:R-:W-:-:S05]  /*2750*/  IMAD.U32 R5, R5, 0x10000, RZ ;  /* 0x0001000005057824 */ /* 0x002fca00078e00ff */
[----:B------:R1:W-:Y:S01]  /*2760*/  STG.E desc[UR36][R2.64], R5 ;  /* 0x0000000502007986 */ /* 0x0003e2000c101924 */
[----:B------:R-:W-:Y:S05]  /*2770*/  BRA `(.L_x_5060) ;  /* 0x0000000c00047947 */ /* 0x000fea0003800000 */
.L_x_5064:
[----:B01----:R-:W-:-:S04]  /*2780*/  SHF.L.U32 R0, R5, 0x10, RZ ;  /* 0x0000001005007819 */ /* 0x003fc800000006ff */
[----:B------:R-:W-:-:S05]  /*2790*/  F2FP.F16.F32.PACK_AB R0, RZ, R0 ;  /* 0x00000000ff00723e */ /* 0x000fca00000000ff */
[----:B------:R0:W-:Y:S01]  /*27a0*/  STG.E.U16 desc[UR36][R2.64], R0 ;  /* 0x0000000002007986 */ /* 0x0001e2000c101524 */
[----:B------:R-:W-:Y:S05]  /*27b0*/  BRA `(.L_x_5060) ;  /* 0x0000000800f47947 */ /* 0x000fea0003800000 */
.L_x_5063:
[----:B------:R-:W-:-:S09]  /*27c0*/  UISETP.NE.AND UP0, UPT, UR4, 0x7, UPT ;  /* 0x000000070400788c */ /* 0x000fd2000bf05270 */
[----:B------:R-:W-:Y:S05]  /*27d0*/  BRA.U !UP0, `(.L_x_5065) ;  /* 0x0000000108347547 */ /* 0x000fea000b800000 */
[----:B------:R-:W-:-:S09]  /*27e0*/  UISETP.NE.AND UP0, UPT, UR4, 0x8, UPT ;  /* 0x000000080400788c */ /* 0x000fd2000bf05270 */
[----:B------:R-:W-:Y:S05]  /*27f0*/  BRA.U !UP0, `(.L_x_5066) ;  /* 0x0000000108187547 */ /* 0x000fea000b800000 */
[----:B------:R-:W-:-:S09]  /*2800*/  UISETP.NE.AND UP0, UPT, UR4, 0x9, UPT ;  /* 0x000000090400788c */ /* 0x000fd2000bf05270 */
[----:B------:R-:W-:Y:S05]  /*2810*/  BRA.U UP0, `(.L_x_5059) ;  /* 0x00000009003c7547 */ /* 0x000fea000b800000 */
[----:B-1----:R-:W-:Y:S02]  /*2820*/  IMAD.U32 R4, R5, 0x10000, RZ ;  /* 0x0001000005047824 */ /* 0x002fe400078e00ff */
[----:B------:R-:W-:-:S05]  /*2830*/  IMAD.MOV.U32 R5, RZ, RZ, RZ ;  /* 0x000000ffff057224 */ /* 0x000fca00078e00ff */
[----:B------:R1:W-:Y:S01]  /*2840*/  STG.E.64 desc[UR36][R2.64], R4 ;  /* 0x0000000402007986 */ /* 0x0003e2000c101b24 */
[----:B------:R-:W-:Y:S05]  /*2850*/  BRA `(.L_x_5060) ;  /* 0x0000000800cc7947 */ /* 0x000fea0003800000 */
.L_x_5066:
[----:B-1----:R-:W-:-:S05]  /*2860*/  IMAD.U32 R5, R5, 0x10000, RZ ;  /* 0x0001000005057824 */ /* 0x002fca00078e00ff */
[----:B------:R-:W-:-:S04]  /*2870*/  F2FP.F16.F32.PACK_AB R5, RZ, R5 ;  /* 0x00000005ff05723e */ /* 0x000fc800000000ff */
[----:B------:R-:W-:-:S05]  /*2880*/  PRMT R5, R5, 0x5410, RZ ;  /* 0x0000541005057816 */ /* 0x000fca00000000ff */
[----:B------:R1:W-:Y:S01]  /*2890*/  STG.E desc[UR36][R2.64], R5 ;  /* 0x0000000502007986 */ /* 0x0003e2000c101924 */
[----:B------:R-:W-:Y:S05]  /*28a0*/  BRA `(.L_x_5060) ;  /* 0x0000000800b87947 */ /* 0x000fea0003800000 */
.L_x_5065:
[----:B-1----:R-:W-:-:S05]  /*28b0*/  SHF.L.U32 R4, R5, 0x10, RZ ;  /* 0x0000001005047819 */ /* 0x002fca00000006ff */
[----:B------:R-:W-:-:S06]  /*28c0*/  FMUL.FTZ R4, R4, 1 ;  /* 0x3f80000004047820 */ /* 0x000fcc0000410000 */
[----:B------:R-:W1:Y:S02]  /*28d0*/  F2F.F64.F32 R4, R4 ;  /* 0x0000000400047310 */ /* 0x000e640000201800 */
[----:B-1----:R1:W-:Y:S01]  /*28e0*/  STG.E.64 desc[UR36][R2.64], R4 ;  /* 0x0000000402007986 */ /* 0x0023e2000c101b24 */
[----:B------:R-:W-:Y:S05]  /*28f0*/  BRA `(.L_x_5060) ;  /* 0x0000000800a47947 */ /* 0x000fea0003800000 */
.L_x_5055:
        /* <DEDUP_REMOVED lines=8> */
[----:B-1----:R-:W-:-:S05]  /*2980*/  IMAD.U32 R5, R5, 0x10000, RZ ;  /* 0x0001000005057824 */ /* 0x002fca00078e00ff */
[----:B------:R-:W-:-:S04]  /*2990*/  FSETP.NEU.FTZ.AND P0, PT, R5, RZ, PT ;  /* 0x000000ff0500720b */ /* 0x000fc80003f1d000 */
[----:B------:R-:W-:-:S05]  /*29a0*/  SEL R5, RZ, 0x1, !P0 ;  /* 0x00000001ff057807 */ /* 0x000fca0004000000 */
[----:B------:R1:W-:Y:S01]  /*29b0*/  STG.E.U8 desc[UR36][R2.64], R5 ;  /* 0x0000000502007986 */ /* 0x0003e2000c101124 */
[----:B------:R-:W-:Y:S05]  /*29c0*/  BRA `(.L_x_5060) ;  /* 0x0000000800707947 */ /* 0x000fea0003800000 */
.L_x_5069:
[----:B-1----:R-:W-:Y:S01]  /*29d0*/  IMAD.U32 R5, R5, 0x10000, RZ ;  /* 0x0001000005057824 */ /* 0x002fe200078e00ff */
[----:B------:R-:W-:-:S03]  /*29e0*/  CS2R R6, SRZ ;  /* 0x0000000000067805 */ /* 0x000fc6000001ff00 */
[----:B------:R-:W-:-:S06]  /*29f0*/  FMUL.FTZ R5, R5, 1 ;  /* 0x3f80000005057820 */ /* 0x000fcc0000410000 */
[----:B------:R-:W1:Y:S02]  /*2a00*/  F2F.F64.F32 R4, R5 ;  /* 0x0000000500047310 */ /* 0x000e640000201800 */
[----:B-1----:R1:W-:Y:S01]  /*2a10*/  STG.E.128 desc[UR36][R2.64], R4 ;  /* 0x0000000402007986 */ /* 0x0023e2000c101d24 */
[----:B------:R-:W-:Y:S05]  /*2a20*/  BRA `(.L_x_5060) ;  /* 0x0000000800587947 */ /* 0x000fea0003800000 */
.L_x_5068:
[----:B------:R-:W-:-:S09]  /*2a30*/  UISETP.NE.AND UP0, UPT, UR4, 0xf, UPT ;  /* 0x0000000f0400788c */ /* 0x000fd2000bf05270 */
[----:B------:R-:W-:Y:S05]  /*2a40*/  BRA.U !UP0, `(.L_x_5070) ;  /* 0x0000000108a07547 */ /* 0x000fea000b800000 */
[----:B------:R-:W-:-:S09]  /*2a50*/  UISETP.NE.AND UP0, UPT, UR4, 0x17, UPT ;  /* 0x000000170400788c */ /* 0x000fd2000bf05270 */
[----:B------:R-:W-:Y:S05]  /*2a60*/  BRA.U !UP0, `(.L_x_5071) ;  /* 0x00000001084c7547 */ /* 0x000fea000b800000 */
[----:B------:R-:W-:-:S09]  /*2a70*/  UISETP.NE.AND UP0, UPT, UR4, 0x18, UPT ;  /* 0x000000180400788c */ /* 0x000fd2000bf05270 */
[----:B------:R-:W-:Y:S05]  /*2a80*/  BRA.U UP0, `(.L_x_5059) ;  /* 0x0000000500a07547 */ /* 0x000fea000b800000 */
[----:B-1----:R-:W-:Y:S01]  /*2a90*/  IMAD.U32 R7, R5, 0x10000, RZ ;  /* 0x0001000005077824 */ /* 0x002fe200078e00ff */
[----:B------:R-:W-:Y:S01]  /*2aa0*/  BSSY.RECONVERGENT B0, `(.L_x_5072) ;  /* 0x000000c000007945 */ /* 0x000fe20003800200 */
[----:B0-----:R-:W-:-:S03]  /*2ab0*/  MOV R0, 0x7f ;  /* 0x0000007f00007802 */ /* 0x001fc60000000f00 */
[----:B------:R-:W-:Y:S02]  /*2ac0*/  LOP3.LUT R6, R7, 0x7fffffff, RZ, 0xc0, !PT ;  /* 0x7fffffff07067812 */ /* 0x000fe400078ec0ff */
        /* <DEDUP_REMOVED lines=9> */
.L_x_5073:
[----:B------:R-:W-:Y:S05]  /*2b60*/  BSYNC.RECONVERGENT B0 ;  /* 0x0000000000007941 */ /* 0x000fea0003800200 */
.L_x_5072:
[----:B------:R-:W-:-:S05]  /*2b70*/  LOP3.LUT R5, R0, 0x80, R5, 0xf8, !PT ;  /* 0x0000008000057812 */ /* 0x000fca00078ef805 */
[----:B------:R0:W-:Y:S01]  /*2b80*/  STG.E.U8 desc[UR36][R2.64], R5 ;  /* 0x0000000502007986 */ /* 0x0001e2000c101124 */
[----:B------:R-:W-:Y:S05]  /*2b90*/  BRA `(.L_x_5060) ;  /* 0x0000000400fc7947 */ /* 0x000fea0003800000 */
.L_x_5071:
[----:B-1----:R-:W-:Y:S01]  /*2ba0*/  IMAD.U32 R7, R5, 0x10000, RZ ;  /* 0x0001000005077824 */ /* 0x002fe200078e00ff */
[----:B------:R-:W-:Y:S04]  /*2bb0*/  BSSY.RECONVERGENT B0, `(.L_x_5074) ;  /* 0x000000e000007945 */ /* 0x000fe80003800200 */
[----:B------:R-:W-:Y:S02]  /*2bc0*/  LOP3.LUT R6, R7, 0x7fffffff, RZ, 0xc0, !PT ;  /* 0x7fffffff07067812 */ /* 0x000fe400078ec0ff */
[----:B------:R-:W-:Y:S02]  /*2bd0*/  SHF.R.U32.HI R5, RZ, 0x18, R7 ;  /* 0x00000018ff057819 */ /* 0x000fe40000011607 */
[----:B------:R-:W-:-:S13]  /*2be0*/  ISETP.GE.U32.AND P1, PT, R6, 0x47800000, PT ;  /* 0x478000000600780c */ /* 0x000fda0003f26070 */
[----:B0-----:R-:W-:Y:S01]  /*2bf0*/  @P1 IMAD.MOV.U32 R0, RZ, RZ, 0x7f ;  /* 0x0000007fff001424 */ /* 0x001fe200078e00ff */
        /* <DEDUP_REMOVED lines=9> */
.L_x_5075:
[----:B------:R-:W-:Y:S05]  /*2c90*/  BSYNC.RECONVERGENT B0 ;  /* 0x0000000000007941 */ /* 0x000fea0003800200 */
.L_x_5074:
[----:B------:R-:W-:-:S05]  /*2ca0*/  LOP3.LUT R5, R0, 0x80, R5, 0xf8, !PT ;  /* 0x0000008000057812 */ /* 0x000fca00078ef805 */
[----:B------:R0:W-:Y:S01]  /*2cb0*/  STG.E.U8 desc[UR36][R2.64], R5 ;  /* 0x0000000502007986 */ /* 0x0001e2000c101124 */
[----:B------:R-:W-:Y:S05]  /*2cc0*/  BRA `(.L_x_5060) ;  /* 0x0000000400b07947 */ /* 0x000fea0003800000 */
.L_x_5070:
[----:B-1----:R1:W-:Y:S01]  /*2cd0*/  STG.E.U16 desc[UR36][R2.64], R5 ;  /* 0x0000000502007986 */ /* 0x0023e2000c101524 */
[----:B------:R-:W-:Y:S05]  /*2ce0*/  BRA `(.L_x_5060) ;  /* 0x0000000400a87947 */ /* 0x000fea0003800000 */
.L_x_5067:
        /* <DEDUP_REMOVED lines=8> */
[----:B-1----:R-:W-:-:S06]  /*2d70*/  IMAD.U32 R5, R5, 0x10000, RZ ;  /* 0x0001000005057824 */ /* 0x002fcc00078e00ff */
[----:B------:R-:W1:Y:S02]  /*2d80*/  F2I.FTZ.U32.TRUNC.NTZ R5, R5 ;  /* 0x0000000500057305 */ /* 0x000e64000021f000 */
[----:B-1----:R1:W-:Y:S01]  /*2d90*/  STG.E.U16 desc[UR36][R2.64], R5 ;  /* 0x0000000502007986 */ /* 0x0023e2000c101524 */
[----:B------:R-:W-:Y:S05]  /*2da0*/  BRA `(.L_x_5060) ;  /* 0x0000000400787947 */ /* 0x000fea0003800000 */
.L_x_5078:
[----:B-1----:R-:W-:Y:S01]  /*2db0*/  SHF.L.U32 R5, R5, 0x10, RZ ;  /* 0x0000001005057819 */ /* 0x002fe200000006ff */
[----:B------:R-:W-:Y:S01]  /*2dc0*/  BSSY.RECONVERGENT B0, `(.L_x_5079) ;  /* 0x0000014000007945 */ /* 0x000fe20003800200 */
[----:B0-----:R-:W-:Y:S02]  /*2dd0*/  IMAD.MOV.U32 R0, RZ, RZ, 0x80 ;  /* 0x00000080ff007424 */ /* 0x001fe400078e00ff */
[----:B------:R-:W-:-:S04]  /*2de0*/  LOP3.LUT R4, R5, 0x7fffffff, RZ, 0xc0, !PT ;  /* 0x7fffffff05047812 */ /* 0x000fc800078ec0ff */
[----:B------:R-:W-:-:S13]  /*2df0*/  ISETP.GT.U32.AND P0, PT, R4, 0x437fffff, PT ;  /* 0x437fffff0400780c */ /* 0x000fda0003f04070 */
        /* <DEDUP_REMOVED lines=8> */
.L_x_5081:
[----:B------:R-:W-:-:S04]  /*2e80*/  SHF.R.U32.HI R0, RZ, 0x14, R5 ;  /* 0x00000014ff007819 */ /* 0x000fc80000011605 */
[----:B------:R-:W-:-:S04]  /*2e90*/  LOP3.LUT R0, R0, 0x1, RZ, 0xc0, !PT ;  /* 0x0000000100007812 */ /* 0x000fc800078ec0ff */
[----:B------:R-:W-:-:S04]  /*2ea0*/  IADD3 R0, PT, PT, R5, 0x487ffff, R0 ;  /* 0x0487ffff05007810 */ /* 0x000fc80007ffe000 */
[----:B------:R-:W-:-:S04]  /*2eb0*/  SHF.R.U32.HI R0, RZ, 0x14, R0 ;  /* 0x00000014ff007819 */ /* 0x000fc80000011600 */
[----:B------:R-:W-:-:S07]  /*2ec0*/  LOP3.LUT R4, R0, 0xff, RZ, 0xc0, !PT ;  /* 0x000000ff00047812 */ /* 0x000fce00078ec0ff */
.L_x_5082:
[----:B------:R-:W-:-:S04]  /*2ed0*/  SHF.R.U32.HI R5, RZ, 0x18, R5 ;  /* 0x00000018ff057819 */ /* 0x000fc80000011605 */
[----:B------:R-:W-:-:S04]  /*2ee0*/  LOP3.LUT R4, R4, 0x80, R5, 0xf8, !PT ;  /* 0x0000008004047812 */ /* 0x000fc800078ef805 */
[----:B------:R-:W-:-:S07]  /*2ef0*/  PRMT R0, R4, 0x7610, R0 ;  /* 0x0000761004007816 */ /* 0x000fce0000000000 */
.L_x_5080:
[----:B------:R-:W-:Y:S05]  /*2f00*/  BSYNC.RECONVERGENT B0 ;  /* 0x0000000000007941 */ /* 0x000fea0003800200 */
.L_x_5079:
[----:B------:R0:W-:Y:S01]  /*2f10*/  STG.E.U8 desc[UR36][R2.64], R0 ;  /* 0x0000000002007986 */ /* 0x0001e2000c101124 */
[----:B------:R-:W-:Y:S05]  /*2f20*/  BRA `(.L_x_5060) ;  /* 0x0000000400187947 */ /* 0x000fea0003800000 */
.L_x_5077:
[----:B-1----:R-:W-:Y:S01]  /*2f30*/  IMAD.U32 R5, R5, 0x10000, RZ ;  /* 0x0001000005057824 */ /* 0x002fe200078e00ff */
[----:B------:R-:W-:Y:S01]  /*2f40*/  BSSY.RECONVERGENT B0, `(.L_x_5083) ;  /* 0x0000014000007945 */ /* 0x000fe20003800200 */
[----:B0-----:R-:W-:-:S03]  /*2f50*/  IMAD.MOV.U32 R0, RZ, RZ, 0x80 ;  /* 0x00000080ff007424 */ /* 0x001fc600078e00ff */
        /* <DEDUP_REMOVED lines=10> */
.L_x_5085:
[----:B------:R-:W-:-:S04]  /*3000*/  SHF.R.U32.HI R0, RZ, 0x15, R5 ;  /* 0x00000015ff007819 */ /* 0x000fc80000011605 */
[----:B------:R-:W-:-:S04]  /*3010*/  LOP3.LUT R0, R0, 0x1, RZ, 0xc0, !PT ;  /* 0x0000000100007812 */ /* 0x000fc800078ec0ff */
[----:B------:R-:W-:-:S04]  /*3020*/  IADD3 R0, PT, PT, R5, 0x88fffff, R0 ;  /* 0x088fffff05007810 */ /* 0x000fc80007ffe000 */
[----:B------:R-:W-:-:S04]  /*3030*/  SHF.R.U32.HI R0, RZ, 0x15, R0 ;  /* 0x00000015ff007819 */ /* 0x000fc80000011600 */
[----:B------:R-:W-:-:S07]  /*3040*/  LOP3.LUT R4, R0, 0xff, RZ, 0xc0, !PT ;  /* 0x000000ff00047812 */ /* 0x000fce00078ec0ff */
.L_x_5086:
[----:B------:R-:W-:-:S04]  /*3050*/  SHF.R.U32.HI R5, RZ, 0x18, R5 ;  /* 0x00000018ff057819 */ /* 0x000fc80000011605 */
[----:B------:R-:W-:-:S04]  /*3060*/  LOP3.LUT R4, R4, 0x80, R5, 0xf8, !PT ;  /* 0x0000008004047812 */ /* 0x000fc800078ef805 */
[----:B------:R-:W-:-:S07]  /*3070*/  PRMT R0, R4, 0x7610, R0 ;  /* 0x0000761004007816 */ /* 0x000fce0000000000 */
.L_x_5084:
[----:B------:R-:W-:Y:S05]  /*3080*/  BSYNC.RECONVERGENT B0 ;  /* 0x0000000000007941 */ /* 0x000fea0003800200 */
.L_x_5083:
[----:B------:R0:W-:Y:S01]  /*3090*/  STG.E.U8 desc[UR36][R2.64], R0 ;  /* 0x0000000002007986 */ /* 0x0001e2000c101124 */
[----:B------:R-:W-:Y:S05]  /*30a0*/  BRA `(.L_x_5060) ;  /* 0x0000000000b87947 */ /* 0x000fea0003800000 */
.L_x_5076:
[----:B------:R-:W-:-:S09]  /*30b0*/  UISETP.NE.AND UP0, UPT, UR4, 0x1c, UPT ;  /* 0x0000001c0400788c */ /* 0x000fd2000bf05270 */
[----:B------:R-:W-:Y:S05]  /*30c0*/  BRA.U !UP0, `(.L_x_5087) ;  /* 0x0000000108a47547 */ /* 0x000fea000b800000 */
[----:B------:R-:W-:-:S09]  /*30d0*/  UISETP.NE.AND UP0, UPT, UR4, 0x1d, UPT ;  /* 0x0000001d0400788c */ /* 0x000fd2000bf05270 */
[----:B------:R-:W-:Y:S05]  /*30e0*/  BRA.U !UP0, `(.L_x_5088) ;  /* 0x00000001088c7547 */ /* 0x000fea000b800000 */
[----:B------:R-:W-:-:S09]  /*30f0*/  UISETP.NE.AND UP0, UPT, UR4, 0x2c, UPT ;  /* 0x0000002c0400788c */ /* 0x000fd2000bf05270 */
[----:B------:R-:W-:Y:S05]  /*3100*/  BRA.U !UP0, `(.L_x_5089) ;  /* 0x0000000108447547 */ /* 0x000fea000b800000 */
.L_x_5059:
[----:B0-----:R-:W-:Y:S01]  /*3110*/  MOV R0, 0x0 ;  /* 0x0000000000007802 */ /* 0x001fe20000000f00 */
[----:B------:R-:W0:Y:S01]  /*3120*/  LDCU.64 UR6, c[0x4][0x198] ;  /* 0x01003300ff0677ac */ /* 0x000e220008000a00 */
[----:B------:R-:W-:Y:S02]  /*3130*/  HFMA2 R13, -RZ, RZ, 0, 0 ;  /* 0x00000000ff0d7431 */ /* 0x000fe400000001ff */
[----:B------:R-:W-:Y:S01]  /*3140*/  IMAD.MOV.U32 R8, RZ, RZ, 0x65 ;  /* 0x00000065ff087424 */ /* 0x000fe200078e00ff */
[----:B------:R2:W3:Y:S01]  /*3150*/  LDC.64 R2, c[0x4][R0] ;  /* 0x0100000000027b82 */ /* 0x0004e20000000a00 */
[----:B------:R-:W4:Y:S01]  /*3160*/  LDCU.64 UR8, c[0x4][0x1a0] ;  /* 0x01003400ff0877ac */ /* 0x000f220008000a00 */
[----:B------:R-:W-:Y:S01]  /*3170*/  IMAD.MOV.U32 R12, RZ, RZ, 0x1 ;  /* 0x00000001ff0c7424 */ /* 0x000fe200078e00ff */
[----:B------:R-:W5:Y:S01]  /*3180*/  LDCU.64 UR4, c[0x4][0xb0] ;  /* 0x01001600ff0477ac */ /* 0x000f620008000a00 */
[----:B0-----:R-:W-:Y:S01]  /*3190*/  MOV R4, UR6 ;  /* 0x0000000600047c02 */ /* 0x001fe20008000f00 */
[----:B-1----:R-:W-:-:S02]  /*31a0*/  IMAD.U32 R5, RZ, RZ, UR7 ;  /* 0x00000007ff057e24 */ /* 0x002fc4000f8e00ff */
[----:B----4-:R-:W-:Y:S02]  /*31b0*/  IMAD.U32 R6, RZ, RZ, UR8 ;  /* 0x00000008ff067e24 */ /* 0x010fe4000f8e00ff */
[----:B------:R-:W-:Y:S01]  /*31c0*/  IMAD.U32 R7, RZ, RZ, UR9 ;  /* 0x00000009ff077e24 */ /* 0x000fe2000f8e00ff */
[----:B-----5:R-:W-:Y:S01]  /*31d0*/  MOV R10, UR4 ;  /* 0x00000004000a7c02 */ /* 0x020fe20008000f00 */
[----:B--2---:R-:W-:-:S07]  /*31e0*/  IMAD.U32 R11, RZ, RZ, UR5 ;  /* 0x00000005ff0b7e24 */ /* 0x004fce000f8e00ff */
[----:B------:R-:W-:-:S07]  /*31f0*/  LEPC R20, `(.L_x_5090) ;  /* 0x000000001014794e */ /* 0x000fce0000000000 */
[----:B---3--:R-:W-:Y:S05]  /*3200*/  CALL.ABS.NOINC R2 ;  /* 0x0000000002007343 */ /* 0x008fea0003c00000 */
.L_x_5090:
[----:B------:R-:W-:Y:S05]  /*3210*/  BRA `(.L_x_5060) ;  /* 0x00000000005c7947 */ /* 0x000fea0003800000 */
.L_x_5089:
[----:B-1----:R-:W-:-:S05]  /*3220*/  IMAD.U32 R5, R5, 0x10000, RZ ;  /* 0x0001000005057824 */ /* 0x002fca00078e00ff */
[----:B------:R-:W-:-:S04]  /*3230*/  SHF.R.U32.HI R6, RZ, 0x17, R5 ;  /* 0x00000017ff067819 */ /* 0x000fc80000011605 */
[----:B------:R-:W-:-:S04]  /*3240*/  LOP3.LUT R4, R6, 0xff, RZ, 0xc0, !PT ;  /* 0x000000ff06047812 */ /* 0x000fc800078ec0ff */
[----:B------:R-:W-:-:S13]  /*3250*/  ISETP.NE.AND P1, PT, R4, 0xff, PT ;  /* 0x000000ff0400780c */ /* 0x000fda0003f25270 */
[--C-:B0-----:R-:W-:Y:S02]  /*3260*/  @P1 SHF.R.U32.HI R0, RZ, 0x16, R5.reuse ;  /* 0x00000016ff001819 */ /* 0x101fe40000011605 */
        /* <DEDUP_REMOVED lines=11> */
.L_x_5088:
[----:B-1----:R-:W-:-:S06]  /*3320*/  IMAD.U32 R5, R5, 0x10000, RZ ;  /* 0x0001000005057824 */ /* 0x002fcc00078e00ff */
[----:B------:R-:W1:Y:S02]  /*3330*/  F2I.U64.TRUNC R4, R5 ;  /* 0x0000000500047311 */ /* 0x000e64000020d800 */
[----:B-1----:R1:W-:Y:S01]  /*3340*/  STG.E.64 desc[UR36][R2.64], R4 ;  /* 0x0000000402007986 */ /* 0x0023e2000c101b24 */
[----:B------:R-:W-:Y:S05]  /*3350*/  BRA `(.L_x_5060) ;  /* 0x00000000000c7947 */ /* 0x000fea0003800000 */
.L_x_5087:
[----:B-1----:R-:W-:-:S06]  /*3360*/  IMAD.U32 R5, R5, 0x10000, RZ ;  /* 0x0001000005057824 */ /* 0x002fcc00078e00ff */
[----:B------:R-:W1:Y:S02]  /*3370*/  F2I.FTZ.U32.TRUNC.NTZ R5, R5 ;  /* 0x0000000500057305 */ /* 0x000e64000021f000 */
[----:B-1----:R1:W-:Y:S02]  /*3380*/  STG.E desc[UR36][R2.64], R5 ;  /* 0x0000000502007986 */ /* 0x0023e4000c101924 */
.L_x_5060:
[----:B------:R-:W-:-:S07]  /*3390*/  IADD3 R17, PT, PT, R17, 0x80, RZ ;  /* 0x0000008011117810 */ /* 0x000fce0007ffe0ff */
.L_x_5019:
[----:B------:R-:W-:Y:S05]  /*33a0*/  BSYNC.RECONVERGENT B6 ;  /* 0x0000000000067941 */ /* 0x000fea0003800200 */
.L_x_5018:
        /* <DEDUP_REMOVED lines=307> */
.L_x_5093:
        /* <DEDUP_REMOVED lines=18> */
.L_x_5097:
[----:B------:R-:W2:Y:S02]  /*4800*/  LDG.E.U8 R2, desc[UR36][R2.64] ;  /* 0x0000002402027981 */ /* 0x000ea4000c1e1100 */
[----:B--2---:R-:W-:-:S04]  /*4810*/  I2FP.F32.U32 R0, R2 ;  /* 0x0000000200007245 */ /* 0x004fc80000201000 */
[----:B------:R-:W-:Y:S01]  /*4820*/  F2FP.BF16.F32.PACK_AB R0, RZ, R0 ;  /* 0x00000000ff00723e */ /* 0x000fe200000010ff */
[----:B------:R-:W-:Y:S06]  /*4830*/  BRA `(.L_x_5099) ;  /* 0x0000000c00a47947 */ /* 0x000fec0003800000 */
.L_x_5096:
        /* <DEDUP_REMOVED lines=10> */
.L_x_5101:
[----:B------:R-:W2:Y:S02]  /*48e0*/  LDG.E R2, desc[UR36][R2.64] ;  /* 0x0000002402027981 */ /* 0x000ea4000c1e1900 */
[----:B--2---:R-:W-:-:S04]  /*48f0*/  I2FP.F32.S32 R0, R2 ;  /* 0x0000000200007245 */ /* 0x004fc80000201400 */
[----:B------:R-:W-:Y:S01]  /*4900*/  F2FP.BF16.F32.PACK_AB R0, RZ, R0 ;  /* 0x00000000ff00723e */ /* 0x000fe200000010ff */
[----:B------:R-:W-:Y:S06]  /*4910*/  BRA `(.L_x_5099) ;  /* 0x0000000c006c7947 */ /* 0x000fec0003800000 */
.L_x_5100:
[----:B------:R-:W2:Y:S02]  /*4920*/  LDG.E.U16 R2, desc[UR36][R2.64] ;  /* 0x0000002402027981 */ /* 0x000ea4000c1e1500 */
[----:B--2---:R-:W0:Y:S02]  /*4930*/  I2F.S16 R0, R2 ;  /* 0x0000000200007306 */ /* 0x004e240000101400 */
[----:B0-----:R-:W-:Y:S01]  /*4940*/  F2FP.BF16.F32.PACK_AB R0, RZ, R0 ;  /* 0x00000000ff00723e */ /* 0x001fe200000010ff */
[----:B------:R-:W-:Y:S06]  /*4950*/  BRA `(.L_x_5099) ;  /* 0x0000000c005c7947 */ /* 0x000fec0003800000 */
.L_x_5095:
        /* <DEDUP_REMOVED lines=9> */
.L_x_5103:
[----:B------:R-:W2:Y:S02]  /*49f0*/  LDG.E.U16 R0, desc[UR36][R2.64] ;  /* 0x0000002402007981 */ /* 0x000ea4000c1e1500 */
[----:B--2---:R-:W-:-:S05]  /*4a00*/  HADD2.F32 R0, -RZ, R0.H0_H0 ;  /* 0x20000000ff007230 */ /* 0x004fca0000004100 */
[----:B------:R-:W-:Y:S01]  /*4a10*/  F2FP.BF16.F32.PACK_AB R0, RZ, R0 ;  /* 0x00000000ff00723e */ /* 0x000fe200000010ff */
[----:B------:R-:W-:Y:S06]  /*4a20*/  BRA `(.L_x_5099) ;  /* 0x0000000c00287947 */ /* 0x000fec0003800000 */
.L_x_5102:
        /* <DEDUP_REMOVED lines=9> */
.L_x_5105:
[----:B------:R-:W2:Y:S02]  /*4ac0*/  LDG.E.U16 R2, desc[UR36][R2.64] ;  /* 0x0000002402027981 */ /* 0x000ea4000c1e1500 */
[----:B--2---:R-:W-:-:S05]  /*4ad0*/  HADD2.F32 R0, -RZ, R2.H0_H0 ;  /* 0x20000002ff007230 */ /* 0x004fca0000004100 */
[----:B------:R-:W-:Y:S01]  /*4ae0*/  F2FP.BF16.F32.PACK_AB R0, RZ, R0 ;  /* 0x00000000ff00723e */ /* 0x000fe200000010ff */
[----:B------:R-:W-:Y:S06]  /*4af0*/  BRA `(.L_x_5099) ;  /* 0x0000000800f47947 */ /* 0x000fec0003800000 */
.L_x_5104:
        /* <DEDUP_REMOVED lines=12> */
.L_x_5094:
        /* <DEDUP_REMOVED lines=13> */
.L_x_5108:
        /* <DEDUP_REMOVED lines=12> */
.L_x_5107:
        /* <DEDUP_REMOVED lines=27> */
.L_x_5110:
        /* <DEDUP_REMOVED lines=13> */
.L_x_5109:
[----:B------:R0:W5:Y:S01]  /*4fd0*/  LDG.E.U16 R0, desc[UR36][R2.64] ;  /* 0x0000002402007981 */ /* 0x000162000c1e1500 */
[----:B------:R-:W-:Y:S05]  /*4fe0*/  BRA `(.L_x_5099) ;  /* 0x0000000400b87947 */ /* 0x000fea0003800000 */
.L_x_5106:
        /* <DEDUP_REMOVED lines=12> */
.L_x_5113:
        /* <DEDUP_REMOVED lines=21> */
.L_x_5117:
[----:B------:R-:W-:Y:S05]  /*5200*/  BSYNC.RECONVERGENT B1 ;  /* 0x0000000000017941 */ /* 0x000fea0003800200 */
.L_x_5116:
[----:B------:R-:W-:Y:S01]  /*5210*/  IMAD.SHL.U32 R0, R0, 0x100000, RZ ;  /* 0x0010000000007824 */ /* 0x000fe200078e00ff */
[----:B------:R-:W-:-:S04]  /*5220*/  LEA R2, R2, 0x3b800000, 0x17 ;  /* 0x3b80000002027811 */ /* 0x000fc800078eb8ff */
[----:B------:R-:W-:-:S07]  /*5230*/  LOP3.LUT R0, R2, R0, R7, 0xfe, !PT ;  /* 0x0000000002007212 */ /* 0x000fce00078efe07 */
.L_x_5115:
[----:B------:R-:W-:Y:S05]  /*5240*/  BSYNC.RECONVERGENT B0 ;  /* 0x0000000000007941 */ /* 0x000fea0003800200 */
.L_x_5114:
[----:B------:R-:W-:Y:S01]  /*5250*/  F2FP.BF16.F32.PACK_AB R0, RZ, R0 ;  /* 0x00000000ff00723e */ /* 0x000fe200000010ff */
[----:B------:R-:W-:Y:S06]  /*5260*/  BRA `(.L_x_5099) ;  /* 0x0000000400187947 */ /* 0x000fec0003800000 */
.L_x_5112:
        /* <DEDUP_REMOVED lines=21> */
.L_x_5121:
[----:B------:R-:W-:Y:S05]  /*53c0*/  BSYNC.RECONVERGENT B1 ;  /* 0x0000000000017941 */ /* 0x000fea0003800200 */
.L_x_5120:
[----:B------:R-:W-:Y:S02]  /*53d0*/  SHF.L.U32 R0, R0, 0x15, RZ ;  /* 0x0000001500007819 */ /* 0x000fe400000006ff */
[----:B------:R-:W-:-:S04]  /*53e0*/  LEA R2, R2, 0x37800000, 0x17 ;  /* 0x3780000002027811 */ /* 0x000fc800078eb8ff */
[----:B------:R-:W-:-:S07]  /*53f0*/  LOP3.LUT R0, R2, R0, R7, 0xfe, !PT ;  /* 0x0000000002007212 */ /* 0x000fce00078efe07 */
.L_x_5119:
[----:B------:R-:W-:Y:S05]  /*5400*/  BSYNC.RECONVERGENT B0 ;  /* 0x0000000000007941 */ /* 0x000fea0003800200 */
.L_x_5118:
[----:B------:R-:W-:Y:S01]  /*5410*/  F2FP.BF16.F32.PACK_AB R0, RZ, R0 ;  /* 0x00000000ff00723e */ /* 0x000fe200000010ff */
[----:B------:R-:W-:Y:S06]  /*5420*/  BRA `(.L_x_5099) ;  /* 0x0000000000a87947 */ /* 0x000fec0003800000 */
.L_x_5111:
        /* <DEDUP_REMOVED lines=14> */
.L_x_5125:
[----:B------:R-:W-:Y:S05]  /*5510*/  BSYNC.RECONVERGENT B0 ;  /* 0x0000000000007941 */ /* 0x000fea0003800200 */
.L_x_5124:
[----:B------:R-:W-:Y:S01]  /*5520*/  F2FP.BF16.F32.PACK_AB R0, RZ, R0 ;  /* 0x00000000ff00723e */ /* 0x000fe200000010ff */
[----:B------:R-:W-:Y:S06]  /*5530*/  BRA `(.L_x_5099) ;  /* 0x0000000000647947 */ /* 0x000fec0003800000 */
.L_x_5098:
        /* <DEDUP_REMOVED lines=8> */
[----:B0-----:R-:W-:Y:S01]  /*55c0*/  MOV R4, UR4 ;  /* 0x0000000400047c02 */ /* 0x001fe20008000f00 */
[----:B------:R-:W-:-:S02]  /*55d0*/  IMAD.U32 R5, RZ, RZ, UR5 ;  /* 0x00000005ff057e24 */ /* 0x000fc4000f8e00ff */
[----:B-1----:R-:W-:Y:S02]  /*55e0*/  IMAD.U32 R6, RZ, RZ, UR6 ;  /* 0x00000006ff067e24 */ /* 0x002fe4000f8e00ff */
[----:B------:R-:W-:Y:S01]  /*55f0*/  IMAD.U32 R7, RZ, RZ, UR7 ;  /* 0x00000007ff077e24 */ /* 0x000fe2000f8e00ff */
[----:B---3--:R-:W-:Y:S01]  /*5600*/  MOV R10, UR8 ;  /* 0x00000008000a7c02 */ /* 0x008fe20008000f00 */
[----:B------:R-:W-:-:S07]  /*5610*/  IMAD.U32 R11, RZ, RZ, UR9 ;  /* 0x00000009ff0b7e24 */ /* 0x000fce000f8e00ff */
[----:B------:R-:W-:-:S07]  /*5620*/  LEPC R20, `(.L_x_5126) ;  /* 0x000000001014794e */ /* 0x000fce0000000000 */
[----:B--2---:R-:W-:Y:S05]  /*5630*/  CALL.ABS.NOINC R2 ;  /* 0x0000000002007343 */ /* 0x004fea0003c00000 */
.L_x_5126:
[----:B------:R-:W-:Y:S01]  /*5640*/  PRMT R0, RZ, 0x7610, R0 ;  /* 0x00007610ff007816 */ /* 0x000fe20000000000 */
[----:B------:R-:W-:Y:S06]  /*5650*/  BRA `(.L_x_5099) ;  /* 0x00000000001c7947 */ /* 0x000fec0003800000 */
.L_x_5123:
[----:B------:R-:W2:Y:S02]  /*5660*/  LDG.E.64 R2, desc[UR36][R2.64] ;  /* 0x0000002402027981 */ /* 0x000ea4000c1e1b00 */
[----:B--2---:R-:W0:Y:S02]  /*5670*/  I2F.U64 R0, R2 ;  /* 0x0000000200007312 */ /* 0x004e240000301000 */
[----:B0-----:R-:W-:Y:S01]  /*5680*/  F2FP.BF16.F32.PACK_AB R0, RZ, R0 ;  /* 0x00000000ff00723e */ /* 0x001fe200000010ff */
[----:B------:R-:W-:Y:S06]  /*5690*/  BRA `(.L_x_5099) ;  /* 0x00000000000c7947 */ /* 0x000fec0003800000 */
.L_x_5122:
[----:B------:R-:W2:Y:S02]  /*56a0*/  LDG.E R2, desc[UR36][R2.64] ;  /* 0x0000002402027981 */ /* 0x000ea4000c1e1900 */
[----:B--2---:R-:W-:-:S04]  /*56b0*/  I2FP.F32.U32 R0, R2 ;  /* 0x0000000200007245 */ /* 0x004fc80000201000 */
[----:B------:R-:W-:-:S07]  /*56c0*/  F2FP.BF16.F32.PACK_AB R0, RZ, R0 ;  /* 0x00000000ff00723e */ /* 0x000fce00000010ff */
.L_x_5099:
        /* <DEDUP_REMOVED lines=27> */
.L_x_5130:
[----:B-1----:R-:W-:-:S06]  /*5880*/  IMAD.U32 R5, R5, 0x10000, RZ ;  /* 0x0001000005057824 */ /* 0x002fcc00078e00ff */
[----:B------:R-:W1:Y:S02]  /*5890*/  F2I.S64.TRUNC R4, R5 ;  /* 0x0000000500047311 */ /* 0x000e64000020d900 */
[----:B-1----:R1:W-:Y:S01]  /*58a0*/  STG.E.U8 desc[UR36][R2.64], R4 ;  /* 0x0000000402007986 */ /* 0x0023e2000c101124 */
[----:B------:R-:W-:Y:S05]  /*58b0*/  BRA `(.L_x_5132) ;  /* 0x0000000c006c7947 */ /* 0x000fea0003800000 */
.L_x_5129:
        /* <DEDUP_REMOVED lines=10> */
.L_x_5134:
[----:B-1----:R-:W-:-:S06]  /*5960*/  IMAD.U32 R5, R5, 0x10000, RZ ;  /* 0x0001000005057824 */ /* 0x002fcc00078e00ff */
[----:B------:R-:W1:Y:S02]  /*5970*/  F2I.FTZ.TRUNC.NTZ R5, R5 ;  /* 0x0000000500057305 */ /* 0x000e64000021f100 */
[----:B-1----:R1:W-:Y:S01]  /*5980*/  STG.E desc[UR36][R2.64], R5 ;  /* 0x0000000502007986 */ /* 0x0023e2000c101924 */
[----:B------:R-:W-:Y:S05]  /*5990*/  BRA `(.L_x_5132) ;  /* 0x0000000c00347947 */ /* 0x000fea0003800000 */
.L_x_5133:
[----:B-1----:R-:W-:-:S06]  /*59a0*/  IMAD.U32 R5, R5, 0x10000, RZ ;  /* 0x0001000005057824 */ /* 0x002fcc00078e00ff */
[----:B------:R-:W1:Y:S02]  /*59b0*/  F2I.FTZ.TRUNC.NTZ R5, R5 ;  /* 0x0000000500057305 */ /* 0x000e64000021f100 */
[----:B-1----:R1:W-:Y:S01]  /*59c0*/  STG.E.U16 desc[UR36][R2.64], R5 ;  /* 0x0000000502007986 */ /* 0x0023e2000c101524 */
[----:B------:R-:W-:Y:S05]  /*59d0*/  BRA `(.L_x_5132) ;  /* 0x0000000c00247947 */ /* 0x000fea0003800000 */
.L_x_5128:
        /* <DEDUP_REMOVED lines=9> */
.L_x_5136:
[----:B01----:R-:W-:-:S04]  /*5a70*/  SHF.L.U32 R0, R5, 0x10, RZ ;  /* 0x0000001005007819 */ /* 0x003fc800000006ff */
[----:B------:R-:W-:-:S05]  /*5a80*/  F2FP.F16.F32.PACK_AB R0, RZ, R0 ;  /* 0x00000000ff00723e */ /* 0x000fca00000000ff */
[----:B------:R0:W-:Y:S01]  /*5a90*/  STG.E.U16 desc[UR36][R2.64], R0 ;  /* 0x0000000002007986 */ /* 0x0001e2000c101524 */
[----:B------:R-:W-:Y:S05]  /*5aa0*/  BRA `(.L_x_5132) ;  /* 0x0000000800f07947 */ /* 0x000fea0003800000 */
.L_x_5135:
        /* <DEDUP_REMOVED lines=10> */
.L_x_5138:
[----:B-1----:R-:W-:-:S05]  /*5b50*/  IMAD.U32 R5, R5, 0x10000, RZ ;  /* 0x0001000005057824 */ /* 0x002fca00078e00ff */
[----:B------:R-:W-:-:S04]  /*5b60*/  F2FP.F16.F32.PACK_AB R5, RZ, R5 ;  /* 0x00000005ff05723e */ /* 0x000fc800000000ff */
[----:B------:R-:W-:-:S05]  /*5b70*/  PRMT R5, R5, 0x5410, RZ ;  /* 0x0000541005057816 */ /* 0x000fca00000000ff */
[----:B------:R1:W-:Y:S01]  /*5b80*/  STG.E desc[UR36][R2.64], R5 ;  /* 0x0000000502007986 */ /* 0x0003e2000c101924 */
[----:B------:R-:W-:Y:S05]  /*5b90*/  BRA `(.L_x_5132) ;  /* 0x0000000800b47947 */ /* 0x000fea0003800000 */
.L_x_5137:
[----:B-1----:R-:W-:-:S05]  /*5ba0*/  SHF.L.U32 R4, R5, 0x10, RZ ;  /* 0x0000001005047819 */ /* 0x002fca00000006ff */
[----:B------:R-:W-:-:S06]  /*5bb0*/  FMUL.FTZ R4, R4, 1 ;  /* 0x3f80000004047820 */ /* 0x000fcc0000410000 */
[----:B------:R-:W1:Y:S02]  /*5bc0*/  F2F.F64.F32 R4, R4 ;  /* 0x0000000400047310 */ /* 0x000e640000201800 */
[----:B-1----:R1:W-:Y:S01]  /*5bd0*/  STG.E.64 desc[UR36][R2.64], R4 ;  /* 0x0000000402007986 */ /* 0x0023e2000c101b24 */
[----:B------:R-:W-:Y:S05]  /*5be0*/  BRA `(.L_x_5132) ;  /* 0x0000000800a07947 */ /* 0x000fea0003800000 */
.L_x_5127:
        /* <DEDUP_REMOVED lines=14> */
.L_x_5142:
[----:B-1----:R-:W-:Y:S01]  /*5cd0*/  IMAD.U32 R5, R5, 0x10000, RZ ;  /* 0x0001000005057824 */ /* 0x002fe200078e00ff */
[----:B------:R-:W-:Y:S01]  /*5ce0*/  BSSY.RECONVERGENT B0, `(.L_x_5143) ;  /* 0x0000013000007945 */ /* 0x000fe20003800200 */
[----:B0-----:R-:W-:-:S03]  /*5cf0*/  IMAD.MOV.U32 R0, RZ, RZ, 0x80 ;  /* 0x00000080ff007424 */ /* 0x001fc600078e00ff */
[----:B------:R-:W-:-:S04]  /*5d00*/  LOP3.LUT R4, R5, 0x7fffffff, RZ, 0xc0, !PT ;  /* 0x7fffffff05047812 */ /* 0x000fc800078ec0ff */
        /* <DEDUP_REMOVED lines=14> */
.L_x_5145:
[----:B------:R-:W-:-:S04]  /*5df0*/  SHF.R.U32.HI R5, RZ, 0x18, R5 ;  /* 0x00000018ff057819 */ /* 0x000fc80000011605 */
[----:B------:R-:W-:-:S07]  /*5e00*/  LOP3.LUT R0, R0, 0x80, R5, 0xf8, !PT ;  /* 0x0000008000007812 */ /* 0x000fce00078ef805 */
.L_x_5144:
[----:B------:R-:W-:Y:S05]  /*5e10*/  BSYNC.RECONVERGENT B0 ;  /* 0x0000000000007941 */ /* 0x000fea0003800200 */
.L_x_5143:
[----:B------:R0:W-:Y:S01]  /*5e20*/  STG.E.U8 desc[UR36][R2.64], R0 ;  /* 0x0000000002007986 */ /* 0x0001e2000c101124 */
[----:B------:R-:W-:Y:S05]  /*5e30*/  BRA `(.L_x_5132) ;  /* 0x00000008000c7947 */ /* 0x000fea0003800000 */
.L_x_5141:
        /* <DEDUP_REMOVED lines=18> */
.L_x_5148:
[----:B------:R-:W-:-:S04]  /*5f60*/  SHF.R.U32.HI R5, RZ, 0x18, R5 ;  /* 0x00000018ff057819 */ /* 0x000fc80000011605 */
[----:B------:R-:W-:-:S07]  /*5f70*/  LOP3.LUT R0, R0, 0x80, R5, 0xf8, !PT ;  /* 0x0000008000007812 */ /* 0x000fce00078ef805 */
.L_x_5147:
[----:B------:R-:W-:Y:S05]  /*5f80*/  BSYNC.RECONVERGENT B0 ;  /* 0x0000000000007941 */ /* 0x000fea0003800200 */
.L_x_5146:
[----:B------:R0:W-:Y:S01]  /*5f90*/  STG.E.U8 desc[UR36][R2.64], R0 ;  /* 0x0000000002007986 */ /* 0x0001e2000c101124 */
[----:B------:R-:W-:Y:S05]  /*5fa0*/  BRA `(.L_x_5132) ;  /* 0x0000000400b07947 */ /* 0x000fea0003800000 */
.L_x_5140:
[----:B------:R-:W-:-:S09]  /*5fb0*/  UISETP.NE.AND UP0, UPT, UR4, 0x1c, UPT ;  /* 0x0000001c0400788c */ /* 0x000fd2000bf05270 */
[----:B------:R-:W-:Y:S05]  /*5fc0*/  BRA.U !UP0, `(.L_x_5149) ;  /* 0x0000000108607547 */ /* 0x000fea000b800000 */
[----:B------:R-:W-:-:S09]  /*5fd0*/  UISETP.NE.AND UP0, UPT, UR4, 0x1d, UPT ;  /* 0x0000001d0400788c */ /* 0x000fd2000bf05270 */
[----:B------:R-:W-:Y:S05]  /*5fe0*/  BRA.U !UP0, `(.L_x_5150) ;  /* 0x0000000108487547 */ /* 0x000fea000b800000 */
[----:B------:R-:W-:-:S09]  /*5ff0*/  UISETP.NE.AND UP0, UPT, UR4, 0x2c, UPT ;  /* 0x0000002c0400788c */ /* 0x000fd2000bf05270 */
[----:B------:R-:W-:Y:S05]  /*6000*/  BRA.U UP0, `(.L_x_5131) ;  /* 0x0000000100bc7547 */ /* 0x000fea000b800000 */
        /* <DEDUP_REMOVED lines=16> */
.L_x_5150:
[----:B-1----:R-:W-:-:S06]  /*6110*/  SHF.L.U32 R5, R5, 0x10, RZ ;  /* 0x0000001005057819 */ /* 0x002fcc00000006ff */
[----:B------:R-:W1:Y:S02]  /*6120*/  F2I.U64.TRUNC R4, R5 ;  /* 0x0000000500047311 */ /* 0x000e64000020d800 */
[----:B-1----:R1:W-:Y:S01]  /*6130*/  STG.E.64 desc[UR36][R2.64], R4 ;  /* 0x0000000402007986 */ /* 0x0023e2000c101b24 */
[----:B------:R-:W-:Y:S05]  /*6140*/  BRA `(.L_x_5132) ;  /* 0x0000000400487947 */ /* 0x000fea0003800000 */
.L_x_5149:
[----:B-1----:R-:W-:-:S06]  /*6150*/  IMAD.U32 R5, R5, 0x10000, RZ ;  /* 0x0001000005057824 */ /* 0x002fcc00078e00ff */
[----:B------:R-:W1:Y:S02]  /*6160*/  F2I.FTZ.U32.TRUNC.NTZ R5, R5 ;  /* 0x0000000500057305 */ /* 0x000e64000021f000 */
[----:B-1----:R1:W-:Y:S01]  /*6170*/  STG.E desc[UR36][R2.64], R5 ;  /* 0x0000000502007986 */ /* 0x0023e2000c101924 */
[----:B------:R-:W-:Y:S05]  /*6180*/  BRA `(.L_x_5132) ;  /* 0x0000000400387947 */ /* 0x000fea0003800000 */
.L_x_5139:
        /* <DEDUP_REMOVED lines=11> */
.L_x_5152:
[----:B-1----:R-:W-:Y:S02]  /*6240*/  SHF.L.U32 R5, R5, 0x10, RZ ;  /* 0x0000001005057819 */ /* 0x002fe400000006ff */
[----:B------:R-:W-:-:S03]  /*6250*/  CS2R R6, SRZ ;  /* 0x0000000000067805 */ /* 0x000fc6000001ff00 */
[----:B------:R-:W-:-:S06]  /*6260*/  FMUL.FTZ R5, R5, 1 ;  /* 0x3f80000005057820 */ /* 0x000fcc0000410000 */
[----:B------:R-:W1:Y:S02]  /*6270*/  F2F.F64.F32 R4, R5 ;  /* 0x0000000500047310 */ /* 0x000e640000201800 */
[----:B-1----:R1:W-:Y:S01]  /*6280*/  STG.E.128 desc[UR36][R2.64], R4 ;  /* 0x0000000402007986 */ /* 0x0023e2000c101d24 */
[----:B------:R-:W-:Y:S05]  /*6290*/  BRA `(.L_x_5132) ;  /* 0x0000000000f47947 */ /* 0x000fea0003800000 */
.L_x_5151:
[----:B------:R-:W-:-:S09]  /*62a0*/  UISETP.NE.AND UP0, UPT, UR4, 0xf, UPT ;  /* 0x0000000f0400788c */ /* 0x000fd2000bf05270 */
[----:B------:R-:W-:Y:S05]  /*62b0*/  BRA.U !UP0, `(.L_x_5153) ;  /* 0x0000000108e87547 */ /* 0x000fea000b800000 */
[----:B------:R-:W-:-:S09]  /*62c0*/  UISETP.NE.AND UP0, UPT, UR4, 0x17, UPT ;  /* 0x000000170400788c */ /* 0x000fd2000bf05270 */
[----:B------:R-:W-:Y:S05]  /*62d0*/  BRA.U !UP0, `(.L_x_5154) ;  /* 0x0000000108907547 */ /* 0x000fea000b800000 */
[----:B------:R-:W-:-:S09]  /*62e0*/  UISETP.NE.AND UP0, UPT, UR4, 0x18, UPT ;  /* 0x000000180400788c */ /* 0x000fd2000bf05270 */
[----:B------:R-:W-:Y:S05]  /*62f0*/  BRA.U !UP0, `(.L_x_5155) ;  /* 0x0000000108447547 */ /* 0x000fea000b800000 */
.L_x_5131:
        /* <DEDUP_REMOVED lines=8> */
[----:B0-----:R-:W-:Y:S02]  /*6380*/  IMAD.U32 R4, RZ, RZ, UR4 ;  /* 0x00000004ff047e24 */ /* 0x001fe4000f8e00ff */
[----:B-1----:R-:W-:Y:S01]  /*6390*/  IMAD.U32 R5, RZ, RZ, UR5 ;  /* 0x00000005ff057e24 */ /* 0x002fe2000f8e00ff */
[----:B----4-:R-:W-:Y:S01]  /*63a0*/  MOV R6, UR6 ;  /* 0x0000000600067c02 */ /* 0x010fe20008000f00 */
[----:B------:R-:W-:-:S02]  /*63b0*/  IMAD.U32 R7, RZ, RZ, UR7 ;  /* 0x00000007ff077e24 */ /* 0x000fc4000f8e00ff */
[----:B-----5:R-:W-:Y:S01]  /*63c0*/  IMAD.U32 R10, RZ, RZ, UR8 ;  /* 0x00000008ff0a7e24 */ /* 0x020fe2000f8e00ff */
[----:B--2---:R-:W-:-:S07]  /*63d0*/  MOV R11, UR9 ;  /* 0x00000009000b7c02 */ /* 0x004fce0008000f00 */
[----:B------:R-:W-:-:S07]  /*63e0*/  LEPC R20, `(.L_x_5156) ;  /* 0x000000001014794e */ /* 0x000fce0000000000 */
[----:B---3--:R-:W-:Y:S05]  /*63f0*/  CALL.ABS.NOINC R2 ;  /* 0x0000000002007343 */ /* 0x008fea0003c00000 */
.L_x_5156:
[----:B------:R-:W-:Y:S05]  /*6400*/  BRA `(.L_x_5132) ;  /* 0x0000000000987947 */ /* 0x000fea0003800000 */
.L_x_5155:
[----:B-1----:R-:W-:Y:S01]  /*6410*/  IMAD.U32 R7, R5, 0x10000, RZ ;  /* 0x0001000005077824 */ /* 0x002fe200078e00ff */
[----:B------:R-:W-:Y:S01]  /*6420*/  BSSY.RECONVERGENT B0, `(.L_x_5157) ;  /* 0x000000c000007945 */ /* 0x000fe20003800200 */
[----:B0-----:R-:W-:-:S03]  /*6430*/  IMAD.MOV.U32 R0, RZ, RZ, 0x7f ;  /* 0x0000007fff007424 */ /* 0x001fc600078e00ff */
[----:B------:R-:W-:Y:S02]  /*6440*/  LOP3.LUT R4, R7, 0x7fffffff, RZ, 0xc0, !PT ;  /* 0x7fffffff07047812 */ /* 0x000fe400078ec0ff */
        /* <DEDUP_REMOVED lines=9> */
.L_x_5158:
[----:B------:R-:W-:Y:S05]  /*64e0*/  BSYNC.RECONVERGENT B0 ;  /* 0x0000000000007941 */ /* 0x000fea0003800200 */
.L_x_5157:
[----:B------:R-:W-:-:S05]  /*64f0*/  LOP3.LUT R5, R0, 0x80, R5, 0xf8, !PT ;  /* 0x0000008000057812 */ /* 0x000fca00078ef805 */
[----:B------:R3:W-:Y:S01]  /*6500*/  STG.E.U8 desc[UR36][R2.64], R5 ;  /* 0x0000000502007986 */ /* 0x0007e2000c101124 */
[----:B------:R-:W-:Y:S05]  /*6510*/  BRA `(.L_x_5132) ;  /* 0x0000000000547947 */ /* 0x000fea0003800000 */
.L_x_5154:
[----:B-1----:R-:W-:Y:S01]  /*6520*/  SHF.L.U32 R5, R5, 0x10, RZ ;  /* 0x0000001005057819 */ /* 0x002fe200000006ff */
[----:B------:R-:W-:Y:S03]  /*6530*/  BSSY.RECONVERGENT B0, `(.L_x_5159) ;  /* 0x000000e000007945 */ /* 0x000fe60003800200 */
[----:B------:R-:W-:-:S04]  /*6540*/  LOP3.LUT R4, R5, 0x7fffffff, RZ, 0xc0, !PT ;  /* 0x7fffffff05047812 */ /* 0x000fc800078ec0ff */
[----:B------:R-:W-:-:S13]  /*6550*/  ISETP.GT.U32.AND P0, PT, R4, 0x477fffff, PT ;  /* 0x477fffff0400780c */ /* 0x000fda0003f04070 */
[----:B------:R-:W-:Y:S05]  /*6560*/  @P0 BRA `(.L_x_5160) ;  /* 0x00000000001c0947 */ /* 0x000fea0003800000 */
[----:B------:R-:W-:-:S13]  /*6570*/  ISETP.GE.U32.AND P0, PT, R4, 0x38800000, PT ;  /* 0x388000000400780c */ /* 0x000fda0003f06070 */
[----:B0-----:R-:W-:-:S04]  /*6580*/  @P0 SHF.R.U32.HI R0, RZ, 0x15, R5 ;  /* 0x00000015ff000819 */ /* 0x001fc80000011605 */
[----:B------:R-:W-:-:S04]  /*6590*/  @P0 LOP3.LUT R0, R0, 0x1, RZ, 0xc0, !PT ;  /* 0x0000000100000812 */ /* 0x000fc800078ec0ff */
[----:B------:R-:W-:-:S04]  /*65a0*/  @P0 IADD3 R0, PT, PT, R5, 0x80fffff, R0 ;  /* 0x080fffff05000810 */ /* 0x000fc80007ffe000 */
[----:B------:R-:W-:Y:S01]  /*65b0*/  @P0 SHF.R.U32.HI R0, RZ, 0x15, R0 ;  /* 0x00000015ff000819 */ /* 0x000fe20000011600 */
[----:B------:R-:W-:Y:S01]  /*65c0*/  @!P0 FADD.FTZ R0, R4, 128 ;  /* 0x4300000004008421 */ /* 0x000fe20000010000 */
[----:B------:R-:W-:Y:S06]  /*65d0*/  BRA `(.L_x_5161) ;  /* 0x00000000000c7947 */ /* 0x000fec0003800000 */
.L_x_5160:
[----:B0-----:R-:W-:Y:S01]  /*65e0*/  IMAD.MOV.U32 R0, RZ, RZ, 0x7f ;  /* 0x0000007fff007424 */ /* 0x001fe200078e00ff */
[----:B------:R-:W-:-:S04]  /*65f0*/  ISETP.GT.U32.AND P0, PT, R4, 0x7f800000, PT ;  /* 0x7f8000000400780c */ /* 0x000fc80003f04070 */
[----:B------:R-:W-:-:S09]  /*6600*/  SEL R0, R0, 0x7c, P0 ;  /* 0x0000007c00007807 */ /* 0x000fd20000000000 */
.L_x_5161:
[----:B------:R-:W-:Y:S05]  /*6610*/  BSYNC.RECONVERGENT B0 ;  /* 0x0000000000007941 */ /* 0x000fea0003800200 */
.L_x_5159:
[----:B------:R-:W-:-:S04]  /*6620*/  SHF.R.U32.HI R5, RZ, 0x18, R5 ;  /* 0x00000018ff057819 */ /* 0x000fc80000011605 */
[----:B------:R-:W-:-:S05]  /*6630*/  LOP3.LUT R5, R0, 0x80, R5, 0xf8, !PT ;  /* 0x0000008000057812 */ /* 0x000fca00078ef805 */
[----:B------:R2:W-:Y:S01]  /*6640*/  STG.E.U8 desc[UR36][R2.64], R5 ;  /* 0x0000000502007986 */ /* 0x0005e2000c101124 */
[----:B------:R-:W-:Y:S05]  /*6650*/  BRA `(.L_x_5132) ;  /* 0x0000000000047947 */ /* 0x000fea0003800000 */
.L_x_5153:
[----:B-1----:R1:W-:Y:S02]  /*6660*/  STG.E.U16 desc[UR36][R2.64], R5 ;  /* 0x0000000502007986 */ /* 0x0023e4000c101524 */
.L_x_5132:
[----:B------:R-:W-:-:S07]  /*6670*/  VIADD R17, R17, 0x80 ;  /* 0x0000008011117836 */ /* 0x000fce0000000000 */
.L_x_5092:
[----:B------:R-:W-:Y:S05]  /*6680*/  BSYNC.RECONVERGENT B6 ;  /* 0x0000000000067941 */ /* 0x000fea0003800200 */
.L_x_5091:
        /* <DEDUP_REMOVED lines=307> */
.L_x_5164:
        /* <DEDUP_REMOVED lines=18> */
.L_x_5168:
[----:B------:R-:W2:Y:S02]  /*7ae0*/  LDG.E.U8 R2, desc[UR36][R2.64] ;  /* 0x0000002402027981 */ /* 0x000ea4000c1e1100 */
[----:B--2---:R-:W-:-:S04]  /*7af0*/  I2FP.F32.U32 R0, R2 ;  /* 0x0000000200007245 */ /* 0x004fc80000201000 */
[----:B------:R-:W-:Y:S01]  /*7b00*/  F2FP.BF16.F32.PACK_AB R0, RZ, R0 ;  /* 0x00000000ff00723e */ /* 0x000fe200000010ff */
[----:B------:R-:W-:Y:S06]  /*7b10*/  BRA `(.L_x_5170) ;  /* 0x0000000c00a47947 */ /* 0x000fec0003800000 */
.L_x_5167:
        /* <DEDUP_REMOVED lines=10> */
.L_x_5172:
[----:B------:R-:W2:Y:S02]  /*7bc0*/  LDG.E R2, desc[UR36][R2.64] ;  /* 0x0000002402027981 */ /* 0x000ea4000c1e1900 */
[----:B--2---:R-:W-:-:S04]  /*7bd0*/  I2FP.F32.S32 R0, R2 ;  /* 0x0000000200007245 */ /* 0x004fc80000201400 */
[----:B------:R-:W-:Y:S01]  /*7be0*/  F2FP.BF16.F32.PACK_AB R0, RZ, R0 ;  /* 0x00000000ff00723e */ /* 0x000fe200000010ff */
[----:B------:R-:W-:Y:S06]  /*7bf0*/  BRA `(.L_x_5170) ;  /* 0x0000000c006c7947 */ /* 0x000fec0003800000 */
.L_x_5171:
[----:B------:R-:W2:Y:S02]  /*7c00*/  LDG.E.U16 R2, desc[UR36][R2.64] ;  /* 0x0000002402027981 */ /* 0x000ea4000c1e1500 */
[----:B--2---:R-:W0:Y:S02]  /*7c10*/  I2F.S16 R0, R2 ;  /* 0x0000000200007306 */ /* 0x004e240000101400 */
[----:B0-----:R-:W-:Y:S01]  /*7c20*/  F2FP.BF16.F32.PACK_AB R0, RZ, R0 ;  /* 0x00000000ff00723e */ /* 0x001fe200000010ff */
[----:B------:R-:W-:Y:S06]  /*7c30*/  BRA `(.L_x_5170) ;  /* 0x0000000c005c7947 */ /* 0x000fec0003800000 */
.L_x_5166:
        /* <DEDUP_REMOVED lines=9> */
.L_x_5174:
[----:B------:R-:W2:Y:S02]  /*7cd0*/  LDG.E.U16 R0, desc[UR36][R2.64] ;  /* 0x0000002402007981 */ /* 0x000ea4000c1e1500 */
[----:B--2---:R-:W-:-:S05]  /*7ce0*/  HADD2.F32 R0, -RZ, R0.H0_H0 ;  /* 0x20000000ff007230 */ /* 0x004fca0000004100 */
[----:B------:R-:W-:Y:S01]  /*7cf0*/  F2FP.BF16.F32.PACK_AB R0, RZ, R0 ;  /* 0x00000000ff00723e */ /* 0x000fe200000010ff */
[----:B------:R-:W-:Y:S06]  /*7d00*/  BRA `(.L_x_5170) ;  /* 0x0000000c00287947 */ /* 0x000fec0003800000 */
.L_x_5173:
        /* <DEDUP_REMOVED lines=9> */
.L_x_5176:
[----:B------:R-:W2:Y:S02]  /*7da0*/  LDG.E.U16 R2, desc[UR36][R2.64] ;  /* 0x0000002402027981 */ /* 0x000ea4000c1e1500 */
[----:B--2---:R-:W-:-:S05]  /*7db0*/  HADD2.F32 R0, -RZ, R2.H0_H0 ;  /* 0x20000002ff007230 */ /* 0x004fca0000004100 */
[----:B------:R-:W-:Y:S01]  /*7dc0*/  F2FP.BF16.F32.PACK_AB R0, RZ, R0 ;  /* 0x00000000ff00723e */ /* 0x000fe200000010ff */
[----:B------:R-:W-:Y:S06]  /*7dd0*/  BRA `(.L_x_5170) ;  /* 0x0000000800f47947 */ /* 0x000fec0003800000 */
.L_x_5175:
        /* <DEDUP_REMOVED lines=12> */
.L_x_5165:
        /* <DEDUP_REMOVED lines=13> */
.L_x_5179:
        /* <DEDUP_REMOVED lines=12> */
.L_x_5178:
        /* <DEDUP_REMOVED lines=27> */
.L_x_5181:
        /* <DEDUP_REMOVED lines=13> */
.L_x_5180:
[----:B------:R0:W5:Y:S01]  /*82b0*/  LDG.E.U16 R0, desc[UR36][R2.64] ;  /* 0x0000002402007981 */ /* 0x000162000c1e1500 */
[----:B------:R-:W-:Y:S05]  /*82c0*/  BRA `(.L_x_5170) ;  /* 0x0000000400b87947 */ /* 0x000fea0003800000 */
.L_x_5177:
        /* <DEDUP_REMOVED lines=12> */
.L_x_5184:
        /* <DEDUP_REMOVED lines=21> */
.L_x_5188:
[----:B------:R-:W-:Y:S05]  /*84e0*/  BSYNC.RECONVERGENT B1 ;  /* 0x0000000000017941 */ /* 0x000fea0003800200 */
.L_x_5187:
[----:B------:R-:W-:Y:S02]  /*84f0*/  SHF.L.U32 R0, R0, 0x14, RZ ;  /* 0x0000001400007819 */ /* 0x000fe400000006ff */
[----:B------:R-:W-:-:S04]  /*8500*/  LEA R2, R2, 0x3b800000, 0x17 ;  /* 0x3b80000002027811 */ /* 0x000fc800078eb8ff */
[----:B------:R-:W-:-:S07]  /*8510*/  LOP3.LUT R0, R2, R0, R7, 0xfe, !PT ;  /* 0x0000000002007212 */ /* 0x000fce00078efe07 */
.L_x_5186:
[----:B------:R-:W-:Y:S05]  /*8520*/  BSYNC.RECONVERGENT B0 ;  /* 0x0000000000007941 */ /* 0x000fea0003800200 */
.L_x_5185:
[----:B------:R-:W-:Y:S01]  /*8530*/  F2FP.BF16.F32.PACK_AB R0, RZ, R0 ;  /* 0x00000000ff00723e */ /* 0x000fe200000010ff */
[----:B------:R-:W-:Y:S06]  /*8540*/  BRA `(.L_x_5170) ;  /* 0x0000000400187947 */ /* 0x000fec0003800000 */
.L_x_5183:
        /* <DEDUP_REMOVED lines=21> */
.L_x_5192:
[----:B------:R-:W-:Y:S05]  /*86a0*/  BSYNC.RECONVERGENT B1 ;  /* 0x0000000000017941 */ /* 0x000fea0003800200 */
.L_x_5191:
[----:B------:R-:W-:Y:S01]  /*86b0*/  IMAD.SHL.U32 R0, R0, 0x200000, RZ ;  /* 0x0020000000007824 */ /* 0x000fe200078e00ff */
[----:B------:R-:W-:-:S04]  /*86c0*/  LEA R2, R2, 0x37800000, 0x17 ;  /* 0x3780000002027811 */ /* 0x000fc800078eb8ff */
[----:B------:R-:W-:-:S07]  /*86d0*/  LOP3.LUT R0, R2, R0, R7, 0xfe, !PT ;  /* 0x0000000002007212 */ /* 0x000fce00078efe07 */
.L_x_5190:
[----:B------:R-:W-:Y:S05]  /*86e0*/  BSYNC.RECONVERGENT B0 ;  /* 0x0000000000007941 */ /* 0x000fea0003800200 */
.L_x_5189:
[----:B------:R-:W-:Y:S01]  /*86f0*/  F2FP.BF16.F32.PACK_AB R0, RZ, R0 ;  /* 0x00000000ff00723e */ /* 0x000fe200000010ff */
[----:B------:R-:W-:Y:S06]  /*8700*/  BRA `(.L_x_5170) ;  /* 0x0000000000a87947 */ /* 0x000fec0003800000 */
.L_x_5182:
        /* <DEDUP_REMOVED lines=14> */
.L_x_5196:
[----:B------:R-:W-:Y:S05]  /*87f0*/  BSYNC.RECONVERGENT B0 ;  /* 0x0000000000007941 */ /* 0x000fea0003800200 */
.L_x_5195:
[----:B------:R-:W-:Y:S01]  /*8800*/  F2FP.BF16.F32.PACK_AB R0, RZ, R0 ;  /* 0x00000000ff00723e */ /* 0x000fe200000010ff */
[----:B------:R-:W-:Y:S06]  /*8810*/  BRA `(.L_x_5170) ;  /* 0x0000000000647947 */ /* 0x000fec0003800000 */
.L_x_5169:
        /* <DEDUP_REMOVED lines=16> */
.L_x_5197:
[----:B------:R-:W-:Y:S01]  /*8920*/  PRMT R0, RZ, 0x7610, R0 ;  /* 0x00007610ff007816 */ /* 0x000fe20000000000 */
[----:B------:R-:W-:Y:S06]  /*8930*/  BRA `(.L_x_5170) ;  /* 0x00000000001c7947 */ /* 0x000fec0003800000 */
.L_x_5194:
[----:B------:R-:W2:Y:S02]  /*8940*/  LDG.E.64 R2, desc[UR36][R2.64] ;  /* 0x0000002402027981 */ /* 0x000ea4000c1e1b00 */
[----:B--2---:R-:W0:Y:S02]  /*8950*/  I2F.U64 R0, R2 ;  /* 0x0000000200007312 */ /* 0x004e240000301000 */
[----:B0-----:R-:W-:Y:S01]  /*8960*/  F2FP.BF16.F32.PACK_AB R0, RZ, R0 ;  /* 0x00000000ff00723e */ /* 0x001fe200000010ff */
[----:B------:R-:W-:Y:S06]  /*8970*/  BRA `(.L_x_5170) ;  /* 0x00000000000c7947 */ /* 0x000fec0003800000 */
.L_x_5193:
[----:B------:R-:W2:Y:S02]  /*8980*/  LDG.E R2, desc[UR36][R2.64] ;  /* 0x0000002402027981 */ /* 0x000ea4000c1e1900 */
[----:B--2---:R-:W-:-:S04]  /*8990*/  I2FP.F32.U32 R0, R2 ;  /* 0x0000000200007245 */ /* 0x004fc80000201000 */
[----:B------:R-:W-:-:S07]  /*89a0*/  F2FP.BF16.F32.PACK_AB R0, RZ, R0 ;  /* 0x00000000ff00723e */ /* 0x000fce00000010ff */
.L_x_5170:
[----:B-----5:R-:W-:Y:S01]  /*89b0*/  SHF.L.U32 R0, R0, 0x10, RZ ;  /* 0x0000001000007819 */ /* 0x020fe200000006ff */
[----:B------:R-:W1:Y:S03]  /*89c0*/  LDCU.64 UR6, c[0x0][0x580] ;  /* 0x0000b000ff0677ac */ /* 0x000e660008000a00 */
        /* <DEDUP_REMOVED lines=25> */
.L_x_5201:
[----:B-1----:R-:W-:-:S06]  /*8b60*/  SHF.L.U32 R5, R5, 0x10, RZ ;  /* 0x0000001005057819 */ /* 0x002fcc00000006ff */
[----:B------:R-:W1:Y:S02]  /*8b70*/  F2I.S64.TRUNC R4, R5 ;  /* 0x0000000500047311 */ /* 0x000e64000020d900 */
[----:B-1----:R1:W-:Y:S01]  /*8b80*/  STG.E.U8 desc[UR36][R2.64], R4 ;  /* 0x0000000402007986 */ /* 0x0023e2000c101124 */
[----:B------:R-:W-:Y:S05]  /*8b90*/  BRA `(.L_x_5203) ;  /* 0x0000000c006c7947 */ /* 0x000fea0003800000 */
.L_x_5200:
[----:B------:R-:W-:-:S09]  /*8ba0*/  UISETP.NE.AND UP0, UPT, UR4, 0x2, UPT ;  /* 0x000000020400788c */ /* 0x000fd2000bf05270 */
[----:B------:R-:W-:Y:S05]  /*8bb0*/  BRA.U !UP0, `(.L_x_5204) ;  /* 0x0000000108307547 */ /* 0x000fea000b800000 */
[----:B------:R-:W-:-:S09]  /*8bc0*/  UISETP.NE.AND UP0, UPT, UR4, 0x3, UPT ;  /* 0x000000030400788c */ /* 0x000fd2000bf05270 */
[----:B------:R-:W-:Y:S05]  /*8bd0*/  BRA.U !UP0, `(.L_x_5205) ;  /* 0x0000000108187547 */ /* 0x000fea000b800000 */
[----:B------:R-:W-:-:S09]  /*8be0*/  UISETP.NE.AND UP0, UPT, UR4, 0x4, UPT ;  /* 0x000000040400788c */ /* 0x000fd2000bf05270 */
[----:B------:R-:W-:Y:S05]  /*8bf0*/  BRA.U UP0, `(.L_x_5202) ;  /* 0x0000000900787547 */ /* 0x000fea000b800000 */
[----:B-1----:R-:W-:-:S06]  /*8c00*/  IMAD.U32 R5, R5, 0x10000, RZ ;  /* 0x0001000005057824 */ /* 0x002fcc00078e00ff */
[----:B------:R-:W1:Y:S02]  /*8c10*/  F2I.S64.TRUNC R4, R5 ;  /* 0x0000000500047311 */ /* 0x000e64000020d900 */
[----:B-1----:R2:W-:Y:S01]  /*8c20*/  STG.E.64 desc[UR36][R2.64], R4 ;  /* 0x0000000402007986 */ /* 0x0025e2000c101b24 */
[----:B------:R-:W-:Y:S05]  /*8c30*/  BRA `(.L_x_5203) ;  /* 0x0000000c00447947 */ /* 0x000fea0003800000 */
.L_x_5205:
[----:B-1----:R-:W-:-:S06]  /*8c40*/  IMAD.U32 R5, R5, 0x10000, RZ ;  /* 0x0001000005057824 */ /* 0x002fcc00078e00ff */
[----:B------:R-:W1:Y:S02]  /*8c50*/  F2I.FTZ.TRUNC.NTZ R5, R5 ;  /* 0x0000000500057305 */ /* 0x000e64000021f100 */
[----:B-1----:R3:W-:Y:S01]  /*8c60*/  STG.E desc[UR36][R2.64], R5 ;  /* 0x0000000502007986 */ /* 0x0027e2000c101924 */
[----:B------:R-:W-:Y:S05]  /*8c70*/  BRA `(.L_x_5203) ;  /* 0x0000000c00347947 */ /* 0x000fea0003800000 */
.L_x_5204:
[----:B-1----:R-:W-:-:S06]  /*8c80*/  SHF.L.U32 R5, R5, 0x10, RZ ;  /* 0x0000001005057819 */ /* 0x002fcc00000006ff */
[----:B------:R-:W1:Y:S02]  /*8c90*/  F2I.FTZ.TRUNC.NTZ R5, R5 ;  /* 0x0000000500057305 */ /* 0x000e64000021f100 */
[----:B-1----:R1:W-:Y:S01]  /*8ca0*/  STG.E.U16 desc[UR36][R2.64], R5 ;  /* 0x0000000502007986 */ /* 0x0023e2000c101524 */
[----:B------:R-:W-:Y:S05]  /*8cb0*/  BRA `(.L_x_5203) ;  /* 0x0000000c00247947 */ /* 0x000fea0003800000 */
.L_x_5199:
        /* <DEDUP_REMOVED lines=9> */
.L_x_5207:
[----:B01----:R-:W-:-:S05]  /*8d50*/  IMAD.U32 R0, R5, 0x10000, RZ ;  /* 0x0001000005007824 */ /* 0x003fca00078e00ff */
[----:B------:R-:W-:-:S05]  /*8d60*/  F2FP.F16.F32.PACK_AB R0, RZ, R0 ;  /* 0x00000000ff00723e */ /* 0x000fca00000000ff */
[----:B------:R0:W-:Y:S01]  /*8d70*/  STG.E.U16 desc[UR36][R2.64], R0 ;  /* 0x0000000002007986 */ /* 0x0001e2000c101524 */
[----:B------:R-:W-:Y:S05]  /*8d80*/  BRA `(.L_x_5203) ;  /* 0x0000000800f07947 */ /* 0x000fea0003800000 */
.L_x_5206:
[----:B------:R-:W-:-:S09]  /*8d90*/  UISETP.NE.AND UP0, UPT, UR4, 0x7, UPT ;  /* 0x000000070400788c */ /* 0x000fd2000bf05270 */
[----:B------:R-:W-:Y:S05]  /*8da0*/  BRA.U !UP0, `(.L_x_5208) ;  /* 0x0000000108347547 */ /* 0x000fea000b800000 */
[----:B------:R-:W-:-:S09]  /*8db0*/  UISETP.NE.AND UP0, UPT, UR4, 0x8, UPT ;  /* 0x000000080400788c */ /* 0x000fd2000bf05270 */
[----:B------:R-:W-:Y:S05]  /*8dc0*/  BRA.U !UP0, `(.L_x_5209) ;  /* 0x0000000108187547 */ /* 0x000fea000b800000 */
[----:B------:R-:W-:-:S09]  /*8dd0*/  UISETP.NE.AND UP0, UPT, UR4, 0x9, UPT ;  /* 0x000000090400788c */ /* 0x000fd2000bf05270 */
[----:B------:R-:W-:Y:S05]  /*8de0*/  BRA.U UP0, `(.L_x_5202) ;  /* 0x0000000500fc7547 */ /* 0x000fea000b800000 */
[----:B-1----:R-:W-:Y:S01]  /*8df0*/  SHF.L.U32 R4, R5, 0x10, RZ ;  /* 0x0000001005047819 */ /* 0x002fe200000006ff */
[----:B------:R-:W-:-:S05]  /*8e00*/  IMAD.MOV.U32 R5, RZ, RZ, RZ ;  /* 0x000000ffff057224 */ /* 0x000fca00078e00ff */
[----:B------:R1:W-:Y:S01]  /*8e10*/  STG.E.64 desc[UR36][R2.64], R4 ;  /* 0x0000000402007986 */ /* 0x0003e2000c101b24 */
[----:B------:R-:W-:Y:S05]  /*8e20*/  BRA `(.L_x_5203) ;  /* 0x0000000800c87947 */ /* 0x000fea0003800000 */
.L_x_5209:
[----:B-1----:R-:W-:-:S05]  /*8e30*/  IMAD.U32 R5, R5, 0x10000, RZ ;  /* 0x0001000005057824 */ /* 0x002fca00078e00ff */
[----:B------:R-:W-:-:S04]  /*8e40*/  F2FP.F16.F32.PACK_AB R5, RZ, R5 ;  /* 0x00000005ff05723e */ /* 0x000fc800000000ff */
[----:B------:R-:W-:-:S05]  /*8e50*/  PRMT R5, R5, 0x5410, RZ ;  /* 0x0000541005057816 */ /* 0x000fca00000000ff */
[----:B------:R1:W-:Y:S01]  /*8e60*/  STG.E desc[UR36][R2.64], R5 ;  /* 0x0000000502007986 */ /* 0x0003e2000c101924 */
[----:B------:R-:W-:Y:S05]  /*8e70*/  BRA `(.L_x_5203) ;  /* 0x0000000800b47947 */ /* 0x000fea0003800000 */
.L_x_5208:
[----:B-1----:R-:W-:-:S05]  /*8e80*/  SHF.L.U32 R4, R5, 0x10, RZ ;  /* 0x0000001005047819 */ /* 0x002fca00000006ff */
[----:B------:R-:W-:-:S06]  /*8e90*/  FMUL.FTZ R4, R4, 1 ;  /* 0x3f80000004047820 */ /* 0x000fcc0000410000 */
[----:B------:R-:W1:Y:S02]  /*8ea0*/  F2F.F64.F32 R4, R4 ;  /* 0x0000000400047310 */ /* 0x000e640000201800 */
[----:B-1----:R1:W-:Y:S01]  /*8eb0*/  STG.E.64 desc[UR36][R2.64], R4 ;  /* 0x0000000402007986 */ /* 0x0023e2000c101b24 */
[----:B------:R-:W-:Y:S05]  /*8ec0*/  BRA `(.L_x_5203) ;  /* 0x0000000800a07947 */ /* 0x000fea0003800000 */
.L_x_5198:
        /* <DEDUP_REMOVED lines=14> */
.L_x_5213:
[----:B-1----:R-:W-:Y:S01]  /*8fb0*/  IMAD.U32 R5, R5, 0x10000, RZ ;  /* 0x0001000005057824 */ /* 0x002fe200078e00ff */
[----:B------:R-:W-:Y:S01]  /*8fc0*/  BSSY.RECONVERGENT B0, `(.L_x_5214) ;  /* 0x0000013000007945 */ /* 0x000fe20003800200 */
[----:B0-----:R-:W-:-:S03]  /*8fd0*/  MOV R0, 0x80 ;  /* 0x0000008000007802 */ /* 0x001fc60000000f00 */
        /* <DEDUP_REMOVED lines=15> */
.L_x_5216:
[----:B------:R-:W-:-:S04]  /*90d0*/  SHF.R.U32.HI R5, RZ, 0x18, R5 ;  /* 0x00000018ff057819 */ /* 0x000fc80000011605 */
[----:B------:R-:W-:-:S07]  /*90e0*/  LOP3.LUT R0, R0, 0x80, R5, 0xf8, !PT ;  /* 0x0000008000007812 */ /* 0x000fce00078ef805 */
.L_x_5215:
[----:B------:R-:W-:Y:S05]  /*90f0*/  BSYNC.RECONVERGENT B0 ;  /* 0x0000000000007941 */ /* 0x000fea0003800200 */
.L_x_5214:
[----:B------:R0:W-:Y:S01]  /*9100*/  STG.E.U8 desc[UR36][R2.64], R0 ;  /* 0x0000000002007986 */ /* 0x0001e2000c101124 */
[----:B------:R-:W-:Y:S05]  /*9110*/  BRA `(.L_x_5203) ;  /* 0x00000008000c7947 */ /* 0x000fea0003800000 */
.L_x_5212:
[----:B-1----:R-:W-:Y:S01]  /*9120*/  IMAD.U32 R5, R5, 0x10000, RZ ;  /* 0x0001000005057824 */ /* 0x002fe200078e00ff */
[----:B------:R-:W-:Y:S01]  /*9130*/  BSSY.RECONVERGENT B0, `(.L_x_5217) ;  /* 0x0000013000007945 */ /* 0x000fe20003800200 */
[----:B0-----:R-:W-:-:S03]  /*9140*/  HFMA2 R0, -RZ, RZ, 0, 7.62939453125e-06 ;  /* 0x00000080ff007431 */ /* 0x001fc600000001ff */
        /* <DEDUP_REMOVED lines=15> */
.L_x_5219:
[----:B------:R-:W-:-:S04]  /*9240*/  SHF.R.U32.HI R5, RZ, 0x18, R5 ;  /* 0x00000018ff057819 */ /* 0x000fc80000011605 */
[----:B------:R-:W-:-:S07]  /*9250*/  LOP3.LUT R0, R0, 0x80, R5, 0xf8, !PT ;  /* 0x0000008000007812 */ /* 0x000fce00078ef805 */
.L_x_5218:
[----:B------:R-:W-:Y:S05]  /*9260*/  BSYNC.RECONVERGENT B0 ;  /* 0x0000000000007941 */ /* 0x000fea0003800200 */
.L_x_5217:
[----:B------:R0:W-:Y:S01]  /*9270*/  STG.E.U8 desc[UR36][R2.64], R0 ;  /* 0x0000000002007986 */ /* 0x0001e2000c101124 */
[----:B------:R-:W-:Y:S05]  /*9280*/  BRA `(.L_x_5203) ;  /* 0x0000000400b07947 */ /* 0x000fea0003800000 */
.L_x_5211:
        /* <DEDUP_REMOVED lines=22> */
.L_x_5221:
[----:B-1----:R-:W-:-:S06]  /*93f0*/  IMAD.U32 R5, R5, 0x10000, RZ ;  /* 0x0001000005057824 */ /* 0x002fcc00078e00ff */
[----:B------:R-:W1:Y:S02]  /*9400*/  F2I.U64.TRUNC R4, R5 ;  /* 0x0000000500047311 */ /* 0x000e64000020d800 */
[----:B-1----:R1:W-:Y:S01]  /*9410*/  STG.E.64 desc[UR36][R2.64], R4 ;  /* 0x0000000402007986 */ /* 0x0023e2000c101b24 */
[----:B------:R-:W-:Y:S05]  /*9420*/  BRA `(.L_x_5203) ;  /* 0x0000000400487947 */ /* 0x000fea0003800000 */
.L_x_5220:
[----:B-1----:R-:W-:-:S06]  /*9430*/  IMAD.U32 R5, R5, 0x10000, RZ ;  /* 0x0001000005057824 */ /* 0x002fcc00078e00ff */
[----:B------:R-:W1:Y:S02]  /*9440*/  F2I.FTZ.U32.TRUNC.NTZ R5, R5 ;  /* 0x0000000500057305 */ /* 0x000e64000021f000 */
[----:B-1----:R1:W-:Y:S01]  /*9450*/  STG.E desc[UR36][R2.64], R5 ;  /* 0x0000000502007986 */ /* 0x0023e2000c101924 */
[----:B------:R-:W-:Y:S05]  /*9460*/  BRA `(.L_x_5203) ;  /* 0x0000000400387947 */ /* 0x000fea0003800000 */
.L_x_5210:
[----:B------:R-:W-:-:S09]  /*9470*/  UISETP.GT.AND UP0, UPT, UR4, 0xe, UPT ;  /* 0x0000000e0400788c */ /* 0x000fd2000bf04270 */
[----:B------:R-:W-:Y:S05]  /*9480*/  BRA.U UP0, `(.L_x_5222) ;  /* 0x00000001003c7547 */ /* 0x000fea000b800000 */
[----:B------:R-:W-:-:S09]  /*9490*/  UISETP.NE.AND UP0, UPT, UR4, 0xa, UPT ;  /* 0x0000000a0400788c */ /* 0x000fd2000bf05270 */
[----:B------:R-:W-:Y:S05]  /*94a0*/  BRA.U !UP0, `(.L_x_5223) ;  /* 0x00000001081c7547 */ /* 0x000fea000b800000 */
[----:B------:R-:W-:-:S09]  /*94b0*/  UISETP.NE.AND UP0, UPT, UR4, 0xb, UPT ;  /* 0x0000000b0400788c */ /* 0x000fd2000bf05270 */
[----:B------:R-:W-:Y:S05]  /*94c0*/  BRA.U UP0, `(.L_x_5202) ;  /* 0x0000000100447547 */ /* 0x000fea000b800000 */
[----:B-1----:R-:W-:-:S04]  /*94d0*/  SHF.L.U32 R5, R5, 0x10, RZ ;  /* 0x0000001005057819 */ /* 0x002fc800000006ff */
[----:B------:R-:W-:-:S04]  /*94e0*/  FSETP.NEU.FTZ.AND P0, PT, R5, RZ, PT ;  /* 0x000000ff0500720b */ /* 0x000fc80003f1d000 */
[----:B------:R-:W-:-:S05]  /*94f0*/  SEL R5, RZ, 0x1, !P0 ;  /* 0x00000001ff057807 */ /* 0x000fca0004000000 */
[----:B------:R1:W-:Y:S01]  /*9500*/  STG.E.U8 desc[UR36][R2.64], R5 ;  /* 0x0000000502007986 */ /* 0x0003e2000c101124 */
[----:B------:R-:W-:Y:S05]  /*9510*/  BRA `(.L_x_5203) ;  /* 0x00000004000c7947 */ /* 0x000fea0003800000 */
.L_x_5223:
[----:B-1----:R-:W-:Y:S01]  /*9520*/  IMAD.U32 R5, R5, 0x10000, RZ ;  /* 0x0001000005057824 */ /* 0x002fe200078e00ff */
[----:B------:R-:W-:-:S03]  /*9530*/  CS2R R6, SRZ ;  /* 0x0000000000067805 */ /* 0x000fc6000001ff00 */
[----:B------:R-:W-:-:S06]  /*9540*/  FMUL.FTZ R5, R5, 1 ;  /* 0x3f80000005057820 */ /* 0x000fcc0000410000 */
[----:B------:R-:W1:Y:S02]  /*9550*/  F2F.F64.F32 R4, R5 ;  /* 0x0000000500047310 */ /* 0x000e640000201800 */
[----:B-1----:R1:W-:Y:S01]  /*9560*/  STG.E.128 desc[UR36][R2.64], R4 ;  /* 0x0000000402007986 */ /* 0x0023e2000c101d24 */
[----:B------:R-:W-:Y:S05]  /*9570*/  BRA `(.L_x_5203) ;  /* 0x0000000000f47947 */ /* 0x000fea0003800000 */
.L_x_5222:
[----:B------:R-:W-:-:S09]  /*9580*/  UISETP.NE.AND UP0, UPT, UR4, 0xf, UPT ;  /* 0x0000000f0400788c */ /* 0x000fd2000bf05270 */
[----:B------:R-:W-:Y:S05]  /*9590*/  BRA.U !UP0, `(.L_x_5224) ;  /* 0x0000000108e87547 */ /* 0x000fea000b800000 */
[----:B------:R-:W-:-:S09]  /*95a0*/  UISETP.NE.AND UP0, UPT, UR4, 0x17, UPT ;  /* 0x000000170400788c */ /* 0x000fd2000bf05270 */
[----:B------:R-:W-:Y:S05]  /*95b0*/  BRA.U !UP0, `(.L_x_5225) ;  /* 0x0000000108907547 */ /* 0x000fea000b800000 */
[----:B------:R-:W-:-:S09]  /*95c0*/  UISETP.NE.AND UP0, UPT, UR4, 0x18, UPT ;  /* 0x000000180400788c */ /* 0x000fd2000bf05270 */
[----:B------:R-:W-:Y:S05]  /*95d0*/  BRA.U !UP0, `(.L_x_5226) ;  /* 0x0000000108447547 */ /* 0x000fea000b800000 */
.L_x_5202:
[----:B0-----:R-:W-:Y:S01]  /*95e0*/  MOV R0, 0x0 ;  /* 0x0000000000007802 */ /* 0x001fe20000000f00 */
[----:B------:R-:W0:Y:S01]  /*95f0*/  LDCU.64 UR4, c[0x4][0x198] ;  /* 0x01003300ff0477ac */ /* 0x000e220008000a00 */
[----:B------:R-:W-:Y:S02]  /*9600*/  HFMA2 R12, -RZ, RZ, 0, 5.9604644775390625e-08 ;  /* 0x00000001ff0c7431 */ /* 0x000fe400000001ff */
[----:B------:R-:W-:Y:S01]  /*9610*/  IMAD.MOV.U32 R8, RZ, RZ, 0x65 ;  /* 0x00000065ff087424 */ /* 0x000fe200078e00ff */
[----:B------:R2:W3:Y:S01]  /*9620*/  LDC.64 R2, c[0x4][R0] ;  /* 0x0100000000027b82 */ /* 0x0004e20000000a00 */
[----:B------:R-:W4:Y:S01]  /*9630*/  LDCU.64 UR6, c[0x4][0x1a0] ;  /* 0x01003400ff0677ac */ /* 0x000f220008000a00 */
[----:B------:R-:W-:Y:S01]  /*9640*/  IMAD.MOV.U32 R13, RZ, RZ, RZ ;  /* 0x000000ffff0d7224 */ /* 0x000fe200078e00ff */
[----:B------:R-:W5:Y:S01]  /*9650*/  LDCU.64 UR8, c[0x4][0xb0] ;  /* 0x01001600ff0877ac */ /* 0x000f620008000a00 */
[----:B0-----:R-:W-:Y:S01]  /*9660*/  IMAD.U32 R4, RZ, RZ, UR4 ;  /* 0x00000004ff047e24 */ /* 0x001fe2000f8e00ff */
[----:B-1----:R-:W-:Y:S01]  /*9670*/  MOV R5, UR5 ;  /* 0x0000000500057c02 */ /* 0x002fe20008000f00 */
[----:B----4-:R-:W-:-:S02]  /*9680*/  IMAD.U32 R6, RZ, RZ, UR6 ;  /* 0x00000006ff067e24 */ /* 0x010fc4000f8e00ff */
[----:B------:R-:W-:Y:S01]  /*9690*/  IMAD.U32 R7, RZ, RZ, UR7 ;  /* 0x00000007ff077e24 */ /* 0x000fe2000f8e00ff */
[----:B-----5:R-:W-:Y:S01]  /*96a0*/  MOV R10, UR8 ;  /* 0x00000008000a7c02 */ /* 0x020fe20008000f00 */
[----:B--2---:R-:W-:-:S07]  /*96b0*/  IMAD.U32 R11, RZ, RZ, UR9 ;  /* 0x00000009ff0b7e24 */ /* 0x004fce000f8e00ff */
[----:B------:R-:W-:-:S07]  /*96c0*/  LEPC R20, `(.L_x_5227) ;  /* 0x000000001014794e */ /* 0x000fce0000000000 */
[----:B---3--:R-:W-:Y:S05]  /*96d0*/  CALL.ABS.NOINC R2 ;  /* 0x0000000002007343 */ /* 0x008fea0003c00000 */
.L_x_5227:
[----:B------:R-:W-:Y:S05]  /*96e0*/  BRA `(.L_x_5203) ;  /* 0x0000000000987947 */ /* 0x000fea0003800000 */
.L_x_5226:
[----:B-1----:R-:W-:Y:S01]  /*96f0*/  IMAD.U32 R7, R5, 0x10000, RZ ;  /* 0x0001000005077824 */ /* 0x002fe200078e00ff */
[----:B------:R-:W-:Y:S01]  /*9700*/  BSSY.RECONVERGENT B0, `(.L_x_5228) ;  /* 0x000000c000007945 */ /* 0x000fe20003800200 */
[----:B0-----:R-:W-:-:S03]  /*9710*/  MOV R0, 0x7f ;  /* 0x0000007f00007802 */ /* 0x001fc60000000f00 */
        /* <DEDUP_REMOVED lines=10> */
.L_x_5229:
[----:B------:R-:W-:Y:S05]  /*97c0*/  BSYNC.RECONVERGENT B0 ;  /* 0x0000000000007941 */ /* 0x000fea0003800200 */
.L_x_5228:
[----:B------:R-:W-:-:S05]  /*97d0*/  LOP3.LUT R5, R0, 0x80, R5, 0xf8, !PT ;  /* 0x0000008000057812 */ /* 0x000fca00078ef805 */
[----:B------:R0:W-:Y:S01]  /*97e0*/  STG.E.U8 desc[UR36][R2.64], R5 ;  /* 0x0000000502007986 */ /* 0x0001e2000c101124 */
[----:B------:R-:W-:Y:S05]  /*97f0*/  BRA `(.L_x_5203) ;  /* 0x0000000000547947 */ /* 0x000fea0003800000 */
.L_x_5225:
[----:B-1----:R-:W-:Y:S01]  /*9800*/  IMAD.U32 R5, R5, 0x10000, RZ ;  /* 0x0001000005057824 */ /* 0x002fe200078e00ff */
[----:B------:R-:W-:Y:S04]  /*9810*/  BSSY.RECONVERGENT B0, `(.L_x_5230) ;  /* 0x000000e000007945 */ /* 0x000fe80003800200 */
        /* <DEDUP_REMOVED lines=10> */
.L_x_5231:
[----:B0-----:R-:W-:Y:S01]  /*98c0*/  IMAD.MOV.U32 R0, RZ, RZ, 0x7f ;  /* 0x0000007fff007424 */ /* 0x001fe200078e00ff */
[----:B------:R-:W-:-:S04]  /*98d0*/  ISETP.GT.U32.AND P0, PT, R4, 0x7f800000, PT ;  /* 0x7f8000000400780c */ /* 0x000fc80003f04070 */
[----:B------:R-:W-:-:S09]  /*98e0*/  SEL R0, R0, 0x7c, P0 ;  /* 0x0000007c00007807 */ /* 0x000fd20000000000 */
.L_x_5232:
[----:B------:R-:W-:Y:S05]  /*98f0*/  BSYNC.RECONVERGENT B0 ;  /* 0x0000000000007941 */ /* 0x000fea0003800200 */
.L_x_5230:
[----:B------:R-:W-:-:S04]  /*9900*/  SHF.R.U32.HI R5, RZ, 0x18, R5 ;  /* 0x00000018ff057819 */ /* 0x000fc80000011605 */
[----:B------:R-:W-:-:S05]  /*9910*/  LOP3.LUT R5, R0, 0x80, R5, 0xf8, !PT ;  /* 0x0000008000057812 */ /* 0x000fca00078ef805 */
[----:B------:R0:W-:Y:S01]  /*9920*/  STG.E.U8 desc[UR36][R2.64], R5 ;  /* 0x0000000502007986 */ /* 0x0001e2000c101124 */
[----:B------:R-:W-:Y:S05]  /*9930*/  BRA `(.L_x_5203) ;  /* 0x0000000000047947 */ /* 0x000fea0003800000 */
.L_x_5224:
[----:B-1----:R1:W-:Y:S02]  /*9940*/  STG.E.U16 desc[UR36][R2.64], R5 ;  /* 0x0000000502007986 */ /* 0x0023e4000c101524 */
.L_x_5203:
[----:B------:R-:W-:-:S07]  /*9950*/  IADD3 R17, PT, PT, R17, 0x80, RZ ;  /* 0x0000008011117810 */ /* 0x000fce0007ffe0ff */
.L_x_5163:
[----:B------:R-:W-:Y:S05]  /*9960*/  BSYNC.RECONVERGENT B6 ;  /* 0x0000000000067941 */ /* 0x000fea0003800200 */
.L_x_5162:
[----:B------:R-:W5:Y:S02]  /*9970*/  LDCU UR4, c[0x0][0x380] ;  /* 0x00007000ff0477ac */ /* 0x000f640008000800 */
[----:B-----5:R-:W-:-:S13]  /*9980*/  ISETP.GE.AND P0, PT, R17, UR4, PT ;  /* 0x0000000411007c0c */ /* 0x020fda000bf06270 */
[----:B------:R-:W-:Y:S05]  /*9990*/  @P0 EXIT ;  /* 0x000000000000094d */ /* 0x000fea0003800000 */
[----:B------:R-:W5:Y:S01]  /*99a0*/  LDCU UR4, c[0x0][0x388] ;  /* 0x00007100ff0477ac */ /* 0x000f620008000800 */
[----:B0-----:R-:W-:Y:S02]  /*99b0*/  IMAD.MOV.U32 R0, RZ, RZ, RZ ;  /* 0x000000ffff007224 */ /* 0x001fe400078e00ff */
        /* <DEDUP_REMOVED lines=301> */
.L_x_5233:
        /* <DEDUP_REMOVED lines=20> */
.L_x_5237:
[----:B------:R-:W2:Y:S02]  /*add0*/  LDG.E.U8 R2, desc[UR36][R2.64] ;  /* 0x0000002402027981 */ /* 0x000ea4000c1e1100 */
[----:B--2---:R-:W-:-:S04]  /*ade0*/  I2FP.F32.U32 R0, R2 ;  /* 0x0000000200007245 */ /* 0x004fc80000201000 */
[----:B------:R-:W-:Y:S01]  /*adf0*/  F2FP.BF16.F32.PACK_AB R0, RZ, R0 ;  /* 0x00000000ff00723e */ /* 0x000fe200000010ff */
[----:B------:R-:W-:Y:S06]  /*ae00*/  BRA `(.L_x_5239) ;  /* 0x0000000c00a47947 */ /* 0x000fec0003800000 */
.L_x_5236:
        /* <DEDUP_REMOVED lines=10> */
.L_x_5241:
[----:B------:R-:W2:Y:S02]  /*aeb0*/  LDG.E R2, desc[UR36][R2.64] ;  /* 0x0000002402027981 */ /* 0x000ea4000c1e1900 */
[----:B--2---:R-:W-:-:S04]  /*aec0*/  I2FP.F32.S32 R0, R2 ;  /* 0x0000000200007245 */ /* 0x004fc80000201400 */
[----:B------:R-:W-:Y:S01]  /*aed0*/  F2FP.BF16.F32.PACK_AB R0, RZ, R0 ;  /* 0x00000000ff00723e */ /* 0x000fe200000010ff */
[----:B------:R-:W-:Y:S06]  /*aee0*/  BRA `(.L_x_5239) ;  /* 0x0000000c006c7947 */ /* 0x000fec0003800000 */
.L_x_5240:
[----:B------:R-:W2:Y:S02]  /*aef0*/  LDG.E.U16 R2, desc[UR36][R2.64] ;  /* 0x0000002402027981 */ /* 0x000ea4000c1e1500 */
[----:B--2---:R-:W0:Y:S02]  /*af00*/  I2F.S16 R0, R2 ;  /* 0x0000000200007306 */ /* 0x004e240000101400 */
[----:B0-----:R-:W-:Y:S01]  /*af10*/  F2FP.BF16.F32.PACK_AB R0, RZ, R0 ;  /* 0x00000000ff00723e */ /* 0x001fe200000010ff */
[----:B------:R-:W-:Y:S06]  /*af20*/  BRA `(.L_x_5239) ;  /* 0x0000000c005c7947 */ /* 0x000fec0003800000 */
.L_x_5235:
        /* <DEDUP_REMOVED lines=9> */
.L_x_5243:
[----:B------:R-:W2:Y:S02]  /*afc0*/  LDG.E.U16 R0, desc[UR36][R2.64] ;  /* 0x0000002402007981 */ /* 0x000ea4000c1e1500 */
[----:B--2---:R-:W-:-:S05]  /*afd0*/  HADD2.F32 R0, -RZ, R0.H0_H0 ;  /* 0x20000000ff007230 */ /* 0x004fca0000004100 */
[----:B------:R-:W-:Y:S01]  /*afe0*/  F2FP.BF16.F32.PACK_AB R0, RZ, R0 ;  /* 0x00000000ff00723e */ /* 0x000fe200000010ff */
[----:B------:R-:W-:Y:S06]  /*aff0*/  BRA `(.L_x_5239) ;  /* 0x0000000c00287947 */ /* 0x000fec0003800000 */
.L_x_5242:
        /* <DEDUP_REMOVED lines=9> */
.L_x_5245:
[----:B------:R-:W2:Y:S02]  /*b090*/  LDG.E.U16 R2, desc[UR36][R2.64] ;  /* 0x0000002402027981 */ /* 0x000ea4000c1e1500 */
[----:B--2---:R-:W-:-:S05]  /*b0a0*/  HADD2.F32 R0, -RZ, R2.H0_H0 ;  /* 0x20000002ff007230 */ /* 0x004fca0000004100 */
[----:B------:R-:W-:Y:S01]  /*b0b0*/  F2FP.BF16.F32.PACK_AB R0, RZ, R0 ;  /* 0x00000000ff00723e */ /* 0x000fe200000010ff */
[----:B------:R-:W-:Y:S06]  /*b0c0*/  BRA `(.L_x_5239) ;  /* 0x0000000800f47947 */ /* 0x000fec0003800000 */
.L_x_5244:
        /* <DEDUP_REMOVED lines=12> */
.L_x_5234:
        /* <DEDUP_REMOVED lines=13> */
.L_x_5248:
        /* <DEDUP_REMOVED lines=12> */
.L_x_5247:
        /* <DEDUP_REMOVED lines=27> */
.L_x_5250:
        /* <DEDUP_REMOVED lines=13> */
.L_x_5249:
[----:B------:R0:W5:Y:S01]  /*b5a0*/  LDG.E.U16 R0, desc[UR36][R2.64] ;  /* 0x0000002402007981 */ /* 0x000162000c1e1500 */
[----:B------:R-:W-:Y:S05]  /*b5b0*/  BRA `(.L_x_5239) ;  /* 0x0000000400b87947 */ /* 0x000fea0003800000 */
.L_x_5246:
        /* <DEDUP_REMOVED lines=12> */
.L_x_5253:
        /* <DEDUP_REMOVED lines=21> */
.L_x_5257:
[----:B------:R-:W-:Y:S05]  /*b7d0*/  BSYNC.RECONVERGENT B1 ;  /* 0x0000000000017941 */ /* 0x000fea0003800200 */
.L_x_5256:
[----:B------:R-:W-:Y:S01]  /*b7e0*/  IMAD.SHL.U32 R0, R0, 0x100000, RZ ;  /* 0x0010000000007824 */ /* 0x000fe200078e00ff */
[----:B------:R-:W-:-:S04]  /*b7f0*/  LEA R2, R2, 0x3b800000, 0x17 ;  /* 0x3b80000002027811 */ /* 0x000fc800078eb8ff */
[----:B------:R-:W-:-:S07]  /*b800*/  LOP3.LUT R0, R2, R0, R7, 0xfe, !PT ;  /* 0x0000000002007212 */ /* 0x000fce00078efe07 */
.L_x_5255:
[----:B------:R-:W-:Y:S05]  /*b810*/  BSYNC.RECONVERGENT B0 ;  /* 0x0000000000007941 */ /* 0x000fea0003800200 */
.L_x_5254:
[----:B------:R-:W-:Y:S01]  /*b820*/  F2FP.BF16.F32.PACK_AB R0, RZ, R0 ;  /* 0x00000000ff00723e */ /* 0x000fe200000010ff */
[----:B------:R-:W-:Y:S06]  /*b830*/  BRA `(.L_x_5239) ;  /* 0x0000000400187947 */ /* 0x000fec0003800000 */
.L_x_5252:
        /* <DEDUP_REMOVED lines=21> */
.L_x_5261:
[----:B------:R-:W-:Y:S05]  /*b990*/  BSYNC.RECONVERGENT B1 ;  /* 0x0000000000017941 */ /* 0x000fea0003800200 */
.L_x_5260:
[----:B------:R-:W-:Y:S01]  /*b9a0*/  IMAD.SHL.U32 R0, R0, 0x200000, RZ ;  /* 0x0020000000007824 */ /* 0x000fe200078e00ff */
[----:B------:R-:W-:-:S04]  /*b9b0*/  LEA R2, R2, 0x37800000, 0x17 ;  /* 0x3780000002027811 */ /* 0x000fc800078eb8ff */
[----:B------:R-:W-:-:S07]  /*b9c0*/  LOP3.LUT R0, R2, R0, R7, 0xfe, !PT ;  /* 0x0000000002007212 */ /* 0x000fce00078efe07 */
.L_x_5259:
[----:B------:R-:W-:Y:S05]  /*b9d0*/  BSYNC.RECONVERGENT B0 ;  /* 0x0000000000007941 */ /* 0x000fea0003800200 */
.L_x_5258:
[----:B------:R-:W-:Y:S01]  /*b9e0*/  F2FP.BF16.F32.PACK_AB R0, RZ, R0 ;  /* 0x00000000ff00723e */ /* 0x000fe200000010ff */
[----:B------:R-:W-:Y:S06]  /*b9f0*/  BRA `(.L_x_5239) ;  /* 0x0000000000a87947 */ /* 0x000fec0003800000 */
.L_x_5251:
        /* <DEDUP_REMOVED lines=14> */
.L_x_5265:
[----:B------:R-:W-:Y:S05]  /*bae0*/  BSYNC.RECONVERGENT B0 ;  /* 0x0000000000007941 */ /* 0x000fea0003800200 */
.L_x_5264:
[----:B------:R-:W-:Y:S01]  /*baf0*/  F2FP.BF16.F32.PACK_AB R0, RZ, R0 ;  /* 0x00000000ff00723e */ /* 0x000fe200000010ff */
[----:B------:R-:W-:Y:S06]  /*bb00*/  BRA `(.L_x_5239) ;  /* 0x0000000000647947 */ /* 0x000fec0003800000 */
.L_x_5238:
        /* <DEDUP_REMOVED lines=16> */
.L_x_5266:
[----:B------:R-:W-:Y:S01]  /*bc10*/  PRMT R0, RZ, 0x7610, R0 ;  /* 0x00007610ff007816 */ /* 0x000fe20000000000 */
[----:B------:R-:W-:Y:S06]  /*bc20*/  BRA `(.L_x_5239) ;  /* 0x00000000001c7947 */ /* 0x000fec0003800000 */
.L_x_5263:
[----:B------:R-:W2:Y:S02]  /*bc30*/  LDG.E.64 R2, desc[UR36][R2.64] ;  /* 0x0000002402027981 */ /* 0x000ea4000c1e1b00 */
[----:B--2---:R-:W0:Y:S02]  /*bc40*/  I2F.U64 R0, R2 ;  /* 0x0000000200007312 */ /* 0x004e240000301000 */
[----:B0-----:R-:W-:Y:S01]  /*bc50*/  F2FP.BF16.F32.PACK_AB R0, RZ, R0 ;  /* 0x00000000ff00723e */ /* 0x001fe200000010ff */
[----:B------:R-:W-:Y:S06]  /*bc60*/  BRA `(.L_x_5239) ;  /* 0x00000000000c7947 */ /* 0x000fec0003800000 */
.L_x_5262:
[----:B------:R-:W2:Y:S02]  /*bc70*/  LDG.E R2, desc[UR36][R2.64] ;  /* 0x0000002402027981 */ /* 0x000ea4000c1e1900 */
[----:B--2---:R-:W-:-:S04]  /*bc80*/  I2FP.F32.U32 R0, R2 ;  /* 0x0000000200007245 */ /* 0x004fc80000201000 */
[----:B------:R-:W-:-:S07]  /*bc90*/  F2FP.BF16.F32.PACK_AB R0, RZ, R0 ;  /* 0x00000000ff00723e */ /* 0x000fce00000010ff */
.L_x_5239:
[----:B-----5:R-:W-:Y:S01]  /*bca0*/  IMAD.U32 R0, R0, 0x10000, RZ ;  /* 0x0001000000007824 */ /* 0x020fe200078e00ff */
[----:B------:R-:W-:-:S04]  /*bcb0*/  UPRMT UR4, UR42, 0x9910, URZ ;  /* 0x000099102a047896 */ /* 0x000fc800080000ff */
[C---:B------:R-:W-:Y:S01]  /*bcc0*/  FSETP.GT.FTZ.AND P0, PT, R0.reuse, RZ, PT ;  /* 0x000000ff0000720b */ /* 0x040fe20003f14000 */
[----:B------:R-:W-:Y:S01]  /*bcd0*/  UISETP.GT.AND UP0, UPT, UR4, 0x9, UPT ;  /* 0x000000090400788c */ /* 0x000fe2000bf04270 */
[----:B------:R-:W-:Y:S02]  /*bce0*/  FSETP.GEU.FTZ.AND P1, PT, R0, RZ, PT ;  /* 0x000000ff0000720b */ /* 0x000fe40003f3e000 */
[----:B0-----:R-:W-:Y:S02]  /*bcf0*/  SEL R2, RZ, 0x1, !P0 ;  /* 0x00000001ff027807 */ /* 0x001fe40004000000 */
[----:B------:R-:W-:-:S07]  /*bd00*/  MOV R0, RZ ;  /* 0x000000ff00007202 */ /* 0x000fce0000000f00 */
[----:B------:R-:W-:Y:S02]  /*bd10*/  @!P0 IMAD.MOV R0, RZ, RZ, -0x1 ;  /* 0xffffffffff008424 */ /* 0x000fe400078e02ff */
[----:B------:R-:W-:-:S05]  /*bd20*/  @P1 IMAD.MOV R0, RZ, RZ, R2 ;  /* 0x000000ffff001224 */ /* 0x000fca00078e0202 */
[----:B------:R-:W-:-:S04]  /*bd30*/  I2FP.F32.S32 R0, R0 ;  /* 0x0000000000007245 */ /* 0x000fc80000201400 */
[----:B------:R0:W1:Y:S01]  /*bd40*/  F2F.BF16.F32 R3, R0 ;  /* 0x0000000000037304 */ /* 0x0000620000202000 */
        /* <DEDUP_REMOVED lines=9> */
[----:B01----:R-:W-:-:S04]  /*bde0*/  SHF.L.U32 R0, R3, 0x10, RZ ;  /* 0x0000001003007819 */ /* 0x003fc800000006ff */
[----:B------:R-:W0:Y:S02]  /*bdf0*/  F2I.FTZ.TRUNC.NTZ R3, R0 ;  /* 0x0000000000037305 */ /* 0x000e24000021f100 */
[----:B0-----:R-:W-:Y:S01]  /*be00*/  STG.E.U8 desc[UR36][R16.64], R3 ;  /* 0x0000000310007986 */ /* 0x001fe2000c101124 */
[----:B------:R-:W-:Y:S05]  /*be10*/  EXIT ;  /* 0x000000000000794d */ /* 0x000fea0003800000 */
.L_x_5270:
[----:B-1----:R-:W-:-:S06]  /*be20*/  IMAD.U32 R3, R3, 0x10000, RZ ;  /* 0x0001000003037824 */ /* 0x002fcc00078e00ff */
[----:B------:R-:W1:Y:S02]  /*be30*/  F2I.S64.TRUNC R2, R3 ;  /* 0x0000000300027311 */ /* 0x000e64000020d900 */
[----:B-1----:R-:W-:Y:S01]  /*be40*/  STG.E.U8 desc[UR36][R16.64], R2 ;  /* 0x0000000210007986 */ /* 0x002fe2000c101124 */
[----:B------:R-:W-:Y:S05]  /*be50*/  EXIT ;  /* 0x000000000000794d */ /* 0x000fea0003800000 */
.L_x_5269:
        /* <DEDUP_REMOVED lines=8> */
[----:B-1----:R-:W-:Y:S01]  /*bee0*/  STG.E.64 desc[UR36][R16.64], R2 ;  /* 0x0000000210007986 */ /* 0x002fe2000c101b24 */
[----:B------:R-:W-:Y:S05]  /*bef0*/  EXIT ;  /* 0x000000000000794d */ /* 0x000fea0003800000 */
.L_x_5273:
[----:B-1----:R-:W-:-:S06]  /*bf00*/  SHF.L.U32 R3, R3, 0x10, RZ ;  /* 0x0000001003037819 */ /* 0x002fcc00000006ff */
[----:B------:R-:W1:Y:S02]  /*bf10*/  F2I.FTZ.TRUNC.NTZ R3, R3 ;  /* 0x0000000300037305 */ /* 0x000e64000021f100 */
[----:B-1----:R-:W-:Y:S01]  /*bf20*/  STG.E desc[UR36][R16.64], R3 ;  /* 0x0000000310007986 */ /* 0x002fe2000c101924 */
[----:B------:R-:W-:Y:S05]  /*bf30*/  EXIT ;  /* 0x000000000000794d */ /* 0x000fea0003800000 */
.L_x_5272:
[----:B-1----:R-:W-:-:S06]  /*bf40*/  IMAD.U32 R3, R3, 0x10000, RZ ;  /* 0x0001000003037824 */ /* 0x002fcc00078e00ff */
[----:B------:R-:W1:Y:S02]  /*bf50*/  F2I.FTZ.TRUNC.NTZ R3, R3 ;  /* 0x0000000300037305 */ /* 0x000e64000021f100 */
[----:B-1----:R-:W-:Y:S01]  /*bf60*/  STG.E.U16 desc[UR36][R16.64], R3 ;  /* 0x0000000310007986 */ /* 0x002fe2000c101524 */
[----:B------:R-:W-:Y:S05]  /*bf70*/  EXIT ;  /* 0x000000000000794d */ /* 0x000fea0003800000 */
.L_x_5268:
[----:B------:R-:W-:-:S09]  /*bf80*/  UISETP.GT.AND UP0, UPT, UR4, 0x6, UPT ;  /* 0x000000060400788c */ /* 0x000fd2000bf04270 */
[----:B------:R-:W-:Y:S05]  /*bf90*/  BRA.U UP0, `(.L_x_5274) ;  /* 0x00000001002c7547 */ /* 0x000fea000b800000 */
[----:B------:R-:W-:-:S09]  /*bfa0*/  UISETP.NE.AND UP0, UPT, UR4, 0x5, UPT ;  /* 0x000000050400788c */ /* 0x000fd2000bf05270 */
[----:B------:R-:W-:Y:S05]  /*bfb0*/  BRA.U !UP0, `(.L_x_5275) ;  /* 0x0000000108147547 */ /* 0x000fea000b800000 */
[----:B------:R-:W-:-:S09]  /*bfc0*/  UISETP.NE.AND UP0, UPT, UR4, 0x6, UPT ;  /* 0x000000060400788c */ /* 0x000fd2000bf05270 */
[----:B------:R-:W-:Y:S05]  /*bfd0*/  BRA.U UP0, `(.L_x_5271) ;  /* 0x0000000900307547 */ /* 0x000fea000b800000 */
[----:B-1----:R-:W-:-:S05]  /*bfe0*/  IMAD.U32 R3, R3, 0x10000, RZ ;  /* 0x0001000003037824 */ /* 0x002fca00078e00ff */
[----:B------:R-:W-:Y:S01]  /*bff0*/  STG.E desc[UR36][R16.64], R3 ;  /* 0x0000000310007986 */ /* 0x000fe2000c101924 */
[----:B------:R-:W-:Y:S05]  /*c000*/  EXIT ;  /* 0x000000000000794d */ /* 0x000fea0003800000 */
.L_x_5275:
[----:B01----:R-:W-:-:S04]  /*c010*/  SHF.L.U32 R0, R3, 0x10, RZ ;  /* 0x0000001003007819 */ /* 0x003fc800000006ff */
[----:B------:R-:W-:-:S05]  /*c020*/  F2FP.F16.F32.PACK_AB R0, RZ, R0 ;  /* 0x00000000ff00723e */ /* 0x000fca00000000ff */
[----:B------:R-:W-:Y:S01]  /*c030*/  STG.E.U16 desc[UR36][R16.64], R0 ;  /* 0x0000000010007986 */ /* 0x000fe2000c101524 */
[----:B------:R-:W-:Y:S05]  /*c040*/  EXIT ;  /* 0x000000000000794d */ /* 0x000fea0003800000 */
.L_x_5274:
        /* <DEDUP_REMOVED lines=8> */
[----:B------:R-:W-:Y:S01]  /*c0d0*/  STG.E.64 desc[UR36][R16.64], R2 ;  /* 0x0000000210007986 */ /* 0x000fe2000c101b24 */
[----:B------:R-:W-:Y:S05]  /*c0e0*/  EXIT ;  /* 0x000000000000794d */ /* 0x000fea0003800000 */
.L_x_5277:
[----:B-1----:R-:W-:-:S04]  /*c0f0*/  SHF.L.U32 R3, R3, 0x10, RZ ;  /* 0x0000001003037819 */ /* 0x002fc800000006ff */
[----:B------:R-:W-:-:S04]  /*c100*/  F2FP.F16.F32.PACK_AB R3, RZ, R3 ;  /* 0x00000003ff03723e */ /* 0x000fc800000000ff */
[----:B------:R-:W-:-:S05]  /*c110*/  PRMT R3, R3, 0x5410, RZ ;  /* 0x0000541003037816 */ /* 0x000fca00000000ff */
[----:B------:R-:W-:Y:S01]  /*c120*/  STG.E desc[UR36][R16.64], R3 ;  /* 0x0000000310007986 */ /* 0x000fe2000c101924 */
[----:B------:R-:W-:Y:S05]  /*c130*/  EXIT ;  /* 0x000000000000794d */ /* 0x000fea0003800000 */
.L_x_5276:
[----:B-1----:R-:W-:-:S04]  /*c140*/  IMAD.U32 R2, R3, 0x10000, RZ ;  /* 0x0001000003027824 */ /* 0x002fc800078e00ff */
[----:B------:R-:W-:-:S06]  /*c150*/  FMUL.FTZ R2, R2, 1 ;  /* 0x3f80000002027820 */ /* 0x000fcc0000410000 */
[----:B------:R-:W1:Y:S02]  /*c160*/  F2F.F64.F32 R2, R2 ;  /* 0x0000000200027310 */ /* 0x000e640000201800 */
[----:B-1----:R-:W-:Y:S01]  /*c170*/  STG.E.64 desc[UR36][R16.64], R2 ;  /* 0x0000000210007986 */ /* 0x002fe2000c101b24 */
[----:B------:R-:W-:Y:S05]  /*c180*/  EXIT ;  /* 0x000000000000794d */ /* 0x000fea0003800000 */
.L_x_5267:
        /* <DEDUP_REMOVED lines=12> */
[----:B-1----:R-:W-:Y:S01]  /*c250*/  STG.E.U16 desc[UR36][R16.64], R3 ;  /* 0x0000000310007986 */ /* 0x002fe2000c101524 */
[----:B------:R-:W-:Y:S05]  /*c260*/  EXIT ;  /* 0x000000000000794d */ /* 0x000fea0003800000 */
.L_x_5281:
[----:B-1----:R-:W-:Y:S01]  /*c270*/  SHF.L.U32 R3, R3, 0x10, RZ ;  /* 0x0000001003037819 */ /* 0x002fe200000006ff */
[----:B------:R-:W-:Y:S01]  /*c280*/  BSSY.RECONVERGENT B0, `(.L_x_5282) ;  /* 0x0000013000007945 */ /* 0x000fe20003800200 */
[----:B------:R-:W-:Y:S02]  /*c290*/  IMAD.MOV.U32 R8, RZ, RZ, 0x80 ;  /* 0x00000080ff087424 */ /* 0x000fe400078e00ff */
[----:B------:R-:W-:-:S04]  /*c2a0*/  LOP3.LUT R2, R3, 0x7fffffff, RZ, 0xc0, !PT ;  /* 0x7fffffff03027812 */ /* 0x000fc800078ec0ff */
[----:B------:R-:W-:-:S13]  /*c2b0*/  ISETP.GT.U32.AND P0, PT, R2, 0x437fffff, PT ;  /* 0x437fffff0200780c */ /* 0x000fda0003f04070 */
[----:B------:R-:W-:Y:S05]  /*c2c0*/  @P0 BRA `(.L_x_5283) ;  /* 0x0000000000380947 */ /* 0x000fea0003800000 */
[----:B------:R-:W-:-:S13]  /*c2d0*/  ISETP.GE.U32.AND P0, PT, R2, 0x3c000000, PT ;  /* 0x3c0000000200780c */ /* 0x000fda0003f06070 */
[----:B0-----:R-:W-:-:S04]  /*c2e0*/  @P0 SHF.R.U32.HI R0, RZ, 0x14, R3 ;  /* 0x00000014ff000819 */ /* 0x001fc80000011603 */
        /* <DEDUP_REMOVED lines=9> */
.L_x_5284:
[----:B------:R-:W-:-:S04]  /*c380*/  SHF.R.U32.HI R3, RZ, 0x18, R3 ;  /* 0x00000018ff037819 */ /* 0x000fc80000011603 */
[----:B------:R-:W-:-:S04]  /*c390*/  LOP3.LUT R0, R0, 0x80, R3, 0xf8, !PT ;  /* 0x0000008000007812 */ /* 0x000fc800078ef803 */
[----:B------:R-:W-:-:S07]  /*c3a0*/  PRMT R8, R0, 0x7610, R8 ;  /* 0x0000761000087816 */ /* 0x000fce0000000008 */
.L_x_5283:
[----:B------:R-:W-:Y:S05]  /*c3b0*/  BSYNC.RECONVERGENT B0 ;  /* 0x0000000000007941 */ /* 0x000fea0003800200 */
.L_x_5282:
[----:B------:R-:W-:Y:S01]  /*c3c0*/  STG.E.U8 desc[UR36][R16.64], R8 ;  /* 0x0000000810007986 */ /* 0x000fe2000c101124 */
[----:B------:R-:W-:Y:S05]  /*c3d0*/  EXIT ;  /* 0x000000000000794d */ /* 0x000fea0003800000 */
.L_x_5280:
[----:B-1----:R-:W-:Y:S01]  /*c3e0*/  IMAD.U32 R3, R3, 0x10000, RZ ;  /* 0x0001000003037824 */ /* 0x002fe200078e00ff */
[----:B------:R-:W-:Y:S01]  /*c3f0*/  BSSY.RECONVERGENT B0, `(.L_x_5285) ;  /* 0x0000013000007945 */ /* 0x000fe20003800200 */
[----:B------:R-:W-:-:S03]  /*c400*/  MOV R8, 0x80 ;  /* 0x0000008000087802 */ /* 0x000fc60000000f00 */
        /* <DEDUP_REMOVED lines=14> */
.L_x_5287:
[----:B------:R-:W-:-:S04]  /*c4f0*/  SHF.R.U32.HI R3, RZ, 0x18, R3 ;  /* 0x00000018ff037819 */ /* 0x000fc80000011603 */
[----:B------:R-:W-:-:S04]  /*c500*/  LOP3.LUT R0, R0, 0x80, R3, 0xf8, !PT ;  /* 0x0000008000007812 */ /* 0x000fc800078ef803 */
[----:B------:R-:W-:-:S07]  /*c510*/  PRMT R8, R0, 0x7610, R8 ;  /* 0x0000761000087816 */ /* 0x000fce0000000008 */
.L_x_5286:
[----:B------:R-:W-:Y:S05]  /*c520*/  BSYNC.RECONVERGENT B0 ;  /* 0x0000000000007941 */ /* 0x000fea0003800200 */
.L_x_5285:
[----:B------:R-:W-:Y:S01]  /*c530*/  STG.E.U8 desc[UR36][R16.64], R8 ;  /* 0x0000000810007986 */ /* 0x000fe2000c101124 */
[----:B------:R-:W-:Y:S05]  /*c540*/  EXIT ;  /* 0x000000000000794d */ /* 0x000fea0003800000 */
.L_x_5279:
        /* <DEDUP_REMOVED lines=20> */
[----:B------:R-:W-:Y:S01]  /*c690*/  STG.E.U8 desc[UR36][R16.64], R3 ;  /* 0x0000000310007986 */ /* 0x000fe2000c101124 */
[----:B------:R-:W-:Y:S05]  /*c6a0*/  EXIT ;  /* 0x000000000000794d */ /* 0x000fea0003800000 */
.L_x_5289:
[----:B-1----:R-:W-:-:S06]  /*c6b0*/  SHF.L.U32 R3, R3, 0x10, RZ ;  /* 0x0000001003037819 */ /* 0x002fcc00000006ff */
[----:B------:R-:W1:Y:S02]  /*c6c0*/  F2I.U64.TRUNC R2, R3 ;  /* 0x0000000300027311 */ /* 0x000e64000020d800 */
[----:B-1----:R-:W-:Y:S01]  /*c6d0*/  STG.E.64 desc[UR36][R16.64], R2 ;  /* 0x0000000210007986 */ /* 0x002fe2000c101b24 */
[----:B------:R-:W-:Y:S05]  /*c6e0*/  EXIT ;  /* 0x000000000000794d */ /* 0x000fea0003800000 */
.L_x_5288:
[----:B-1----:R-:W-:-:S06]  /*c6f0*/  IMAD.U32 R3, R3, 0x10000, RZ ;  /* 0x0001000003037824 */ /* 0x002fcc00078e00ff */
[----:B------:R-:W1:Y:S02]  /*c700*/  F2I.FTZ.U32.TRUNC.NTZ R3, R3 ;  /* 0x0000000300037305 */ /* 0x000e64000021f000 */
[----:B-1----:R-:W-:Y:S01]  /*c710*/  STG.E desc[UR36][R16.64], R3 ;  /* 0x0000000310007986 */ /* 0x002fe2000c101924 */
[----:B------:R-:W-:Y:S05]  /*c720*/  EXIT ;  /* 0x000000000000794d */ /* 0x000fea0003800000 */
.L_x_5278:
        /* <DEDUP_REMOVED lines=9> */
[----:B------:R-:W-:Y:S01]  /*c7c0*/  STG.E.U8 desc[UR36][R16.64], R3 ;  /* 0x0000000310007986 */ /* 0x000fe2000c101124 */
[----:B------:R-:W-:Y:S05]  /*c7d0*/  EXIT ;  /* 0x000000000000794d */ /* 0x000fea0003800000 */
.L_x_5291:
[----:B-1----:R-:W-:Y:S02]  /*c7e0*/  SHF.L.U32 R3, R3, 0x10, RZ ;  /* 0x0000001003037819 */ /* 0x002fe400000006ff */
[----:B------:R-:W-:-:S03]  /*c7f0*/  CS2R R6, SRZ ;  /* 0x0000000000067805 */ /* 0x000fc6000001ff00 */
[----:B------:R-:W-:-:S04]  /*c800*/  FMUL.FTZ R3, R3, 1 ;  /* 0x3f80000003037820 */ /* 0x000fc80000410000 */
[----:B------:R-:W1:Y:S02]  /*c810*/  F2F.F64.F32 R4, R3 ;  /* 0x0000000300047310 */ /* 0x000e640000201800 */
[----:B-1----:R-:W-:Y:S01]  /*c820*/  STG.E.128 desc[UR36][R16.64], R4 ;  /* 0x0000000410007986 */ /* 0x002fe2000c101d24 */
[----:B------:R-:W-:Y:S05]  /*c830*/  EXIT ;  /* 0x000000000000794d */ /* 0x000fea0003800000 */
.L_x_5290:
[----:B------:R-:W-:-:S09]  /*c840*/  UISETP.NE.AND UP0, UPT, UR4, 0xf, UPT ;  /* 0x0000000f0400788c */ /* 0x000fd2000bf05270 */
[----:B------:R-:W-:Y:S05]  /*c850*/  BRA.U !UP0, `(.L_x_5292) ;  /* 0x0000000108e87547 */ /* 0x000fea000b800000 */
[----:B------:R-:W-:-:S09]  /*c860*/  UISETP.NE.AND UP0, UPT, UR4, 0x17, UPT ;  /* 0x000000170400788c */ /* 0x000fd2000bf05270 */
[----:B------:R-:W-:Y:S05]  /*c870*/  BRA.U !UP0, `(.L_x_5293) ;  /* 0x0000000108907547 */ /* 0x000fea000b800000 */
[----:B------:R-:W-:-:S09]  /*c880*/  UISETP.NE.AND UP0, UPT, UR4, 0x18, UPT ;  /* 0x000000180400788c */ /* 0x000fd2000bf05270 */
[----:B------:R-:W-:Y:S05]  /*c890*/  BRA.U !UP0, `(.L_x_5294) ;  /* 0x0000000108447547 */ /* 0x000fea000b800000 */
.L_x_5271:
[----:B0-----:R-:W-:Y:S01]  /*c8a0*/  MOV R0, 0x0 ;  /* 0x0000000000007802 */ /* 0x001fe20000000f00 */
[----:B------:R-:W0:Y:S01]  /*c8b0*/  LDCU.64 UR4, c[0x4][0x198] ;  /* 0x01003300ff0477ac */ /* 0x000e220008000a00 */
[----:B------:R-:W-:Y:S02]  /*c8c0*/  HFMA2 R13, -RZ, RZ, 0, 0 ;  /* 0x00000000ff0d7431 */ /* 0x000fe400000001ff */
[----:B------:R-:W-:Y:S01]  /*c8d0*/  IMAD.MOV.U32 R8, RZ, RZ, 0x65 ;  /* 0x00000065ff087424 */ /* 0x000fe200078e00ff */
[----:B-1----:R1:W2:Y:S01]  /*c8e0*/  LDC.64 R2, c[0x4][R0] ;  /* 0x0100000000027b82 */ /* 0x0022a20000000a00 */
        /* <DEDUP_REMOVED lines=11> */
.L_x_5295:
[----:B------:R-:W-:Y:S05]  /*c9a0*/  EXIT ;  /* 0x000000000000794d */ /* 0x000fea0003800000 */
.L_x_5294:
        /* <DEDUP_REMOVED lines=13> */
.L_x_5297:
[----:B------:R-:W-:Y:S05]  /*ca80*/  BSYNC.RECONVERGENT B0 ;  /* 0x0000000000007941 */ /* 0x000fea0003800200 */
.L_x_5296:
[----:B------:R-:W-:-:S05]  /*ca90*/  LOP3.LUT R3, R0, 0x80, R3, 0xf8, !PT ;  /* 0x0000008000037812 */ /* 0x000fca00078ef803 */
[----:B------:R-:W-:Y:S01]  /*caa0*/  STG.E.U8 desc[UR36][R16.64], R3 ;  /* 0x0000000310007986 */ /* 0x000fe2000c101124 */
[----:B------:R-:W-:Y:S05]  /*cab0*/  EXIT ;  /* 0x000000000000794d */ /* 0x000fea0003800000 */
.L_x_5293:
        /* <DEDUP_REMOVED lines=12> */
.L_x_5299:
[----:B0-----:R-:W-:Y:S01]  /*cb80*/  IMAD.MOV.U32 R0, RZ, RZ, 0x7f ;  /* 0x0000007fff007424 */ /* 0x001fe200078e00ff */
[----:B------:R-:W-:-:S04]  /*cb90*/  ISETP.GT.U32.AND P0, PT, R2, 0x7f800000, PT ;  /* 0x7f8000000200780c */ /* 0x000fc80003f04070 */
[----:B------:R-:W-:-:S09]  /*cba0*/  SEL R0, R0, 0x7c, P0 ;  /* 0x0000007c00007807 */ /* 0x000fd20000000000 */
.L_x_5300:
[----:B------:R-:W-:Y:S05]  /*cbb0*/  BSYNC.RECONVERGENT B0 ;  /* 0x0000000000007941 */ /* 0x000fea0003800200 */
.L_x_5298:
[----:B------:R-:W-:-:S04]  /*cbc0*/  SHF.R.U32.HI R3, RZ, 0x18, R3 ;  /* 0x00000018ff037819 */ /* 0x000fc80000011603 */
[----:B------:R-:W-:-:S05]  /*cbd0*/  LOP3.LUT R3, R0, 0x80, R3, 0xf8, !PT ;  /* 0x0000008000037812 */ /* 0x000fca00078ef803 */
[----:B------:R-:W-:Y:S01]  /*cbe0*/  STG.E.U8 desc[UR36][R16.64], R3 ;  /* 0x0000000310007986 */ /* 0x000fe2000c101124 */
[----:B------:R-:W-:Y:S05]  /*cbf0*/  EXIT ;  /* 0x000000000000794d */ /* 0x000fea0003800000 */
.L_x_5292:
[----:B-1----:R-:W-:Y:S01]  /*cc00*/  STG.E.U16 desc[UR36][R16.64], R3 ;  /* 0x0000000310007986 */ /* 0x002fe2000c101524 */
[----:B------:R-:W-:Y:S05]  /*cc10*/  EXIT ;  /* 0x000000000000794d */ /* 0x000fea0003800000 */
.L_x_5301:
        /* <DEDUP_REMOVED lines=14> */
.L_x_23279:


//--------------------- .text._ZN2at6native27unrolled_elementwise_kernelIZZZNS0_16sign_kernel_cudaERNS_18TensorIteratorBaseEENKUlvE_clEvENKUlvE7_clEvEUlN3c108BFloat16EE_St5arrayIPcLm2EELi4E23TrivialOffsetCalculatorILi1EjESD_NS0_6memory12LoadWithCastILi1EEENSE_13StoreWithCastILi1EEEEEviT_T0_T2_T3_T4_T5_ --------------------------
	.section	.text._ZN2at6native27unrolled_elementwise_kernelIZZZNS0_16sign_kernel_cudaERNS_18TensorIteratorBaseEENKUlvE_clEvENKUlvE7_clEvEUlN3c108BFloat16EE_St5arrayIPcLm2EELi4E23TrivialOffsetCalculatorILi1EjESD_NS0_6memory12LoadWithCastILi1EEENSE_13StoreWithCastILi1EEEEEviT_T0_T2_T3_T4_T5_,"ax",@progbits
	.align	128
        .global         _ZN2at6native27unrolled_elementwise_kernelIZZZNS0_16sign_kernel_cudaERNS_18TensorIteratorBaseEENKUlvE_clEvENKUlvE7_clEvEUlN3c108BFloat16EE_St5arrayIPcLm2EELi4E23TrivialOffsetCalculatorILi1EjESD_NS0_6memory12LoadWithCastILi1EEENSE_13StoreWithCastILi1EEEEEviT_T0_T2_T3_T4_T5_
        .type           _ZN2at6native27unrolled_elementwise_kernelIZZZNS0_16sign_kernel_cudaERNS_18TensorIteratorBaseEENKUlvE_clEvENKUlvE7_clEvEUlN3c108BFloat16EE_St5arrayIPcLm2EELi4E23TrivialOffsetCalculatorILi1EjESD_NS0_6memory12LoadWithCastILi1EEENSE_13StoreWithCastILi1EEEEEviT_T0_T2_T3_T4_T5_,@function
        .size           _ZN2at6native27unrolled_elementwise_kernelIZZZNS0_16sign_kernel_cudaERNS_18TensorIteratorBaseEENKUlvE_clEvENKUlvE7_clEvEUlN3c108BFloat16EE_St5arrayIPcLm2EELi4E23TrivialOffsetCalculatorILi1EjESD_NS0_6memory12LoadWithCastILi1EEENSE_13StoreWithCastILi1EEEEEviT_T0_T2_T3_T4_T5_,(.L_x_23280 - _ZN2at6native27unrolled_elementwise_kernelIZZZNS0_16sign_kernel_cudaERNS_18TensorIteratorBaseEENKUlvE_clEvENKUlvE7_clEvEUlN3c108BFloat16EE_St5arrayIPcLm2EELi4E23TrivialOffsetCalculatorILi1EjESD_NS0_6memory12LoadWithCastILi1EEENSE_13StoreWithCastILi1EEEEEviT_T0_T2_T3_T4_T5_)
        .other          _ZN2at6native27unrolled_elementwise_kernelIZZZNS0_16sign_kernel_cudaERNS_18TensorIteratorBaseEENKUlvE_clEvENKUlvE7_clEvEUlN3c108BFloat16EE_St5arrayIPcLm2EELi4E23TrivialOffsetCalculatorILi1EjESD_NS0_6memory12LoadWithCastILi1EEENSE_13StoreWithCastILi1EEEEEviT_T0_T2_T3_T4_T5_,@"STO_CUDA_ENTRY STV_DEFAULT"
_ZN2at6native27unrolled_elementwise_kernelIZZZNS0_16sign_kernel_cudaERNS_18TensorIteratorBaseEENKUlvE_clEvENKUlvE7_clEvEUlN3c108BFloat16EE_St5arrayIPcLm2EELi4E23TrivialOffsetCalculatorILi1EjESD_NS0_6memory12LoadWithCastILi1EEENSE_13StoreWithCastILi1EEEEEviT_T0_T2_T3_T4_T5_:
.text._ZN2at6native27unrolled_elementwise_kernelIZZZNS0_16sign_kernel_cudaERNS_18TensorIteratorBaseEENKUlvE_clEvENKUlvE7_clEvEUlN3c108BFloat16EE_St5arrayIPcLm2EELi4E23TrivialOffsetCalculatorILi1EjESD_NS0_6memory12LoadWithCastILi1EEENSE_13StoreWithCastILi1EEEEEviT_T0_T2_T3_T4_T5_:
        /* <DEDUP_REMOVED lines=34> */
.L_x_5307:
[----:B------:R-:W2:Y:S02]  /*0220*/  LDG.E.U8 R4, desc[UR36][R4.64] ;  /* 0x0000002404047981 */ /* 0x000ea4000c1e1100 */
[----:B--2---:R-:W-:-:S04]  /*0230*/  I2FP.F32.U32 R0, R4 ;  /* 0x0000000400007245 */ /* 0x004fc80000201000 */
[----:B------:R-:W-:-:S04]  /*0240*/  F2FP.BF16.F32.PACK_AB R0, RZ, R0 ;  /* 0x00000000ff00723e */ /* 0x000fc800000010ff */
[----:B------:R-:W-:Y:S01]  /*0250*/  PRMT R19, R0, 0x7610, R19 ;  /* 0x0000761000137816 */ /* 0x000fe20000000013 */
[----:B------:R-:W-:Y:S06]  /*0260*/  BRA `(.L_x_5309) ;  /* 0x0000000c00e47947 */ /* 0x000fec0003800000 */
.L_x_5306:
        /* <DEDUP_REMOVED lines=11> */
.L_x_5311:
[----:B------:R-:W2:Y:S02]  /*0320*/  LDG.E R4, desc[UR36][R4.64] ;  /* 0x0000002404047981 */ /* 0x000ea4000c1e1900 */
[----:B--2---:R-:W-:-:S04]  /*0330*/  I2FP.F32.S32 R0, R4 ;  /* 0x0000000400007245 */ /* 0x004fc80000201400 */
[----:B------:R-:W-:-:S04]  /*0340*/  F2FP.BF16.F32.PACK_AB R0, RZ, R0 ;  /* 0x00000000ff00723e */ /* 0x000fc800000010ff */
[----:B------:R-:W-:Y:S01]  /*0350*/  PRMT R19, R0, 0x7610, R19 ;  /* 0x0000761000137816 */ /* 0x000fe20000000013 */
[----:B------:R-:W-:Y:S06]  /*0360*/  BRA `(.L_x_5309) ;  /* 0x0000000c00a47947 */ /* 0x000fec0003800000 */
.L_x_5310:
[----:B------:R-:W2:Y:S02]  /*0370*/  LDG.E.U16 R4, desc[UR36][R4.64] ;  /* 0x0000002404047981 */ /* 0x000ea4000c1e1500 */
[----:B--2---:R-:W0:Y:S02]  /*0380*/  I2F.S16 R0, R4 ;  /* 0x0000000400007306 */ /* 0x004e240000101400 */
[----:B0-----:R-:W-:-:S04]  /*0390*/  F2FP.BF16.F32.PACK_AB R0, RZ, R0 ;  /* 0x00000000ff00723e */ /* 0x001fc800000010ff */
[----:B------:R-:W-:Y:S01]  /*03a0*/  PRMT R19, R0, 0x7610, R19 ;  /* 0x0000761000137816 */ /* 0x000fe20000000013 */
[----:B------:R-:W-:Y:S06]  /*03b0*/  BRA `(.L_x_5309) ;  /* 0x0000000c00907947 */ /* 0x000fec0003800000 */
.L_x_5305:
        /* <DEDUP_REMOVED lines=9> */
.L_x_5313:
[----:B------:R-:W2:Y:S02]  /*0450*/  LDG.E.U16 R0, desc[UR36][R4.64] ;  /* 0x0000002404007981 */ /* 0x000ea4000c1e1500 */
[----:B--2---:R-:W-:-:S05]  /*0460*/  HADD2.F32 R0, -RZ, R0.H0_H0 ;  /* 0x20000000ff007230 */ /* 0x004fca0000004100 */
[----:B------:R-:W-:-:S04]  /*0470*/  F2FP.BF16.F32.PACK_AB R0, RZ, R0 ;  /* 0x00000000ff00723e */ /* 0x000fc800000010ff */
[----:B------:R-:W-:Y:S01]  /*0480*/  PRMT R19, R0, 0x7610, R19 ;  /* 0x0000761000137816 */ /* 0x000fe20000000013 */
[----:B------:R-:W-:Y:S06]  /*0490*/  BRA `(.L_x_5309) ;  /* 0x0000000c00587947 */ /* 0x000fec0003800000 */
.L_x_5312:
        /* <DEDUP_REMOVED lines=9> */
.L_x_5315:
[----:B------:R-:W2:Y:S02]  /*0530*/  LDG.E.U16 R4, desc[UR36][R4.64] ;  /* 0x0000002404047981 */ /* 0x000ea4000c1e1500 */
[----:B--2---:R-:W-:-:S05]  /*0540*/  HADD2.F32 R0, -RZ, R4.H0_H0 ;  /* 0x20000004ff007230 */ /* 0x004fca0000004100 */
[----:B------:R-:W-:-:S04]  /*0550*/  F2FP.BF16.F32.PACK_AB R0, RZ, R0 ;  /* 0x00000000ff00723e */ /* 0x000fc800000010ff */
[----:B------:R-:W-:Y:S01]  /*0560*/  PRMT R19, R0, 0x7610, R19 ;  /* 0x0000761000137816 */ /* 0x000fe20000000013 */
[----:B------:R-:W-:Y:S06]  /*0570*/  BRA `(.L_x_5309) ;  /* 0x0000000c00207947 */ /* 0x000fec0003800000 */
.L_x_5314:
        /* <DEDUP_REMOVED lines=13> */
.L_x_5304:
        /* <DEDUP_REMOVED lines=14> */
.L_x_5318:
        /* <DEDUP_REMOVED lines=13> */
.L_x_5317:
        /* <DEDUP_REMOVED lines=27> */
.L_x_5320:
        /* <DEDUP_REMOVED lines=15> */
.L_x_5319:
[----:B------:R0:W5:Y:S01]  /*0aa0*/  LDG.E.U16 R19, desc[UR36][R4.64] ;  /* 0x0000002404137981 */ /* 0x000162000c1e1500 */
[----:B------:R-:W-:Y:S05]  /*0ab0*/  BRA `(.L_x_5309) ;  /* 0x0000000400d07947 */ /* 0x000fea0003800000 */
.L_x_5316:
        /* <DEDUP_REMOVED lines=13> */
.L_x_5323:
        /* <DEDUP_REMOVED lines=21> */
.L_x_5327:
[----:B------:R-:W-:Y:S05]  /*0ce0*/  BSYNC.RECONVERGENT B1 ;  /* 0x0000000000017941 */ /* 0x000fea0003800200 */
.L_x_5326:
[----:B------:R-:W-:Y:S01]  /*0cf0*/  IMAD.SHL.U32 R0, R0, 0x100000, RZ ;  /* 0x0010000000007824 */ /* 0x000fe200078e00ff */
[----:B------:R-:W-:-:S04]  /*0d00*/  LEA R3, R3, 0x3b800000, 0x17 ;  /* 0x3b80000003037811 */ /* 0x000fc800078eb8ff */
[----:B------:R-:W-:-:S07]  /*0d10*/  LOP3.LUT R0, R3, R0, R7, 0xfe, !PT ;  /* 0x0000000003007212 */ /* 0x000fce00078efe07 */
.L_x_5325:
[----:B------:R-:W-:Y:S05]  /*0d20*/  BSYNC.RECONVERGENT B0 ;  /* 0x0000000000007941 */ /* 0x000fea0003800200 */
.L_x_5324:
[----:B------:R-:W-:-:S04]  /*0d30*/  F2FP.BF16.F32.PACK_AB R0, RZ, R0 ;  /* 0x00000000ff00723e */ /* 0x000fc800000010ff */
[----:B------:R-:W-:Y:S01]  /*0d40*/  PRMT R19, R0, 0x7610, R19 ;  /* 0x0000761000137816 */ /* 0x000fe20000000013 */
[----:B------:R-:W-:Y:S06]  /*0d50*/  BRA `(.L_x_5309) ;  /* 0x0000000400287947 */ /* 0x000fec0003800000 */
.L_x_5322:
        /* <DEDUP_REMOVED lines=21> */
.L_x_5331:
[----:B------:R-:W-:Y:S05]  /*0eb0*/  BSYNC.RECONVERGENT B1 ;  /* 0x0000000000017941 */ /* 0x000fea0003800200 */
.L_x_5330:
[----:B------:R-:W-:Y:S01]  /*0ec0*/  IMAD.SHL.U32 R0, R0, 0x200000, RZ ;  /* 0x0020000000007824 */ /* 0x000fe200078e00ff */
[----:B------:R-:W-:-:S04]  /*0ed0*/  LEA R3, R3, 0x37800000, 0x17 ;  /* 0x3780000003037811 */ /* 0x000fc800078eb8ff */
[----:B------:R-:W-:-:S07]  /*0ee0*/  LOP3.LUT R0, R3, R0, R7, 0xfe, !PT ;  /* 0x0000000003007212 */ /* 0x000fce00078efe07 */
.L_x_5329:
[----:B------:R-:W-:Y:S05]  /*0ef0*/  BSYNC.RECONVERGENT B0 ;  /* 0x0000000000007941 */ /* 0x000fea0003800200 */
.L_x_5328:
[----:B------:R-:W-:-:S04]  /*0f00*/  F2FP.BF16.F32.PACK_AB R0, RZ, R0 ;  /* 0x00000000ff00723e */ /* 0x000fc800000010ff */
[----:B------:R-:W-:Y:S01]  /*0f10*/  PRMT R19, R0, 0x7610, R19 ;  /* 0x0000761000137816 */ /* 0x000fe20000000013 */
[----:B------:R-:W-:Y:S06]  /*0f20*/  BRA `(.L_x_5309) ;  /* 0x0000000000b47947 */ /* 0x000fec0003800000 */
.L_x_5321:
[----:B------:R-:W-:-:S09]  /*0f30*/  UISETP.NE.AND UP0, UPT, UR4, 0x1c, UPT ;  /* 0x0000001c0400788c */ /* 0x000fd2000bf05270 */
[----:B------:R-:W-:Y:S05]  /*0f40*/  BRA.U !UP0, `(.L_x_5332) ;  /* 0x00000001089c7547 */ /* 0x000fea000b800000 */
[----:B------:R-:W-:-:S09]  /*0f50*/  UISETP.NE.AND UP0, UPT, UR4, 0x1d, UPT ;  /* 0x0000001d0400788c */ /* 0x000fd2000bf05270 */
[----:B------:R-:W-:Y:S05]  /*0f60*/  BRA.U !UP0, `(.L_x_5333) ;  /* 0x0000000108807547 */ /* 0x000fea000b800000 */
[----:B------:R-:W-:-:S09]  /*0f70*/  UISETP.NE.AND UP0, UPT, UR4, 0x2c, UPT ;  /* 0x0000002c0400788c */ /* 0x000fd2000bf05270 */
[----:B------:R-:W-:Y:S05]  /*0f80*/  BRA.U !UP0, `(.L_x_5334) ;  /* 0x0000000108487547 */ /* 0x000fea000b800000 */
.L_x_5308:
        /* <DEDUP_REMOVED lines=16> */
.L_x_5335:
[----:B------:R-:W-:Y:S01]  /*1090*/  PRMT R19, RZ, 0x7610, R19 ;  /* 0x00007610ff137816 */ /* 0x000fe20000000013 */
[----:B------:R-:W-:Y:S06]  /*10a0*/  BRA `(.L_x_5309) ;  /* 0x0000000000547947 */ /* 0x000fec0003800000 */
.L_x_5334:
        /* <DEDUP_REMOVED lines=8> */
.L_x_5337:
[----:B------:R-:W-:Y:S05]  /*1130*/  BSYNC.RECONVERGENT B0 ;  /* 0x0000000000007941 */ /* 0x000fea0003800200 */
.L_x_5336:
[----:B------:R-:W-:-:S04]  /*1140*/  F2FP.BF16.F32.PACK_AB R0, RZ, R0 ;  /* 0x00000000ff00723e */ /* 0x000fc800000010ff */
[----:B------:R-:W-:Y:S01]  /*1150*/  PRMT R19, R0, 0x7610, R19 ;  /* 0x0000761000137816 */ /* 0x000fe20000000013 */
[----:B------:R-:W-:Y:S06]  /*1160*/  BRA `(.L_x_5309) ;  /* 0x0000000000247947 */ /* 0x000fec0003800000 */
.L_x_5333:
[----:B------:R-:W2:Y:S02]  /*1170*/  LDG.E.64 R4, desc[UR36][R4.64] ;  /* 0x0000002404047981 */ /* 0x000ea4000c1e1b00 */
[----:B--2---:R-:W0:Y:S02]  /*1180*/  I2F.U64 R0, R4 ;  /* 0x0000000400007312 */ /* 0x004e240000301000 */
[----:B0-----:R-:W-:-:S04]  /*1190*/  F2FP.BF16.F32.PACK_AB R0, RZ, R0 ;  /* 0x00000000ff00723e */ /* 0x001fc800000010ff */
[----:B------:R-:W-:Y:S01]  /*11a0*/  PRMT R19, R0, 0x7610, R19 ;  /* 0x0000761000137816 */ /* 0x000fe20000000013 */
[----:B------:R-:W-:Y:S06]  /*11b0*/  BRA `(.L_x_5309) ;  /* 0x0000000000107947 */ /* 0x000fec0003800000 */
.L_x_5332:
[----:B------:R-:W2:Y:S02]  /*11c0*/  LDG.E R4, desc[UR36][R4.64] ;  /* 0x0000002404047981 */ /* 0x000ea4000c1e1900 */
[----:B--2---:R-:W-:-:S04]  /*11d0*/  I2FP.F32.U32 R0, R4 ;  /* 0x0000000400007245 */ /* 0x004fc80000201000 */
[----:B------:R-:W-:-:S04]  /*11e0*/  F2FP.BF16.F32.PACK_AB R0, RZ, R0 ;  /* 0x00000000ff00723e */ /* 0x000fc800000010ff */
[----:B------:R-:W-:-:S07]  /*11f0*/  PRMT R19, R0, 0x7610, R19 ;  /* 0x0000761000137816 */ /* 0x000fce0000000013 */
.L_x_5309:
[----:B------:R-:W-:-:S07]  /*1200*/  VIADD R17, R25, 0x80 ;  /* 0x0000008019117836 */ /* 0x000fce0000000000 */
.L_x_5303:
[----:B------:R-:W-:Y:S05]  /*1210*/  BSYNC.RECONVERGENT B6 ;  /* 0x0000000000067941 */ /* 0x000fea0003800200 */
.L_x_5302:
        /* <DEDUP_REMOVED lines=26> */
.L_x_5343:
[----:B------:R-:W2:Y:S02]  /*13c0*/  LDG.E.U8 R4, desc[UR36][R4.64] ;  /* 0x0000002404047981 */ /* 0x000ea4000c1e1100 */
[----:B--2---:R-:W-:-:S04]  /*13d0*/  I2FP.F32.U32 R0, R4 ;  /* 0x0000000400007245 */ /* 0x004fc80000201000 */
[----:B------:R-:W-:-:S04]  /*13e0*/  F2FP.BF16.F32.PACK_AB R0, RZ, R0 ;  /* 0x00000000ff00723e */ /* 0x000fc800000010ff */
[----:B------:R-:W-:Y:S01]  /*13f0*/  PRMT R18, R0, 0x7610, R18 ;  /* 0x0000761000127816 */ /* 0x000fe20000000012 */
[----:B------:R-:W-:Y:S06]  /*1400*/  BRA `(.L_x_5345) ;  /* 0x0000000c00e47947 */ /* 0x000fec0003800000 */
.L_x_5342:
        /* <DEDUP_REMOVED lines=11> */
.L_x_5347:
[----:B------:R-:W2:Y:S02]  /*14c0*/  LDG.E R4, desc[UR36][R4.64] ;  /* 0x0000002404047981 */ /* 0x000ea4000c1e1900 */
[----:B--2---:R-:W-:-:S04]  /*14d0*/  I2FP.F32.S32 R0, R4 ;  /* 0x0000000400007245 */ /* 0x004fc80000201400 */
[----:B------:R-:W-:-:S04]  /*14e0*/  F2FP.BF16.F32.PACK_AB R0, RZ, R0 ;  /* 0x00000000ff00723e */ /* 0x000fc800000010ff */
[----:B------:R-:W-:Y:S01]  /*14f0*/  PRMT R18, R0, 0x7610, R18 ;  /* 0x0000761000127816 */ /* 0x000fe20000000012 */
[----:B------:R-:W-:Y:S06]  /*1500*/  BRA `(.L_x_5345) ;  /* 0x0000000c00a47947 */ /* 0x000fec0003800000 */
.L_x_5346:
[----:B------:R-:W2:Y:S02]  /*1510*/  LDG.E.U16 R4, desc[UR36][R4.64] ;  /* 0x0000002404047981 */ /* 0x000ea4000c1e1500 */
[----:B--2---:R-:W0:Y:S02]  /*1520*/  I2F.S16 R0, R4 ;  /* 0x0000000400007306 */ /* 0x004e240000101400 */
[----:B0-----:R-:W-:-:S04]  /*1530*/  F2FP.BF16.F32.PACK_AB R0, RZ, R0 ;  /* 0x00000000ff00723e */ /* 0x001fc800000010ff */
[----:B------:R-:W-:Y:S01]  /*1540*/  PRMT R18, R0, 0x7610, R18 ;  /* 0x0000761000127816 */ /* 0x000fe20000000012 */
[----:B------:R-:W-:Y:S06]  /*1550*/  BRA `(.L_x_5345) ;  /* 0x0000000c00907947 */ /* 0x000fec0003800000 */
.L_x_5341:
        /* <DEDUP_REMOVED lines=9> */
.L_x_5349:
[----:B------:R-:W2:Y:S02]  /*15f0*/  LDG.E.U16 R0, desc[UR36][R4.64] ;  /* 0x0000002404007981 */ /* 0x000ea4000c1e1500 */
[----:B--2---:R-:W-:-:S05]  /*1600*/  HADD2.F32 R0, -RZ, R0.H0_H0 ;  /* 0x20000000ff007230 */ /* 0x004fca0000004100 */
[----:B------:R-:W-:-:S04]  /*1610*/  F2FP.BF16.F32.PACK_AB R0, RZ, R0 ;  /* 0x00000000ff00723e */ /* 0x000fc800000010ff */
[----:B------:R-:W-:Y:S01]  /*1620*/  PRMT R18, R0, 0x7610, R18 ;  /* 0x0000761000127816 */ /* 0x000fe20000000012 */
[----:B------:R-:W-:Y:S06]  /*1630*/  BRA `(.L_x_5345) ;  /* 0x0000000c00587947 */ /* 0x000fec0003800000 */
.L_x_5348:
        /* <DEDUP_REMOVED lines=9> */
.L_x_5351:
[----:B------:R-:W2:Y:S02]  /*16d0*/  LDG.E.U16 R4, desc[UR36][R4.64] ;  /* 0x0000002404047981 */ /* 0x000ea4000c1e1500 */
[----:B--2---:R-:W-:-:S05]  /*16e0*/  HADD2.F32 R0, -RZ, R4.H0_H0 ;  /* 0x20000004ff007230 */ /* 0x004fca0000004100 */
[----:B------:R-:W-:-:S04]  /*16f0*/  F2FP.BF16.F32.PACK_AB R0, RZ, R0 ;  /* 0x00000000ff00723e */ /* 0x000fc800000010ff */
[----:B------:R-:W-:Y:S01]  /*1700*/  PRMT R18, R0, 0x7610, R18 ;  /* 0x0000761000127816 */ /* 0x000fe20000000012 */
[----:B------:R-:W-:Y:S06]  /*1710*/  BRA `(.L_x_5345) ;  /* 0x0000000c00207947 */ /* 0x000fec0003800000 */
.L_x_5350:
        /* <DEDUP_REMOVED lines=13> */
.L_x_5340:
        /* <DEDUP_REMOVED lines=14> */
.L_x_5354:
        /* <DEDUP_REMOVED lines=13> */
.L_x_5353:
        /* <DEDUP_REMOVED lines=27> */
.L_x_5356:
        /* <DEDUP_REMOVED lines=15> */
.L_x_5355:
[----:B------:R0:W5:Y:S01]  /*1c40*/  LDG.E.U16 R18, desc[UR36][R4.64] ;  /* 0x0000002404127981 */ /* 0x000162000c1e1500 */
[----:B------:R-:W-:Y:S05]  /*1c50*/  BRA `(.L_x_5345) ;  /* 0x0000000400d07947 */ /* 0x000fea0003800000 */
.L_x_5352:
        /* <DEDUP_REMOVED lines=13> */
.L_x_5359:
        /* <DEDUP_REMOVED lines=21> */
.L_x_5363:
[----:B------:R-:W-:Y:S05]  /*1e80*/  BSYNC.RECONVERGENT B1 ;  /* 0x0000000000017941 */ /* 0x000fea0003800200 */
.L_x_5362:
[----:B------:R-:W-:Y:S01]  /*1e90*/  IMAD.SHL.U32 R0, R0, 0x100000, RZ ;  /* 0x0010000000007824 */ /* 0x000fe200078e00ff */
[----:B------:R-:W-:-:S04]  /*1ea0*/  LEA R3, R3, 0x3b800000, 0x17 ;  /* 0x3b80000003037811 */ /* 0x000fc800078eb8ff */
[----:B------:R-:W-:-:S07]  /*1eb0*/  LOP3.LUT R0, R3, R0, R7, 0xfe, !PT ;  /* 0x0000000003007212 */ /* 0x000fce00078efe07 */
.L_x_5361:
[----:B------:R-:W-:Y:S05]  /*1ec0*/  BSYNC.RECONVERGENT B0 ;  /* 0x0000000000007941 */ /* 0x000fea0003800200 */
.L_x_5360:
[----:B------:R-:W-:-:S04]  /*1ed0*/  F2FP.BF16.F32.PACK_AB R0, RZ, R0 ;  /* 0x00000000ff00723e */ /* 0x000fc800000010ff */
[----:B------:R-:W-:Y:S01]  /*1ee0*/  PRMT R18, R0, 0x7610, R18 ;  /* 0x0000761000127816 */ /* 0x000fe20000000012 */
[----:B------:R-:W-:Y:S06]  /*1ef0*/  BRA `(.L_x_5345) ;  /* 0x0000000400287947 */ /* 0x000fec0003800000 */
.L_x_5358:
        /* <DEDUP_REMOVED lines=21> */
.L_x_5367:
[----:B------:R-:W-:Y:S05]  /*2050*/  BSYNC.RECONVERGENT B1 ;  /* 0x0000000000017941 */ /* 0x000fea0003800200 */
.L_x_5366:
[----:B------:R-:W-:Y:S01]  /*2060*/  IMAD.SHL.U32 R0, R0, 0x200000, RZ ;  /* 0x0020000000007824 */ /* 0x000fe200078e00ff */
[----:B------:R-:W-:-:S04]  /*2070*/  LEA R3, R3, 0x37800000, 0x17 ;  /* 0x3780000003037811 */ /* 0x000fc800078eb8ff */
[----:B------:R-:W-:-:S07]  /*2080*/  LOP3.LUT R0, R3, R0, R7, 0xfe, !PT ;  /* 0x0000000003007212 */ /* 0x000fce00078efe07 */
.L_x_5365:
[----:B------:R-:W-:Y:S05]  /*2090*/  BSYNC.RECONVERGENT B0 ;  /* 0x0000000000007941 */ /* 0x000fea0003800200 */
.L_x_5364:
[----:B------:R-:W-:-:S04]  /*20a0*/  F2FP.BF16.F32.PACK_AB R0, RZ, R0 ;  /* 0x00000000ff00723e */ /* 0x000fc800000010ff */
[----:B------:R-:W-:Y:S01]  /*20b0*/  PRMT R18, R0, 0x7610, R18 ;  /* 0x0000761000127816 */ /* 0x000fe20000000012 */
[----:B------:R-:W-:Y:S06]  /*20c0*/  BRA `(.L_x_5345) ;  /* 0x0000000000b47947 */ /* 0x000fec0003800000 */
.L_x_5357:
        /* <DEDUP_REMOVED lines=14> */
.L_x_5371:
[----:B------:R-:W-:Y:S05]  /*21b0*/  BSYNC.RECONVERGENT B0 ;  /* 0x0000000000007941 */ /* 0x000fea0003800200 */
.L_x_5370:
[----:B------:R-:W-:-:S04]  /*21c0*/  F2FP.BF16.F32.PACK_AB R0, RZ, R0 ;  /* 0x00000000ff00723e */ /* 0x000fc800000010ff */
[----:B------:R-:W-:Y:S01]  /*21d0*/  PRMT R18, R0, 0x7610, R18 ;  /* 0x0000761000127816 */ /* 0x000fe20000000012 */
[----:B------:R-:W-:Y:S06]  /*21e0*/  BRA `(.L_x_5345) ;  /* 0x00000000006c7947 */ /* 0x000fec0003800000 */
.L_x_5344:
        /* <DEDUP_REMOVED lines=16> */
.L_x_5372:
[----:B------:R-:W-:Y:S01]  /*22f0*/  PRMT R18, RZ, 0x7610, R18 ;  /* 0x00007610ff127816 */ /* 0x000fe20000000012 */
[----:B------:R-:W-:Y:S06]  /*2300*/  BRA `(.L_x_5345) ;  /* 0x0000000000247947 */ /* 0x000fec0003800000 */
.L_x_5369:
[----:B------:R-:W2:Y:S02]  /*2310*/  LDG.E.64 R4, desc[UR36][R4.64] ;  /* 0x0000002404047981 */ /* 0x000ea4000c1e1b00 */
[----:B--2---:R-:W0:Y:S02]  /*2320*/  I2F.U64 R0, R4 ;  /* 0x0000000400007312 */ /* 0x004e240000301000 */
[----:B0-----:R-:W-:-:S04]  /*2330*/  F2FP.BF16.F32.PACK_AB R0, RZ, R0 ;  /* 0x00000000ff00723e */ /* 0x001fc800000010ff */
[----:B------:R-:W-:Y:S01]  /*2340*/  PRMT R18, R0, 0x7610, R18 ;  /* 0x0000761000127816 */ /* 0x000fe20000000012 */
[----:B------:R-:W-:Y:S06]  /*2350*/  BRA `(.L_x_5345) ;  /* 0x0000000000107947 */ /* 0x000fec0003800000 */
.L_x_5368:
[----:B------:R-:W2:Y:S02]  /*2360*/  LDG.E R4, desc[UR36][R4.64] ;  /* 0x0000002404047981 */ /* 0x000ea4000c1e1900 */
[----:B--2---:R-:W-:-:S04]  /*2370*/  I2FP.F32.U32 R0, R4 ;  /* 0x0000000400007245 */ /* 0x004fc80000201000 */
[----:B------:R-:W-:-:S04]  /*2380*/  F2FP.BF16.F32.PACK_AB R0, RZ, R0 ;  /* 0x00000000ff00723e */ /* 0x000fc800000010ff */
[----:B------:R-:W-:-:S07]  /*2390*/  PRMT R18, R0, 0x7610, R18 ;  /* 0x0000761000127816 */ /* 0x000fce0000000012 */
.L_x_5345:
[----:B------:R-:W-:-:S07]  /*23a0*/  VIADD R17, R17, 0x80 ;  /* 0x0000008011117836 */ /* 0x000fce0000000000 */
.L_x_5339:
[----:B------:R-:W-:Y:S05]  /*23b0*/  BSYNC.RECONVERGENT B6 ;  /* 0x0000000000067941 */ /* 0x000fea0003800200 */
.L_x_5338:
        /* <DEDUP_REMOVED lines=26> */
.L_x_5378:
[----:B------:R-:W2:Y:S02]  /*2560*/  LDG.E.U8 R4, desc[UR36][R4.64] ;  /* 0x0000002404047981 */ /* 0x000ea4000c1e1100 */
[----:B--2---:R-:W-:-:S04]  /*2570*/  I2FP.F32.U32 R0, R4 ;  /* 0x0000000400007245 */ /* 0x004fc80000201000 */
[----:B------:R-:W-:-:S04]  /*2580*/  F2FP.BF16.F32.PACK_AB R0, RZ, R0 ;  /* 0x00000000ff00723e */ /* 0x000fc800000010ff */
[----:B------:R-:W-:Y:S01]  /*2590*/  PRMT R24, R0, 0x7610, R24 ;  /* 0x0000761000187816 */ /* 0x000fe20000000018 */
[----:B------:R-:W-:Y:S06]  /*25a0*/  BRA `(.L_x_5380) ;  /* 0x0000000c00e47947 */ /* 0x000fec0003800000 */
.L_x_5377:
        /* <DEDUP_REMOVED lines=11> */
.L_x_5382:
[----:B------:R-:W2:Y:S02]  /*2660*/  LDG.E R4, desc[UR36][R4.64] ;  /* 0x0000002404047981 */ /* 0x000ea4000c1e1900 */
[----:B--2---:R-:W-:-:S04]  /*2670*/  I2FP.F32.S32 R0, R4 ;  /* 0x0000000400007245 */ /* 0x004fc80000201400 */
[----:B------:R-:W-:-:S04]  /*2680*/  F2FP.BF16.F32.PACK_AB R0, RZ, R0 ;  /* 0x00000000ff00723e */ /* 0x000fc800000010ff */
[----:B------:R-:W-:Y:S01]  /*2690*/  PRMT R24, R0, 0x7610, R24 ;  /* 0x0000761000187816 */ /* 0x000fe20000000018 */
[----:B------:R-:W-:Y:S06]  /*26a0*/  BRA `(.L_x_5380) ;  /* 0x0000000c00a47947 */ /* 0x000fec0003800000 */
.L_x_5381:
[----:B------:R-:W2:Y:S02]  /*26b0*/  LDG.E.U16 R4, desc[UR36][R4.64] ;  /* 0x0000002404047981 */ /* 0x000ea4000c1e1500 */
[----:B--2---:R-:W0:Y:S02]  /*26c0*/  I2F.S16 R0, R4 ;  /* 0x0000000400007306 */ /* 0x004e240000101400 */
[----:B0-----:R-:W-:-:S04]  /*26d0*/  F2FP.BF16.F32.PACK_AB R0, RZ, R0 ;  /* 0x00000000ff00723e */ /* 0x001fc800000010ff */
[----:B------:R-:W-:Y:S01]  /*26e0*/  PRMT R24, R0, 0x7610, R24 ;  /* 0x0000761000187816 */ /* 0x000fe20000000018 */
[----:B------:R-:W-:Y:S06]  /*26f0*/  BRA `(.L_x_5380) ;  /* 0x0000000c00907947 */ /* 0x000fec0003800000 */
.L_x_5376:
        /* <DEDUP_REMOVED lines=9> */
.L_x_5384:
[----:B------:R-:W2:Y:S02]  /*2790*/  LDG.E.U16 R0, desc[UR36][R4.64] ;  /* 0x0000002404007981 */ /* 0x000ea4000c1e1500 */
[----:B--2---:R-:W-:-:S05]  /*27a0*/  HADD2.F32 R0, -RZ, R0.H0_H0 ;  /* 0x20000000ff007230 */ /* 0x004fca0000004100 */
[----:B------:R-:W-:-:S04]  /*27b0*/  F2FP.BF16.F32.PACK_AB R0, RZ, R0 ;  /* 0x00000000ff00723e */ /* 0x000fc800000010ff */
[----:B------:R-:W-:Y:S01]  /*27c0*/  PRMT R24, R0, 0x7610, R24 ;  /* 0x0000761000187816 */ /* 0x000fe20000000018 */
[----:B------:R-:W-:Y:S06]  /*27d0*/  BRA `(.L_x_5380) ;  /* 0x0000000c00587947 */ /* 0x000fec0003800000 */
.L_x_5383:
        /* <DEDUP_REMOVED lines=9> */
.L_x_5386:
[----:B------:R-:W2:Y:S02]  /*2870*/  LDG.E.U16 R4, desc[UR36][R4.64] ;  /* 0x0000002404047981 */ /* 0x000ea4000c1e1500 */
[----:B--2---:R-:W-:-:S05]  /*2880*/  HADD2.F32 R0, -RZ, R4.H0_H0 ;  /* 0x20000004ff007230 */ /* 0x004fca0000004100 */
[----:B------:R-:W-:-:S04]  /*2890*/  F2FP.BF16.F32.PACK_AB R0, RZ, R0 ;  /* 0x00000000ff00723e */ /* 0x000fc800000010ff */
[----:B------:R-:W-:Y:S01]  /*28a0*/  PRMT R24, R0, 0x7610, R24 ;  /* 0x0000761000187816 */ /* 0x000fe20000000018 */
[----:B------:R-:W-:Y:S06]  /*28b0*/  BRA `(.L_x_5380) ;  /* 0x0000000c00207947 */ /* 0x000fec0003800000 */
.L_x_5385:
        /* <DEDUP_REMOVED lines=13> */
.L_x_5375:
        /* <DEDUP_REMOVED lines=14> */
.L_x_5389:
        /* <DEDUP_REMOVED lines=13> */
.L_x_5388:
        /* <DEDUP_REMOVED lines=27> */
.L_x_5391:
        /* <DEDUP_REMOVED lines=15> */
.L_x_5390:
[----:B------:R0:W5:Y:S01]  /*2de0*/  LDG.E.U16 R24, desc[UR36][R4.64] ;  /* 0x0000002404187981 */ /* 0x000162000c1e1500 */
[----:B------:R-:W-:Y:S05]  /*2df0*/  BRA `(.L_x_5380) ;  /* 0x0000000400d07947 */ /* 0x000fea0003800000 */
.L_x_5387:
        /* <DEDUP_REMOVED lines=13> */
.L_x_5394:
        /* <DEDUP_REMOVED lines=21> */
.L_x_5398:
[----:B------:R-:W-:Y:S05]  /*3020*/  BSYNC.RECONVERGENT B1 ;  /* 0x0000000000017941 */ /* 0x000fea0003800200 */
.L_x_5397:
[----:B------:R-:W-:Y:S01]  /*3030*/  IMAD.SHL.U32 R0, R0, 0x100000, RZ ;  /* 0x0010000000007824 */ /* 0x000fe200078e00ff */
[----:B------:R-:W-:-:S04]  /*3040*/  LEA R3, R3, 0x3b800000, 0x17 ;  /* 0x3b80000003037811 */ /* 0x000fc800078eb8ff */
[----:B------:R-:W-:-:S07]  /*3050*/  LOP3.LUT R0, R3, R0, R7, 0xfe, !PT ;  /* 0x0000000003007212 */ /* 0x000fce00078efe07 */
.L_x_5396:
[----:B------:R-:W-:Y:S05]  /*3060*/  BSYNC.RECONVERGENT B0 ;  /* 0x0000000000007941 */ /* 0x000fea0003800200 */
.L_x_5395:
[----:B------:R-:W-:-:S04]  /*3070*/  F2FP.BF16.F32.PACK_AB R0, RZ, R0 ;  /* 0x00000000ff00723e */ /* 0x000fc800000010ff */
[----:B------:R-:W-:Y:S01]  /*3080*/  PRMT R24, R0, 0x7610, R24 ;  /* 0x0000761000187816 */ /* 0x000fe20000000018 */
[----:B------:R-:W-:Y:S06]  /*3090*/  BRA `(.L_x_5380) ;  /* 0x0000000400287947 */ /* 0x000fec0003800000 */
.L_x_5393:
        /* <DEDUP_REMOVED lines=21> */
.L_x_5402:
[----:B------:R-:W-:Y:S05]  /*31f0*/  BSYNC.RECONVERGENT B1 ;  /* 0x0000000000017941 */ /* 0x000fea0003800200 */
.L_x_5401:
[----:B------:R-:W-:Y:S01]  /*3200*/  IMAD.SHL.U32 R0, R0, 0x200000, RZ ;  /* 0x0020000000007824 */ /* 0x000fe200078e00ff */
[----:B------:R-:W-:-:S04]  /*3210*/  LEA R3, R3, 0x37800000, 0x17 ;  /* 0x3780000003037811 */ /* 0x000fc800078eb8ff */
[----:B------:R-:W-:-:S07]  /*3220*/  LOP3.LUT R0, R3, R0, R7, 0xfe, !PT ;  /* 0x0000000003007212 */ /* 0x000fce00078efe07 */
.L_x_5400:
[----:B------:R-:W-:Y:S05]  /*3230*/  BSYNC.RECONVERGENT B0 ;  /* 0x0000000000007941 */ /* 0x000fea0003800200 */
.L_x_5399:
[----:B------:R-:W-:-:S04]  /*3240*/  F2FP.BF16.F32.PACK_AB R0, RZ, R0 ;  /* 0x00000000ff00723e */ /* 0x000fc800000010ff */
[----:B------:R-:W-:Y:S01]  /*3250*/  PRMT R24, R0, 0x7610, R24 ;  /* 0x0000761000187816 */ /* 0x000fe20000000018 */
[----:B------:R-:W-:Y:S06]  /*3260*/  BRA `(.L_x_5380) ;  /* 0x0000000000b47947 */ /* 0x000fec0003800000 */
.L_x_5392:
        /* <DEDUP_REMOVED lines=14> */
.L_x_5406:
[----:B------:R-:W-:Y:S05]  /*3350*/  BSYNC.RECONVERGENT B0 ;  /* 0x0000000000007941 */ /* 0x000fea0003800200 */
.L_x_5405:
[----:B------:R-:W-:-:S04]  /*3360*/  F2FP.BF16.F32.PACK_AB R0, RZ, R0 ;  /* 0x00000000ff00723e */ /* 0x000fc800000010ff */
[----:B------:R-:W-:Y:S01]  /*3370*/  PRMT R24, R0, 0x7610, R24 ;  /* 0x0000761000187816 */ /* 0x000fe20000000018 */
[----:B------:R-:W-:Y:S06]  /*3380*/  BRA `(.L_x_5380) ;  /* 0x00000000006c7947 */ /* 0x000fec0003800000 */
.L_x_5379:
        /* <DEDUP_REMOVED lines=16> */
.L_x_5407:
[----:B------:R-:W-:Y:S01]  /*3490*/  PRMT R24, RZ, 0x7610, R24 ;  /* 0x00007610ff187816 */ /* 0x000fe20000000018 */
[----:B------:R-:W-:Y:S06]  /*34a0*/  BRA `(.L_x_5380) ;  /* 0x0000000000247947 */ /* 0x000fec0003800000 */
.L_x_5404:
[----:B------:R-:W2:Y:S02]  /*34b0*/  LDG.E.64 R4, desc[UR36][R4.64] ;  /* 0x0000002404047981 */ /* 0x000ea4000c1e1b00 */
[----:B--2---:R-:W0:Y:S02]  /*34c0*/  I2F.U64 R0, R4 ;  /* 0x0000000400007312 */ /* 0x004e240000301000 */
[----:B0-----:R-:W-:-:S04]  /*34d0*/  F2FP.BF16.F32.PACK_AB R0, RZ, R0 ;  /* 0x00000000ff00723e */ /* 0x001fc800000010ff */
[----:B------:R-:W-:Y:S01]  /*34e0*/  PRMT R24, R0, 0x7610, R24 ;  /* 0x0000761000187816 */ /* 0x000fe20000000018 */
[----:B------:R-:W-:Y:S06]  /*34f0*/  BRA `(.L_x_5380) ;  /* 0x0000000000107947 */ /* 0x000fec0003800000 */
.L_x_5403:
[----:B------:R-:W2:Y:S02]  /*3500*/  LDG.E R4, desc[UR36][R4.64] ;  /* 0x0000002404047981 */ /* 0x000ea4000c1e1900 */
[----:B--2---:R-:W-:-:S04]  /*3510*/  I2FP.F32.U32 R0, R4 ;  /* 0x0000000400007245 */ /* 0x004fc80000201000 */
[----:B------:R-:W-:-:S04]  /*3520*/  F2FP.BF16.F32.PACK_AB R0, RZ, R0 ;  /* 0x00000000ff00723e */ /* 0x000fc800000010ff */
[----:B------:R-:W-:-:S07]  /*3530*/  PRMT R24, R0, 0x7610, R24 ;  /* 0x0000761000187816 */ /* 0x000fce0000000018 */
.L_x_5380:
[----:B------:R-:W-:-:S07]  /*3540*/  VIADD R17, R17, 0x80 ;  /* 0x0000008011117836 */ /* 0x000fce0000000000 */
.L_x_5374:
[----:B------:R-:W-:Y:S05]  /*3550*/  BSYNC.RECONVERGENT B6 ;  /* 0x0000000000067941 */ /* 0x000fea0003800200 */
.L_x_5373:
        /* <DEDUP_REMOVED lines=25> */
.L_x_5413:
[----:B------:R-:W2:Y:S02]  /*36f0*/  LDG.E.U8 R4, desc[UR36][R4.64] ;  /* 0x0000002404047981 */ /* 0x000ea4000c1e1100 */
[----:B--2---:R-:W-:-:S04]  /*3700*/  I2FP.F32.U32 R0, R4 ;  /* 0x0000000400007245 */ /* 0x004fc80000201000 */
[----:B------:R-:W-:Y:S01]  /*3710*/  F2FP.BF16.F32.PACK_AB R0, RZ, R0 ;  /* 0x00000000ff00723e */ /* 0x000fe200000010ff */
[----:B------:R-:W-:Y:S06]  /*3720*/  BRA `(.L_x_5409) ;  /* 0x0000000c00a87947 */ /* 0x000fec0003800000 */
.L_x_5412:
        /* <DEDUP_REMOVED lines=10> */
.L_x_5416:
[----:B------:R-:W2:Y:S02]  /*37d0*/  LDG.E R4, desc[UR36][R4.64] ;  /* 0x0000002404047981 */ /* 0x000ea4000c1e1900 */
[----:B--2---:R-:W-:-:S04]  /*37e0*/  I2FP.F32.S32 R0, R4 ;  /* 0x0000000400007245 */ /* 0x004fc80000201400 */
[----:B------:R-:W-:Y:S01]  /*37f0*/  F2FP.BF16.F32.PACK_AB R0, RZ, R0 ;  /* 0x00000000ff00723e */ /* 0x000fe200000010ff */
[----:B------:R-:W-:Y:S06]  /*3800*/  BRA `(.L_x_5409) ;  /* 0x0000000c00707947 */ /* 0x000fec0003800000 */
.L_x_5415:
[----:B------:R-:W2:Y:S02]  /*3810*/  LDG.E.U16 R4, desc[UR36][R4.64] ;  /* 0x0000002404047981 */ /* 0x000ea4000c1e1500 */
[----:B--2---:R-:W0:Y:S02]  /*3820*/  I2F.S16 R0, R4 ;  /* 0x0000000400007306 */ /* 0x004e240000101400 */
[----:B0-----:R-:W-:Y:S01]  /*3830*/  F2FP.BF16.F32.PACK_AB R0, RZ, R0 ;  /* 0x00000000ff00723e */ /* 0x001fe200000010ff */
[----:B------:R-:W-:Y:S06]  /*3840*/  BRA `(.L_x_5409) ;  /* 0x0000000c00607947 */ /* 0x000fec0003800000 */
.L_x_5411:
        /* <DEDUP_REMOVED lines=9> */
.L_x_5418:
[----:B------:R-:W2:Y:S02]  /*38e0*/  LDG.E.U16 R0, desc[UR36][R4.64] ;  /* 0x0000002404007981 */ /* 0x000ea4000c1e1500 */
[----:B--2---:R-:W-:-:S05]  /*38f0*/  HADD2.F32 R0, -RZ, R0.H0_H0 ;  /* 0x20000000ff007230 */ /* 0x004fca0000004100 */
[----:B------:R-:W-:Y:S01]  /*3900*/  F2FP.BF16.F32.PACK_AB R0, RZ, R0 ;  /* 0x00000000ff00723e */ /* 0x000fe200000010ff */
[----:B------:R-:W-:Y:S06]  /*3910*/  BRA `(.L_x_5409) ;  /* 0x0000000c002c7947 */ /* 0x000fec0003800000 */
.L_x_5417:
        /* <DEDUP_REMOVED lines=9> */
.L_x_5420:
[----:B------:R-:W2:Y:S02]  /*39b0*/  LDG.E.U16 R4, desc[UR36][R4.64] ;  /* 0x0000002404047981 */ /* 0x000ea4000c1e1500 */
[----:B--2---:R-:W-:-:S05]  /*39c0*/  HADD2.F32 R0, -RZ, R4.H0_H0 ;  /* 0x20000004ff007230 */ /* 0x004fca0000004100 */
[----:B------:R-:W-:Y:S01]  /*39d0*/  F2FP.BF16.F32.PACK_AB R0, RZ, R0 ;  /* 0x00000000ff00723e */ /* 0x000fe200000010ff */
[----:B------:R-:W-:Y:S06]  /*39e0*/  BRA `(.L_x_5409) ;  /* 0x0000000800f87947 */ /* 0x000fec0003800000 */
.L_x_5419:
        /* <DEDUP_REMOVED lines=12> */
.L_x_5410:
        /* <DEDUP_REMOVED lines=13> */
.L_x_5423:
        /* <DEDUP_REMOVED lines=12> */
.L_x_5422:
        /* <DEDUP_REMOVED lines=27> */
.L_x_5425:
        /* <DEDUP_REMOVED lines=14> */
.L_x_5424:
[----:B------:R1:W5:Y:S01]  /*3ed0*/  LDG.E.U16 R0, desc[UR36][R4.64] ;  /* 0x0000002404007981 */ /* 0x000362000c1e1500 */
[----:B------:R-:W-:Y:S05]  /*3ee0*/  BRA `(.L_x_5409) ;  /* 0x0000000400b87947 */ /* 0x000fea0003800000 */
.L_x_5421:
        /* <DEDUP_REMOVED lines=12> */
.L_x_5428:
        /* <DEDUP_REMOVED lines=21> */
.L_x_5432:
[----:B------:R-:W-:Y:S05]  /*4100*/  BSYNC.RECONVERGENT B1 ;  /* 0x0000000000017941 */ /* 0x000fea0003800200 */
.L_x_5431:
[----:B------:R-:W-:Y:S01]  /*4110*/  IMAD.SHL.U32 R0, R0, 0x100000, RZ ;  /* 0x0010000000007824 */ /* 0x000fe200078e00ff */
[----:B------:R-:W-:-:S04]  /*4120*/  LEA R3, R3, 0x3b800000, 0x17 ;  /* 0x3b80000003037811 */ /* 0x000fc800078eb8ff */
[----:B------:R-:W-:-:S07]  /*4130*/  LOP3.LUT R0, R3, R0, R7, 0xfe, !PT ;  /* 0x0000000003007212 */ /* 0x000fce00078efe07 */
.L_x_5430:
[----:B------:R-:W-:Y:S05]  /*4140*/  BSYNC.RECONVERGENT B0 ;  /* 0x0000000000007941 */ /* 0x000fea0003800200 */
.L_x_5429:
[----:B------:R-:W-:Y:S01]  /*4150*/  F2FP.BF16.F32.PACK_AB R0, RZ, R0 ;  /* 0x00000000ff00723e */ /* 0x000fe200000010ff */
[----:B------:R-:W-:Y:S06]  /*4160*/  BRA `(.L_x_5409) ;  /* 0x0000000400187947 */ /* 0x000fec0003800000 */
.L_x_5427:
        /* <DEDUP_REMOVED lines=21> */
.L_x_5436:
[----:B------:R-:W-:Y:S05]  /*42c0*/  BSYNC.RECONVERGENT B1 ;  /* 0x0000000000017941 */ /* 0x000fea0003800200 */
.L_x_5435:
[----:B------:R-:W-:Y:S01]  /*42d0*/  IMAD.SHL.U32 R0, R0, 0x200000, RZ ;  /* 0x0020000000007824 */ /* 0x000fe200078e00ff */
[----:B------:R-:W-:-:S04]  /*42e0*/  LEA R3, R3, 0x37800000, 0x17 ;  /* 0x3780000003037811 */ /* 0x000fc800078eb8ff */
[----:B------:R-:W-:-:S07]  /*42f0*/  LOP3.LUT R0, R3, R0, R7, 0xfe, !PT ;  /* 0x0000000003007212 */ /* 0x000fce00078efe07 */
.L_x_5434:
[----:B------:R-:W-:Y:S05]  /*4300*/  BSYNC.RECONVERGENT B0 ;  /* 0x0000000000007941 */ /* 0x000fea0003800200 */
.L_x_5433:
[----:B------:R-:W-:Y:S01]  /*4310*/  F2FP.BF16.F32.PACK_AB R0, RZ, R0 ;  /* 0x00000000ff00723e */ /* 0x000fe200000010ff */
[----:B------:R-:W-:Y:S06]  /*4320*/  BRA `(.L_x_5409) ;  /* 0x0000000000a87947 */ /* 0x000fec0003800000 */
.L_x_5426:
        /* <DEDUP_REMOVED lines=14> */
.L_x_5440:
[----:B------:R-:W-:Y:S05]  /*4410*/  BSYNC.RECONVERGENT B0 ;  /* 0x0000000000007941 */ /* 0x000fea0003800200 */
.L_x_5439:
[----:B------:R-:W-:Y:S01]  /*4420*/  F2FP.BF16.F32.PACK_AB R0, RZ, R0 ;  /* 0x00000000ff00723e */ /* 0x000fe200000010ff */
[----:B------:R-:W-:Y:S06]  /*4430*/  BRA `(.L_x_5409) ;  /* 0x0000000000647947 */ /* 0x000fec0003800000 */
.L_x_5414:
        /* <DEDUP_REMOVED lines=16> */
.L_x_5441:
[----:B------:R-:W-:Y:S01]  /*4540*/  PRMT R0, RZ, 0x7610, R0 ;  /* 0x00007610ff007816 */ /* 0x000fe20000000000 */
[----:B------:R-:W-:Y:S06]  /*4550*/  BRA `(.L_x_5409) ;  /* 0x00000000001c7947 */ /* 0x000fec0003800000 */
.L_x_5438:
[----:B------:R-:W2:Y:S02]  /*4560*/  LDG.E.64 R4, desc[UR36][R4.64] ;  /* 0x0000002404047981 */ /* 0x000ea4000c1e1b00 */
[----:B--2---:R-:W0:Y:S02]  /*4570*/  I2F.U64 R0, R4 ;  /* 0x0000000400007312 */ /* 0x004e240000301000 */
[----:B0-----:R-:W-:Y:S01]  /*4580*/  F2FP.BF16.F32.PACK_AB R0, RZ, R0 ;  /* 0x00000000ff00723e */ /* 0x001fe200000010ff */
[----:B------:R-:W-:Y:S06]  /*4590*/  BRA `(.L_x_5409) ;  /* 0x00000000000c7947 */ /* 0x000fec0003800000 */
.L_x_5437:
[----:B------:R-:W2:Y:S02]  /*45a0*/  LDG.E R4, desc[UR36][R4.64] ;  /* 0x0000002404047981 */ /* 0x000ea4000c1e1900 */
[----:B--2---:R-:W-:-:S04]  /*45b0*/  I2FP.F32.U32 R0, R4 ;  /* 0x0000000400007245 */ /* 0x004fc80000201000 */
[----:B------:R-:W-:-:S07]  /*45c0*/  F2FP.BF16.F32.PACK_AB R0, RZ, R0 ;  /* 0x00000000ff00723e */ /* 0x000fce00000010ff */
.L_x_5409:
[----:B------:R-:W-:Y:S05]  /*45d0*/  BSYNC.RECONVERGENT B6 ;  /* 0x0000000000067941 */ /* 0x000fea0003800200 */
.L_x_5408:
[----:B------:R-:W2:Y:S01]  /*45e0*/  LDC.U8 R17, c[0x0][0x3a4] ;  /* 0x0000e900ff117b82 */ /* 0x000ea20000000000 */
[CC--:B------:R-:W-:Y:S01]  /*45f0*/  ISETP.GE.AND P0, PT, R25.reuse, R16.reuse, PT ;  /* 0x000000101900720c */ /* 0x0c0fe20003f06270 */
[C---:B------:R-:W-:Y:S01]  /*4600*/  VIADD R3, R25.reuse, 0x100 ;  /* 0x0000010019037836 */ /* 0x040fe20000000000 */
[----:B------:R-:W-:Y:S01]  /*4610*/  BSSY.RECONVERGENT B0, `(.L_x_5442) ;  /* 0x0000010000007945 */ /* 0x000fe20003800200 */
[C---:B01----:R-:W-:Y:S02]  /*4620*/  VIADD R5, R25.reuse, 0x180 ;  /* 0x0000018019057836 */ /* 0x043fe40000000000 */
[----:B------:R-:W-:Y:S01]  /*4630*/  VIADD R23, R25, 0x80 ;  /* 0x0000008019177836 */ /* 0x000fe20000000000 */
[-C--:B------:R-:W-:Y:S02]  /*4640*/  ISETP.GE.AND P2, PT, R3, R16.reuse, PT ;  /* 0x000000100300720c */ /* 0x080fe40003f46270 */
[-C--:B------:R-:W-:Y:S02]  /*4650*/  ISETP.GE.AND P1, PT, R5, R16.reuse, PT ;  /* 0x000000100500720c */ /* 0x080fe40003f26270 */
[----:B------:R-:W-:-:S03]  /*4660*/  ISETP.GE.AND P5, PT, R23, R16, PT ;  /* 0x000000101700720c */ /* 0x000fc60003fa6270 */
[----:B------:R-:W-:Y:S10]  /*4670*/  @P0 BRA `(.L_x_5443) ;  /* 0x0000000000240947 */ /* 0x000ff40003800000 */
[----:B-----5:R-:W-:Y:S02]  /*4680*/  IMAD.U32 R19, R19, 0x10000, RZ ;  /* 0x0001000013137824 */ /* 0x020fe400078e00ff */
[----:B------:R-:W-:-:S03]  /*4690*/  IMAD.MOV.U32 R3, RZ, RZ, RZ ;  /* 0x000000ffff037224 */ /* 0x000fc600078e00ff */
[C---:B------:R-:W-:Y:S02]  /*46a0*/  FSETP.GT.FTZ.AND P3, PT, R19.reuse, RZ, PT ;  /* 0x000000ff1300720b */ /* 0x040fe40003f74000 */
[----:B------:R-:W-:Y:S02]  /*46b0*/  FSETP.GEU.FTZ.AND P4, PT, R19, RZ, PT ;  /* 0x000000ff1300720b */ /* 0x000fe40003f9e000 */
[----:B------:R-:W-:-:S09]  /*46c0*/  SEL R4, RZ, 0x1, !P3 ;  /* 0x00000001ff047807 */ /* 0x000fd20005800000 */
[----:B------:R-:W-:Y:S02]  /*46d0*/  @!P3 IMAD.MOV R3, RZ, RZ, -0x1 ;  /* 0xffffffffff03b424 */ /* 0x000fe400078e02ff */
[----:B------:R-:W-:-:S05]  /*46e0*/  @P4 IMAD.MOV R3, RZ, RZ, R4 ;  /* 0x000000ffff034224 */ /* 0x000fca00078e0204 */
[----:B------:R-:W-:-:S06]  /*46f0*/  I2FP.F32.S32 R3, R3 ;  /* 0x0000000300037245 */ /* 0x000fcc0000201400 */
[----:B------:R-:W0:Y:S02]  /*4700*/  F2F.BF16.F32 R3, R3 ;  /* 0x0000000300037304 */ /* 0x000e240000202000 */
.L_x_5443:
[----:B------:R-:W-:Y:S05]  /*4710*/  BSYNC.RECONVERGENT B0 ;  /* 0x0000000000007941 */ /* 0x000fea0003800200 */
.L_x_5442:
[----:B------:R-:W-:Y:S04]  /*4720*/  BSSY.RECONVERGENT B0, `(.L_x_5444) ;  /* 0x000000b000007945 */ /* 0x000fe80003800200 */
[----:B------:R-:W-:Y:S05]  /*4730*/  @P5 BRA `(.L_x_5445) ;  /* 0x0000000000245947 */ /* 0x000fea0003800000 */
[----:B-----5:R-:W-:Y:S02]  /*4740*/  IMAD.U32 R18, R18, 0x10000, RZ ;  /* 0x0001000012127824 */ /* 0x020fe400078e00ff */
[----:B------:R-:W-:-:S03]  /*4750*/  IMAD.MOV.U32 R4, RZ, RZ, RZ ;  /* 0x000000ffff047224 */ /* 0x000fc600078e00ff */
[C---:B------:R-:W-:Y:S02]  /*4760*/  FSETP.GT.FTZ.AND P3, PT, R18.reuse, RZ, PT ;  /* 0x000000ff1200720b */ /* 0x040fe40003f74000 */
[----:B------:R-:W-:Y:S02]  /*4770*/  FSETP.GEU.FTZ.AND P4, PT, R18, RZ, PT ;  /* 0x000000ff1200720b */ /* 0x000fe40003f9e000 */
[----:B------:R-:W-:-:S09]  /*4780*/  SEL R5, RZ, 0x1, !P3 ;  /* 0x00000001ff057807 */ /* 0x000fd20005800000 */
[----:B------:R-:W-:Y:S02]  /*4790*/  @!P3 IMAD.MOV R4, RZ, RZ, -0x1 ;  /* 0xffffffffff04b424 */ /* 0x000fe400078e02ff */
[----:B------:R-:W-:-:S05]  /*47a0*/  @P4 IMAD.MOV R4, RZ, RZ, R5 ;  /* 0x000000ffff044224 */ /* 0x000fca00078e0205 */
[----:B------:R-:W-:-:S04]  /*47b0*/  I2FP.F32.S32 R4, R4 ;  /* 0x0000000400047245 */ /* 0x000fc80000201400 */
[----:B------:R1:W3:Y:S03]  /*47c0*/  F2F.BF16.F32 R22, R4 ;  /* 0x0000000400167304 */ /* 0x0002e60000202000 */
.L_x_5445:
[----:B------:R-:W-:Y:S05]  /*47d0*/  BSYNC.RECONVERGENT B0 ;  /* 0x0000000000007941 */ /* 0x000fea0003800200 */
.L_x_5444:
[----:B------:R-:W-:Y:S04]  /*47e0*/  BSSY.RECONVERGENT B0, `(.L_x_5446) ;  /* 0x000000b000007945 */ /* 0x000fe80003800200 */
[----:B------:R-:W-:Y:S05]  /*47f0*/  @P2 BRA `(.L_x_5447) ;  /* 0x0000000000242947 */ /* 0x000fea0003800000 */
[----:B-----5:R-:W-:Y:S02]  /*4800*/  IMAD.U32 R24, R24, 0x10000, RZ ;  /* 0x0001000018187824 */ /* 0x020fe400078e00ff */
[----:B-1----:R-:W-:-:S03]  /*4810*/  IMAD.MOV.U32 R4, RZ, RZ, RZ ;  /* 0x000000ffff047224 */ /* 0x002fc600078e00ff */
[C---:B------:R-:W-:Y:S02]  /*4820*/  FSETP.GT.FTZ.AND P2, PT, R24.reuse, RZ, PT ;  /* 0x000000ff1800720b */ /* 0x040fe40003f54000 */
[----:B------:R-:W-:Y:S02]  /*4830*/  FSETP.GEU.FTZ.AND P3, PT, R24, RZ, PT ;  /* 0x000000ff1800720b */ /* 0x000fe40003f7e000 */
[----:B------:R-:W-:-:S09]  /*4840*/  SEL R5, RZ, 0x1, !P2 ;  /* 0x00000001ff057807 */ /* 0x000fd20005000000 */
[----:B------:R-:W-:Y:S02]  /*4850*/  @!P2 IMAD.MOV R4, RZ, RZ, -0x1 ;  /* 0xffffffffff04a424 */ /* 0x000fe400078e02ff */
[----:B------:R-:W-:-:S05]  /*4860*/  @P3 IMAD.MOV R4, RZ, RZ, R5 ;  /* 0x000000ffff043224 */ /* 0x000fca00078e0205 */
[----:B------:R-:W-:-:S04]  /*4870*/  I2FP.F32.S32 R4, R4 ;  /* 0x0000000400047245 */ /* 0x000fc80000201400 */
[----:B------:R4:W1:Y:S03]  /*4880*/  F2F.BF16.F32 R18, R4 ;  /* 0x0000000400127304 */ /* 0x0008660000202000 */
.L_x_5447:
[----:B------:R-:W-:Y:S05]  /*4890*/  BSYNC.RECONVERGENT B0 ;  /* 0x0000000000007941 */ /* 0x000fea0003800200 */
.L_x_5446:
[----:B------:R-:W-:Y:S04]  /*48a0*/  BSSY.RECONVERGENT B0, `(.L_x_5448) ;  /* 0x000000b000007945 */ /* 0x000fe80003800200 */
[----:B------:R-:W-:Y:S05]  /*48b0*/  @P1 BRA `(.L_x_5449) ;  /* 0x0000000000241947 */ /* 0x000fea0003800000 */
[----:B-----5:R-:W-:-:S05]  /*48c0*/  IMAD.U32 R0, R0, 0x10000, RZ ;  /* 0x0001000000007824 */ /* 0x020fca00078e00ff */
[C---:B------:R-:W-:Y:S02]  /*48d0*/  FSETP.GT.FTZ.AND P1, PT, R0.reuse, RZ, PT ;  /* 0x000000ff0000720b */ /* 0x040fe40003f34000 */
[----:B------:R-:W-:Y:S01]  /*48e0*/  FSETP.GEU.FTZ.AND P2, PT, R0, RZ, PT ;  /* 0x000000ff0000720b */ /* 0x000fe20003f5e000 */
[----:B------:R-:W-:Y:S01]  /*48f0*/  IMAD.MOV.U32 R0, RZ, RZ, RZ ;  /* 0x000000ffff007224 */ /* 0x000fe200078e00ff */
[----:B-1--4-:R-:W-:-:S09]  /*4900*/  SEL R4, RZ, 0x1, !P1 ;  /* 0x00000001ff047807 */ /* 0x012fd20004800000 */
[----:B------:R-:W-:Y:S02]  /*4910*/  @!P1 IMAD.MOV R0, RZ, RZ, -0x1 ;  /* 0xffffffffff009424 */ /* 0x000fe400078e02ff */
[----:B------:R-:W-:-:S05]  /*4920*/  @P2 IMAD.MOV R0, RZ, RZ, R4 ;  /* 0x000000ffff002224 */ /* 0x000fca00078e0204 */
[----:B------:R-:W-:-:S04]  /*4930*/  I2FP.F32.S32 R0, R0 ;  /* 0x0000000000007245 */ /* 0x000fc80000201400 */
[----:B------:R1:W4:Y:S03]  /*4940*/  F2F.BF16.F32 R19, R0 ;  /* 0x0000000000137304 */ /* 0x0003260000202000 */
.L_x_5449:
[----:B------:R-:W-:Y:S05]  /*4950*/  BSYNC.RECONVERGENT B0 ;  /* 0x0000000000007941 */ /* 0x000fea0003800200 */
.L_x_5448:
[----:B------:R-:W-:Y:S04]  /*4960*/  BSSY.RECONVERGENT B6, `(.L_x_5450) ;  /* 0x000010e000067945 */ /* 0x000fe80003800200 */
[----:B------:R-:W-:Y:S05]  /*4970*/  @P0 BRA `(.L_x_5451) ;  /* 0x0000001000300947 */ /* 0x000fea0003800000 */
[----:B------:R-:W0:Y:S01]  /*4980*/  LDCU UR4, c[0x0][0x3a8] ;  /* 0x00007500ff0477ac */ /* 0x000e220008000800 */
[----:B------:R-:W3:Y:S01]  /*4990*/  LDC.64 R8, c[0x0][0x388] ;  /* 0x0000e200ff087b82 */ /* 0x000ee20000000a00 */
[----:B-1---5:R-:W-:Y:S01]  /*49a0*/  IMAD R0, R2, 0x200, R25 ;  /* 0x0000020002007824 */ /* 0x022fe200078e0219 */
[----:B--2-4-:R-:W-:-:S03]  /*49b0*/  PRMT R4, R17, 0x9910, RZ ;  /* 0x0000991011047816 */ /* 0x014fc600000000ff */
[----:B0-----:R-:W-:Y:S02]  /*49c0*/  IMAD R5, R0, UR4, RZ ;  /* 0x0000000400057c24 */ /* 0x001fe4000f8e02ff */
        /* <DEDUP_REMOVED lines=13> */
[----:B------:R-:W-:Y:S02]  /*4aa0*/  IMAD.U32 R3, R3, 0x10000, RZ ;  /* 0x0001000003037824 */ /* 0x000fe400078e00ff */
[----:B------:R-:W-:-:S04]  /*4ab0*/  IMAD.MOV.U32 R25, RZ, RZ, R23 ;  /* 0x000000ffff197224 */ /* 0x000fc800078e0017 */
[----:B------:R-:W0:Y:S02]  /*4ac0*/  F2I.FTZ.TRUNC.NTZ R3, R3 ;  /* 0x0000000300037305 */ /* 0x000e24000021f100 */
[----:B0-----:R0:W-:Y:S01]  /*4ad0*/  STG.E.U8 desc[UR36][R8.64], R3 ;  /* 0x0000000308007986 */ /* 0x0011e2000c101124 */
[----:B------:R-:W-:Y:S05]  /*4ae0*/  BRA `(.L_x_5451) ;  /* 0x0000000c00d47947 */ /* 0x000fea0003800000 */
.L_x_5455:
[----:B------:R-:W-:Y:S02]  /*4af0*/  IMAD.U32 R5, R3, 0x10000, RZ ;  /* 0x0001000003057824 */ /* 0x000fe400078e00ff */
[----:B------:R-:W-:-:S04]  /*4b00*/  IMAD.MOV.U32 R25, RZ, RZ, R23 ;  /* 0x000000ffff197224 */ /* 0x000fc800078e0017 */
[----:B------:R-:W0:Y:S02]  /*4b10*/  F2I.S64.TRUNC R4, R5 ;  /* 0x0000000500047311 */ /* 0x000e24000020d900 */
[----:B0-----:R0:W-:Y:S01]  /*4b20*/  STG.E.U8 desc[UR36][R8.64], R4 ;  /* 0x0000000408007986 */ /* 0x0011e2000c101124 */
[----:B------:R-:W-:Y:S05]  /*4b30*/  BRA `(.L_x_5451) ;  /* 0x0000000c00c07947 */ /* 0x000fea0003800000 */
.L_x_5454:
[----:B------:R-:W-:-:S13]  /*4b40*/  ISETP.NE.AND P0, PT, R0, 0x2, PT ;  /* 0x000000020000780c */ /* 0x000fda0003f05270 */
[----:B------:R-:W-:Y:S05]  /*4b50*/  @!P0 BRA `(.L_x_5457) ;  /* 0x0000000000388947 */ /* 0x000fea0003800000 */
[----:B------:R-:W-:-:S13]  /*4b60*/  ISETP.NE.AND P0, PT, R0, 0x3, PT ;  /* 0x000000030000780c */ /* 0x000fda0003f05270 */
[----:B------:R-:W-:Y:S05]  /*4b70*/  @!P0 BRA `(.L_x_5458) ;  /* 0x00000000001c8947 */ /* 0x000fea0003800000 */
[----:B------:R-:W-:-:S13]  /*4b80*/  ISETP.NE.AND P0, PT, R0, 0x4, PT ;  /* 0x000000040000780c */ /* 0x000fda0003f05270 */
[----:B------:R-:W-:Y:S05]  /*4b90*/  @P0 BRA `(.L_x_5456) ;  /* 0x0000000800f80947 */ /* 0x000fea0003800000 */
[----:B------:R-:W-:Y:S02]  /*4ba0*/  IMAD.U32 R4, R3, 0x10000, RZ ;  /* 0x0001000003047824 */ /* 0x000fe400078e00ff */
[----:B------:R-:W-:-:S04]  /*4bb0*/  IMAD.MOV.U32 R25, RZ, RZ, R23 ;  /* 0x000000ffff197224 */ /* 0x000fc800078e0017 */
[----:B------:R-:W0:Y:S02]  /*4bc0*/  F2I.S64.TRUNC R4, R4 ;  /* 0x0000000400047311 */ /* 0x000e24000020d900 */
[----:B0-----:R0:W-:Y:S01]  /*4bd0*/  STG.E.64 desc[UR36][R8.64], R4 ;  /* 0x0000000408007986 */ /* 0x0011e2000c101b24 */
[----:B------:R-:W-:Y:S05]  /*4be0*/  BRA `(.L_x_5451) ;  /* 0x0000000c00947947 */ /* 0x000fea0003800000 */
.L_x_5458:
[----:B------:R-:W-:Y:S02]  /*4bf0*/  IMAD.U32 R3, R3, 0x10000, RZ ;  /* 0x0001000003037824 */ /* 0x000fe400078e00ff */
[----:B------:R-:W-:-:S04]  /*4c00*/  IMAD.MOV.U32 R25, RZ, RZ, R23 ;  /* 0x000000ffff197224 */ /* 0x000fc800078e0017 */
[----:B------:R-:W0:Y:S02]  /*4c10*/  F2I.FTZ.TRUNC.NTZ R3, R3 ;  /* 0x0000000300037305 */ /* 0x000e24000021f100 */
[----:B0-----:R0:W-:Y:S01]  /*4c20*/  STG.E desc[UR36][R8.64], R3 ;  /* 0x0000000308007986 */ /* 0x0011e2000c101924 */
[----:B------:R-:W-:Y:S05]  /*4c30*/  BRA `(.L_x_5451) ;  /* 0x0000000c00807947 */ /* 0x000fea0003800000 */
.L_x_5457:
[----:B------:R-:W-:Y:S02]  /*4c40*/  IMAD.U32 R3, R3, 0x10000, RZ ;  /* 0x0001000003037824 */ /* 0x000fe400078e00ff */
[----:B------:R-:W-:-:S04]  /*4c50*/  IMAD.MOV.U32 R25, RZ, RZ, R23 ;  /* 0x000000ffff197224 */ /* 0x000fc800078e0017 */
[----:B------:R-:W0:Y:S02]  /*4c60*/  F2I.FTZ.TRUNC.NTZ R3, R3 ;  /* 0x0000000300037305 */ /* 0x000e24000021f100 */
[----:B0-----:R0:W-:Y:S01]  /*4c70*/  STG.E.U16 desc[UR36][R8.64], R3 ;  /* 0x0000000308007986 */ /* 0x0011e2000c101524 */
[----:B------:R-:W-:Y:S05]  /*4c80*/  BRA `(.L_x_5451) ;  /* 0x0000000c006c7947 */ /* 0x000fea0003800000 */
.L_x_5453:
[----:B------:R-:W-:-:S13]  /*4c90*/  ISETP.GT.AND P0, PT, R0, 0x6, PT ;  /* 0x000000060000780c */ /* 0x000fda0003f04270 */
[----:B------:R-:W-:Y:S05]  /*4ca0*/  @P0 BRA `(.L_x_5459) ;  /* 0x0000000000340947 */ /* 0x000fea0003800000 */
[----:B------:R-:W-:-:S13]  /*4cb0*/  ISETP.NE.AND P0, PT, R0, 0x5, PT ;  /* 0x000000050000780c */ /* 0x000fda0003f05270 */
[----:B------:R-:W-:Y:S05]  /*4cc0*/  @!P0 BRA `(.L_x_5460) ;  /* 0x0000000000188947 */ /* 0x000fea0003800000 */
[----:B------:R-:W-:-:S13]  /*4cd0*/  ISETP.NE.AND P0, PT, R0, 0x6, PT ;  /* 0x000000060000780c */ /* 0x000fda0003f05270 */
[----:B------:R-:W-:Y:S05]  /*4ce0*/  @P0 BRA `(.L_x_5456) ;  /* 0x0000000800a40947 */ /* 0x000fea0003800000 */
[----:B------:R-:W-:Y:S02]  /*4cf0*/  IMAD.U32 R3, R3, 0x10000, RZ ;  /* 0x0001000003037824 */ /* 0x000fe400078e00ff */
[----:B------:R-:W-:-:S03]  /*4d00*/  IMAD.MOV.U32 R25, RZ, RZ, R23 ;  /* 0x000000ffff197224 */ /* 0x000fc600078e0017 */
[----:B------:R0:W-:Y:S01]  /*4d10*/  STG.E desc[UR36][R8.64], R3 ;  /* 0x0000000308007986 */ /* 0x0001e2000c101924 */
[----:B------:R-:W-:Y:S05]  /*4d20*/  BRA `(.L_x_5451) ;  /* 0x0000000c00447947 */ /* 0x000fea0003800000 */
.L_x_5460:
[----:B------:R-:W-:Y:S02]  /*4d30*/  IMAD.U32 R0, R3, 0x10000, RZ ;  /* 0x0001000003007824 */ /* 0x000fe400078e00ff */
[----:B------:R-:W-:-:S03]  /*4d40*/  IMAD.MOV.U32 R25, RZ, RZ, R23 ;  /* 0x000000ffff197224 */ /* 0x000fc600078e0017 */
[----:B------:R-:W-:-:S05]  /*4d50*/  F2FP.F16.F32.PACK_AB R0, RZ, R0 ;  /* 0x00000000ff00723e */ /* 0x000fca00000000ff */
[----:B------:R0:W-:Y:S01]  /*4d60*/  STG.E.U16 desc[UR36][R8.64], R0 ;  /* 0x0000000008007986 */ /* 0x0001e2000c101524 */
[----:B------:R-:W-:Y:S05]  /*4d70*/  BRA `(.L_x_5451) ;  /* 0x0000000c00307947 */ /* 0x000fea0003800000 */
.L_x_5459:
[----:B------:R-:W-:-:S13]  /*4d80*/  ISETP.NE.AND P0, PT, R0, 0x7, PT ;  /* 0x000000070000780c */ /* 0x000fda0003f05270 */
[----:B------:R-:W-:Y:S05]  /*4d90*/  @!P0 BRA `(.L_x_5461) ;  /* 0x00000000003c8947 */ /* 0x000fea0003800000 */
[----:B------:R-:W-:-:S13]  /*4da0*/  ISETP.NE.AND P0, PT, R0, 0x8, PT ;  /* 0x000000080000780c */ /* 0x000fda0003f05270 */
[----:B------:R-:W-:Y:S05]  /*4db0*/  @!P0 BRA `(.L_x_5462) ;  /* 0x00000000001c8947 */ /* 0x000fea0003800000 */
[----:B------:R-:W-:-:S13]  /*4dc0*/  ISETP.NE.AND P0, PT, R0, 0x9, PT ;  /* 0x000000090000780c */ /* 0x000fda0003f05270 */
[----:B------:R-:W-:Y:S05]  /*4dd0*/  @P0 BRA `(.L_x_5456) ;  /* 0x0000000800680947 */ /* 0x000fea0003800000 */
[----:B------:R-:W-:Y:S02]  /*4de0*/  IMAD.U32 R4, R3, 0x10000, RZ ;  /* 0x0001000003047824 */ /* 0x000fe400078e00ff */
[----:B------:R-:W-:Y:S02]  /*4df0*/  IMAD.MOV.U32 R5, RZ, RZ, RZ ;  /* 0x000000ffff057224 */ /* 0x000fe400078e00ff */
[----:B------:R-:W-:-:S03]  /*4e00*/  IMAD.MOV.U32 R25, RZ, RZ, R23 ;  /* 0x000000ffff197224 */ /* 0x000fc600078e0017 */
[----:B------:R0:W-:Y:S01]  /*4e10*/  STG.E.64 desc[UR36][R8.64], R4 ;  /* 0x0000000408007986 */ /* 0x0001e2000c101b24 */
[----:B------:R-:W-:Y:S05]  /*4e20*/  BRA `(.L_x_5451) ;  /* 0x0000000c00047947 */ /* 0x000fea0003800000 */
.L_x_5462:
[----:B------:R-:W-:Y:S02]  /*4e30*/  IMAD.U32 R3, R3, 0x10000, RZ ;  /* 0x0001000003037824 */ /* 0x000fe400078e00ff */
[----:B------:R-:W-:-:S03]  /*4e40*/  IMAD.MOV.U32 R25, RZ, RZ, R23 ;  /* 0x000000ffff197224 */ /* 0x000fc600078e0017 */
[----:B------:R-:W-:-:S04]  /*4e50*/  F2FP.F16.F32.PACK_AB R3, RZ, R3 ;  /* 0x00000003ff03723e */ /* 0x000fc800000000ff */
[----:B------:R-:W-:-:S05]  /*4e60*/  PRMT R3, R3, 0x5410, RZ ;  /* 0x0000541003037816 */ /* 0x000fca00000000ff */
[----:B------:R0:W-:Y:S01]  /*4e70*/  STG.E desc[UR36][R8.64], R3 ;  /* 0x0000000308007986 */ /* 0x0001e2000c101924 */
[----:B------:R-:W-:Y:S05]  /*4e80*/  BRA `(.L_x_5451) ;  /* 0x0000000800ec7947 */ /* 0x000fea0003800000 */
.L_x_5461:
[----:B------:R-:W-:Y:S02]  /*4e90*/  IMAD.U32 R4, R3, 0x10000, RZ ;  /* 0x0001000003047824 */ /* 0x000fe400078e00ff */
[----:B------:R-:W-:Y:S02]  /*4ea0*/  IMAD.MOV.U32 R25, RZ, RZ, R23 ;  /* 0x000000ffff197224 */ /* 0x000fe400078e0017 */
[----:B------:R-:W-:-:S06]  /*4eb0*/  FMUL.FTZ R4, R4, 1 ;  /* 0x3f80000004047820 */ /* 0x000fcc0000410000 */
[----:B------:R-:W0:Y:S02]  /*4ec0*/  F2F.F64.F32 R4, R4 ;  /* 0x0000000400047310 */ /* 0x000e240000201800 */
[----:B0-----:R0:W-:Y:S01]  /*4ed0*/  STG.E.64 desc[UR36][R8.64], R4 ;  /* 0x0000000408007986 */ /* 0x0011e2000c101b24 */
[----:B------:R-:W-:Y:S05]  /*4ee0*/  BRA `(.L_x_5451) ;  /* 0x0000000800d47947 */ /* 0x000fea0003800000 */
.L_x_5452:
        /* <DEDUP_REMOVED lines=10> */
[----:B------:R-:W-:-:S04]  /*4f90*/  FSETP.NEU.FTZ.AND P0, PT, R3, RZ, PT ;  /* 0x000000ff0300720b */ /* 0x000fc80003f1d000 */
[----:B------:R-:W-:-:S05]  /*4fa0*/  SEL R3, RZ, 0x1, !P0 ;  /* 0x00000001ff037807 */ /* 0x000fca0004000000 */
[----:B------:R0:W-:Y:S01]  /*4fb0*/  STG.E.U8 desc[UR36][R8.64], R3 ;  /* 0x0000000308007986 */ /* 0x0001e2000c101124 */
[----:B------:R-:W-:Y:S05]  /*4fc0*/  BRA `(.L_x_5451) ;  /* 0x00000008009c7947 */ /* 0x000fea0003800000 */
.L_x_5465:
[----:B------:R-:W-:Y:S01]  /*4fd0*/  IMAD.U32 R3, R3, 0x10000, RZ ;  /* 0x0001000003037824 */ /* 0x000fe200078e00ff */
[----:B------:R-:W-:Y:S01]  /*4fe0*/  CS2R R6, SRZ ;  /* 0x0000000000067805 */ /* 0x000fe2000001ff00 */
[----:B------:R-:W-:Y:S02]  /*4ff0*/  IMAD.MOV.U32 R25, RZ, RZ, R23 ;  /* 0x000000ffff197224 */ /* 0x000fe400078e0017 */
[----:B------:R-:W-:-:S04]  /*5000*/  FMUL.FTZ R3, R3, 1 ;  /* 0x3f80000003037820 */ /* 0x000fc80000410000 */
[----:B------:R-:W0:Y:S02]  /*5010*/  F2F.F64.F32 R4, R3 ;  /* 0x0000000300047310 */ /* 0x000e240000201800 */
[----:B0-----:R0:W-:Y:S01]  /*5020*/  STG.E.128 desc[UR36][R8.64], R4 ;  /* 0x0000000408007986 */ /* 0x0011e2000c101d24 */
[----:B------:R-:W-:Y:S05]  /*5030*/  BRA `(.L_x_5451) ;  /* 0x0000000800807947 */ /* 0x000fea0003800000 */
.L_x_5464:
[----:B------:R-:W-:-:S13]  /*5040*/  ISETP.NE.AND P0, PT, R0, 0xf, PT ;  /* 0x0000000f0000780c */ /* 0x000fda0003f05270 */
[----:B------:R-:W-:Y:S05]  /*5050*/  @!P0 BRA `(.L_x_5466) ;  /* 0x0000000000a88947 */ /* 0x000fea0003800000 */
[----:B------:R-:W-:-:S13]  /*5060*/  ISETP.NE.AND P0, PT, R0, 0x17, PT ;  /* 0x000000170000780c */ /* 0x000fda0003f05270 */
[----:B------:R-:W-:Y:S05]  /*5070*/  @!P0 BRA `(.L_x_5467) ;  /* 0x0000000000508947 */ /* 0x000fea0003800000 */
[----:B------:R-:W-:-:S13]  /*5080*/  ISETP.NE.AND P0, PT, R0, 0x18, PT ;  /* 0x000000180000780c */ /* 0x000fda0003f05270 */
[----:B------:R-:W-:Y:S05]  /*5090*/  @P0 BRA `(.L_x_5456) ;  /* 0x0000000400b80947 */ /* 0x000fea0003800000 */
[----:B------:R-:W-:Y:S01]  /*50a0*/  IMAD.U32 R6, R3, 0x10000, RZ ;  /* 0x0001000003067824 */ /* 0x000fe200078e00ff */
[----:B------:R-:W-:Y:S01]  /*50b0*/  BSSY.RECONVERGENT B0, `(.L_x_5468) ;  /* 0x000000c000007945 */ /* 0x000fe20003800200 */
[----:B------:R-:W-:-:S03]  /*50c0*/  IMAD.MOV.U32 R0, RZ, RZ, 0x7f ;  /* 0x0000007fff007424 */ /* 0x000fc600078e00ff */
        /* <DEDUP_REMOVED lines=10> */
.L_x_5469:
[----:B------:R-:W-:Y:S05]  /*5170*/  BSYNC.RECONVERGENT B0 ;  /* 0x0000000000007941 */ /* 0x000fea0003800200 */
.L_x_5468:
[----:B------:R-:W-:Y:S01]  /*5180*/  LOP3.LUT R5, R0, 0x80, R5, 0xf8, !PT ;  /* 0x0000008000057812 */ /* 0x000fe200078ef805 */
[----:B------:R-:W-:-:S04]  /*5190*/  IMAD.MOV.U32 R25, RZ, RZ, R23 ;  /* 0x000000ffff197224 */ /* 0x000fc800078e0017 */
[----:B------:R0:W-:Y:S01]  /*51a0*/  STG.E.U8 desc[UR36][R8.64], R5 ;  /* 0x0000000508007986 */ /* 0x0001e2000c101124 */
[----:B------:R-:W-:Y:S05]  /*51b0*/  BRA `(.L_x_5451) ;  /* 0x0000000800207947 */ /* 0x000fea0003800000 */
.L_x_5467:
[----:B------:R-:W-:Y:S01]  /*51c0*/  IMAD.U32 R6, R3, 0x10000, RZ ;  /* 0x0001000003067824 */ /* 0x000fe200078e00ff */
[----:B------:R-:W-:Y:S04]  /*51d0*/  BSSY.RECONVERGENT B0, `(.L_x_5470) ;  /* 0x000000e000007945 */ /* 0x000fe80003800200 */
[----:B------:R-:W-:Y:S02]  /*51e0*/  LOP3.LUT R4, R6, 0x7fffffff, RZ, 0xc0, !PT ;  /* 0x7fffffff06047812 */ /* 0x000fe400078ec0ff */
        /* <DEDUP_REMOVED lines=12> */
.L_x_5471:
[----:B------:R-:W-:Y:S05]  /*52b0*/  BSYNC.RECONVERGENT B0 ;  /* 0x0000000000007941 */ /* 0x000fea0003800200 */
.L_x_5470:
[----:B------:R-:W-:Y:S01]  /*52c0*/  LOP3.LUT R5, R0, 0x80, R5, 0xf8, !PT ;  /* 0x0000008000057812 */ /* 0x000fe200078ef805 */
[----:B------:R-:W-:-:S04]  /*52d0*/  IMAD.MOV.U32 R25, RZ, RZ, R23 ;  /* 0x000000ffff197224 */ /* 0x000fc800078e0017 */
[----:B------:R0:W-:Y:S01]  /*52e0*/  STG.E.U8 desc[UR36][R8.64], R5 ;  /* 0x0000000508007986 */ /* 0x0001e2000c101124 */
[----:B------:R-:W-:Y:S05]  /*52f0*/  BRA `(.L_x_5451) ;  /* 0x0000000400d07947 */ /* 0x000fea0003800000 */
.L_x_5466:
[----:B------:R0:W-:Y:S01]  /*5300*/  STG.E.U16 desc[UR36][R8.64], R3 ;  /* 0x0000000308007986 */ /* 0x0001e2000c101524 */
[----:B------:R-:W-:Y:S01]  /*5310*/  IMAD.MOV.U32 R25, RZ, RZ, R23 ;  /* 0x000000ffff197224 */ /* 0x000fe200078e0017 */
[----:B------:R-:W-:Y:S06]  /*5320*/  BRA `(.L_x_5451) ;  /* 0x0000000400c47947 */ /* 0x000fec0003800000 */
.L_x_5463:
        /* <DEDUP_REMOVED lines=10> */
[----:B------:R-:W0:Y:S02]  /*53d0*/  F2I.FTZ.U32.TRUNC.NTZ R3, R3 ;  /* 0x0000000300037305 */ /* 0x000e24000021f000 */
[----:B0-----:R0:W-:Y:S01]  /*53e0*/  STG.E.U16 desc[UR36][R8.64], R3 ;  /* 0x0000000308007986 */ /* 0x0011e2000c101524 */
[----:B------:R-:W-:Y:S05]  /*53f0*/  BRA `(.L_x_5451) ;  /* 0x0000000400907947 */ /* 0x000fea0003800000 */
.L_x_5474:
[----:B------:R-:W-:Y:S01]  /*5400*/  IMAD.U32 R3, R3, 0x10000, RZ ;  /* 0x0001000003037824 */ /* 0x000fe200078e00ff */
[----:B------:R-:W-:Y:S01]  /*5410*/  BSSY.RECONVERGENT B0, `(.L_x_5475) ;  /* 0x0000014000007945 */ /* 0x000fe20003800200 */
[----:B------:R-:W-:-:S03]  /*5420*/  IMAD.MOV.U32 R4, RZ, RZ, 0x80 ;  /* 0x00000080ff047424 */ /* 0x000fc600078e00ff */
[----:B------:R-:W-:-:S04]  /*5430*/  LOP3.LUT R0, R3, 0x7fffffff, RZ, 0xc0, !PT ;  /* 0x7fffffff03007812 */ /* 0x000fc800078ec0ff */
        /* <DEDUP_REMOVED lines=9> */
.L_x_5477:
[----:B------:R-:W-:-:S04]  /*54d0*/  SHF.R.U32.HI R0, RZ, 0x14, R3 ;  /* 0x00000014ff007819 */ /* 0x000fc80000011603 */
[----:B------:R-:W-:-:S04]  /*54e0*/  LOP3.LUT R0, R0, 0x1, RZ, 0xc0, !PT ;  /* 0x0000000100007812 */ /* 0x000fc800078ec0ff */
[----:B------:R-:W-:-:S04]  /*54f0*/  IADD3 R0, PT, PT, R3, 0x487ffff, R0 ;  /* 0x0487ffff03007810 */ /* 0x000fc80007ffe000 */
[----:B------:R-:W-:-:S04]  /*5500*/  SHF.R.U32.HI R0, RZ, 0x14, R0 ;  /* 0x00000014ff007819 */ /* 0x000fc80000011600 */
[----:B------:R-:W-:-:S07]  /*5510*/  LOP3.LUT R0, R0, 0xff, RZ, 0xc0, !PT ;  /* 0x000000ff00007812 */ /* 0x000fce00078ec0ff */
.L_x_5478:
[----:B------:R-:W-:-:S04]  /*5520*/  SHF.R.U32.HI R3, RZ, 0x18, R3 ;  /* 0x00000018ff037819 */ /* 0x000fc80000011603 */
[----:B------:R-:W-:-:S04]  /*5530*/  LOP3.LUT R0, R0, 0x80, R3, 0xf8, !PT ;  /* 0x0000008000007812 */ /* 0x000fc800078ef803 */
[----:B------:R-:W-:-:S07]  /*5540*/  PRMT R4, R0, 0x7610, R4 ;  /* 0x0000761000047816 */ /* 0x000fce0000000004 */
.L_x_5476:
[----:B------:R-:W-:Y:S05]  /*5550*/  BSYNC.RECONVERGENT B0 ;  /* 0x0000000000007941 */ /* 0x000fea0003800200 */
.L_x_5475:
[----:B------:R0:W-:Y:S01]  /*5560*/  STG.E.U8 desc[UR36][R8.64], R4 ;  /* 0x0000000408007986 */ /* 0x0001e2000c101124 */
[----:B------:R-:W-:Y:S01]  /*5570*/  IMAD.MOV.U32 R25, RZ, RZ, R23 ;  /* 0x000000ffff197224 */ /* 0x000fe200078e0017 */
[----:B------:R-:W-:Y:S06]  /*5580*/  BRA `(.L_x_5451) ;  /* 0x00000004002c7947 */ /* 0x000fec0003800000 */
.L_x_5473:
        /* <DEDUP_REMOVED lines=13> */
.L_x_5481:
[----:B------:R-:W-:-:S04]  /*5660*/  SHF.R.U32.HI R0, RZ, 0x15, R3 ;  /* 0x00000015ff007819 */ /* 0x000fc80000011603 */
[----:B------:R-:W-:-:S04]  /*5670*/  LOP3.LUT R0, R0, 0x1, RZ, 0xc0, !PT ;  /* 0x0000000100007812 */ /* 0x000fc800078ec0ff */
[----:B------:R-:W-:-:S04]  /*5680*/  IADD3 R0, PT, PT, R3, 0x88fffff, R0 ;  /* 0x088fffff03007810 */ /* 0x000fc80007ffe000 */
[----:B------:R-:W-:-:S04]  /*5690*/  SHF.R.U32.HI R0, RZ, 0x15, R0 ;  /* 0x00000015ff007819 */ /* 0x000fc80000011600 */
[----:B------:R-:W-:-:S07]  /*56a0*/  LOP3.LUT R0, R0, 0xff, RZ, 0xc0, !PT ;  /* 0x000000ff00007812 */ /* 0x000fce00078ec0ff */
.L_x_5482:
[----:B------:R-:W-:-:S04]  /*56b0*/  SHF.R.U32.HI R3, RZ, 0x18, R3 ;  /* 0x00000018ff037819 */ /* 0x000fc80000011603 */
[----:B------:R-:W-:-:S04]  /*56c0*/  LOP3.LUT R0, R0, 0x80, R3, 0xf8, !PT ;  /* 0x0000008000007812 */ /* 0x000fc800078ef803 */
[----:B------:R-:W-:-:S07]  /*56d0*/  PRMT R4, R0, 0x7610, R4 ;  /* 0x0000761000047816 */ /* 0x000fce0000000004 */
.L_x_5480:
[----:B------:R-:W-:Y:S05]  /*56e0*/  BSYNC.RECONVERGENT B0 ;  /* 0x0000000000007941 */ /* 0x000fea0003800200 */
.L_x_5479:
[----:B------:R0:W-:Y:S01]  /*56f0*/  STG.E.U8 desc[UR36][R8.64], R4 ;  /* 0x0000000408007986 */ /* 0x0001e2000c101124 */
[----:B------:R-:W-:Y:S01]  /*5700*/  IMAD.MOV.U32 R25, RZ, RZ, R23 ;  /* 0x000000ffff197224 */ /* 0x000fe200078e0017 */
[----:B------:R-:W-:Y:S06]  /*5710*/  BRA `(.L_x_5451) ;  /* 0x0000000000c87947 */ /* 0x000fec0003800000 */
.L_x_5472:
[----:B------:R-:W-:-:S13]  /*5720*/  ISETP.NE.AND P0, PT, R0, 0x1c, PT ;  /* 0x0000001c0000780c */ /* 0x000fda0003f05270 */
[----:B------:R-:W-:Y:S05]  /*5730*/  @!P0 BRA `(.L_x_5483) ;  /* 0x0000000000b08947 */ /* 0x000fea0003800000 */
[----:B------:R-:W-:-:S13]  /*5740*/  ISETP.NE.AND P0, PT, R0, 0x1d, PT ;  /* 0x0000001d0000780c */ /* 0x000fda0003f05270 */
[----:B------:R-:W-:Y:S05]  /*5750*/  @!P0 BRA `(.L_x_5484) ;  /* 0x0000000000948947 */ /* 0x000fea0003800000 */
[----:B------:R-:W-:-:S13]  /*5760*/  ISETP.NE.AND P0, PT, R0, 0x2c, PT ;  /* 0x0000002c0000780c */ /* 0x000fda0003f05270 */
[----:B------:R-:W-:Y:S05]  /*5770*/  @!P0 BRA `(.L_x_5485) ;  /* 0x0000000000488947 */ /* 0x000fea0003800000 */
.L_x_5456:
        /* <DEDUP_REMOVED lines=16> */
.L_x_5486:
[----:B------:R-:W-:Y:S01]  /*5880*/  IMAD.MOV.U32 R25, RZ, RZ, R23 ;  /* 0x000000ffff197224 */ /* 0x000fe200078e0017 */
[----:B------:R-:W-:Y:S06]  /*5890*/  BRA `(.L_x_5451) ;  /* 0x0000000000687947 */ /* 0x000fec0003800000 */
.L_x_5485:
[----:B------:R-:W-:Y:S02]  /*58a0*/  IMAD.U32 R4, R3, 0x10000, RZ ;  /* 0x0001000003047824 */ /* 0x000fe400078e00ff */
[----:B------:R-:W-:-:S03]  /*58b0*/  IMAD.MOV.U32 R25, RZ, RZ, R23 ;  /* 0x000000ffff197224 */ /* 0x000fc600078e0017 */
[----:B------:R-:W-:-:S04]  /*58c0*/  SHF.R.U32.HI R5, RZ, 0x17, R4 ;  /* 0x00000017ff057819 */ /* 0x000fc80000011604 */
        /* <DEDUP_REMOVED lines=14> */
.L_x_5484:
[----:B------:R-:W-:Y:S02]  /*59b0*/  IMAD.U32 R4, R3, 0x10000, RZ ;  /* 0x0001000003047824 */ /* 0x000fe400078e00ff */
[----:B------:R-:W-:-:S04]  /*59c0*/  IMAD.MOV.U32 R25, RZ, RZ, R23 ;  /* 0x000000ffff197224 */ /* 0x000fc800078e0017 */
[----:B------:R-:W0:Y:S02]  /*59d0*/  F2I.U64.TRUNC R4, R4 ;  /* 0x0000000400047311 */ /* 0x000e24000020d800 */
[----:B0-----:R0:W-:Y:S01]  /*59e0*/  STG.E.64 desc[UR36][R8.64], R4 ;  /* 0x0000000408007986 */ /* 0x0011e2000c101b24 */
[----:B------:R-:W-:Y:S05]  /*59f0*/  BRA `(.L_x_5451) ;  /* 0x0000000000107947 */ /* 0x000fea0003800000 */
.L_x_5483:
[----:B------:R-:W-:Y:S02]  /*5a00*/  IMAD.U32 R3, R3, 0x10000, RZ ;  /* 0x0001000003037824 */ /* 0x000fe400078e00ff */
[----:B------:R-:W-:-:S04]  /*5a10*/  IMAD.MOV.U32 R25, RZ, RZ, R23 ;  /* 0x000000ffff197224 */ /* 0x000fc800078e0017 */
[----:B------:R-:W0:Y:S02]  /*5a20*/  F2I.FTZ.U32.TRUNC.NTZ R3, R3 ;  /* 0x0000000300037305 */ /* 0x000e24000021f000 */
[----:B0-----:R0:W-:Y:S02]  /*5a30*/  STG.E desc[UR36][R8.64], R3 ;  /* 0x0000000308007986 */ /* 0x0011e4000c101924 */
.L_x_5451:
[----:B------:R-:W-:Y:S05]  /*5a40*/  BSYNC.RECONVERGENT B6 ;  /* 0x0000000000067941 */ /* 0x000fea0003800200 */
.L_x_5450:
[----:B------:R-:W-:Y:S01]  /*5a50*/  ISETP.GE.AND P0, PT, R25, R16, PT ;  /* 0x000000101900720c */ /* 0x000fe20003f06270 */
[----:B------:R-:W-:-:S12]  /*5a60*/  BSSY.RECONVERGENT B6, `(.L_x_5487) ;  /* 0x00001f0000067945 */ /* 0x000fd80003800200 */
[----:B------:R-:W-:Y:S05]  /*5a70*/  @P0 BRA `(.L_x_5488) ;  /* 0x0000001c00b80947 */ /* 0x000fea0003800000 */
[----:B------:R-:W3:Y:S01]  /*5a80*/  LDCU UR4, c[0x0][0x3a8] ;  /* 0x00007500ff0477ac */ /* 0x000ee20008000800 */
[----:B0-----:R-:W0:Y:S01]  /*5a90*/  LDC.64 R8, c[0x0][0x388] ;  /* 0x0000e200ff087b82 */ /* 0x001e220000000a00 */
[----:B-1---5:R-:W-:Y:S01]  /*5aa0*/  IMAD R0, R2, 0x200, R25 ;  /* 0x0000020002007824 */ /* 0x022fe200078e0219 */
[----:B--2-4-:R-:W-:-:S03]  /*5ab0*/  PRMT R4, R17, 0x9910, RZ ;  /* 0x0000991011047816 */ /* 0x014fc600000000ff */
[----:B---3--:R-:W-:Y:S02]  /*5ac0*/  IMAD R3, R0, UR4, RZ ;  /* 0x0000000400037c24 */ /* 0x008fe4000f8e02ff */
        /* <DEDUP_REMOVED lines=13> */
[----:B------:R-:W-:-:S04]  /*5ba0*/  IMAD.U32 R22, R22, 0x10000, RZ ;  /* 0x0001000016167824 */ /* 0x000fc800078e00ff */
[----:B------:R-:W0:Y:S02]  /*5bb0*/  F2I.FTZ.TRUNC.NTZ R3, R22 ;  /* 0x0000001600037305 */ /* 0x000e24000021f100 */
[----:B0-----:R4:W-:Y:S01]  /*5bc0*/  STG.E.U8 desc[UR36][R8.64], R3 ;  /* 0x0000000308007986 */ /* 0x0019e2000c101124 */
[----:B------:R-:W-:Y:S05]  /*5bd0*/  BRA `(.L_x_5494) ;  /* 0x0000000c007c7947 */ /* 0x000fea0003800000 */
.L_x_5492:
[----:B------:R-:W-:-:S06]  /*5be0*/  IMAD.U32 R5, R22, 0x10000, RZ ;  /* 0x0001000016057824 */ /* 0x000fcc00078e00ff */
[----:B------:R-:W0:Y:S02]  /*5bf0*/  F2I.S64.TRUNC R4, R5 ;  /* 0x0000000500047311 */ /* 0x000e24000020d900 */
[----:B0-----:R3:W-:Y:S01]  /*5c00*/  STG.E.U8 desc[UR36][R8.64], R4 ;  /* 0x0000000408007986 */ /* 0x0017e2000c101124 */
[----:B------:R-:W-:Y:S05]  /*5c10*/  BRA `(.L_x_5494) ;  /* 0x0000000c006c7947 */ /* 0x000fea0003800000 */
.L_x_5491:
[----:B------:R-:W-:-:S13]  /*5c20*/  ISETP.NE.AND P0, PT, R0, 0x2, PT ;  /* 0x000000020000780c */ /* 0x000fda0003f05270 */
[----:B------:R-:W-:Y:S05]  /*5c30*/  @!P0 BRA `(.L_x_5495) ;  /* 0x0000000000308947 */ /* 0x000fea0003800000 */
[----:B------:R-:W-:-:S13]  /*5c40*/  ISETP.NE.AND P0, PT, R0, 0x3, PT ;  /* 0x000000030000780c */ /* 0x000fda0003f05270 */
[----:B------:R-:W-:Y:S05]  /*5c50*/  @!P0 BRA `(.L_x_5496) ;  /* 0x0000000000188947 */ /* 0x000fea0003800000 */
[----:B------:R-:W-:-:S13]  /*5c60*/  ISETP.NE.AND P0, PT, R0, 0x4, PT ;  /* 0x000000040000780c */ /* 0x000fda0003f05270 */
[----:B------:R-:W-:Y:S05]  /*5c70*/  @P0 BRA `(.L_x_5493) ;  /* 0x0000000800780947 */ /* 0x000fea0003800000 */
[----:B------:R-:W-:-:S06]  /*5c80*/  IMAD.U32 R4, R22, 0x10000, RZ ;  /* 0x0001000016047824 */ /* 0x000fcc00078e00ff */
[----:B------:R-:W0:Y:S02]  /*5c90*/  F2I.S64.TRUNC R4, R4 ;  /* 0x0000000400047311 */ /* 0x000e24000020d900 */
[----:B0-----:R1:W-:Y:S01]  /*5ca0*/  STG.E.64 desc[UR36][R8.64], R4 ;  /* 0x0000000408007986 */ /* 0x0013e2000c101b24 */
[----:B------:R-:W-:Y:S05]  /*5cb0*/  BRA `(.L_x_5494) ;  /* 0x0000000c00447947 */ /* 0x000fea0003800000 */
.L_x_5496:
[----:B------:R-:W-:-:S04]  /*5cc0*/  IMAD.U32 R22, R22, 0x10000, RZ ;  /* 0x0001000016167824 */ /* 0x000fc800078e00ff */
[----:B------:R-:W0:Y:S02]  /*5cd0*/  F2I.FTZ.TRUNC.NTZ R3, R22 ;  /* 0x0000001600037305 */ /* 0x000e24000021f100 */
[----:B0-----:R2:W-:Y:S01]  /*5ce0*/  STG.E desc[UR36][R8.64], R3 ;  /* 0x0000000308007986 */ /* 0x0015e2000c101924 */
[----:B------:R-:W-:Y:S05]  /*5cf0*/  BRA `(.L_x_5494) ;  /* 0x0000000c00347947 */ /* 0x000fea0003800000 */
.L_x_5495:
[----:B------:R-:W-:-:S04]  /*5d00*/  IMAD.U32 R22, R22, 0x10000, RZ ;  /* 0x0001000016167824 */ /* 0x000fc800078e00ff */
[----:B------:R-:W0:Y:S02]  /*5d10*/  F2I.FTZ.TRUNC.NTZ R3, R22 ;  /* 0x0000001600037305 */ /* 0x000e24000021f100 */
[----:B0-----:R0:W-:Y:S01]  /*5d20*/  STG.E.U16 desc[UR36][R8.64], R3 ;  /* 0x0000000308007986 */ /* 0x0011e2000c101524 */
[----:B------:R-:W-:Y:S05]  /*5d30*/  BRA `(.L_x_5494) ;  /* 0x0000000c00247947 */ /* 0x000fea0003800000 */
.L_x_5490:
[----:B------:R-:W-:-:S13]  /*5d40*/  ISETP.GT.AND P0, PT, R0, 0x6, PT ;  /* 0x000000060000780c */ /* 0x000fda0003f04270 */
[----:B------:R-:W-:Y:S05]  /*5d50*/  @P0 BRA `(.L_x_5497) ;  /* 0x00000000002c0947 */ /* 0x000fea0003800000 */
[----:B------:R-:W-:-:S13]  /*5d60*/  ISETP.NE.AND P0, PT, R0, 0x5, PT ;  /* 0x000000050000780c */ /* 0x000fda0003f05270 */
[----:B------:R-:W-:Y:S05]  /*5d70*/  @!P0 BRA `(.L_x_5498) ;  /* 0x0000000000148947 */ /* 0x000fea0003800000 */
[----:B------:R-:W-:-:S13]  /*5d80*/  ISETP.NE.AND P0, PT, R0, 0x6, PT ;  /* 0x000000060000780c */ /* 0x000fda0003f05270 */
[----:B------:R-:W-:Y:S05]  /*5d90*/  @P0 BRA `(.L_x_5493) ;  /* 0x0000000800300947 */ /* 0x000fea0003800000 */
[----:B------:R-:W-:-:S05]  /*5da0*/  IMAD.U32 R3, R22, 0x10000, RZ ;  /* 0x0001000016037824 */ /* 0x000fca00078e00ff */
[----:B------:R0:W-:Y:S01]  /*5db0*/  STG.E desc[UR36][R8.64], R3 ;  /* 0x0000000308007986 */ /* 0x0001e2000c101924 */
[----:B------:R-:W-:Y:S05]  /*5dc0*/  BRA `(.L_x_5494) ;  /* 0x0000000c00007947 */ /* 0x000fea0003800000 */
.L_x_5498:
[----:B------:R-:W-:-:S05]  /*5dd0*/  IMAD.U32 R0, R22, 0x10000, RZ ;  /* 0x0001000016007824 */ /* 0x000fca00078e00ff */
[----:B------:R-:W-:-:S05]  /*5de0*/  F2FP.F16.F32.PACK_AB R0, RZ, R0 ;  /* 0x00000000ff00723e */ /* 0x000fca00000000ff */
[----:B------:R0:W-:Y:S01]  /*5df0*/  STG.E.U16 desc[UR36][R8.64], R0 ;  /* 0x0000000008007986 */ /* 0x0001e2000c101524 */
[----:B------:R-:W-:Y:S05]  /*5e00*/  BRA `(.L_x_5494) ;  /* 0x0000000800f07947 */ /* 0x000fea0003800000 */
.L_x_5497:
[----:B------:R-:W-:-:S13]  /*5e10*/  ISETP.NE.AND P0, PT, R0, 0x7, PT ;  /* 0x000000070000780c */ /* 0x000fda0003f05270 */
[----:B------:R-:W-:Y:S05]  /*5e20*/  @!P0 BRA `(.L_x_5499) ;  /* 0x0000000000348947 */ /* 0x000fea0003800000 */
[----:B------:R-:W-:-:S13]  /*5e30*/  ISETP.NE.AND P0, PT, R0, 0x8, PT ;  /* 0x000000080000780c */ /* 0x000fda0003f05270 */
[----:B------:R-:W-:Y:S05]  /*5e40*/  @!P0 BRA `(.L_x_5500) ;  /* 0x0000000000188947 */ /* 0x000fea0003800000 */
[----:B------:R-:W-:-:S13]  /*5e50*/  ISETP.NE.AND P0, PT, R0, 0x9, PT ;  /* 0x000000090000780c */ /* 0x000fda0003f05270 */
[----:B------:R-:W-:Y:S05]  /*5e60*/  @P0 BRA `(.L_x_5493) ;  /* 0x0000000400fc0947 */ /* 0x000fea0003800000 */
[----:B------:R-:W-:Y:S02]  /*5e70*/  IMAD.U32 R22, R22, 0x10000, RZ ;  /* 0x0001000016167824 */ /* 0x000fe400078e00ff */
[----:B------:R-:W-:-:S05]  /*5e80*/  IMAD.MOV.U32 R23, RZ, RZ, RZ ;  /* 0x000000ffff177224 */ /* 0x000fca00078e00ff */
[----:B------:R0:W-:Y:S01]  /*5e90*/  STG.E.64 desc[UR36][R8.64], R22 ;  /* 0x0000001608007986 */ /* 0x0001e2000c101b24 */
[----:B------:R-:W-:Y:S05]  /*5ea0*/  BRA `(.L_x_5494) ;  /* 0x0000000800c87947 */ /* 0x000fea0003800000 */
.L_x_5500:
[----:B------:R-:W-:-:S05]  /*5eb0*/  IMAD.U32 R22, R22, 0x10000, RZ ;  /* 0x0001000016167824 */ /* 0x000fca00078e00ff */
[----:B------:R-:W-:-:S04]  /*5ec0*/  F2FP.F16.F32.PACK_AB R3, RZ, R22 ;  /* 0x00000016ff03723e */ /* 0x000fc800000000ff */
[----:B------:R-:W-:-:S05]  /*5ed0*/  PRMT R3, R3, 0x5410, RZ ;  /* 0x0000541003037816 */ /* 0x000fca00000000ff */
[----:B------:R0:W-:Y:S01]  /*5ee0*/  STG.E desc[UR36][R8.64], R3 ;  /* 0x0000000308007986 */ /* 0x0001e2000c101924 */
[----:B------:R-:W-:Y:S05]  /*5ef0*/  BRA `(.L_x_5494) ;  /* 0x0000000800b47947 */ /* 0x000fea0003800000 */
.L_x_5499:
[----:B------:R-:W-:-:S04]  /*5f00*/  IMAD.U32 R4, R22, 0x10000, RZ ;  /* 0x0001000016047824 */ /* 0x000fc800078e00ff */
[----:B------:R-:W-:-:S06]  /*5f10*/  FMUL.FTZ R4, R4, 1 ;  /* 0x3f80000004047820 */ /* 0x000fcc0000410000 */
[----:B------:R-:W0:Y:S02]  /*5f20*/  F2F.F64.F32 R4, R4 ;  /* 0x0000000400047310 */ /* 0x000e240000201800 */
[----:B0-----:R0:W-:Y:S01]  /*5f30*/  STG.E.64 desc[UR36][R8.64], R4 ;  /* 0x0000000408007986 */ /* 0x0011e2000c101b24 */
[----:B------:R-:W-:Y:S05]  /*5f40*/  BRA `(.L_x_5494) ;  /* 0x0000000800a07947 */ /* 0x000fea0003800000 */
.L_x_5489:
        /* <DEDUP_REMOVED lines=10> */
[----:B------:R-:W-:-:S06]  /*5ff0*/  IMAD.U32 R3, R22, 0x10000, RZ ;  /* 0x0001000016037824 */ /* 0x000fcc00078e00ff */
[----:B------:R-:W0:Y:S02]  /*6000*/  F2I.FTZ.U32.TRUNC.NTZ R3, R3 ;  /* 0x0000000300037305 */ /* 0x000e24000021f000 */
[----:B0-----:R0:W-:Y:S01]  /*6010*/  STG.E.U16 desc[UR36][R8.64], R3 ;  /* 0x0000000308007986 */ /* 0x0011e2000c101524 */
[----:B------:R-:W-:Y:S05]  /*6020*/  BRA `(.L_x_5494) ;  /* 0x0000000800687947 */ /* 0x000fea0003800000 */
.L_x_5504:
[----:B------:R-:W-:Y:S01]  /*6030*/  IMAD.U32 R5, R22, 0x10000, RZ ;  /* 0x0001000016057824 */ /* 0x000fe200078e00ff */
[----:B------:R-:W-:Y:S01]  /*6040*/  BSSY.RECONVERGENT B0, `(.L_x_5505) ;  /* 0x0000013000007945 */ /* 0x000fe20003800200 */
[----:B------:R-:W-:-:S03]  /*6050*/  IMAD.MOV.U32 R4, RZ, RZ, 0x80 ;  /* 0x00000080ff047424 */ /* 0x000fc600078e00ff */
        /* <DEDUP_REMOVED lines=14> */
.L_x_5507:
[----:B------:R-:W-:-:S04]  /*6140*/  SHF.R.U32.HI R3, RZ, 0x18, R5 ;  /* 0x00000018ff037819 */ /* 0x000fc80000011605 */
[----:B------:R-:W-:-:S04]  /*6150*/  LOP3.LUT R0, R0, 0x80, R3, 0xf8, !PT ;  /* 0x0000008000007812 */ /* 0x000fc800078ef803 */
[----:B------:R-:W-:-:S07]  /*6160*/  PRMT R4, R0, 0x7610, R4 ;  /* 0x0000761000047816 */ /* 0x000fce0000000004 */
.L_x_5506:
[----:B------:R-:W-:Y:S05]  /*6170*/  BSYNC.RECONVERGENT B0 ;  /* 0x0000000000007941 */ /* 0x000fea0003800200 */
.L_x_5505:
[----:B------:R0:W-:Y:S01]  /*6180*/  STG.E.U8 desc[UR36][R8.64], R4 ;  /* 0x0000000408007986 */ /* 0x0001e2000c101124 */
[----:B------:R-:W-:Y:S05]  /*6190*/  BRA `(.L_x_5494) ;  /* 0x00000008000c7947 */ /* 0x000fea0003800000 */
.L_x_5503:
        /* <DEDUP_REMOVED lines=17> */
.L_x_5510:
[----:B------:R-:W-:-:S04]  /*62b0*/  SHF.R.U32.HI R3, RZ, 0x18, R5 ;  /* 0x00000018ff037819 */ /* 0x000fc80000011605 */
[----:B------:R-:W-:-:S04]  /*62c0*/  LOP3.LUT R0, R0, 0x80, R3, 0xf8, !PT ;  /* 0x0000008000007812 */ /* 0x000fc800078ef803 */
[----:B------:R-:W-:-:S07]  /*62d0*/  PRMT R4, R0, 0x7610, R4 ;  /* 0x0000761000047816 */ /* 0x000fce0000000004 */
.L_x_5509:
[----:B------:R-:W-:Y:S05]  /*62e0*/  BSYNC.RECONVERGENT B0 ;  /* 0x0000000000007941 */ /* 0x000fea0003800200 */
.L_x_5508:
[----:B------:R0:W-:Y:S01]  /*62f0*/  STG.E.U8 desc[UR36][R8.64], R4 ;  /* 0x0000000408007986 */ /* 0x0001e2000c101124 */
[----:B------:R-:W-:Y:S05]  /*6300*/  BRA `(.L_x_5494) ;  /* 0x0000000400b07947 */ /* 0x000fea0003800000 */
.L_x_5502:
[----:B------:R-:W-:-:S13]  /*6310*/  ISETP.NE.AND P0, PT, R0, 0x1c, PT ;  /* 0x0000001c0000780c */ /* 0x000fda0003f05270 */
[----:B------:R-:W-:Y:S05]  /*6320*/  @!P0 BRA `(.L_x_5511) ;  /* 0x0000000000608947 */ /* 0x000fea0003800000 */
[----:B------:R-:W-:-:S13]  /*6330*/  ISETP.NE.AND P0, PT, R0, 0x1d, PT ;  /* 0x0000001d0000780c */ /* 0x000fda0003f05270 */
[----:B------:R-:W-:Y:S05]  /*6340*/  @!P0 BRA `(.L_x_5512) ;  /* 0x0000000000488947 */ /* 0x000fea0003800000 */
[----:B------:R-:W-:-:S13]  /*6350*/  ISETP.NE.AND P0, PT, R0, 0x2c, PT ;  /* 0x0000002c0000780c */ /* 0x000fda0003f05270 */
[----:B------:R-:W-:Y:S05]  /*6360*/  @P0 BRA `(.L_x_5493) ;  /* 0x0000000000bc0947 */ /* 0x000fea0003800000 */
[----:B------:R-:W-:-:S05]  /*6370*/  IMAD.U32 R22, R22, 0x10000, RZ ;  /* 0x0001000016167824 */ /* 0x000fca00078e00ff */
        /* <DEDUP_REMOVED lines=15> */
.L_x_5512:
[----:B------:R-:W-:-:S06]  /*6470*/  IMAD.U32 R4, R22, 0x10000, RZ ;  /* 0x0001000016047824 */ /* 0x000fcc00078e00ff */
[----:B------:R-:W0:Y:S02]  /*6480*/  F2I.U64.TRUNC R4, R4 ;  /* 0x0000000400047311 */ /* 0x000e24000020d800 */
[----:B0-----:R0:W-:Y:S01]  /*6490*/  STG.E.64 desc[UR36][R8.64], R4 ;  /* 0x0000000408007986 */ /* 0x0011e2000c101b24 */
[----:B------:R-:W-:Y:S05]  /*64a0*/  BRA `(.L_x_5494) ;  /* 0x0000000400487947 */ /* 0x000fea0003800000 */
.L_x_5511:
[----:B------:R-:W-:-:S04]  /*64b0*/  IMAD.U32 R22, R22, 0x10000, RZ ;  /* 0x0001000016167824 */ /* 0x000fc800078e00ff */
[----:B------:R-:W0:Y:S02]  /*64c0*/  F2I.FTZ.U32.TRUNC.NTZ R3, R22 ;  /* 0x0000001600037305 */ /* 0x000e24000021f000 */
[----:B0-----:R0:W-:Y:S01]  /*64d0*/  STG.E desc[UR36][R8.64], R3 ;  /* 0x0000000308007986 */ /* 0x0011e2000c101924 */
[----:B------:R-:W-:Y:S05]  /*64e0*/  BRA `(.L_x_5494) ;  /* 0x0000000400387947 */ /* 0x000fea0003800000 */
.L_x_5501:
[----:B------:R-:W-:-:S13]  /*64f0*/  ISETP.GT.AND P0, PT, R0, 0xe, PT ;  /* 0x0000000e0000780c */ /* 0x000fda0003f04270 */
[----:B------:R-:W-:Y:S05]  /*6500*/  @P0 BRA `(.L_x_5513) ;  /* 0x00000000003c0947 */ /* 0x000fea0003800000 */
[----:B------:R-:W-:-:S13]  /*6510*/  ISETP.NE.AND P0, PT, R0, 0xa, PT ;  /* 0x0000000a0000780c */ /* 0x000fda0003f05270 */
[----:B------:R-:W-:Y:S05]  /*6520*/  @!P0 BRA `(.L_x_5514) ;  /* 0x00000000001c8947 */ /* 0x000fea0003800000 */
[----:B------:R-:W-:-:S13]  /*6530*/  ISETP.NE.AND P0, PT, R0, 0xb, PT ;  /* 0x0000000b0000780c */ /* 0x000fda0003f05270 */
[----:B------:R-:W-:Y:S05]  /*6540*/  @P0 BRA `(.L_x_5493) ;  /* 0x0000000000440947 */ /* 0x000fea0003800000 */
[----:B------:R-:W-:-:S05]  /*6550*/  IMAD.U32 R22, R22, 0x10000, RZ ;  /* 0x0001000016167824 */ /* 0x000fca00078e00ff */
[----:B------:R-:W-:-:S04]  /*6560*/  FSETP.NEU.FTZ.AND P0, PT, R22, RZ, PT ;  /* 0x000000ff1600720b */ /* 0x000fc80003f1d000 */
[----:B------:R-:W-:-:S05]  /*6570*/  SEL R3, RZ, 0x1, !P0 ;  /* 0x00000001ff037807 */ /* 0x000fca0004000000 */
[----:B------:R0:W-:Y:S01]  /*6580*/  STG.E.U8 desc[UR36][R8.64], R3 ;  /* 0x0000000308007986 */ /* 0x0001e2000c101124 */
[----:B------:R-:W-:Y:S05]  /*6590*/  BRA `(.L_x_5494) ;  /* 0x00000004000c7947 */ /* 0x000fea0003800000 */
.L_x_5514:
[----:B------:R-:W-:Y:S01]  /*65a0*/  IMAD.U32 R22, R22, 0x10000, RZ ;  /* 0x0001000016167824 */ /* 0x000fe200078e00ff */
[----:B------:R-:W-:-:S03]  /*65b0*/  CS2R R6, SRZ ;  /* 0x0000000000067805 */ /* 0x000fc6000001ff00 */
[----:B------:R-:W-:-:S06]  /*65c0*/  FMUL.FTZ R4, R22, 1 ;  /* 0x3f80000016047820 */ /* 0x000fcc0000410000 */
[----:B------:R-:W0:Y:S02]  /*65d0*/  F2F.F64.F32 R4, R4 ;  /* 0x0000000400047310 */ /* 0x000e240000201800 */
[----:B0-----:R0:W-:Y:S01]  /*65e0*/  STG.E.128 desc[UR36][R8.64], R4 ;  /* 0x0000000408007986 */ /* 0x0011e2000c101d24 */
[----:B------:R-:W-:Y:S05]  /*65f0*/  BRA `(.L_x_5494) ;  /* 0x0000000000f47947 */ /* 0x000fea0003800000 */
.L_x_5513:
[----:B------:R-:W-:-:S13]  /*6600*/  ISETP.NE.AND P0, PT, R0, 0xf, PT ;  /* 0x0000000f0000780c */ /* 0x000fda0003f05270 */
[----:B------:R-:W-:Y:S05]  /*6610*/  @!P0 BRA `(.L_x_5515) ;  /* 0x0000000000e88947 */ /* 0x000fea0003800000 */
[----:B------:R-:W-:-:S13]  /*6620*/  ISETP.NE.AND P0, PT, R0, 0x17, PT ;  /* 0x000000170000780c */ /* 0x000fda0003f05270 */
[----:B------:R-:W-:Y:S05]  /*6630*/  @!P0 BRA `(.L_x_5516) ;  /* 0x0000000000908947 */ /* 0x000fea0003800000 */
[----:B------:R-:W-:-:S13]  /*6640*/  ISETP.NE.AND P0, PT, R0, 0x18, PT ;  /* 0x000000180000780c */ /* 0x000fda0003f05270 */
[----:B------:R-:W-:Y:S05]  /*6650*/  @!P0 BRA `(.L_x_5517) ;  /* 0x0000000000448947 */ /* 0x000fea0003800000 */
.L_x_5493:
        /* <DEDUP_REMOVED lines=16> */
.L_x_5518:
[----:B------:R-:W-:Y:S05]  /*6760*/  BRA `(.L_x_5494) ;  /* 0x0000000000987947 */ /* 0x000fea0003800000 */
.L_x_5517:
[----:B------:R-:W-:Y:S01]  /*6770*/  IMAD.U32 R5, R22, 0x10000, RZ ;  /* 0x0001000016057824 */ /* 0x000fe200078e00ff */
[----:B------:R-:W-:Y:S01]  /*6780*/  BSSY.RECONVERGENT B0, `(.L_x_5519) ;  /* 0x000000c000007945 */ /* 0x000fe20003800200 */
[----:B------:R-:W-:-:S03]  /*6790*/  IMAD.MOV.U32 R0, RZ, RZ, 0x7f ;  /* 0x0000007fff007424 */ /* 0x000fc600078e00ff */
        /* <DEDUP_REMOVED lines=10> */
.L_x_5520:
[----:B------:R-:W-:Y:S05]  /*6840*/  BSYNC.RECONVERGENT B0 ;  /* 0x0000000000007941 */ /* 0x000fea0003800200 */
.L_x_5519:
[----:B------:R-:W-:-:S05]  /*6850*/  LOP3.LUT R3, R0, 0x80, R3, 0xf8, !PT ;  /* 0x0000008000037812 */ /* 0x000fca00078ef803 */
[----:B------:R0:W-:Y:S01]  /*6860*/  STG.E.U8 desc[UR36][R8.64], R3 ;  /* 0x0000000308007986 */ /* 0x0001e2000c101124 */
[----:B------:R-:W-:Y:S05]  /*6870*/  BRA `(.L_x_5494) ;  /* 0x0000000000547947 */ /* 0x000fea0003800000 */
.L_x_5516:
[----:B------:R-:W-:Y:S01]  /*6880*/  IMAD.U32 R3, R22, 0x10000, RZ ;  /* 0x0001000016037824 */ /* 0x000fe200078e00ff */
[----:B------:R-:W-:Y:S04]  /*6890*/  BSSY.RECONVERGENT B0, `(.L_x_5521) ;  /* 0x000000e000007945 */ /* 0x000fe80003800200 */
[----:B------:R-:W-:-:S04]  /*68a0*/  LOP3.LUT R4, R3, 0x7fffffff, RZ, 0xc0, !PT ;  /* 0x7fffffff03047812 */ /* 0x000fc800078ec0ff */
        /* <DEDUP_REMOVED lines=9> */
.L_x_5522:
[----:B------:R-:W-:Y:S01]  /*6940*/  IMAD.MOV.U32 R0, RZ, RZ, 0x7f ;  /* 0x0000007fff007424 */ /* 0x000fe200078e00ff */
[----:B------:R-:W-:-:S04]  /*6950*/  ISETP.GT.U32.AND P0, PT, R4, 0x7f800000, PT ;  /* 0x7f8000000400780c */ /* 0x000fc80003f04070 */
[----:B------:R-:W-:-:S09]  /*6960*/  SEL R0, R0, 0x7c, P0 ;  /* 0x0000007c00007807 */ /* 0x000fd20000000000 */
.L_x_5523:
[----:B------:R-:W-:Y:S05]  /*6970*/  BSYNC.RECONVERGENT B0 ;  /* 0x0000000000007941 */ /* 0x000fea0003800200 */
.L_x_5521:
[----:B------:R-:W-:-:S04]  /*6980*/  SHF.R.U32.HI R3, RZ, 0x18, R3 ;  /* 0x00000018ff037819 */ /* 0x000fc80000011603 */
[----:B------:R-:W-:-:S05]  /*6990*/  LOP3.LUT R3, R0, 0x80, R3, 0xf8, !PT ;  /* 0x0000008000037812 */ /* 0x000fca00078ef803 */
[----:B------:R0:W-:Y:S01]  /*69a0*/  STG.E.U8 desc[UR36][R8.64], R3 ;  /* 0x0000000308007986 */ /* 0x0001e2000c101124 */
[----:B------:R-:W-:Y:S05]  /*69b0*/  BRA `(.L_x_5494) ;  /* 0x0000000000047947 */ /* 0x000fea0003800000 */
.L_x_5515:
[----:B------:R0:W-:Y:S02]  /*69c0*/  STG.E.U16 desc[UR36][R8.64], R22 ;  /* 0x0000001608007986 */ /* 0x0001e4000c101524 */
.L_x_5494:
        /* <DEDUP_REMOVED lines=25> */
.L_x_5527:
[----:B------:R-:W-:-:S06]  /*6b60*/  IMAD.U32 R5, R18, 0x10000, RZ ;  /* 0x0001000012057824 */ /* 0x000fcc00078e00ff */
[----:B------:R-:W0:Y:S02]  /*6b70*/  F2I.S64.TRUNC R4, R5 ;  /* 0x0000000500047311 */ /* 0x000e24000020d900 */
[----:B0-----:R0:W-:Y:S01]  /*6b80*/  STG.E.U8 desc[UR36][R8.64], R4 ;  /* 0x0000000408007986 */ /* 0x0011e2000c101124 */
[----:B------:R-:W-:Y:S05]  /*6b90*/  BRA `(.L_x_5529) ;  /* 0x0000000c006c7947 */ /* 0x000fea0003800000 */
.L_x_5526:
        /* <DEDUP_REMOVED lines=10> */
.L_x_5531:
[----:B------:R-:W-:-:S04]  /*6c40*/  IMAD.U32 R18, R18, 0x10000, RZ ;  /* 0x0001000012127824 */ /* 0x000fc800078e00ff */
[----:B------:R-:W0:Y:S02]  /*6c50*/  F2I.FTZ.TRUNC.NTZ R3, R18 ;  /* 0x0000001200037305 */ /* 0x000e24000021f100 */
[----:B0-----:R0:W-:Y:S01]  /*6c60*/  STG.E desc[UR36][R8.64], R3 ;  /* 0x0000000308007986 */ /* 0x0011e2000c101924 */
[----:B------:R-:W-:Y:S05]  /*6c70*/  BRA `(.L_x_5529) ;  /* 0x0000000c00347947 */ /* 0x000fea0003800000 */
.L_x_5530:
[----:B------:R-:W-:-:S04]  /*6c80*/  IMAD.U32 R18, R18, 0x10000, RZ ;  /* 0x0001000012127824 */ /* 0x000fc800078e00ff */
[----:B------:R-:W0:Y:S02]  /*6c90*/  F2I.FTZ.TRUNC.NTZ R3, R18 ;  /* 0x0000001200037305 */ /* 0x000e24000021f100 */
[----:B0-----:R0:W-:Y:S01]  /*6ca0*/  STG.E.U16 desc[UR36][R8.64], R3 ;  /* 0x0000000308007986 */ /* 0x0011e2000c101524 */
[----:B------:R-:W-:Y:S05]  /*6cb0*/  BRA `(.L_x_5529) ;  /* 0x0000000c00247947 */ /* 0x000fea0003800000 */
.L_x_5525:
        /* <DEDUP_REMOVED lines=9> */
.L_x_5533:
[----:B------:R-:W-:-:S05]  /*6d50*/  IMAD.U32 R0, R18, 0x10000, RZ ;  /* 0x0001000012007824 */ /* 0x000fca00078e00ff */
[----:B------:R-:W-:-:S05]  /*6d60*/  F2FP.F16.F32.PACK_AB R0, RZ, R0 ;  /* 0x00000000ff00723e */ /* 0x000fca00000000ff */
[----:B------:R0:W-:Y:S01]  /*6d70*/  STG.E.U16 desc[UR36][R8.64], R0 ;  /* 0x0000000008007986 */ /* 0x0001e2000c101524 */
[----:B------:R-:W-:Y:S05]  /*6d80*/  BRA `(.L_x_5529) ;  /* 0x0000000800f07947 */ /* 0x000fea0003800000 */
.L_x_5532:
        /* <DEDUP_REMOVED lines=10> */
.L_x_5535:
[----:B------:R-:W-:-:S05]  /*6e30*/  IMAD.U32 R18, R18, 0x10000, RZ ;  /* 0x0001000012127824 */ /* 0x000fca00078e00ff */
[----:B------:R-:W-:-:S04]  /*6e40*/  F2FP.F16.F32.PACK_AB R3, RZ, R18 ;  /* 0x00000012ff03723e */ /* 0x000fc800000000ff */
[----:B------:R-:W-:-:S05]  /*6e50*/  PRMT R3, R3, 0x5410, RZ ;  /* 0x0000541003037816 */ /* 0x000fca00000000ff */
[----:B------:R0:W-:Y:S01]  /*6e60*/  STG.E desc[UR36][R8.64], R3 ;  /* 0x0000000308007986 */ /* 0x0001e2000c101924 */
[----:B------:R-:W-:Y:S05]  /*6e70*/  BRA `(.L_x_5529) ;  /* 0x0000000800b47947 */ /* 0x000fea0003800000 */
.L_x_5534:
[----:B------:R-:W-:-:S04]  /*6e80*/  IMAD.U32 R4, R18, 0x10000, RZ ;  /* 0x0001000012047824 */ /* 0x000fc800078e00ff */
[----:B------:R-:W-:-:S06]  /*6e90*/  FMUL.FTZ R4, R4, 1 ;  /* 0x3f80000004047820 */ /* 0x000fcc0000410000 */
[----:B------:R-:W0:Y:S02]  /*6ea0*/  F2F.F64.F32 R4, R4 ;  /* 0x0000000400047310 */ /* 0x000e240000201800 */
[----:B0-----:R0:W-:Y:S01]  /*6eb0*/  STG.E.64 desc[UR36][R8.64], R4 ;  /* 0x0000000408007986 */ /* 0x0011e2000c101b24 */
[----:B------:R-:W-:Y:S05]  /*6ec0*/  BRA `(.L_x_5529) ;  /* 0x0000000800a07947 */ /* 0x000fea0003800000 */
.L_x_5524:
        /* <DEDUP_REMOVED lines=14> */
.L_x_5539:
        /* <DEDUP_REMOVED lines=17> */
.L_x_5542:
[----:B------:R-:W-:-:S04]  /*70c0*/  SHF.R.U32.HI R3, RZ, 0x18, R5 ;  /* 0x00000018ff037819 */ /* 0x000fc80000011605 */
[----:B------:R-:W-:-:S04]  /*70d0*/  LOP3.LUT R0, R0, 0x80, R3, 0xf8, !PT ;  /* 0x0000008000007812 */ /* 0x000fc800078ef803 */
[----:B------:R-:W-:-:S07]  /*70e0*/  PRMT R4, R0, 0x7610, R4 ;  /* 0x0000761000047816 */ /* 0x000fce0000000004 */
.L_x_5541:
[----:B------:R-:W-:Y:S05]  /*70f0*/  BSYNC.RECONVERGENT B0 ;  /* 0x0000000000007941 */ /* 0x000fea0003800200 */
.L_x_5540:
[----:B------:R0:W-:Y:S01]  /*7100*/  STG.E.U8 desc[UR36][R8.64], R4 ;  /* 0x0000000408007986 */ /* 0x0001e2000c101124 */
[----:B------:R-:W-:Y:S05]  /*7110*/  BRA `(.L_x_5529) ;  /* 0x00000008000c7947 */ /* 0x000fea0003800000 */
.L_x_5538:
        /* <DEDUP_REMOVED lines=17> */
.L_x_5545:
[----:B------:R-:W-:-:S04]  /*7230*/  SHF.R.U32.HI R3, RZ, 0x18, R5 ;  /* 0x00000018ff037819 */ /* 0x000fc80000011605 */
[----:B------:R-:W-:-:S04]  /*7240*/  LOP3.LUT R0, R0, 0x80, R3, 0xf8, !PT ;  /* 0x0000008000007812 */ /* 0x000fc800078ef803 */
[----:B------:R-:W-:-:S07]  /*7250*/  PRMT R4, R0, 0x7610, R4 ;  /* 0x0000761000047816 */ /* 0x000fce0000000004 */
.L_x_5544:
[----:B------:R-:W-:Y:S05]  /*7260*/  BSYNC.RECONVERGENT B0 ;  /* 0x0000000000007941 */ /* 0x000fea0003800200 */
.L_x_5543:
[----:B------:R0:W-:Y:S01]  /*7270*/  STG.E.U8 desc[UR36][R8.64], R4 ;  /* 0x0000000408007986 */ /* 0x0001e2000c101124 */
[----:B------:R-:W-:Y:S05]  /*7280*/  BRA `(.L_x_5529) ;  /* 0x0000000400b07947 */ /* 0x000fea0003800000 */
.L_x_5537:
        /* <DEDUP_REMOVED lines=22> */
.L_x_5547:
[----:B------:R-:W-:-:S06]  /*73f0*/  IMAD.U32 R4, R18, 0x10000, RZ ;  /* 0x0001000012047824 */ /* 0x000fcc00078e00ff */
[----:B------:R-:W0:Y:S02]  /*7400*/  F2I.U64.TRUNC R4, R4 ;  /* 0x0000000400047311 */ /* 0x000e24000020d800 */
[----:B0-----:R0:W-:Y:S01]  /*7410*/  STG.E.64 desc[UR36][R8.64], R4 ;  /* 0x0000000408007986 */ /* 0x0011e2000c101b24 */
[----:B------:R-:W-:Y:S05]  /*7420*/  BRA `(.L_x_5529) ;  /* 0x0000000400487947 */ /* 0x000fea0003800000 */
.L_x_5546:
[----:B------:R-:W-:-:S04]  /*7430*/  IMAD.U32 R18, R18, 0x10000, RZ ;  /* 0x0001000012127824 */ /* 0x000fc800078e00ff */
[----:B------:R-:W0:Y:S02]  /*7440*/  F2I.FTZ.U32.TRUNC.NTZ R3, R18 ;  /* 0x0000001200037305 */ /* 0x000e24000021f000 */
[----:B0-----:R0:W-:Y:S01]  /*7450*/  STG.E desc[UR36][R8.64], R3 ;  /* 0x0000000308007986 */ /* 0x0011e2000c101924 */
[----:B------:R-:W-:Y:S05]  /*7460*/  BRA `(.L_x_5529) ;  /* 0x0000000400387947 */ /* 0x000fea0003800000 */
.L_x_5536:
        /* <DEDUP_REMOVED lines=11> */
.L_x_5549:
[----:B------:R-:W-:Y:S01]  /*7520*/  IMAD.U32 R18, R18, 0x10000, RZ ;  /* 0x0001000012127824 */ /* 0x000fe200078e00ff */
[----:B------:R-:W-:-:S03]  /*7530*/  CS2R R6, SRZ ;  /* 0x0000000000067805 */ /* 0x000fc6000001ff00 */
[----:B------:R-:W-:-:S06]  /*7540*/  FMUL.FTZ R4, R18, 1 ;  /* 0x3f80000012047820 */ /* 0x000fcc0000410000 */
[----:B------:R-:W0:Y:S02]  /*7550*/  F2F.F64.F32 R4, R4 ;  /* 0x0000000400047310 */ /* 0x000e240000201800 */
[----:B0-----:R4:W-:Y:S01]  /*7560*/  STG.E.128 desc[UR36][R8.64], R4 ;  /* 0x0000000408007986 */ /* 0x0019e2000c101d24 */
[----:B------:R-:W-:Y:S05]  /*7570*/  BRA `(.L_x_5529) ;  /* 0x0000000000f47947 */ /* 0x000fea0003800000 */
.L_x_5548:
[----:B------:R-:W-:-:S13]  /*7580*/  ISETP.NE.AND P0, PT, R0, 0xf, PT ;  /* 0x0000000f0000780c */ /* 0x000fda0003f05270 */
[----:B------:R-:W-:Y:S05]  /*7590*/  @!P0 BRA `(.L_x_5550) ;  /* 0x0000000000e88947 */ /* 0x000fea0003800000 */
[----:B------:R-:W-:-:S13]  /*75a0*/  ISETP.NE.AND P0, PT, R0, 0x17, PT ;  /* 0x000000170000780c */ /* 0x000fda0003f05270 */
[----:B------:R-:W-:Y:S05]  /*75b0*/  @!P0 BRA `(.L_x_5551) ;  /* 0x0000000000908947 */ /* 0x000fea0003800000 */
[----:B------:R-:W-:-:S13]  /*75c0*/  ISETP.NE.AND P0, PT, R0, 0x18, PT ;  /* 0x000000180000780c */ /* 0x000fda0003f05270 */
[----:B------:R-:W-:Y:S05]  /*75d0*/  @!P0 BRA `(.L_x_5552) ;  /* 0x0000000000448947 */ /* 0x000fea0003800000 */
.L_x_5528:
        /* <DEDUP_REMOVED lines=16> */
.L_x_5553:
[----:B------:R-:W-:Y:S05]  /*76e0*/  BRA `(.L_x_5529) ;  /* 0x0000000000987947 */ /* 0x000fea0003800000 */
.L_x_5552:
        /* <DEDUP_REMOVED lines=13> */
.L_x_5555:
[----:B------:R-:W-:Y:S05]  /*77c0*/  BSYNC.RECONVERGENT B0 ;  /* 0x0000000000007941 */ /* 0x000fea0003800200 */
.L_x_5554:
[----:B------:R-:W-:-:S05]  /*77d0*/  LOP3.LUT R3, R0, 0x80, R3, 0xf8, !PT ;  /* 0x0000008000037812 */ /* 0x000fca00078ef803 */
[----:B------:R1:W-:Y:S01]  /*77e0*/  STG.E.U8 desc[UR36][R8.64], R3 ;  /* 0x0000000308007986 */ /* 0x0003e2000c101124 */
[----:B------:R-:W-:Y:S05]  /*77f0*/  BRA `(.L_x_5529) ;  /* 0x0000000000547947 */ /* 0x000fea0003800000 */
.L_x_5551:
        /* <DEDUP_REMOVED lines=12> */
.L_x_5557:
[----:B------:R-:W-:Y:S01]  /*78c0*/  IMAD.MOV.U32 R0, RZ, RZ, 0x7f ;  /* 0x0000007fff007424 */ /* 0x000fe200078e00ff */
[----:B------:R-:W-:-:S04]  /*78d0*/  ISETP.GT.U32.AND P0, PT, R4, 0x7f800000, PT ;  /* 0x7f8000000400780c */ /* 0x000fc80003f04070 */
[----:B------:R-:W-:-:S09]  /*78e0*/  SEL R0, R0, 0x7c, P0 ;  /* 0x0000007c00007807 */ /* 0x000fd20000000000 */
.L_x_5558:
[----:B------:R-:W-:Y:S05]  /*78f0*/  BSYNC.RECONVERGENT B0 ;  /* 0x0000000000007941 */ /* 0x000fea0003800200 */
.L_x_5556:
[----:B------:R-:W-:-:S04]  /*7900*/  SHF.R.U32.HI R3, RZ, 0x18, R3 ;  /* 0x00000018ff037819 */ /* 0x000fc80000011603 */
[----:B------:R-:W-:-:S05]  /*7910*/  LOP3.LUT R3, R0, 0x80, R3, 0xf8, !PT ;  /* 0x0000008000037812 */ /* 0x000fca00078ef803 */
[----:B------:R2:W-:Y:S01]  /*7920*/  STG.E.U8 desc[UR36][R8.64], R3 ;  /* 0x0000000308007986 */ /* 0x0005e2000c101124 */
[----:B------:R-:W-:Y:S05]  /*7930*/  BRA `(.L_x_5529) ;  /* 0x0000000000047947 */ /* 0x000fea0003800000 */
.L_x_5550:
[----:B------:R0:W-:Y:S02]  /*7940*/  STG.E.U16 desc[UR36][R8.64], R18 ;  /* 0x0000001208007986 */ /* 0x0001e4000c101524 */
.L_x_5529:
[----:B------:R-:W-:-:S07]  /*7950*/  VIADD R25, R25, 0x80 ;  /* 0x0000008019197836 */ /* 0x000fce0000000000 */
.L_x_5488:
[----:B------:R-:W-:Y:S05]  /*7960*/  BSYNC.RECONVERGENT B6 ;  /* 0x0000000000067941 */ /* 0x000fea0003800200 */
.L_x_5487:
[----:B------:R-:W-:-:S13]  /*7970*/  ISETP.GE.AND P0, PT, R25, R16, PT ;  /* 0x000000101900720c */ /* 0x000fda0003f06270 */
[----:B------:R-:W-:Y:S05]  /*7980*/  @P0 EXIT ;  /* 0x000000000000094d */ /* 0x000fea0003800000 */
[----:B01-34-:R-:W0:Y:S01]  /*7990*/  LDC.64 R4, c[0x0][0x388] ;  /* 0x0000e200ff047b82 */ /* 0x01be220000000a00 */
[----:B------:R-:W1:Y:S01]  /*79a0*/  LDCU UR4, c[0x0][0x3a8] ;  /* 0x00007500ff0477ac */ /* 0x000e620008000800 */
[----:B--2--5:R-:W-:Y:S01]  /*79b0*/  PRMT R0, R17, 0x9910, RZ ;  /* 0x0000991011007816 */ /* 0x024fe200000000ff */
        /* <DEDUP_REMOVED lines=14> */
[----:B------:R-:W-:-:S06]  /*7aa0*/  IMAD.U32 R19, R19, 0x10000, RZ ;  /* 0x0001000013137824 */ /* 0x000fcc00078e00ff */
[----:B------:R-:W0:Y:S02]  /*7ab0*/  F2I.FTZ.TRUNC.NTZ R19, R19 ;  /* 0x0000001300137305 */ /* 0x000e24000021f100 */
[----:B0-----:R-:W-:Y:S01]  /*7ac0*/  STG.E.U8 desc[UR36][R2.64], R19 ;  /* 0x0000001302007986 */ /* 0x001fe2000c101124 */
[----:B------:R-:W-:Y:S05]  /*7ad0*/  EXIT ;  /* 0x000000000000794d */ /* 0x000fea0003800000 */
.L_x_5562:
[----:B------:R-:W-:-:S06]  /*7ae0*/  IMAD.U32 R5, R19, 0x10000, RZ ;  /* 0x0001000013057824 */ /* 0x000fcc00078e00ff */
[----:B------:R-:W0:Y:S02]  /*7af0*/  F2I.S64.TRUNC R4, R5 ;  /* 0x0000000500047311 */ /* 0x000e24000020d900 */
[----:B0-----:R-:W-:Y:S01]  /*7b00*/  STG.E.U8 desc[UR36][R2.64], R4 ;  /* 0x0000000402007986 */ /* 0x001fe2000c101124 */
[----:B------:R-:W-:Y:S05]  /*7b10*/  EXIT ;  /* 0x000000000000794d */ /* 0x000fea0003800000 */
.L_x_5561:
        /* <DEDUP_REMOVED lines=8> */
[----:B0-----:R-:W-:Y:S01]  /*7ba0*/  STG.E.64 desc[UR36][R2.64], R4 ;  /* 0x0000000402007986 */ /* 0x001fe2000c101b24 */
[----:B------:R-:W-:Y:S05]  /*7bb0*/  EXIT ;  /* 0x000000000000794d */ /* 0x000fea0003800000 */
.L_x_5565:
[----:B------:R-:W-:-:S06]  /*7bc0*/  IMAD.U32 R19, R19, 0x10000, RZ ;  /* 0x0001000013137824 */ /* 0x000fcc00078e00ff */
[----:B------:R-:W0:Y:S02]  /*7bd0*/  F2I.FTZ.TRUNC.NTZ R19, R19 ;  /* 0x0000001300137305 */ /* 0x000e24000021f100 */
[----:B0-----:R-:W-:Y:S01]  /*7be0*/  STG.E desc[UR36][R2.64], R19 ;  /* 0x0000001302007986 */ /* 0x001fe2000c101924 */
[----:B------:R-:W-:Y:S05]  /*7bf0*/  EXIT ;  /* 0x000000000000794d */ /* 0x000fea0003800000 */
.L_x_5564:
[----:B------:R-:W-:-:S06]  /*7c00*/  IMAD.U32 R19, R19, 0x10000, RZ ;  /* 0x0001000013137824 */ /* 0x000fcc00078e00ff */
[----:B------:R-:W0:Y:S02]  /*7c10*/  F2I.FTZ.TRUNC.NTZ R19, R19 ;  /* 0x0000001300137305 */ /* 0x000e24000021f100 */
[----:B0-----:R-:W-:Y:S01]  /*7c20*/  STG.E.U16 desc[UR36][R2.64], R19 ;  /* 0x0000001302007986 */ /* 0x001fe2000c101524 */
[----:B------:R-:W-:Y:S05]  /*7c30*/  EXIT ;  /* 0x000000000000794d */ /* 0x000fea0003800000 */
.L_x_5560:
[----:B------:R-:W-:-:S13]  /*7c40*/  ISETP.GT.AND P0, PT, R0, 0x6, PT ;  /* 0x000000060000780c */ /* 0x000fda0003f04270 */
[----:B------:R-:W-:Y:S05]  /*7c50*/  @P0 BRA `(.L_x_5566) ;  /* 0x00000000002c0947 */ /* 0x000fea0003800000 */
[----:B------:R-:W-:-:S13]  /*7c60*/  ISETP.NE.AND P0, PT, R0, 0x5, PT ;  /* 0x000000050000780c */ /* 0x000fda0003f05270 */
[----:B------:R-:W-:Y:S05]  /*7c70*/  @!P0 BRA `(.L_x_5567) ;  /* 0x0000000000148947 */ /* 0x000fea0003800000 */
[----:B------:R-:W-:-:S13]  /*7c80*/  ISETP.NE.AND P0, PT, R0, 0x6, PT ;  /* 0x000000060000780c */ /* 0x000fda0003f05270 */
[----:B------:R-:W-:Y:S05]  /*7c90*/  @P0 BRA `(.L_x_5563) ;  /* 0x0000000800300947 */ /* 0x000fea0003800000 */
[----:B------:R-:W-:-:S05]  /*7ca0*/  IMAD.U32 R19, R19, 0x10000, RZ ;  /* 0x0001000013137824 */ /* 0x000fca00078e00ff */
[----:B------:R-:W-:Y:S01]  /*7cb0*/  STG.E desc[UR36][R2.64], R19 ;  /* 0x0000001302007986 */ /* 0x000fe2000c101924 */
[----:B------:R-:W-:Y:S05]  /*7cc0*/  EXIT ;  /* 0x000000000000794d */ /* 0x000fea0003800000 */
.L_x_5567:
[----:B------:R-:W-:-:S05]  /*7cd0*/  IMAD.U32 R0, R19, 0x10000, RZ ;  /* 0x0001000013007824 */ /* 0x000fca00078e00ff */
[----:B------:R-:W-:-:S05]  /*7ce0*/  F2FP.F16.F32.PACK_AB R0, RZ, R0 ;  /* 0x00000000ff00723e */ /* 0x000fca00000000ff */
[----:B------:R-:W-:Y:S01]  /*7cf0*/  STG.E.U16 desc[UR36][R2.64], R0 ;  /* 0x0000000002007986 */ /* 0x000fe2000c101524 */
[----:B------:R-:W-:Y:S05]  /*7d00*/  EXIT ;  /* 0x000000000000794d */ /* 0x000fea0003800000 */
.L_x_5566:
        /* <DEDUP_REMOVED lines=8> */
[----:B------:R-:W-:Y:S01]  /*7d90*/  STG.E.64 desc[UR36][R2.64], R4 ;  /* 0x0000000402007986 */ /* 0x000fe2000c101b24 */
[----:B------:R-:W-:Y:S05]  /*7da0*/  EXIT ;  /* 0x000000000000794d */ /* 0x000fea0003800000 */
.L_x_5569:
[----:B------:R-:W-:-:S05]  /*7db0*/  IMAD.U32 R19, R19, 0x10000, RZ ;  /* 0x0001000013137824 */ /* 0x000fca00078e00ff */
[----:B------:R-:W-:-:S04]  /*7dc0*/  F2FP.F16.F32.PACK_AB R5, RZ, R19 ;  /* 0x00000013ff05723e */ /* 0x000fc800000000ff */
[----:B------:R-:W-:-:S05]  /*7dd0*/  PRMT R5, R5, 0x5410, RZ ;  /* 0x0000541005057816 */ /* 0x000fca00000000ff */
[----:B------:R-:W-:Y:S01]  /*7de0*/  STG.E desc[UR36][R2.64], R5 ;  /* 0x0000000502007986 */ /* 0x000fe2000c101924 */
[----:B------:R-:W-:Y:S05]  /*7df0*/  EXIT ;  /* 0x000000000000794d */ /* 0x000fea0003800000 */
.L_x_5568:
[----:B------:R-:W-:-:S04]  /*7e00*/  IMAD.U32 R4, R19, 0x10000, RZ ;  /* 0x0001000013047824 */ /* 0x000fc800078e00ff */
[----:B------:R-:W-:-:S06]  /*7e10*/  FMUL.FTZ R4, R4, 1 ;  /* 0x3f80000004047820 */ /* 0x000fcc0000410000 */
[----:B------:R-:W0:Y:S02]  /*7e20*/  F2F.F64.F32 R4, R4 ;  /* 0x0000000400047310 */ /* 0x000e240000201800 */
[----:B0-----:R-:W-:Y:S01]  /*7e30*/  STG.E.64 desc[UR36][R2.64], R4 ;  /* 0x0000000402007986 */ /* 0x001fe2000c101b24 */
[----:B------:R-:W-:Y:S05]  /*7e40*/  EXIT ;  /* 0x000000000000794d */ /* 0x000fea0003800000 */
.L_x_5559:
        /* <DEDUP_REMOVED lines=12> */
[----:B0-----:R-:W-:Y:S01]  /*7f10*/  STG.E.U16 desc[UR36][R2.64], R5 ;  /* 0x0000000502007986 */ /* 0x001fe2000c101524 */
[----:B------:R-:W-:Y:S05]  /*7f20*/  EXIT ;  /* 0x000000000000794d */ /* 0x000fea0003800000 */
.L_x_5573:
        /* <DEDUP_REMOVED lines=18> */
.L_x_5576:
[----:B------:R-:W-:-:S04]  /*8050*/  SHF.R.U32.HI R5, RZ, 0x18, R5 ;  /* 0x00000018ff057819 */ /* 0x000fc80000011605 */
[----:B------:R-:W-:-:S07]  /*8060*/  LOP3.LUT R0, R0, 0x80, R5, 0xf8, !PT ;  /* 0x0000008000007812 */ /* 0x000fce00078ef805 */
.L_x_5575:
[----:B------:R-:W-:Y:S05]  /*8070*/  BSYNC.RECONVERGENT B0 ;  /* 0x0000000000007941 */ /* 0x000fea0003800200 */
.L_x_5574:
[----:B------:R-:W-:Y:S01]  /*8080*/  STG.E.U8 desc[UR36][R2.64], R0 ;  /* 0x0000000002007986 */ /* 0x000fe2000c101124 */
[----:B------:R-:W-:Y:S05]  /*8090*/  EXIT ;  /* 0x000000000000794d */ /* 0x000fea0003800000 */
.L_x_5572:
        /* <DEDUP_REMOVED lines=18> */
.L_x_5579:
[----:B------:R-:W-:-:S04]  /*81c0*/  SHF.R.U32.HI R5, RZ, 0x18, R5 ;  /* 0x00000018ff057819 */ /* 0x000fc80000011605 */
[----:B------:R-:W-:-:S07]  /*81d0*/  LOP3.LUT R0, R0, 0x80, R5, 0xf8, !PT ;  /* 0x0000008000007812 */ /* 0x000fce00078ef805 */
.L_x_5578:
[----:B------:R-:W-:Y:S05]  /*81e0*/  BSYNC.RECONVERGENT B0 ;  /* 0x0000000000007941 */ /* 0x000fea0003800200 */
.L_x_5577:
[----:B------:R-:W-:Y:S01]  /*81f0*/  STG.E.U8 desc[UR36][R2.64], R0 ;  /* 0x0000000002007986 */ /* 0x000fe2000c101124 */
[----:B------:R-:W-:Y:S05]  /*8200*/  EXIT ;  /* 0x000000000000794d */ /* 0x000fea0003800000 */
.L_x_5571:
[----:B------:R-:W-:-:S13]  /*8210*/  ISETP.NE.AND P0, PT, R0, 0x1c, PT ;  /* 0x0000001c0000780c */ /* 0x000fda0003f05270 */
[----:B------:R-:W-:Y:S05]  /*8220*/  @!P0 BRA `(.L_x_5580) ;  /* 0x0000000000608947 */ /* 0x000fea0003800000 */
[----:B------:R-:W-:-:S13]  /*8230*/  ISETP.NE.AND P0, PT, R0, 0x1d, PT ;  /* 0x0000001d0000780c */ /* 0x000fda0003f05270 */
[----:B------:R-:W-:Y:S05]  /*8240*/  @!P0 BRA `(.L_x_5581) ;  /* 0x0000000000488947 */ /* 0x000fea0003800000 */
[----:B------:R-:W-:-:S13]  /*8250*/  ISETP.NE.AND P0, PT, R0, 0x2c, PT ;  /* 0x0000002c0000780c */ /* 0x000fda0003f05270 */
[----:B------:R-:W-:Y:S05]  /*8260*/  @P0 BRA `(.L_x_5563) ;  /* 0x0000000000bc0947 */ /* 0x000fea0003800000 */
[----:B------:R-:W-:Y:S02]  /*8270*/  IMAD.U32 R19, R19, 0x10000, RZ ;  /* 0x0001000013137824 */ /* 0x000fe400078e00ff */
[----:B------:R-:W-:-:S03]  /*8280*/  IMAD.MOV.U32 R5, RZ, RZ, 0xff ;  /* 0x000000ffff057424 */ /* 0x000fc600078e00ff */
[----:B------:R-:W-:-:S04]  /*8290*/  SHF.R.U32.HI R6, RZ, 0x17, R19 ;  /* 0x00000017ff067819 */ /* 0x000fc80000011613 */
[----:B------:R-:W-:-:S04]  /*82a0*/  LOP3.LUT R4, R6, 0xff, RZ, 0xc0, !PT ;  /* 0x000000ff06047812 */ /* 0x000fc800078ec0ff */
        /* <DEDUP_REMOVED lines=12> */
.L_x_5581:
[----:B------:R-:W-:-:S06]  /*8370*/  IMAD.U32 R4, R19, 0x10000, RZ ;  /* 0x0001000013047824 */ /* 0x000fcc00078e00ff */
[----:B------:R-:W0:Y:S02]  /*8380*/  F2I.U64.TRUNC R4, R4 ;  /* 0x0000000400047311 */ /* 0x000e24000020d800 */
[----:B0-----:R-:W-:Y:S01]  /*8390*/  STG.E.64 desc[UR36][R2.64], R4 ;  /* 0x0000000402007986 */ /* 0x001fe2000c101b24 */
[----:B------:R-:W-:Y:S05]  /*83a0*/  EXIT ;  /* 0x000000000000794d */ /* 0x000fea0003800000 */
.L_x_5580:
[----:B------:R-:W-:-:S06]  /*83b0*/  IMAD.U32 R19, R19, 0x10000, RZ ;  /* 0x0001000013137824 */ /* 0x000fcc00078e00ff */
[----:B------:R-:W0:Y:S02]  /*83c0*/  F2I.FTZ.U32.TRUNC.NTZ R19, R19 ;  /* 0x0000001300137305 */ /* 0x000e24000021f000 */
[----:B0-----:R-:W-:Y:S01]  /*83d0*/  STG.E desc[UR36][R2.64], R19 ;  /* 0x0000001302007986 */ /* 0x001fe2000c101924 */
[----:B------:R-:W-:Y:S05]  /*83e0*/  EXIT ;  /* 0x000000000000794d */ /* 0x000fea0003800000 */
.L_x_5570:
        /* <DEDUP_REMOVED lines=9> */
[----:B------:R-:W-:Y:S01]  /*8480*/  STG.E.U8 desc[UR36][R2.64], R5 ;  /* 0x0000000502007986 */ /* 0x000fe2000c101124 */
[----:B------:R-:W-:Y:S05]  /*8490*/  EXIT ;  /* 0x000000000000794d */ /* 0x000fea0003800000 */
.L_x_5583:
[----:B------:R-:W-:Y:S01]  /*84a0*/  IMAD.U32 R19, R19, 0x10000, RZ ;  /* 0x0001000013137824 */ /* 0x000fe200078e00ff */
[----:B------:R-:W-:-:S03]  /*84b0*/  CS2R R6, SRZ ;  /* 0x0000000000067805 */ /* 0x000fc6000001ff00 */
[----:B------:R-:W-:-:S06]  /*84c0*/  FMUL.FTZ R4, R19, 1 ;  /* 0x3f80000013047820 */ /* 0x000fcc0000410000 */
[----:B------:R-:W0:Y:S02]  /*84d0*/  F2F.F64.F32 R4, R4 ;  /* 0x0000000400047310 */ /* 0x000e240000201800 */
[----:B0-----:R-:W-:Y:S01]  /*84e0*/  STG.E.128 desc[UR36][R2.64], R4 ;  /* 0x0000000402007986 */ /* 0x001fe2000c101d24 */
[----:B------:R-:W-:Y:S05]  /*84f0*/  EXIT ;  /* 0x000000000000794d */ /* 0x000fea0003800000 */
.L_x_5582:
[----:B------:R-:W-:-:S13]  /*8500*/  ISETP.NE.AND P0, PT, R0, 0xf, PT ;  /* 0x0000000f0000780c */ /* 0x000fda0003f05270 */
[----:B------:R-:W-:Y:S05]  /*8510*/  @!P0 BRA `(.L_x_5584) ;  /* 0x0000000000e88947 */ /* 0x000fea0003800000 */
[----:B------:R-:W-:-:S13]  /*8520*/  ISETP.NE.AND P0, PT, R0, 0x17, PT ;  /* 0x000000170000780c */ /* 0x000fda0003f05270 */
[----:B------:R-:W-:Y:S05]  /*8530*/  @!P0 BRA `(.L_x_5585) ;  /* 0x0000000000908947 */ /* 0x000fea0003800000 */
[----:B------:R-:W-:-:S13]  /*8540*/  ISETP.NE.AND P0, PT, R0, 0x18, PT ;  /* 0x000000180000780c */ /* 0x000fda0003f05270 */
[----:B------:R-:W-:Y:S05]  /*8550*/  @!P0 BRA `(.L_x_5586) ;  /* 0x0000000000448947 */ /* 0x000fea0003800000 */
.L_x_5563:
        /* <DEDUP_REMOVED lines=16> */
.L_x_5587:
[----:B------:R-:W-:Y:S05]  /*8660*/  EXIT ;  /* 0x000000000000794d */ /* 0x000fea0003800000 */
.L_x_5586:
        /* <DEDUP_REMOVED lines=13> */
.L_x_5589:
[----:B------:R-:W-:Y:S05]  /*8740*/  BSYNC.RECONVERGENT B0 ;  /* 0x0000000000007941 */ /* 0x000fea0003800200 */
.L_x_5588:
[----:B------:R-:W-:-:S05]  /*8750*/  LOP3.LUT R5, R0, 0x80, R5, 0xf8, !PT ;  /* 0x0000008000057812 */ /* 0x000fca00078ef805 */
[----:B------:R-:W-:Y:S01]  /*8760*/  STG.E.U8 desc[UR36][R2.64], R5 ;  /* 0x0000000502007986 */ /* 0x000fe2000c101124 */
[----:B------:R-:W-:Y:S05]  /*8770*/  EXIT ;  /* 0x000000000000794d */ /* 0x000fea0003800000 */
.L_x_5585:
        /* <DEDUP_REMOVED lines=12> */
.L_x_5591:
[----:B------:R-:W-:Y:S01]  /*8840*/  IMAD.MOV.U32 R0, RZ, RZ, 0x7f ;  /* 0x0000007fff007424 */ /* 0x000fe200078e00ff */
[----:B------:R-:W-:-:S04]  /*8850*/  ISETP.GT.U32.AND P0, PT, R4, 0x7f800000, PT ;  /* 0x7f8000000400780c */ /* 0x000fc80003f04070 */
[----:B------:R-:W-:-:S09]  /*8860*/  SEL R0, R0, 0x7c, P0 ;  /* 0x0000007c00007807 */ /* 0x000fd20000000000 */
.L_x_5592:
[----:B------:R-:W-:Y:S05]  /*8870*/  BSYNC.RECONVERGENT B0 ;  /* 0x0000000000007941 */ /* 0x000fea0003800200 */
.L_x_5590:
[----:B------:R-:W-:-:S04]  /*8880*/  SHF.R.U32.HI R5, RZ, 0x18, R5 ;  /* 0x00000018ff057819 */ /* 0x000fc80000011605 */
[----:B------:R-:W-:-:S05]  /*8890*/  LOP3.LUT R5, R0, 0x80, R5, 0xf8, !PT ;  /* 0x0000008000057812 */ /* 0x000fca00078ef805 */
[----:B------:R-:W-:Y:S01]  /*88a0*/  STG.E.U8 desc[UR36][R2.64], R5 ;  /* 0x0000000502007986 */ /* 0x000fe2000c101124 */
[----:B------:R-:W-:Y:S05]  /*88b0*/  EXIT ;  /* 0x000000000000794d */ /* 0x000fea0003800000 */
.L_x_5584:
[----:B------:R-:W-:Y:S01]  /*88c0*/  STG.E.U16 desc[UR36][R2.64], R19 ;  /* 0x0000001302007986 */ /* 0x000fe2000c101524 */
[----:B------:R-:W-:Y:S05]  /*88d0*/  EXIT ;  /* 0x000000000000794d */ /* 0x000fea0003800000 */
.L_x_5593:
        /* <DEDUP_REMOVED lines=10> */
.L_x_23280:


//--------------------- .text._ZN2at6native18elementwise_kernelILi128ELi4EZNS0_22gpu_kernel_impl_nocastIZZZNS0_16sign_kernel_cudaERNS_18TensorIteratorBaseEENKUlvE_clEvENKUlvE7_clEvEUlN3c108BFloat16EE_EEvS4_RKT_EUliE_EEviT1_ --------------------------
	.section	.text._ZN2at6native18elementwise_kernelILi128ELi4EZNS0_22gpu_kernel_impl_nocastIZZZNS0_16sign_kernel_cudaERNS_18TensorIteratorBaseEENKUlvE_clEvENKUlvE7_clEvEUlN3c108BFloat16EE_EEvS4_RKT_EUliE_EEviT1_,"ax",@progbits
	.align	128
        .global         _ZN2at6native18elementwise_kernelILi128ELi4EZNS0_22gpu_kernel_impl_nocastIZZZNS0_16sign_kernel_cudaERNS_18TensorIteratorBaseEENKUlvE_clEvENKUlvE7_clEvEUlN3c108BFloat16EE_EEvS4_RKT_EUliE_EEviT1_
        .type           _ZN2at6native18elementwise_kernelILi128ELi4EZNS0_22gpu_kernel_impl_nocastIZZZNS0_16sign_kernel_cudaERNS_18TensorIteratorBaseEENKUlvE_clEvENKUlvE7_clEvEUlN3c108BFloat16EE_EEvS4_RKT_EUliE_EEviT1_,@function
        .size           _ZN2at6native18elementwise_kernelILi128ELi4EZNS0_22gpu_kernel_impl_nocastIZZZNS0_16sign_kernel_cudaERNS_18TensorIteratorBaseEENKUlvE_clEvENKUlvE7_clEvEUlN3c108BFloat16EE_EEvS4_RKT_EUliE_EEviT1_,(.L_x_23281 - _ZN2at6native18elementwise_kernelILi128ELi4EZNS0_22gpu_kernel_impl_nocastIZZZNS0_16sign_kernel_cudaERNS_18TensorIteratorBaseEENKUlvE_clEvENKUlvE7_clEvEUlN3c108BFloat16EE_EEvS4_RKT_EUliE_EEviT1_)
        .other          _ZN2at6native18elementwise_kernelILi128ELi4EZNS0_22gpu_kernel_impl_nocastIZZZNS0_16sign_kernel_cudaERNS_18TensorIteratorBaseEENKUlvE_clEvENKUlvE7_clEvEUlN3c108BFloat16EE_EEvS4_RKT_EUliE_EEviT1_,@"STO_CUDA_ENTRY STV_DEFAULT"
_ZN2at6native18elementwise_kernelILi128ELi4EZNS0_22gpu_kernel_impl_nocastIZZZNS0_16sign_kernel_cudaERNS_18TensorIteratorBaseEENKUlvE_clEvENKUlvE7_clEvEUlN3c108BFloat16EE_EEvS4_RKT_EUliE_EEviT1_:
.text._ZN2at6native18elementwise_kernelILi128ELi4EZNS0_22gpu_kernel_impl_nocastIZZZNS0_16sign_kernel_cudaERNS_18TensorIteratorBaseEENKUlvE_clEvENKUlvE7_clEvEUlN3c108BFloat16EE_EEvS4_RKT_EUliE_EEviT1_:
        /* <DEDUP_REMOVED lines=17> */
[----:B------:R-:W-:Y:S01]  /*0110*/  HFMA2 R2, -RZ, RZ, 0, 0 ;  /* 0x00000000ff027431 */ /* 0x000fe200000001ff */
[----:B------:R-:W-:-:S02]  /*0120*/  IADD3 R3, PT, PT, R3, 0x80, RZ ;  /* 0x0000008003037810 */ /* 0x000fc40007ffe0ff */
[----:B--2---:R-:W-:-:S04]  /*0130*/  SHF.L.U32 R0, R4, 0x10, RZ ;  /* 0x0000001004007819 */ /* 0x004fc800000006ff */
[C---:B------:R-:W-:Y:S02]  /*0140*/  FSETP.GT.FTZ.AND P0, PT, R0.reuse, RZ, PT ;  /* 0x000000ff0000720b */ /* 0x040fe40003f14000 */
[----:B------:R-:W-:Y:S02]  /*0150*/  FSETP.GEU.FTZ.AND P1, PT, R0, RZ, PT ;  /* 0x000000ff0000720b */ /* 0x000fe40003f3e000 */
[----:B------:R-:W-:-:S09]  /*0160*/  SEL R0, RZ, 0x1, !P0 ;  /* 0x00000001ff007807 */ /* 0x000fd20004000000 */
[----:B------:R-:W-:Y:S02]  /*0170*/  @!P0 IADD3 R2, PT, PT, RZ, -0x1, RZ ;  /* 0xffffffffff028810 */ /* 0x000fe40007ffe0ff */
[----:B------:R-:W-:Y:S01]  /*0180*/  @P1 IMAD.MOV R2, RZ, RZ, R0 ;  /* 0x000000ffff021224 */ /* 0x000fe200078e0200 */
[----:B------:R-:W-:-:S04]  /*0190*/  ISETP.GE.AND P0, PT, R3, UR4, PT ;  /* 0x0000000403007c0c */ /* 0x000fc8000bf06270 */
[----:B------:R-:W-:-:S04]  /*01a0*/  I2FP.F32.S32 R2, R2 ;  /* 0x0000000200027245 */ /* 0x000fc80000201400 */
[----:B------:R-:W-:-:S05]  /*01b0*/  F2FP.BF16.F32.PACK_AB R2, RZ, R2 ;  /* 0x00000002ff02723e */ /* 0x000fca00000010ff */
[----:B0-----:R0:W-:Y:S01]  /*01c0*/  STG.E.U16 desc[UR6][R6.64], R2 ;  /* 0x0000000206007986 */ /* 0x0011e2000c101506 */
[----:B------:R-:W-:Y:S05]  /*01d0*/  @P0 BREAK.RELIABLE B1 ;  /* 0x0000000000010942 */ /* 0x000fea0003800100 */
[----:B------:R-:W-:Y:S05]  /*01e0*/  @P0 BRA `(.L_x_5598) ;  /* 0x0000000000800947 */ /* 0x000fea0003800000 */
[----:B------:R-:W1:Y:S02]  /*01f0*/  LDC.64 R4, c[0x0][0x588] ;  /* 0x00016200ff047b82 */ /* 0x000e640000000a00 */
[----:B-1----:R-:W2:Y:S06]  /*0200*/  LDG.E.U16 R4, desc[UR6][R4.64] ;  /* 0x0000000604047981 */ /* 0x002eac000c1e1500 */
[----:B0-----:R-:W0:Y:S01]  /*0210*/  LDC.64 R6, c[0x0][0x580] ;  /* 0x00016000ff067b82 */ /* 0x001e220000000a00 */
[----:B------:R-:W-:Y:S02]  /*0220*/  MOV R2, RZ ;  /* 0x000000ff00027202 */ /* 0x000fe40000000f00 */
[----:B------:R-:W-:-:S02]  /*0230*/  IADD3 R3, PT, PT, R3, 0x80, RZ ;  /* 0x0000008003037810 */ /* 0x000fc40007ffe0ff */
[----:B--2---:R-:W-:-:S04]  /*0240*/  SHF.L.U32 R0, R4, 0x10, RZ ;  /* 0x0000001004007819 */ /* 0x004fc800000006ff */
[C---:B------:R-:W-:Y:S02]  /*0250*/  FSETP.GT.FTZ.AND P0, PT, R0.reuse, RZ, PT ;  /* 0x000000ff0000720b */ /* 0x040fe40003f14000 */
[----:B------:R-:W-:Y:S02]  /*0260*/  FSETP.GEU.FTZ.AND P1, PT, R0, RZ, PT ;  /* 0x000000ff0000720b */ /* 0x000fe40003f3e000 */
[----:B------:R-:W-:-:S09]  /*0270*/  SEL R0, RZ, 0x1, !P0 ;  /* 0x00000001ff007807 */ /* 0x000fd20004000000 */
[----:B------:R-:W-:Y:S02]  /*0280*/  @!P0 IMAD.MOV R2, RZ, RZ, -0x1 ;  /* 0xffffffffff028424 */ /* 0x000fe400078e02ff */
[----:B------:R-:W-:-:S04]  /*0290*/  @P1 IADD3 R2, PT, PT, R0, RZ, RZ ;  /* 0x000000ff00021210 */ /* 0x000fc80007ffe0ff */
[----:B------:R-:W-:-:S04]  /*02a0*/  I2FP.F32.S32 R2, R2 ;  /* 0x0000000200027245 */ /* 0x000fc80000201400 */
[----:B------:R-:W-:-:S05]  /*02b0*/  F2FP.BF16.F32.PACK_AB R2, RZ, R2 ;  /* 0x00000002ff02723e */ /* 0x000fca00000010ff */
[----:B0-----:R0:W-:Y:S02]  /*02c0*/  STG.E.U16 desc[UR6][R6.64], R2 ;  /* 0x0000000206007986 */ /* 0x0011e4000c101506 */
.L_x_5597:
[----:B------:R-:W-:-:S13]  /*02d0*/  ISETP.GE.AND P0, PT, R3, UR4, PT ;  /* 0x0000000403007c0c */ /* 0x000fda000bf06270 */
[----:B------:R-:W-:Y:S05]  /*02e0*/  @P0 BREAK.RELIABLE B1 ;  /* 0x0000000000010942 */ /* 0x000fea0003800100 */
[----:B------:R-:W-:Y:S05]  /*02f0*/  @P0 BRA `(.L_x_5598) ;  /* 0x00000000003c0947 */ /* 0x000fea0003800000 */
[----:B------:R-:W-:Y:S05]  /*0300*/  BSYNC.RELIABLE B1 ;  /* 0x0000000000017941 */ /* 0x000fea0003800100 */
.L_x_5596:
[----:B------:R-:W1:Y:S02]  /*0310*/  LDC.64 R4, c[0x0][0x588] ;  /* 0x00016200ff047b82 */ /* 0x000e640000000a00 */
[----:B-1----:R-:W2:Y:S06]  /*0320*/  LDG.E.U16 R4, desc[UR6][R4.64] ;  /* 0x0000000604047981 */ /* 0x002eac000c1e1500 */
[----:B0-----:R-:W0:Y:S01]  /*0330*/  LDC.64 R6, c[0x0][0x580] ;  /* 0x00016000ff067b82 */ /* 0x001e220000000a00 */
[----:B------:R-:W-:Y:S01]  /*0340*/  IMAD.MOV.U32 R2, RZ, RZ, RZ ;  /* 0x000000ffff027224 */ /* 0x000fe200078e00ff */
[----:B------:R-:W-:-:S02]  /*0350*/  IADD3 R3, PT, PT, R3, 0x80, RZ ;  /* 0x0000008003037810 */ /* 0x000fc40007ffe0ff */
[----:B--2---:R-:W-:-:S04]  /*0360*/  SHF.L.U32 R0, R4, 0x10, RZ ;  /* 0x0000001004007819 */ /* 0x004fc800000006ff */
[C---:B------:R-:W-:Y:S02]  /*0370*/  FSETP.GT.FTZ.AND P0, PT, R0.reuse, RZ, PT ;  /* 0x000000ff0000720b */ /* 0x040fe40003f14000 */
[----:B------:R-:W-:Y:S02]  /*0380*/  FSETP.GEU.FTZ.AND P1, PT, R0, RZ, PT ;  /* 0x000000ff0000720b */ /* 0x000fe40003f3e000 */
[----:B------:R-:W-:-:S09]  /*0390*/  SEL R0, RZ, 0x1, !P0 ;  /* 0x00000001ff007807 */ /* 0x000fd20004000000 */
[----:B------:R-:W-:Y:S02]  /*03a0*/  @!P0 IADD3 R2, PT, PT, RZ, -0x1, RZ ;  /* 0xffffffffff028810 */ /* 0x000fe40007ffe0ff */
[----:B------:R-:W-:-:S04]  /*03b0*/  @P1 IADD3 R2, PT, PT, R0, RZ, RZ ;  /* 0x000000ff00021210 */ /* 0x000fc80007ffe0ff */
[----:B------:R-:W-:-:S04]  /*03c0*/  I2FP.F32.S32 R2, R2 ;  /* 0x0000000200027245 */ /* 0x000fc80000201400 */
[----:B------:R-:W-:-:S05]  /*03d0*/  F2FP.BF16.F32.PACK_AB R2, RZ, R2 ;  /* 0x00000002ff02723e */ /* 0x000fca00000010ff */
[----:B0-----:R1:W-:Y:S02]  /*03e0*/  STG.E.U16 desc[UR6][R6.64], R2 ;  /* 0x0000000206007986 */ /* 0x0013e4000c101506 */
.L_x_5598:
[----:B------:R-:W-:Y:S05]  /*03f0*/  BSYNC.RECONVERGENT B0 ;  /* 0x0000000000007941 */ /* 0x000fea0003800200 */
.L_x_5595:
[----:B------:R-:W-:Y:S05]  /*0400*/  WARPSYNC.ALL ;  /* 0x0000000000007948 */ /* 0x000fea0003800000 */
[----:B------:R-:W-:-:S13]  /*0410*/  ISETP.GE.AND P0, PT, R3, UR4, PT ;  /* 0x0000000403007c0c */ /* 0x000fda000bf06270 */
[----:B------:R-:W-:Y:S05]  /*0420*/  @P0 EXIT ;  /* 0x000000000000094d */ /* 0x000fea0003800000 */
[----:B01----:R-:W0:Y:S02]  /*0430*/  LDC.64 R2, c[0x0][0x588] ;  /* 0x00016200ff027b82 */ /* 0x003e240000000a00 */
[----:B0-----:R-:W2:Y:S06]  /*0440*/  LDG.E.U16 R2, desc[UR6][R2.64] ;  /* 0x0000000602027981 */ /* 0x001eac000c1e1500 */
[----:B------:R-:W0:Y:S01]  /*0450*/  LDC.64 R4, c[0x0][0x580] ;  /* 0x00016000ff047b82 */ /* 0x000e220000000a00 */
[----:B------:R-:W-:Y:S02]  /*0460*/  HFMA2 R6, -RZ, RZ, 0, 0 ;  /* 0x00000000ff067431 */ /* 0x000fe400000001ff */
[----:B--2---:R-:W-:-:S05]  /*0470*/  IMAD.U32 R0, R2, 0x10000, RZ ;  /* 0x0001000002007824 */ /* 0x004fca00078e00ff */
[C---:B------:R-:W-:Y:S02]  /*0480*/  FSETP.GT.FTZ.AND P0, PT, R0.reuse, RZ, PT ;  /* 0x000000ff0000720b */ /* 0x040fe40003f14000 */
[----:B------:R-:W-:Y:S02]  /*0490*/  FSETP.GEU.FTZ.AND P1, PT, R0, RZ, PT ;  /* 0x000000ff0000720b */ /* 0x000fe40003f3e000 */
[----:B------:R-:W-:-:S09]  /*04a0*/  SEL R0, RZ, 0x1, !P0 ;  /* 0x00000001ff007807 */ /* 0x000fd20004000000 */
[----:B------:R-:W-:Y:S02]  /*04b0*/  @!P0 IADD3 R6, PT, PT, RZ, -0x1, RZ ;  /* 0xffffffffff068810 */ /* 0x000fe40007ffe0ff */
[----:B------:R-:W-:-:S04]  /*04c0*/  @P1 IADD3 R6, PT, PT, R0, RZ, RZ ;  /* 0x000000ff00061210 */ /* 0x000fc80007ffe0ff */
[----:B------:R-:W-:-:S04]  /*04d0*/  I2FP.F32.S32 R6, R6 ;  /* 0x0000000600067245 */ /* 0x000fc80000201400 */
[----:B------:R-:W-:-:S05]  /*04e0*/  F2FP.BF16.F32.PACK_AB R6, RZ, R6 ;  /* 0x00000006ff06723e */ /* 0x000fca00000010ff */
[----:B0-----:R-:W-:Y:S01]  /*04f0*/  STG.E.U16 desc[UR6][R4.64], R6 ;  /* 0x0000000604007986 */ /* 0x001fe2000c101506 */
[----:B------:R-:W-:Y:S05]  /*0500*/  EXIT ;  /* 0x000000000000794d */ /* 0x000fea0003800000 */
.L_x_5594:
[----:B------:R-:W0:Y:S01]  /*0510*/  LDCU UR4, c[0x0][0x380] ;  /* 0x00007000ff0477ac */ /* 0x000e220008000800 */
[----:B------:R-:W-:Y:S01]  /*0520*/  VIADD R2, R2, 0xffffffff ;  /* 0xffffffff02027836 */ /* 0x000fe20000000000 */
        /* <DEDUP_REMOVED lines=13> */
[----:B------:R-:W-:-:S05]  /*0600*/  SHF.R.U32.HI R7, RZ, UR9, R6 ;  /* 0x00000009ff077c19 */ /* 0x000fca0008011606 */
[----:B------:R-:W-:-:S04]  /*0610*/  IMAD.MOV R4, RZ, RZ, -R7 ;  /* 0x000000ffff047224 */ /* 0x000fc800078e0a07 */
        /* <DEDUP_REMOVED lines=289> */
.L_x_5602:
[----:B------:R-:W0:Y:S02]  /*1830*/  LDCU.128 UR8, c[0x0][0x580] ;  /* 0x0000b000ff0877ac */ /* 0x000e240008000c00 */
[----:B0-----:R-:W-:-:S05]  /*1840*/  IADD3 R6, P0, PT, R4, UR10, RZ ;  /* 0x0000000a04067c10 */ /* 0x001fca000ff1e0ff */
[----:B------:R-:W-:-:S05]  /*1850*/  IMAD.X R7, RZ, RZ, UR11, P0 ;  /* 0x0000000bff077e24 */ /* 0x000fca00080e06ff */
[----:B------:R-:W2:Y:S01]  /*1860*/  LDG.E.U16 R6, desc[UR6][R6.64] ;  /* 0x0000000606067981 */ /* 0x000ea2000c1e1500 */
[----:B------:R-:W-:Y:S02]  /*1870*/  MOV R8, RZ ;  /* 0x000000ff00087202 */ /* 0x000fe40000000f00 */
[----:B------:R-:W-:Y:S02]  /*1880*/  IADD3 R3, PT, PT, R3, 0x80, RZ ;  /* 0x0000008003037810 */ /* 0x000fe40007ffe0ff */
[----:B--2---:R-:W-:-:S04]  /*1890*/  SHF.L.U32 R4, R6, 0x10, RZ ;  /* 0x0000001006047819 */ /* 0x004fc800000006ff */
[C---:B------:R-:W-:Y:S02]  /*18a0*/  FSETP.GT.FTZ.AND P0, PT, R4.reuse, RZ, PT ;  /* 0x000000ff0400720b */ /* 0x040fe40003f14000 */
[----:B------:R-:W-:Y:S02]  /*18b0*/  FSETP.GEU.FTZ.AND P1, PT, R4, RZ, PT ;  /* 0x000000ff0400720b */ /* 0x000fe40003f3e000 */
[----:B------:R-:W-:-:S09]  /*18c0*/  SEL R4, RZ, 0x1, !P0 ;  /* 0x00000001ff047807 */ /* 0x000fd20004000000 */
[----:B------:R-:W-:Y:S02]  /*18d0*/  @!P0 IADD3 R8, PT, PT, RZ, -0x1, RZ ;  /* 0xffffffffff088810 */ /* 0x000fe40007ffe0ff */
[----:B------:R-:W-:Y:S02]  /*18e0*/  @P1 IADD3 R8, PT, PT, R4, RZ, RZ ;  /* 0x000000ff04081210 */ /* 0x000fe40007ffe0ff */
[----:B------:R-:W-:Y:S02]  /*18f0*/  IADD3 R4, P0, PT, R5, UR8, RZ ;  /* 0x0000000805047c10 */ /* 0x000fe4000ff1e0ff */
[----:B------:R-:W-:-:S03]  /*1900*/  I2FP.F32.S32 R8, R8 ;  /* 0x0000000800087245 */ /* 0x000fc60000201400 */
[----:B------:R-:W-:Y:S01]  /*1910*/  IMAD.X R5, RZ, RZ, UR9, P0 ;  /* 0x00000009ff057e24 */ /* 0x000fe200080e06ff */
[----:B------:R-:W-:Y:S02]  /*1920*/  F2FP.BF16.F32.PACK_AB R8, RZ, R8 ;  /* 0x00000008ff08723e */ /* 0x000fe400000010ff */
[----:B------:R-:W-:-:S03]  /*1930*/  ISETP.GE.AND P0, PT, R3, UR4, PT ;  /* 0x0000000403007c0c */ /* 0x000fc6000bf06270 */
[----:B------:R0:W-:Y:S10]  /*1940*/  STG.E.U16 desc[UR6][R4.64], R8 ;  /* 0x0000000804007986 */ /* 0x0001f4000c101506 */
[----:B------:R-:W-:Y:S05]  /*1950*/  @P0 BREAK.RELIABLE B1 ;  /* 0x0000000000010942 */ /* 0x000fea0003800100 */
        /* <DEDUP_REMOVED lines=299> */
.L_x_5604:
[----:B------:R-:W0:Y:S02]  /*2c10*/  LDCU.128 UR8, c[0x0][0x580] ;  /* 0x0000b000ff0877ac */ /* 0x000e240008000c00 */
[----:B0-----:R-:W-:-:S04]  /*2c20*/  IADD3 R6, P0, PT, R4, UR10, RZ ;  /* 0x0000000a04067c10 */ /* 0x001fc8000ff1e0ff */
[----:B------:R-:W-:-:S05]  /*2c30*/  IADD3.X R7, PT, PT, RZ, UR11, RZ, P0, !PT ;  /* 0x0000000bff077c10 */ /* 0x000fca00087fe4ff */
[----:B------:R-:W2:Y:S01]  /*2c40*/  LDG.E.U16 R6, desc[UR6][R6.64] ;  /* 0x0000000606067981 */ /* 0x000ea2000c1e1500 */
[----:B------:R-:W-:Y:S01]  /*2c50*/  IMAD.MOV.U32 R8, RZ, RZ, RZ ;  /* 0x000000ffff087224 */ /* 0x000fe200078e00ff */
        /* <DEDUP_REMOVED lines=8> */
[----:B------:R-:W-:Y:S02]  /*2ce0*/  I2FP.F32.S32 R8, R8 ;  /* 0x0000000800087245 */ /* 0x000fe40000201400 */
[----:B------:R-:W-:Y:S02]  /*2cf0*/  IADD3.X R5, PT, PT, RZ, UR9, RZ, P0, !PT ;  /* 0x00000009ff057c10 */ /* 0x000fe400087fe4ff */
[----:B------:R-:W-:-:S05]  /*2d00*/  F2FP.BF16.F32.PACK_AB R8, RZ, R8 ;  /* 0x00000008ff08723e */ /* 0x000fca00000010ff */
[----:B------:R0:W-:Y:S02]  /*2d10*/  STG.E.U16 desc[UR6][R4.64], R8 ;  /* 0x0000000804007986 */ /* 0x0001e4000c101506 */
.L_x_5601:
[----:B------:R-:W-:-:S13]  /*2d20*/  ISETP.GE.AND P0, PT, R3, UR4, PT ;  /* 0x0000000403007c0c */ /* 0x000fda000bf06270 */
[----:B------:R-:W-:Y:S05]  /*2d30*/  @P0 BREAK.RELIABLE B1 ;  /* 0x0000000000010942 */ /* 0x000fea0003800100 */
[----:B------:R-:W-:Y:S05]  /*2d40*/  @P0 BRA `(.L_x_5603) ;  /* 0x0000001000f00947 */ /* 0x000fea0003800000 */
[----:B------:R-:W-:Y:S05]  /*2d50*/  BSYNC.RELIABLE B1 ;  /* 0x0000000000017941 */ /* 0x000fea0003800100 */
.L_x_5600:
        /* <DEDUP_REMOVED lines=298> */
.L_x_5605:
[----:B------:R-:W0:Y:S02]  /*4000*/  LDCU.128 UR8, c[0x0][0x580] ;  /* 0x0000b000ff0877ac */ /* 0x000e240008000c00 */
[----:B0-----:R-:W-:-:S04]  /*4010*/  IADD3 R6, P0, PT, R4, UR10, RZ ;  /* 0x0000000a04067c10 */ /* 0x001fc8000ff1e0ff */
[----:B------:R-:W-:-:S05]  /*4020*/  IADD3.X R7, PT, PT, RZ, UR11, RZ, P0, !PT ;  /* 0x0000000bff077c10 */ /* 0x000fca00087fe4ff */
        /* <DEDUP_REMOVED lines=8> */
[----:B------:R-:W-:Y:S01]  /*40b0*/  @P1 IMAD.MOV R8, RZ, RZ, R4 ;  /* 0x000000ffff081224 */ /* 0x000fe200078e0204 */
[----:B------:R-:W-:-:S04]  /*40c0*/  IADD3 R4, P0, PT, R5, UR8, RZ ;  /* 0x0000000805047c10 */ /* 0x000fc8000ff1e0ff */
[----:B------:R-:W-:Y:S02]  /*40d0*/  I2FP.F32.S32 R8, R8 ;  /* 0x0000000800087245 */ /* 0x000fe40000201400 */
[----:B------:R-:W-:Y:S02]  /*40e0*/  IADD3.X R5, PT, PT, RZ, UR9, RZ, P0, !PT ;  /* 0x00000009ff057c10 */ /* 0x000fe400087fe4ff */
[----:B------:R-:W-:-:S05]  /*40f0*/  F2FP.BF16.F32.PACK_AB R8, RZ, R8 ;  /* 0x00000008ff08723e */ /* 0x000fca00000010ff */
[----:B------:R1:W-:Y:S02]  /*4100*/  STG.E.U16 desc[UR6][R4.64], R8 ;  /* 0x0000000804007986 */ /* 0x0003e4000c101506 */
.L_x_5603:
[----:B------:R-:W-:Y:S05]  /*4110*/  BSYNC.RECONVERGENT B0 ;  /* 0x0000000000007941 */ /* 0x000fea0003800200 */
.L_x_5599:
[----:B------:R-:W-:Y:S05]  /*4120*/  WARPSYNC.ALL ;  /* 0x0000000000007948 */ /* 0x000fea0003800000 */
[----:B------:R-:W-:-:S13]  /*4130*/  ISETP.GE.AND P0, PT, R3, UR4, PT ;  /* 0x0000000403007c0c */ /* 0x000fda000bf06270 */
[----:B------:R-:W-:Y:S05]  /*4140*/  @P0 EXIT ;  /* 0x000000000000094d */ /* 0x000fea0003800000 */
[----:B------:R-:W2:Y:S01]  /*4150*/  LDCU.64 UR4, c[0x0][0x390] ;  /* 0x00007200ff0477ac */ /* 0x000ea20008000a00 */
[----:B01----:R-:W-:Y:S01]  /*4160*/  HFMA2 R4, -RZ, RZ, 0, 0 ;  /* 0x00000000ff047431 */ /* 0x003fe200000001ff */
        /* <DEDUP_REMOVED lines=296> */
.L_x_5606:
[----:B------:R-:W0:Y:S02]  /*53f0*/  LDCU.128 UR8, c[0x0][0x580] ;  /* 0x0000b000ff0877ac */ /* 0x000e240008000c00 */
[----:B0-----:R-:W-:-:S04]  /*5400*/  IADD3 R4, P0, PT, R2, UR10, RZ ;  /* 0x0000000a02047c10 */ /* 0x001fc8000ff1e0ff */
[----:B------:R-:W-:-:S05]  /*5410*/  IADD3.X R5, PT, PT, RZ, UR11, RZ, P0, !PT ;  /* 0x0000000bff057c10 */ /* 0x000fca00087fe4ff */
[----:B------:R-:W2:Y:S01]  /*5420*/  LDG.E.U16 R4, desc[UR6][R4.64] ;  /* 0x0000000604047981 */ /* 0x000ea2000c1e1500 */
[----:B------:R-:W-:Y:S01]  /*5430*/  MOV R2, RZ ;  /* 0x000000ff00027202 */ /* 0x000fe20000000f00 */
[----:B--2---:R-:W-:-:S05]  /*5440*/  IMAD.U32 R0, R4, 0x10000, RZ ;  /* 0x0001000004007824 */ /* 0x004fca00078e00ff */
[C---:B------:R-:W-:Y:S02]  /*5450*/  FSETP.GT.FTZ.AND P0, PT, R0.reuse, RZ, PT ;  /* 0x000000ff0000720b */ /* 0x040fe40003f14000 */
[----:B------:R-:W-:Y:S02]  /*5460*/  FSETP.GEU.FTZ.AND P1, PT, R0, RZ, PT ;  /* 0x000000ff0000720b */ /* 0x000fe40003f3e000 */
[----:B------:R-:W-:-:S09]  /*5470*/  SEL R0, RZ, 0x1, !P0 ;  /* 0x00000001ff007807 */ /* 0x000fd20004000000 */
[----:B------:R-:W-:Y:S02]  /*5480*/  @!P0 IADD3 R2, PT, PT, RZ, -0x1, RZ ;  /* 0xffffffffff028810 */ /* 0x000fe40007ffe0ff */
[----:B------:R-:W-:-:S04]  /*5490*/  @P1 IADD3 R2, PT, PT, R0, RZ, RZ ;  /* 0x000000ff00021210 */ /* 0x000fc80007ffe0ff */
[----:B------:R-:W-:Y:S02]  /*54a0*/  I2FP.F32.S32 R0, R2 ;  /* 0x0000000200007245 */ /* 0x000fe40000201400 */
[----:B------:R-:W-:Y:S02]  /*54b0*/  IADD3 R2, P0, PT, R3, UR8, RZ ;  /* 0x0000000803027c10 */ /* 0x000fe4000ff1e0ff */
[----:B------:R-:W-:Y:S02]  /*54c0*/  F2FP.BF16.F32.PACK_AB R0, RZ, R0 ;  /* 0x00000000ff00723e */ /* 0x000fe400000010ff */
[----:B------:R-:W-:-:S05]  /*54d0*/  IADD3.X R3, PT, PT, RZ, UR9, RZ, P0, !PT ;  /* 0x00000009ff037c10 */ /* 0x000fca00087fe4ff */
[----:B------:R-:W-:Y:S01]  /*54e0*/  STG.E.U16 desc[UR6][R2.64], R0 ;  /* 0x0000000002007986 */ /* 0x000fe2000c101506 */
[----:B------:R-:W-:Y:S05]  /*54f0*/  EXIT ;  /* 0x000000000000794d */ /* 0x000fea0003800000 */
.L_x_5607:
        /* <DEDUP_REMOVED lines=16> */
.L_x_23281:


//--------------------- .text._ZN2at6native27unrolled_elementwise_kernelIZZZNS0_16sign_kernel_cudaERNS_18TensorIteratorBaseEENKUlvE_clEvENKUlvE7_clEvEUlN3c108BFloat16EE_St5arrayIPcLm2EELi4E23TrivialOffsetCalculatorILi1EjESD_NS0_6memory15LoadWithoutCastENSE_16StoreWithoutCastEEEviT_T0_T2_T3_T4_T5_ --------------------------
	.section	.text._ZN2at6native27unrolled_elementwise_kernelIZZZNS0_16sign_kernel_cudaERNS_18TensorIteratorBaseEENKUlvE_clEvENKUlvE7_clEvEUlN3c108BFloat16EE_St5arrayIPcLm2EELi4E23TrivialOffsetCalculatorILi1EjESD_NS0_6memory15LoadWithoutCastENSE_16StoreWithoutCastEEEviT_T0_T2_T3_T4_T5_,"ax",@progbits
	.align	128
        .global         _ZN2at6native27unrolled_elementwise_kernelIZZZNS0_16sign_kernel_cudaERNS_18TensorIteratorBaseEENKUlvE_clEvENKUlvE7_clEvEUlN3c108BFloat16EE_St5arrayIPcLm2EELi4E23TrivialOffsetCalculatorILi1EjESD_NS0_6memory15LoadWithoutCastENSE_16StoreWithoutCastEEEviT_T0_T2_T3_T4_T5_
        .type           _ZN2at6native27unrolled_elementwise_kernelIZZZNS0_16sign_kernel_cudaERNS_18TensorIteratorBaseEENKUlvE_clEvENKUlvE7_clEvEUlN3c108BFloat16EE_St5arrayIPcLm2EELi4E23TrivialOffsetCalculatorILi1EjESD_NS0_6memory15LoadWithoutCastENSE_16StoreWithoutCastEEEviT_T0_T2_T3_T4_T5_,@function
        .size           _ZN2at6native27unrolled_elementwise_kernelIZZZNS0_16sign_kernel_cudaERNS_18TensorIteratorBaseEENKUlvE_clEvENKUlvE7_clEvEUlN3c108BFloat16EE_St5arrayIPcLm2EELi4E23TrivialOffsetCalculatorILi1EjESD_NS0_6memory15LoadWithoutCastENSE_16StoreWithoutCastEEEviT_T0_T2_T3_T4_T5_,(.L_x_23282 - _ZN2at6native27unrolled_elementwise_kernelIZZZNS0_16sign_kernel_cudaERNS_18TensorIteratorBaseEENKUlvE_clEvENKUlvE7_clEvEUlN3c108BFloat16EE_St5arrayIPcLm2EELi4E23TrivialOffsetCalculatorILi1EjESD_NS0_6memory15LoadWithoutCastENSE_16StoreWithoutCastEEEviT_T0_T2_T3_T4_T5_)
        .other          _ZN2at6native27unrolled_elementwise_kernelIZZZNS0_16sign_kernel_cudaERNS_18TensorIteratorBaseEENKUlvE_clEvENKUlvE7_clEvEUlN3c108BFloat16EE_St5arrayIPcLm2EELi4E23TrivialOffsetCalculatorILi1EjESD_NS0_6memory15LoadWithoutCastENSE_16StoreWithoutCastEEEviT_T0_T2_T3_T4_T5_,@"STO_CUDA_ENTRY STV_DEFAULT"
_ZN2at6native27unrolled_elementwise_kernelIZZZNS0_16sign_kernel_cudaERNS_18TensorIteratorBaseEENKUlvE_clEvENKUlvE7_clEvEUlN3c108BFloat16EE_St5arrayIPcLm2EELi4E23TrivialOffsetCalculatorILi1EjESD_NS0_6memory15LoadWithoutCastENSE_16StoreWithoutCastEEEviT_T0_T2_T3_T4_T5_:
.text._ZN2at6native27unrolled_elementwise_kernelIZZZNS0_16sign_kernel_cudaERNS_18TensorIteratorBaseEENKUlvE_clEvENKUlvE7_clEvEUlN3c108BFloat16EE_St5arrayIPcLm2EELi4E23TrivialOffsetCalculatorILi1EjESD_NS0_6memory15LoadWithoutCastENSE_16StoreWithoutCastEEEviT_T0_T2_T3_T4_T5_:
        /* <DEDUP_REMOVED lines=9> */
[----:B------:R-:W-:-:S05]  /*0090*/  @!P0 VIADD R7, R3, 0x80 ;  /* 0x0000008003078836 */ /* 0x000fca0000000000 */
[----:B------:R-:W-:-:S13]  /*00a0*/  ISETP.GE.AND P1, PT, R7, R2, PT ;  /* 0x000000020700720c */ /* 0x000fda0003f26270 */
[----:B------:R-:W-:Y:S01]  /*00b0*/  @!P1 IMAD R9, R0, 0x200, R7 ;  /* 0x0000020000099824 */ /* 0x000fe200078e0207 */
[----:B------:R-:W0:Y:S01]  /*00c0*/  @!P1 LDC.64 R10, c[0x0][0x390] ;  /* 0x0000e400ff0a9b82 */ /* 0x000e220000000a00 */
[----:B------:R-:W-:-:S05]  /*00d0*/  @!P1 VIADD R7, R7, 0x80 ;  /* 0x0000008007079836 */ /* 0x000fca0000000000 */
[----:B------:R-:W-:-:S13]  /*00e0*/  ISETP.GE.AND P3, PT, R7, R2, PT ;  /* 0x000000020700720c */ /* 0x000fda0003f66270 */
[----:B------:R-:W-:Y:S01]  /*00f0*/  @!P3 IMAD R17, R0, 0x200, R7 ;  /* 0x000002000011b824 */ /* 0x000fe200078e0207 */
[----:B------:R-:W2:Y:S01]  /*0100*/  @!P3 LDC.64 R4, c[0x0][0x390] ;  /* 0x0000e400ff04bb82 */ /* 0x000ea20000000a00 */
[----:B------:R-:W-:Y:S02]  /*0110*/  @!P3 VIADD R7, R7, 0x80 ;  /* 0x000000800707b836 */ /* 0x000fe40000000000 */
[----:B0-----:R-:W-:-:S03]  /*0120*/  @!P1 IMAD.WIDE.U32 R10, R9, 0x2, R10 ;  /* 0x00000002090a9825 */ /* 0x001fc600078e000a */
[----:B------:R-:W-:Y:S01]  /*0130*/  ISETP.GE.AND P2, PT, R7, R2, PT ;  /* 0x000000020700720c */ /* 0x000fe20003f46270 */
[C---:B------:R-:W-:Y:S01]  /*0140*/  @!P0 IMAD R9, R0.reuse, 0x200, R3 ;  /* 0x0000020000098824 */ /* 0x040fe200078e0203 */
[----:B-1----:R0:W5:Y:S11]  /*0150*/  @!P1 LDG.E.U16 R8, desc[UR4][R10.64] ;  /* 0x000000040a089981 */ /* 0x002176000c1e1500 */
[----:B------:R-:W1:Y:S01]  /*0160*/  @!P2 LDC.64 R12, c[0x0][0x390] ;  /* 0x0000e400ff0cab82 */ /* 0x000e620000000a00 */
[----:B------:R-:W-:Y:S01]  /*0170*/  @!P2 LEA R7, R0, R7, 0x9 ;  /* 0x000000070007a211 */ /* 0x000fe200078e48ff */
[----:B--2---:R-:W-:Y:S01]  /*0180*/  @!P3 IMAD.WIDE.U32 R16, R17, 0x2, R4 ;  /* 0x000000021110b825 */ /* 0x004fe200078e0004 */
[----:B------:R-:W-:-:S02]  /*0190*/  PRMT R5, RZ, 0x7610, R5 ;  /* 0x00007610ff057816 */ /* 0x000fc40000000005 */
[----:B------:R-:W-:Y:S01]  /*01a0*/  PRMT R4, RZ, 0x7610, R4 ;  /* 0x00007610ff047816 */ /* 0x000fe20000000004 */
[C---:B------:R-:W-:Y:S02]  /*01b0*/  VIADD R19, R3.reuse, 0x80 ;  /* 0x0000008003137836 */ /* 0x040fe40000000000 */
[----:B0-----:R-:W-:Y:S01]  /*01c0*/  VIADD R11, R3, 0x100 ;  /* 0x00000100030b7836 */ /* 0x001fe20000000000 */
[----:B------:R0:W5:Y:S01]  /*01d0*/  @!P3 LDG.E.U16 R5, desc[UR4][R16.64] ;  /* 0x000000041005b981 */ /* 0x000162000c1e1500 */
[----:B-1----:R-:W-:Y:S02]  /*01e0*/  @!P2 IMAD.WIDE.U32 R12, R7, 0x2, R12 ;  /* 0x00000002070ca825 */ /* 0x002fe400078e000c */
[----:B------:R-:W1:Y:S02]  /*01f0*/  @!P0 LDC.64 R6, c[0x0][0x390] ;  /* 0x0000e400ff068b82 */ /* 0x000e640000000a00 */
[----:B0-----:R-:W-:Y:S01]  /*0200*/  VIADD R17, R3, 0x180 ;  /* 0x0000018003117836 */ /* 0x001fe20000000000 */
[----:B------:R0:W5:Y:S01]  /*0210*/  @!P2 LDG.E.U16 R4, desc[UR4][R12.64] ;  /* 0x000000040c04a981 */ /* 0x000162000c1e1500 */
[----:B-1----:R-:W-:Y:S01]  /*0220*/  @!P0 IMAD.WIDE.U32 R6, R9, 0x2, R6 ;  /* 0x0000000209068825 */ /* 0x002fe200078e0006 */
[----:B------:R-:W-:-:S06]  /*0230*/  PRMT R9, RZ, 0x7610, R9 ;  /* 0x00007610ff097816 */ /* 0x000fcc0000000009 */
[----:B------:R1:W5:Y:S01]  /*0240*/  @!P0 LDG.E.U16 R9, desc[UR4][R6.64] ;  /* 0x0000000406098981 */ /* 0x000362000c1e1500 */
[----:B------:R-:W-:-:S13]  /*0250*/  ISETP.GE.AND P0, PT, R3, R2, PT ;  /* 0x000000020300720c */ /* 0x000fda0003f06270 */
[----:B------:R-:W1:Y:S01]  /*0260*/  @!P0 LDC.64 R14, c[0x0][0x388] ;  /* 0x0000e200ff0e8b82 */ /* 0x000e620000000a00 */
[----:B0-----:R-:W-:Y:S01]  /*0270*/  @!P0 IMAD R13, R0, 0x200, R3 ;  /* 0x00000200000d8824 */ /* 0x001fe200078e0203 */
[----:B------:R-:W-:Y:S01]  /*0280*/  @!P0 MOV R3, R19 ;  /* 0x0000001300038202 */ /* 0x000fe20000000f00 */
[----:B------:R-:W-:Y:S01]  /*0290*/  BSSY.RECONVERGENT B0, `(.L_x_5608) ;  /* 0x0000010000007945 */ /* 0x000fe20003800200 */
[-C--:B------:R-:W-:Y:S02]  /*02a0*/  ISETP.GE.AND P6, PT, R19, R2.reuse, PT ;  /* 0x000000021300720c */ /* 0x080fe40003fc6270 */
[-C--:B------:R-:W-:Y:S02]  /*02b0*/  ISETP.GE.AND P3, PT, R11, R2.reuse, PT ;  /* 0x000000020b00720c */ /* 0x080fe40003f66270 */
[-C--:B------:R-:W-:Y:S02]  /*02c0*/  ISETP.GE.AND P2, PT, R17, R2.reuse, PT ;  /* 0x000000021100720c */ /* 0x080fe40003f46270 */
[----:B------:R-:W-:Y:S01]  /*02d0*/  ISETP.GE.AND P1, PT, R3, R2, PT ;  /* 0x000000020300720c */ /* 0x000fe20003f26270 */
[----:B-1----:R-:W-:Y:S01]  /*02e0*/  @!P0 IMAD.WIDE.U32 R6, R13, 0x2, R14 ;  /* 0x000000020d068825 */ /* 0x002fe200078e000e */
[----:B------:R-:W-:Y:S11]  /*02f0*/  @P0 BRA `(.L_x_5609) ;  /* 0x0000000000240947 */ /* 0x000ff60003800000 */
[----:B-----5:R-:W-:-:S05]  /*0300*/  IMAD.U32 R9, R9, 0x10000, RZ ;  /* 0x0001000009097824 */ /* 0x020fca00078e00ff */
[C---:B------:R-:W-:Y:S02]  /*0310*/  FSETP.GT.FTZ.AND P4, PT, R9.reuse, RZ, PT ;  /* 0x000000ff0900720b */ /* 0x040fe40003f94000 */
[----:B------:R-:W-:Y:S01]  /*0320*/  FSETP.GEU.FTZ.AND P5, PT, R9, RZ, PT ;  /* 0x000000ff0900720b */ /* 0x000fe20003fbe000 */
[----:B------:R-:W-:Y:S01]  /*0330*/  IMAD.MOV.U32 R9, RZ, RZ, RZ ;  /* 0x000000ffff097224 */ /* 0x000fe200078e00ff */
[----:B------:R-:W-:-:S09]  /*0340*/  SEL R10, RZ, 0x1, !P4 ;  /* 0x00000001ff0a7807 */ /* 0x000fd20006000000 */
[----:B------:R-:W-:Y:S02]  /*0350*/  @!P4 IMAD.MOV R9, RZ, RZ, -0x1 ;  /* 0xffffffffff09c424 */ /* 0x000fe400078e02ff */
[----:B------:R-:W-:-:S05]  /*0360*/  @P5 IMAD.MOV R9, RZ, RZ, R10 ;  /* 0x000000ffff095224 */ /* 0x000fca00078e020a */
[----:B------:R-:W-:-:S04]  /*0370*/  I2FP.F32.S32 R9, R9 ;  /* 0x0000000900097245 */ /* 0x000fc80000201400 */
[----:B------:R-:W-:-:S07]  /*0380*/  F2FP.BF16.F32.PACK_AB R9, RZ, R9 ;  /* 0x00000009ff09723e */ /* 0x000fce00000010ff */
.L_x_5609:
[----:B------:R-:W-:Y:S05]  /*0390*/  BSYNC.RECONVERGENT B0 ;  /* 0x0000000000007941 */ /* 0x000fea0003800200 */
.L_x_5608:
[----:B------:R-:W-:Y:S04]  /*03a0*/  BSSY.RECONVERGENT B0, `(.L_x_5610) ;  /* 0x000000b000007945 */ /* 0x000fe80003800200 */
[----:B------:R-:W-:Y:S05]  /*03b0*/  @P6 BRA `(.L_x_5611) ;  /* 0x0000000000246947 */ /* 0x000fea0003800000 */
[----:B-----5:R-:W-:-:S05]  /*03c0*/  IMAD.U32 R8, R8, 0x10000, RZ ;  /* 0x0001000008087824 */ /* 0x020fca00078e00ff */
[C---:B------:R-:W-:Y:S02]  /*03d0*/  FSETP.GT.FTZ.AND P4, PT, R8.reuse, RZ, PT ;  /* 0x000000ff0800720b */ /* 0x040fe40003f94000 */
[----:B------:R-:W-:Y:S01]  /*03e0*/  FSETP.GEU.FTZ.AND P5, PT, R8, RZ, PT ;  /* 0x000000ff0800720b */ /* 0x000fe20003fbe000 */
[----:B------:R-:W-:Y:S01]  /*03f0*/  HFMA2 R8, -RZ, RZ, 0, 0 ;  /* 0x00000000ff087431 */ /* 0x000fe200000001ff */
[----:B------:R-:W-:-:S09]  /*0400*/  SEL R10, RZ, 0x1, !P4 ;  /* 0x00000001ff0a7807 */ /* 0x000fd20006000000 */
[----:B------:R-:W-:Y:S02]  /*0410*/  @!P4 IMAD.MOV R8, RZ, RZ, -0x1 ;  /* 0xffffffffff08c424 */ /* 0x000fe400078e02ff */
[----:B------:R-:W-:-:S05]  /*0420*/  @P5 IMAD.MOV R8, RZ, RZ, R10 ;  /* 0x000000ffff085224 */ /* 0x000fca00078e020a */
[----:B------:R-:W-:-:S04]  /*0430*/  I2FP.F32.S32 R8, R8 ;  /* 0x0000000800087245 */ /* 0x000fc80000201400 */
[----:B------:R-:W-:-:S07]  /*0440*/  F2FP.BF16.F32.PACK_AB R8, RZ, R8 ;  /* 0x00000008ff08723e */ /* 0x000fce00000010ff */
.L_x_5611:
[----:B------:R-:W-:Y:S05]  /*0450*/  BSYNC.RECONVERGENT B0 ;  /* 0x0000000000007941 */ /* 0x000fea0003800200 */
.L_x_5610:
[----:B------:R-:W-:Y:S04]  /*0460*/  BSSY.RECONVERGENT B0, `(.L_x_5612) ;  /* 0x000000b000007945 */ /* 0x000fe80003800200 */
[----:B------:R-:W-:Y:S05]  /*0470*/  @P3 BRA `(.L_x_5613) ;  /* 0x0000000000243947 */ /* 0x000fea0003800000 */
[----:B-----5:R-:W-:-:S05]  /*0480*/  IMAD.U32 R5, R5, 0x10000, RZ ;  /* 0x0001000005057824 */ /* 0x020fca00078e00ff */
[C---:B------:R-:W-:Y:S02]  /*0490*/  FSETP.GT.FTZ.AND P3, PT, R5.reuse, RZ, PT ;  /* 0x000000ff0500720b */ /* 0x040fe40003f74000 */
[----:B------:R-:W-:Y:S01]  /*04a0*/  FSETP.GEU.FTZ.AND P4, PT, R5, RZ, PT ;  /* 0x000000ff0500720b */ /* 0x000fe20003f9e000 */
[----:B------:R-:W-:Y:S01]  /*04b0*/  IMAD.MOV.U32 R5, RZ, RZ, RZ ;  /* 0x000000ffff057224 */ /* 0x000fe200078e00ff */
[----:B------:R-:W-:-:S09]  /*04c0*/  SEL R10, RZ, 0x1, !P3 ;  /* 0x00000001ff0a7807 */ /* 0x000fd20005800000 */
[----:B------:R-:W-:Y:S02]  /*04d0*/  @!P3 IMAD.MOV R5, RZ, RZ, -0x1 ;  /* 0xffffffffff05b424 */ /* 0x000fe400078e02ff */
[----:B------:R-:W-:-:S04]  /*04e0*/  @P4 IADD3 R5, PT, PT, R10, RZ, RZ ;  /* 0x000000ff0a054210 */ /* 0x000fc80007ffe0ff */
[----:B------:R-:W-:-:S04]  /*04f0*/  I2FP.F32.S32 R5, R5 ;  /* 0x0000000500057245 */ /* 0x000fc80000201400 */
[----:B------:R-:W-:-:S07]  /*0500*/  F2FP.BF16.F32.PACK_AB R10, RZ, R5 ;  /* 0x00000005ff0a723e */ /* 0x000fce00000010ff */
.L_x_5613:
[----:B------:R-:W-:Y:S05]  /*0510*/  BSYNC.RECONVERGENT B0 ;  /* 0x0000000000007941 */ /* 0x000fea0003800200 */
.L_x_5612:
        /* <DEDUP_REMOVED lines=11> */
.L_x_5615:
[----:B------:R-:W-:Y:S05]  /*05d0*/  BSYNC.RECONVERGENT B0 ;  /* 0x0000000000007941 */ /* 0x000fea0003800200 */
.L_x_5614:
[----:B-----5:R0:W-:Y:S01]  /*05e0*/  @!P0 STG.E.U16 desc[UR4][R6.64], R9 ;  /* 0x0000000906008986 */ /* 0x0201e2000c101504 */
[----:B------:R-:W-:Y:S04]  /*05f0*/  BSSY.RECONVERGENT B0, `(.L_x_5616) ;  /* 0x000000c000007945 */ /* 0x000fe80003800200 */
[----:B------:R-:W-:Y:S05]  /*0600*/  @P1 BRA `(.L_x_5617) ;  /* 0x0000000000281947 */ /* 0x000fea0003800000 */
[----:B------:R-:W1:Y:S01]  /*0610*/  LDC.64 R4, c[0x0][0x388] ;  /* 0x0000e200ff047b82 */ /* 0x000e620000000a00 */
[----:B0-----:R-:W-:Y:S01]  /*0620*/  IMAD R7, R0, 0x200, R3 ;  /* 0x0000020000077824 */ /* 0x001fe200078e0203 */
[----:B------:R-:W-:-:S04]  /*0630*/  IADD3 R3, PT, PT, R3, 0x80, RZ ;  /* 0x0000008003037810 */ /* 0x000fc80007ffe0ff */
[----:B------:R-:W-:-:S13]  /*0640*/  ISETP.GE.AND P0, PT, R3, R2, PT ;  /* 0x000000020300720c */ /* 0x000fda0003f06270 */
[----:B------:R-:W-:Y:S02]  /*0650*/  @!P0 IMAD R9, R0, 0x200, R3 ;  /* 0x0000020000098824 */ /* 0x000fe400078e0203 */
[----:B------:R-:W-:Y:S02]  /*0660*/  @!P0 VIADD R3, R3, 0x80 ;  /* 0x0000008003038836 */ /* 0x000fe40000000000 */
[----:B-1----:R-:W-:-:S04]  /*0670*/  IMAD.WIDE.U32 R6, R7, 0x2, R4 ;  /* 0x0000000207067825 */ /* 0x002fc800078e0004 */
[----:B------:R-:W-:Y:S01]  /*0680*/  @!P0 IMAD.WIDE.U32 R4, R9, 0x2, R4 ;  /* 0x0000000209048825 */ /* 0x000fe200078e0004 */
[----:B------:R1:W-:Y:S04]  /*0690*/  STG.E.U16 desc[UR4][R6.64], R8 ;  /* 0x0000000806007986 */ /* 0x0003e8000c101504 */
[----:B------:R1:W-:Y:S02]  /*06a0*/  @!P0 STG.E.U16 desc[UR4][R4.64], R10 ;  /* 0x0000000a04008986 */ /* 0x0003e4000c101504 */
.L_x_5617:
[----:B------:R-:W-:Y:S05]  /*06b0*/  BSYNC.RECONVERGENT B0 ;  /* 0x0000000000007941 */ /* 0x000fea0003800200 */
.L_x_5616:
[----:B------:R-:W-:-:S13]  /*06c0*/  ISETP.GE.AND P0, PT, R3, R2, PT ;  /* 0x000000020300720c */ /* 0x000fda0003f06270 */
[----:B------:R-:W-:Y:S05]  /*06d0*/  @P0 EXIT ;  /* 0x000000000000094d */ /* 0x000fea0003800000 */
[----:B-1----:R-:W1:Y:S01]  /*06e0*/  LDC.64 R4, c[0x0][0x388] ;  /* 0x0000e200ff047b82 */ /* 0x002e620000000a00 */
[----:B------:R-:W-:-:S04]  /*06f0*/  IMAD R3, R0, 0x200, R3 ;  /* 0x0000020000037824 */ /* 0x000fc800078e0203 */
[----:B-1----:R-:W-:-:S05]  /*0700*/  IMAD.WIDE.U32 R2, R3, 0x2, R4 ;  /* 0x0000000203027825 */ /* 0x002fca00078e0004 */
[----:B------:R-:W-:Y:S01]  /*0710*/  STG.E.U16 desc[UR4][R2.64], R11 ;  /* 0x0000000b02007986 */ /* 0x000fe2000c101504 */
[----:B------:R-:W-:Y:S05]  /*0720*/  EXIT ;  /* 0x000000000000794d */ /* 0x000fea0003800000 */
.L_x_5618:
        /* <DEDUP_REMOVED lines=13> */
.L_x_23282:


//--------------------- .text._ZN2at6native29vectorized_elementwise_kernelILi2EZZZNS0_16sign_kernel_cudaERNS_18TensorIteratorBaseEENKUlvE_clEvENKUlvE7_clEvEUlN3c108BFloat16EE_St5arrayIPcLm2EEEEviT0_T1_ --------------------------
	.section	.text._ZN2at6native29vectorized_elementwise_kernelILi2EZZZNS0_16sign_kernel_cudaERNS_18TensorIteratorBaseEENKUlvE_clEvENKUlvE7_clEvEUlN3c108BFloat16EE_St5arrayIPcLm2EEEEviT0_T1_,"ax",@progbits
	.align	128
        .global         _ZN2at6native29vectorized_elementwise_kernelILi2EZZZNS0_16sign_kernel_cudaERNS_18TensorIteratorBaseEENKUlvE_clEvENKUlvE7_clEvEUlN3c108BFloat16EE_St5arrayIPcLm2EEEEviT0_T1_
        .type           _ZN2at6native29vectorized_elementwise_kernelILi2EZZZNS0_16sign_kernel_cudaERNS_18TensorIteratorBaseEENKUlvE_clEvENKUlvE7_clEvEUlN3c108BFloat16EE_St5arrayIPcLm2EEEEviT0_T1_,@function
        .size           _ZN2at6native29vectorized_elementwise_kernelILi2EZZZNS0_16sign_kernel_cudaERNS_18TensorIteratorBaseEENKUlvE_clEvENKUlvE7_clEvEUlN3c108BFloat16EE_St5arrayIPcLm2EEEEviT0_T1_,(.L_x_23283 - _ZN2at6native29vectorized_elementwise_kernelILi2EZZZNS0_16sign_kernel_cudaERNS_18TensorIteratorBaseEENKUlvE_clEvENKUlvE7_clEvEUlN3c108BFloat16EE_St5arrayIPcLm2EEEEviT0_T1_)
        .other          _ZN2at6native29vectorized_elementwise_kernelILi2EZZZNS0_16sign_kernel_cudaERNS_18TensorIteratorBaseEENKUlvE_clEvENKUlvE7_clEvEUlN3c108BFloat16EE_St5arrayIPcLm2EEEEviT0_T1_,@"STO_CUDA_ENTRY STV_DEFAULT"
_ZN2at6native29vectorized_elementwise_kernelILi2EZZZNS0_16sign_kernel_cudaERNS_18TensorIteratorBaseEENKUlvE_clEvENKUlvE7_clEvEUlN3c108BFloat16EE_St5arrayIPcLm2EEEEviT0_T1_:
.text._ZN2at6native29vectorized_elementwise_kernelILi2EZZZNS0_16sign_kernel_cudaERNS_18TensorIteratorBaseEENKUlvE_clEvENKUlvE7_clEvEUlN3c108BFloat16EE_St5arrayIPcLm2EEEEviT0_T1_:
        /* <DEDUP_REMOVED lines=22> */
[CC--:B------:R-:W-:Y:S02]  /*0160*/  ISETP.GE.U32.AND P4, PT, R18.reuse, R5.reuse, PT ;  /* 0x000000051200720c */ /* 0x0c0fe40003f86070 */
[----:B------:R0:W5:Y:S11]  /*0170*/  @!P6 LDG.E.U16 R6, desc[UR4][R26.64] ;  /* 0x000000041a06e981 */ /* 0x000176000c1e1500 */
[----:B------:R-:W-:Y:S01]  /*0180*/  @!P4 IMAD.IADD R25, R7, 0x1, R18 ;  /* 0x000000010719c824 */ /* 0x000fe200078e0212 */
[----:B------:R-:W-:Y:S01]  /*0190*/  PRMT R4, RZ, 0x7610, R4 ;  /* 0x00007610ff047816 */ /* 0x000fe20000000004 */
[----:B------:R-:W-:Y:S01]  /*01a0*/  @!P4 VIADD R18, R18, 0x80 ;  /* 0x000000801212c836 */ /* 0x000fe20000000000 */
[----:B------:R-:W2:Y:S04]  /*01b0*/  @!P4 LDC.64 R8, c[0x0][0x390] ;  /* 0x0000e400ff08cb82 */ /* 0x000ea80000000a00 */
        /* <DEDUP_REMOVED lines=10> */
[----:B------:R-:W4:Y:S01]  /*0260*/  @!P1 LDC.64 R14, c[0x0][0x390] ;  /* 0x0000e400ff0e9b82 */ /* 0x000f220000000a00 */
[----:B------:R-:W-:-:S05]  /*0270*/  @!P1 VIADD R18, R18, 0x80 ;  /* 0x0000008012129836 */ /* 0x000fca0000000000 */
[----:B------:R-:W-:-:S13]  /*0280*/  ISETP.GE.U32.AND P6, PT, R18, R5, PT ;  /* 0x000000051200720c */ /* 0x000fda0003fc6070 */
[----:B------:R-:W2:Y:S01]  /*0290*/  @!P6 LDC.64 R2, c[0x0][0x390] ;  /* 0x0000e400ff02eb82 */ /* 0x000ea20000000a00 */
[----:B-1----:R-:W-:-:S04]  /*02a0*/  @!P5 IMAD.WIDE.U32 R16, R29, 0x2, R16 ;  /* 0x000000021d10d825 */ /* 0x002fc800078e0010 */
[----:B0-----:R-:W-:Y:S01]  /*02b0*/  @!P6 IMAD.IADD R27, R7, 0x1, R18 ;  /* 0x00000001071be824 */ /* 0x001fe200078e0212 */
[----:B------:R0:W5:Y:S02]  /*02c0*/  @!P5 LDG.E.U16 R4, desc[UR4][R16.64] ;  /* 0x000000041004d981 */ /* 0x000164000c1e1500 */
[----:B0-----:R-:W-:Y:S01]  /*02d0*/  PRMT R16, RZ, 0x7610, R16 ;  /* 0x00007610ff107816 */ /* 0x001fe20000000010 */
[----:B--2---:R-:W-:-:S05]  /*02e0*/  @!P6 IMAD.WIDE.U32 R2, R27, 0x2, R2 ;  /* 0x000000021b02e825 */ /* 0x004fca00078e0002 */
[----:B------:R-:W5:Y:S01]  /*02f0*/  @!P6 LDG.E.U16 R16, desc[UR4][R2.64] ;  /* 0x000000040210e981 */ /* 0x000f62000c1e1500 */
[----:B---3--:R-:W-:Y:S02]  /*0300*/  @!P3 IMAD.WIDE.U32 R10, R23, 0x2, R10 ;  /* 0x00000002170ab825 */ /* 0x008fe400078e000a */
[----:B------:R-:W0:Y:S02]  /*0310*/  @!P0 LDC.64 R22, c[0x0][0x390] ;  /* 0x0000e400ff168b82 */ /* 0x000e240000000a00 */
[----:B------:R-:W-:Y:S01]  /*0320*/  @!P0 IMAD.IADD R17, R7, 0x1, R0 ;  /* 0x0000000107118824 */ /* 0x000fe200078e0200 */
[----:B------:R-:W-:Y:S01]  /*0330*/  PRMT R20, RZ, 0x7610, R20 ;  /* 0x00007610ff147816 */ /* 0x000fe20000000014 */
[----:B------:R-:W-:-:S05]  /*0340*/  @!P4 IMAD.WIDE.U32 R8, R25, 0x2, R8 ;  /* 0x000000021908c825 */ /* 0x000fca00078e0008 */
[----:B------:R1:W5:Y:S01]  /*0350*/  @!P4 LDG.E.U16 R20, desc[UR4][R8.64] ;  /* 0x000000040814c981 */ /* 0x000362000c1e1500 */
[----:B0-----:R-:W-:Y:S01]  /*0360*/  @!P0 IMAD.WIDE.U32 R22, R17, 0x2, R22 ;  /* 0x0000000211168825 */ /* 0x001fe200078e0016 */
[----:B------:R-:W-:-:S06]  /*0370*/  PRMT R17, RZ, 0x7610, R17 ;  /* 0x00007610ff117816 */ /* 0x000fcc0000000011 */
[----:B------:R-:W5:Y:S01]  /*0380*/  @!P0 LDG.E.U16 R17, desc[UR4][R22.64] ;  /* 0x0000000416118981 */ /* 0x000f62000c1e1500 */
[----:B------:R-:W-:Y:S01]  /*0390*/  ISETP.GE.U32.AND P0, PT, R0, R5, PT ;  /* 0x000000050000720c */ /* 0x000fe20003f06070 */
[----:B----4-:R-:W-:Y:S01]  /*03a0*/  @!P2 IMAD.WIDE.U32 R12, R21, 0x2, R12 ;  /* 0x00000002150ca825 */ /* 0x010fe200078e000c */
[----:B------:R-:W-:-:S03]  /*03b0*/  PRMT R21, RZ, 0x7610, R21 ;  /* 0x00007610ff157816 */ /* 0x000fc60000000015 */
[----:B------:R-:W-:Y:S01]  /*03c0*/  @!P1 IMAD.WIDE.U32 R14, R19, 0x2, R14 ;  /* 0x00000002130e9825 */ /* 0x000fe200078e000e */
[----:B------:R-:W-:Y:S02]  /*03d0*/  PRMT R19, RZ, 0x7610, R19 ;  /* 0x00007610ff137816 */ /* 0x000fe40000000013 */
[----:B------:R-:W-:Y:S01]  /*03e0*/  PRMT R18, RZ, 0x7610, R18 ;  /* 0x00007610ff127816 */ /* 0x000fe20000000012 */
[----:B------:R0:W5:Y:S04]  /*03f0*/  @!P3 LDG.E.U16 R21, desc[UR4][R10.64] ;  /* 0x000000040a15b981 */ /* 0x000168000c1e1500 */
[----:B-1----:R-:W1:Y:S01]  /*0400*/  @!P0 LDC.64 R8, c[0x0][0x388] ;  /* 0x0000e200ff088b82 */ /* 0x002e620000000a00 */
[----:B------:R2:W5:Y:S01]  /*0410*/  @!P2 LDG.E.U16 R19, desc[UR4][R12.64] ;  /* 0x000000040c13a981 */ /* 0x000562000c1e1500 */
[----:B------:R-:W-:Y:S03]  /*0420*/  BSSY.RECONVERGENT B0, `(.L_x_5620) ;  /* 0x0000014000007945 */ /* 0x000fe60003800200 */
[----:B------:R3:W5:Y:S01]  /*0430*/  @!P1 LDG.E.U16 R18, desc[UR4][R14.64] ;  /* 0x000000040e129981 */ /* 0x000762000c1e1500 */
[----:B0-----:R-:W-:-:S02]  /*0440*/  VIADD R10, R0, 0x100 ;  /* 0x00000100000a7836 */ /* 0x001fc40000000000 */
[C---:B--2---:R-:W-:Y:S02]  /*0450*/  VIADD R12, R0.reuse, 0x180 ;  /* 0x00000180000c7836 */ /* 0x044fe40000000000 */
[----:B---3--:R-:W-:Y:S01]  /*0460*/  VIADD R14, R0, 0x200 ;  /* 0x00000200000e7836 */ /* 0x008fe20000000000 */
[-C--:B------:R-:W-:Y:S02]  /*0470*/  ISETP.GE.U32.AND P3, PT, R10, R5.reuse, PT ;  /* 0x000000050a00720c */ /* 0x080fe40003f66070 */
[-C--:B------:R-:W-:Y:S01]  /*0480*/  ISETP.GE.U32.AND P1, PT, R12, R5.reuse, PT ;  /* 0x000000050c00720c */ /* 0x080fe20003f26070 */
[----:B------:R-:W-:Y:S01]  /*0490*/  VIADD R12, R0, 0x280 ;  /* 0x00000280000c7836 */ /* 0x000fe20000000000 */
[----:B------:R-:W-:Y:S02]  /*04a0*/  ISETP.GE.U32.AND P2, PT, R14, R5, PT ;  /* 0x000000050e00720c */ /* 0x000fe40003f46070 */
[----:B------:R-:W-:Y:S01]  /*04b0*/  IADD3 R10, PT, PT, R0, 0x80, RZ ;  /* 0x00000080000a7810 */ /* 0x000fe20007ffe0ff */
        /* <DEDUP_REMOVED lines=9> */
[----:B------:R-:W-:-:S07]  /*0550*/  F2FP.BF16.F32.PACK_AB R11, RZ, R11 ;  /* 0x0000000bff0b723e */ /* 0x000fce00000010ff */
.L_x_5621:
[----:B------:R-:W-:Y:S05]  /*0560*/  BSYNC.RECONVERGENT B0 ;  /* 0x0000000000007941 */ /* 0x000fea0003800200 */
.L_x_5620:
[-C--:B------:R-:W-:Y:S01]  /*0570*/  ISETP.GE.U32.AND P5, PT, R10, R5.reuse, PT ;  /* 0x000000050a00720c */ /* 0x080fe20003fa6070 */
[----:B------:R-:W-:Y:S01]  /*0580*/  BSSY.RECONVERGENT B0, `(.L_x_5622) ;  /* 0x000000d000007945 */ /* 0x000fe20003800200 */
[----:B------:R-:W-:Y:S01]  /*0590*/  ISETP.GE.U32.AND P4, PT, R12, R5, PT ;  /* 0x000000050c00720c */ /* 0x000fe20003f86070 */
[----:B------:R-:W-:-:S10]  /*05a0*/  VIADD R14, R0, 0x300 ;  /* 0x00000300000e7836 */ /* 0x000fd40000000000 */
        /* <DEDUP_REMOVED lines=10> */
.L_x_5623:
[----:B------:R-:W-:Y:S05]  /*0650*/  BSYNC.RECONVERGENT B0 ;  /* 0x0000000000007941 */ /* 0x000fea0003800200 */
.L_x_5622:
[----:B------:R-:W-:Y:S01]  /*0660*/  BSSY.RECONVERGENT B0, `(.L_x_5624) ;  /* 0x000000d000007945 */ /* 0x000fe20003800200 */
[----:B------:R-:W-:Y:S01]  /*0670*/  ISETP.GE.U32.AND P5, PT, R14, R5, PT ;  /* 0x000000050e00720c */ /* 0x000fe20003fa6070 */
[----:B-----5:R-:W-:Y:S02]  /*0680*/  VIADD R6, R0, 0x380 ;  /* 0x0000038000067836 */ /* 0x020fe40000000000 */
[----:B------:R-:W-:Y:S10]  /*0690*/  @P3 BRA `(.L_x_5625) ;  /* 0x0000000000243947 */ /* 0x000ff40003800000 */
[----:B------:R-:W-:Y:S02]  /*06a0*/  IMAD.U32 R4, R4, 0x10000, RZ ;  /* 0x0001000004047824 */ /* 0x000fe400078e00ff */
        /* <DEDUP_REMOVED lines=8> */
.L_x_5625:
[----:B------:R-:W-:Y:S05]  /*0730*/  BSYNC.RECONVERGENT B0 ;  /* 0x0000000000007941 */ /* 0x000fea0003800200 */
.L_x_5624:
[----:B------:R-:W-:Y:S01]  /*0740*/  @!P0 IMAD.IADD R3, R7, 0x1, R0 ;  /* 0x0000000107038824 */ /* 0x000fe200078e0200 */
[----:B------:R-:W-:Y:S01]  /*0750*/  BSSY.RECONVERGENT B0, `(.L_x_5626) ;  /* 0x000000d000007945 */ /* 0x000fe20003800200 */
[----:B------:R-:W-:Y:S02]  /*0760*/  ISETP.GE.U32.AND P3, PT, R6, R5, PT ;  /* 0x000000050600720c */ /* 0x000fe40003f66070 */
[----:B-1----:R-:W-:Y:S01]  /*0770*/  @!P0 IMAD.WIDE.U32 R2, R3, 0x2, R8 ;  /* 0x0000000203028825 */ /* 0x002fe200078e0008 */
[----:B------:R-:W-:Y:S10]  /*0780*/  @P1 BRA `(.L_x_5627) ;  /* 0x0000000000241947 */ /* 0x000ff40003800000 */
[----:B------:R-:W-:Y:S01]  /*0790*/  SHF.L.U32 R20, R20, 0x10, RZ ;  /* 0x0000001014147819 */ /* 0x000fe200000006ff */
        /* <DEDUP_REMOVED lines=8> */
.L_x_5627:
[----:B------:R-:W-:Y:S05]  /*0820*/  BSYNC.RECONVERGENT B0 ;  /* 0x0000000000007941 */ /* 0x000fea0003800200 */
.L_x_5626:
[----:B------:R-:W-:Y:S04]  /*0830*/  BSSY.RECONVERGENT B0, `(.L_x_5628) ;  /* 0x000000b000007945 */ /* 0x000fe80003800200 */
[----:B------:R-:W-:Y:S05]  /*0840*/  @P2 BRA `(.L_x_5629) ;  /* 0x0000000000242947 */ /* 0x000fea0003800000 */
        /* <DEDUP_REMOVED lines=9> */
.L_x_5629:
[----:B------:R-:W-:Y:S05]  /*08e0*/  BSYNC.RECONVERGENT B0 ;  /* 0x0000000000007941 */ /* 0x000fea0003800200 */
.L_x_5628:
        /* <DEDUP_REMOVED lines=11> */
.L_x_5631:
[----:B------:R-:W-:Y:S05]  /*09a0*/  BSYNC.RECONVERGENT B0 ;  /* 0x0000000000007941 */ /* 0x000fea0003800200 */
.L_x_5630:
        /* <DEDUP_REMOVED lines=11> */
.L_x_5633:
[----:B------:R-:W-:Y:S05]  /*0a60*/  BSYNC.RECONVERGENT B0 ;  /* 0x0000000000007941 */ /* 0x000fea0003800200 */
.L_x_5632:
[----:B------:R-:W-:Y:S04]  /*0a70*/  BSSY.RECONVERGENT B0, `(.L_x_5634) ;  /* 0x000000b000007945 */ /* 0x000fe80003800200 */
[----:B------:R-:W-:Y:S05]  /*0a80*/  @P3 BRA `(.L_x_5635) ;  /* 0x0000000000243947 */ /* 0x000fea0003800000 */
[----:B------:R-:W-:Y:S02]  /*0a90*/  IMAD.U32 R16, R16, 0x10000, RZ ;  /* 0x0001000010107824 */ /* 0x000fe400078e00ff */
[----:B------:R-:W-:-:S03]  /*0aa0*/  HFMA2 R8, -RZ, RZ, 0, 0 ;  /* 0x00000000ff087431 */ /* 0x000fc600000001ff */
[C---:B------:R-:W-:Y:S02]  /*0ab0*/  FSETP.GT.FTZ.AND P1, PT, R16.reuse, RZ, PT ;  /* 0x000000ff1000720b */ /* 0x040fe40003f34000 */
[----:B------:R-:W-:Y:S02]  /*0ac0*/  FSETP.GEU.FTZ.AND P2, PT, R16, RZ, PT ;  /* 0x000000ff1000720b */ /* 0x000fe40003f5e000 */
[----:B------:R-:W-:-:S09]  /*0ad0*/  SEL R15, RZ, 0x1, !P1 ;  /* 0x00000001ff0f7807 */ /* 0x000fd20004800000 */
[----:B------:R-:W-:Y:S02]  /*0ae0*/  @!P1 IMAD.MOV R8, RZ, RZ, -0x1 ;  /* 0xffffffffff089424 */ /* 0x000fe400078e02ff */
[----:B------:R-:W-:-:S05]  /*0af0*/  @P2 IMAD.MOV R8, RZ, RZ, R15 ;  /* 0x000000ffff082224 */ /* 0x000fca00078e020f */
[----:B------:R-:W-:-:S04]  /*0b00*/  I2FP.F32.S32 R8, R8 ;  /* 0x0000000800087245 */ /* 0x000fc80000201400 */
[----:B------:R-:W-:-:S07]  /*0b10*/  F2FP.BF16.F32.PACK_AB R8, RZ, R8 ;  /* 0x00000008ff08723e */ /* 0x000fce00000010ff */
.L_x_5635:
[----:B------:R-:W-:Y:S05]  /*0b20*/  BSYNC.RECONVERGENT B0 ;  /* 0x0000000000007941 */ /* 0x000fea0003800200 */
.L_x_5634:
[----:B------:R-:W-:Y:S01]  /*0b30*/  @!P0 IMAD.MOV.U32 R0, RZ, RZ, R10 ;  /* 0x000000ffff008224 */ /* 0x000fe200078e000a */
[----:B------:R0:W-:Y:S01]  /*0b40*/  @!P0 STG.E.U16 desc[UR4][R2.64], R11 ;  /* 0x0000000b02008986 */ /* 0x0001e2000c101504 */
[----:B------:R-:W-:Y:S04]  /*0b50*/  BSSY.RECONVERGENT B0, `(.L_x_5636) ;  /* 0x000002d000007945 */ /* 0x000fe80003800200 */
[----:B------:R-:W-:Y:S01]  /*0b60*/  BSSY.RELIABLE B1, `(.L_x_5637) ;  /* 0x0000025000017945 */ /* 0x000fe20003800100 */
[----:B------:R-:W-:-:S13]  /*0b70*/  ISETP.GE.U32.AND P0, PT, R0, R5, PT ;  /* 0x000000050000720c */ /* 0x000fda0003f06070 */
[----:B0-----:R-:W-:Y:S05]  /*0b80*/  @P0 BRA `(.L_x_5638) ;  /* 0x0000000000300947 */ /* 0x001fea0003800000 */
[----:B------:R-:W0:Y:S01]  /*0b90*/  LDC.64 R2, c[0x0][0x388] ;  /* 0x0000e200ff027b82 */ /* 0x000e220000000a00 */
[----:B------:R-:W-:Y:S02]  /*0ba0*/  IMAD.IADD R11, R7, 0x1, R0 ;  /* 0x00000001070b7824 */ /* 0x000fe400078e0200 */
[----:B------:R-:W-:-:S05]  /*0bb0*/  VIADD R0, R0, 0x80 ;  /* 0x0000008000007836 */ /* 0x000fca0000000000 */
[----:B------:R-:W-:Y:S01]  /*0bc0*/  ISETP.GE.U32.AND P0, PT, R0, R5, PT ;  /* 0x000000050000720c */ /* 0x000fe20003f06070 */
[----:B0-----:R-:W-:-:S05]  /*0bd0*/  IMAD.WIDE.U32 R2, R11, 0x2, R2 ;  /* 0x000000020b027825 */ /* 0x001fca00078e0002 */
[----:B------:R0:W-:Y:S07]  /*0be0*/  STG.E.U16 desc[UR4][R2.64], R12 ;  /* 0x0000000c02007986 */ /* 0x0001ee000c101504 */
[----:B------:R-:W-:Y:S05]  /*0bf0*/  @P0 BRA `(.L_x_5639) ;  /* 0x0000000000300947 */ /* 0x000fea0003800000 */
[----:B0-----:R-:W0:Y:S01]  /*0c00*/  LDC.64 R2, c[0x0][0x388] ;  /* 0x0000e200ff027b82 */ /* 0x001e220000000a00 */
[----:B------:R-:W-:Y:S02]  /*0c10*/  IMAD.IADD R11, R7, 0x1, R0 ;  /* 0x00000001070b7824 */ /* 0x000fe400078e0200 */
[----:B------:R-:W-:Y:S02]  /*0c20*/  VIADD R0, R0, 0x80 ;  /* 0x0000008000007836 */ /* 0x000fe40000000000 */
[----:B0-----:R-:W-:-:S05]  /*0c30*/  IMAD.WIDE.U32 R2, R11, 0x2, R2 ;  /* 0x000000020b027825 */ /* 0x001fca00078e0002 */
[----:B------:R0:W-:Y:S02]  /*0c40*/  STG.E.U16 desc[UR4][R2.64], R13 ;  /* 0x0000000d02007986 */ /* 0x0001e4000c101504 */
.L_x_5638:
[----:B------:R-:W-:-:S13]  /*0c50*/  ISETP.GE.U32.AND P0, PT, R0, R5, PT ;  /* 0x000000050000720c */ /* 0x000fda0003f06070 */
[----:B------:R-:W-:Y:S05]  /*0c60*/  @P0 BRA `(.L_x_5640) ;  /* 0x0000000000300947 */ /* 0x000fea0003800000 */
[----:B0-----:R-:W0:Y:S01]  /*0c70*/  LDC.64 R2, c[0x0][0x388] ;  /* 0x0000e200ff027b82 */ /* 0x001e220000000a00 */
[----:B------:R-:W-:Y:S02]  /*0c80*/  IMAD.IADD R11, R7, 0x1, R0 ;  /* 0x00000001070b7824 */ /* 0x000fe400078e0200 */
[----:B------:R-:W-:Y:S02]  /*0c90*/  VIADD R0, R0, 0x80 ;  /* 0x0000008000007836 */ /* 0x000fe40000000000 */
[----:B0-----:R-:W-:-:S05]  /*0ca0*/  IMAD.WIDE.U32 R2, R11, 0x2, R2 ;  /* 0x000000020b027825 */ /* 0x001fca00078e0002 */
[----:B------:R1:W-:Y:S02]  /*0cb0*/  STG.E.U16 desc[UR4][R2.64], R14 ;  /* 0x0000000e02007986 */ /* 0x0003e4000c101504 */
.L_x_5639:
[----:B------:R-:W-:-:S13]  /*0cc0*/  ISETP.GE.U32.AND P0, PT, R0, R5, PT ;  /* 0x000000050000720c */ /* 0x000fda0003f06070 */
[----:B------:R-:W-:Y:S05]  /*0cd0*/  @P0 BRA `(.L_x_5641) ;  /* 0x0000000000340947 */ /* 0x000fea0003800000 */
[----:B01----:R-:W0:Y:S01]  /*0ce0*/  LDC.64 R2, c[0x0][0x388] ;  /* 0x0000e200ff027b82 */ /* 0x003e220000000a00 */
[----:B------:R-:W-:Y:S02]  /*0cf0*/  IMAD.IADD R11, R7, 0x1, R0 ;  /* 0x00000001070b7824 */ /* 0x000fe400078e0200 */
[----:B------:R-:W-:Y:S02]  /*0d00*/  VIADD R0, R0, 0x80 ;  /* 0x0000008000007836 */ /* 0x000fe40000000000 */
[----:B0-----:R-:W-:-:S05]  /*0d10*/  IMAD.WIDE.U32 R2, R11, 0x2, R2 ;  /* 0x000000020b027825 */ /* 0x001fca00078e0002 */
[----:B------:R1:W-:Y:S02]  /*0d20*/  STG.E.U16 desc[UR4][R2.64], R6 ;  /* 0x0000000602007986 */ /* 0x0003e4000c101504 */
.L_x_5640:
[----:B------:R-:W-:-:S13]  /*0d30*/  ISETP.GE.U32.AND P0, PT, R0, R5, PT ;  /* 0x000000050000720c */ /* 0x000fda0003f06070 */
[----:B------:R-:W-:Y:S05]  /*0d40*/  @P0 BREAK.RELIABLE B1 ;  /* 0x0000000000010942 */ /* 0x000fea0003800100 */
[----:B------:R-:W-:Y:S05]  /*0d50*/  @P0 BRA `(.L_x_5642) ;  /* 0x0000000000300947 */ /* 0x000fea0003800000 */
[----:B01----:R-:W0:Y:S01]  /*0d60*/  LDC.64 R2, c[0x0][0x388] ;  /* 0x0000e200ff027b82 */ /* 0x003e220000000a00 */
[----:B------:R-:W-:Y:S02]  /*0d70*/  IMAD.IADD R11, R7, 0x1, R0 ;  /* 0x00000001070b7824 */ /* 0x000fe400078e0200 */
[----:B------:R-:W-:Y:S02]  /*0d80*/  VIADD R0, R0, 0x80 ;  /* 0x0000008000007836 */ /* 0x000fe40000000000 */
[----:B0-----:R-:W-:-:S05]  /*0d90*/  IMAD.WIDE.U32 R2, R11, 0x2, R2 ;  /* 0x000000020b027825 */ /* 0x001fca00078e0002 */
[----:B------:R2:W-:Y:S02]  /*0da0*/  STG.E.U16 desc[UR4][R2.64], R4 ;  /* 0x0000000402007986 */ /* 0x0005e4000c101504 */
.L_x_5641:
[----:B------:R-:W-:Y:S05]  /*0db0*/  BSYNC.RELIABLE B1 ;  /* 0x0000000000017941 */ /* 0x000fea0003800100 */
.L_x_5637:
[----:B------:R-:W-:-:S13]  /*0dc0*/  ISETP.GE.U32.AND P0, PT, R0, R5, PT ;  /* 0x000000050000720c */ /* 0x000fda0003f06070 */
[----:B012---:R-:W0:Y:S01]  /*0dd0*/  @!P0 LDC.64 R2, c[0x0][0x388] ;  /* 0x0000e200ff028b82 */ /* 0x007e220000000a00 */
[----:B------:R-:W-:Y:S02]  /*0de0*/  @!P0 IMAD.IADD R11, R7, 0x1, R0 ;  /* 0x00000001070b8824 */ /* 0x000fe400078e0200 */
[----:B------:R-:W-:Y:S02]  /*0df0*/  @!P0 VIADD R0, R0, 0x80 ;  /* 0x0000008000008836 */ /* 0x000fe40000000000 */
[----:B0-----:R-:W-:-:S05]  /*0e00*/  @!P0 IMAD.WIDE.U32 R2, R11, 0x2, R2 ;  /* 0x000000020b028825 */ /* 0x001fca00078e0002 */
[----:B------:R2:W-:Y:S02]  /*0e10*/  @!P0 STG.E.U16 desc[UR4][R2.64], R9 ;  /* 0x0000000902008986 */ /* 0x0005e4000c101504 */
.L_x_5642:
[----:B------:R-:W-:Y:S05]  /*0e20*/  BSYNC.RECONVERGENT B0 ;  /* 0x0000000000007941 */ /* 0x000fea0003800200 */
.L_x_5636:
[----:B------:R-:W-:Y:S05]  /*0e30*/  WARPSYNC.ALL ;  /* 0x0000000000007948 */ /* 0x000fea0003800000 */
[----:B------:R-:W-:-:S13]  /*0e40*/  ISETP.GE.U32.AND P0, PT, R0, R5, PT ;  /* 0x000000050000720c */ /* 0x000fda0003f06070 */
[----:B------:R-:W-:Y:S05]  /*0e50*/  @P0 EXIT ;  /* 0x000000000000094d */ /* 0x000fea0003800000 */
[----:B012---:R-:W0:Y:S01]  /*0e60*/  LDC.64 R2, c[0x0][0x388] ;  /* 0x0000e200ff027b82 */ /* 0x007e220000000a00 */
[----:B------:R-:W-:-:S05]  /*0e70*/  IADD3 R7, PT, PT, R7, R0, RZ ;  /* 0x0000000007077210 */ /* 0x000fca0007ffe0ff */
[----:B0-----:R-:W-:-:S05]  /*0e80*/  IMAD.WIDE.U32 R2, R7, 0x2, R2 ;  /* 0x0000000207027825 */ /* 0x001fca00078e0002 */
[----:B------:R-:W-:Y:S01]  /*0e90*/  STG.E.U16 desc[UR4][R2.64], R8 ;  /* 0x0000000802007986 */ /* 0x000fe2000c101504 */
[----:B------:R-:W-:Y:S05]  /*0ea0*/  EXIT ;  /* 0x000000000000794d */ /* 0x000fea0003800000 */
.L_x_5619:
[----:B------:R-:W0:Y:S01]  /*0eb0*/  S2R R0, SR_TID.X ;  /* 0x0000000000007919 */ /* 0x000e220000002100 */
[----:B------:R-:W1:Y:S02]  /*0ec0*/  LDC.64 R2, c[0x0][0x390] ;  /* 0x0000e400ff027b82 */ /* 0x000e640000000a00 */
[----:B-1----:R-:W-:-:S04]  /*0ed0*/  IMAD.WIDE.U32 R2, R7, 0x2, R2 ;  /* 0x0000000207027825 */ /* 0x002fc800078e0002 */
[----:B0-----:R-:W-:-:S05]  /*0ee0*/  IMAD.WIDE.U32 R2, R0, 0x4, R2 ;  /* 0x0000000400027825 */ /* 0x001fca00078e0002 */
[----:B------:R-:W2:Y:S04]  /*0ef0*/  LDG.E R4, desc[UR4][R2.64] ;  /* 0x0000000402047981 */ /* 0x000ea8000c1e1900 */
[----:B------:R-:W3:Y:S04]  /*0f00*/  LDG.E R6, desc[UR4][R2.64+0x200] ;  /* 0x0002000402067981 */ /* 0x000ee8000c1e1900 */
[----:B------:R-:W4:Y:S04]  /*0f10*/  LDG.E R8, desc[UR4][R2.64+0x400] ;  /* 0x0004000402087981 */ /* 0x000f28000c1e1900 */
[----:B------:R0:W5:Y:S01]  /*0f20*/  LDG.E R9, desc[UR4][R2.64+0x600] ;  /* 0x0006000402097981 */ /* 0x000162000c1e1900 */
[----:B------:R-:W-:-:S02]  /*0f30*/  IMAD.MOV.U32 R10, RZ, RZ, RZ ;  /* 0x000000ffff0a7224 */ /* 0x000fc400078e00ff */
[----:B0-----:R-:W-:Y:S01]  /*0f40*/  IMAD.MOV.U32 R2, RZ, RZ, RZ ;  /* 0x000000ffff027224 */ /* 0x001fe200078e00ff */
[C---:B--2---:R-:W-:Y:S01]  /*0f50*/  PRMT R5, R4.reuse, 0x7632, R5 ;  /* 0x0000763204057816 */ /* 0x044fe20000000005 */
[----:B------:R-:W-:-:S04]  /*0f60*/  IMAD.U32 R4, R4, 0x10000, RZ ;  /* 0x0001000004047824 */ /* 0x000fc800078e00ff */
[----:B------:R-:W-:Y:S01]  /*0f70*/  IMAD.U32 R5, R5, 0x10000, RZ ;  /* 0x0001000005057824 */ /* 0x000fe200078e00ff */
[C---:B------:R-:W-:Y:S02]  /*0f80*/  FSETP.GT.FTZ.AND P5, PT, R4.reuse, RZ, PT ;  /* 0x000000ff0400720b */ /* 0x040fe40003fb4000 */
[----:B------:R-:W-:Y:S02]  /*0f90*/  FSETP.GEU.FTZ.AND P4, PT, R4, RZ, PT ;  /* 0x000000ff0400720b */ /* 0x000fe40003f9e000 */
[C---:B------:R-:W-:Y:S02]  /*0fa0*/  FSETP.GT.FTZ.AND P6, PT, R5.reuse, RZ, PT ;  /* 0x000000ff0500720b */ /* 0x040fe40003fd4000 */
[----:B------:R-:W-:Y:S01]  /*0fb0*/  FSETP.GEU.FTZ.AND P3, PT, R5, RZ, PT ;  /* 0x000000ff0500720b */ /* 0x000fe20003f7e000 */
[----:B-----5:R-:W-:Y:S01]  /*0fc0*/  IMAD.U32 R11, R9, 0x10000, RZ ;  /* 0x00010000090b7824 */ /* 0x020fe200078e00ff */
[C---:B---3--:R-:W-:Y:S01]  /*0fd0*/  PRMT R4, R6.reuse, 0x7632, R4 ;  /* 0x0000763206047816 */ /* 0x048fe20000000004 */
[----:B------:R-:W-:Y:S01]  /*0fe0*/  IMAD.U32 R6, R6, 0x10000, RZ ;  /* 0x0001000006067824 */ /* 0x000fe200078e00ff */
[----:B------:R-:W-:-:S02]  /*0ff0*/  SEL R3, RZ, 0x1, !P5 ;  /* 0x00000001ff037807 */ /* 0x000fc40006800000 */
[----:B------:R-:W-:Y:S01]  /*1000*/  SEL R5, RZ, 0x1, !P6 ;  /* 0x00000001ff057807 */ /* 0x000fe20007000000 */
[----:B------:R-:W-:Y:S01]  /*1010*/  IMAD.U32 R4, R4, 0x10000, RZ ;  /* 0x0001000004047824 */ /* 0x000fe200078e00ff */
[C---:B------:R-:W-:Y:S01]  /*1020*/  FSETP.GT.FTZ.AND P2, PT, R6.reuse, RZ, PT ;  /* 0x000000ff0600720b */ /* 0x040fe20003f54000 */
[----:B------:R-:W-:Y:S01]  /*1030*/  @!P5 IMAD.MOV R10, RZ, RZ, -0x1 ;  /* 0xffffffffff0ad424 */ /* 0x000fe200078e02ff */
[----:B------:R-:W-:Y:S01]  /*1040*/  FSETP.GEU.FTZ.AND P0, PT, R6, RZ, PT ;  /* 0x000000ff0600720b */ /* 0x000fe20003f1e000 */
[----:B------:R-:W-:Y:S01]  /*1050*/  @!P6 IMAD.MOV R2, RZ, RZ, -0x1 ;  /* 0xffffffffff02e424 */ /* 0x000fe200078e02ff */
[C---:B------:R-:W-:Y:S01]  /*1060*/  FSETP.GT.FTZ.AND P1, PT, R4.reuse, RZ, PT ;  /* 0x000000ff0400720b */ /* 0x040fe20003f34000 */
[----:B------:R-:W-:Y:S01]  /*1070*/  @P4 IMAD.MOV R10, RZ, RZ, R3 ;  /* 0x000000ffff0a4224 */ /* 0x000fe200078e0203 */
[----:B------:R-:W-:Y:S01]  /*1080*/  FSETP.GEU.FTZ.AND P5, PT, R4, RZ, PT ;  /* 0x000000ff0400720b */ /* 0x000fe20003fbe000 */
[----:B------:R-:W-:Y:S02]  /*1090*/  @P3 IMAD.MOV R2, RZ, RZ, R5 ;  /* 0x000000ffff023224 */ /* 0x000fe400078e0205 */
[----:B------:R-:W-:Y:S01]  /*10a0*/  IMAD.MOV.U32 R5, RZ, RZ, RZ ;  /* 0x000000ffff057224 */ /* 0x000fe200078e00ff */
[----:B------:R-:W-:Y:S01]  /*10b0*/  I2FP.F32.S32 R4, R10 ;  /* 0x0000000a00047245 */ /* 0x000fe20000201400 */
[----:B------:R-:W-:Y:S01]  /*10c0*/  IMAD.MOV.U32 R6, RZ, RZ, RZ ;  /* 0x000000ffff067224 */ /* 0x000fe200078e00ff */
[----:B------:R-:W-:Y:S01]  /*10d0*/  I2FP.F32.S32 R3, R2 ;  /* 0x0000000200037245 */ /* 0x000fe20000201400 */
[----:B------:R-:W-:Y:S01]  /*10e0*/  @!P2 IMAD.MOV R6, RZ, RZ, -0x1 ;  /* 0xffffffffff06a424 */ /* 0x000fe200078e02ff */
[----:B------:R-:W-:-:S02]  /*10f0*/  SEL R10, RZ, 0x1, !P1 ;  /* 0x00000001ff0a7807 */ /* 0x000fc40004800000 */
[----:B------:R-:W-:Y:S01]  /*1100*/  F2FP.BF16.F32.PACK_AB R4, R3, R4 ;  /* 0x000000040304723e */ /* 0x000fe200000010ff */
[C---:B----4-:R-:W-:Y:S01]  /*1110*/  IMAD.U32 R3, R8.reuse, 0x10000, RZ ;  /* 0x0001000008037824 */ /* 0x050fe200078e00ff */
[----:B------:R-:W-:Y:S01]  /*1120*/  SEL R2, RZ, 0x1, !P2 ;  /* 0x00000001ff027807 */ /* 0x000fe20005000000 */
[----:B------:R-:W-:Y:S01]  /*1130*/  @!P1 IMAD.MOV R5, RZ, RZ, -0x1 ;  /* 0xffffffffff059424 */ /* 0x000fe200078e02ff */
[----:B------:R-:W-:Y:S01]  /*1140*/  PRMT R8, R8, 0x7632, R8 ;  /* 0x0000763208087816 */ /* 0x000fe20000000008 */
[--C-:B------:R-:W-:Y:S01]  /*1150*/  @P5 IMAD.MOV R5, RZ, RZ, R10.reuse ;  /* 0x000000ffff055224 */ /* 0x100fe200078e020a */
[----:B------:R-:W-:Y:S02]  /*1160*/  FSETP.GT.FTZ.AND P6, PT, R3, RZ, PT ;  /* 0x000000ff0300720b */ /* 0x000fe40003fd4000 */
[----:B------:R-:W-:Y:S01]  /*1170*/  PRMT R10, R9, 0x7632, R10 ;  /* 0x00007632090a7816 */ /* 0x000fe2000000000a */
[----:B------:R-:W-:Y:S01]  /*1180*/  IMAD.U32 R9, R8, 0x10000, RZ ;  /* 0x0001000008097824 */ /* 0x000fe200078e00ff */
[----:B------:R-:W-:Y:S01]  /*1190*/  @P0 IADD3 R6, PT, PT, R2, RZ, RZ ;  /* 0x000000ff02060210 */ /* 0x000fe20007ffe0ff */
[----:B------:R-:W-:Y:S01]  /*11a0*/  IMAD.MOV.U32 R8, RZ, RZ, RZ ;  /* 0x000000ffff087224 */ /* 0x000fe200078e00ff */
[----:B------:R-:W-:Y:S01]  /*11b0*/  FSETP.GEU.FTZ.AND P2, PT, R3, RZ, PT ;  /* 0x000000ff0300720b */ /* 0x000fe20003f5e000 */
[----:B------:R-:W-:Y:S01]  /*11c0*/  IMAD.U32 R10, R10, 0x10000, RZ ;  /* 0x000100000a0a7824 */ /* 0x000fe200078e00ff */
[----:B------:R-:W0:Y:S01]  /*11d0*/  LDC.64 R2, c[0x0][0x388] ;  /* 0x0000e200ff027b82 */ /* 0x000e220000000a00 */
[----:B------:R-:W-:-:S02]  /*11e0*/  FSETP.GT.FTZ.AND P5, PT, R11, RZ, PT ;  /* 0x000000ff0b00720b */ /* 0x000fc40003fb4000 */
[C---:B------:R-:W-:Y:S02]  /*11f0*/  FSETP.GT.FTZ.AND P4, PT, R9.reuse, RZ, PT ;  /* 0x000000ff0900720b */ /* 0x040fe40003f94000 */
[C---:B------:R-:W-:Y:S01]  /*1200*/  FSETP.GT.FTZ.AND P3, PT, R10.reuse, RZ, PT ;  /* 0x000000ff0a00720b */ /* 0x040fe20003f74000 */
[----:B------:R-:W-:Y:S01]  /*1210*/  @!P6 IMAD.MOV R8, RZ, RZ, -0x1 ;  /* 0xffffffffff08e424 */ /* 0x000fe200078e02ff */
[----:B------:R-:W-:Y:S02]  /*1220*/  SEL R12, RZ, 0x1, !P6 ;  /* 0x00000001ff0c7807 */ /* 0x000fe40007000000 */
[----:B------:R-:W-:Y:S01]  /*1230*/  FSETP.GEU.FTZ.AND P1, PT, R9, RZ, PT ;  /* 0x000000ff0900720b */ /* 0x000fe20003f3e000 */
[----:B------:R-:W-:Y:S01]  /*1240*/  IMAD.MOV.U32 R9, RZ, RZ, RZ ;  /* 0x000000ffff097224 */ /* 0x000fe200078e00ff */
[----:B------:R-:W-:Y:S01]  /*1250*/  FSETP.GEU.FTZ.AND P0, PT, R11, RZ, PT ;  /* 0x000000ff0b00720b */ /* 0x000fe20003f1e000 */
[----:B------:R-:W-:Y:S01]  /*1260*/  @P2 IMAD.MOV R8, RZ, RZ, R12 ;  /* 0x000000ffff082224 */ /* 0x000fe200078e020c */
[----:B------:R-:W-:-:S02]  /*1270*/  FSETP.GEU.FTZ.AND P6, PT, R10, RZ, PT ;  /* 0x000000ff0a00720b */ /* 0x000fc40003fde000 */
[----:B------:R-:W-:Y:S02]  /*1280*/  CS2R R10, SRZ ;  /* 0x00000000000a7805 */ /* 0x000fe4000001ff00 */
[----:B------:R-:W-:Y:S01]  /*1290*/  SEL R14, RZ, 0x1, !P5 ;  /* 0x00000001ff0e7807 */ /* 0x000fe20006800000 */
[----:B------:R-:W-:Y:S01]  /*12a0*/  @!P5 IMAD.MOV R10, RZ, RZ, -0x1 ;  /* 0xffffffffff0ad424 */ /* 0x000fe200078e02ff */
[----:B------:R-:W-:Y:S01]  /*12b0*/  SEL R13, RZ, 0x1, !P4 ;  /* 0x00000001ff0d7807 */ /* 0x000fe20006000000 */
[----:B------:R-:W-:Y:S01]  /*12c0*/  @!P4 IMAD.MOV R9, RZ, RZ, -0x1 ;  /* 0xffffffffff09c424 */ /* 0x000fe200078e02ff */
[----:B------:R-:W-:Y:S01]  /*12d0*/  SEL R15, RZ, 0x1, !P3 ;  /* 0x00000001ff0f7807 */ /* 0x000fe20005800000 */
[----:B------:R-:W-:Y:S01]  /*12e0*/  @!P3 IMAD.MOV R11, RZ, RZ, -0x1 ;  /* 0xffffffffff0bb424 */ /* 0x000fe200078e02ff */
[----:B------:R-:W-:Y:S01]  /*12f0*/  I2FP.F32.S32 R6, R6 ;  /* 0x0000000600067245 */ /* 0x000fe20000201400 */
[----:B------:R-:W-:Y:S01]  /*1300*/  @P1 IMAD.MOV R9, RZ, RZ, R13 ;  /* 0x000000ffff091224 */ /* 0x000fe200078e020d */
[----:B------:R-:W-:Y:S01]  /*1310*/  I2FP.F32.S32 R8, R8 ;  /* 0x0000000800087245 */ /* 0x000fe20000201400 */
[----:B------:R-:W-:Y:S01]  /*1320*/  @P0 IMAD.MOV R10, RZ, RZ, R14 ;  /* 0x000000ffff0a0224 */ /* 0x000fe200078e020e */
[----:B------:R-:W-:Y:S01]  /*1330*/  I2FP.F32.S32 R5, R5 ;  /* 0x0000000500057245 */ /* 0x000fe20000201400 */
[----:B------:R-:W-:Y:S01]  /*1340*/  @P6 IMAD.MOV R11, RZ, RZ, R15 ;  /* 0x000000ffff0b6224 */ /* 0x000fe200078e020f */
[----:B------:R-:W-:Y:S01]  /*1350*/  I2FP.F32.S32 R9, R9 ;  /* 0x0000000900097245 */ /* 0x000fe20000201400 */
[----:B0-----:R-:W-:Y:S01]  /*1360*/  IMAD.WIDE.U32 R2, R7, 0x2, R2 ;  /* 0x0000000207027825 */ /* 0x001fe200078e0002 */
[----:B------:R-:W-:-:S02]  /*1370*/  I2FP.F32.S32 R10, R10 ;  /* 0x0000000a000a7245 */ /* 0x000fc40000201400 */
[----:B------:R-:W-:Y:S02]  /*1380*/  I2FP.F32.S32 R11, R11 ;  /* 0x0000000b000b7245 */ /* 0x000fe40000201400 */
[----:B------:R-:W-:Y:S01]  /*1390*/  F2FP.BF16.F32.PACK_AB R5, R5, R6 ;  /* 0x000000060505723e */ /* 0x000fe200000010ff */
[----:B------:R-:W-:Y:S01]  /*13a0*/  IMAD.WIDE.U32 R2, R0, 0x4, R2 ;  /* 0x0000000400027825 */ /* 0x000fe200078e0002 */
[----:B------:R-:W-:Y:S02]  /*13b0*/  F2FP.BF16.F32.PACK_AB R9, R9, R8 ;  /* 0x000000080909723e */ /* 0x000fe400000010ff */
[----:B------:R-:W-:Y:S02]  /*13c0*/  F2FP.BF16.F32.PACK_AB R11, R11, R10 ;  /* 0x0000000a0b0b723e */ /* 0x000fe400000010ff */
[----:B------:R-:W-:Y:S04]  /*13d0*/  STG.E desc[UR4][R2.64], R4 ;  /* 0x0000000402007986 */ /* 0x000fe8000c101904 */
[----:B------:R-:W-:Y:S04]  /*13e0*/  STG.E desc[UR4][R2.64+0x200], R5 ;  /* 0x0002000502007986 */ /* 0x000fe8000c101904 */
[----:B------:R-:W-:Y:S04]  /*13f0*/  STG.E desc[UR4][R2.64+0x400], R9 ;  /* 0x0004000902007986 */ /* 0x000fe8000c101904 */
[----:B------:R-:W-:Y:S01]  /*1400*/  STG.E desc[UR4][R2.64+0x600], R11 ;  /* 0x0006000b02007986 */ /* 0x000fe2000c101904 */
[----:B------:R-:W-:Y:S05]  /*1410*/  EXIT ;  /* 0x000000000000794d */ /* 0x000fea0003800000 */
.L_x_5643:
        /* <DEDUP_REMOVED lines=14> */
.L_x_23283:


//--------------------- .text._ZN2at6native29vectorized_elementwise_kernelILi4EZZZNS0_16sign_kernel_cudaERNS_18TensorIteratorBaseEENKUlvE_clEvENKUlvE7_clEvEUlN3c108BFloat16EE_St5arrayIPcLm2EEEEviT0_T1_ --------------------------
	.section	.text._ZN2at6native29vectorized_elementwise_kernelILi4EZZZNS0_16sign_kernel_cudaERNS_18TensorIteratorBaseEENKUlvE_clEvENKUlvE7_clEvEUlN3c108BFloat16EE_St5arrayIPcLm2EEEEviT0_T1_,"ax",@progbits
	.align	128
        .global         _ZN2at6native29vectorized_elementwise_kernelILi4EZZZNS0_16sign_kernel_cudaERNS_18TensorIteratorBaseEENKUlvE_clEvENKUlvE7_clEvEUlN3c108BFloat16EE_St5arrayIPcLm2EEEEviT0_T1_
        .type           _ZN2at6native29vectorized_elementwise_kernelILi4EZZZNS0_16sign_kernel_cudaERNS_18TensorIteratorBaseEENKUlvE_clEvENKUlvE7_clEvEUlN3c108BFloat16EE_St5arrayIPcLm2EEEEviT0_T1_,@function
        .size           _ZN2at6native29vectorized_elementwise_kernelILi4EZZZNS0_16sign_kernel_cudaERNS_18TensorIteratorBaseEENKUlvE_clEvENKUlvE7_clEvEUlN3c108BFloat16EE_St5arrayIPcLm2EEEEviT0_T1_,(.L_x_23284 - _ZN2at6native29vectorized_elementwise_kernelILi4EZZZNS0_16sign_kernel_cudaERNS_18TensorIteratorBaseEENKUlvE_clEvENKUlvE7_clEvEUlN3c108BFloat16EE_St5arrayIPcLm2EEEEviT0_T1_)
        .other          _ZN2at6native29vectorized_elementwise_kernelILi4EZZZNS0_16sign_kernel_cudaERNS_18TensorIteratorBaseEENKUlvE_clEvENKUlvE7_clEvEUlN3c108BFloat16EE_St5arrayIPcLm2EEEEviT0_T1_,@"STO_CUDA_ENTRY STV_DEFAULT"
_ZN2at6native29vectorized_elementwise_kernelILi4EZZZNS0_16sign_kernel_cudaERNS_18TensorIteratorBaseEENKUlvE_clEvENKUlvE7_clEvEUlN3c108BFloat16EE_St5arrayIPcLm2EEEEviT0_T1_:
.text._ZN2at6native29vectorized_elementwise_kernelILi4EZZZNS0_16sign_kernel_cudaERNS_18TensorIteratorBaseEENKUlvE_clEvENKUlvE7_clEvEUlN3c108BFloat16EE_St5arrayIPcLm2EEEEviT0_T1_:
        /* <DEDUP_REMOVED lines=86> */
.L_x_5646:
[----:B------:R-:W-:Y:S05]  /*0560*/  BSYNC.RECONVERGENT B0 ;  /* 0x0000000000007941 */ /* 0x000fea0003800200 */
.L_x_5645:
        /* <DEDUP_REMOVED lines=14> */
.L_x_5648:
[----:B------:R-:W-:Y:S05]  /*0650*/  BSYNC.RECONVERGENT B0 ;  /* 0x0000000000007941 */ /* 0x000fea0003800200 */
.L_x_5647:
        /* <DEDUP_REMOVED lines=13> */
.L_x_5650:
[----:B------:R-:W-:Y:S05]  /*0730*/  BSYNC.RECONVERGENT B0 ;  /* 0x0000000000007941 */ /* 0x000fea0003800200 */
.L_x_5649:
        /* <DEDUP_REMOVED lines=14> */
.L_x_5652:
[----:B------:R-:W-:Y:S05]  /*0820*/  BSYNC.RECONVERGENT B0 ;  /* 0x0000000000007941 */ /* 0x000fea0003800200 */
.L_x_5651:
        /* <DEDUP_REMOVED lines=11> */
.L_x_5654:
[----:B------:R-:W-:Y:S05]  /*08e0*/  BSYNC.RECONVERGENT B0 ;  /* 0x0000000000007941 */ /* 0x000fea0003800200 */
.L_x_5653:
        /* <DEDUP_REMOVED lines=11> */
.L_x_5656:
[----:B------:R-:W-:Y:S05]  /*09a0*/  BSYNC.RECONVERGENT B0 ;  /* 0x0000000000007941 */ /* 0x000fea0003800200 */
.L_x_5655:
        /* <DEDUP_REMOVED lines=11> */
.L_x_5658:
[----:B------:R-:W-:Y:S05]  /*0a60*/  BSYNC.RECONVERGENT B0 ;  /* 0x0000000000007941 */ /* 0x000fea0003800200 */
.L_x_5657:
        /* <DEDUP_REMOVED lines=11> */
.L_x_5660:
[----:B------:R-:W-:Y:S05]  /*0b20*/  BSYNC.RECONVERGENT B0 ;  /* 0x0000000000007941 */ /* 0x000fea0003800200 */
.L_x_5659:
        /* <DEDUP_REMOVED lines=18> */
.L_x_5663:
[----:B------:R-:W-:-:S13]  /*0c50*/  ISETP.GE.U32.AND P0, PT, R0, R5, PT ;  /* 0x000000050000720c */ /* 0x000fda0003f06070 */
[----:B------:R-:W-:Y:S05]  /*0c60*/  @P0 BRA `(.L_x_5665) ;  /* 0x0000000000300947 */ /* 0x000fea0003800000 */
[----:B0-----:R-:W0:Y:S01]  /*0c70*/  LDC.64 R2, c[0x0][0x388] ;  /* 0x0000e200ff027b82 */ /* 0x001e220000000a00 */
[----:B------:R-:W-:Y:S02]  /*0c80*/  IMAD.IADD R11, R7, 0x1, R0 ;  /* 0x00000001070b7824 */ /* 0x000fe400078e0200 */
[----:B------:R-:W-:Y:S02]  /*0c90*/  VIADD R0, R0, 0x80 ;  /* 0x0000008000007836 */ /* 0x000fe40000000000 */
[----:B0-----:R-:W-:-:S05]  /*0ca0*/  IMAD.WIDE.U32 R2, R11, 0x2, R2 ;  /* 0x000000020b027825 */ /* 0x001fca00078e0002 */
[----:B------:R1:W-:Y:S02]  /*0cb0*/  STG.E.U16 desc[UR4][R2.64], R14 ;  /* 0x0000000e02007986 */ /* 0x0003e4000c101504 */
.L_x_5664:
[----:B------:R-:W-:-:S13]  /*0cc0*/  ISETP.GE.U32.AND P0, PT, R0, R5, PT ;  /* 0x000000050000720c */ /* 0x000fda0003f06070 */
[----:B------:R-:W-:Y:S05]  /*0cd0*/  @P0 BRA `(.L_x_5666) ;  /* 0x0000000000340947 */ /* 0x000fea0003800000 */
[----:B01----:R-:W0:Y:S01]  /*0ce0*/  LDC.64 R2, c[0x0][0x388] ;  /* 0x0000e200ff027b82 */ /* 0x003e220000000a00 */
[----:B------:R-:W-:Y:S02]  /*0cf0*/  IMAD.IADD R11, R7, 0x1, R0 ;  /* 0x00000001070b7824 */ /* 0x000fe400078e0200 */
[----:B------:R-:W-:Y:S02]  /*0d00*/  VIADD R0, R0, 0x80 ;  /* 0x0000008000007836 */ /* 0x000fe40000000000 */
[----:B0-----:R-:W-:-:S05]  /*0d10*/  IMAD.WIDE.U32 R2, R11, 0x2, R2 ;  /* 0x000000020b027825 */ /* 0x001fca00078e0002 */
[----:B------:R1:W-:Y:S02]  /*0d20*/  STG.E.U16 desc[UR4][R2.64], R6 ;  /* 0x0000000602007986 */ /* 0x0003e4000c101504 */
.L_x_5665:
        /* <DEDUP_REMOVED lines=8> */
.L_x_5666:
[----:B------:R-:W-:Y:S05]  /*0db0*/  BSYNC.RELIABLE B1 ;  /* 0x0000000000017941 */ /* 0x000fea0003800100 */
.L_x_5662:
[----:B------:R-:W-:-:S13]  /*0dc0*/  ISETP.GE.U32.AND P0, PT, R0, R5, PT ;  /* 0x000000050000720c */ /* 0x000fda0003f06070 */
[----:B012---:R-:W0:Y:S01]  /*0dd0*/  @!P0 LDC.64 R2, c[0x0][0x388] ;  /* 0x0000e200ff028b82 */ /* 0x007e220000000a00 */
[----:B------:R-:W-:Y:S02]  /*0de0*/  @!P0 IMAD.IADD R11, R7, 0x1, R0 ;  /* 0x00000001070b8824 */ /* 0x000fe400078e0200 */
[----:B------:R-:W-:Y:S02]  /*0df0*/  @!P0 VIADD R0, R0, 0x80 ;  /* 0x0000008000008836 */ /* 0x000fe40000000000 */
[----:B0-----:R-:W-:-:S05]  /*0e00*/  @!P0 IMAD.WIDE.U32 R2, R11, 0x2, R2 ;  /* 0x000000020b028825 */ /* 0x001fca00078e0002 */
[----:B------:R2:W-:Y:S02]  /*0e10*/  @!P0 STG.E.U16 desc[UR4][R2.64], R9 ;  /* 0x0000000902008986 */ /* 0x0005e4000c101504 */
.L_x_5667:
[----:B------:R-:W-:Y:S05]  /*0e20*/  BSYNC.RECONVERGENT B0 ;  /* 0x0000000000007941 */ /* 0x000fea0003800200 */
.L_x_5661:
        /* <DEDUP_REMOVED lines=8> */
.L_x_5644:
[----:B------:R-:W0:Y:S01]  /*0eb0*/  S2R R0, SR_TID.X ;  /* 0x0000000000007919 */ /* 0x000e220000002100 */
[----:B------:R-:W1:Y:S02]  /*0ec0*/  LDC.64 R2, c[0x0][0x390] ;  /* 0x0000e400ff027b82 */ /* 0x000e640000000a00 */
[----:B-1----:R-:W-:-:S04]  /*0ed0*/  IMAD.WIDE.U32 R2, R7, 0x2, R2 ;  /* 0x0000000207027825 */ /* 0x002fc800078e0002 */
[----:B0-----:R-:W-:-:S05]  /*0ee0*/  IMAD.WIDE.U32 R8, R0, 0x8, R2 ;  /* 0x0000000800087825 */ /* 0x001fca00078e0002 */
[----:B------:R-:W2:Y:S04]  /*0ef0*/  LDG.E.64 R10, desc[UR4][R8.64] ;  /* 0x00000004080a7981 */ /* 0x000ea8000c1e1b00 */
[----:B------:R0:W3:Y:S01]  /*0f00*/  LDG.E.64 R2, desc[UR4][R8.64+0x400] ;  /* 0x0004000408027981 */ /* 0x0000e2000c1e1b00 */
[C---:B--2---:R-:W-:Y:S01]  /*0f10*/  IMAD.U32 R4, R10.reuse, 0x10000, RZ ;  /* 0x000100000a047824 */ /* 0x044fe200078e00ff */
[----:B------:R-:W-:Y:S01]  /*0f20*/  PRMT R5, R10, 0x7632, R5 ;  /* 0x000076320a057816 */ /* 0x000fe20000000005 */
[C---:B------:R-:W-:Y:S01]  /*0f30*/  IMAD.U32 R10, R11.reuse, 0x10000, RZ ;  /* 0x000100000b0a7824 */ /* 0x040fe200078e00ff */
[----:B------:R-:W-:Y:S02]  /*0f40*/  PRMT R6, R11, 0x7632, R6 ;  /* 0x000076320b067816 */ /* 0x000fe40000000006 */
[----:B------:R-:W-:Y:S01]  /*0f50*/  FSETP.GT.FTZ.AND P4, PT, R4, RZ, PT ;  /* 0x000000ff0400720b */ /* 0x000fe20003f94000 */
[----:B------:R-:W-:Y:S01]  /*0f60*/  IMAD.U32 R5, R5, 0x10000, RZ ;  /* 0x0001000005057824 */ /* 0x000fe200078e00ff */
[----:B------:R-:W-:Y:S01]  /*0f70*/  FSETP.GT.FTZ.AND P2, PT, R10, RZ, PT ;  /* 0x000000ff0a00720b */ /* 0x000fe20003f54000 */
[----:B------:R-:W-:Y:S01]  /*0f80*/  IMAD.U32 R6, R6, 0x10000, RZ ;  /* 0x0001000006067824 */ /* 0x000fe200078e00ff */
[----:B------:R-:W-:Y:S01]  /*0f90*/  FSETP.GEU.FTZ.AND P5, PT, R10, RZ, PT ;  /* 0x000000ff0a00720b */ /* 0x000fe20003fbe000 */
[----:B------:R-:W-:Y:S01]  /*0fa0*/  IMAD.MOV.U32 R10, RZ, RZ, RZ ;  /* 0x000000ffff0a7224 */ /* 0x000fe200078e00ff */
[----:B------:R-:W-:Y:S01]  /*0fb0*/  FSETP.GEU.FTZ.AND P3, PT, R4, RZ, PT ;  /* 0x000000ff0400720b */ /* 0x000fe20003f7e000 */
[----:B------:R-:W-:Y:S01]  /*0fc0*/  IMAD.MOV.U32 R4, RZ, RZ, RZ ;  /* 0x000000ffff047224 */ /* 0x000fe200078e00ff */
[----:B------:R-:W-:-:S02]  /*0fd0*/  FSETP.GT.FTZ.AND P0, PT, R6, RZ, PT ;  /* 0x000000ff0600720b */ /* 0x000fc40003f14000 */
[----:B------:R-:W-:Y:S01]  /*0fe0*/  FSETP.GEU.FTZ.AND P6, PT, R6, RZ, PT ;  /* 0x000000ff0600720b */ /* 0x000fe20003fde000 */
[----:B------:R-:W-:Y:S01]  /*0ff0*/  IMAD.MOV.U32 R6, RZ, RZ, RZ ;  /* 0x000000ffff067224 */ /* 0x000fe200078e00ff */
[C---:B------:R-:W-:Y:S01]  /*1000*/  FSETP.GT.FTZ.AND P1, PT, R5.reuse, RZ, PT ;  /* 0x000000ff0500720b */ /* 0x040fe20003f34000 */
[----:B------:R-:W-:Y:S01]  /*1010*/  @!P4 IMAD.MOV R4, RZ, RZ, -0x1 ;  /* 0xffffffffff04c424 */ /* 0x000fe200078e02ff */
[----:B0-----:R-:W-:Y:S01]  /*1020*/  SEL R8, RZ, 0x1, !P4 ;  /* 0x00000001ff087807 */ /* 0x001fe20006000000 */
[----:B------:R-:W-:Y:S01]  /*1030*/  @!P2 IMAD.MOV R10, RZ, RZ, -0x1 ;  /* 0xffffffffff0aa424 */ /* 0x000fe200078e02ff */
[----:B------:R-:W-:Y:S01]  /*1040*/  FSETP.GEU.FTZ.AND P4, PT, R5, RZ, PT ;  /* 0x000000ff0500720b */ /* 0x000fe20003f9e000 */
[----:B------:R-:W-:Y:S01]  /*1050*/  IMAD.MOV.U32 R5, RZ, RZ, RZ ;  /* 0x000000ffff057224 */ /* 0x000fe200078e00ff */
[----:B------:R-:W-:Y:S01]  /*1060*/  SEL R12, RZ, 0x1, !P2 ;  /* 0x00000001ff0c7807 */ /* 0x000fe20005000000 */
[----:B------:R-:W-:Y:S01]  /*1070*/  @P3 IMAD.MOV R4, RZ, RZ, R8 ;  /* 0x000000ffff043224 */ /* 0x000fe200078e0208 */
[----:B------:R-:W-:Y:S01]  /*1080*/  SEL R13, RZ, 0x1, !P0 ;  /* 0x00000001ff0d7807 */ /* 0x000fe20004000000 */
[----:B------:R-:W-:Y:S01]  /*1090*/  @!P0 IMAD.MOV R5, RZ, RZ, -0x1 ;  /* 0xffffffffff058424 */ /* 0x000fe200078e02ff */
[----:B------:R-:W-:Y:S01]  /*10a0*/  SEL R11, RZ, 0x1, !P1 ;  /* 0x00000001ff0b7807 */ /* 0x000fe20004800000 */
[----:B------:R-:W-:Y:S01]  /*10b0*/  @P5 IMAD.MOV R10, RZ, RZ, R12 ;  /* 0x000000ffff0a5224 */ /* 0x000fe200078e020c */
[----:B------:R-:W0:Y:S01]  /*10c0*/  LDC.64 R8, c[0x0][0x388] ;  /* 0x0000e200ff087b82 */ /* 0x000e220000000a00 */
[C---:B---3--:R-:W-:Y:S01]  /*10d0*/  IMAD.U32 R12, R2.reuse, 0x10000, RZ ;  /* 0x00010000020c7824 */ /* 0x048fe200078e00ff */
[----:B------:R-:W-:Y:S01]  /*10e0*/  PRMT R2, R2, 0x7632, R2 ;  /* 0x0000763202027816 */ /* 0x000fe20000000002 */
[----:B------:R-:W-:Y:S01]  /*10f0*/  @P6 IMAD.MOV R5, RZ, RZ, R13 ;  /* 0x000000ffff056224 */ /* 0x000fe200078e020d */
[----:B------:R-:W-:Y:S01]  /*1100*/  I2FP.F32.S32 R4, R4 ;  /* 0x0000000400047245 */ /* 0x000fe20000201400 */
[----:B------:R-:W-:Y:S01]  /*1110*/  @!P1 IMAD.MOV R6, RZ, RZ, -0x1 ;  /* 0xffffffffff069424 */ /* 0x000fe200078e02ff */
[----:B------:R-:W-:Y:S01]  /*1120*/  FSETP.GT.FTZ.AND P6, PT, R12, RZ, PT ;  /* 0x000000ff0c00720b */ /* 0x000fe20003fd4000 */
[----:B------:R-:W-:Y:S01]  /*1130*/  IMAD.U32 R2, R2, 0x10000, RZ ;  /* 0x0001000002027824 */ /* 0x000fe200078e00ff */
[----:B------:R-:W-:-:S02]  /*1140*/  @P4 IADD3 R6, PT, PT, R11, RZ, RZ ;  /* 0x000000ff0b064210 */ /* 0x000fc40007ffe0ff */
[C---:B------:R-:W-:Y:S01]  /*1150*/  PRMT R11, R3.reuse, 0x7632, R11 ;  /* 0x00007632030b7816 */ /* 0x040fe2000000000b */
[----:B------:R-:W-:Y:S01]  /*1160*/  IMAD.U32 R3, R3, 0x10000, RZ ;  /* 0x0001000003037824 */ /* 0x000fe200078e00ff */
[----:B------:R-:W-:Y:S02]  /*1170*/  FSETP.GEU.FTZ.AND P2, PT, R12, RZ, PT ;  /* 0x000000ff0c00720b */ /* 0x000fe40003f5e000 */
[----:B------:R-:W-:Y:S01]  /*1180*/  FSETP.GT.FTZ.AND P4, PT, R2, RZ, PT ;  /* 0x000000ff0200720b */ /* 0x000fe20003f94000 */
[----:B------:R-:W-:Y:S01]  /*1190*/  IMAD.U32 R12, R11, 0x10000, RZ ;  /* 0x000100000b0c7824 */ /* 0x000fe200078e00ff */
[C---:B------:R-:W-:Y:S01]  /*11a0*/  FSETP.GT.FTZ.AND P5, PT, R3.reuse, RZ, PT ;  /* 0x000000ff0300720b */ /* 0x040fe20003fb4000 */
[----:B------:R-:W-:Y:S01]  /*11b0*/  IMAD.MOV.U32 R11, RZ, RZ, RZ ;  /* 0x000000ffff0b7224 */ /* 0x000fe200078e00ff */
[----:B------:R-:W-:Y:S01]  /*11c0*/  FSETP.GEU.FTZ.AND P1, PT, R3, RZ, PT ;  /* 0x000000ff0300720b */ /* 0x000fe20003f3e000 */
[----:B------:R-:W-:Y:S01]  /*11d0*/  @!P6 IMAD.MOV R11, RZ, RZ, -0x1 ;  /* 0xffffffffff0be424 */ /* 0x000fe200078e02ff */
[----:B------:R-:W-:-:S02]  /*11e0*/  FSETP.GT.FTZ.AND P3, PT, R12, RZ, PT ;  /* 0x000000ff0c00720b */ /* 0x000fc40003f74000 */
[----:B------:R-:W-:Y:S02]  /*11f0*/  SEL R13, RZ, 0x1, !P6 ;  /* 0x00000001ff0d7807 */ /* 0x000fe40007000000 */
[----:B------:R-:W-:Y:S01]  /*1200*/  FSETP.GEU.FTZ.AND P0, PT, R2, RZ, PT ;  /* 0x000000ff0200720b */ /* 0x000fe20003f1e000 */
[----:B0-----:R-:W-:Y:S01]  /*1210*/  IMAD.WIDE.U32 R2, R7, 0x2, R8 ;  /* 0x0000000207027825 */ /* 0x001fe200078e0008 */
[----:B------:R-:W-:Y:S02]  /*1220*/  FSETP.GEU.FTZ.AND P6, PT, R12, RZ, PT ;  /* 0x000000ff0c00720b */ /* 0x000fe40003fde000 */
[----:B------:R-:W-:Y:S02]  /*1230*/  CS2R R8, SRZ ;  /* 0x0000000000087805 */ /* 0x000fe4000001ff00 */
[----:B------:R-:W-:Y:S01]  /*1240*/  SEL R14, RZ, 0x1, !P5 ;  /* 0x00000001ff0e7807 */ /* 0x000fe20006800000 */
[----:B------:R-:W-:Y:S01]  /*1250*/  IMAD.MOV.U32 R7, RZ, RZ, RZ ;  /* 0x000000ffff077224 */ /* 0x000fe200078e00ff */
[----:B------:R-:W-:Y:S01]  /*1260*/  SEL R12, RZ, 0x1, !P4 ;  /* 0x00000001ff0c7807 */ /* 0x000fe20006000000 */
[----:B------:R-:W-:Y:S01]  /*1270*/  @!P5 IMAD.MOV R7, RZ, RZ, -0x1 ;  /* 0xffffffffff07d424 */ /* 0x000fe200078e02ff */
[----:B------:R-:W-:Y:S01]  /*1280*/  SEL R15, RZ, 0x1, !P3 ;  /* 0x00000001ff0f7807 */ /* 0x000fe20005800000 */
[----:B------:R-:W-:Y:S01]  /*1290*/  @!P4 IMAD.MOV R8, RZ, RZ, -0x1 ;  /* 0xffffffffff08c424 */ /* 0x000fe200078e02ff */
[----:B------:R-:W-:Y:S01]  /*12a0*/  I2FP.F32.S32 R10, R10 ;  /* 0x0000000a000a7245 */ /* 0x000fe20000201400 */
[----:B------:R-:W-:Y:S01]  /*12b0*/  @!P3 IMAD.MOV R9, RZ, RZ, -0x1 ;  /* 0xffffffffff09b424 */ /* 0x000fe200078e02ff */
[----:B------:R-:W-:Y:S01]  /*12c0*/  I2FP.F32.S32 R5, R5 ;  /* 0x0000000500057245 */ /* 0x000fe20000201400 */
[----:B------:R-:W-:-:S02]  /*12d0*/  @P1 IMAD.MOV R7, RZ, RZ, R14 ;  /* 0x000000ffff071224 */ /* 0x000fc400078e020e */
[----:B------:R-:W-:Y:S01]  /*12e0*/  @P2 IMAD.MOV R11, RZ, RZ, R13 ;  /* 0x000000ffff0b2224 */ /* 0x000fe200078e020d */
[----:B------:R-:W-:Y:S01]  /*12f0*/  F2FP.BF16.F32.PACK_AB R5, R5, R10 ;  /* 0x0000000a0505723e */ /* 0x000fe200000010ff */
[----:B------:R-:W-:Y:S02]  /*1300*/  @P0 IMAD.MOV R8, RZ, RZ, R12 ;  /* 0x000000ffff080224 */ /* 0x000fe400078e020c */
[----:B------:R-:W-:Y:S01]  /*1310*/  @P6 IMAD.MOV R9, RZ, RZ, R15 ;  /* 0x000000ffff096224 */ /* 0x000fe200078e020f */
[----:B------:R-:W-:Y:S01]  /*1320*/  I2FP.F32.S32 R11, R11 ;  /* 0x0000000b000b7245 */ /* 0x000fe20000201400 */
[----:B------:R-:W-:Y:S01]  /*1330*/  IMAD.WIDE.U32 R2, R0, 0x8, R2 ;  /* 0x0000000800027825 */ /* 0x000fe200078e0002 */
[----:B------:R-:W-:Y:S02]  /*1340*/  I2FP.F32.S32 R0, R7 ;  /* 0x0000000700007245 */ /* 0x000fe40000201400 */
[----:B------:R-:W-:Y:S02]  /*1350*/  I2FP.F32.S32 R7, R6 ;  /* 0x0000000600077245 */ /* 0x000fe40000201400 */
[----:B------:R-:W-:-:S02]  /*1360*/  I2FP.F32.S32 R8, R8 ;  /* 0x0000000800087245 */ /* 0x000fc40000201400 */
[----:B------:R-:W-:Y:S02]  /*1370*/  I2FP.F32.S32 R9, R9 ;  /* 0x0000000900097245 */ /* 0x000fe40000201400 */
[----:B------:R-:W-:Y:S02]  /*1380*/  F2FP.BF16.F32.PACK_AB R4, R7, R4 ;  /* 0x000000040704723e */ /* 0x000fe400000010ff */
[----:B------:R-:W-:Y:S02]  /*1390*/  F2FP.BF16.F32.PACK_AB R8, R8, R11 ;  /* 0x0000000b0808723e */ /* 0x000fe400000010ff */
[----:B------:R-:W-:Y:S01]  /*13a0*/  F2FP.BF16.F32.PACK_AB R9, R9, R0 ;  /* 0x000000000909723e */ /* 0x000fe200000010ff */
[----:B------:R-:W-:Y:S04]  /*13b0*/  STG.E.64 desc[UR4][R2.64], R4 ;  /* 0x0000000402007986 */ /* 0x000fe8000c101b04 */
[----:B------:R-:W-:Y:S01]  /*13c0*/  STG.E.64 desc[UR4][R2.64+0x400], R8 ;  /* 0x0004000802007986 */ /* 0x000fe2000c101b04 */
[----:B------:R-:W-:Y:S05]  /*13d0*/  EXIT ;  /* 0x000000000000794d */ /* 0x000fea0003800000 */
.L_x_5668:
        /* <DEDUP_REMOVED lines=10> */
.L_x_23284:


//--------------------- .text._ZN2at6native29vectorized_elementwise_kernelILi8EZZZNS0_16sign_kernel_cudaERNS_18TensorIteratorBaseEENKUlvE_clEvENKUlvE7_clEvEUlN3c108BFloat16EE_St5arrayIPcLm2EEEEviT0_T1_ --------------------------
	.section	.text._ZN2at6native29vectorized_elementwise_kernelILi8EZZZNS0_16sign_kernel_cudaERNS_18TensorIteratorBaseEENKUlvE_clEvENKUlvE7_clEvEUlN3c108BFloat16EE_St5arrayIPcLm2EEEEviT0_T1_,"ax",@progbits
	.align	128
        .global         _ZN2at6native29vectorized_elementwise_kernelILi8EZZZNS0_16sign_kernel_cudaERNS_18TensorIteratorBaseEENKUlvE_clEvENKUlvE7_clEvEUlN3c108BFloat16EE_St5arrayIPcLm2EEEEviT0_T1_
        .type           _ZN2at6native29vectorized_elementwise_kernelILi8EZZZNS0_16sign_kernel_cudaERNS_18TensorIteratorBaseEENKUlvE_clEvENKUlvE7_clEvEUlN3c108BFloat16EE_St5arrayIPcLm2EEEEviT0_T1_,@function
        .size           _ZN2at6native29vectorized_elementwise_kernelILi8EZZZNS0_16sign_kernel_cudaERNS_18TensorIteratorBaseEENKUlvE_clEvENKUlvE7_clEvEUlN3c108BFloat16EE_St5arrayIPcLm2EEEEviT0_T1_,(.L_x_23285 - _ZN2at6native29vectorized_elementwise_kernelILi8EZZZNS0_16sign_kernel_cudaERNS_18TensorIteratorBaseEENKUlvE_clEvENKUlvE7_clEvEUlN3c108BFloat16EE_St5arrayIPcLm2EEEEviT0_T1_)
        .other          _ZN2at6native29vectorized_elementwise_kernelILi8EZZZNS0_16sign_kernel_cudaERNS_18TensorIteratorBaseEENKUlvE_clEvENKUlvE7_clEvEUlN3c108BFloat16EE_St5arrayIPcLm2EEEEviT0_T1_,@"STO_CUDA_ENTRY STV_DEFAULT"
_ZN2at6native29vectorized_elementwise_kernelILi8EZZZNS0_16sign_kernel_cudaERNS_18TensorIteratorBaseEENKUlvE_clEvENKUlvE7_clEvEUlN3c108BFloat16EE_St5arrayIPcLm2EEEEviT0_T1_:
.text._ZN2at6native29vectorized_elementwise_kernelILi8EZZZNS0_16sign_kernel_cudaERNS_18TensorIteratorBaseEENKUlvE_clEvENKUlvE7_clEvEUlN3c108BFloat16EE_St5arrayIPcLm2EEEEviT0_T1_:
[----:B------:R-:W-:Y:S01]  /*0000*/  LDC R1, c[0x0][0x37c] ;  /* 0x0000df00ff017b82 */ /* 0x000fe20000000800 */
[----:B------:R-:W-:Y:S05]  /*0010*/  EXIT ;  /* 0x000000000000794d */ /* 0x000fea0003800000 */
.L_x_5669:
        /* <DEDUP_REMOVED lines=14> */
.L_x_23285:


//--------------------- .text._ZN2at6native18elementwise_kernelILi128ELi4EZNS0_15gpu_kernel_implIZZZNS0_16sign_kernel_cudaERNS_18TensorIteratorBaseEENKUlvE_clEvENKUlvE6_clEvEUlN3c104HalfEE_EEvS4_RKT_EUliE_EEviT1_ --------------------------
	.section	.text._ZN2at6native18elementwise_kernelILi128ELi4EZNS0_15gpu_kernel_implIZZZNS0_16sign_kernel_cudaERNS_18TensorIteratorBaseEENKUlvE_clEvENKUlvE6_clEvEUlN3c104HalfEE_EEvS4_RKT_EUliE_EEviT1_,"ax",@progbits
	.align	128
        .global         _ZN2at6native18elementwise_kernelILi128ELi4EZNS0_15gpu_kernel_implIZZZNS0_16sign_kernel_cudaERNS_18TensorIteratorBaseEENKUlvE_clEvENKUlvE6_clEvEUlN3c104HalfEE_EEvS4_RKT_EUliE_EEviT1_
        .type           _ZN2at6native18elementwise_kernelILi128ELi4EZNS0_15gpu_kernel_implIZZZNS0_16sign_kernel_cudaERNS_18TensorIteratorBaseEENKUlvE_clEvENKUlvE6_clEvEUlN3c104HalfEE_EEvS4_RKT_EUliE_EEviT1_,@function
        .size           _ZN2at6native18elementwise_kernelILi128ELi4EZNS0_15gpu_kernel_implIZZZNS0_16sign_kernel_cudaERNS_18TensorIteratorBaseEENKUlvE_clEvENKUlvE6_clEvEUlN3c104HalfEE_EEvS4_RKT_EUliE_EEviT1_,(.L_x_23286 - _ZN2at6native18elementwise_kernelILi128ELi4EZNS0_15gpu_kernel_implIZZZNS0_16sign_kernel_cudaERNS_18TensorIteratorBaseEENKUlvE_clEvENKUlvE6_clEvEUlN3c104HalfEE_EEvS4_RKT_EUliE_EEviT1_)
        .other          _ZN2at6native18elementwise_kernelILi128ELi4EZNS0_15gpu_kernel_implIZZZNS0_16sign_kernel_cudaERNS_18TensorIteratorBaseEENKUlvE_clEvENKUlvE6_clEvEUlN3c104HalfEE_EEvS4_RKT_EUliE_EEviT1_,@"STO_CUDA_ENTRY STV_DEFAULT"
_ZN2at6native18elementwise_kernelILi128ELi4EZNS0_15gpu_kernel_implIZZZNS0_16sign_kernel_cudaERNS_18TensorIteratorBaseEENKUlvE_clEvENKUlvE6_clEvEUlN3c104HalfEE_EEvS4_RKT_EUliE_EEviT1_:
.text._ZN2at6native18elementwise_kernelILi128ELi4EZNS0_15gpu_kernel_implIZZZNS0_16sign_kernel_cudaERNS_18TensorIteratorBaseEENKUlvE_clEvENKUlvE6_clEvEUlN3c104HalfEE_EEvS4_RKT_EUliE_EEviT1_:
        /* <DEDUP_REMOVED lines=319> */
.L_x_5672:
        /* <DEDUP_REMOVED lines=18> */
.L_x_5676:
[----:B------:R-:W2:Y:S02]  /*1510*/  LDG.E.U8 R2, desc[UR36][R2.64] ;  /* 0x0000002402027981 */ /* 0x000ea4000c1e1100 */
[----:B--2---:R-:W-:-:S04]  /*1520*/  I2FP.F32.U32 R0, R2 ;  /* 0x0000000200007245 */ /* 0x004fc80000201000 */
[----:B------:R-:W-:Y:S01]  /*1530*/  F2FP.F16.F32.PACK_AB R0, RZ, R0 ;  /* 0x00000000ff00723e */ /* 0x000fe200000000ff */
[----:B------:R-:W-:Y:S06]  /*1540*/  BRA `(.L_x_5678) ;  /* 0x0000000c009c7947 */ /* 0x000fec0003800000 */
.L_x_5675:
        /* <DEDUP_REMOVED lines=10> */
.L_x_5680:
[----:B------:R-:W2:Y:S02]  /*15f0*/  LDG.E R2, desc[UR36][R2.64] ;  /* 0x0000002402027981 */ /* 0x000ea4000c1e1900 */
[----:B--2---:R-:W-:-:S04]  /*1600*/  I2FP.F32.S32 R0, R2 ;  /* 0x0000000200007245 */ /* 0x004fc80000201400 */
[----:B------:R-:W-:Y:S01]  /*1610*/  F2FP.F16.F32.PACK_AB R0, RZ, R0 ;  /* 0x00000000ff00723e */ /* 0x000fe200000000ff */
[----:B------:R-:W-:Y:S06]  /*1620*/  BRA `(.L_x_5678) ;  /* 0x0000000c00647947 */ /* 0x000fec0003800000 */
.L_x_5679:
[----:B------:R-:W2:Y:S02]  /*1630*/  LDG.E.U16 R2, desc[UR36][R2.64] ;  /* 0x0000002402027981 */ /* 0x000ea4000c1e1500 */
[----:B--2---:R-:W0:Y:S02]  /*1640*/  I2F.S16 R0, R2 ;  /* 0x0000000200007306 */ /* 0x004e240000101400 */
[----:B0-----:R-:W-:Y:S01]  /*1650*/  F2FP.F16.F32.PACK_AB R0, RZ, R0 ;  /* 0x00000000ff00723e */ /* 0x001fe200000000ff */
[----:B------:R-:W-:Y:S06]  /*1660*/  BRA `(.L_x_5678) ;  /* 0x0000000c00547947 */ /* 0x000fec0003800000 */
.L_x_5674:
        /* <DEDUP_REMOVED lines=9> */
.L_x_5682:
[----:B------:R0:W5:Y:S01]  /*1700*/  LDG.E.U16 R0, desc[UR36][R2.64] ;  /* 0x0000002402007981 */ /* 0x000162000c1e1500 */
[----:B------:R-:W-:Y:S05]  /*1710*/  BRA `(.L_x_5678) ;  /* 0x0000000c00287947 */ /* 0x000fea0003800000 */
.L_x_5681:
        /* <DEDUP_REMOVED lines=9> */
.L_x_5684:
[----:B------:R1:W5:Y:S01]  /*17b0*/  LDG.E.U16 R0, desc[UR36][R2.64] ;  /* 0x0000002402007981 */ /* 0x000362000c1e1500 */
[----:B------:R-:W-:Y:S05]  /*17c0*/  BRA `(.L_x_5678) ;  /* 0x0000000800fc7947 */ /* 0x000fea0003800000 */
.L_x_5683:
        /* <DEDUP_REMOVED lines=12> */
.L_x_5673:
        /* <DEDUP_REMOVED lines=13> */
.L_x_5687:
        /* <DEDUP_REMOVED lines=12> */
.L_x_5686:
        /* <DEDUP_REMOVED lines=27> */
.L_x_5689:
        /* <DEDUP_REMOVED lines=13> */
.L_x_5688:
[----:B------:R-:W2:Y:S02]  /*1ca0*/  LDG.E.U16 R0, desc[UR36][R2.64] ;  /* 0x0000002402007981 */ /* 0x000ea4000c1e1500 */
[----:B--2---:R-:W-:-:S04]  /*1cb0*/  SHF.L.U32 R0, R0, 0x10, RZ ;  /* 0x0000001000007819 */ /* 0x004fc800000006ff */
[----:B------:R-:W-:Y:S01]  /*1cc0*/  F2FP.F16.F32.PACK_AB R0, RZ, R0 ;  /* 0x00000000ff00723e */ /* 0x000fe200000000ff */
[----:B------:R-:W-:Y:S06]  /*1cd0*/  BRA `(.L_x_5678) ;  /* 0x0000000400b87947 */ /* 0x000fec0003800000 */
.L_x_5685:
        /* <DEDUP_REMOVED lines=12> */
.L_x_5692:
        /* <DEDUP_REMOVED lines=21> */
.L_x_5696:
[----:B------:R-:W-:Y:S05]  /*1ef0*/  BSYNC.RECONVERGENT B1 ;  /* 0x0000000000017941 */ /* 0x000fea0003800200 */
.L_x_5695:
[----:B------:R-:W-:Y:S01]  /*1f00*/  IMAD.SHL.U32 R0, R0, 0x100000, RZ ;  /* 0x0010000000007824 */ /* 0x000fe200078e00ff */
[----:B------:R-:W-:-:S04]  /*1f10*/  LEA R2, R2, 0x3b800000, 0x17 ;  /* 0x3b80000002027811 */ /* 0x000fc800078eb8ff */
[----:B------:R-:W-:-:S07]  /*1f20*/  LOP3.LUT R0, R2, R0, R7, 0xfe, !PT ;  /* 0x0000000002007212 */ /* 0x000fce00078efe07 */
.L_x_5694:
[----:B------:R-:W-:Y:S05]  /*1f30*/  BSYNC.RECONVERGENT B0 ;  /* 0x0000000000007941 */ /* 0x000fea0003800200 */
.L_x_5693:
[----:B------:R-:W-:Y:S01]  /*1f40*/  F2FP.F16.F32.PACK_AB R0, RZ, R0 ;  /* 0x00000000ff00723e */ /* 0x000fe200000000ff */
[----:B------:R-:W-:Y:S06]  /*1f50*/  BRA `(.L_x_5678) ;  /* 0x0000000400187947 */ /* 0x000fec0003800000 */
.L_x_5691:
        /* <DEDUP_REMOVED lines=21> */
.L_x_5700:
[----:B------:R-:W-:Y:S05]  /*20b0*/  BSYNC.RECONVERGENT B1 ;  /* 0x0000000000017941 */ /* 0x000fea0003800200 */
.L_x_5699:
[----:B------:R-:W-:Y:S01]  /*20c0*/  IMAD.SHL.U32 R0, R0, 0x200000, RZ ;  /* 0x0020000000007824 */ /* 0x000fe200078e00ff */
[----:B------:R-:W-:-:S04]  /*20d0*/  LEA R2, R2, 0x37800000, 0x17 ;  /* 0x3780000002027811 */ /* 0x000fc800078eb8ff */
[----:B------:R-:W-:-:S07]  /*20e0*/  LOP3.LUT R0, R2, R0, R7, 0xfe, !PT ;  /* 0x0000000002007212 */ /* 0x000fce00078efe07 */
.L_x_5698:
[----:B------:R-:W-:Y:S05]  /*20f0*/  BSYNC.RECONVERGENT B0 ;  /* 0x0000000000007941 */ /* 0x000fea0003800200 */
.L_x_5697:
[----:B------:R-:W-:Y:S01]  /*2100*/  F2FP.F16.F32.PACK_AB R0, RZ, R0 ;  /* 0x00000000ff00723e */ /* 0x000fe200000000ff */
[----:B------:R-:W-:Y:S06]  /*2110*/  BRA `(.L_x_5678) ;  /* 0x0000000000a87947 */ /* 0x000fec0003800000 */
.L_x_5690:
[----:B------:R-:W-:-:S09]  /*2120*/  UISETP.NE.AND UP0, UPT, UR4, 0x1c, UPT ;  /* 0x0000001c0400788c */ /* 0x000fd2000bf05270 */
[----:B------:R-:W-:Y:S05]  /*2130*/  BRA.U !UP0, `(.L_x_5701) ;  /* 0x0000000108947547 */ /* 0x000fea000b800000 */
[----:B------:R-:W-:-:S09]  /*2140*/  UISETP.NE.AND UP0, UPT, UR4, 0x1d, UPT ;  /* 0x0000001d0400788c */ /* 0x000fd2000bf05270 */
[----:B------:R-:W-:Y:S05]  /*2150*/  BRA.U !UP0, `(.L_x_5702) ;  /* 0x00000001087c7547 */ /* 0x000fea000b800000 */
[----:B------:R-:W-:-:S09]  /*2160*/  UISETP.NE.AND UP0, UPT, UR4, 0x2c, UPT ;  /* 0x0000002c0400788c */ /* 0x000fd2000bf05270 */
[----:B------:R-:W-:Y:S05]  /*2170*/  BRA.U !UP0, `(.L_x_5703) ;  /* 0x0000000108487547 */ /* 0x000fea000b800000 */
.L_x_5677:
        /* <DEDUP_REMOVED lines=16> */
.L_x_5704:
[----:B------:R-:W-:Y:S01]  /*2280*/  PRMT R0, RZ, 0x7610, R0 ;  /* 0x00007610ff007816 */ /* 0x000fe20000000000 */
[----:B------:R-:W-:Y:S06]  /*2290*/  BRA `(.L_x_5678) ;  /* 0x0000000000487947 */ /* 0x000fec0003800000 */
.L_x_5703:
        /* <DEDUP_REMOVED lines=8> */
.L_x_5706:
[----:B------:R-:W-:Y:S05]  /*2320*/  BSYNC.RECONVERGENT B0 ;  /* 0x0000000000007941 */ /* 0x000fea0003800200 */
.L_x_5705:
[----:B------:R-:W-:Y:S01]  /*2330*/  F2FP.F16.F32.PACK_AB R0, RZ, R0 ;  /* 0x00000000ff00723e */ /* 0x000fe200000000ff */
[----:B------:R-:W-:Y:S06]  /*2340*/  BRA `(.L_x_5678) ;  /* 0x00000000001c7947 */ /* 0x000fec0003800000 */
.L_x_5702:
[----:B------:R-:W2:Y:S02]  /*2350*/  LDG.E.64 R2, desc[UR36][R2.64] ;  /* 0x0000002402027981 */ /* 0x000ea4000c1e1b00 */
[----:B--2---:R-:W0:Y:S02]  /*2360*/  I2F.U64 R0, R2 ;  /* 0x0000000200007312 */ /* 0x004e240000301000 */
[----:B0-----:R-:W-:Y:S01]  /*2370*/  F2FP.F16.F32.PACK_AB R0, RZ, R0 ;  /* 0x00000000ff00723e */ /* 0x001fe200000000ff */
[----:B------:R-:W-:Y:S06]  /*2380*/  BRA `(.L_x_5678) ;  /* 0x00000000000c7947 */ /* 0x000fec0003800000 */
.L_x_5701:
[----:B------:R-:W2:Y:S02]  /*2390*/  LDG.E R2, desc[UR36][R2.64] ;  /* 0x0000002402027981 */ /* 0x000ea4000c1e1900 */
[----:B--2---:R-:W-:-:S04]  /*23a0*/  I2FP.F32.U32 R0, R2 ;  /* 0x0000000200007245 */ /* 0x004fc80000201000 */
[----:B------:R-:W-:-:S07]  /*23b0*/  F2FP.F16.F32.PACK_AB R0, RZ, R0 ;  /* 0x00000000ff00723e */ /* 0x000fce00000000ff */
.L_x_5678:
[----:B-----5:R-:W-:Y:S01]  /*23c0*/  HADD2.F32 R0, -RZ, R0.H0_H0 ;  /* 0x20000000ff007230 */ /* 0x020fe20000004100 */
[----:B------:R-:W2:Y:S04]  /*23d0*/  LDCU.64 UR6, c[0x0][0x580] ;  /* 0x0000b000ff0677ac */ /* 0x000ea80008000a00 */
[C---:B------:R-:W-:Y:S01]  /*23e0*/  FSETP.GT.FTZ.AND P0, PT, R0.reuse, RZ, PT ;  /* 0x000000ff0000720b */ /* 0x040fe20003f14000 */
[----:B------:R-:W-:Y:S01]  /*23f0*/  UPRMT UR4, UR42, 0x9910, URZ ;  /* 0x000099102a047896 */ /* 0x000fe200080000ff */
[----:B------:R-:W-:Y:S01]  /*2400*/  FSETP.GEU.FTZ.AND P1, PT, R0, RZ, PT ;  /* 0x000000ff0000720b */ /* 0x000fe20003f3e000 */
[----:B------:R-:W-:Y:S01]  /*2410*/  IMAD.MOV.U32 R0, RZ, RZ, RZ ;  /* 0x000000ffff007224 */ /* 0x000fe200078e00ff */
[----:B01----:R-:W-:Y:S01]  /*2420*/  SEL R3, RZ, 0x1, !P0 ;  /* 0x00000001ff037807 */ /* 0x003fe20004000000 */
[----:B------:R-:W-:-:S08]  /*2430*/  UISETP.GT.AND UP0, UPT, UR4, 0x9, UPT ;  /* 0x000000090400788c */ /* 0x000fd0000bf04270 */
[----:B------:R-:W-:Y:S02]  /*2440*/  @!P0 IADD3 R0, PT, PT, RZ, -0x1, RZ ;  /* 0xffffffffff008810 */ /* 0x000fe40007ffe0ff */
[----:B------:R-:W-:Y:S01]  /*2450*/  @P1 IMAD.MOV R0, RZ, RZ, R3 ;  /* 0x000000ffff001224 */ /* 0x000fe200078e0203 */
[----:B--2---:R-:W-:-:S04]  /*2460*/  IADD3 R2, P0, PT, R16, UR6, RZ ;  /* 0x0000000610027c10 */ /* 0x004fc8000ff1e0ff */
[----:B------:R-:W-:Y:S01]  /*2470*/  I2FP.F32.S32 R0, R0 ;  /* 0x0000000000007245 */ /* 0x000fe20000201400 */
[----:B------:R-:W-:-:S03]  /*2480*/  IMAD.X R3, RZ, RZ, UR7, P0 ;  /* 0x00000007ff037e24 */ /* 0x000fc600080e06ff */
[----:B------:R-:W-:Y:S01]  /*2490*/  F2FP.F16.F32.PACK_AB R0, RZ, R0 ;  /* 0x00000000ff00723e */ /* 0x000fe200000000ff */
        /* <DEDUP_REMOVED lines=9> */
[----:B------:R-:W-:-:S04]  /*2530*/  HADD2.F32 R0, -RZ, R0.H0_H0 ;  /* 0x20000000ff007230 */ /* 0x000fc80000004100 */
[----:B------:R-:W0:Y:S02]  /*2540*/  F2I.FTZ.TRUNC.NTZ R5, R0 ;  /* 0x0000000000057305 */ /* 0x000e24000021f100 */
[----:B0-----:R4:W-:Y:S01]  /*2550*/  STG.E.U8 desc[UR36][R2.64], R5 ;  /* 0x0000000502007986 */ /* 0x0019e2000c101124 */
[----:B------:R-:W-:Y:S05]  /*2560*/  BRA `(.L_x_5712) ;  /* 0x0000000c00807947 */ /* 0x000fea0003800000 */
.L_x_5710:
[----:B------:R-:W-:-:S06]  /*2570*/  HADD2.F32 R5, -RZ, R0.H0_H0 ;  /* 0x20000000ff057230 */ /* 0x000fcc0000004100 */
[----:B------:R-:W0:Y:S02]  /*2580*/  F2I.S64.TRUNC R4, R5 ;  /* 0x0000000500047311 */ /* 0x000e24000020d900 */
[----:B0-----:R3:W-:Y:S01]  /*2590*/  STG.E.U8 desc[UR36][R2.64], R4 ;  /* 0x0000000402007986 */ /* 0x0017e2000c101124 */
[----:B------:R-:W-:Y:S05]  /*25a0*/  BRA `(.L_x_5712) ;  /* 0x0000000c00707947 */ /* 0x000fea0003800000 */
.L_x_5709:
[----:B------:R-:W-:-:S09]  /*25b0*/  UISETP.NE.AND UP0, UPT, UR4, 0x2, UPT ;  /* 0x000000020400788c */ /* 0x000fd2000bf05270 */
[----:B------:R-:W-:Y:S05]  /*25c0*/  BRA.U !UP0, `(.L_x_5713) ;  /* 0x0000000108307547 */ /* 0x000fea000b800000 */
[----:B------:R-:W-:-:S09]  /*25d0*/  UISETP.NE.AND UP0, UPT, UR4, 0x3, UPT ;  /* 0x000000030400788c */ /* 0x000fd2000bf05270 */
[----:B------:R-:W-:Y:S05]  /*25e0*/  BRA.U !UP0, `(.L_x_5714) ;  /* 0x0000000108187547 */ /* 0x000fea000b800000 */
[----:B------:R-:W-:-:S09]  /*25f0*/  UISETP.NE.AND UP0, UPT, UR4, 0x4, UPT ;  /* 0x000000040400788c */ /* 0x000fd2000bf05270 */
[----:B------:R-:W-:Y:S05]  /*2600*/  BRA.U UP0, `(.L_x_5711) ;  /* 0x0000000900b87547 */ /* 0x000fea000b800000 */
[----:B------:R-:W-:-:S06]  /*2610*/  HADD2.F32 R4, -RZ, R0.H0_H0 ;  /* 0x20000000ff047230 */ /* 0x000fcc0000004100 */
[----:B------:R-:W0:Y:S02]  /*2620*/  F2I.S64.TRUNC R4, R4 ;  /* 0x0000000400047311 */ /* 0x000e24000020d900 */
[----:B0-----:R0:W-:Y:S01]  /*2630*/  STG.E.64 desc[UR36][R2.64], R4 ;  /* 0x0000000402007986 */ /* 0x0011e2000c101b24 */
[----:B------:R-:W-:Y:S05]  /*2640*/  BRA `(.L_x_5712) ;  /* 0x0000000c00487947 */ /* 0x000fea0003800000 */
.L_x_5714:
[----:B------:R-:W-:-:S04]  /*2650*/  HADD2.F32 R0, -RZ, R0.H0_H0 ;  /* 0x20000000ff007230 */ /* 0x000fc80000004100 */
[----:B------:R-:W0:Y:S02]  /*2660*/  F2I.FTZ.TRUNC.NTZ R5, R0 ;  /* 0x0000000000057305 */ /* 0x000e24000021f100 */
[----:B0-----:R1:W-:Y:S01]  /*2670*/  STG.E desc[UR36][R2.64], R5 ;  /* 0x0000000502007986 */ /* 0x0013e2000c101924 */
[----:B------:R-:W-:Y:S05]  /*2680*/  BRA `(.L_x_5712) ;  /* 0x0000000c00387947 */ /* 0x000fea0003800000 */
.L_x_5713:
[----:B------:R-:W-:-:S04]  /*2690*/  HADD2.F32 R0, -RZ, R0.H0_H0 ;  /* 0x20000000ff007230 */ /* 0x000fc80000004100 */
[----:B------:R-:W0:Y:S02]  /*26a0*/  F2I.FTZ.TRUNC.NTZ R5, R0 ;  /* 0x0000000000057305 */ /* 0x000e24000021f100 */
[----:B0-----:R2:W-:Y:S01]  /*26b0*/  STG.E.U16 desc[UR36][R2.64], R5 ;  /* 0x0000000502007986 */ /* 0x0015e2000c101524 */
[----:B------:R-:W-:Y:S05]  /*26c0*/  BRA `(.L_x_5712) ;  /* 0x0000000c00287947 */ /* 0x000fea0003800000 */
.L_x_5708:
[----:B------:R-:W-:-:S09]  /*26d0*/  UISETP.GT.AND UP0, UPT, UR4, 0x6, UPT ;  /* 0x000000060400788c */ /* 0x000fd2000bf04270 */
[----:B------:R-:W-:Y:S05]  /*26e0*/  BRA.U UP0, `(.L_x_5715) ;  /* 0x0000000100247547 */ /* 0x000fea000b800000 */
[----:B------:R-:W-:-:S09]  /*26f0*/  UISETP.NE.AND UP0, UPT, UR4, 0x5, UPT ;  /* 0x000000050400788c */ /* 0x000fd2000bf05270 */
[----:B------:R-:W-:Y:S05]  /*2700*/  BRA.U !UP0, `(.L_x_5716) ;  /* 0x0000000108147547 */ /* 0x000fea000b800000 */
[----:B------:R-:W-:-:S09]  /*2710*/  UISETP.NE.AND UP0, UPT, UR4, 0x6, UPT ;  /* 0x000000060400788c */ /* 0x000fd2000bf05270 */
[----:B------:R-:W-:Y:S05]  /*2720*/  BRA.U UP0, `(.L_x_5711) ;  /* 0x0000000900707547 */ /* 0x000fea000b800000 */
[----:B------:R-:W-:-:S05]  /*2730*/  HADD2.F32 R5, -RZ, R0.H0_H0 ;  /* 0x20000000ff057230 */ /* 0x000fca0000004100 */
[----:B------:R0:W-:Y:S01]  /*2740*/  STG.E desc[UR36][R2.64], R5 ;  /* 0x0000000502007986 */ /* 0x0001e2000c101924 */
[----:B------:R-:W-:Y:S05]  /*2750*/  BRA `(.L_x_5712) ;  /* 0x0000000c00047947 */ /* 0x000fea0003800000 */
.L_x_5716:
[----:B------:R0:W-:Y:S01]  /*2760*/  STG.E.U16 desc[UR36][R2.64], R0 ;  /* 0x0000000002007986 */ /* 0x0001e2000c101524 */
[----:B------:R-:W-:Y:S05]  /*2770*/  BRA `(.L_x_5712) ;  /* 0x0000000800fc7947 */ /* 0x000fea0003800000 */
.L_x_5715:
[----:B------:R-:W-:-:S09]  /*2780*/  UISETP.NE.AND UP0, UPT, UR4, 0x7, UPT ;  /* 0x000000070400788c */ /* 0x000fd2000bf05270 */
[----:B------:R-:W-:Y:S05]  /*2790*/  BRA.U !UP0, `(.L_x_5717) ;  /* 0x0000000108347547 */ /* 0x000fea000b800000 */
[----:B------:R-:W-:-:S09]  /*27a0*/  UISETP.NE.AND UP0, UPT, UR4, 0x8, UPT ;  /* 0x000000080400788c */ /* 0x000fd2000bf05270 */
[----:B------:R-:W-:Y:S05]  /*27b0*/  BRA.U !UP0, `(.L_x_5718) ;  /* 0x0000000108187547 */ /* 0x000fea000b800000 */
[----:B------:R-:W-:-:S09]  /*27c0*/  UISETP.NE.AND UP0, UPT, UR4, 0x9, UPT ;  /* 0x000000090400788c */ /* 0x000fd2000bf05270 */
[----:B------:R-:W-:Y:S05]  /*27d0*/  BRA.U UP0, `(.L_x_5711) ;  /* 0x0000000900447547 */ /* 0x000fea000b800000 */
[----:B------:R-:W-:Y:S02]  /*27e0*/  HADD2.F32 R4, -RZ, R0.H0_H0 ;  /* 0x20000000ff047230 */ /* 0x000fe40000004100 */
[----:B------:R-:W-:-:S05]  /*27f0*/  HFMA2 R5, -RZ, RZ, 0, 0 ;  /* 0x00000000ff057431 */ /* 0x000fca00000001ff */
[----:B------:R0:W-:Y:S01]  /*2800*/  STG.E.64 desc[UR36][R2.64], R4 ;  /* 0x0000000402007986 */ /* 0x0001e2000c101b24 */
[----:B------:R-:W-:Y:S05]  /*2810*/  BRA `(.L_x_5712) ;  /* 0x0000000800d47947 */ /* 0x000fea0003800000 */
.L_x_5718:
[----:B------:R-:W-:-:S05]  /*2820*/  HADD2.F32 R0, -RZ, R0.H0_H0 ;  /* 0x20000000ff007230 */ /* 0x000fca0000004100 */
[----:B------:R-:W-:-:S04]  /*2830*/  F2FP.F16.F32.PACK_AB R0, RZ, R0 ;  /* 0x00000000ff00723e */ /* 0x000fc800000000ff */
[----:B------:R-:W-:-:S05]  /*2840*/  PRMT R0, R0, 0x5410, RZ ;  /* 0x0000541000007816 */ /* 0x000fca00000000ff */
[----:B------:R0:W-:Y:S01]  /*2850*/  STG.E desc[UR36][R2.64], R0 ;  /* 0x0000000002007986 */ /* 0x0001e2000c101924 */
[----:B------:R-:W-:Y:S05]  /*2860*/  BRA `(.L_x_5712) ;  /* 0x0000000800c07947 */ /* 0x000fea0003800000 */
.L_x_5717:
[----:B------:R-:W-:-:S05]  /*2870*/  HADD2.F32 R4, -RZ, R0.H0_H0 ;  /* 0x20000000ff047230 */ /* 0x000fca0000004100 */
[----:B------:R-:W-:-:S06]  /*2880*/  FMUL.FTZ R4, R4, 1 ;  /* 0x3f80000004047820 */ /* 0x000fcc0000410000 */
[----:B------:R-:W0:Y:S02]  /*2890*/  F2F.F64.F32 R4, R4 ;  /* 0x0000000400047310 */ /* 0x000e240000201800 */
[----:B0-----:R0:W-:Y:S01]  /*28a0*/  STG.E.64 desc[UR36][R2.64], R4 ;  /* 0x0000000402007986 */ /* 0x0011e2000c101b24 */
[----:B------:R-:W-:Y:S05]  /*28b0*/  BRA `(.L_x_5712) ;  /* 0x0000000800ac7947 */ /* 0x000fea0003800000 */
.L_x_5707:
        /* <DEDUP_REMOVED lines=8> */
[----:B------:R-:W-:-:S05]  /*2940*/  HADD2.F32 R0, -RZ, R0.H0_H0 ;  /* 0x20000000ff007230 */ /* 0x000fca0000004100 */
[----:B------:R-:W-:-:S04]  /*2950*/  FSETP.NEU.FTZ.AND P0, PT, R0, RZ, PT ;  /* 0x000000ff0000720b */ /* 0x000fc80003f1d000 */
[----:B------:R-:W-:-:S05]  /*2960*/  SEL R5, RZ, 0x1, !P0 ;  /* 0x00000001ff057807 */ /* 0x000fca0004000000 */
[----:B------:R0:W-:Y:S01]  /*2970*/  STG.E.U8 desc[UR36][R2.64], R5 ;  /* 0x0000000502007986 */ /* 0x0001e2000c101124 */
[----:B------:R-:W-:Y:S05]  /*2980*/  BRA `(.L_x_5712) ;  /* 0x0000000800787947 */ /* 0x000fea0003800000 */
.L_x_5721:
[----:B------:R-:W-:Y:S01]  /*2990*/  HADD2.F32 R0, -RZ, R0.H0_H0 ;  /* 0x20000000ff007230 */ /* 0x000fe20000004100 */
[----:B------:R-:W-:-:S04]  /*29a0*/  CS2R R6, SRZ ;  /* 0x0000000000067805 */ /* 0x000fc8000001ff00 */
[----:B------:R-:W-:-:S04]  /*29b0*/  FMUL.FTZ R0, R0, 1 ;  /* 0x3f80000000007820 */ /* 0x000fc80000410000 */
[----:B------:R-:W0:Y:S02]  /*29c0*/  F2F.F64.F32 R4, R0 ;  /* 0x0000000000047310 */ /* 0x000e240000201800 */
[----:B0-----:R0:W-:Y:S01]  /*29d0*/  STG.E.128 desc[UR36][R2.64], R4 ;  /* 0x0000000402007986 */ /* 0x0011e2000c101d24 */
[----:B------:R-:W-:Y:S05]  /*29e0*/  BRA `(.L_x_5712) ;  /* 0x0000000800607947 */ /* 0x000fea0003800000 */
.L_x_5720:
[----:B------:R-:W-:-:S09]  /*29f0*/  UISETP.NE.AND UP0, UPT, UR4, 0xf, UPT ;  /* 0x0000000f0400788c */ /* 0x000fd2000bf05270 */
[----:B------:R-:W-:Y:S05]  /*2a00*/  BRA.U !UP0, `(.L_x_5722) ;  /* 0x0000000108a07547 */ /* 0x000fea000b800000 */
[----:B------:R-:W-:-:S09]  /*2a10*/  UISETP.NE.AND UP0, UPT, UR4, 0x17, UPT ;  /* 0x000000170400788c */ /* 0x000fd2000bf05270 */
[----:B------:R-:W-:Y:S05]  /*2a20*/  BRA.U !UP0, `(.L_x_5723) ;  /* 0x00000001084c7547 */ /* 0x000fea000b800000 */
[----:B------:R-:W-:-:S09]  /*2a30*/  UISETP.NE.AND UP0, UPT, UR4, 0x18, UPT ;  /* 0x000000180400788c */ /* 0x000fd2000bf05270 */
[----:B------:R-:W-:Y:S05]  /*2a40*/  BRA.U UP0, `(.L_x_5711) ;  /* 0x0000000500a87547 */ /* 0x000fea000b800000 */
[----:B------:R-:W-:Y:S01]  /*2a50*/  HADD2.F32 R7, -RZ, R0.H0_H0 ;  /* 0x20000000ff077230 */ /* 0x000fe20000004100 */
        /* <DEDUP_REMOVED lines=12> */
.L_x_5725:
[----:B------:R-:W-:Y:S05]  /*2b20*/  BSYNC.RECONVERGENT B0 ;  /* 0x0000000000007941 */ /* 0x000fea0003800200 */
.L_x_5724:
[----:B------:R-:W-:-:S05]  /*2b30*/  LOP3.LUT R5, R0, 0x80, R5, 0xf8, !PT ;  /* 0x0000008000057812 */ /* 0x000fca00078ef805 */
[----:B------:R0:W-:Y:S01]  /*2b40*/  STG.E.U8 desc[UR36][R2.64], R5 ;  /* 0x0000000502007986 */ /* 0x0001e2000c101124 */
[----:B------:R-:W-:Y:S05]  /*2b50*/  BRA `(.L_x_5712) ;  /* 0x0000000800047947 */ /* 0x000fea0003800000 */
.L_x_5723:
[----:B------:R-:W-:Y:S01]  /*2b60*/  HADD2.F32 R7, -RZ, R0.H0_H0 ;  /* 0x20000000ff077230 */ /* 0x000fe20000004100 */
        /* <DEDUP_REMOVED lines=14> */
.L_x_5727:
[----:B------:R-:W-:Y:S05]  /*2c50*/  BSYNC.RECONVERGENT B0 ;  /* 0x0000000000007941 */ /* 0x000fea0003800200 */
.L_x_5726:
[----:B------:R-:W-:-:S05]  /*2c60*/  LOP3.LUT R5, R0, 0x80, R5, 0xf8, !PT ;  /* 0x0000008000057812 */ /* 0x000fca00078ef805 */
[----:B------:R0:W-:Y:S01]  /*2c70*/  STG.E.U8 desc[UR36][R2.64], R5 ;  /* 0x0000000502007986 */ /* 0x0001e2000c101124 */
[----:B------:R-:W-:Y:S05]  /*2c80*/  BRA `(.L_x_5712) ;  /* 0x0000000400b87947 */ /* 0x000fea0003800000 */
.L_x_5722:
[----:B------:R-:W-:-:S05]  /*2c90*/  HADD2.F32 R0, -RZ, R0.H0_H0 ;  /* 0x20000000ff007230 */ /* 0x000fca0000004100 */
[----:B------:R-:W-:-:S05]  /*2ca0*/  F2FP.BF16.F32.PACK_AB R0, RZ, R0 ;  /* 0x00000000ff00723e */ /* 0x000fca00000010ff */
[----:B------:R0:W-:Y:S01]  /*2cb0*/  STG.E.U16 desc[UR36][R2.64], R0 ;  /* 0x0000000002007986 */ /* 0x0001e2000c101524 */
[----:B------:R-:W-:Y:S05]  /*2cc0*/  BRA `(.L_x_5712) ;  /* 0x0000000400a87947 */ /* 0x000fea0003800000 */
.L_x_5719:
        /* <DEDUP_REMOVED lines=8> */
[----:B------:R-:W-:-:S06]  /*2d50*/  HADD2.F32 R5, -RZ, R0.H0_H0 ;  /* 0x20000000ff057230 */ /* 0x000fcc0000004100 */
[----:B------:R-:W0:Y:S02]  /*2d60*/  F2I.FTZ.U32.TRUNC.NTZ R5, R5 ;  /* 0x0000000500057305 */ /* 0x000e24000021f000 */
[----:B0-----:R0:W-:Y:S01]  /*2d70*/  STG.E.U16 desc[UR36][R2.64], R5 ;  /* 0x0000000502007986 */ /* 0x0011e2000c101524 */
[----:B------:R-:W-:Y:S05]  /*2d80*/  BRA `(.L_x_5712) ;  /* 0x0000000400787947 */ /* 0x000fea0003800000 */
.L_x_5730:
[----:B------:R-:W-:Y:S01]  /*2d90*/  HADD2.F32 R5, -RZ, R0.H0_H0 ;  /* 0x20000000ff057230 */ /* 0x000fe20000004100 */
[----:B------:R-:W-:Y:S01]  /*2da0*/  BSSY.RECONVERGENT B0, `(.L_x_5731) ;  /* 0x0000014000007945 */ /* 0x000fe20003800200 */
[----:B------:R-:W-:-:S03]  /*2db0*/  MOV R0, 0x80 ;  /* 0x0000008000007802 */ /* 0x000fc60000000f00 */
        /* <DEDUP_REMOVED lines=10> */
.L_x_5733:
[----:B------:R-:W-:-:S04]  /*2e60*/  SHF.R.U32.HI R0, RZ, 0x14, R5 ;  /* 0x00000014ff007819 */ /* 0x000fc80000011605 */
[----:B------:R-:W-:-:S04]  /*2e70*/  LOP3.LUT R0, R0, 0x1, RZ, 0xc0, !PT ;  /* 0x0000000100007812 */ /* 0x000fc800078ec0ff */
[----:B------:R-:W-:-:S04]  /*2e80*/  IADD3 R0, PT, PT, R5, 0x487ffff, R0 ;  /* 0x0487ffff05007810 */ /* 0x000fc80007ffe000 */
[----:B------:R-:W-:-:S04]  /*2e90*/  SHF.R.U32.HI R0, RZ, 0x14, R0 ;  /* 0x00000014ff007819 */ /* 0x000fc80000011600 */
[----:B------:R-:W-:-:S07]  /*2ea0*/  LOP3.LUT R4, R0, 0xff, RZ, 0xc0, !PT ;  /* 0x000000ff00047812 */ /* 0x000fce00078ec0ff */
.L_x_5734:
[----:B------:R-:W-:-:S04]  /*2eb0*/  SHF.R.U32.HI R5, RZ, 0x18, R5 ;  /* 0x00000018ff057819 */ /* 0x000fc80000011605 */
[----:B------:R-:W-:-:S04]  /*2ec0*/  LOP3.LUT R4, R4, 0x80, R5, 0xf8, !PT ;  /* 0x0000008004047812 */ /* 0x000fc800078ef805 */
[----:B------:R-:W-:-:S07]  /*2ed0*/  PRMT R0, R4, 0x7610, R0 ;  /* 0x0000761004007816 */ /* 0x000fce0000000000 */
.L_x_5732:
[----:B------:R-:W-:Y:S05]  /*2ee0*/  BSYNC.RECONVERGENT B0 ;  /* 0x0000000000007941 */ /* 0x000fea0003800200 */
.L_x_5731:
[----:B------:R0:W-:Y:S01]  /*2ef0*/  STG.E.U8 desc[UR36][R2.64], R0 ;  /* 0x0000000002007986 */ /* 0x0001e2000c101124 */
[----:B------:R-:W-:Y:S05]  /*2f00*/  BRA `(.L_x_5712) ;  /* 0x0000000400187947 */ /* 0x000fea0003800000 */
.L_x_5729:
[----:B------:R-:W-:Y:S01]  /*2f10*/  HADD2.F32 R5, -RZ, R0.H0_H0 ;  /* 0x20000000ff057230 */ /* 0x000fe20000004100 */
[----:B------:R-:W-:Y:S01]  /*2f20*/  BSSY.RECONVERGENT B0, `(.L_x_5735) ;  /* 0x0000014000007945 */ /* 0x000fe20003800200 */
[----:B------:R-:W-:-:S03]  /*2f30*/  IMAD.MOV.U32 R0, RZ, RZ, 0x80 ;  /* 0x00000080ff007424 */ /* 0x000fc600078e00ff */
        /* <DEDUP_REMOVED lines=10> */
.L_x_5737:
[----:B------:R-:W-:-:S04]  /*2fe0*/  SHF.R.U32.HI R0, RZ, 0x15, R5 ;  /* 0x00000015ff007819 */ /* 0x000fc80000011605 */
[----:B------:R-:W-:-:S04]  /*2ff0*/  LOP3.LUT R0, R0, 0x1, RZ, 0xc0, !PT ;  /* 0x0000000100007812 */ /* 0x000fc800078ec0ff */
[----:B------:R-:W-:-:S04]  /*3000*/  IADD3 R0, PT, PT, R5, 0x88fffff, R0 ;  /* 0x088fffff05007810 */ /* 0x000fc80007ffe000 */
[----:B------:R-:W-:-:S04]  /*3010*/  SHF.R.U32.HI R0, RZ, 0x15, R0 ;  /* 0x00000015ff007819 */ /* 0x000fc80000011600 */
[----:B------:R-:W-:-:S07]  /*3020*/  LOP3.LUT R4, R0, 0xff, RZ, 0xc0, !PT ;  /* 0x000000ff00047812 */ /* 0x000fce00078ec0ff */
.L_x_5738:
[----:B------:R-:W-:-:S04]  /*3030*/  SHF.R.U32.HI R5, RZ, 0x18, R5 ;  /* 0x00000018ff057819 */ /* 0x000fc80000011605 */
[----:B------:R-:W-:-:S04]  /*3040*/  LOP3.LUT R4, R4, 0x80, R5, 0xf8, !PT ;  /* 0x0000008004047812 */ /* 0x000fc800078ef805 */
[----:B------:R-:W-:-:S07]  /*3050*/  PRMT R0, R4, 0x7610, R0 ;  /* 0x0000761004007816 */ /* 0x000fce0000000000 */
.L_x_5736:
[----:B------:R-:W-:Y:S05]  /*3060*/  BSYNC.RECONVERGENT B0 ;  /* 0x0000000000007941 */ /* 0x000fea0003800200 */
.L_x_5735:
[----:B------:R0:W-:Y:S01]  /*3070*/  STG.E.U8 desc[UR36][R2.64], R0 ;  /* 0x0000000002007986 */ /* 0x0001e2000c101124 */
[----:B------:R-:W-:Y:S05]  /*3080*/  BRA `(.L_x_5712) ;  /* 0x0000000000b87947 */ /* 0x000fea0003800000 */
.L_x_5728:
[----:B------:R-:W-:-:S09]  /*3090*/  UISETP.NE.AND UP0, UPT, UR4, 0x1c, UPT ;  /* 0x0000001c0400788c */ /* 0x000fd2000bf05270 */
[----:B------:R-:W-:Y:S05]  /*30a0*/  BRA.U !UP0, `(.L_x_5739) ;  /* 0x0000000108a47547 */ /* 0x000fea000b800000 */
[----:B------:R-:W-:-:S09]  /*30b0*/  UISETP.NE.AND UP0, UPT, UR4, 0x1d, UPT ;  /* 0x0000001d0400788c */ /* 0x000fd2000bf05270 */
[----:B------:R-:W-:Y:S05]  /*30c0*/  BRA.U !UP0, `(.L_x_5740) ;  /* 0x00000001088c7547 */ /* 0x000fea000b800000 */
[----:B------:R-:W-:-:S09]  /*30d0*/  UISETP.NE.AND UP0, UPT, UR4, 0x2c, UPT ;  /* 0x0000002c0400788c */ /* 0x000fd2000bf05270 */
[----:B------:R-:W-:Y:S05]  /*30e0*/  BRA.U !UP0, `(.L_x_5741) ;  /* 0x0000000108447547 */ /* 0x000fea000b800000 */
.L_x_5711:
        /* <DEDUP_REMOVED lines=16> */
.L_x_5742:
[----:B------:R-:W-:Y:S05]  /*31f0*/  BRA `(.L_x_5712) ;  /* 0x00000000005c7947 */ /* 0x000fea0003800000 */
.L_x_5741:
[----:B------:R-:W-:-:S05]  /*3200*/  HADD2.F32 R5, -RZ, R0.H0_H0 ;  /* 0x20000000ff057230 */ /* 0x000fca0000004100 */
[----:B------:R-:W-:-:S04]  /*3210*/  SHF.R.U32.HI R6, RZ, 0x17, R5 ;  /* 0x00000017ff067819 */ /* 0x000fc80000011605 */
[----:B------:R-:W-:-:S04]  /*3220*/  LOP3.LUT R4, R6, 0xff, RZ, 0xc0, !PT ;  /* 0x000000ff06047812 */ /* 0x000fc800078ec0ff */
        /* <DEDUP_REMOVED lines=13> */
.L_x_5740:
[----:B------:R-:W-:-:S06]  /*3300*/  HADD2.F32 R4, -RZ, R0.H0_H0 ;  /* 0x20000000ff047230 */ /* 0x000fcc0000004100 */
[----:B------:R-:W0:Y:S02]  /*3310*/  F2I.U64.TRUNC R4, R4 ;  /* 0x0000000400047311 */ /* 0x000e24000020d800 */
[----:B0-----:R0:W-:Y:S01]  /*3320*/  STG.E.64 desc[UR36][R2.64], R4 ;  /* 0x0000000402007986 */ /* 0x0011e2000c101b24 */
[----:B------:R-:W-:Y:S05]  /*3330*/  BRA `(.L_x_5712) ;  /* 0x00000000000c7947 */ /* 0x000fea0003800000 */
.L_x_5739:
[----:B------:R-:W-:-:S04]  /*3340*/  HADD2.F32 R0, -RZ, R0.H0_H0 ;  /* 0x20000000ff007230 */ /* 0x000fc80000004100 */
[----:B------:R-:W0:Y:S02]  /*3350*/  F2I.FTZ.U32.TRUNC.NTZ R5, R0 ;  /* 0x0000000000057305 */ /* 0x000e24000021f000 */
[----:B0-----:R0:W-:Y:S02]  /*3360*/  STG.E desc[UR36][R2.64], R5 ;  /* 0x0000000502007986 */ /* 0x0011e4000c101924 */
.L_x_5712:
[----:B------:R-:W-:-:S07]  /*3370*/  IADD3 R17, PT, PT, R17, 0x80, RZ ;  /* 0x0000008011117810 */ /* 0x000fce0007ffe0ff */
.L_x_5671:
[----:B------:R-:W-:Y:S05]  /*3380*/  BSYNC.RECONVERGENT B6 ;  /* 0x0000000000067941 */ /* 0x000fea0003800200 */
.L_x_5670:
        /* <DEDUP_REMOVED lines=307> */
.L_x_5745:
        /* <DEDUP_REMOVED lines=18> */
.L_x_5749:
[----:B------:R-:W2:Y:S02]  /*47e0*/  LDG.E.U8 R2, desc[UR36][R2.64] ;  /* 0x0000002402027981 */ /* 0x000ea4000c1e1100 */
[----:B--2---:R-:W-:-:S04]  /*47f0*/  I2FP.F32.U32 R0, R2 ;  /* 0x0000000200007245 */ /* 0x004fc80000201000 */
[----:B------:R-:W-:Y:S01]  /*4800*/  F2FP.F16.F32.PACK_AB R0, RZ, R0 ;  /* 0x00000000ff00723e */ /* 0x000fe200000000ff */
[----:B------:R-:W-:Y:S06]  /*4810*/  BRA `(.L_x_5751) ;  /* 0x0000000c009c7947 */ /* 0x000fec0003800000 */
.L_x_5748:
        /* <DEDUP_REMOVED lines=10> */
.L_x_5753:
[----:B------:R-:W2:Y:S02]  /*48c0*/  LDG.E R2, desc[UR36][R2.64] ;  /* 0x0000002402027981 */ /* 0x000ea4000c1e1900 */
[----:B--2---:R-:W-:-:S04]  /*48d0*/  I2FP.F32.S32 R0, R2 ;  /* 0x0000000200007245 */ /* 0x004fc80000201400 */
[----:B------:R-:W-:Y:S01]  /*48e0*/  F2FP.F16.F32.PACK_AB R0, RZ, R0 ;  /* 0x00000000ff00723e */ /* 0x000fe200000000ff */
[----:B------:R-:W-:Y:S06]  /*48f0*/  BRA `(.L_x_5751) ;  /* 0x0000000c00647947 */ /* 0x000fec0003800000 */
.L_x_5752:
[----:B------:R-:W2:Y:S02]  /*4900*/  LDG.E.U16 R2, desc[UR36][R2.64] ;  /* 0x0000002402027981 */ /* 0x000ea4000c1e1500 */
[----:B--2---:R-:W0:Y:S02]  /*4910*/  I2F.S16 R0, R2 ;  /* 0x0000000200007306 */ /* 0x004e240000101400 */
[----:B0-----:R-:W-:Y:S01]  /*4920*/  F2FP.F16.F32.PACK_AB R0, RZ, R0 ;  /* 0x00000000ff00723e */ /* 0x001fe200000000ff */
[----:B------:R-:W-:Y:S06]  /*4930*/  BRA `(.L_x_5751) ;  /* 0x0000000c00547947 */ /* 0x000fec0003800000 */
.L_x_5747:
        /* <DEDUP_REMOVED lines=9> */
.L_x_5755:
[----:B------:R1:W5:Y:S01]  /*49d0*/  LDG.E.U16 R0, desc[UR36][R2.64] ;  /* 0x0000002402007981 */ /* 0x000362000c1e1500 */
[----:B------:R-:W-:Y:S05]  /*49e0*/  BRA `(.L_x_5751) ;  /* 0x0000000c00287947 */ /* 0x000fea0003800000 */
.L_x_5754:
        /* <DEDUP_REMOVED lines=9> */
.L_x_5757:
[----:B------:R0:W5:Y:S01]  /*4a80*/  LDG.E.U16 R0, desc[UR36][R2.64] ;  /* 0x0000002402007981 */ /* 0x000162000c1e1500 */
[----:B------:R-:W-:Y:S05]  /*4a90*/  BRA `(.L_x_5751) ;  /* 0x0000000800fc7947 */ /* 0x000fea0003800000 */
.L_x_5756:
        /* <DEDUP_REMOVED lines=12> */
.L_x_5746:
        /* <DEDUP_REMOVED lines=13> */
.L_x_5760:
        /* <DEDUP_REMOVED lines=12> */
.L_x_5759:
        /* <DEDUP_REMOVED lines=27> */
.L_x_5762:
        /* <DEDUP_REMOVED lines=13> */
.L_x_5761:
[----:B------:R-:W2:Y:S02]  /*4f70*/  LDG.E.U16 R0, desc[UR36][R2.64] ;  /* 0x0000002402007981 */ /* 0x000ea4000c1e1500 */
[----:B--2---:R-:W-:-:S04]  /*4f80*/  SHF.L.U32 R0, R0, 0x10, RZ ;  /* 0x0000001000007819 */ /* 0x004fc800000006ff */
[----:B------:R-:W-:Y:S01]  /*4f90*/  F2FP.F16.F32.PACK_AB R0, RZ, R0 ;  /* 0x00000000ff00723e */ /* 0x000fe200000000ff */
[----:B------:R-:W-:Y:S06]  /*4fa0*/  BRA `(.L_x_5751) ;  /* 0x0000000400b87947 */ /* 0x000fec0003800000 */
.L_x_5758:
        /* <DEDUP_REMOVED lines=12> */
.L_x_5765:
        /* <DEDUP_REMOVED lines=21> */
.L_x_5769:
[----:B------:R-:W-:Y:S05]  /*51c0*/  BSYNC.RECONVERGENT B1 ;  /* 0x0000000000017941 */ /* 0x000fea0003800200 */
.L_x_5768:
[----:B------:R-:W-:Y:S01]  /*51d0*/  IMAD.SHL.U32 R0, R0, 0x100000, RZ ;  /* 0x0010000000007824 */ /* 0x000fe200078e00ff */
[----:B------:R-:W-:-:S04]  /*51e0*/  LEA R2, R2, 0x3b800000, 0x17 ;  /* 0x3b80000002027811 */ /* 0x000fc800078eb8ff */
[----:B------:R-:W-:-:S07]  /*51f0*/  LOP3.LUT R0, R2, R0, R7, 0xfe, !PT ;  /* 0x0000000002007212 */ /* 0x000fce00078efe07 */
.L_x_5767:
[----:B------:R-:W-:Y:S05]  /*5200*/  BSYNC.RECONVERGENT B0 ;  /* 0x0000000000007941 */ /* 0x000fea0003800200 */
.L_x_5766:
[----:B------:R-:W-:Y:S01]  /*5210*/  F2FP.F16.F32.PACK_AB R0, RZ, R0 ;  /* 0x00000000ff00723e */ /* 0x000fe200000000ff */
[----:B------:R-:W-:Y:S06]  /*5220*/  BRA `(.L_x_5751) ;  /* 0x0000000400187947 */ /* 0x000fec0003800000 */
.L_x_5764:
        /* <DEDUP_REMOVED lines=21> */
.L_x_5773:
[----:B------:R-:W-:Y:S05]  /*5380*/  BSYNC.RECONVERGENT B1 ;  /* 0x0000000000017941 */ /* 0x000fea0003800200 */
.L_x_5772:
[----:B------:R-:W-:Y:S01]  /*5390*/  IMAD.SHL.U32 R0, R0, 0x200000, RZ ;  /* 0x0020000000007824 */ /* 0x000fe200078e00ff */
[----:B------:R-:W-:-:S04]  /*53a0*/  LEA R2, R2, 0x37800000, 0x17 ;  /* 0x3780000002027811 */ /* 0x000fc800078eb8ff */
[----:B------:R-:W-:-:S07]  /*53b0*/  LOP3.LUT R0, R2, R0, R7, 0xfe, !PT ;  /* 0x0000000002007212 */ /* 0x000fce00078efe07 */
.L_x_5771:
[----:B------:R-:W-:Y:S05]  /*53c0*/  BSYNC.RECONVERGENT B0 ;  /* 0x0000000000007941 */ /* 0x000fea0003800200 */
.L_x_5770:
[----:B------:R-:W-:Y:S01]  /*53d0*/  F2FP.F16.F32.PACK_AB R0, RZ, R0 ;  /* 0x00000000ff00723e */ /* 0x000fe200000000ff */
[----:B------:R-:W-:Y:S06]  /*53e0*/  BRA `(.L_x_5751) ;  /* 0x0000000000a87947 */ /* 0x000fec0003800000 */
.L_x_5763:
        /* <DEDUP_REMOVED lines=14> */
.L_x_5777:
[----:B------:R-:W-:Y:S05]  /*54d0*/  BSYNC.RECONVERGENT B0 ;  /* 0x0000000000007941 */ /* 0x000fea0003800200 */
.L_x_5776:
[----:B------:R-:W-:Y:S01]  /*54e0*/  F2FP.F16.F32.PACK_AB R0, RZ, R0 ;  /* 0x00000000ff00723e */ /* 0x000fe200000000ff */
[----:B------:R-:W-:Y:S06]  /*54f0*/  BRA `(.L_x_5751) ;  /* 0x0000000000647947 */ /* 0x000fec0003800000 */
.L_x_5750:
        /* <DEDUP_REMOVED lines=16> */
.L_x_5778:
[----:B------:R-:W-:Y:S01]  /*5600*/  PRMT R0, RZ, 0x7610, R0 ;  /* 0x00007610ff007816 */ /* 0x000fe20000000000 */
[----:B------:R-:W-:Y:S06]  /*5610*/  BRA `(.L_x_5751) ;  /* 0x00000000001c7947 */ /* 0x000fec0003800000 */
.L_x_5775:
[----:B------:R-:W2:Y:S02]  /*5620*/  LDG.E.64 R2, desc[UR36][R2.64] ;  /* 0x0000002402027981 */ /* 0x000ea4000c1e1b00 */
[----:B--2---:R-:W0:Y:S02]  /*5630*/  I2F.U64 R0, R2 ;  /* 0x0000000200007312 */ /* 0x004e240000301000 */
[----:B0-----:R-:W-:Y:S01]  /*5640*/  F2FP.F16.F32.PACK_AB R0, RZ, R0 ;  /* 0x00000000ff00723e */ /* 0x001fe200000000ff */
[----:B------:R-:W-:Y:S06]  /*5650*/  BRA `(.L_x_5751) ;  /* 0x00000000000c7947 */ /* 0x000fec0003800000 */
.L_x_5774:
[----:B------:R-:W2:Y:S02]  /*5660*/  LDG.E R2, desc[UR36][R2.64] ;  /* 0x0000002402027981 */ /* 0x000ea4000c1e1900 */
[----:B--2---:R-:W-:-:S04]  /*5670*/  I2FP.F32.U32 R0, R2 ;  /* 0x0000000200007245 */ /* 0x004fc80000201000 */
[----:B------:R-:W-:-:S07]  /*5680*/  F2FP.F16.F32.PACK_AB R0, RZ, R0 ;  /* 0x00000000ff00723e */ /* 0x000fce00000000ff */
.L_x_5751:
        /* <DEDUP_REMOVED lines=27> */
.L_x_5782:
[----:B------:R-:W-:-:S06]  /*5840*/  HADD2.F32 R5, -RZ, R0.H0_H0 ;  /* 0x20000000ff057230 */ /* 0x000fcc0000004100 */
[----:B------:R-:W0:Y:S02]  /*5850*/  F2I.S64.TRUNC R4, R5 ;  /* 0x0000000500047311 */ /* 0x000e24000020d900 */
[----:B0-----:R0:W-:Y:S01]  /*5860*/  STG.E.U8 desc[UR36][R2.64], R4 ;  /* 0x0000000402007986 */ /* 0x0011e2000c101124 */
[----:B------:R-:W-:Y:S05]  /*5870*/  BRA `(.L_x_5784) ;  /* 0x0000000c006c7947 */ /* 0x000fea0003800000 */
.L_x_5781:
        /* <DEDUP_REMOVED lines=10> */
.L_x_5786:
[----:B------:R-:W-:-:S04]  /*5920*/  HADD2.F32 R0, -RZ, R0.H0_H0 ;  /* 0x20000000ff007230 */ /* 0x000fc80000004100 */
[----:B------:R-:W0:Y:S02]  /*5930*/  F2I.FTZ.TRUNC.NTZ R5, R0 ;  /* 0x0000000000057305 */ /* 0x000e24000021f100 */
[----:B0-----:R0:W-:Y:S01]  /*5940*/  STG.E desc[UR36][R2.64], R5 ;  /* 0x0000000502007986 */ /* 0x0011e2000c101924 */
[----:B------:R-:W-:Y:S05]  /*5950*/  BRA `(.L_x_5784) ;  /* 0x0000000c00347947 */ /* 0x000fea0003800000 */
.L_x_5785:
[----:B------:R-:W-:-:S04]  /*5960*/  HADD2.F32 R0, -RZ, R0.H0_H0 ;  /* 0x20000000ff007230 */ /* 0x000fc80000004100 */
[----:B------:R-:W0:Y:S02]  /*5970*/  F2I.FTZ.TRUNC.NTZ R5, R0 ;  /* 0x0000000000057305 */ /* 0x000e24000021f100 */
[----:B0-----:R0:W-:Y:S01]  /*5980*/  STG.E.U16 desc[UR36][R2.64], R5 ;  /* 0x0000000502007986 */ /* 0x0011e2000c101524 */
[----:B------:R-:W-:Y:S05]  /*5990*/  BRA `(.L_x_5784) ;  /* 0x0000000c00247947 */ /* 0x000fea0003800000 */
.L_x_5780:
        /* <DEDUP_REMOVED lines=9> */
.L_x_5788:
[----:B------:R0:W-:Y:S01]  /*5a30*/  STG.E.U16 desc[UR36][R2.64], R0 ;  /* 0x0000000002007986 */ /* 0x0001e2000c101524 */
[----:B------:R-:W-:Y:S05]  /*5a40*/  BRA `(.L_x_5784) ;  /* 0x0000000800f87947 */ /* 0x000fea0003800000 */
.L_x_5787:
[----:B------:R-:W-:-:S09]  /*5a50*/  UISETP.NE.AND UP0, UPT, UR4, 0x7, UPT ;  /* 0x000000070400788c */ /* 0x000fd2000bf05270 */
[----:B------:R-:W-:Y:S05]  /*5a60*/  BRA.U !UP0, `(.L_x_5789) ;  /* 0x0000000108347547 */ /* 0x000fea000b800000 */
[----:B------:R-:W-:-:S09]  /*5a70*/  UISETP.NE.AND UP0, UPT, UR4, 0x8, UPT ;  /* 0x000000080400788c */ /* 0x000fd2000bf05270 */
[----:B------:R-:W-:Y:S05]  /*5a80*/  BRA.U !UP0, `(.L_x_5790) ;  /* 0x0000000108187547 */ /* 0x000fea000b800000 */
[----:B------:R-:W-:-:S09]  /*5a90*/  UISETP.NE.AND UP0, UPT, UR4, 0x9, UPT ;  /* 0x000000090400788c */ /* 0x000fd2000bf05270 */
[----:B------:R-:W-:Y:S05]  /*5aa0*/  BRA.U UP0, `(.L_x_5783) ;  /* 0x0000000500fc7547 */ /* 0x000fea000b800000 */
[----:B------:R-:W-:Y:S01]  /*5ab0*/  HADD2.F32 R4, -RZ, R0.H0_H0 ;  /* 0x20000000ff047230 */ /* 0x000fe20000004100 */
[----:B------:R-:W-:-:S05]  /*5ac0*/  MOV R5, RZ ;  /* 0x000000ff00057202 */ /* 0x000fca0000000f00 */
[----:B------:R0:W-:Y:S01]  /*5ad0*/  STG.E.64 desc[UR36][R2.64], R4 ;  /* 0x0000000402007986 */ /* 0x0001e2000c101b24 */
[----:B------:R-:W-:Y:S05]  /*5ae0*/  BRA `(.L_x_5784) ;  /* 0x0000000800d07947 */ /* 0x000fea0003800000 */
.L_x_5790:
[----:B------:R-:W-:-:S05]  /*5af0*/  HADD2.F32 R0, -RZ, R0.H0_H0 ;  /* 0x20000000ff007230 */ /* 0x000fca0000004100 */
[----:B------:R-:W-:-:S04]  /*5b00*/  F2FP.F16.F32.PACK_AB R0, RZ, R0 ;  /* 0x00000000ff00723e */ /* 0x000fc800000000ff */
[----:B------:R-:W-:-:S05]  /*5b10*/  PRMT R0, R0, 0x5410, RZ ;  /* 0x0000541000007816 */ /* 0x000fca00000000ff */
[----:B------:R0:W-:Y:S01]  /*5b20*/  STG.E desc[UR36][R2.64], R0 ;  /* 0x0000000002007986 */ /* 0x0001e2000c101924 */
[----:B------:R-:W-:Y:S05]  /*5b30*/  BRA `(.L_x_5784) ;  /* 0x0000000800bc7947 */ /* 0x000fea0003800000 */
.L_x_5789:
[----:B------:R-:W-:-:S05]  /*5b40*/  HADD2.F32 R4, -RZ, R0.H0_H0 ;  /* 0x20000000ff047230 */ /* 0x000fca0000004100 */
[----:B------:R-:W-:-:S06]  /*5b50*/  FMUL.FTZ R4, R4, 1 ;  /* 0x3f80000004047820 */ /* 0x000fcc0000410000 */
[----:B------:R-:W0:Y:S02]  /*5b60*/  F2F.F64.F32 R4, R4 ;  /* 0x0000000400047310 */ /* 0x000e240000201800 */
[----:B0-----:R0:W-:Y:S01]  /*5b70*/  STG.E.64 desc[UR36][R2.64], R4 ;  /* 0x0000000402007986 */ /* 0x0011e2000c101b24 */
[----:B------:R-:W-:Y:S05]  /*5b80*/  BRA `(.L_x_5784) ;  /* 0x0000000800a87947 */ /* 0x000fea0003800000 */
.L_x_5779:
        /* <DEDUP_REMOVED lines=14> */
.L_x_5794:
[----:B------:R-:W-:Y:S01]  /*5c70*/  HADD2.F32 R5, -RZ, R0.H0_H0 ;  /* 0x20000000ff057230 */ /* 0x000fe20000004100 */
        /* <DEDUP_REMOVED lines=17> */
.L_x_5797:
[----:B------:R-:W-:-:S04]  /*5d90*/  SHF.R.U32.HI R5, RZ, 0x18, R5 ;  /* 0x00000018ff057819 */ /* 0x000fc80000011605 */
[----:B------:R-:W-:-:S07]  /*5da0*/  LOP3.LUT R0, R0, 0x80, R5, 0xf8, !PT ;  /* 0x0000008000007812 */ /* 0x000fce00078ef805 */
.L_x_5796:
[----:B------:R-:W-:Y:S05]  /*5db0*/  BSYNC.RECONVERGENT B0 ;  /* 0x0000000000007941 */ /* 0x000fea0003800200 */
.L_x_5795:
[----:B------:R0:W-:Y:S01]  /*5dc0*/  STG.E.U8 desc[UR36][R2.64], R0 ;  /* 0x0000000002007986 */ /* 0x0001e2000c101124 */
[----:B------:R-:W-:Y:S05]  /*5dd0*/  BRA `(.L_x_5784) ;  /* 0x0000000800147947 */ /* 0x000fea0003800000 */
.L_x_5793:
[----:B------:R-:W-:Y:S01]  /*5de0*/  HADD2.F32 R5, -RZ, R0.H0_H0 ;  /* 0x20000000ff057230 */ /* 0x000fe20000004100 */
[----:B------:R-:W-:Y:S01]  /*5df0*/  BSSY.RECONVERGENT B0, `(.L_x_5798) ;  /* 0x0000013000007945 */ /* 0x000fe20003800200 */
[----:B------:R-:W-:-:S03]  /*5e00*/  HFMA2 R0, -RZ, RZ, 0, 7.62939453125e-06 ;  /* 0x00000080ff007431 */ /* 0x000fc600000001ff */
        /* <DEDUP_REMOVED lines=15> */
.L_x_5800:
[----:B------:R-:W-:-:S04]  /*5f00*/  SHF.R.U32.HI R5, RZ, 0x18, R5 ;  /* 0x00000018ff057819 */ /* 0x000fc80000011605 */
[----:B------:R-:W-:-:S07]  /*5f10*/  LOP3.LUT R0, R0, 0x80, R5, 0xf8, !PT ;  /* 0x0000008000007812 */ /* 0x000fce00078ef805 */
.L_x_5799:
[----:B------:R-:W-:Y:S05]  /*5f20*/  BSYNC.RECONVERGENT B0 ;  /* 0x0000000000007941 */ /* 0x000fea0003800200 */
.L_x_5798:
[----:B------:R0:W-:Y:S01]  /*5f30*/  STG.E.U8 desc[UR36][R2.64], R0 ;  /* 0x0000000002007986 */ /* 0x0001e2000c101124 */
[----:B------:R-:W-:Y:S05]  /*5f40*/  BRA `(.L_x_5784) ;  /* 0x0000000400b87947 */ /* 0x000fea0003800000 */
.L_x_5792:
[----:B------:R-:W-:-:S09]  /*5f50*/  UISETP.NE.AND UP0, UPT, UR4, 0x1c, UPT ;  /* 0x0000001c0400788c */ /* 0x000fd2000bf05270 */
[----:B------:R-:W-:Y:S05]  /*5f60*/  BRA.U !UP0, `(.L_x_5801) ;  /* 0x0000000108607547 */ /* 0x000fea000b800000 */
[----:B------:R-:W-:-:S09]  /*5f70*/  UISETP.NE.AND UP0, UPT, UR4, 0x1d, UPT ;  /* 0x0000001d0400788c */ /* 0x000fd2000bf05270 */
[----:B------:R-:W-:Y:S05]  /*5f80*/  BRA.U !UP0, `(.L_x_5802) ;  /* 0x0000000108487547 */ /* 0x000fea000b800000 */
[----:B------:R-:W-:-:S09]  /*5f90*/  UISETP.NE.AND UP0, UPT, UR4, 0x2c, UPT ;  /* 0x0000002c0400788c */ /* 0x000fd2000bf05270 */
[----:B------:R-:W-:Y:S05]  /*5fa0*/  BRA.U UP0, `(.L_x_5783) ;  /* 0x0000000100bc7547 */ /* 0x000fea000b800000 */
        /* <DEDUP_REMOVED lines=16> */
.L_x_5802:
[----:B------:R-:W-:-:S06]  /*60b0*/  HADD2.F32 R4, -RZ, R0.H0_H0 ;  /* 0x20000000ff047230 */ /* 0x000fcc0000004100 */
[----:B------:R-:W0:Y:S02]  /*60c0*/  F2I.U64.TRUNC R4, R4 ;  /* 0x0000000400047311 */ /* 0x000e24000020d800 */
[----:B0-----:R0:W-:Y:S01]  /*60d0*/  STG.E.64 desc[UR36][R2.64], R4 ;  /* 0x0000000402007986 */ /* 0x0011e2000c101b24 */
[----:B------:R-:W-:Y:S05]  /*60e0*/  BRA `(.L_x_5784) ;  /* 0x0000000400507947 */ /* 0x000fea0003800000 */
.L_x_5801:
[----:B------:R-:W-:-:S04]  /*60f0*/  HADD2.F32 R0, -RZ, R0.H0_H0 ;  /* 0x20000000ff007230 */ /* 0x000fc80000004100 */
[----:B------:R-:W0:Y:S02]  /*6100*/  F2I.FTZ.U32.TRUNC.NTZ R5, R0 ;  /* 0x0000000000057305 */ /* 0x000e24000021f000 */
[----:B0-----:R0:W-:Y:S01]  /*6110*/  STG.E desc[UR36][R2.64], R5 ;  /* 0x0000000502007986 */ /* 0x0011e2000c101924 */
[----:B------:R-:W-:Y:S05]  /*6120*/  BRA `(.L_x_5784) ;  /* 0x0000000400407947 */ /* 0x000fea0003800000 */
.L_x_5791:
        /* <DEDUP_REMOVED lines=11> */
.L_x_5804:
[----:B------:R-:W-:Y:S01]  /*61e0*/  HADD2.F32 R0, -RZ, R0.H0_H0 ;  /* 0x20000000ff007230 */ /* 0x000fe20000004100 */
[----:B------:R-:W-:-:S04]  /*61f0*/  CS2R R6, SRZ ;  /* 0x0000000000067805 */ /* 0x000fc8000001ff00 */
[----:B------:R-:W-:-:S04]  /*6200*/  FMUL.FTZ R0, R0, 1 ;  /* 0x3f80000000007820 */ /* 0x000fc80000410000 */
[----:B------:R-:W0:Y:S02]  /*6210*/  F2F.F64.F32 R4, R0 ;  /* 0x0000000000047310 */ /* 0x000e240000201800 */
[----:B0-----:R4:W-:Y:S01]  /*6220*/  STG.E.128 desc[UR36][R2.64], R4 ;  /* 0x0000000402007986 */ /* 0x0019e2000c101d24 */
[----:B------:R-:W-:Y:S05]  /*6230*/  BRA `(.L_x_5784) ;  /* 0x0000000000fc7947 */ /* 0x000fea0003800000 */
.L_x_5803:
[----:B------:R-:W-:-:S09]  /*6240*/  UISETP.NE.AND UP0, UPT, UR4, 0xf, UPT ;  /* 0x0000000f0400788c */ /* 0x000fd2000bf05270 */
[----:B------:R-:W-:Y:S05]  /*6250*/  BRA.U !UP0, `(.L_x_5805) ;  /* 0x0000000108e87547 */ /* 0x000fea000b800000 */
[----:B------:R-:W-:-:S09]  /*6260*/  UISETP.NE.AND UP0, UPT, UR4, 0x17, UPT ;  /* 0x000000170400788c */ /* 0x000fd2000bf05270 */
[----:B------:R-:W-:Y:S05]  /*6270*/  BRA.U !UP0, `(.L_x_5806) ;  /* 0x0000000108907547 */ /* 0x000fea000b800000 */
[----:B------:R-:W-:-:S09]  /*6280*/  UISETP.NE.AND UP0, UPT, UR4, 0x18, UPT ;  /* 0x000000180400788c */ /* 0x000fd2000bf05270 */
[----:B------:R-:W-:Y:S05]  /*6290*/  BRA.U !UP0, `(.L_x_5807) ;  /* 0x0000000108447547 */ /* 0x000fea000b800000 */
.L_x_5783:
        /* <DEDUP_REMOVED lines=16> */
.L_x_5808:
[----:B------:R-:W-:Y:S05]  /*63a0*/  BRA `(.L_x_5784) ;  /* 0x0000000000a07947 */ /* 0x000fea0003800000 */
.L_x_5807:
[----:B------:R-:W-:Y:S01]  /*63b0*/  HADD2.F32 R7, -RZ, R0.H0_H0 ;  /* 0x20000000ff077230 */ /* 0x000fe20000004100 */
[----:B------:R-:W-:Y:S01]  /*63c0*/  BSSY.RECONVERGENT B0, `(.L_x_5809) ;  /* 0x000000c000007945 */ /* 0x000fe20003800200 */
[----:B------:R-:W-:-:S03]  /*63d0*/  MOV R0, 0x7f ;  /* 0x0000007f00007802 */ /* 0x000fc60000000f00 */
        /* <DEDUP_REMOVED lines=10> */
.L_x_5810:
[----:B------:R-:W-:Y:S05]  /*6480*/  BSYNC.RECONVERGENT B0 ;  /* 0x0000000000007941 */ /* 0x000fea0003800200 */
.L_x_5809:
[----:B------:R-:W-:-:S05]  /*6490*/  LOP3.LUT R5, R0, 0x80, R5, 0xf8, !PT ;  /* 0x0000008000057812 */ /* 0x000fca00078ef805 */
[----:B------:R2:W-:Y:S01]  /*64a0*/  STG.E.U8 desc[UR36][R2.64], R5 ;  /* 0x0000000502007986 */ /* 0x0005e2000c101124 */
[----:B------:R-:W-:Y:S05]  /*64b0*/  BRA `(.L_x_5784) ;  /* 0x00000000005c7947 */ /* 0x000fea0003800000 */
.L_x_5806:
[----:B------:R-:W-:Y:S01]  /*64c0*/  HADD2.F32 R5, -RZ, R0.H0_H0 ;  /* 0x20000000ff057230 */ /* 0x000fe20000004100 */
        /* <DEDUP_REMOVED lines=11> */
.L_x_5812:
[----:B------:R-:W-:Y:S01]  /*6580*/  IMAD.MOV.U32 R0, RZ, RZ, 0x7f ;  /* 0x0000007fff007424 */ /* 0x000fe200078e00ff */
[----:B------:R-:W-:-:S04]  /*6590*/  ISETP.GT.U32.AND P0, PT, R4, 0x7f800000, PT ;  /* 0x7f8000000400780c */ /* 0x000fc80003f04070 */
[----:B------:R-:W-:-:S09]  /*65a0*/  SEL R0, R0, 0x7c, P0 ;  /* 0x0000007c00007807 */ /* 0x000fd20000000000 */
.L_x_5813:
[----:B------:R-:W-:Y:S05]  /*65b0*/  BSYNC.RECONVERGENT B0 ;  /* 0x0000000000007941 */ /* 0x000fea0003800200 */
.L_x_5811:
[----:B------:R-:W-:-:S04]  /*65c0*/  SHF.R.U32.HI R5, RZ, 0x18, R5 ;  /* 0x00000018ff057819 */ /* 0x000fc80000011605 */
[----:B------:R-:W-:-:S05]  /*65d0*/  LOP3.LUT R5, R0, 0x80, R5, 0xf8, !PT ;  /* 0x0000008000057812 */ /* 0x000fca00078ef805 */
[----:B------:R1:W-:Y:S01]  /*65e0*/  STG.E.U8 desc[UR36][R2.64], R5 ;  /* 0x0000000502007986 */ /* 0x0003e2000c101124 */
[----:B------:R-:W-:Y:S05]  /*65f0*/  BRA `(.L_x_5784) ;  /* 0x00000000000c7947 */ /* 0x000fea0003800000 */
.L_x_5805:
[----:B------:R-:W-:-:S05]  /*6600*/  HADD2.F32 R0, -RZ, R0.H0_H0 ;  /* 0x20000000ff007230 */ /* 0x000fca0000004100 */
[----:B------:R-:W-:-:S05]  /*6610*/  F2FP.BF16.F32.PACK_AB R0, RZ, R0 ;  /* 0x00000000ff00723e */ /* 0x000fca00000010ff */
[----:B------:R0:W-:Y:S02]  /*6620*/  STG.E.U16 desc[UR36][R2.64], R0 ;  /* 0x0000000002007986 */ /* 0x0001e4000c101524 */
.L_x_5784:
[----:B------:R-:W-:-:S07]  /*6630*/  VIADD R17, R17, 0x80 ;  /* 0x0000008011117836 */ /* 0x000fce0000000000 */
.L_x_5744:
[----:B------:R-:W-:Y:S05]  /*6640*/  BSYNC.RECONVERGENT B6 ;  /* 0x0000000000067941 */ /* 0x000fea0003800200 */
.L_x_5743:
        /* <DEDUP_REMOVED lines=307> */
.L_x_5816:
        /* <DEDUP_REMOVED lines=18> */
.L_x_5820:
[----:B------:R-:W2:Y:S02]  /*7aa0*/  LDG.E.U8 R2, desc[UR36][R2.64] ;  /* 0x0000002402027981 */ /* 0x000ea4000c1e1100 */
[----:B--2---:R-:W-:-:S04]  /*7ab0*/  I2FP.F32.U32 R0, R2 ;  /* 0x0000000200007245 */ /* 0x004fc80000201000 */
[----:B------:R-:W-:Y:S01]  /*7ac0*/  F2FP.F16.F32.PACK_AB R0, RZ, R0 ;  /* 0x00000000ff00723e */ /* 0x000fe200000000ff */
[----:B------:R-:W-:Y:S06]  /*7ad0*/  BRA `(.L_x_5822) ;  /* 0x0000000c009c7947 */ /* 0x000fec0003800000 */
.L_x_5819:
        /* <DEDUP_REMOVED lines=10> */
.L_x_5824:
[----:B------:R-:W2:Y:S02]  /*7b80*/  LDG.E R2, desc[UR36][R2.64] ;  /* 0x0000002402027981 */ /* 0x000ea4000c1e1900 */
[----:B--2---:R-:W-:-:S04]  /*7b90*/  I2FP.F32.S32 R0, R2 ;  /* 0x0000000200007245 */ /* 0x004fc80000201400 */
[----:B------:R-:W-:Y:S01]  /*7ba0*/  F2FP.F16.F32.PACK_AB R0, RZ, R0 ;  /* 0x00000000ff00723e */ /* 0x000fe200000000ff */
[----:B------:R-:W-:Y:S06]  /*7bb0*/  BRA `(.L_x_5822) ;  /* 0x0000000c00647947 */ /* 0x000fec0003800000 */
.L_x_5823:
[----:B------:R-:W2:Y:S02]  /*7bc0*/  LDG.E.U16 R2, desc[UR36][R2.64] ;  /* 0x0000002402027981 */ /* 0x000ea4000c1e1500 */
[----:B--2---:R-:W0:Y:S02]  /*7bd0*/  I2F.S16 R0, R2 ;  /* 0x0000000200007306 */ /* 0x004e240000101400 */
[----:B0-----:R-:W-:Y:S01]  /*7be0*/  F2FP.F16.F32.PACK_AB R0, RZ, R0 ;  /* 0x00000000ff00723e */ /* 0x001fe200000000ff */
[----:B------:R-:W-:Y:S06]  /*7bf0*/  BRA `(.L_x_5822) ;  /* 0x0000000c00547947 */ /* 0x000fec0003800000 */
.L_x_5818:
        /* <DEDUP_REMOVED lines=9> */
.L_x_5826:
[----:B------:R1:W5:Y:S01]  /*7c90*/  LDG.E.U16 R0, desc[UR36][R2.64] ;  /* 0x0000002402007981 */ /* 0x000362000c1e1500 */
[----:B------:R-:W-:Y:S05]  /*7ca0*/  BRA `(.L_x_5822) ;  /* 0x0000000c00287947 */ /* 0x000fea0003800000 */
.L_x_5825:
        /* <DEDUP_REMOVED lines=9> */
.L_x_5828:
[----:B------:R0:W5:Y:S01]  /*7d40*/  LDG.E.U16 R0, desc[UR36][R2.64] ;  /* 0x0000002402007981 */ /* 0x000162000c1e1500 */
[----:B------:R-:W-:Y:S05]  /*7d50*/  BRA `(.L_x_5822) ;  /* 0x0000000800fc7947 */ /* 0x000fea0003800000 */
.L_x_5827:
        /* <DEDUP_REMOVED lines=12> */
.L_x_5817:
        /* <DEDUP_REMOVED lines=13> */
.L_x_5831:
        /* <DEDUP_REMOVED lines=12> */
.L_x_5830:
        /* <DEDUP_REMOVED lines=27> */
.L_x_5833:
        /* <DEDUP_REMOVED lines=13> */
.L_x_5832:
[----:B------:R-:W2:Y:S02]  /*8230*/  LDG.E.U16 R0, desc[UR36][R2.64] ;  /* 0x0000002402007981 */ /* 0x000ea4000c1e1500 */
[----:B--2---:R-:W-:-:S05]  /*8240*/  IMAD.U32 R0, R0, 0x10000, RZ ;  /* 0x0001000000007824 */ /* 0x004fca00078e00ff */
[----:B------:R-:W-:Y:S01]  /*8250*/  F2FP.F16.F32.PACK_AB R0, RZ, R0 ;  /* 0x00000000ff00723e */ /* 0x000fe200000000ff */
[----:B------:R-:W-:Y:S06]  /*8260*/  BRA `(.L_x_5822) ;  /* 0x0000000400b87947 */ /* 0x000fec0003800000 */
.L_x_5829:
        /* <DEDUP_REMOVED lines=12> */
.L_x_5836:
        /* <DEDUP_REMOVED lines=21> */
.L_x_5840:
[----:B------:R-:W-:Y:S05]  /*8480*/  BSYNC.RECONVERGENT B1 ;  /* 0x0000000000017941 */ /* 0x000fea0003800200 */
.L_x_5839:
[----:B------:R-:W-:Y:S01]  /*8490*/  IMAD.SHL.U32 R0, R0, 0x100000, RZ ;  /* 0x0010000000007824 */ /* 0x000fe200078e00ff */
[----:B------:R-:W-:-:S04]  /*84a0*/  LEA R2, R2, 0x3b800000, 0x17 ;  /* 0x3b80000002027811 */ /* 0x000fc800078eb8ff */
[----:B------:R-:W-:-:S07]  /*84b0*/  LOP3.LUT R0, R2, R0, R7, 0xfe, !PT ;  /* 0x0000000002007212 */ /* 0x000fce00078efe07 */
.L_x_5838:
[----:B------:R-:W-:Y:S05]  /*84c0*/  BSYNC.RECONVERGENT B0 ;  /* 0x0000000000007941 */ /* 0x000fea0003800200 */
.L_x_5837:
[----:B------:R-:W-:Y:S01]  /*84d0*/  F2FP.F16.F32.PACK_AB R0, RZ, R0 ;  /* 0x00000000ff00723e */ /* 0x000fe200000000ff */
[----:B------:R-:W-:Y:S06]  /*84e0*/  BRA `(.L_x_5822) ;  /* 0x0000000400187947 */ /* 0x000fec0003800000 */
.L_x_5835:
        /* <DEDUP_REMOVED lines=21> */
.L_x_5844:
[----:B------:R-:W-:Y:S05]  /*8640*/  BSYNC.RECONVERGENT B1 ;  /* 0x0000000000017941 */ /* 0x000fea0003800200 */
.L_x_5843:
[----:B------:R-:W-:Y:S02]  /*8650*/  SHF.L.U32 R0, R0, 0x15, RZ ;  /* 0x0000001500007819 */ /* 0x000fe400000006ff */
[----:B------:R-:W-:-:S04]  /*8660*/  LEA R2, R2, 0x37800000, 0x17 ;  /* 0x3780000002027811 */ /* 0x000fc800078eb8ff */
[----:B------:R-:W-:-:S07]  /*8670*/  LOP3.LUT R0, R2, R0, R7, 0xfe, !PT ;  /* 0x0000000002007212 */ /* 0x000fce00078efe07 */
.L_x_5842:
[----:B------:R-:W-:Y:S05]  /*8680*/  BSYNC.RECONVERGENT B0 ;  /* 0x0000000000007941 */ /* 0x000fea0003800200 */
.L_x_5841:
[----:B------:R-:W-:Y:S01]  /*8690*/  F2FP.F16.F32.PACK_AB R0, RZ, R0 ;  /* 0x00000000ff00723e */ /* 0x000fe200000000ff */
[----:B------:R-:W-:Y:S06]  /*86a0*/  BRA `(.L_x_5822) ;  /* 0x0000000000a87947 */ /* 0x000fec0003800000 */
.L_x_5834:
        /* <DEDUP_REMOVED lines=14> */
.L_x_5848:
[----:B------:R-:W-:Y:S05]  /*8790*/  BSYNC.RECONVERGENT B0 ;  /* 0x0000000000007941 */ /* 0x000fea0003800200 */
.L_x_5847:
[----:B------:R-:W-:Y:S01]  /*87a0*/  F2FP.F16.F32.PACK_AB R0, RZ, R0 ;  /* 0x00000000ff00723e */ /* 0x000fe200000000ff */
[----:B------:R-:W-:Y:S06]  /*87b0*/  BRA `(.L_x_5822) ;  /* 0x0000000000647947 */ /* 0x000fec0003800000 */
.L_x_5821:
        /* <DEDUP_REMOVED lines=16> */
.L_x_5849:
[----:B------:R-:W-:Y:S01]  /*88c0*/  PRMT R0, RZ, 0x7610, R0 ;  /* 0x00007610ff007816 */ /* 0x000fe20000000000 */
[----:B------:R-:W-:Y:S06]  /*88d0*/  BRA `(.L_x_5822) ;  /* 0x00000000001c7947 */ /* 0x000fec0003800000 */
.L_x_5846:
[----:B------:R-:W2:Y:S02]  /*88e0*/  LDG.E.64 R2, desc[UR36][R2.64] ;  /* 0x0000002402027981 */ /* 0x000ea4000c1e1b00 */
[----:B--2---:R-:W0:Y:S02]  /*88f0*/  I2F.U64 R0, R2 ;  /* 0x0000000200007312 */ /* 0x004e240000301000 */
[----:B0-----:R-:W-:Y:S01]  /*8900*/  F2FP.F16.F32.PACK_AB R0, RZ, R0 ;  /* 0x00000000ff00723e */ /* 0x001fe200000000ff */
[----:B------:R-:W-:Y:S06]  /*8910*/  BRA `(.L_x_5822) ;  /* 0x00000000000c7947 */ /* 0x000fec0003800000 */
.L_x_5845:
[----:B------:R-:W2:Y:S02]  /*8920*/  LDG.E R2, desc[UR36][R2.64] ;  /* 0x0000002402027981 */ /* 0x000ea4000c1e1900 */
[----:B--2---:R-:W-:-:S04]  /*8930*/  I2FP.F32.U32 R0, R2 ;  /* 0x0000000200007245 */ /* 0x004fc80000201000 */
[----:B------:R-:W-:-:S07]  /*8940*/  F2FP.F16.F32.PACK_AB R0, RZ, R0 ;  /* 0x00000000ff00723e */ /* 0x000fce00000000ff */
.L_x_5822:
        /* <DEDUP_REMOVED lines=8> */
[----:B------:R-:W-:Y:S01]  /*89d0*/  @!P0 IMAD.MOV R0, RZ, RZ, -0x1 ;  /* 0xffffffffff008424 */ /* 0x000fe200078e02ff */
[----:B--2---:R-:W-:Y:S02]  /*89e0*/  IADD3 R2, P0, PT, R16, UR6, RZ ;  /* 0x0000000610027c10 */ /* 0x004fe4000ff1e0ff */
[----:B------:R-:W-:-:S03]  /*89f0*/  @P1 IADD3 R0, PT, PT, R3, RZ, RZ ;  /* 0x000000ff03001210 */ /* 0x000fc60007ffe0ff */
[----:B------:R-:W-:Y:S01]  /*8a00*/  IMAD.X R3, RZ, RZ, UR7, P0 ;  /* 0x00000007ff037e24 */ /* 0x000fe200080e06ff */
[----:B------:R-:W-:-:S04]  /*8a10*/  I2FP.F32.S32 R0, R0 ;  /* 0x0000000000007245 */ /* 0x000fc80000201400 */
        /* <DEDUP_REMOVED lines=14> */
.L_x_5853:
[----:B------:R-:W-:-:S06]  /*8b00*/  HADD2.F32 R5, -RZ, R0.H0_H0 ;  /* 0x20000000ff057230 */ /* 0x000fcc0000004100 */
[----:B------:R-:W0:Y:S02]  /*8b10*/  F2I.S64.TRUNC R4, R5 ;  /* 0x0000000500047311 */ /* 0x000e24000020d900 */
[----:B0-----:R4:W-:Y:S01]  /*8b20*/  STG.E.U8 desc[UR36][R2.64], R4 ;  /* 0x0000000402007986 */ /* 0x0019e2000c101124 */
[----:B------:R-:W-:Y:S05]  /*8b30*/  BRA `(.L_x_5855) ;  /* 0x0000000c006c7947 */ /* 0x000fea0003800000 */
.L_x_5852:
        /* <DEDUP_REMOVED lines=10> */
.L_x_5857:
[----:B------:R-:W-:-:S04]  /*8be0*/  HADD2.F32 R0, -RZ, R0.H0_H0 ;  /* 0x20000000ff007230 */ /* 0x000fc80000004100 */
[----:B------:R-:W0:Y:S02]  /*8bf0*/  F2I.FTZ.TRUNC.NTZ R5, R0 ;  /* 0x0000000000057305 */ /* 0x000e24000021f100 */
[----:B0-----:R2:W-:Y:S01]  /*8c00*/  STG.E desc[UR36][R2.64], R5 ;  /* 0x0000000502007986 */ /* 0x0015e2000c101924 */
[----:B------:R-:W-:Y:S05]  /*8c10*/  BRA `(.L_x_5855) ;  /* 0x0000000c00347947 */ /* 0x000fea0003800000 */
.L_x_5856:
[----:B------:R-:W-:-:S04]  /*8c20*/  HADD2.F32 R0, -RZ, R0.H0_H0 ;  /* 0x20000000ff007230 */ /* 0x000fc80000004100 */
[----:B------:R-:W0:Y:S02]  /*8c30*/  F2I.FTZ.TRUNC.NTZ R5, R0 ;  /* 0x0000000000057305 */ /* 0x000e24000021f100 */
[----:B0-----:R0:W-:Y:S01]  /*8c40*/  STG.E.U16 desc[UR36][R2.64], R5 ;  /* 0x0000000502007986 */ /* 0x0011e2000c101524 */
[----:B------:R-:W-:Y:S05]  /*8c50*/  BRA `(.L_x_5855) ;  /* 0x0000000c00247947 */ /* 0x000fea0003800000 */
.L_x_5851:
        /* <DEDUP_REMOVED lines=9> */
.L_x_5859:
[----:B------:R0:W-:Y:S01]  /*8cf0*/  STG.E.U16 desc[UR36][R2.64], R0 ;  /* 0x0000000002007986 */ /* 0x0001e2000c101524 */
[----:B------:R-:W-:Y:S05]  /*8d00*/  BRA `(.L_x_5855) ;  /* 0x0000000800f87947 */ /* 0x000fea0003800000 */
.L_x_5858:
[----:B------:R-:W-:-:S09]  /*8d10*/  UISETP.NE.AND UP0, UPT, UR4, 0x7, UPT ;  /* 0x000000070400788c */ /* 0x000fd2000bf05270 */
[----:B------:R-:W-:Y:S05]  /*8d20*/  BRA.U !UP0, `(.L_x_5860) ;  /* 0x0000000108347547 */ /* 0x000fea000b800000 */
[----:B------:R-:W-:-:S09]  /*8d30*/  UISETP.NE.AND UP0, UPT, UR4, 0x8, UPT ;  /* 0x000000080400788c */ /* 0x000fd2000bf05270 */
[----:B------:R-:W-:Y:S05]  /*8d40*/  BRA.U !UP0, `(.L_x_5861) ;  /* 0x0000000108187547 */ /* 0x000fea000b800000 */
[----:B------:R-:W-:-:S09]  /*8d50*/  UISETP.NE.AND UP0, UPT, UR4, 0x9, UPT ;  /* 0x000000090400788c */ /* 0x000fd2000bf05270 */
[----:B------:R-:W-:Y:S05]  /*8d60*/  BRA.U UP0, `(.L_x_5854) ;  /* 0x0000000500fc7547 */ /* 0x000fea000b800000 */
[----:B------:R-:W-:Y:S02]  /*8d70*/  HADD2.F32 R4, -RZ, R0.H0_H0 ;  /* 0x20000000ff047230 */ /* 0x000fe40000004100 */
[----:B------:R-:W-:-:S05]  /*8d80*/  IMAD.MOV.U32 R5, RZ, RZ, RZ ;  /* 0x000000ffff057224 */ /* 0x000fca00078e00ff */
[----:B------:R0:W-:Y:S01]  /*8d90*/  STG.E.64 desc[UR36][R2.64], R4 ;  /* 0x0000000402007986 */ /* 0x0001e2000c101b24 */
[----:B------:R-:W-:Y:S05]  /*8da0*/  BRA `(.L_x_5855) ;  /* 0x0000000800d07947 */ /* 0x000fea0003800000 */
.L_x_5861:
[----:B------:R-:W-:-:S05]  /*8db0*/  HADD2.F32 R0, -RZ, R0.H0_H0 ;  /* 0x20000000ff007230 */ /* 0x000fca0000004100 */
[----:B------:R-:W-:-:S04]  /*8dc0*/  F2FP.F16.F32.PACK_AB R0, RZ, R0 ;  /* 0x00000000ff00723e */ /* 0x000fc800000000ff */
[----:B------:R-:W-:-:S05]  /*8dd0*/  PRMT R0, R0, 0x5410, RZ ;  /* 0x0000541000007816 */ /* 0x000fca00000000ff */
[----:B------:R0:W-:Y:S01]  /*8de0*/  STG.E desc[UR36][R2.64], R0 ;  /* 0x0000000002007986 */ /* 0x0001e2000c101924 */
[----:B------:R-:W-:Y:S05]  /*8df0*/  BRA `(.L_x_5855) ;  /* 0x0000000800bc7947 */ /* 0x000fea0003800000 */
.L_x_5860:
[----:B------:R-:W-:-:S05]  /*8e00*/  HADD2.F32 R4, -RZ, R0.H0_H0 ;  /* 0x20000000ff047230 */ /* 0x000fca0000004100 */
[----:B------:R-:W-:-:S06]  /*8e10*/  FMUL.FTZ R4, R4, 1 ;  /* 0x3f80000004047820 */ /* 0x000fcc0000410000 */
[----:B------:R-:W0:Y:S02]  /*8e20*/  F2F.F64.F32 R4, R4 ;  /* 0x0000000400047310 */ /* 0x000e240000201800 */
[----:B0-----:R0:W-:Y:S01]  /*8e30*/  STG.E.64 desc[UR36][R2.64], R4 ;  /* 0x0000000402007986 */ /* 0x0011e2000c101b24 */
[----:B------:R-:W-:Y:S05]  /*8e40*/  BRA `(.L_x_5855) ;  /* 0x0000000800a87947 */ /* 0x000fea0003800000 */
.L_x_5850:
        /* <DEDUP_REMOVED lines=14> */
.L_x_5865:
[----:B------:R-:W-:Y:S01]  /*8f30*/  HADD2.F32 R5, -RZ, R0.H0_H0 ;  /* 0x20000000ff057230 */ /* 0x000fe20000004100 */
[----:B------:R-:W-:Y:S01]  /*8f40*/  BSSY.RECONVERGENT B0, `(.L_x_5866) ;  /* 0x0000013000007945 */ /* 0x000fe20003800200 */
[----:B------:R-:W-:-:S03]  /*8f50*/  MOV R0, 0x80 ;  /* 0x0000008000007802 */ /* 0x000fc60000000f00 */
        /* <DEDUP_REMOVED lines=15> */
.L_x_5868:
[----:B------:R-:W-:-:S04]  /*9050*/  SHF.R.U32.HI R5, RZ, 0x18, R5 ;  /* 0x00000018ff057819 */ /* 0x000fc80000011605 */
[----:B------:R-:W-:-:S07]  /*9060*/  LOP3.LUT R0, R0, 0x80, R5, 0xf8, !PT ;  /* 0x0000008000007812 */ /* 0x000fce00078ef805 */
.L_x_5867:
[----:B------:R-:W-:Y:S05]  /*9070*/  BSYNC.RECONVERGENT B0 ;  /* 0x0000000000007941 */ /* 0x000fea0003800200 */
.L_x_5866:
[----:B------:R0:W-:Y:S01]  /*9080*/  STG.E.U8 desc[UR36][R2.64], R0 ;  /* 0x0000000002007986 */ /* 0x0001e2000c101124 */
[----:B------:R-:W-:Y:S05]  /*9090*/  BRA `(.L_x_5855) ;  /* 0x0000000800147947 */ /* 0x000fea0003800000 */
.L_x_5864:
        /* <DEDUP_REMOVED lines=18> */
.L_x_5871:
[----:B------:R-:W-:-:S04]  /*91c0*/  SHF.R.U32.HI R5, RZ, 0x18, R5 ;  /* 0x00000018ff057819 */ /* 0x000fc80000011605 */
[----:B------:R-:W-:-:S07]  /*91d0*/  LOP3.LUT R0, R0, 0x80, R5, 0xf8, !PT ;  /* 0x0000008000007812 */ /* 0x000fce00078ef805 */
.L_x_5870:
[----:B------:R-:W-:Y:S05]  /*91e0*/  BSYNC.RECONVERGENT B0 ;  /* 0x0000000000007941 */ /* 0x000fea0003800200 */
.L_x_5869:
[----:B------:R0:W-:Y:S01]  /*91f0*/  STG.E.U8 desc[UR36][R2.64], R0 ;  /* 0x0000000002007986 */ /* 0x0001e2000c101124 */
[----:B------:R-:W-:Y:S05]  /*9200*/  BRA `(.L_x_5855) ;  /* 0x0000000400b87947 */ /* 0x000fea0003800000 */
.L_x_5863:
        /* <DEDUP_REMOVED lines=22> */
.L_x_5873:
[----:B------:R-:W-:-:S06]  /*9370*/  HADD2.F32 R4, -RZ, R0.H0_H0 ;  /* 0x20000000ff047230 */ /* 0x000fcc0000004100 */
[----:B------:R-:W0:Y:S02]  /*9380*/  F2I.U64.TRUNC R4, R4 ;  /* 0x0000000400047311 */ /* 0x000e24000020d800 */
[----:B0-----:R0:W-:Y:S01]  /*9390*/  STG.E.64 desc[UR36][R2.64], R4 ;  /* 0x0000000402007986 */ /* 0x0011e2000c101b24 */
[----:B------:R-:W-:Y:S05]  /*93a0*/  BRA `(.L_x_5855) ;  /* 0x0000000400507947 */ /* 0x000fea0003800000 */
.L_x_5872:
[----:B------:R-:W-:-:S04]  /*93b0*/  HADD2.F32 R0, -RZ, R0.H0_H0 ;  /* 0x20000000ff007230 */ /* 0x000fc80000004100 */
[----:B------:R-:W0:Y:S02]  /*93c0*/  F2I.FTZ.U32.TRUNC.NTZ R5, R0 ;  /* 0x0000000000057305 */ /* 0x000e24000021f000 */
[----:B0-----:R0:W-:Y:S01]  /*93d0*/  STG.E desc[UR36][R2.64], R5 ;  /* 0x0000000502007986 */ /* 0x0011e2000c101924 */
[----:B------:R-:W-:Y:S05]  /*93e0*/  BRA `(.L_x_5855) ;  /* 0x0000000400407947 */ /* 0x000fea0003800000 */
.L_x_5862:
        /* <DEDUP_REMOVED lines=11> */
.L_x_5875:
[----:B------:R-:W-:Y:S01]  /*94a0*/  HADD2.F32 R0, -RZ, R0.H0_H0 ;  /* 0x20000000ff007230 */ /* 0x000fe20000004100 */
[----:B------:R-:W-:-:S04]  /*94b0*/  CS2R R6, SRZ ;  /* 0x0000000000067805 */ /* 0x000fc8000001ff00 */
[----:B------:R-:W-:-:S04]  /*94c0*/  FMUL.FTZ R0, R0, 1 ;  /* 0x3f80000000007820 */ /* 0x000fc80000410000 */
[----:B------:R-:W0:Y:S02]  /*94d0*/  F2F.F64.F32 R4, R0 ;  /* 0x0000000000047310 */ /* 0x000e240000201800 */
[----:B0-----:R0:W-:Y:S01]  /*94e0*/  STG.E.128 desc[UR36][R2.64], R4 ;  /* 0x0000000402007986 */ /* 0x0011e2000c101d24 */
[----:B------:R-:W-:Y:S05]  /*94f0*/  BRA `(.L_x_5855) ;  /* 0x0000000000fc7947 */ /* 0x000fea0003800000 */
.L_x_5874:
[----:B------:R-:W-:-:S09]  /*9500*/  UISETP.NE.AND UP0, UPT, UR4, 0xf, UPT ;  /* 0x0000000f0400788c */ /* 0x000fd2000bf05270 */
[----:B------:R-:W-:Y:S05]  /*9510*/  BRA.U !UP0, `(.L_x_5876) ;  /* 0x0000000108e87547 */ /* 0x000fea000b800000 */
[----:B------:R-:W-:-:S09]  /*9520*/  UISETP.NE.AND UP0, UPT, UR4, 0x17, UPT ;  /* 0x000000170400788c */ /* 0x000fd2000bf05270 */
[----:B------:R-:W-:Y:S05]  /*9530*/  BRA.U !UP0, `(.L_x_5877) ;  /* 0x0000000108907547 */ /* 0x000fea000b800000 */
[----:B------:R-:W-:-:S09]  /*9540*/  UISETP.NE.AND UP0, UPT, UR4, 0x18, UPT ;  /* 0x000000180400788c */ /* 0x000fd2000bf05270 */
[----:B------:R-:W-:Y:S05]  /*9550*/  BRA.U !UP0, `(.L_x_5878) ;  /* 0x0000000108447547 */ /* 0x000fea000b800000 */
.L_x_5854:
        /* <DEDUP_REMOVED lines=16> */
.L_x_5879:
[----:B------:R-:W-:Y:S05]  /*9660*/  BRA `(.L_x_5855) ;  /* 0x0000000000a07947 */ /* 0x000fea0003800000 */
.L_x_5878:
[----:B------:R-:W-:Y:S01]  /*9670*/  HADD2.F32 R7, -RZ, R0.H0_H0 ;  /* 0x20000000ff077230 */ /* 0x000fe20000004100 */
        /* <DEDUP_REMOVED lines=12> */
.L_x_5881:
[----:B------:R-:W-:Y:S05]  /*9740*/  BSYNC.RECONVERGENT B0 ;  /* 0x0000000000007941 */ /* 0x000fea0003800200 */
.L_x_5880:
[----:B------:R-:W-:-:S05]  /*9750*/  LOP3.LUT R5, R0, 0x80, R5, 0xf8, !PT ;  /* 0x0000008000057812 */ /* 0x000fca00078ef805 */
[----:B------:R0:W-:Y:S01]  /*9760*/  STG.E.U8 desc[UR36][R2.64], R5 ;  /* 0x0000000502007986 */ /* 0x0001e2000c101124 */
[----:B------:R-:W-:Y:S05]  /*9770*/  BRA `(.L_x_5855) ;  /* 0x00000000005c7947 */ /* 0x000fea0003800000 */
.L_x_5877:
        /* <DEDUP_REMOVED lines=12> */
.L_x_5883:
[----:B------:R-:W-:Y:S02]  /*9840*/  ISETP.GT.U32.AND P0, PT, R4, 0x7f800000, PT ;  /* 0x7f8000000400780c */ /* 0x000fe40003f04070 */
[----:B------:R-:W-:-:S04]  /*9850*/  MOV R0, 0x7f ;  /* 0x0000007f00007802 */ /* 0x000fc80000000f00 */
[----:B------:R-:W-:-:S07]  /*9860*/  SEL R0, R0, 0x7c, P0 ;  /* 0x0000007c00007807 */ /* 0x000fce0000000000 */
.L_x_5884:
[----:B------:R-:W-:Y:S05]  /*9870*/  BSYNC.RECONVERGENT B0 ;  /* 0x0000000000007941 */ /* 0x000fea0003800200 */
.L_x_5882:
[----:B------:R-:W-:-:S04]  /*9880*/  SHF.R.U32.HI R5, RZ, 0x18, R5 ;  /* 0x00000018ff057819 */ /* 0x000fc80000011605 */
[----:B------:R-:W-:-:S05]  /*9890*/  LOP3.LUT R5, R0, 0x80, R5, 0xf8, !PT ;  /* 0x0000008000057812 */ /* 0x000fca00078ef805 */
[----:B------:R0:W-:Y:S01]  /*98a0*/  STG.E.U8 desc[UR36][R2.64], R5 ;  /* 0x0000000502007986 */ /* 0x0001e2000c101124 */
[----:B------:R-:W-:Y:S05]  /*98b0*/  BRA `(.L_x_5855) ;  /* 0x00000000000c7947 */ /* 0x000fea0003800000 */
.L_x_5876:
[----:B------:R-:W-:-:S05]  /*98c0*/  HADD2.F32 R0, -RZ, R0.H0_H0 ;  /* 0x20000000ff007230 */ /* 0x000fca0000004100 */
[----:B------:R-:W-:-:S05]  /*98d0*/  F2FP.BF16.F32.PACK_AB R0, RZ, R0 ;  /* 0x00000000ff00723e */ /* 0x000fca00000010ff */
[----:B------:R0:W-:Y:S02]  /*98e0*/  STG.E.U16 desc[UR36][R2.64], R0 ;  /* 0x0000000002007986 */ /* 0x0001e4000c101524 */
.L_x_5855:
[----:B------:R-:W-:-:S07]  /*98f0*/  VIADD R17, R17, 0x80 ;  /* 0x0000008011117836 */ /* 0x000fce0000000000 */
.L_x_5815:
[----:B------:R-:W-:Y:S05]  /*9900*/  BSYNC.RECONVERGENT B6 ;  /* 0x0000000000067941 */ /* 0x000fea0003800200 */
.L_x_5814:
        /* <DEDUP_REMOVED lines=306> */
.L_x_5885:
        /* <DEDUP_REMOVED lines=20> */
.L_x_5889:
[----:B------:R-:W2:Y:S02]  /*ad70*/  LDG.E.U8 R2, desc[UR36][R2.64] ;  /* 0x0000002402027981 */ /* 0x000ea4000c1e1100 */
[----:B--2---:R-:W-:-:S04]  /*ad80*/  I2FP.F32.U32 R0, R2 ;  /* 0x0000000200007245 */ /* 0x004fc80000201000 */
[----:B------:R-:W-:Y:S01]  /*ad90*/  F2FP.F16.F32.PACK_AB R0, RZ, R0 ;  /* 0x00000000ff00723e */ /* 0x000fe200000000ff */
[----:B------:R-:W-:Y:S06]  /*ada0*/  BRA `(.L_x_5891) ;  /* 0x0000000c009c7947 */ /* 0x000fec0003800000 */
.L_x_5888:
        /* <DEDUP_REMOVED lines=10> */
.L_x_5893:
[----:B------:R-:W2:Y:S02]  /*ae50*/  LDG.E R2, desc[UR36][R2.64] ;  /* 0x0000002402027981 */ /* 0x000ea4000c1e1900 */
[----:B--2---:R-:W-:-:S04]  /*ae60*/  I2FP.F32.S32 R0, R2 ;  /* 0x0000000200007245 */ /* 0x004fc80000201400 */
[----:B------:R-:W-:Y:S01]  /*ae70*/  F2FP.F16.F32.PACK_AB R0, RZ, R0 ;  /* 0x00000000ff00723e */ /* 0x000fe200000000ff */
[----:B------:R-:W-:Y:S06]  /*ae80*/  BRA `(.L_x_5891) ;  /* 0x0000000c00647947 */ /* 0x000fec0003800000 */
.L_x_5892:
[----:B------:R-:W2:Y:S02]  /*ae90*/  LDG.E.U16 R2, desc[UR36][R2.64] ;  /* 0x0000002402027981 */ /* 0x000ea4000c1e1500 */
[----:B--2---:R-:W0:Y:S02]  /*aea0*/  I2F.S16 R0, R2 ;  /* 0x0000000200007306 */ /* 0x004e240000101400 */
[----:B0-----:R-:W-:Y:S01]  /*aeb0*/  F2FP.F16.F32.PACK_AB R0, RZ, R0 ;  /* 0x00000000ff00723e */ /* 0x001fe200000000ff */
[----:B------:R-:W-:Y:S06]  /*aec0*/  BRA `(.L_x_5891) ;  /* 0x0000000c00547947 */ /* 0x000fec0003800000 */
.L_x_5887:
        /* <DEDUP_REMOVED lines=9> */
.L_x_5895:
[----:B------:R1:W5:Y:S01]  /*af60*/  LDG.E.U16 R0, desc[UR36][R2.64] ;  /* 0x0000002402007981 */ /* 0x000362000c1e1500 */
[----:B------:R-:W-:Y:S05]  /*af70*/  BRA `(.L_x_5891) ;  /* 0x0000000c00287947 */ /* 0x000fea0003800000 */
.L_x_5894:
        /* <DEDUP_REMOVED lines=9> */
.L_x_5897:
[----:B------:R0:W5:Y:S01]  /*b010*/  LDG.E.U16 R0, desc[UR36][R2.64] ;  /* 0x0000002402007981 */ /* 0x000162000c1e1500 */
[----:B------:R-:W-:Y:S05]  /*b020*/  BRA `(.L_x_5891) ;  /* 0x0000000800fc7947 */ /* 0x000fea0003800000 */
.L_x_5896:
        /* <DEDUP_REMOVED lines=12> */
.L_x_5886:
        /* <DEDUP_REMOVED lines=13> */
.L_x_5900:
        /* <DEDUP_REMOVED lines=12> */
.L_x_5899:
        /* <DEDUP_REMOVED lines=27> */
.L_x_5902:
        /* <DEDUP_REMOVED lines=13> */
.L_x_5901:
[----:B------:R-:W2:Y:S02]  /*b500*/  LDG.E.U16 R0, desc[UR36][R2.64] ;  /* 0x0000002402007981 */ /* 0x000ea4000c1e1500 */
[----:B--2---:R-:W-:-:S05]  /*b510*/  IMAD.U32 R0, R0, 0x10000, RZ ;  /* 0x0001000000007824 */ /* 0x004fca00078e00ff */
[----:B------:R-:W-:Y:S01]  /*b520*/  F2FP.F16.F32.PACK_AB R0, RZ, R0 ;  /* 0x00000000ff00723e */ /* 0x000fe200000000ff */
[----:B------:R-:W-:Y:S06]  /*b530*/  BRA `(.L_x_5891) ;  /* 0x0000000400b87947 */ /* 0x000fec0003800000 */
.L_x_5898:
        /* <DEDUP_REMOVED lines=12> */
.L_x_5905:
        /* <DEDUP_REMOVED lines=21> */
.L_x_5909:
[----:B------:R-:W-:Y:S05]  /*b750*/  BSYNC.RECONVERGENT B1 ;  /* 0x0000000000017941 */ /* 0x000fea0003800200 */
.L_x_5908:
[----:B------:R-:W-:Y:S01]  /*b760*/  IMAD.SHL.U32 R0, R0, 0x100000, RZ ;  /* 0x0010000000007824 */ /* 0x000fe200078e00ff */
[----:B------:R-:W-:-:S04]  /*b770*/  LEA R2, R2, 0x3b800000, 0x17 ;  /* 0x3b80000002027811 */ /* 0x000fc800078eb8ff */
[----:B------:R-:W-:-:S07]  /*b780*/  LOP3.LUT R0, R2, R0, R7, 0xfe, !PT ;  /* 0x0000000002007212 */ /* 0x000fce00078efe07 */
.L_x_5907:
[----:B------:R-:W-:Y:S05]  /*b790*/  BSYNC.RECONVERGENT B0 ;  /* 0x0000000000007941 */ /* 0x000fea0003800200 */
.L_x_5906:
[----:B------:R-:W-:Y:S01]  /*b7a0*/  F2FP.F16.F32.PACK_AB R0, RZ, R0 ;  /* 0x00000000ff00723e */ /* 0x000fe200000000ff */
[----:B------:R-:W-:Y:S06]  /*b7b0*/  BRA `(.L_x_5891) ;  /* 0x0000000400187947 */ /* 0x000fec0003800000 */
.L_x_5904:
        /* <DEDUP_REMOVED lines=21> */
.L_x_5913:
[----:B------:R-:W-:Y:S05]  /*b910*/  BSYNC.RECONVERGENT B1 ;  /* 0x0000000000017941 */ /* 0x000fea0003800200 */
.L_x_5912:
[----:B------:R-:W-:Y:S02]  /*b920*/  SHF.L.U32 R0, R0, 0x15, RZ ;  /* 0x0000001500007819 */ /* 0x000fe400000006ff */
[----:B------:R-:W-:-:S04]  /*b930*/  LEA R2, R2, 0x37800000, 0x17 ;  /* 0x3780000002027811 */ /* 0x000fc800078eb8ff */
[----:B------:R-:W-:-:S07]  /*b940*/  LOP3.LUT R0, R2, R0, R7, 0xfe, !PT ;  /* 0x0000000002007212 */ /* 0x000fce00078efe07 */
.L_x_5911:
[----:B------:R-:W-:Y:S05]  /*b950*/  BSYNC.RECONVERGENT B0 ;  /* 0x0000000000007941 */ /* 0x000fea0003800200 */
.L_x_5910:
[----:B------:R-:W-:Y:S01]  /*b960*/  F2FP.F16.F32.PACK_AB R0, RZ, R0 ;  /* 0x00000000ff00723e */ /* 0x000fe200000000ff */
[----:B------:R-:W-:Y:S06]  /*b970*/  BRA `(.L_x_5891) ;  /* 0x0000000000a87947 */ /* 0x000fec0003800000 */
.L_x_5903:
        /* <DEDUP_REMOVED lines=14> */
.L_x_5917:
[----:B------:R-:W-:Y:S05]  /*ba60*/  BSYNC.RECONVERGENT B0 ;  /* 0x0000000000007941 */ /* 0x000fea0003800200 */
.L_x_5916:
[----:B------:R-:W-:Y:S01]  /*ba70*/  F2FP.F16.F32.PACK_AB R0, RZ, R0 ;  /* 0x00000000ff00723e */ /* 0x000fe200000000ff */
[----:B------:R-:W-:Y:S06]  /*ba80*/  BRA `(.L_x_5891) ;  /* 0x0000000000647947 */ /* 0x000fec0003800000 */
.L_x_5890:
        /* <DEDUP_REMOVED lines=16> */
.L_x_5918:
[----:B------:R-:W-:Y:S01]  /*bb90*/  PRMT R0, RZ, 0x7610, R0 ;  /* 0x00007610ff007816 */ /* 0x000fe20000000000 */
[----:B------:R-:W-:Y:S06]  /*bba0*/  BRA `(.L_x_5891) ;  /* 0x00000000001c7947 */ /* 0x000fec0003800000 */
.L_x_5915:
[----:B------:R-:W2:Y:S02]  /*bbb0*/  LDG.E.64 R2, desc[UR36][R2.64] ;  /* 0x0000002402027981 */ /* 0x000ea4000c1e1b00 */
[----:B--2---:R-:W0:Y:S02]  /*bbc0*/  I2F.U64 R0, R2 ;  /* 0x0000000200007312 */ /* 0x004e240000301000 */
[----:B0-----:R-:W-:Y:S01]  /*bbd0*/  F2FP.F16.F32.PACK_AB R0, RZ, R0 ;  /* 0x00000000ff00723e */ /* 0x001fe200000000ff */
[----:B------:R-:W-:Y:S06]  /*bbe0*/  BRA `(.L_x_5891) ;  /* 0x00000000000c7947 */ /* 0x000fec0003800000 */
.L_x_5914:
[----:B------:R-:W2:Y:S02]  /*bbf0*/  LDG.E R2, desc[UR36][R2.64] ;  /* 0x0000002402027981 */ /* 0x000ea4000c1e1900 */
[----:B--2---:R-:W-:-:S04]  /*bc00*/  I2FP.F32.U32 R0, R2 ;  /* 0x0000000200007245 */ /* 0x004fc80000201000 */
[----:B------:R-:W-:-:S07]  /*bc10*/  F2FP.F16.F32.PACK_AB R0, RZ, R0 ;  /* 0x00000000ff00723e */ /* 0x000fce00000000ff */
.L_x_5891:
[----:B-----5:R-:W-:Y:S01]  /*bc20*/  HADD2.F32 R0, -RZ, R0.H0_H0 ;  /* 0x20000000ff007230 */ /* 0x020fe20000004100 */
[----:B------:R-:W-:-:S04]  /*bc30*/  UPRMT UR4, UR42, 0x9910, URZ ;  /* 0x000099102a047896 */ /* 0x000fc800080000ff */
[C---:B------:R-:W-:Y:S01]  /*bc40*/  FSETP.GT.FTZ.AND P0, PT, R0.reuse, RZ, PT ;  /* 0x000000ff0000720b */ /* 0x040fe20003f14000 */
[----:B------:R-:W-:Y:S01]  /*bc50*/  UISETP.GT.AND UP0, UPT, UR4, 0x9, UPT ;  /* 0x000000090400788c */ /* 0x000fe2000bf04270 */
[----:B------:R-:W-:Y:S02]  /*bc60*/  FSETP.GEU.FTZ.AND P1, PT, R0, RZ, PT ;  /* 0x000000ff0000720b */ /* 0x000fe40003f3e000 */
[----:B01----:R-:W-:Y:S02]  /*bc70*/  SEL R2, RZ, 0x1, !P0 ;  /* 0x00000001ff027807 */ /* 0x003fe40004000000 */
[----:B------:R-:W-:-:S07]  /*bc80*/  MOV R0, RZ ;  /* 0x000000ff00007202 */ /* 0x000fce0000000f00 */
[----:B------:R-:W-:Y:S02]  /*bc90*/  @!P0 IMAD.MOV R0, RZ, RZ, -0x1 ;  /* 0xffffffffff008424 */ /* 0x000fe400078e02ff */
[----:B------:R-:W-:-:S04]  /*bca0*/  @P1 IADD3 R0, PT, PT, R2, RZ, RZ ;  /* 0x000000ff02001210 */ /* 0x000fc80007ffe0ff */
        /* <DEDUP_REMOVED lines=13> */
[----:B0-----:R-:W-:Y:S01]  /*bd80*/  STG.E.U8 desc[UR36][R16.64], R3 ;  /* 0x0000000310007986 */ /* 0x001fe2000c101124 */
[----:B------:R-:W-:Y:S05]  /*bd90*/  EXIT ;  /* 0x000000000000794d */ /* 0x000fea0003800000 */
.L_x_5922:
[----:B------:R-:W-:-:S06]  /*bda0*/  HADD2.F32 R3, -RZ, R0.H0_H0 ;  /* 0x20000000ff037230 */ /* 0x000fcc0000004100 */
[----:B------:R-:W0:Y:S02]  /*bdb0*/  F2I.S64.TRUNC R2, R3 ;  /* 0x0000000300027311 */ /* 0x000e24000020d900 */
[----:B0-----:R-:W-:Y:S01]  /*bdc0*/  STG.E.U8 desc[UR36][R16.64], R2 ;  /* 0x0000000210007986 */ /* 0x001fe2000c101124 */
[----:B------:R-:W-:Y:S05]  /*bdd0*/  EXIT ;  /* 0x000000000000794d */ /* 0x000fea0003800000 */
.L_x_5921:
        /* <DEDUP_REMOVED lines=8> */
[----:B0-----:R-:W-:Y:S01]  /*be60*/  STG.E.64 desc[UR36][R16.64], R2 ;  /* 0x0000000210007986 */ /* 0x001fe2000c101b24 */
[----:B------:R-:W-:Y:S05]  /*be70*/  EXIT ;  /* 0x000000000000794d */ /* 0x000fea0003800000 */
.L_x_5925:
[----:B------:R-:W-:-:S04]  /*be80*/  HADD2.F32 R0, -RZ, R0.H0_H0 ;  /* 0x20000000ff007230 */ /* 0x000fc80000004100 */
[----:B------:R-:W0:Y:S02]  /*be90*/  F2I.FTZ.TRUNC.NTZ R3, R0 ;  /* 0x0000000000037305 */ /* 0x000e24000021f100 */
[----:B0-----:R-:W-:Y:S01]  /*bea0*/  STG.E desc[UR36][R16.64], R3 ;  /* 0x0000000310007986 */ /* 0x001fe2000c101924 */
[----:B------:R-:W-:Y:S05]  /*beb0*/  EXIT ;  /* 0x000000000000794d */ /* 0x000fea0003800000 */
.L_x_5924:
[----:B------:R-:W-:-:S04]  /*bec0*/  HADD2.F32 R0, -RZ, R0.H0_H0 ;  /* 0x20000000ff007230 */ /* 0x000fc80000004100 */
[----:B------:R-:W0:Y:S02]  /*bed0*/  F2I.FTZ.TRUNC.NTZ R3, R0 ;  /* 0x0000000000037305 */ /* 0x000e24000021f100 */
[----:B0-----:R-:W-:Y:S01]  /*bee0*/  STG.E.U16 desc[UR36][R16.64], R3 ;  /* 0x0000000310007986 */ /* 0x001fe2000c101524 */
[----:B------:R-:W-:Y:S05]  /*bef0*/  EXIT ;  /* 0x000000000000794d */ /* 0x000fea0003800000 */
.L_x_5920:
[----:B------:R-:W-:-:S09]  /*bf00*/  UISETP.GT.AND UP0, UPT, UR4, 0x6, UPT ;  /* 0x000000060400788c */ /* 0x000fd2000bf04270 */
[----:B------:R-:W-:Y:S05]  /*bf10*/  BRA.U UP0, `(.L_x_5926) ;  /* 0x0000000100247547 */ /* 0x000fea000b800000 */
[----:B------:R-:W-:-:S09]  /*bf20*/  UISETP.NE.AND UP0, UPT, UR4, 0x5, UPT ;  /* 0x000000050400788c */ /* 0x000fd2000bf05270 */
[----:B------:R-:W-:Y:S05]  /*bf30*/  BRA.U !UP0, `(.L_x_5927) ;  /* 0x0000000108147547 */ /* 0x000fea000b800000 */
[----:B------:R-:W-:-:S09]  /*bf40*/  UISETP.NE.AND UP0, UPT, UR4, 0x6, UPT ;  /* 0x000000060400788c */ /* 0x000fd2000bf05270 */
[----:B------:R-:W-:Y:S05]  /*bf50*/  BRA.U UP0, `(.L_x_5923) ;  /* 0x0000000900287547 */ /* 0x000fea000b800000 */
[----:B------:R-:W-:-:S05]  /*bf60*/  HADD2.F32 R3, -RZ, R0.H0_H0 ;  /* 0x20000000ff037230 */ /* 0x000fca0000004100 */
[----:B------:R-:W-:Y:S01]  /*bf70*/  STG.E desc[UR36][R16.64], R3 ;  /* 0x0000000310007986 */ /* 0x000fe2000c101924 */
[----:B------:R-:W-:Y:S05]  /*bf80*/  EXIT ;  /* 0x000000000000794d */ /* 0x000fea0003800000 */
.L_x_5927:
[----:B------:R-:W-:Y:S01]  /*bf90*/  STG.E.U16 desc[UR36][R16.64], R0 ;  /* 0x0000000010007986 */ /* 0x000fe2000c101524 */
[----:B------:R-:W-:Y:S05]  /*bfa0*/  EXIT ;  /* 0x000000000000794d */ /* 0x000fea0003800000 */
.L_x_5926:
        /* <DEDUP_REMOVED lines=8> */
[----:B------:R-:W-:Y:S01]  /*c030*/  STG.E.64 desc[UR36][R16.64], R2 ;  /* 0x0000000210007986 */ /* 0x000fe2000c101b24 */
[----:B------:R-:W-:Y:S05]  /*c040*/  EXIT ;  /* 0x000000000000794d */ /* 0x000fea0003800000 */
.L_x_5929:
[----:B------:R-:W-:-:S05]  /*c050*/  HADD2.F32 R0, -RZ, R0.H0_H0 ;  /* 0x20000000ff007230 */ /* 0x000fca0000004100 */
[----:B------:R-:W-:-:S04]  /*c060*/  F2FP.F16.F32.PACK_AB R0, RZ, R0 ;  /* 0x00000000ff00723e */ /* 0x000fc800000000ff */
[----:B------:R-:W-:-:S05]  /*c070*/  PRMT R0, R0, 0x5410, RZ ;  /* 0x0000541000007816 */ /* 0x000fca00000000ff */
[----:B------:R-:W-:Y:S01]  /*c080*/  STG.E desc[UR36][R16.64], R0 ;  /* 0x0000000010007986 */ /* 0x000fe2000c101924 */
[----:B------:R-:W-:Y:S05]  /*c090*/  EXIT ;  /* 0x000000000000794d */ /* 0x000fea0003800000 */
.L_x_5928:
[----:B------:R-:W-:-:S05]  /*c0a0*/  HADD2.F32 R2, -RZ, R0.H0_H0 ;  /* 0x20000000ff027230 */ /* 0x000fca0000004100 */
[----:B------:R-:W-:-:S06]  /*c0b0*/  FMUL.FTZ R2, R2, 1 ;  /* 0x3f80000002027820 */ /* 0x000fcc0000410000 */
[----:B------:R-:W0:Y:S02]  /*c0c0*/  F2F.F64.F32 R2, R2 ;  /* 0x0000000200027310 */ /* 0x000e240000201800 */
[----:B0-----:R-:W-:Y:S01]  /*c0d0*/  STG.E.64 desc[UR36][R16.64], R2 ;  /* 0x0000000210007986 */ /* 0x001fe2000c101b24 */
[----:B------:R-:W-:Y:S05]  /*c0e0*/  EXIT ;  /* 0x000000000000794d */ /* 0x000fea0003800000 */
.L_x_5919:
        /* <DEDUP_REMOVED lines=12> */
[----:B0-----:R-:W-:Y:S01]  /*c1b0*/  STG.E.U16 desc[UR36][R16.64], R3 ;  /* 0x0000000310007986 */ /* 0x001fe2000c101524 */
[----:B------:R-:W-:Y:S05]  /*c1c0*/  EXIT ;  /* 0x000000000000794d */ /* 0x000fea0003800000 */
.L_x_5933:
        /* <DEDUP_REMOVED lines=17> */
.L_x_5936:
[----:B------:R-:W-:-:S04]  /*c2e0*/  SHF.R.U32.HI R3, RZ, 0x18, R3 ;  /* 0x00000018ff037819 */ /* 0x000fc80000011603 */
[----:B------:R-:W-:-:S04]  /*c2f0*/  LOP3.LUT R0, R0, 0x80, R3, 0xf8, !PT ;  /* 0x0000008000007812 */ /* 0x000fc800078ef803 */
[----:B------:R-:W-:-:S07]  /*c300*/  PRMT R8, R0, 0x7610, R8 ;  /* 0x0000761000087816 */ /* 0x000fce0000000008 */
.L_x_5935:
[----:B------:R-:W-:Y:S05]  /*c310*/  BSYNC.RECONVERGENT B0 ;  /* 0x0000000000007941 */ /* 0x000fea0003800200 */
.L_x_5934:
[----:B------:R-:W-:Y:S01]  /*c320*/  STG.E.U8 desc[UR36][R16.64], R8 ;  /* 0x0000000810007986 */ /* 0x000fe2000c101124 */
[----:B------:R-:W-:Y:S05]  /*c330*/  EXIT ;  /* 0x000000000000794d */ /* 0x000fea0003800000 */
.L_x_5932:
        /* <DEDUP_REMOVED lines=17> */
.L_x_5939:
[----:B------:R-:W-:-:S04]  /*c450*/  SHF.R.U32.HI R3, RZ, 0x18, R3 ;  /* 0x00000018ff037819 */ /* 0x000fc80000011603 */
[----:B------:R-:W-:-:S04]  /*c460*/  LOP3.LUT R0, R0, 0x80, R3, 0xf8, !PT ;  /* 0x0000008000007812 */ /* 0x000fc800078ef803 */
[----:B------:R-:W-:-:S07]  /*c470*/  PRMT R8, R0, 0x7610, R8 ;  /* 0x0000761000087816 */ /* 0x000fce0000000008 */
.L_x_5938:
[----:B------:R-:W-:Y:S05]  /*c480*/  BSYNC.RECONVERGENT B0 ;  /* 0x0000000000007941 */ /* 0x000fea0003800200 */
.L_x_5937:
[----:B------:R-:W-:Y:S01]  /*c490*/  STG.E.U8 desc[UR36][R16.64], R8 ;  /* 0x0000000810007986 */ /* 0x000fe2000c101124 */
[----:B------:R-:W-:Y:S05]  /*c4a0*/  EXIT ;  /* 0x000000000000794d */ /* 0x000fea0003800000 */
.L_x_5931:
        /* <DEDUP_REMOVED lines=22> */
.L_x_5941:
[----:B------:R-:W-:-:S06]  /*c610*/  HADD2.F32 R2, -RZ, R0.H0_H0 ;  /* 0x20000000ff027230 */ /* 0x000fcc0000004100 */
[----:B------:R-:W0:Y:S02]  /*c620*/  F2I.U64.TRUNC R2, R2 ;  /* 0x0000000200027311 */ /* 0x000e24000020d800 */
[----:B0-----:R-:W-:Y:S01]  /*c630*/  STG.E.64 desc[UR36][R16.64], R2 ;  /* 0x0000000210007986 */ /* 0x001fe2000c101b24 */
[----:B------:R-:W-:Y:S05]  /*c640*/  EXIT ;  /* 0x000000000000794d */ /* 0x000fea0003800000 */
.L_x_5940:
[----:B------:R-:W-:-:S04]  /*c650*/  HADD2.F32 R0, -RZ, R0.H0_H0 ;  /* 0x20000000ff007230 */ /* 0x000fc80000004100 */
[----:B------:R-:W0:Y:S02]  /*c660*/  F2I.FTZ.U32.TRUNC.NTZ R3, R0 ;  /* 0x0000000000037305 */ /* 0x000e24000021f000 */
[----:B0-----:R-:W-:Y:S01]  /*c670*/  STG.E desc[UR36][R16.64], R3 ;  /* 0x0000000310007986 */ /* 0x001fe2000c101924 */
[----:B------:R-:W-:Y:S05]  /*c680*/  EXIT ;  /* 0x000000000000794d */ /* 0x000fea0003800000 */
.L_x_5930:
        /* <DEDUP_REMOVED lines=9> */
[----:B------:R-:W-:Y:S01]  /*c720*/  STG.E.U8 desc[UR36][R16.64], R3 ;  /* 0x0000000310007986 */ /* 0x000fe2000c101124 */
[----:B------:R-:W-:Y:S05]  /*c730*/  EXIT ;  /* 0x000000000000794d */ /* 0x000fea0003800000 */
.L_x_5943:
[----:B------:R-:W-:Y:S01]  /*c740*/  HADD2.F32 R0, -RZ, R0.H0_H0 ;  /* 0x20000000ff007230 */ /* 0x000fe20000004100 */
[----:B------:R-:W-:-:S04]  /*c750*/  CS2R R6, SRZ ;  /* 0x0000000000067805 */ /* 0x000fc8000001ff00 */
[----:B------:R-:W-:-:S04]  /*c760*/  FMUL.FTZ R0, R0, 1 ;  /* 0x3f80000000007820 */ /* 0x000fc80000410000 */
[----:B------:R-:W0:Y:S02]  /*c770*/  F2F.F64.F32 R4, R0 ;  /* 0x0000000000047310 */ /* 0x000e240000201800 */
[----:B0-----:R-:W-:Y:S01]  /*c780*/  STG.E.128 desc[UR36][R16.64], R4 ;  /* 0x0000000410007986 */ /* 0x001fe2000c101d24 */
[----:B------:R-:W-:Y:S05]  /*c790*/  EXIT ;  /* 0x000000000000794d */ /* 0x000fea0003800000 */
.L_x_5942:
[----:B------:R-:W-:-:S09]  /*c7a0*/  UISETP.NE.AND UP0, UPT, UR4, 0xf, UPT ;  /* 0x0000000f0400788c */ /* 0x000fd2000bf05270 */
[----:B------:R-:W-:Y:S05]  /*c7b0*/  BRA.U !UP0, `(.L_x_5944) ;  /* 0x0000000108e87547 */ /* 0x000fea000b800000 */
[----:B------:R-:W-:-:S09]  /*c7c0*/  UISETP.NE.AND UP0, UPT, UR4, 0x17, UPT ;  /* 0x000000170400788c */ /* 0x000fd2000bf05270 */
[----:B------:R-:W-:Y:S05]  /*c7d0*/  BRA.U !UP0, `(.L_x_5945) ;  /* 0x0000000108907547 */ /* 0x000fea000b800000 */
[----:B------:R-:W-:-:S09]  /*c7e0*/  UISETP.NE.AND UP0, UPT, UR4, 0x18, UPT ;  /* 0x000000180400788c */ /* 0x000fd2000bf05270 */
[----:B------:R-:W-:Y:S05]  /*c7f0*/  BRA.U !UP0, `(.L_x_5946) ;  /* 0x0000000108447547 */ /* 0x000fea000b800000 */
.L_x_5923:
        /* <DEDUP_REMOVED lines=16> */
.L_x_5947:
[----:B------:R-:W-:Y:S05]  /*c900*/  EXIT ;  /* 0x000000000000794d */ /* 0x000fea0003800000 */
.L_x_5946:
        /* <DEDUP_REMOVED lines=13> */
.L_x_5949:
[----:B------:R-:W-:Y:S05]  /*c9e0*/  BSYNC.RECONVERGENT B0 ;  /* 0x0000000000007941 */ /* 0x000fea0003800200 */
.L_x_5948:
[----:B------:R-:W-:-:S05]  /*c9f0*/  LOP3.LUT R3, R0, 0x80, R3, 0xf8, !PT ;  /* 0x0000008000037812 */ /* 0x000fca00078ef803 */
[----:B------:R-:W-:Y:S01]  /*ca00*/  STG.E.U8 desc[UR36][R16.64], R3 ;  /* 0x0000000310007986 */ /* 0x000fe2000c101124 */
[----:B------:R-:W-:Y:S05]  /*ca10*/  EXIT ;  /* 0x000000000000794d */ /* 0x000fea0003800000 */
.L_x_5945:
        /* <DEDUP_REMOVED lines=12> */
.L_x_5951:
[----:B------:R-:W-:Y:S01]  /*cae0*/  HFMA2 R0, -RZ, RZ, 0, 7.569789886474609375e-06 ;  /* 0x0000007fff007431 */ /* 0x000fe200000001ff */
[----:B------:R-:W-:-:S04]  /*caf0*/  ISETP.GT.U32.AND P0, PT, R2, 0x7f800000, PT ;  /* 0x7f8000000200780c */ /* 0x000fc80003f04070 */
[----:B------:R-:W-:-:S09]  /*cb00*/  SEL R0, R0, 0x7c, P0 ;  /* 0x0000007c00007807 */ /* 0x000fd20000000000 */
.L_x_5952:
[----:B------:R-:W-:Y:S05]  /*cb10*/  BSYNC.RECONVERGENT B0 ;  /* 0x0000000000007941 */ /* 0x000fea0003800200 */
.L_x_5950:
[----:B------:R-:W-:-:S04]  /*cb20*/  SHF.R.U32.HI R3, RZ, 0x18, R3 ;  /* 0x00000018ff037819 */ /* 0x000fc80000011603 */
[----:B------:R-:W-:-:S05]  /*cb30*/  LOP3.LUT R3, R0, 0x80, R3, 0xf8, !PT ;  /* 0x0000008000037812 */ /* 0x000fca00078ef803 */
[----:B------:R-:W-:Y:S01]  /*cb40*/  STG.E.U8 desc[UR36][R16.64], R3 ;  /* 0x0000000310007986 */ /* 0x000fe2000c101124 */
[----:B------:R-:W-:Y:S05]  /*cb50*/  EXIT ;  /* 0x000000000000794d */ /* 0x000fea0003800000 */
.L_x_5944:
[----:B------:R-:W-:-:S05]  /*cb60*/  HADD2.F32 R0, -RZ, R0.H0_H0 ;  /* 0x20000000ff007230 */ /* 0x000fca0000004100 */
[----:B------:R-:W-:-:S05]  /*cb70*/  F2FP.BF16.F32.PACK_AB R0, RZ, R0 ;  /* 0x00000000ff00723e */ /* 0x000fca00000010ff */
[----:B------:R-:W-:Y:S01]  /*cb80*/  STG.E.U16 desc[UR36][R16.64], R0 ;  /* 0x0000000010007986 */ /* 0x000fe2000c101524 */
[----:B------:R-:W-:Y:S05]  /*cb90*/  EXIT ;  /* 0x000000000000794d */ /* 0x000fea0003800000 */
.L_x_5953:
        /* <DEDUP_REMOVED lines=14> */
.L_x_23286:


//--------------------- .text._ZN2at6native27unrolled_elementwise_kernelIZZZNS0_16sign_kernel_cudaERNS_18TensorIteratorBaseEENKUlvE_clEvENKUlvE6_clEvEUlN3c104HalfEE_St5arrayIPcLm2EELi4E23TrivialOffsetCalculatorILi1EjESD_NS0_6memory12LoadWithCastILi1EEENSE_13StoreWithCastILi1EEEEEviT_T0_T2_T3_T4_T5_ --------------------------
	.section	.text._ZN2at6native27unrolled_elementwise_kernelIZZZNS0_16sign_kernel_cudaERNS_18TensorIteratorBaseEENKUlvE_clEvENKUlvE6_clEvEUlN3c104HalfEE_St5arrayIPcLm2EELi4E23TrivialOffsetCalculatorILi1EjESD_NS0_6memory12LoadWithCastILi1EEENSE_13StoreWithCastILi1EEEEEviT_T0_T2_T3_T4_T5_,"ax",@progbits
	.align	128
        .global         _ZN2at6native27unrolled_elementwise_kernelIZZZNS0_16sign_kernel_cudaERNS_18TensorIteratorBaseEENKUlvE_clEvENKUlvE6_clEvEUlN3c104HalfEE_St5arrayIPcLm2EELi4E23TrivialOffsetCalculatorILi1EjESD_NS0_6memory12LoadWithCastILi1EEENSE_13StoreWithCastILi1EEEEEviT_T0_T2_T3_T4_T5_
        .type           _ZN2at6native27unrolled_elementwise_kernelIZZZNS0_16sign_kernel_cudaERNS_18TensorIteratorBaseEENKUlvE_clEvENKUlvE6_clEvEUlN3c104HalfEE_St5arrayIPcLm2EELi4E23TrivialOffsetCalculatorILi1EjESD_NS0_6memory12LoadWithCastILi1EEENSE_13StoreWithCastILi1EEEEEviT_T0_T2_T3_T4_T5_,@function
        .size           _ZN2at6native27unrolled_elementwise_kernelIZZZNS0_16sign_kernel_cudaERNS_18TensorIteratorBaseEENKUlvE_clEvENKUlvE6_clEvEUlN3c104HalfEE_St5arrayIPcLm2EELi4E23TrivialOffsetCalculatorILi1EjESD_NS0_6memory12LoadWithCastILi1EEENSE_13StoreWithCastILi1EEEEEviT_T0_T2_T3_T4_T5_,(.L_x_23287 - _ZN2at6native27unrolled_elementwise_kernelIZZZNS0_16sign_kernel_cudaERNS_18TensorIteratorBaseEENKUlvE_clEvENKUlvE6_clEvEUlN3c104HalfEE_St5arrayIPcLm2EELi4E23TrivialOffsetCalculatorILi1EjESD_NS0_6memory12LoadWithCastILi1EEENSE_13StoreWithCastILi1EEEEEviT_T0_T2_T3_T4_T5_)
        .other          _ZN2at6native27unrolled_elementwise_kernelIZZZNS0_16sign_kernel_cudaERNS_18TensorIteratorBaseEENKUlvE_clEvENKUlvE6_clEvEUlN3c104HalfEE_St5arrayIPcLm2EELi4E23TrivialOffsetCalculatorILi1EjESD_NS0_6memory12LoadWithCastILi1EEENSE_13StoreWithCastILi1EEEEEviT_T0_T2_T3_T4_T5_,@"STO_CUDA_ENTRY STV_DEFAULT"
_ZN2at6native27unrolled_elementwise_kernelIZZZNS0_16sign_kernel_cudaERNS_18TensorIteratorBaseEENKUlvE_clEvENKUlvE6_clEvEUlN3c104HalfEE_St5arrayIPcLm2EELi4E23TrivialOffsetCalculatorILi1EjESD_NS0_6memory12LoadWithCastILi1EEENSE_13StoreWithCastILi1EEEEEviT_T0_T2_T3_T4_T5_:
.text._ZN2at6native27unrolled_elementwise_kernelIZZZNS0_16sign_kernel_cudaERNS_18TensorIteratorBaseEENKUlvE_clEvENKUlvE6_clEvEUlN3c104HalfEE_St5arrayIPcLm2EELi4E23TrivialOffsetCalculatorILi1EjESD_NS0_6memory12LoadWithCastILi1EEENSE_13StoreWithCastILi1EEEEEviT_T0_T2_T3_T4_T5_:
        /* <DEDUP_REMOVED lines=34> */
.L_x_5959:
[----:B------:R-:W2:Y:S02]  /*0220*/  LDG.E.U8 R2, desc[UR36][R2.64] ;  /* 0x0000002402027981 */ /* 0x000ea4000c1e1100 */
[----:B--2---:R-:W-:-:S04]  /*0230*/  I2FP.F32.U32 R0, R2 ;  /* 0x0000000200007245 */ /* 0x004fc80000201000 */
[----:B------:R-:W-:-:S04]  /*0240*/  F2FP.F16.F32.PACK_AB R0, RZ, R0 ;  /* 0x00000000ff00723e */ /* 0x000fc800000000ff */
[----:B------:R-:W-:Y:S01]  /*0250*/  PRMT R24, R0, 0x7610, R24 ;  /* 0x0000761000187816 */ /* 0x000fe20000000018 */
[----:B------:R-:W-:Y:S06]  /*0260*/  BRA `(.L_x_5961) ;  /* 0x0000000c00d47947 */ /* 0x000fec0003800000 */
.L_x_5958:
        /* <DEDUP_REMOVED lines=11> */
.L_x_5963:
[----:B------:R-:W2:Y:S02]  /*0320*/  LDG.E R2, desc[UR36][R2.64] ;  /* 0x0000002402027981 */ /* 0x000ea4000c1e1900 */
[----:B--2---:R-:W-:-:S04]  /*0330*/  I2FP.F32.S32 R0, R2 ;  /* 0x0000000200007245 */ /* 0x004fc80000201400 */
[----:B------:R-:W-:-:S04]  /*0340*/  F2FP.F16.F32.PACK_AB R0, RZ, R0 ;  /* 0x00000000ff00723e */ /* 0x000fc800000000ff */
[----:B------:R-:W-:Y:S01]  /*0350*/  PRMT R24, R0, 0x7610, R24 ;  /* 0x0000761000187816 */ /* 0x000fe20000000018 */
[----:B------:R-:W-:Y:S06]  /*0360*/  BRA `(.L_x_5961) ;  /* 0x0000000c00947947 */ /* 0x000fec0003800000 */
.L_x_5962:
[----:B------:R-:W2:Y:S02]  /*0370*/  LDG.E.U16 R2, desc[UR36][R2.64] ;  /* 0x0000002402027981 */ /* 0x000ea4000c1e1500 */
[----:B--2---:R-:W0:Y:S02]  /*0380*/  I2F.S16 R0, R2 ;  /* 0x0000000200007306 */ /* 0x004e240000101400 */
[----:B0-----:R-:W-:-:S04]  /*0390*/  F2FP.F16.F32.PACK_AB R0, RZ, R0 ;  /* 0x00000000ff00723e */ /* 0x001fc800000000ff */
[----:B------:R-:W-:Y:S01]  /*03a0*/  PRMT R24, R0, 0x7610, R24 ;  /* 0x0000761000187816 */ /* 0x000fe20000000018 */
[----:B------:R-:W-:Y:S06]  /*03b0*/  BRA `(.L_x_5961) ;  /* 0x0000000c00807947 */ /* 0x000fec0003800000 */
.L_x_5957:
        /* <DEDUP_REMOVED lines=9> */
.L_x_5965:
[----:B------:R1:W5:Y:S01]  /*0450*/  LDG.E.U16 R24, desc[UR36][R2.64] ;  /* 0x0000002402187981 */ /* 0x000362000c1e1500 */
[----:B------:R-:W-:Y:S05]  /*0460*/  BRA `(.L_x_5961) ;  /* 0x0000000c00547947 */ /* 0x000fea0003800000 */
.L_x_5964:
        /* <DEDUP_REMOVED lines=9> */
.L_x_5967:
[----:B------:R0:W5:Y:S01]  /*0500*/  LDG.E.U16 R24, desc[UR36][R2.64] ;  /* 0x0000002402187981 */ /* 0x000162000c1e1500 */
[----:B------:R-:W-:Y:S05]  /*0510*/  BRA `(.L_x_5961) ;  /* 0x0000000c00287947 */ /* 0x000fea0003800000 */
.L_x_5966:
        /* <DEDUP_REMOVED lines=13> */
.L_x_5956:
        /* <DEDUP_REMOVED lines=14> */
.L_x_5970:
        /* <DEDUP_REMOVED lines=13> */
.L_x_5969:
        /* <DEDUP_REMOVED lines=27> */
.L_x_5972:
        /* <DEDUP_REMOVED lines=11> */
[----:B------:R-:W-:-:S04]  /*0a00*/  F2FP.F16.F32.PACK_AB R0, RZ, R0 ;  /* 0x00000000ff00723e */ /* 0x000fc800000000ff */
[----:B------:R-:W-:Y:S01]  /*0a10*/  PRMT R24, R0, 0x7610, R24 ;  /* 0x0000761000187816 */ /* 0x000fe20000000018 */
[----:B------:R-:W-:Y:S06]  /*0a20*/  BRA `(.L_x_5961) ;  /* 0x0000000400e47947 */ /* 0x000fec0003800000 */
.L_x_5971:
[----:B------:R-:W2:Y:S02]  /*0a30*/  LDG.E.U16 R0, desc[UR36][R2.64] ;  /* 0x0000002402007981 */ /* 0x000ea4000c1e1500 */
[----:B--2---:R-:W-:-:S05]  /*0a40*/  IMAD.U32 R0, R0, 0x10000, RZ ;  /* 0x0001000000007824 */ /* 0x004fca00078e00ff */
[----:B------:R-:W-:-:S04]  /*0a50*/  F2FP.F16.F32.PACK_AB R0, RZ, R0 ;  /* 0x00000000ff00723e */ /* 0x000fc800000000ff */
[----:B------:R-:W-:Y:S01]  /*0a60*/  PRMT R24, R0, 0x7610, R24 ;  /* 0x0000761000187816 */ /* 0x000fe20000000018 */
[----:B------:R-:W-:Y:S06]  /*0a70*/  BRA `(.L_x_5961) ;  /* 0x0000000400d07947 */ /* 0x000fec0003800000 */
.L_x_5968:
        /* <DEDUP_REMOVED lines=13> */
.L_x_5975:
        /* <DEDUP_REMOVED lines=21> */
.L_x_5979:
[----:B------:R-:W-:Y:S05]  /*0ca0*/  BSYNC.RECONVERGENT B1 ;  /* 0x0000000000017941 */ /* 0x000fea0003800200 */
.L_x_5978:
[----:B------:R-:W-:Y:S01]  /*0cb0*/  IMAD.SHL.U32 R0, R0, 0x100000, RZ ;  /* 0x0010000000007824 */ /* 0x000fe200078e00ff */
[----:B------:R-:W-:-:S04]  /*0cc0*/  LEA R2, R2, 0x3b800000, 0x17 ;  /* 0x3b80000002027811 */ /* 0x000fc800078eb8ff */
[----:B------:R-:W-:-:S07]  /*0cd0*/  LOP3.LUT R0, R2, R0, R7, 0xfe, !PT ;  /* 0x0000000002007212 */ /* 0x000fce00078efe07 */
.L_x_5977:
[----:B------:R-:W-:Y:S05]  /*0ce0*/  BSYNC.RECONVERGENT B0 ;  /* 0x0000000000007941 */ /* 0x000fea0003800200 */
.L_x_5976:
[----:B------:R-:W-:-:S04]  /*0cf0*/  F2FP.F16.F32.PACK_AB R0, RZ, R0 ;  /* 0x00000000ff00723e */ /* 0x000fc800000000ff */
[----:B------:R-:W-:Y:S01]  /*0d00*/  PRMT R24, R0, 0x7610, R24 ;  /* 0x0000761000187816 */ /* 0x000fe20000000018 */
[----:B------:R-:W-:Y:S06]  /*0d10*/  BRA `(.L_x_5961) ;  /* 0x0000000400287947 */ /* 0x000fec0003800000 */
.L_x_5974:
        /* <DEDUP_REMOVED lines=21> */
.L_x_5983:
[----:B------:R-:W-:Y:S05]  /*0e70*/  BSYNC.RECONVERGENT B1 ;  /* 0x0000000000017941 */ /* 0x000fea0003800200 */
.L_x_5982:
[----:B------:R-:W-:Y:S01]  /*0e80*/  IMAD.SHL.U32 R0, R0, 0x200000, RZ ;  /* 0x0020000000007824 */ /* 0x000fe200078e00ff */
[----:B------:R-:W-:-:S04]  /*0e90*/  LEA R2, R2, 0x37800000, 0x17 ;  /* 0x3780000002027811 */ /* 0x000fc800078eb8ff */
[----:B------:R-:W-:-:S07]  /*0ea0*/  LOP3.LUT R0, R2, R0, R7, 0xfe, !PT ;  /* 0x0000000002007212 */ /* 0x000fce00078efe07 */
.L_x_5981:
[----:B------:R-:W-:Y:S05]  /*0eb0*/  BSYNC.RECONVERGENT B0 ;  /* 0x0000000000007941 */ /* 0x000fea0003800200 */
.L_x_5980:
[----:B------:R-:W-:-:S04]  /*0ec0*/  F2FP.F16.F32.PACK_AB R0, RZ, R0 ;  /* 0x00000000ff00723e */ /* 0x000fc800000000ff */
[----:B------:R-:W-:Y:S01]  /*0ed0*/  PRMT R24, R0, 0x7610, R24 ;  /* 0x0000761000187816 */ /* 0x000fe20000000018 */
[----:B------:R-:W-:Y:S06]  /*0ee0*/  BRA `(.L_x_5961) ;  /* 0x0000000000b47947 */ /* 0x000fec0003800000 */
.L_x_5973:
[----:B------:R-:W-:-:S09]  /*0ef0*/  UISETP.NE.AND UP0, UPT, UR4, 0x1c, UPT ;  /* 0x0000001c0400788c */ /* 0x000fd2000bf05270 */
[----:B------:R-:W-:Y:S05]  /*0f00*/  BRA.U !UP0, `(.L_x_5984) ;  /* 0x00000001089c7547 */ /* 0x000fea000b800000 */
[----:B------:R-:W-:-:S09]  /*0f10*/  UISETP.NE.AND UP0, UPT, UR4, 0x1d, UPT ;  /* 0x0000001d0400788c */ /* 0x000fd2000bf05270 */
[----:B------:R-:W-:Y:S05]  /*0f20*/  BRA.U !UP0, `(.L_x_5985) ;  /* 0x0000000108807547 */ /* 0x000fea000b800000 */
[----:B------:R-:W-:-:S09]  /*0f30*/  UISETP.NE.AND UP0, UPT, UR4, 0x2c, UPT ;  /* 0x0000002c0400788c */ /* 0x000fd2000bf05270 */
[----:B------:R-:W-:Y:S05]  /*0f40*/  BRA.U !UP0, `(.L_x_5986) ;  /* 0x0000000108487547 */ /* 0x000fea000b800000 */
.L_x_5960:
        /* <DEDUP_REMOVED lines=16> */
.L_x_5987:
[----:B------:R-:W-:Y:S01]  /*1050*/  PRMT R24, RZ, 0x7610, R24 ;  /* 0x00007610ff187816 */ /* 0x000fe20000000018 */
[----:B------:R-:W-:Y:S06]  /*1060*/  BRA `(.L_x_5961) ;  /* 0x0000000000547947 */ /* 0x000fec0003800000 */
.L_x_5986:
        /* <DEDUP_REMOVED lines=8> */
.L_x_5989:
[----:B------:R-:W-:Y:S05]  /*10f0*/  BSYNC.RECONVERGENT B0 ;  /* 0x0000000000007941 */ /* 0x000fea0003800200 */
.L_x_5988:
[----:B------:R-:W-:-:S04]  /*1100*/  F2FP.F16.F32.PACK_AB R0, RZ, R0 ;  /* 0x00000000ff00723e */ /* 0x000fc800000000ff */
[----:B------:R-:W-:Y:S01]  /*1110*/  PRMT R24, R0, 0x7610, R24 ;  /* 0x0000761000187816 */ /* 0x000fe20000000018 */
[----:B------:R-:W-:Y:S06]  /*1120*/  BRA `(.L_x_5961) ;  /* 0x0000000000247947 */ /* 0x000fec0003800000 */
.L_x_5985:
[----:B------:R-:W2:Y:S02]  /*1130*/  LDG.E.64 R2, desc[UR36][R2.64] ;  /* 0x0000002402027981 */ /* 0x000ea4000c1e1b00 */
[----:B--2---:R-:W0:Y:S02]  /*1140*/  I2F.U64 R0, R2 ;  /* 0x0000000200007312 */ /* 0x004e240000301000 */
[----:B0-----:R-:W-:-:S04]  /*1150*/  F2FP.F16.F32.PACK_AB R0, RZ, R0 ;  /* 0x00000000ff00723e */ /* 0x001fc800000000ff */
[----:B------:R-:W-:Y:S01]  /*1160*/  PRMT R24, R0, 0x7610, R24 ;  /* 0x0000761000187816 */ /* 0x000fe20000000018 */
[----:B------:R-:W-:Y:S06]  /*1170*/  BRA `(.L_x_5961) ;  /* 0x0000000000107947 */ /* 0x000fec0003800000 */
.L_x_5984:
[----:B------:R-:W2:Y:S02]  /*1180*/  LDG.E R2, desc[UR36][R2.64] ;  /* 0x0000002402027981 */ /* 0x000ea4000c1e1900 */
[----:B--2---:R-:W-:-:S04]  /*1190*/  I2FP.F32.U32 R0, R2 ;  /* 0x0000000200007245 */ /* 0x004fc80000201000 */
[----:B------:R-:W-:-:S04]  /*11a0*/  F2FP.F16.F32.PACK_AB R0, RZ, R0 ;  /* 0x00000000ff00723e */ /* 0x000fc800000000ff */
[----:B------:R-:W-:-:S07]  /*11b0*/  PRMT R24, R0, 0x7610, R24 ;  /* 0x0000761000187816 */ /* 0x000fce0000000018 */
.L_x_5961:
[----:B------:R-:W-:-:S07]  /*11c0*/  VIADD R16, R19, 0x80 ;  /* 0x0000008013107836 */ /* 0x000fce0000000000 */
.L_x_5955:
[----:B------:R-:W-:Y:S05]  /*11d0*/  BSYNC.RECONVERGENT B6 ;  /* 0x0000000000067941 */ /* 0x000fea0003800200 */
.L_x_5954:
        /* <DEDUP_REMOVED lines=26> */
.L_x_5995:
[----:B------:R-:W2:Y:S02]  /*1380*/  LDG.E.U8 R2, desc[UR36][R2.64] ;  /* 0x0000002402027981 */ /* 0x000ea4000c1e1100 */
[----:B--2---:R-:W-:-:S04]  /*1390*/  I2FP.F32.U32 R0, R2 ;  /* 0x0000000200007245 */ /* 0x004fc80000201000 */
[----:B------:R-:W-:-:S04]  /*13a0*/  F2FP.F16.F32.PACK_AB R0, RZ, R0 ;  /* 0x00000000ff00723e */ /* 0x000fc800000000ff */
[----:B------:R-:W-:Y:S01]  /*13b0*/  PRMT R23, R0, 0x7610, R23 ;  /* 0x0000761000177816 */ /* 0x000fe20000000017 */
[----:B------:R-:W-:Y:S06]  /*13c0*/  BRA `(.L_x_5997) ;  /* 0x0000000c00d47947 */ /* 0x000fec0003800000 */
.L_x_5994:
        /* <DEDUP_REMOVED lines=11> */
.L_x_5999:
[----:B------:R-:W2:Y:S02]  /*1480*/  LDG.E R2, desc[UR36][R2.64] ;  /* 0x0000002402027981 */ /* 0x000ea4000c1e1900 */
[----:B--2---:R-:W-:-:S04]  /*1490*/  I2FP.F32.S32 R0, R2 ;  /* 0x0000000200007245 */ /* 0x004fc80000201400 */
[----:B------:R-:W-:-:S04]  /*14a0*/  F2FP.F16.F32.PACK_AB R0, RZ, R0 ;  /* 0x00000000ff00723e */ /* 0x000fc800000000ff */
[----:B------:R-:W-:Y:S01]  /*14b0*/  PRMT R23, R0, 0x7610, R23 ;  /* 0x0000761000177816 */ /* 0x000fe20000000017 */
[----:B------:R-:W-:Y:S06]  /*14c0*/  BRA `(.L_x_5997) ;  /* 0x0000000c00947947 */ /* 0x000fec0003800000 */
.L_x_5998:
[----:B------:R-:W2:Y:S02]  /*14d0*/  LDG.E.U16 R2, desc[UR36][R2.64] ;  /* 0x0000002402027981 */ /* 0x000ea4000c1e1500 */
[----:B--2---:R-:W0:Y:S02]  /*14e0*/  I2F.S16 R0, R2 ;  /* 0x0000000200007306 */ /* 0x004e240000101400 */
[----:B0-----:R-:W-:-:S04]  /*14f0*/  F2FP.F16.F32.PACK_AB R0, RZ, R0 ;  /* 0x00000000ff00723e */ /* 0x001fc800000000ff */
[----:B------:R-:W-:Y:S01]  /*1500*/  PRMT R23, R0, 0x7610, R23 ;  /* 0x0000761000177816 */ /* 0x000fe20000000017 */
[----:B------:R-:W-:Y:S06]  /*1510*/  BRA `(.L_x_5997) ;  /* 0x0000000c00807947 */ /* 0x000fec0003800000 */
.L_x_5993:
        /* <DEDUP_REMOVED lines=9> */
.L_x_6001:
[----:B------:R0:W5:Y:S01]  /*15b0*/  LDG.E.U16 R23, desc[UR36][R2.64] ;  /* 0x0000002402177981 */ /* 0x000162000c1e1500 */
[----:B------:R-:W-:Y:S05]  /*15c0*/  BRA `(.L_x_5997) ;  /* 0x0000000c00547947 */ /* 0x000fea0003800000 */
.L_x_6000:
        /* <DEDUP_REMOVED lines=9> */
.L_x_6003:
[----:B------:R1:W5:Y:S01]  /*1660*/  LDG.E.U16 R23, desc[UR36][R2.64] ;  /* 0x0000002402177981 */ /* 0x000362000c1e1500 */
[----:B------:R-:W-:Y:S05]  /*1670*/  BRA `(.L_x_5997) ;  /* 0x0000000c00287947 */ /* 0x000fea0003800000 */
.L_x_6002:
        /* <DEDUP_REMOVED lines=13> */
.L_x_5992:
        /* <DEDUP_REMOVED lines=14> */
.L_x_6006:
        /* <DEDUP_REMOVED lines=13> */
.L_x_6005:
        /* <DEDUP_REMOVED lines=27> */
.L_x_6008:
        /* <DEDUP_REMOVED lines=11> */
[----:B------:R-:W-:-:S04]  /*1b60*/  F2FP.F16.F32.PACK_AB R0, RZ, R0 ;  /* 0x00000000ff00723e */ /* 0x000fc800000000ff */
[----:B------:R-:W-:Y:S01]  /*1b70*/  PRMT R23, R0, 0x7610, R23 ;  /* 0x0000761000177816 */ /* 0x000fe20000000017 */
[----:B------:R-:W-:Y:S06]  /*1b80*/  BRA `(.L_x_5997) ;  /* 0x0000000400e47947 */ /* 0x000fec0003800000 */
.L_x_6007:
[----:B------:R-:W2:Y:S02]  /*1b90*/  LDG.E.U16 R0, desc[UR36][R2.64] ;  /* 0x0000002402007981 */ /* 0x000ea4000c1e1500 */
[----:B--2---:R-:W-:-:S05]  /*1ba0*/  IMAD.U32 R0, R0, 0x10000, RZ ;  /* 0x0001000000007824 */ /* 0x004fca00078e00ff */
[----:B------:R-:W-:-:S04]  /*1bb0*/  F2FP.F16.F32.PACK_AB R0, RZ, R0 ;  /* 0x00000000ff00723e */ /* 0x000fc800000000ff */
[----:B------:R-:W-:Y:S01]  /*1bc0*/  PRMT R23, R0, 0x7610, R23 ;  /* 0x0000761000177816 */ /* 0x000fe20000000017 */
[----:B------:R-:W-:Y:S06]  /*1bd0*/  BRA `(.L_x_5997) ;  /* 0x0000000400d07947 */ /* 0x000fec0003800000 */
.L_x_6004:
        /* <DEDUP_REMOVED lines=13> */
.L_x_6011:
        /* <DEDUP_REMOVED lines=21> */
.L_x_6015:
[----:B------:R-:W-:Y:S05]  /*1e00*/  BSYNC.RECONVERGENT B1 ;  /* 0x0000000000017941 */ /* 0x000fea0003800200 */
.L_x_6014:
[----:B------:R-:W-:Y:S01]  /*1e10*/  IMAD.SHL.U32 R0, R0, 0x100000, RZ ;  /* 0x0010000000007824 */ /* 0x000fe200078e00ff */
[----:B------:R-:W-:-:S04]  /*1e20*/  LEA R2, R2, 0x3b800000, 0x17 ;  /* 0x3b80000002027811 */ /* 0x000fc800078eb8ff */
[----:B------:R-:W-:-:S07]  /*1e30*/  LOP3.LUT R0, R2, R0, R7, 0xfe, !PT ;  /* 0x0000000002007212 */ /* 0x000fce00078efe07 */
.L_x_6013:
[----:B------:R-:W-:Y:S05]  /*1e40*/  BSYNC.RECONVERGENT B0 ;  /* 0x0000000000007941 */ /* 0x000fea0003800200 */
.L_x_6012:
[----:B------:R-:W-:-:S04]  /*1e50*/  F2FP.F16.F32.PACK_AB R0, RZ, R0 ;  /* 0x00000000ff00723e */ /* 0x000fc800000000ff */
[----:B------:R-:W-:Y:S01]  /*1e60*/  PRMT R23, R0, 0x7610, R23 ;  /* 0x0000761000177816 */ /* 0x000fe20000000017 */
[----:B------:R-:W-:Y:S06]  /*1e70*/  BRA `(.L_x_5997) ;  /* 0x0000000400287947 */ /* 0x000fec0003800000 */
.L_x_6010:
        /* <DEDUP_REMOVED lines=21> */
.L_x_6019:
[----:B------:R-:W-:Y:S05]  /*1fd0*/  BSYNC.RECONVERGENT B1 ;  /* 0x0000000000017941 */ /* 0x000fea0003800200 */
.L_x_6018:
[----:B------:R-:W-:Y:S01]  /*1fe0*/  IMAD.SHL.U32 R0, R0, 0x200000, RZ ;  /* 0x0020000000007824 */ /* 0x000fe200078e00ff */
[----:B------:R-:W-:-:S04]  /*1ff0*/  LEA R2, R2, 0x37800000, 0x17 ;  /* 0x3780000002027811 */ /* 0x000fc800078eb8ff */
[----:B------:R-:W-:-:S07]  /*2000*/  LOP3.LUT R0, R2, R0, R7, 0xfe, !PT ;  /* 0x0000000002007212 */ /* 0x000fce00078efe07 */
.L_x_6017:
[----:B------:R-:W-:Y:S05]  /*2010*/  BSYNC.RECONVERGENT B0 ;  /* 0x0000000000007941 */ /* 0x000fea0003800200 */
.L_x_6016:
[----:B------:R-:W-:-:S04]  /*2020*/  F2FP.F16.F32.PACK_AB R0, RZ, R0 ;  /* 0x00000000ff00723e */ /* 0x000fc800000000ff */
[----:B------:R-:W-:Y:S01]  /*2030*/  PRMT R23, R0, 0x7610, R23 ;  /* 0x0000761000177816 */ /* 0x000fe20000000017 */
[----:B------:R-:W-:Y:S06]  /*2040*/  BRA `(.L_x_5997) ;  /* 0x0000000000b47947 */ /* 0x000fec0003800000 */
.L_x_6009:
        /* <DEDUP_REMOVED lines=14> */
.L_x_6023:
[----:B------:R-:W-:Y:S05]  /*2130*/  BSYNC.RECONVERGENT B0 ;  /* 0x0000000000007941 */ /* 0x000fea0003800200 */
.L_x_6022:
[----:B------:R-:W-:-:S04]  /*2140*/  F2FP.F16.F32.PACK_AB R0, RZ, R0 ;  /* 0x00000000ff00723e */ /* 0x000fc800000000ff */
[----:B------:R-:W-:Y:S01]  /*2150*/  PRMT R23, R0, 0x7610, R23 ;  /* 0x0000761000177816 */ /* 0x000fe20000000017 */
[----:B------:R-:W-:Y:S06]  /*2160*/  BRA `(.L_x_5997) ;  /* 0x00000000006c7947 */ /* 0x000fec0003800000 */
.L_x_5996:
        /* <DEDUP_REMOVED lines=16> */
.L_x_6024:
[----:B------:R-:W-:Y:S01]  /*2270*/  PRMT R23, RZ, 0x7610, R23 ;  /* 0x00007610ff177816 */ /* 0x000fe20000000017 */
[----:B------:R-:W-:Y:S06]  /*2280*/  BRA `(.L_x_5997) ;  /* 0x0000000000247947 */ /* 0x000fec0003800000 */
.L_x_6021:
[----:B------:R-:W2:Y:S02]  /*2290*/  LDG.E.64 R2, desc[UR36][R2.64] ;  /* 0x0000002402027981 */ /* 0x000ea4000c1e1b00 */
[----:B--2---:R-:W0:Y:S02]  /*22a0*/  I2F.U64 R0, R2 ;  /* 0x0000000200007312 */ /* 0x004e240000301000 */
[----:B0-----:R-:W-:-:S04]  /*22b0*/  F2FP.F16.F32.PACK_AB R0, RZ, R0 ;  /* 0x00000000ff00723e */ /* 0x001fc800000000ff */
[----:B------:R-:W-:Y:S01]  /*22c0*/  PRMT R23, R0, 0x7610, R23 ;  /* 0x0000761000177816 */ /* 0x000fe20000000017 */
[----:B------:R-:W-:Y:S06]  /*22d0*/  BRA `(.L_x_5997) ;  /* 0x0000000000107947 */ /* 0x000fec0003800000 */
.L_x_6020:
[----:B------:R-:W2:Y:S02]  /*22e0*/  LDG.E R2, desc[UR36][R2.64] ;  /* 0x0000002402027981 */ /* 0x000ea4000c1e1900 */
[----:B--2---:R-:W-:-:S04]  /*22f0*/  I2FP.F32.U32 R0, R2 ;  /* 0x0000000200007245 */ /* 0x004fc80000201000 */
[----:B------:R-:W-:-:S04]  /*2300*/  F2FP.F16.F32.PACK_AB R0, RZ, R0 ;  /* 0x00000000ff00723e */ /* 0x000fc800000000ff */
[----:B------:R-:W-:-:S07]  /*2310*/  PRMT R23, R0, 0x7610, R23 ;  /* 0x0000761000177816 */ /* 0x000fce0000000017 */
.L_x_5997:
[----:B------:R-:W-:-:S07]  /*2320*/  VIADD R16, R16, 0x80 ;  /* 0x0000008010107836 */ /* 0x000fce0000000000 */
.L_x_5991:
[----:B------:R-:W-:Y:S05]  /*2330*/  BSYNC.RECONVERGENT B6 ;  /* 0x0000000000067941 */ /* 0x000fea0003800200 */
.L_x_5990:
        /* <DEDUP_REMOVED lines=26> */
.L_x_6030:
[----:B------:R-:W2:Y:S02]  /*24e0*/  LDG.E.U8 R2, desc[UR36][R2.64] ;  /* 0x0000002402027981 */ /* 0x000ea4000c1e1100 */
[----:B--2---:R-:W-:-:S04]  /*24f0*/  I2FP.F32.U32 R0, R2 ;  /* 0x0000000200007245 */ /* 0x004fc80000201000 */
[----:B------:R-:W-:-:S04]  /*2500*/  F2FP.F16.F32.PACK_AB R0, RZ, R0 ;  /* 0x00000000ff00723e */ /* 0x000fc800000000ff */
[----:B------:R-:W-:Y:S01]  /*2510*/  PRMT R25, R0, 0x7610, R25 ;  /* 0x0000761000197816 */ /* 0x000fe20000000019 */
[----:B------:R-:W-:Y:S06]  /*2520*/  BRA `(.L_x_6032) ;  /* 0x0000000c00d47947 */ /* 0x000fec0003800000 */
.L_x_6029:
        /* <DEDUP_REMOVED lines=11> */
.L_x_6034:
[----:B------:R-:W2:Y:S02]  /*25e0*/  LDG.E R2, desc[UR36][R2.64] ;  /* 0x0000002402027981 */ /* 0x000ea4000c1e1900 */
[----:B--2---:R-:W-:-:S04]  /*25f0*/  I2FP.F32.S32 R0, R2 ;  /* 0x0000000200007245 */ /* 0x004fc80000201400 */
[----:B------:R-:W-:-:S04]  /*2600*/  F2FP.F16.F32.PACK_AB R0, RZ, R0 ;  /* 0x00000000ff00723e */ /* 0x000fc800000000ff */
[----:B------:R-:W-:Y:S01]  /*2610*/  PRMT R25, R0, 0x7610, R25 ;  /* 0x0000761000197816 */ /* 0x000fe20000000019 */
[----:B------:R-:W-:Y:S06]  /*2620*/  BRA `(.L_x_6032) ;  /* 0x0000000c00947947 */ /* 0x000fec0003800000 */
.L_x_6033:
[----:B------:R-:W2:Y:S02]  /*2630*/  LDG.E.U16 R2, desc[UR36][R2.64] ;  /* 0x0000002402027981 */ /* 0x000ea4000c1e1500 */
[----:B--2---:R-:W0:Y:S02]  /*2640*/  I2F.S16 R0, R2 ;  /* 0x0000000200007306 */ /* 0x004e240000101400 */
[----:B0-----:R-:W-:-:S04]  /*2650*/  F2FP.F16.F32.PACK_AB R0, RZ, R0 ;  /* 0x00000000ff00723e */ /* 0x001fc800000000ff */
[----:B------:R-:W-:Y:S01]  /*2660*/  PRMT R25, R0, 0x7610, R25 ;  /* 0x0000761000197816 */ /* 0x000fe20000000019 */
[----:B------:R-:W-:Y:S06]  /*2670*/  BRA `(.L_x_6032) ;  /* 0x0000000c00807947 */ /* 0x000fec0003800000 */
.L_x_6028:
        /* <DEDUP_REMOVED lines=9> */
.L_x_6036:
[----:B------:R0:W5:Y:S01]  /*2710*/  LDG.E.U16 R25, desc[UR36][R2.64] ;  /* 0x0000002402197981 */ /* 0x000162000c1e1500 */
[----:B------:R-:W-:Y:S05]  /*2720*/  BRA `(.L_x_6032) ;  /* 0x0000000c00547947 */ /* 0x000fea0003800000 */
.L_x_6035:
        /* <DEDUP_REMOVED lines=9> */
.L_x_6038:
[----:B------:R1:W5:Y:S01]  /*27c0*/  LDG.E.U16 R25, desc[UR36][R2.64] ;  /* 0x0000002402197981 */ /* 0x000362000c1e1500 */
[----:B------:R-:W-:Y:S05]  /*27d0*/  BRA `(.L_x_6032) ;  /* 0x0000000c00287947 */ /* 0x000fea0003800000 */
.L_x_6037:
        /* <DEDUP_REMOVED lines=13> */
.L_x_6027:
        /* <DEDUP_REMOVED lines=14> */
.L_x_6041:
        /* <DEDUP_REMOVED lines=13> */
.L_x_6040:
        /* <DEDUP_REMOVED lines=27> */
.L_x_6043:
        /* <DEDUP_REMOVED lines=14> */
.L_x_6042:
[----:B------:R-:W2:Y:S02]  /*2cf0*/  LDG.E.U16 R0, desc[UR36][R2.64] ;  /* 0x0000002402007981 */ /* 0x000ea4000c1e1500 */
[----:B--2---:R-:W-:-:S05]  /*2d00*/  IMAD.U32 R0, R0, 0x10000, RZ ;  /* 0x0001000000007824 */ /* 0x004fca00078e00ff */
[----:B------:R-:W-:-:S04]  /*2d10*/  F2FP.F16.F32.PACK_AB R0, RZ, R0 ;  /* 0x00000000ff00723e */ /* 0x000fc800000000ff */
[----:B------:R-:W-:Y:S01]  /*2d20*/  PRMT R25, R0, 0x7610, R25 ;  /* 0x0000761000197816 */ /* 0x000fe20000000019 */
[----:B------:R-:W-:Y:S06]  /*2d30*/  BRA `(.L_x_6032) ;  /* 0x0000000400d07947 */ /* 0x000fec0003800000 */
.L_x_6039:
        /* <DEDUP_REMOVED lines=13> */
.L_x_6046:
        /* <DEDUP_REMOVED lines=21> */
.L_x_6050:
[----:B------:R-:W-:Y:S05]  /*2f60*/  BSYNC.RECONVERGENT B1 ;  /* 0x0000000000017941 */ /* 0x000fea0003800200 */
.L_x_6049:
[----:B------:R-:W-:Y:S01]  /*2f70*/  IMAD.SHL.U32 R0, R0, 0x100000, RZ ;  /* 0x0010000000007824 */ /* 0x000fe200078e00ff */
[----:B------:R-:W-:-:S04]  /*2f80*/  LEA R2, R2, 0x3b800000, 0x17 ;  /* 0x3b80000002027811 */ /* 0x000fc800078eb8ff */
[----:B------:R-:W-:-:S07]  /*2f90*/  LOP3.LUT R0, R2, R0, R7, 0xfe, !PT ;  /* 0x0000000002007212 */ /* 0x000fce00078efe07 */
.L_x_6048:
[----:B------:R-:W-:Y:S05]  /*2fa0*/  BSYNC.RECONVERGENT B0 ;  /* 0x0000000000007941 */ /* 0x000fea0003800200 */
.L_x_6047:
[----:B------:R-:W-:-:S04]  /*2fb0*/  F2FP.F16.F32.PACK_AB R0, RZ, R0 ;  /* 0x00000000ff00723e */ /* 0x000fc800000000ff */
[----:B------:R-:W-:Y:S01]  /*2fc0*/  PRMT R25, R0, 0x7610, R25 ;  /* 0x0000761000197816 */ /* 0x000fe20000000019 */
[----:B------:R-:W-:Y:S06]  /*2fd0*/  BRA `(.L_x_6032) ;  /* 0x0000000400287947 */ /* 0x000fec0003800000 */
.L_x_6045:
        /* <DEDUP_REMOVED lines=21> */
.L_x_6054:
[----:B------:R-:W-:Y:S05]  /*3130*/  BSYNC.RECONVERGENT B1 ;  /* 0x0000000000017941 */ /* 0x000fea0003800200 */
.L_x_6053:
[----:B------:R-:W-:Y:S01]  /*3140*/  IMAD.SHL.U32 R0, R0, 0x200000, RZ ;  /* 0x0020000000007824 */ /* 0x000fe200078e00ff */
[----:B------:R-:W-:-:S04]  /*3150*/  LEA R2, R2, 0x37800000, 0x17 ;  /* 0x3780000002027811 */ /* 0x000fc800078eb8ff */
[----:B------:R-:W-:-:S07]  /*3160*/  LOP3.LUT R0, R2, R0, R7, 0xfe, !PT ;  /* 0x0000000002007212 */ /* 0x000fce00078efe07 */
.L_x_6052:
[----:B------:R-:W-:Y:S05]  /*3170*/  BSYNC.RECONVERGENT B0 ;  /* 0x0000000000007941 */ /* 0x000fea0003800200 */
.L_x_6051:
[----:B------:R-:W-:-:S04]  /*3180*/  F2FP.F16.F32.PACK_AB R0, RZ, R0 ;  /* 0x00000000ff00723e */ /* 0x000fc800000000ff */
[----:B------:R-:W-:Y:S01]  /*3190*/  PRMT R25, R0, 0x7610, R25 ;  /* 0x0000761000197816 */ /* 0x000fe20000000019 */
[----:B------:R-:W-:Y:S06]  /*31a0*/  BRA `(.L_x_6032) ;  /* 0x0000000000b47947 */ /* 0x000fec0003800000 */
.L_x_6044:
        /* <DEDUP_REMOVED lines=14> */
.L_x_6058:
[----:B------:R-:W-:Y:S05]  /*3290*/  BSYNC.RECONVERGENT B0 ;  /* 0x0000000000007941 */ /* 0x000fea0003800200 */
.L_x_6057:
[----:B------:R-:W-:-:S04]  /*32a0*/  F2FP.F16.F32.PACK_AB R0, RZ, R0 ;  /* 0x00000000ff00723e */ /* 0x000fc800000000ff */
[----:B------:R-:W-:Y:S01]  /*32b0*/  PRMT R25, R0, 0x7610, R25 ;  /* 0x0000761000197816 */ /* 0x000fe20000000019 */
[----:B------:R-:W-:Y:S06]  /*32c0*/  BRA `(.L_x_6032) ;  /* 0x00000000006c7947 */ /* 0x000fec0003800000 */
.L_x_6031:
        /* <DEDUP_REMOVED lines=16> */
.L_x_6059:
[----:B------:R-:W-:Y:S01]  /*33d0*/  PRMT R25, RZ, 0x7610, R25 ;  /* 0x00007610ff197816 */ /* 0x000fe20000000019 */
[----:B------:R-:W-:Y:S06]  /*33e0*/  BRA `(.L_x_6032) ;  /* 0x0000000000247947 */ /* 0x000fec0003800000 */
.L_x_6056:
[----:B------:R-:W2:Y:S02]  /*33f0*/  LDG.E.64 R2, desc[UR36][R2.64] ;  /* 0x0000002402027981 */ /* 0x000ea4000c1e1b00 */
[----:B--2---:R-:W0:Y:S02]  /*3400*/  I2F.U64 R0, R2 ;  /* 0x0000000200007312 */ /* 0x004e240000301000 */
[----:B0-----:R-:W-:-:S04]  /*3410*/  F2FP.F16.F32.PACK_AB R0, RZ, R0 ;  /* 0x00000000ff00723e */ /* 0x001fc800000000ff */
[----:B------:R-:W-:Y:S01]  /*3420*/  PRMT R25, R0, 0x7610, R25 ;  /* 0x0000761000197816 */ /* 0x000fe20000000019 */
[----:B------:R-:W-:Y:S06]  /*3430*/  BRA `(.L_x_6032) ;  /* 0x0000000000107947 */ /* 0x000fec0003800000 */
.L_x_6055:
[----:B------:R-:W2:Y:S02]  /*3440*/  LDG.E R2, desc[UR36][R2.64] ;  /* 0x0000002402027981 */ /* 0x000ea4000c1e1900 */
[----:B--2---:R-:W-:-:S04]  /*3450*/  I2FP.F32.U32 R0, R2 ;  /* 0x0000000200007245 */ /* 0x004fc80000201000 */
[----:B------:R-:W-:-:S04]  /*3460*/  F2FP.F16.F32.PACK_AB R0, RZ, R0 ;  /* 0x00000000ff00723e */ /* 0x000fc800000000ff */
[----:B------:R-:W-:-:S07]  /*3470*/  PRMT R25, R0, 0x7610, R25 ;  /* 0x0000761000197816 */ /* 0x000fce0000000019 */
.L_x_6032:
[----:B------:R-:W-:-:S07]  /*3480*/  VIADD R16, R16, 0x80 ;  /* 0x0000008010107836 */ /* 0x000fce0000000000 */
.L_x_6026:
[----:B------:R-:W-:Y:S05]  /*3490*/  BSYNC.RECONVERGENT B6 ;  /* 0x0000000000067941 */ /* 0x000fea0003800200 */
.L_x_6025:
        /* <DEDUP_REMOVED lines=26> */
.L_x_6065:
[----:B------:R-:W2:Y:S02]  /*3640*/  LDG.E.U8 R2, desc[UR36][R2.64] ;  /* 0x0000002402027981 */ /* 0x000ea4000c1e1100 */
[----:B--2---:R-:W-:-:S04]  /*3650*/  I2FP.F32.U32 R0, R2 ;  /* 0x0000000200007245 */ /* 0x004fc80000201000 */
[----:B------:R-:W-:-:S04]  /*3660*/  F2FP.F16.F32.PACK_AB R0, RZ, R0 ;  /* 0x00000000ff00723e */ /* 0x000fc800000000ff */
[----:B------:R-:W-:Y:S01]  /*3670*/  PRMT R4, R0, 0x7610, R4 ;  /* 0x0000761000047816 */ /* 0x000fe20000000004 */
[----:B------:R-:W-:Y:S06]  /*3680*/  BRA `(.L_x_6061) ;  /* 0x0000000c00d47947 */ /* 0x000fec0003800000 */
.L_x_6064:
        /* <DEDUP_REMOVED lines=11> */
.L_x_6068:
[----:B------:R-:W2:Y:S02]  /*3740*/  LDG.E R2, desc[UR36][R2.64] ;  /* 0x0000002402027981 */ /* 0x000ea4000c1e1900 */
[----:B--2---:R-:W-:-:S04]  /*3750*/  I2FP.F32.S32 R0, R2 ;  /* 0x0000000200007245 */ /* 0x004fc80000201400 */
[----:B------:R-:W-:-:S04]  /*3760*/  F2FP.F16.F32.PACK_AB R0, RZ, R0 ;  /* 0x00000000ff00723e */ /* 0x000fc800000000ff */
[----:B------:R-:W-:Y:S01]  /*3770*/  PRMT R4, R0, 0x7610, R4 ;  /* 0x0000761000047816 */ /* 0x000fe20000000004 */
[----:B------:R-:W-:Y:S06]  /*3780*/  BRA `(.L_x_6061) ;  /* 0x0000000c00947947 */ /* 0x000fec0003800000 */
.L_x_6067:
[----:B------:R-:W2:Y:S02]  /*3790*/  LDG.E.U16 R2, desc[UR36][R2.64] ;  /* 0x0000002402027981 */ /* 0x000ea4000c1e1500 */
[----:B--2---:R-:W0:Y:S02]  /*37a0*/  I2F.S16 R0, R2 ;  /* 0x0000000200007306 */ /* 0x004e240000101400 */
[----:B0-----:R-:W-:-:S04]  /*37b0*/  F2FP.F16.F32.PACK_AB R0, RZ, R0 ;  /* 0x00000000ff00723e */ /* 0x001fc800000000ff */
[----:B------:R-:W-:Y:S01]  /*37c0*/  PRMT R4, R0, 0x7610, R4 ;  /* 0x0000761000047816 */ /* 0x000fe20000000004 */
[----:B------:R-:W-:Y:S06]  /*37d0*/  BRA `(.L_x_6061) ;  /* 0x0000000c00807947 */ /* 0x000fec0003800000 */
.L_x_6063:
        /* <DEDUP_REMOVED lines=9> */
.L_x_6070:
[----:B------:R2:W5:Y:S01]  /*3870*/  LDG.E.U16 R4, desc[UR36][R2.64] ;  /* 0x0000002402047981 */ /* 0x000562000c1e1500 */
[----:B------:R-:W-:Y:S05]  /*3880*/  BRA `(.L_x_6061) ;  /* 0x0000000c00547947 */ /* 0x000fea0003800000 */
.L_x_6069:
        /* <DEDUP_REMOVED lines=9> */
.L_x_6072:
[----:B------:R3:W5:Y:S01]  /*3920*/  LDG.E.U16 R4, desc[UR36][R2.64] ;  /* 0x0000002402047981 */ /* 0x000762000c1e1500 */
[----:B------:R-:W-:Y:S05]  /*3930*/  BRA `(.L_x_6061) ;  /* 0x0000000c00287947 */ /* 0x000fea0003800000 */
.L_x_6071:
        /* <DEDUP_REMOVED lines=13> */
.L_x_6062:
        /* <DEDUP_REMOVED lines=14> */
.L_x_6075:
        /* <DEDUP_REMOVED lines=13> */
.L_x_6074:
        /* <DEDUP_REMOVED lines=27> */
.L_x_6077:
        /* <DEDUP_REMOVED lines=14> */
.L_x_6076:
[----:B------:R-:W2:Y:S02]  /*3e50*/  LDG.E.U16 R0, desc[UR36][R2.64] ;  /* 0x0000002402007981 */ /* 0x000ea4000c1e1500 */
[----:B--2---:R-:W-:-:S05]  /*3e60*/  IMAD.U32 R0, R0, 0x10000, RZ ;  /* 0x0001000000007824 */ /* 0x004fca00078e00ff */
[----:B------:R-:W-:-:S04]  /*3e70*/  F2FP.F16.F32.PACK_AB R0, RZ, R0 ;  /* 0x00000000ff00723e */ /* 0x000fc800000000ff */
[----:B------:R-:W-:Y:S01]  /*3e80*/  PRMT R4, R0, 0x7610, R4 ;  /* 0x0000761000047816 */ /* 0x000fe20000000004 */
[----:B------:R-:W-:Y:S06]  /*3e90*/  BRA `(.L_x_6061) ;  /* 0x0000000400d07947 */ /* 0x000fec0003800000 */
.L_x_6073:
        /* <DEDUP_REMOVED lines=13> */
.L_x_6080:
        /* <DEDUP_REMOVED lines=21> */
.L_x_6084:
[----:B------:R-:W-:Y:S05]  /*40c0*/  BSYNC.RECONVERGENT B1 ;  /* 0x0000000000017941 */ /* 0x000fea0003800200 */
.L_x_6083:
[----:B------:R-:W-:Y:S01]  /*40d0*/  IMAD.SHL.U32 R0, R0, 0x100000, RZ ;  /* 0x0010000000007824 */ /* 0x000fe200078e00ff */
[----:B------:R-:W-:-:S04]  /*40e0*/  LEA R2, R2, 0x3b800000, 0x17 ;  /* 0x3b80000002027811 */ /* 0x000fc800078eb8ff */
[----:B------:R-:W-:-:S07]  /*40f0*/  LOP3.LUT R0, R2, R0, R7, 0xfe, !PT ;  /* 0x0000000002007212 */ /* 0x000fce00078efe07 */
.L_x_6082:
[----:B------:R-:W-:Y:S05]  /*4100*/  BSYNC.RECONVERGENT B0 ;  /* 0x0000000000007941 */ /* 0x000fea0003800200 */
.L_x_6081:
[----:B------:R-:W-:-:S04]  /*4110*/  F2FP.F16.F32.PACK_AB R0, RZ, R0 ;  /* 0x00000000ff00723e */ /* 0x000fc800000000ff */
[----:B------:R-:W-:Y:S01]  /*4120*/  PRMT R4, R0, 0x7610, R4 ;  /* 0x0000761000047816 */ /* 0x000fe20000000004 */
[----:B------:R-:W-:Y:S06]  /*4130*/  BRA `(.L_x_6061) ;  /* 0x0000000400287947 */ /* 0x000fec0003800000 */
.L_x_6079:
        /* <DEDUP_REMOVED lines=21> */
.L_x_6088:
[----:B------:R-:W-:Y:S05]  /*4290*/  BSYNC.RECONVERGENT B1 ;  /* 0x0000000000017941 */ /* 0x000fea0003800200 */
.L_x_6087:
[----:B------:R-:W-:Y:S01]  /*42a0*/  IMAD.SHL.U32 R0, R0, 0x200000, RZ ;  /* 0x0020000000007824 */ /* 0x000fe200078e00ff */
[----:B------:R-:W-:-:S04]  /*42b0*/  LEA R2, R2, 0x37800000, 0x17 ;  /* 0x3780000002027811 */ /* 0x000fc800078eb8ff */
[----:B------:R-:W-:-:S07]  /*42c0*/  LOP3.LUT R0, R2, R0, R7, 0xfe, !PT ;  /* 0x0000000002007212 */ /* 0x000fce00078efe07 */
.L_x_6086:
[----:B------:R-:W-:Y:S05]  /*42d0*/  BSYNC.RECONVERGENT B0 ;  /* 0x0000000000007941 */ /* 0x000fea0003800200 */
.L_x_6085:
[----:B------:R-:W-:-:S04]  /*42e0*/  F2FP.F16.F32.PACK_AB R0, RZ, R0 ;  /* 0x00000000ff00723e */ /* 0x000fc800000000ff */
[----:B------:R-:W-:Y:S01]  /*42f0*/  PRMT R4, R0, 0x7610, R4 ;  /* 0x0000761000047816 */ /* 0x000fe20000000004 */
[----:B------:R-:W-:Y:S06]  /*4300*/  BRA `(.L_x_6061) ;  /* 0x0000000000b47947 */ /* 0x000fec0003800000 */
.L_x_6078:
        /* <DEDUP_REMOVED lines=14> */
.L_x_6092:
[----:B------:R-:W-:Y:S05]  /*43f0*/  BSYNC.RECONVERGENT B0 ;  /* 0x0000000000007941 */ /* 0x000fea0003800200 */
.L_x_6091:
[----:B------:R-:W-:-:S04]  /*4400*/  F2FP.F16.F32.PACK_AB R0, RZ, R0 ;  /* 0x00000000ff00723e */ /* 0x000fc800000000ff */
[----:B------:R-:W-:Y:S01]  /*4410*/  PRMT R4, R0, 0x7610, R4 ;  /* 0x0000761000047816 */ /* 0x000fe20000000004 */
[----:B------:R-:W-:Y:S06]  /*4420*/  BRA `(.L_x_6061) ;  /* 0x00000000006c7947 */ /* 0x000fec0003800000 */
.L_x_6066:
        /* <DEDUP_REMOVED lines=16> */
.L_x_6093:
[----:B------:R-:W-:Y:S01]  /*4530*/  PRMT R4, RZ, 0x7610, R4 ;  /* 0x00007610ff047816 */ /* 0x000fe20000000004 */
[----:B------:R-:W-:Y:S06]  /*4540*/  BRA `(.L_x_6061) ;  /* 0x0000000000247947 */ /* 0x000fec0003800000 */
.L_x_6090:
[----:B------:R-:W2:Y:S02]  /*4550*/  LDG.E.64 R2, desc[UR36][R2.64] ;  /* 0x0000002402027981 */ /* 0x000ea4000c1e1b00 */
[----:B--2---:R-:W0:Y:S02]  /*4560*/  I2F.U64 R0, R2 ;  /* 0x0000000200007312 */ /* 0x004e240000301000 */
[----:B0-----:R-:W-:-:S04]  /*4570*/  F2FP.F16.F32.PACK_AB R0, RZ, R0 ;  /* 0x00000000ff00723e */ /* 0x001fc800000000ff */
[----:B------:R-:W-:Y:S01]  /*4580*/  PRMT R4, R0, 0x7610, R4 ;  /* 0x0000761000047816 */ /* 0x000fe20000000004 */
[----:B------:R-:W-:Y:S06]  /*4590*/  BRA `(.L_x_6061) ;  /* 0x0000000000107947 */ /* 0x000fec0003800000 */
.L_x_6089:
[----:B------:R-:W2:Y:S02]  /*45a0*/  LDG.E R2, desc[UR36][R2.64] ;  /* 0x0000002402027981 */ /* 0x000ea4000c1e1900 */
[----:B--2---:R-:W-:-:S04]  /*45b0*/  I2FP.F32.U32 R0, R2 ;  /* 0x0000000200007245 */ /* 0x004fc80000201000 */
[----:B------:R-:W-:-:S04]  /*45c0*/  F2FP.F16.F32.PACK_AB R0, RZ, R0 ;  /* 0x00000000ff00723e */ /* 0x000fc800000000ff */
[----:B------:R-:W-:-:S07]  /*45d0*/  PRMT R4, R0, 0x7610, R4 ;  /* 0x0000761000047816 */ /* 0x000fce0000000004 */
.L_x_6061:
[----:B------:R-:W-:Y:S05]  /*45e0*/  BSYNC.RECONVERGENT B6 ;  /* 0x0000000000067941 */ /* 0x000fea0003800200 */
.L_x_6060:
[----:B------:R-:W4:Y:S01]  /*45f0*/  LDC.U8 R16, c[0x0][0x3a4] ;  /* 0x0000e900ff107b82 */ /* 0x000f220000000000 */
[CC--:B------:R-:W-:Y:S01]  /*4600*/  ISETP.GE.AND P0, PT, R19.reuse, R17.reuse, PT ;  /* 0x000000111300720c */ /* 0x0c0fe20003f06270 */
[C---:B------:R-:W-:Y:S01]  /*4610*/  VIADD R0, R19.reuse, 0x100 ;  /* 0x0000010013007836 */ /* 0x040fe20000000000 */
[----:B------:R-:W-:Y:S01]  /*4620*/  BSSY.RECONVERGENT B0, `(.L_x_6094) ;  /* 0x0000010000007945 */ /* 0x000fe20003800200 */
[C---:B0123--:R-:W-:Y:S02]  /*4630*/  VIADD R2, R19.reuse, 0x180 ;  /* 0x0000018013027836 */ /* 0x04ffe40000000000 */
[----:B------:R-:W-:Y:S01]  /*4640*/  VIADD R22, R19, 0x80 ;  /* 0x0000008013167836 */ /* 0x000fe20000000000 */
[-C--:B------:R-:W-:Y:S02]  /*4650*/  ISETP.GE.AND P2, PT, R0, R17.reuse, PT ;  /* 0x000000110000720c */ /* 0x080fe40003f46270 */
[-C--:B------:R-:W-:Y:S02]  /*4660*/  ISETP.GE.AND P1, PT, R2, R17.reuse, PT ;  /* 0x000000110200720c */ /* 0x080fe40003f26270 */
[----:B------:R-:W-:-:S03]  /*4670*/  ISETP.GE.AND P5, PT, R22, R17, PT ;  /* 0x000000111600720c */ /* 0x000fc60003fa6270 */
[----:B------:R-:W-:Y:S10]  /*4680*/  @P0 BRA `(.L_x_6095) ;  /* 0x0000000000240947 */ /* 0x000ff40003800000 */
[----:B-----5:R-:W-:Y:S02]  /*4690*/  HADD2.F32 R24, -RZ, R24.H0_H0 ;  /* 0x20000018ff187230 */ /* 0x020fe40000004100 */
[----:B------:R-:W-:-:S03]  /*46a0*/  IMAD.MOV.U32 R0, RZ, RZ, RZ ;  /* 0x000000ffff007224 */ /* 0x000fc600078e00ff */
[C---:B------:R-:W-:Y:S02]  /*46b0*/  FSETP.GT.FTZ.AND P3, PT, R24.reuse, RZ, PT ;  /* 0x000000ff1800720b */ /* 0x040fe40003f74000 */
[----:B------:R-:W-:Y:S02]  /*46c0*/  FSETP.GEU.FTZ.AND P4, PT, R24, RZ, PT ;  /* 0x000000ff1800720b */ /* 0x000fe40003f9e000 */
[----:B------:R-:W-:-:S09]  /*46d0*/  SEL R2, RZ, 0x1, !P3 ;  /* 0x00000001ff027807 */ /* 0x000fd20005800000 */
[----:B------:R-:W-:Y:S02]  /*46e0*/  @!P3 IMAD.MOV R0, RZ, RZ, -0x1 ;  /* 0xffffffffff00b424 */ /* 0x000fe400078e02ff */
[----:B------:R-:W-:-:S05]  /*46f0*/  @P4 IMAD.MOV R0, RZ, RZ, R2 ;  /* 0x000000ffff004224 */ /* 0x000fca00078e0202 */
[----:B------:R-:W-:-:S04]  /*4700*/  I2FP.F32.S32 R0, R0 ;  /* 0x0000000000007245 */ /* 0x000fc80000201400 */
[----:B------:R-:W-:-:S07]  /*4710*/  F2FP.F16.F32.PACK_AB R0, RZ, R0 ;  /* 0x00000000ff00723e */ /* 0x000fce00000000ff */
.L_x_6095:
[----:B------:R-:W-:Y:S05]  /*4720*/  BSYNC.RECONVERGENT B0 ;  /* 0x0000000000007941 */ /* 0x000fea0003800200 */
.L_x_6094:
[----:B------:R-:W-:Y:S04]  /*4730*/  BSSY.RECONVERGENT B0, `(.L_x_6096) ;  /* 0x000000b000007945 */ /* 0x000fe80003800200 */
[----:B------:R-:W-:Y:S05]  /*4740*/  @P5 BRA `(.L_x_6097) ;  /* 0x0000000000245947 */ /* 0x000fea0003800000 */
        /* <DEDUP_REMOVED lines=9> */
.L_x_6097:
[----:B------:R-:W-:Y:S05]  /*47e0*/  BSYNC.RECONVERGENT B0 ;  /* 0x0000000000007941 */ /* 0x000fea0003800200 */
.L_x_6096:
        /* <DEDUP_REMOVED lines=11> */
.L_x_6099:
[----:B------:R-:W-:Y:S05]  /*48a0*/  BSYNC.RECONVERGENT B0 ;  /* 0x0000000000007941 */ /* 0x000fea0003800200 */
.L_x_6098:
        /* <DEDUP_REMOVED lines=11> */
.L_x_6101:
[----:B------:R-:W-:Y:S05]  /*4960*/  BSYNC.RECONVERGENT B0 ;  /* 0x0000000000007941 */ /* 0x000fea0003800200 */
.L_x_6100:
[----:B------:R-:W-:Y:S04]  /*4970*/  BSSY.RECONVERGENT B6, `(.L_x_6102) ;  /* 0x000010e000067945 */ /* 0x000fe80003800200 */
[----:B------:R-:W-:Y:S05]  /*4980*/  @P0 BRA `(.L_x_6103) ;  /* 0x0000001000300947 */ /* 0x000fea0003800000 */
[----:B------:R-:W0:Y:S01]  /*4990*/  LDCU UR4, c[0x0][0x3a8] ;  /* 0x00007500ff0477ac */ /* 0x000e220008000800 */
[----:B------:R-:W1:Y:S01]  /*49a0*/  LDC.64 R2, c[0x0][0x388] ;  /* 0x0000e200ff027b82 */ /* 0x000e620000000a00 */
[----:B-----5:R-:W-:Y:S01]  /*49b0*/  IMAD R4, R18, 0x200, R19 ;  /* 0x0000020012047824 */ /* 0x020fe200078e0213 */
        /* <DEDUP_REMOVED lines=15> */
[----:B------:R-:W-:Y:S02]  /*4ab0*/  HADD2.F32 R0, -RZ, R0.H0_H0 ;  /* 0x20000000ff007230 */ /* 0x000fe40000004100 */
[----:B------:R-:W-:Y:S02]  /*4ac0*/  IMAD.MOV.U32 R19, RZ, RZ, R22 ;  /* 0x000000ffff137224 */ /* 0x000fe400078e0016 */
[----:B------:R-:W0:Y:S02]  /*4ad0*/  F2I.FTZ.TRUNC.NTZ R5, R0 ;  /* 0x0000000000057305 */ /* 0x000e24000021f100 */
[----:B0-----:R3:W-:Y:S01]  /*4ae0*/  STG.E.U8 desc[UR36][R2.64], R5 ;  /* 0x0000000502007986 */ /* 0x0017e2000c101124 */
[----:B------:R-:W-:Y:S05]  /*4af0*/  BRA `(.L_x_6103) ;  /* 0x0000000c00d47947 */ /* 0x000fea0003800000 */
.L_x_6107:
[----:B------:R-:W-:Y:S02]  /*4b00*/  HADD2.F32 R5, -RZ, R0.H0_H0 ;  /* 0x20000000ff057230 */ /* 0x000fe40000004100 */
[----:B------:R-:W-:-:S04]  /*4b10*/  IMAD.MOV.U32 R19, RZ, RZ, R22 ;  /* 0x000000ffff137224 */ /* 0x000fc800078e0016 */
[----:B------:R-:W0:Y:S02]  /*4b20*/  F2I.S64.TRUNC R4, R5 ;  /* 0x0000000500047311 */ /* 0x000e24000020d900 */
[----:B0-----:R0:W-:Y:S01]  /*4b30*/  STG.E.U8 desc[UR36][R2.64], R4 ;  /* 0x0000000402007986 */ /* 0x0011e2000c101124 */
[----:B------:R-:W-:Y:S05]  /*4b40*/  BRA `(.L_x_6103) ;  /* 0x0000000c00c07947 */ /* 0x000fea0003800000 */
.L_x_6106:
[----:B------:R-:W-:-:S13]  /*4b50*/  ISETP.NE.AND P0, PT, R4, 0x2, PT ;  /* 0x000000020400780c */ /* 0x000fda0003f05270 */
[----:B------:R-:W-:Y:S05]  /*4b60*/  @!P0 BRA `(.L_x_6109) ;  /* 0x0000000000388947 */ /* 0x000fea0003800000 */
[----:B------:R-:W-:-:S13]  /*4b70*/  ISETP.NE.AND P0, PT, R4, 0x3, PT ;  /* 0x000000030400780c */ /* 0x000fda0003f05270 */
[----:B------:R-:W-:Y:S05]  /*4b80*/  @!P0 BRA `(.L_x_6110) ;  /* 0x00000000001c8947 */ /* 0x000fea0003800000 */
[----:B------:R-:W-:-:S13]  /*4b90*/  ISETP.NE.AND P0, PT, R4, 0x4, PT ;  /* 0x000000040400780c */ /* 0x000fda0003f05270 */
[----:B------:R-:W-:Y:S05]  /*4ba0*/  @P0 BRA `(.L_x_6108) ;  /* 0x0000000800f80947 */ /* 0x000fea0003800000 */
[----:B------:R-:W-:Y:S02]  /*4bb0*/  HADD2.F32 R4, -RZ, R0.H0_H0 ;  /* 0x20000000ff047230 */ /* 0x000fe40000004100 */
[----:B------:R-:W-:-:S04]  /*4bc0*/  IMAD.MOV.U32 R19, RZ, RZ, R22 ;  /* 0x000000ffff137224 */ /* 0x000fc800078e0016 */
[----:B------:R-:W0:Y:S02]  /*4bd0*/  F2I.S64.TRUNC R4, R4 ;  /* 0x0000000400047311 */ /* 0x000e24000020d900 */
[----:B0-----:R1:W-:Y:S01]  /*4be0*/  STG.E.64 desc[UR36][R2.64], R4 ;  /* 0x0000000402007986 */ /* 0x0013e2000c101b24 */
[----:B------:R-:W-:Y:S05]  /*4bf0*/  BRA `(.L_x_6103) ;  /* 0x0000000c00947947 */ /* 0x000fea0003800000 */
.L_x_6110:
[----:B------:R-:W-:Y:S02]  /*4c00*/  HADD2.F32 R0, -RZ, R0.H0_H0 ;  /* 0x20000000ff007230 */ /* 0x000fe40000004100 */
[----:B------:R-:W-:Y:S02]  /*4c10*/  IMAD.MOV.U32 R19, RZ, RZ, R22 ;  /* 0x000000ffff137224 */ /* 0x000fe400078e0016 */
[----:B------:R-:W0:Y:S02]  /*4c20*/  F2I.FTZ.TRUNC.NTZ R5, R0 ;  /* 0x0000000000057305 */ /* 0x000e24000021f100 */
[----:B0-----:R2:W-:Y:S01]  /*4c30*/  STG.E desc[UR36][R2.64], R5 ;  /* 0x0000000502007986 */ /* 0x0015e2000c101924 */
[----:B------:R-:W-:Y:S05]  /*4c40*/  BRA `(.L_x_6103) ;  /* 0x0000000c00807947 */ /* 0x000fea0003800000 */
.L_x_6109:
[----:B------:R-:W-:Y:S02]  /*4c50*/  HADD2.F32 R0, -RZ, R0.H0_H0 ;  /* 0x20000000ff007230 */ /* 0x000fe40000004100 */
[----:B------:R-:W-:Y:S02]  /*4c60*/  IMAD.MOV.U32 R19, RZ, RZ, R22 ;  /* 0x000000ffff137224 */ /* 0x000fe400078e0016 */
[----:B------:R-:W0:Y:S02]  /*4c70*/  F2I.FTZ.TRUNC.NTZ R5, R0 ;  /* 0x0000000000057305 */ /* 0x000e24000021f100 */
[----:B0-----:R0:W-:Y:S01]  /*4c80*/  STG.E.U16 desc[UR36][R2.64], R5 ;  /* 0x0000000502007986 */ /* 0x0011e2000c101524 */
[----:B------:R-:W-:Y:S05]  /*4c90*/  BRA `(.L_x_6103) ;  /* 0x0000000c006c7947 */ /* 0x000fea0003800000 */
.L_x_6105:
[----:B------:R-:W-:-:S13]  /*4ca0*/  ISETP.GT.AND P0, PT, R4, 0x6, PT ;  /* 0x000000060400780c */ /* 0x000fda0003f04270 */
[----:B------:R-:W-:Y:S05]  /*4cb0*/  @P0 BRA `(.L_x_6111) ;  /* 0x00000000002c0947 */ /* 0x000fea0003800000 */
[----:B------:R-:W-:-:S13]  /*4cc0*/  ISETP.NE.AND P0, PT, R4, 0x5, PT ;  /* 0x000000050400780c */ /* 0x000fda0003f05270 */
[----:B------:R-:W-:Y:S05]  /*4cd0*/  @!P0 BRA `(.L_x_6112) ;  /* 0x0000000000188947 */ /* 0x000fea0003800000 */
[----:B------:R-:W-:-:S13]  /*4ce0*/  ISETP.NE.AND P0, PT, R4, 0x6, PT ;  /* 0x000000060400780c */ /* 0x000fda0003f05270 */
[----:B------:R-:W-:Y:S05]  /*4cf0*/  @P0 BRA `(.L_x_6108) ;  /* 0x0000000800a40947 */ /* 0x000fea0003800000 */
[----:B------:R-:W-:Y:S02]  /*4d00*/  HADD2.F32 R5, -RZ, R0.H0_H0 ;  /* 0x20000000ff057230 */ /* 0x000fe40000004100 */
[----:B------:R-:W-:-:S03]  /*4d10*/  IMAD.MOV.U32 R19, RZ, RZ, R22 ;  /* 0x000000ffff137224 */ /* 0x000fc600078e0016 */
[----:B------:R0:W-:Y:S01]  /*4d20*/  STG.E desc[UR36][R2.64], R5 ;  /* 0x0000000502007986 */ /* 0x0001e2000c101924 */
[----:B------:R-:W-:Y:S05]  /*4d30*/  BRA `(.L_x_6103) ;  /* 0x0000000c00447947 */ /* 0x000fea0003800000 */
.L_x_6112:
[----:B------:R0:W-:Y:S01]  /*4d40*/  STG.E.U16 desc[UR36][R2.64], R0 ;  /* 0x0000000002007986 */ /* 0x0001e2000c101524 */
[----:B------:R-:W-:Y:S01]  /*4d50*/  IMAD.MOV.U32 R19, RZ, RZ, R22 ;  /* 0x000000ffff137224 */ /* 0x000fe200078e0016 */
[----:B------:R-:W-:Y:S06]  /*4d60*/  BRA `(.L_x_6103) ;  /* 0x0000000c00387947 */ /* 0x000fec0003800000 */
.L_x_6111:
[----:B------:R-:W-:-:S13]  /*4d70*/  ISETP.NE.AND P0, PT, R4, 0x7, PT ;  /* 0x000000070400780c */ /* 0x000fda0003f05270 */
[----:B------:R-:W-:Y:S05]  /*4d80*/  @!P0 BRA `(.L_x_6113) ;  /* 0x00000000003c8947 */ /* 0x000fea0003800000 */
[----:B------:R-:W-:-:S13]  /*4d90*/  ISETP.NE.AND P0, PT, R4, 0x8, PT ;  /* 0x000000080400780c */ /* 0x000fda0003f05270 */
[----:B------:R-:W-:Y:S05]  /*4da0*/  @!P0 BRA `(.L_x_6114) ;  /* 0x00000000001c8947 */ /* 0x000fea0003800000 */
[----:B------:R-:W-:-:S13]  /*4db0*/  ISETP.NE.AND P0, PT, R4, 0x9, PT ;  /* 0x000000090400780c */ /* 0x000fda0003f05270 */
[----:B------:R-:W-:Y:S05]  /*4dc0*/  @P0 BRA `(.L_x_6108) ;  /* 0x0000000800700947 */ /* 0x000fea0003800000 */
[----:B------:R-:W-:Y:S02]  /*4dd0*/  HADD2.F32 R4, -RZ, R0.H0_H0 ;  /* 0x20000000ff047230 */ /* 0x000fe40000004100 */
[----:B------:R-:W-:Y:S02]  /*4de0*/  IMAD.MOV.U32 R5, RZ, RZ, RZ ;  /* 0x000000ffff057224 */ /* 0x000fe400078e00ff */
[----:B------:R-:W-:-:S03]  /*4df0*/  IMAD.MOV.U32 R19, RZ, RZ, R22 ;  /* 0x000000ffff137224 */ /* 0x000fc600078e0016 */
[----:B------:R0:W-:Y:S01]  /*4e00*/  STG.E.64 desc[UR36][R2.64], R4 ;  /* 0x0000000402007986 */ /* 0x0001e2000c101b24 */
[----:B------:R-:W-:Y:S05]  /*4e10*/  BRA `(.L_x_6103) ;  /* 0x0000000c000c7947 */ /* 0x000fea0003800000 */
.L_x_6114:
[----:B------:R-:W-:Y:S02]  /*4e20*/  HADD2.F32 R0, -RZ, R0.H0_H0 ;  /* 0x20000000ff007230 */ /* 0x000fe40000004100 */
[----:B------:R-:W-:-:S03]  /*4e30*/  IMAD.MOV.U32 R19, RZ, RZ, R22 ;  /* 0x000000ffff137224 */ /* 0x000fc600078e0016 */
[----:B------:R-:W-:-:S04]  /*4e40*/  F2FP.F16.F32.PACK_AB R0, RZ, R0 ;  /* 0x00000000ff00723e */ /* 0x000fc800000000ff */
[----:B------:R-:W-:-:S05]  /*4e50*/  PRMT R0, R0, 0x5410, RZ ;  /* 0x0000541000007816 */ /* 0x000fca00000000ff */
[----:B------:R0:W-:Y:S01]  /*4e60*/  STG.E desc[UR36][R2.64], R0 ;  /* 0x0000000002007986 */ /* 0x0001e2000c101924 */
[----:B------:R-:W-:Y:S05]  /*4e70*/  BRA `(.L_x_6103) ;  /* 0x0000000800f47947 */ /* 0x000fea0003800000 */
.L_x_6113:
[----:B------:R-:W-:Y:S02]  /*4e80*/  HADD2.F32 R4, -RZ, R0.H0_H0 ;  /* 0x20000000ff047230 */ /* 0x000fe40000004100 */
[----:B------:R-:W-:-:S03]  /*4e90*/  IMAD.MOV.U32 R19, RZ, RZ, R22 ;  /* 0x000000ffff137224 */ /* 0x000fc600078e0016 */
[----:B------:R-:W-:-:S06]  /*4ea0*/  FMUL.FTZ R4, R4, 1 ;  /* 0x3f80000004047820 */ /* 0x000fcc0000410000 */
[----:B------:R-:W0:Y:S02]  /*4eb0*/  F2F.F64.F32 R4, R4 ;  /* 0x0000000400047310 */ /* 0x000e240000201800 */
[----:B0-----:R0:W-:Y:S01]  /*4ec0*/  STG.E.64 desc[UR36][R2.64], R4 ;  /* 0x0000000402007986 */ /* 0x0011e2000c101b24 */
[----:B------:R-:W-:Y:S05]  /*4ed0*/  BRA `(.L_x_6103) ;  /* 0x0000000800dc7947 */ /* 0x000fea0003800000 */
.L_x_6104:
        /* <DEDUP_REMOVED lines=10> */
[----:B------:R-:W-:-:S04]  /*4f80*/  FSETP.NEU.FTZ.AND P0, PT, R0, RZ, PT ;  /* 0x000000ff0000720b */ /* 0x000fc80003f1d000 */
[----:B------:R-:W-:-:S05]  /*4f90*/  SEL R5, RZ, 0x1, !P0 ;  /* 0x00000001ff057807 */ /* 0x000fca0004000000 */
[----:B------:R0:W-:Y:S01]  /*4fa0*/  STG.E.U8 desc[UR36][R2.64], R5 ;  /* 0x0000000502007986 */ /* 0x0001e2000c101124 */
[----:B------:R-:W-:Y:S05]  /*4fb0*/  BRA `(.L_x_6103) ;  /* 0x0000000800a47947 */ /* 0x000fea0003800000 */
.L_x_6117:
[----:B------:R-:W-:Y:S01]  /*4fc0*/  HADD2.F32 R0, -RZ, R0.H0_H0 ;  /* 0x20000000ff007230 */ /* 0x000fe20000004100 */
[----:B------:R-:W-:Y:S01]  /*4fd0*/  CS2R R6, SRZ ;  /* 0x0000000000067805 */ /* 0x000fe2000001ff00 */
[----:B------:R-:W-:-:S03]  /*4fe0*/  IMAD.MOV.U32 R19, RZ, RZ, R22 ;  /* 0x000000ffff137224 */ /* 0x000fc600078e0016 */
[----:B------:R-:W-:-:S04]  /*4ff0*/  FMUL.FTZ R0, R0, 1 ;  /* 0x3f80000000007820 */ /* 0x000fc80000410000 */
[----:B------:R-:W0:Y:S02]  /*5000*/  F2F.F64.F32 R4, R0 ;  /* 0x0000000000047310 */ /* 0x000e240000201800 */
[----:B0-----:R0:W-:Y:S01]  /*5010*/  STG.E.128 desc[UR36][R2.64], R4 ;  /* 0x0000000402007986 */ /* 0x0011e2000c101d24 */
[----:B------:R-:W-:Y:S05]  /*5020*/  BRA `(.L_x_6103) ;  /* 0x0000000800887947 */ /* 0x000fea0003800000 */
.L_x_6116:
[----:B------:R-:W-:-:S13]  /*5030*/  ISETP.NE.AND P0, PT, R4, 0xf, PT ;  /* 0x0000000f0400780c */ /* 0x000fda0003f05270 */
[----:B------:R-:W-:Y:S05]  /*5040*/  @!P0 BRA `(.L_x_6118) ;  /* 0x0000000000a88947 */ /* 0x000fea0003800000 */
[----:B------:R-:W-:-:S13]  /*5050*/  ISETP.NE.AND P0, PT, R4, 0x17, PT ;  /* 0x000000170400780c */ /* 0x000fda0003f05270 */
[----:B------:R-:W-:Y:S05]  /*5060*/  @!P0 BRA `(.L_x_6119) ;  /* 0x0000000000508947 */ /* 0x000fea0003800000 */
[----:B------:R-:W-:-:S13]  /*5070*/  ISETP.NE.AND P0, PT, R4, 0x18, PT ;  /* 0x000000180400780c */ /* 0x000fda0003f05270 */
[----:B------:R-:W-:Y:S05]  /*5080*/  @P0 BRA `(.L_x_6108) ;  /* 0x0000000400c00947 */ /* 0x000fea0003800000 */
        /* <DEDUP_REMOVED lines=13> */
.L_x_6121:
[----:B------:R-:W-:Y:S05]  /*5160*/  BSYNC.RECONVERGENT B0 ;  /* 0x0000000000007941 */ /* 0x000fea0003800200 */
.L_x_6120:
[----:B------:R-:W-:Y:S01]  /*5170*/  LOP3.LUT R5, R0, 0x80, R5, 0xf8, !PT ;  /* 0x0000008000057812 */ /* 0x000fe200078ef805 */
[----:B------:R-:W-:-:S04]  /*5180*/  IMAD.MOV.U32 R19, RZ, RZ, R22 ;  /* 0x000000ffff137224 */ /* 0x000fc800078e0016 */
[----:B------:R0:W-:Y:S01]  /*5190*/  STG.E.U8 desc[UR36][R2.64], R5 ;  /* 0x0000000502007986 */ /* 0x0001e2000c101124 */
[----:B------:R-:W-:Y:S05]  /*51a0*/  BRA `(.L_x_6103) ;  /* 0x0000000800287947 */ /* 0x000fea0003800000 */
.L_x_6119:
        /* <DEDUP_REMOVED lines=15> */
.L_x_6123:
[----:B------:R-:W-:Y:S05]  /*52a0*/  BSYNC.RECONVERGENT B0 ;  /* 0x0000000000007941 */ /* 0x000fea0003800200 */
.L_x_6122:
[----:B------:R-:W-:Y:S01]  /*52b0*/  LOP3.LUT R5, R0, 0x80, R5, 0xf8, !PT ;  /* 0x0000008000057812 */ /* 0x000fe200078ef805 */
[----:B------:R-:W-:-:S04]  /*52c0*/  IMAD.MOV.U32 R19, RZ, RZ, R22 ;  /* 0x000000ffff137224 */ /* 0x000fc800078e0016 */
[----:B------:R0:W-:Y:S01]  /*52d0*/  STG.E.U8 desc[UR36][R2.64], R5 ;  /* 0x0000000502007986 */ /* 0x0001e2000c101124 */
[----:B------:R-:W-:Y:S05]  /*52e0*/  BRA `(.L_x_6103) ;  /* 0x0000000400d87947 */ /* 0x000fea0003800000 */
.L_x_6118:
[----:B------:R-:W-:Y:S02]  /*52f0*/  HADD2.F32 R0, -RZ, R0.H0_H0 ;  /* 0x20000000ff007230 */ /* 0x000fe40000004100 */
[----:B------:R-:W-:-:S03]  /*5300*/  IMAD.MOV.U32 R19, RZ, RZ, R22 ;  /* 0x000000ffff137224 */ /* 0x000fc600078e0016 */
[----:B------:R-:W-:-:S05]  /*5310*/  F2FP.BF16.F32.PACK_AB R0, RZ, R0 ;  /* 0x00000000ff00723e */ /* 0x000fca00000010ff */
[----:B------:R0:W-:Y:S01]  /*5320*/  STG.E.U16 desc[UR36][R2.64], R0 ;  /* 0x0000000002007986 */ /* 0x0001e2000c101524 */
[----:B------:R-:W-:Y:S05]  /*5330*/  BRA `(.L_x_6103) ;  /* 0x0000000400c47947 */ /* 0x000fea0003800000 */
.L_x_6115:
        /* <DEDUP_REMOVED lines=10> */
[----:B------:R-:W0:Y:S02]  /*53e0*/  F2I.FTZ.U32.TRUNC.NTZ R5, R5 ;  /* 0x0000000500057305 */ /* 0x000e24000021f000 */
[----:B0-----:R0:W-:Y:S01]  /*53f0*/  STG.E.U16 desc[UR36][R2.64], R5 ;  /* 0x0000000502007986 */ /* 0x0011e2000c101524 */
[----:B------:R-:W-:Y:S05]  /*5400*/  BRA `(.L_x_6103) ;  /* 0x0000000400907947 */ /* 0x000fea0003800000 */
.L_x_6126:
        /* <DEDUP_REMOVED lines=13> */
.L_x_6129:
[----:B------:R-:W-:-:S04]  /*54e0*/  SHF.R.U32.HI R0, RZ, 0x14, R5 ;  /* 0x00000014ff007819 */ /* 0x000fc80000011605 */
[----:B------:R-:W-:-:S04]  /*54f0*/  LOP3.LUT R0, R0, 0x1, RZ, 0xc0, !PT ;  /* 0x0000000100007812 */ /* 0x000fc800078ec0ff */
[----:B------:R-:W-:-:S04]  /*5500*/  IADD3 R0, PT, PT, R5, 0x487ffff, R0 ;  /* 0x0487ffff05007810 */ /* 0x000fc80007ffe000 */
[----:B------:R-:W-:-:S04]  /*5510*/  SHF.R.U32.HI R0, RZ, 0x14, R0 ;  /* 0x00000014ff007819 */ /* 0x000fc80000011600 */
[----:B------:R-:W-:-:S07]  /*5520*/  LOP3.LUT R4, R0, 0xff, RZ, 0xc0, !PT ;  /* 0x000000ff00047812 */ /* 0x000fce00078ec0ff */
.L_x_6130:
[----:B------:R-:W-:-:S04]  /*5530*/  SHF.R.U32.HI R5, RZ, 0x18, R5 ;  /* 0x00000018ff057819 */ /* 0x000fc80000011605 */
[----:B------:R-:W-:-:S04]  /*5540*/  LOP3.LUT R4, R4, 0x80, R5, 0xf8, !PT ;  /* 0x0000008004047812 */ /* 0x000fc800078ef805 */
[----:B------:R-:W-:-:S07]  /*5550*/  PRMT R0, R4, 0x7610, R0 ;  /* 0x0000761004007816 */ /* 0x000fce0000000000 */
.L_x_6128:
[----:B------:R-:W-:Y:S05]  /*5560*/  BSYNC.RECONVERGENT B0 ;  /* 0x0000000000007941 */ /* 0x000fea0003800200 */
.L_x_6127:
[----:B------:R0:W-:Y:S01]  /*5570*/  STG.E.U8 desc[UR36][R2.64], R0 ;  /* 0x0000000002007986 */ /* 0x0001e2000c101124 */
[----:B------:R-:W-:Y:S01]  /*5580*/  IMAD.MOV.U32 R19, RZ, RZ, R22 ;  /* 0x000000ffff137224 */ /* 0x000fe200078e0016 */
[----:B------:R-:W-:Y:S06]  /*5590*/  BRA `(.L_x_6103) ;  /* 0x00000004002c7947 */ /* 0x000fec0003800000 */
.L_x_6125:
        /* <DEDUP_REMOVED lines=13> */
.L_x_6133:
[----:B------:R-:W-:-:S04]  /*5670*/  SHF.R.U32.HI R0, RZ, 0x15, R5 ;  /* 0x00000015ff007819 */ /* 0x000fc80000011605 */
[----:B------:R-:W-:-:S04]  /*5680*/  LOP3.LUT R0, R0, 0x1, RZ, 0xc0, !PT ;  /* 0x0000000100007812 */ /* 0x000fc800078ec0ff */
[----:B------:R-:W-:-:S04]  /*5690*/  IADD3 R0, PT, PT, R5, 0x88fffff, R0 ;  /* 0x088fffff05007810 */ /* 0x000fc80007ffe000 */
[----:B------:R-:W-:-:S04]  /*56a0*/  SHF.R.U32.HI R0, RZ, 0x15, R0 ;  /* 0x00000015ff007819 */ /* 0x000fc80000011600 */
[----:B------:R-:W-:-:S07]  /*56b0*/  LOP3.LUT R4, R0, 0xff, RZ, 0xc0, !PT ;  /* 0x000000ff00047812 */ /* 0x000fce00078ec0ff */
.L_x_6134:
[----:B------:R-:W-:-:S04]  /*56c0*/  SHF.R.U32.HI R5, RZ, 0x18, R5 ;  /* 0x00000018ff057819 */ /* 0x000fc80000011605 */
[----:B------:R-:W-:-:S04]  /*56d0*/  LOP3.LUT R4, R4, 0x80, R5, 0xf8, !PT ;  /* 0x0000008004047812 */ /* 0x000fc800078ef805 */
[----:B------:R-:W-:-:S07]  /*56e0*/  PRMT R0, R4, 0x7610, R0 ;  /* 0x0000761004007816 */ /* 0x000fce0000000000 */
.L_x_6132:
[----:B------:R-:W-:Y:S05]  /*56f0*/  BSYNC.RECONVERGENT B0 ;  /* 0x0000000000007941 */ /* 0x000fea0003800200 */
.L_x_6131:
[----:B------:R0:W-:Y:S01]  /*5700*/  STG.E.U8 desc[UR36][R2.64], R0 ;  /* 0x0000000002007986 */ /* 0x0001e2000c101124 */
[----:B------:R-:W-:Y:S01]  /*5710*/  IMAD.MOV.U32 R19, RZ, RZ, R22 ;  /* 0x000000ffff137224 */ /* 0x000fe200078e0016 */
[----:B------:R-:W-:Y:S06]  /*5720*/  BRA `(.L_x_6103) ;  /* 0x0000000000c87947 */ /* 0x000fec0003800000 */
.L_x_6124:
[----:B------:R-:W-:-:S13]  /*5730*/  ISETP.NE.AND P0, PT, R4, 0x1c, PT ;  /* 0x0000001c0400780c */ /* 0x000fda0003f05270 */
[----:B------:R-:W-:Y:S05]  /*5740*/  @!P0 BRA `(.L_x_6135) ;  /* 0x0000000000b08947 */ /* 0x000fea0003800000 */
[----:B------:R-:W-:-:S13]  /*5750*/  ISETP.NE.AND P0, PT, R4, 0x1d, PT ;  /* 0x0000001d0400780c */ /* 0x000fda0003f05270 */
[----:B------:R-:W-:Y:S05]  /*5760*/  @!P0 BRA `(.L_x_6136) ;  /* 0x0000000000948947 */ /* 0x000fea0003800000 */
[----:B------:R-:W-:-:S13]  /*5770*/  ISETP.NE.AND P0, PT, R4, 0x2c, PT ;  /* 0x0000002c0400780c */ /* 0x000fda0003f05270 */
[----:B------:R-:W-:Y:S05]  /*5780*/  @!P0 BRA `(.L_x_6137) ;  /* 0x0000000000488947 */ /* 0x000fea0003800000 */
.L_x_6108:
        /* <DEDUP_REMOVED lines=16> */
.L_x_6138:
[----:B------:R-:W-:Y:S01]  /*5890*/  IMAD.MOV.U32 R19, RZ, RZ, R22 ;  /* 0x000000ffff137224 */ /* 0x000fe200078e0016 */
[----:B------:R-:W-:Y:S06]  /*58a0*/  BRA `(.L_x_6103) ;  /* 0x0000000000687947 */ /* 0x000fec0003800000 */
.L_x_6137:
[----:B------:R-:W-:Y:S02]  /*58b0*/  HADD2.F32 R5, -RZ, R0.H0_H0 ;  /* 0x20000000ff057230 */ /* 0x000fe40000004100 */
        /* <DEDUP_REMOVED lines=16> */
.L_x_6136:
[----:B------:R-:W-:Y:S02]  /*59c0*/  HADD2.F32 R4, -RZ, R0.H0_H0 ;  /* 0x20000000ff047230 */ /* 0x000fe40000004100 */
[----:B------:R-:W-:-:S04]  /*59d0*/  IMAD.MOV.U32 R19, RZ, RZ, R22 ;  /* 0x000000ffff137224 */ /* 0x000fc800078e0016 */
[----:B------:R-:W0:Y:S02]  /*59e0*/  F2I.U64.TRUNC R4, R4 ;  /* 0x0000000400047311 */ /* 0x000e24000020d800 */
[----:B0-----:R0:W-:Y:S01]  /*59f0*/  STG.E.64 desc[UR36][R2.64], R4 ;  /* 0x0000000402007986 */ /* 0x0011e2000c101b24 */
[----:B------:R-:W-:Y:S05]  /*5a00*/  BRA `(.L_x_6103) ;  /* 0x0000000000107947 */ /* 0x000fea0003800000 */
.L_x_6135:
[----:B------:R-:W-:Y:S02]  /*5a10*/  HADD2.F32 R0, -RZ, R0.H0_H0 ;  /* 0x20000000ff007230 */ /* 0x000fe40000004100 */
[----:B------:R-:W-:Y:S02]  /*5a20*/  IMAD.MOV.U32 R19, RZ, RZ, R22 ;  /* 0x000000ffff137224 */ /* 0x000fe400078e0016 */
[----:B------:R-:W0:Y:S02]  /*5a30*/  F2I.FTZ.U32.TRUNC.NTZ R5, R0 ;  /* 0x0000000000057305 */ /* 0x000e24000021f000 */
[----:B0-----:R0:W-:Y:S03]  /*5a40*/  STG.E desc[UR36][R2.64], R5 ;  /* 0x0000000502007986 */ /* 0x0011e6000c101924 */
.L_x_6103:
[----:B------:R-:W-:Y:S05]  /*5a50*/  BSYNC.RECONVERGENT B6 ;  /* 0x0000000000067941 */ /* 0x000fea0003800200 */
.L_x_6102:
[----:B------:R-:W-:Y:S01]  /*5a60*/  ISETP.GE.AND P0, PT, R19, R17, PT ;  /* 0x000000111300720c */ /* 0x000fe20003f06270 */
[----:B------:R-:W-:-:S12]  /*5a70*/  BSSY.RECONVERGENT B6, `(.L_x_6139) ;  /* 0x00001f0000067945 */ /* 0x000fd80003800200 */
[----:B------:R-:W-:Y:S05]  /*5a80*/  @P0 BRA `(.L_x_6140) ;  /* 0x0000001c00b80947 */ /* 0x000fea0003800000 */
[----:B------:R-:W4:Y:S01]  /*5a90*/  LDCU UR4, c[0x0][0x3a8] ;  /* 0x00007500ff0477ac */ /* 0x000f220008000800 */
[----:B0123--:R-:W0:Y:S01]  /*5aa0*/  LDC.64 R2, c[0x0][0x388] ;  /* 0x0000e200ff027b82 */ /* 0x00fe220000000a00 */
[----:B------:R-:W-:Y:S01]  /*5ab0*/  IMAD R0, R18, 0x200, R19 ;  /* 0x0000020012007824 */ /* 0x000fe200078e0213 */
[----:B----45:R-:W-:-:S03]  /*5ac0*/  PRMT R4, R16, 0x9910, RZ ;  /* 0x0000991010047816 */ /* 0x030fc600000000ff */
        /* <DEDUP_REMOVED lines=14> */
[----:B------:R-:W-:-:S04]  /*5bb0*/  HADD2.F32 R26, -RZ, R26.H0_H0 ;  /* 0x2000001aff1a7230 */ /* 0x000fc80000004100 */
[----:B------:R-:W0:Y:S02]  /*5bc0*/  F2I.FTZ.TRUNC.NTZ R5, R26 ;  /* 0x0000001a00057305 */ /* 0x000e24000021f100 */
[----:B0-----:R4:W-:Y:S01]  /*5bd0*/  STG.E.U8 desc[UR36][R2.64], R5 ;  /* 0x0000000502007986 */ /* 0x0019e2000c101124 */
[----:B------:R-:W-:Y:S05]  /*5be0*/  BRA `(.L_x_6146) ;  /* 0x0000000c007c7947 */ /* 0x000fea0003800000 */
.L_x_6144:
[----:B------:R-:W-:-:S06]  /*5bf0*/  HADD2.F32 R5, -RZ, R26.H0_H0 ;  /* 0x2000001aff057230 */ /* 0x000fcc0000004100 */
[----:B------:R-:W0:Y:S02]  /*5c00*/  F2I.S64.TRUNC R4, R5 ;  /* 0x0000000500047311 */ /* 0x000e24000020d900 */
[----:B0-----:R3:W-:Y:S01]  /*5c10*/  STG.E.U8 desc[UR36][R2.64], R4 ;  /* 0x0000000402007986 */ /* 0x0017e2000c101124 */
[----:B------:R-:W-:Y:S05]  /*5c20*/  BRA `(.L_x_6146) ;  /* 0x0000000c006c7947 */ /* 0x000fea0003800000 */
.L_x_6143:
[----:B------:R-:W-:-:S13]  /*5c30*/  ISETP.NE.AND P0, PT, R0, 0x2, PT ;  /* 0x000000020000780c */ /* 0x000fda0003f05270 */
[----:B------:R-:W-:Y:S05]  /*5c40*/  @!P0 BRA `(.L_x_6147) ;  /* 0x0000000000308947 */ /* 0x000fea0003800000 */
[----:B------:R-:W-:-:S13]  /*5c50*/  ISETP.NE.AND P0, PT, R0, 0x3, PT ;  /* 0x000000030000780c */ /* 0x000fda0003f05270 */
[----:B------:R-:W-:Y:S05]  /*5c60*/  @!P0 BRA `(.L_x_6148) ;  /* 0x0000000000188947 */ /* 0x000fea0003800000 */
[----:B------:R-:W-:-:S13]  /*5c70*/  ISETP.NE.AND P0, PT, R0, 0x4, PT ;  /* 0x000000040000780c */ /* 0x000fda0003f05270 */
[----:B------:R-:W-:Y:S05]  /*5c80*/  @P0 BRA `(.L_x_6145) ;  /* 0x0000000800700947 */ /* 0x000fea0003800000 */
[----:B------:R-:W-:-:S06]  /*5c90*/  HADD2.F32 R4, -RZ, R26.H0_H0 ;  /* 0x2000001aff047230 */ /* 0x000fcc0000004100 */
[----:B------:R-:W0:Y:S02]  /*5ca0*/  F2I.S64.TRUNC R4, R4 ;  /* 0x0000000400047311 */ /* 0x000e24000020d900 */
[----:B0-----:R1:W-:Y:S01]  /*5cb0*/  STG.E.64 desc[UR36][R2.64], R4 ;  /* 0x0000000402007986 */ /* 0x0013e2000c101b24 */
[----:B------:R-:W-:Y:S05]  /*5cc0*/  BRA `(.L_x_6146) ;  /* 0x0000000c00447947 */ /* 0x000fea0003800000 */
.L_x_6148:
[----:B------:R-:W-:-:S04]  /*5cd0*/  HADD2.F32 R26, -RZ, R26.H0_H0 ;  /* 0x2000001aff1a7230 */ /* 0x000fc80000004100 */
[----:B------:R-:W0:Y:S02]  /*5ce0*/  F2I.FTZ.TRUNC.NTZ R5, R26 ;  /* 0x0000001a00057305 */ /* 0x000e24000021f100 */
[----:B0-----:R2:W-:Y:S01]  /*5cf0*/  STG.E desc[UR36][R2.64], R5 ;  /* 0x0000000502007986 */ /* 0x0015e2000c101924 */
[----:B------:R-:W-:Y:S05]  /*5d00*/  BRA `(.L_x_6146) ;  /* 0x0000000c00347947 */ /* 0x000fea0003800000 */
.L_x_6147:
[----:B------:R-:W-:-:S04]  /*5d10*/  HADD2.F32 R26, -RZ, R26.H0_H0 ;  /* 0x2000001aff1a7230 */ /* 0x000fc80000004100 */
[----:B------:R-:W0:Y:S02]  /*5d20*/  F2I.FTZ.TRUNC.NTZ R5, R26 ;  /* 0x0000001a00057305 */ /* 0x000e24000021f100 */
[----:B0-----:R0:W-:Y:S01]  /*5d30*/  STG.E.U16 desc[UR36][R2.64], R5 ;  /* 0x0000000502007986 */ /* 0x0011e2000c101524 */
[----:B------:R-:W-:Y:S05]  /*5d40*/  BRA `(.L_x_6146) ;  /* 0x0000000c00247947 */ /* 0x000fea0003800000 */
.L_x_6142:
[----:B------:R-:W-:-:S13]  /*5d50*/  ISETP.GT.AND P0, PT, R0, 0x6, PT ;  /* 0x000000060000780c */ /* 0x000fda0003f04270 */
[----:B------:R-:W-:Y:S05]  /*5d60*/  @P0 BRA `(.L_x_6149) ;  /* 0x0000000000240947 */ /* 0x000fea0003800000 */
[----:B------:R-:W-:-:S13]  /*5d70*/  ISETP.NE.AND P0, PT, R0, 0x5, PT ;  /* 0x000000050000780c */ /* 0x000fda0003f05270 */
[----:B------:R-:W-:Y:S05]  /*5d80*/  @!P0 BRA `(.L_x_6150) ;  /* 0x0000000000148947 */ /* 0x000fea0003800000 */
[----:B------:R-:W-:-:S13]  /*5d90*/  ISETP.NE.AND P0, PT, R0, 0x6, PT ;  /* 0x000000060000780c */ /* 0x000fda0003f05270 */
[----:B------:R-:W-:Y:S05]  /*5da0*/  @P0 BRA `(.L_x_6145) ;  /* 0x0000000800280947 */ /* 0x000fea0003800000 */
[----:B------:R-:W-:-:S05]  /*5db0*/  HADD2.F32 R5, -RZ, R26.H0_H0 ;  /* 0x2000001aff057230 */ /* 0x000fca0000004100 */
[----:B------:R0:W-:Y:S01]  /*5dc0*/  STG.E desc[UR36][R2.64], R5 ;  /* 0x0000000502007986 */ /* 0x0001e2000c101924 */
[----:B------:R-:W-:Y:S05]  /*5dd0*/  BRA `(.L_x_6146) ;  /* 0x0000000c00007947 */ /* 0x000fea0003800000 */
.L_x_6150:
[----:B------:R0:W-:Y:S01]  /*5de0*/  STG.E.U16 desc[UR36][R2.64], R26 ;  /* 0x0000001a02007986 */ /* 0x0001e2000c101524 */
[----:B------:R-:W-:Y:S05]  /*5df0*/  BRA `(.L_x_6146) ;  /* 0x0000000800f87947 */ /* 0x000fea0003800000 */
.L_x_6149:
[----:B------:R-:W-:-:S13]  /*5e00*/  ISETP.NE.AND P0, PT, R0, 0x7, PT ;  /* 0x000000070000780c */ /* 0x000fda0003f05270 */
[----:B------:R-:W-:Y:S05]  /*5e10*/  @!P0 BRA `(.L_x_6151) ;  /* 0x0000000000348947 */ /* 0x000fea0003800000 */
[----:B------:R-:W-:-:S13]  /*5e20*/  ISETP.NE.AND P0, PT, R0, 0x8, PT ;  /* 0x000000080000780c */ /* 0x000fda0003f05270 */
[----:B------:R-:W-:Y:S05]  /*5e30*/  @!P0 BRA `(.L_x_6152) ;  /* 0x0000000000188947 */ /* 0x000fea0003800000 */
[----:B------:R-:W-:-:S13]  /*5e40*/  ISETP.NE.AND P0, PT, R0, 0x9, PT ;  /* 0x000000090000780c */ /* 0x000fda0003f05270 */
[----:B------:R-:W-:Y:S05]  /*5e50*/  @P0 BRA `(.L_x_6145) ;  /* 0x0000000400fc0947 */ /* 0x000fea0003800000 */
[----:B------:R-:W-:Y:S02]  /*5e60*/  HADD2.F32 R26, -RZ, R26.H0_H0 ;  /* 0x2000001aff1a7230 */ /* 0x000fe40000004100 */
[----:B------:R-:W-:-:S05]  /*5e70*/  IMAD.MOV.U32 R27, RZ, RZ, RZ ;  /* 0x000000ffff1b7224 */ /* 0x000fca00078e00ff */
[----:B------:R0:W-:Y:S01]  /*5e80*/  STG.E.64 desc[UR36][R2.64], R26 ;  /* 0x0000001a02007986 */ /* 0x0001e2000c101b24 */
[----:B------:R-:W-:Y:S05]  /*5e90*/  BRA `(.L_x_6146) ;  /* 0x0000000800d07947 */ /* 0x000fea0003800000 */
.L_x_6152:
[----:B------:R-:W-:-:S05]  /*5ea0*/  HADD2.F32 R0, -RZ, R26.H0_H0 ;  /* 0x2000001aff007230 */ /* 0x000fca0000004100 */
[----:B------:R-:W-:-:S04]  /*5eb0*/  F2FP.F16.F32.PACK_AB R0, RZ, R0 ;  /* 0x00000000ff00723e */ /* 0x000fc800000000ff */
[----:B------:R-:W-:-:S05]  /*5ec0*/  PRMT R0, R0, 0x5410, RZ ;  /* 0x0000541000007816 */ /* 0x000fca00000000ff */
[----:B------:R0:W-:Y:S01]  /*5ed0*/  STG.E desc[UR36][R2.64], R0 ;  /* 0x0000000002007986 */ /* 0x0001e2000c101924 */
[----:B------:R-:W-:Y:S05]  /*5ee0*/  BRA `(.L_x_6146) ;  /* 0x0000000800bc7947 */ /* 0x000fea0003800000 */
.L_x_6151:
[----:B------:R-:W-:-:S05]  /*5ef0*/  HADD2.F32 R4, -RZ, R26.H0_H0 ;  /* 0x2000001aff047230 */ /* 0x000fca0000004100 */
[----:B------:R-:W-:-:S06]  /*5f00*/  FMUL.FTZ R4, R4, 1 ;  /* 0x3f80000004047820 */ /* 0x000fcc0000410000 */
[----:B------:R-:W0:Y:S02]  /*5f10*/  F2F.F64.F32 R4, R4 ;  /* 0x0000000400047310 */ /* 0x000e240000201800 */
[----:B0-----:R0:W-:Y:S01]  /*5f20*/  STG.E.64 desc[UR36][R2.64], R4 ;  /* 0x0000000402007986 */ /* 0x0011e2000c101b24 */
[----:B------:R-:W-:Y:S05]  /*5f30*/  BRA `(.L_x_6146) ;  /* 0x0000000800a87947 */ /* 0x000fea0003800000 */
.L_x_6141:
        /* <DEDUP_REMOVED lines=10> */
[----:B------:R-:W-:-:S06]  /*5fe0*/  HADD2.F32 R5, -RZ, R26.H0_H0 ;  /* 0x2000001aff057230 */ /* 0x000fcc0000004100 */
[----:B------:R-:W0:Y:S02]  /*5ff0*/  F2I.FTZ.U32.TRUNC.NTZ R5, R5 ;  /* 0x0000000500057305 */ /* 0x000e24000021f000 */
[----:B0-----:R0:W-:Y:S01]  /*6000*/  STG.E.U16 desc[UR36][R2.64], R5 ;  /* 0x0000000502007986 */ /* 0x0011e2000c101524 */
[----:B------:R-:W-:Y:S05]  /*6010*/  BRA `(.L_x_6146) ;  /* 0x0000000800707947 */ /* 0x000fea0003800000 */
.L_x_6156:
        /* <DEDUP_REMOVED lines=18> */
.L_x_6159:
[----:B------:R-:W-:-:S04]  /*6140*/  SHF.R.U32.HI R5, RZ, 0x18, R5 ;  /* 0x00000018ff057819 */ /* 0x000fc80000011605 */
[----:B------:R-:W-:-:S07]  /*6150*/  LOP3.LUT R0, R0, 0x80, R5, 0xf8, !PT ;  /* 0x0000008000007812 */ /* 0x000fce00078ef805 */
.L_x_6158:
[----:B------:R-:W-:Y:S05]  /*6160*/  BSYNC.RECONVERGENT B0 ;  /* 0x0000000000007941 */ /* 0x000fea0003800200 */
.L_x_6157:
[----:B------:R0:W-:Y:S01]  /*6170*/  STG.E.U8 desc[UR36][R2.64], R0 ;  /* 0x0000000002007986 */ /* 0x0001e2000c101124 */
[----:B------:R-:W-:Y:S05]  /*6180*/  BRA `(.L_x_6146) ;  /* 0x0000000800147947 */ /* 0x000fea0003800000 */
.L_x_6155:
        /* <DEDUP_REMOVED lines=18> */
.L_x_6162:
[----:B------:R-:W-:-:S04]  /*62b0*/  SHF.R.U32.HI R5, RZ, 0x18, R5 ;  /* 0x00000018ff057819 */ /* 0x000fc80000011605 */
[----:B------:R-:W-:-:S07]  /*62c0*/  LOP3.LUT R0, R0, 0x80, R5, 0xf8, !PT ;  /* 0x0000008000007812 */ /* 0x000fce00078ef805 */
.L_x_6161:
[----:B------:R-:W-:Y:S05]  /*62d0*/  BSYNC.RECONVERGENT B0 ;  /* 0x0000000000007941 */ /* 0x000fea0003800200 */
.L_x_6160:
[----:B------:R0:W-:Y:S01]  /*62e0*/  STG.E.U8 desc[UR36][R2.64], R0 ;  /* 0x0000000002007986 */ /* 0x0001e2000c101124 */
[----:B------:R-:W-:Y:S05]  /*62f0*/  BRA `(.L_x_6146) ;  /* 0x0000000400b87947 */ /* 0x000fea0003800000 */
.L_x_6154:
[----:B------:R-:W-:-:S13]  /*6300*/  ISETP.NE.AND P0, PT, R0, 0x1c, PT ;  /* 0x0000001c0000780c */ /* 0x000fda0003f05270 */
[----:B------:R-:W-:Y:S05]  /*6310*/  @!P0 BRA `(.L_x_6163) ;  /* 0x0000000000608947 */ /* 0x000fea0003800000 */
[----:B------:R-:W-:-:S13]  /*6320*/  ISETP.NE.AND P0, PT, R0, 0x1d, PT ;  /* 0x0000001d0000780c */ /* 0x000fda0003f05270 */
[----:B------:R-:W-:Y:S05]  /*6330*/  @!P0 BRA `(.L_x_6164) ;  /* 0x0000000000488947 */ /* 0x000fea0003800000 */
[----:B------:R-:W-:-:S13]  /*6340*/  ISETP.NE.AND P0, PT, R0, 0x2c, PT ;  /* 0x0000002c0000780c */ /* 0x000fda0003f05270 */
[----:B------:R-:W-:Y:S05]  /*6350*/  @P0 BRA `(.L_x_6145) ;  /* 0x0000000000bc0947 */ /* 0x000fea0003800000 */
        /* <DEDUP_REMOVED lines=16> */
.L_x_6164:
[----:B------:R-:W-:-:S06]  /*6460*/  HADD2.F32 R4, -RZ, R26.H0_H0 ;  /* 0x2000001aff047230 */ /* 0x000fcc0000004100 */
[----:B------:R-:W0:Y:S02]  /*6470*/  F2I.U64.TRUNC R4, R4 ;  /* 0x0000000400047311 */ /* 0x000e24000020d800 */
[----:B0-----:R0:W-:Y:S01]  /*6480*/  STG.E.64 desc[UR36][R2.64], R4 ;  /* 0x0000000402007986 */ /* 0x0011e2000c101b24 */
[----:B------:R-:W-:Y:S05]  /*6490*/  BRA `(.L_x_6146) ;  /* 0x0000000400507947 */ /* 0x000fea0003800000 */
.L_x_6163:
[----:B------:R-:W-:-:S04]  /*64a0*/  HADD2.F32 R26, -RZ, R26.H0_H0 ;  /* 0x2000001aff1a7230 */ /* 0x000fc80000004100 */
[----:B------:R-:W0:Y:S02]  /*64b0*/  F2I.FTZ.U32.TRUNC.NTZ R5, R26 ;  /* 0x0000001a00057305 */ /* 0x000e24000021f000 */
[----:B0-----:R0:W-:Y:S01]  /*64c0*/  STG.E desc[UR36][R2.64], R5 ;  /* 0x0000000502007986 */ /* 0x0011e2000c101924 */
[----:B------:R-:W-:Y:S05]  /*64d0*/  BRA `(.L_x_6146) ;  /* 0x0000000400407947 */ /* 0x000fea0003800000 */
.L_x_6153:
[----:B------:R-:W-:-:S13]  /*64e0*/  ISETP.GT.AND P0, PT, R0, 0xe, PT ;  /* 0x0000000e0000780c */ /* 0x000fda0003f04270 */
[----:B------:R-:W-:Y:S05]  /*64f0*/  @P0 BRA `(.L_x_6165) ;  /* 0x00000000003c0947 */ /* 0x000fea0003800000 */
[----:B------:R-:W-:-:S13]  /*6500*/  ISETP.NE.AND P0, PT, R0, 0xa, PT ;  /* 0x0000000a0000780c */ /* 0x000fda0003f05270 */
[----:B------:R-:W-:Y:S05]  /*6510*/  @!P0 BRA `(.L_x_6166) ;  /* 0x00000000001c8947 */ /* 0x000fea0003800000 */
[----:B------:R-:W-:-:S13]  /*6520*/  ISETP.NE.AND P0, PT, R0, 0xb, PT ;  /* 0x0000000b0000780c */ /* 0x000fda0003f05270 */
[----:B------:R-:W-:Y:S05]  /*6530*/  @P0 BRA `(.L_x_6145) ;  /* 0x0000000000440947 */ /* 0x000fea0003800000 */
[----:B------:R-:W-:-:S05]  /*6540*/  HADD2.F32 R26, -RZ, R26.H0_H0 ;  /* 0x2000001aff1a7230 */ /* 0x000fca0000004100 */
[----:B------:R-:W-:-:S04]  /*6550*/  FSETP.NEU.FTZ.AND P0, PT, R26, RZ, PT ;  /* 0x000000ff1a00720b */ /* 0x000fc80003f1d000 */
[----:B------:R-:W-:-:S05]  /*6560*/  SEL R5, RZ, 0x1, !P0 ;  /* 0x00000001ff057807 */ /* 0x000fca0004000000 */
[----:B------:R0:W-:Y:S01]  /*6570*/  STG.E.U8 desc[UR36][R2.64], R5 ;  /* 0x0000000502007986 */ /* 0x0001e2000c101124 */
[----:B------:R-:W-:Y:S05]  /*6580*/  BRA `(.L_x_6146) ;  /* 0x0000000400147947 */ /* 0x000fea0003800000 */
.L_x_6166:
[----:B------:R-:W-:Y:S01]  /*6590*/  HADD2.F32 R26, -RZ, R26.H0_H0 ;  /* 0x2000001aff1a7230 */ /* 0x000fe20000004100 */
[----:B------:R-:W-:-:S04]  /*65a0*/  CS2R R6, SRZ ;  /* 0x0000000000067805 */ /* 0x000fc8000001ff00 */
[----:B------:R-:W-:-:S06]  /*65b0*/  FMUL.FTZ R4, R26, 1 ;  /* 0x3f8000001a047820 */ /* 0x000fcc0000410000 */
[----:B------:R-:W0:Y:S02]  /*65c0*/  F2F.F64.F32 R4, R4 ;  /* 0x0000000400047310 */ /* 0x000e240000201800 */
[----:B0-----:R0:W-:Y:S01]  /*65d0*/  STG.E.128 desc[UR36][R2.64], R4 ;  /* 0x0000000402007986 */ /* 0x0011e2000c101d24 */
[----:B------:R-:W-:Y:S05]  /*65e0*/  BRA `(.L_x_6146) ;  /* 0x0000000000fc7947 */ /* 0x000fea0003800000 */
.L_x_6165:
[----:B------:R-:W-:-:S13]  /*65f0*/  ISETP.NE.AND P0, PT, R0, 0xf, PT ;  /* 0x0000000f0000780c */ /* 0x000fda0003f05270 */
[----:B------:R-:W-:Y:S05]  /*6600*/  @!P0 BRA `(.L_x_6167) ;  /* 0x0000000000e88947 */ /* 0x000fea0003800000 */
[----:B------:R-:W-:-:S13]  /*6610*/  ISETP.NE.AND P0, PT, R0, 0x17, PT ;  /* 0x000000170000780c */ /* 0x000fda0003f05270 */
[----:B------:R-:W-:Y:S05]  /*6620*/  @!P0 BRA `(.L_x_6168) ;  /* 0x0000000000908947 */ /* 0x000fea0003800000 */
[----:B------:R-:W-:-:S13]  /*6630*/  ISETP.NE.AND P0, PT, R0, 0x18, PT ;  /* 0x000000180000780c */ /* 0x000fda0003f05270 */
[----:B------:R-:W-:Y:S05]  /*6640*/  @!P0 BRA `(.L_x_6169) ;  /* 0x0000000000448947 */ /* 0x000fea0003800000 */
.L_x_6145:
        /* <DEDUP_REMOVED lines=16> */
.L_x_6170:
[----:B------:R-:W-:Y:S05]  /*6750*/  BRA `(.L_x_6146) ;  /* 0x0000000000a07947 */ /* 0x000fea0003800000 */
.L_x_6169:
        /* <DEDUP_REMOVED lines=13> */
.L_x_6172:
[----:B------:R-:W-:Y:S05]  /*6830*/  BSYNC.RECONVERGENT B0 ;  /* 0x0000000000007941 */ /* 0x000fea0003800200 */
.L_x_6171:
[----:B------:R-:W-:-:S05]  /*6840*/  LOP3.LUT R5, R0, 0x80, R5, 0xf8, !PT ;  /* 0x0000008000057812 */ /* 0x000fca00078ef805 */
[----:B------:R0:W-:Y:S01]  /*6850*/  STG.E.U8 desc[UR36][R2.64], R5 ;  /* 0x0000000502007986 */ /* 0x0001e2000c101124 */
[----:B------:R-:W-:Y:S05]  /*6860*/  BRA `(.L_x_6146) ;  /* 0x00000000005c7947 */ /* 0x000fea0003800000 */
.L_x_6168:
        /* <DEDUP_REMOVED lines=12> */
.L_x_6174:
[----:B------:R-:W-:Y:S01]  /*6930*/  IMAD.MOV.U32 R0, RZ, RZ, 0x7f ;  /* 0x0000007fff007424 */ /* 0x000fe200078e00ff */
[----:B------:R-:W-:-:S04]  /*6940*/  ISETP.GT.U32.AND P0, PT, R4, 0x7f800000, PT ;  /* 0x7f8000000400780c */ /* 0x000fc80003f04070 */
[----:B------:R-:W-:-:S09]  /*6950*/  SEL R0, R0, 0x7c, P0 ;  /* 0x0000007c00007807 */ /* 0x000fd20000000000 */
.L_x_6175:
[----:B------:R-:W-:Y:S05]  /*6960*/  BSYNC.RECONVERGENT B0 ;  /* 0x0000000000007941 */ /* 0x000fea0003800200 */
.L_x_6173:
[----:B------:R-:W-:-:S04]  /*6970*/  SHF.R.U32.HI R5, RZ, 0x18, R5 ;  /* 0x00000018ff057819 */ /* 0x000fc80000011605 */
[----:B------:R-:W-:-:S05]  /*6980*/  LOP3.LUT R5, R0, 0x80, R5, 0xf8, !PT ;  /* 0x0000008000057812 */ /* 0x000fca00078ef805 */
[----:B------:R0:W-:Y:S01]  /*6990*/  STG.E.U8 desc[UR36][R2.64], R5 ;  /* 0x0000000502007986 */ /* 0x0001e2000c101124 */
[----:B------:R-:W-:Y:S05]  /*69a0*/  BRA `(.L_x_6146) ;  /* 0x00000000000c7947 */ /* 0x000fea0003800000 */
.L_x_6167:
[----:B------:R-:W-:-:S05]  /*69b0*/  HADD2.F32 R0, -RZ, R26.H0_H0 ;  /* 0x2000001aff007230 */ /* 0x000fca0000004100 */
[----:B------:R-:W-:-:S05]  /*69c0*/  F2FP.BF16.F32.PACK_AB R0, RZ, R0 ;  /* 0x00000000ff00723e */ /* 0x000fca00000010ff */
[----:B------:R0:W-:Y:S02]  /*69d0*/  STG.E.U16 desc[UR36][R2.64], R0 ;  /* 0x0000000002007986 */ /* 0x0001e4000c101524 */
.L_x_6146:
        /* <DEDUP_REMOVED lines=25> */
.L_x_6179:
[----:B------:R-:W-:-:S06]  /*6b70*/  HADD2.F32 R5, -RZ, R24.H0_H0 ;  /* 0x20000018ff057230 */ /* 0x000fcc0000004100 */
[----:B------:R-:W0:Y:S02]  /*6b80*/  F2I.S64.TRUNC R4, R5 ;  /* 0x0000000500047311 */ /* 0x000e24000020d900 */
[----:B0-----:R0:W-:Y:S01]  /*6b90*/  STG.E.U8 desc[UR36][R2.64], R4 ;  /* 0x0000000402007986 */ /* 0x0011e2000c101124 */
[----:B------:R-:W-:Y:S05]  /*6ba0*/  BRA `(.L_x_6181) ;  /* 0x0000000c006c7947 */ /* 0x000fea0003800000 */
.L_x_6178:
        /* <DEDUP_REMOVED lines=10> */
.L_x_6183:
[----:B------:R-:W-:-:S04]  /*6c50*/  HADD2.F32 R24, -RZ, R24.H0_H0 ;  /* 0x20000018ff187230 */ /* 0x000fc80000004100 */
[----:B------:R-:W0:Y:S02]  /*6c60*/  F2I.FTZ.TRUNC.NTZ R5, R24 ;  /* 0x0000001800057305 */ /* 0x000e24000021f100 */
[----:B0-----:R0:W-:Y:S01]  /*6c70*/  STG.E desc[UR36][R2.64], R5 ;  /* 0x0000000502007986 */ /* 0x0011e2000c101924 */
[----:B------:R-:W-:Y:S05]  /*6c80*/  BRA `(.L_x_6181) ;  /* 0x0000000c00347947 */ /* 0x000fea0003800000 */
.L_x_6182:
[----:B------:R-:W-:-:S04]  /*6c90*/  HADD2.F32 R24, -RZ, R24.H0_H0 ;  /* 0x20000018ff187230 */ /* 0x000fc80000004100 */
[----:B------:R-:W0:Y:S02]  /*6ca0*/  F2I.FTZ.TRUNC.NTZ R5, R24 ;  /* 0x0000001800057305 */ /* 0x000e24000021f100 */
[----:B0-----:R0:W-:Y:S01]  /*6cb0*/  STG.E.U16 desc[UR36][R2.64], R5 ;  /* 0x0000000502007986 */ /* 0x0011e2000c101524 */
[----:B------:R-:W-:Y:S05]  /*6cc0*/  BRA `(.L_x_6181) ;  /* 0x0000000c00247947 */ /* 0x000fea0003800000 */
.L_x_6177:
        /* <DEDUP_REMOVED lines=9> */
.L_x_6185:
[----:B------:R0:W-:Y:S01]  /*6d60*/  STG.E.U16 desc[UR36][R2.64], R24 ;  /* 0x0000001802007986 */ /* 0x0001e2000c101524 */
[----:B------:R-:W-:Y:S05]  /*6d70*/  BRA `(.L_x_6181) ;  /* 0x0000000800f87947 */ /* 0x000fea0003800000 */
.L_x_6184:
        /* <DEDUP_REMOVED lines=10> */
.L_x_6187:
[----:B------:R-:W-:-:S05]  /*6e20*/  HADD2.F32 R0, -RZ, R24.H0_H0 ;  /* 0x20000018ff007230 */ /* 0x000fca0000004100 */
[----:B------:R-:W-:-:S04]  /*6e30*/  F2FP.F16.F32.PACK_AB R0, RZ, R0 ;  /* 0x00000000ff00723e */ /* 0x000fc800000000ff */
[----:B------:R-:W-:-:S05]  /*6e40*/  PRMT R0, R0, 0x5410, RZ ;  /* 0x0000541000007816 */ /* 0x000fca00000000ff */
[----:B------:R0:W-:Y:S01]  /*6e50*/  STG.E desc[UR36][R2.64], R0 ;  /* 0x0000000002007986 */ /* 0x0001e2000c101924 */
[----:B------:R-:W-:Y:S05]  /*6e60*/  BRA `(.L_x_6181) ;  /* 0x0000000800bc7947 */ /* 0x000fea0003800000 */
.L_x_6186:
[----:B------:R-:W-:-:S05]  /*6e70*/  HADD2.F32 R4, -RZ, R24.H0_H0 ;  /* 0x20000018ff047230 */ /* 0x000fca0000004100 */
[----:B------:R-:W-:-:S06]  /*6e80*/  FMUL.FTZ R4, R4, 1 ;  /* 0x3f80000004047820 */ /* 0x000fcc0000410000 */
[----:B------:R-:W0:Y:S02]  /*6e90*/  F2F.F64.F32 R4, R4 ;  /* 0x0000000400047310 */ /* 0x000e240000201800 */
[----:B0-----:R0:W-:Y:S01]  /*6ea0*/  STG.E.64 desc[UR36][R2.64], R4 ;  /* 0x0000000402007986 */ /* 0x0011e2000c101b24 */
[----:B------:R-:W-:Y:S05]  /*6eb0*/  BRA `(.L_x_6181) ;  /* 0x0000000800a87947 */ /* 0x000fea0003800000 */
.L_x_6176:
        /* <DEDUP_REMOVED lines=14> */
.L_x_6191:
        /* <DEDUP_REMOVED lines=18> */
.L_x_6194:
[----:B------:R-:W-:-:S04]  /*70c0*/  SHF.R.U32.HI R5, RZ, 0x18, R5 ;  /* 0x00000018ff057819 */ /* 0x000fc80000011605 */
[----:B------:R-:W-:-:S07]  /*70d0*/  LOP3.LUT R0, R0, 0x80, R5, 0xf8, !PT ;  /* 0x0000008000007812 */ /* 0x000fce00078ef805 */
.L_x_6193:
[----:B------:R-:W-:Y:S05]  /*70e0*/  BSYNC.RECONVERGENT B0 ;  /* 0x0000000000007941 */ /* 0x000fea0003800200 */
.L_x_6192:
[----:B------:R4:W-:Y:S01]  /*70f0*/  STG.E.U8 desc[UR36][R2.64], R0 ;  /* 0x0000000002007986 */ /* 0x0009e2000c101124 */
[----:B------:R-:W-:Y:S05]  /*7100*/  BRA `(.L_x_6181) ;  /* 0x0000000800147947 */ /* 0x000fea0003800000 */
.L_x_6190:
        /* <DEDUP_REMOVED lines=18> */
.L_x_6197:
[----:B------:R-:W-:-:S04]  /*7230*/  SHF.R.U32.HI R5, RZ, 0x18, R5 ;  /* 0x00000018ff057819 */ /* 0x000fc80000011605 */
[----:B------:R-:W-:-:S07]  /*7240*/  LOP3.LUT R0, R0, 0x80, R5, 0xf8, !PT ;  /* 0x0000008000007812 */ /* 0x000fce00078ef805 */
.L_x_6196:
[----:B------:R-:W-:Y:S05]  /*7250*/  BSYNC.RECONVERGENT B0 ;  /* 0x0000000000007941 */ /* 0x000fea0003800200 */
.L_x_6195:
[----:B------:R3:W-:Y:S01]  /*7260*/  STG.E.U8 desc[UR36][R2.64], R0 ;  /* 0x0000000002007986 */ /* 0x0007e2000c101124 */
[----:B------:R-:W-:Y:S05]  /*7270*/  BRA `(.L_x_6181) ;  /* 0x0000000400b87947 */ /* 0x000fea0003800000 */
.L_x_6189:
        /* <DEDUP_REMOVED lines=22> */
.L_x_6199:
[----:B------:R-:W-:-:S06]  /*73e0*/  HADD2.F32 R4, -RZ, R24.H0_H0 ;  /* 0x20000018ff047230 */ /* 0x000fcc0000004100 */
[----:B------:R-:W0:Y:S02]  /*73f0*/  F2I.U64.TRUNC R4, R4 ;  /* 0x0000000400047311 */ /* 0x000e24000020d800 */
[----:B0-----:R0:W-:Y:S01]  /*7400*/  STG.E.64 desc[UR36][R2.64], R4 ;  /* 0x0000000402007986 */ /* 0x0011e2000c101b24 */
[----:B------:R-:W-:Y:S05]  /*7410*/  BRA `(.L_x_6181) ;  /* 0x0000000400507947 */ /* 0x000fea0003800000 */
.L_x_6198:
[----:B------:R-:W-:-:S04]  /*7420*/  HADD2.F32 R24, -RZ, R24.H0_H0 ;  /* 0x20000018ff187230 */ /* 0x000fc80000004100 */
[----:B------:R-:W0:Y:S02]  /*7430*/  F2I.FTZ.U32.TRUNC.NTZ R5, R24 ;  /* 0x0000001800057305 */ /* 0x000e24000021f000 */
[----:B0-----:R2:W-:Y:S01]  /*7440*/  STG.E desc[UR36][R2.64], R5 ;  /* 0x0000000502007986 */ /* 0x0015e2000c101924 */
[----:B------:R-:W-:Y:S05]  /*7450*/  BRA `(.L_x_6181) ;  /* 0x0000000400407947 */ /* 0x000fea0003800000 */
.L_x_6188:
        /* <DEDUP_REMOVED lines=11> */
.L_x_6201:
[----:B------:R-:W-:Y:S01]  /*7510*/  HADD2.F32 R24, -RZ, R24.H0_H0 ;  /* 0x20000018ff187230 */ /* 0x000fe20000004100 */
[----:B------:R-:W-:-:S04]  /*7520*/  CS2R R6, SRZ ;  /* 0x0000000000067805 */ /* 0x000fc8000001ff00 */
[----:B------:R-:W-:-:S06]  /*7530*/  FMUL.FTZ R4, R24, 1 ;  /* 0x3f80000018047820 */ /* 0x000fcc0000410000 */
[----:B------:R-:W0:Y:S02]  /*7540*/  F2F.F64.F32 R4, R4 ;  /* 0x0000000400047310 */ /* 0x000e240000201800 */
[----:B0-----:R0:W-:Y:S01]  /*7550*/  STG.E.128 desc[UR36][R2.64], R4 ;  /* 0x0000000402007986 */ /* 0x0011e2000c101d24 */
[----:B------:R-:W-:Y:S05]  /*7560*/  BRA `(.L_x_6181) ;  /* 0x0000000000fc7947 */ /* 0x000fea0003800000 */
.L_x_6200:
[----:B------:R-:W-:-:S13]  /*7570*/  ISETP.NE.AND P0, PT, R0, 0xf, PT ;  /* 0x0000000f0000780c */ /* 0x000fda0003f05270 */
[----:B------:R-:W-:Y:S05]  /*7580*/  @!P0 BRA `(.L_x_6202) ;  /* 0x0000000000e88947 */ /* 0x000fea0003800000 */
[----:B------:R-:W-:-:S13]  /*7590*/  ISETP.NE.AND P0, PT, R0, 0x17, PT ;  /* 0x000000170000780c */ /* 0x000fda0003f05270 */
[----:B------:R-:W-:Y:S05]  /*75a0*/  @!P0 BRA `(.L_x_6203) ;  /* 0x0000000000908947 */ /* 0x000fea0003800000 */
[----:B------:R-:W-:-:S13]  /*75b0*/  ISETP.NE.AND P0, PT, R0, 0x18, PT ;  /* 0x000000180000780c */ /* 0x000fda0003f05270 */
[----:B------:R-:W-:Y:S05]  /*75c0*/  @!P0 BRA `(.L_x_6204) ;  /* 0x0000000000448947 */ /* 0x000fea0003800000 */
.L_x_6180:
        /* <DEDUP_REMOVED lines=16> */
.L_x_6205:
[----:B------:R-:W-:Y:S05]  /*76d0*/  BRA `(.L_x_6181) ;  /* 0x0000000000a07947 */ /* 0x000fea0003800000 */
.L_x_6204:
        /* <DEDUP_REMOVED lines=13> */
.L_x_6207:
[----:B------:R-:W-:Y:S05]  /*77b0*/  BSYNC.RECONVERGENT B0 ;  /* 0x0000000000007941 */ /* 0x000fea0003800200 */
.L_x_6206:
[----:B------:R-:W-:-:S05]  /*77c0*/  LOP3.LUT R5, R0, 0x80, R5, 0xf8, !PT ;  /* 0x0000008000057812 */ /* 0x000fca00078ef805 */
[----:B------:R0:W-:Y:S01]  /*77d0*/  STG.E.U8 desc[UR36][R2.64], R5 ;  /* 0x0000000502007986 */ /* 0x0001e2000c101124 */
[----:B------:R-:W-:Y:S05]  /*77e0*/  BRA `(.L_x_6181) ;  /* 0x00000000005c7947 */ /* 0x000fea0003800000 */
.L_x_6203:
        /* <DEDUP_REMOVED lines=12> */
.L_x_6209:
[----:B------:R-:W-:Y:S01]  /*78b0*/  IMAD.MOV.U32 R0, RZ, RZ, 0x7f ;  /* 0x0000007fff007424 */ /* 0x000fe200078e00ff */
[----:B------:R-:W-:-:S04]  /*78c0*/  ISETP.GT.U32.AND P0, PT, R4, 0x7f800000, PT ;  /* 0x7f8000000400780c */ /* 0x000fc80003f04070 */
[----:B------:R-:W-:-:S09]  /*78d0*/  SEL R0, R0, 0x7c, P0 ;  /* 0x0000007c00007807 */ /* 0x000fd20000000000 */
.L_x_6210:
[----:B------:R-:W-:Y:S05]  /*78e0*/  BSYNC.RECONVERGENT B0 ;  /* 0x0000000000007941 */ /* 0x000fea0003800200 */
.L_x_6208:
[----:B------:R-:W-:-:S04]  /*78f0*/  SHF.R.U32.HI R5, RZ, 0x18, R5 ;  /* 0x00000018ff057819 */ /* 0x000fc80000011605 */
[----:B------:R-:W-:-:S05]  /*7900*/  LOP3.LUT R5, R0, 0x80, R5, 0xf8, !PT ;  /* 0x0000008000057812 */ /* 0x000fca00078ef805 */
[----:B------:R0:W-:Y:S01]  /*7910*/  STG.E.U8 desc[UR36][R2.64], R5 ;  /* 0x0000000502007986 */ /* 0x0001e2000c101124 */
[----:B------:R-:W-:Y:S05]  /*7920*/  BRA `(.L_x_6181) ;  /* 0x00000000000c7947 */ /* 0x000fea0003800000 */
.L_x_6202:
[----:B------:R-:W-:-:S05]  /*7930*/  HADD2.F32 R0, -RZ, R24.H0_H0 ;  /* 0x20000018ff007230 */ /* 0x000fca0000004100 */
[----:B------:R-:W-:-:S05]  /*7940*/  F2FP.BF16.F32.PACK_AB R0, RZ, R0 ;  /* 0x00000000ff00723e */ /* 0x000fca00000010ff */
[----:B------:R0:W-:Y:S02]  /*7950*/  STG.E.U16 desc[UR36][R2.64], R0 ;  /* 0x0000000002007986 */ /* 0x0001e4000c101524 */
.L_x_6181:
[----:B------:R-:W-:-:S07]  /*7960*/  VIADD R19, R19, 0x80 ;  /* 0x0000008013137836 */ /* 0x000fce0000000000 */
.L_x_6140:
[----:B------:R-:W-:Y:S05]  /*7970*/  BSYNC.RECONVERGENT B6 ;  /* 0x0000000000067941 */ /* 0x000fea0003800200 */
.L_x_6139:
        /* <DEDUP_REMOVED lines=19> */
[----:B-----5:R-:W-:-:S06]  /*7ab0*/  HADD2.F32 R23, -RZ, R23.H0_H0 ;  /* 0x20000017ff177230 */ /* 0x020fcc0000004100 */
[----:B------:R-:W0:Y:S02]  /*7ac0*/  F2I.FTZ.TRUNC.NTZ R23, R23 ;  /* 0x0000001700177305 */ /* 0x000e24000021f100 */
[----:B0-----:R-:W-:Y:S01]  /*7ad0*/  STG.E.U8 desc[UR36][R2.64], R23 ;  /* 0x0000001702007986 */ /* 0x001fe2000c101124 */
[----:B------:R-:W-:Y:S05]  /*7ae0*/  EXIT ;  /* 0x000000000000794d */ /* 0x000fea0003800000 */
.L_x_6214:
[----:B-----5:R-:W-:-:S06]  /*7af0*/  HADD2.F32 R5, -RZ, R23.H0_H0 ;  /* 0x20000017ff057230 */ /* 0x020fcc0000004100 */
[----:B------:R-:W0:Y:S02]  /*7b00*/  F2I.S64.TRUNC R4, R5 ;  /* 0x0000000500047311 */ /* 0x000e24000020d900 */
[----:B0-----:R-:W-:Y:S01]  /*7b10*/  STG.E.U8 desc[UR36][R2.64], R4 ;  /* 0x0000000402007986 */ /* 0x001fe2000c101124 */
[----:B------:R-:W-:Y:S05]  /*7b20*/  EXIT ;  /* 0x000000000000794d */ /* 0x000fea0003800000 */
.L_x_6213:
[----:B------:R-:W-:-:S13]  /*7b30*/  ISETP.NE.AND P0, PT, R0, 0x2, PT ;  /* 0x000000020000780c */ /* 0x000fda0003f05270 */
[----:B------:R-:W-:Y:S05]  /*7b40*/  @!P0 BRA `(.L_x_6216) ;  /* 0x0000000000308947 */ /* 0x000fea0003800000 */
[----:B------:R-:W-:-:S13]  /*7b50*/  ISETP.NE.AND P0, PT, R0, 0x3, PT ;  /* 0x000000030000780c */ /* 0x000fda0003f05270 */
[----:B------:R-:W-:Y:S05]  /*7b60*/  @!P0 BRA `(.L_x_6217) ;  /* 0x0000000000188947 */ /* 0x000fea0003800000 */
[----:B------:R-:W-:-:S13]  /*7b70*/  ISETP.NE.AND P0, PT, R0, 0x4, PT ;  /* 0x000000040000780c */ /* 0x000fda0003f05270 */
[----:B------:R-:W-:Y:S05]  /*7b80*/  @P0 BRA `(.L_x_6215) ;  /* 0x0000000800700947 */ /* 0x000fea0003800000 */
[----:B-----5:R-:W-:-:S06]  /*7b90*/  HADD2.F32 R4, -RZ, R23.H0_H0 ;  /* 0x20000017ff047230 */ /* 0x020fcc0000004100 */
[----:B------:R-:W0:Y:S02]  /*7ba0*/  F2I.S64.TRUNC R4, R4 ;  /* 0x0000000400047311 */ /* 0x000e24000020d900 */
[----:B0-----:R-:W-:Y:S01]  /*7bb0*/  STG.E.64 desc[UR36][R2.64], R4 ;  /* 0x0000000402007986 */ /* 0x001fe2000c101b24 */
[----:B------:R-:W-:Y:S05]  /*7bc0*/  EXIT ;  /* 0x000000000000794d */ /* 0x000fea0003800000 */
.L_x_6217:
[----:B-----5:R-:W-:-:S06]  /*7bd0*/  HADD2.F32 R23, -RZ, R23.H0_H0 ;  /* 0x20000017ff177230 */ /* 0x020fcc0000004100 */
[----:B------:R-:W0:Y:S02]  /*7be0*/  F2I.FTZ.TRUNC.NTZ R23, R23 ;  /* 0x0000001700177305 */ /* 0x000e24000021f100 */
[----:B0-----:R-:W-:Y:S01]  /*7bf0*/  STG.E desc[UR36][R2.64], R23 ;  /* 0x0000001702007986 */ /* 0x001fe2000c101924 */
[----:B------:R-:W-:Y:S05]  /*7c00*/  EXIT ;  /* 0x000000000000794d */ /* 0x000fea0003800000 */
.L_x_6216:
[----:B-----5:R-:W-:-:S06]  /*7c10*/  HADD2.F32 R23, -RZ, R23.H0_H0 ;  /* 0x20000017ff177230 */ /* 0x020fcc0000004100 */
[----:B------:R-:W0:Y:S02]  /*7c20*/  F2I.FTZ.TRUNC.NTZ R23, R23 ;  /* 0x0000001700177305 */ /* 0x000e24000021f100 */
[----:B0-----:R-:W-:Y:S01]  /*7c30*/  STG.E.U16 desc[UR36][R2.64], R23 ;  /* 0x0000001702007986 */ /* 0x001fe2000c101524 */
[----:B------:R-:W-:Y:S05]  /*7c40*/  EXIT ;  /* 0x000000000000794d */ /* 0x000fea0003800000 */
.L_x_6212:
[----:B------:R-:W-:-:S13]  /*7c50*/  ISETP.GT.AND P0, PT, R0, 0x6, PT ;  /* 0x000000060000780c */ /* 0x000fda0003f04270 */
[----:B------:R-:W-:Y:S05]  /*7c60*/  @P0 BRA `(.L_x_6218) ;  /* 0x0000000000240947 */ /* 0x000fea0003800000 */
[----:B------:R-:W-:-:S13]  /*7c70*/  ISETP.NE.AND P0, PT, R0, 0x5, PT ;  /* 0x000000050000780c */ /* 0x000fda0003f05270 */
[----:B------:R-:W-:Y:S05]  /*7c80*/  @!P0 BRA `(.L_x_6219) ;  /* 0x0000000000148947 */ /* 0x000fea0003800000 */
[----:B------:R-:W-:-:S13]  /*7c90*/  ISETP.NE.AND P0, PT, R0, 0x6, PT ;  /* 0x000000060000780c */ /* 0x000fda0003f05270 */
[----:B------:R-:W-:Y:S05]  /*7ca0*/  @P0 BRA `(.L_x_6215) ;  /* 0x0000000800280947 */ /* 0x000fea0003800000 */
[----:B-----5:R-:W-:-:S05]  /*7cb0*/  HADD2.F32 R23, -RZ, R23.H0_H0 ;  /* 0x20000017ff177230 */ /* 0x020fca0000004100 */
[----:B------:R-:W-:Y:S01]  /*7cc0*/  STG.E desc[UR36][R2.64], R23 ;  /* 0x0000001702007986 */ /* 0x000fe2000c101924 */
[----:B------:R-:W-:Y:S05]  /*7cd0*/  EXIT ;  /* 0x000000000000794d */ /* 0x000fea0003800000 */
.L_x_6219:
[----:B-----5:R-:W-:Y:S01]  /*7ce0*/  STG.E.U16 desc[UR36][R2.64], R23 ;  /* 0x0000001702007986 */ /* 0x020fe2000c101524 */
[----:B------:R-:W-:Y:S05]  /*7cf0*/  EXIT ;  /* 0x000000000000794d */ /* 0x000fea0003800000 */
.L_x_6218:
[----:B------:R-:W-:-:S13]  /*7d00*/  ISETP.NE.AND P0, PT, R0, 0x7, PT ;  /* 0x000000070000780c */ /* 0x000fda0003f05270 */
[----:B------:R-:W-:Y:S05]  /*7d10*/  @!P0 BRA `(.L_x_6220) ;  /* 0x0000000000348947 */ /* 0x000fea0003800000 */
[----:B------:R-:W-:-:S13]  /*7d20*/  ISETP.NE.AND P0, PT, R0, 0x8, PT ;  /* 0x000000080000780c */ /* 0x000fda0003f05270 */
[----:B------:R-:W-:Y:S05]  /*7d30*/  @!P0 BRA `(.L_x_6221) ;  /* 0x0000000000188947 */ /* 0x000fea0003800000 */
[----:B------:R-:W-:-:S13]  /*7d40*/  ISETP.NE.AND P0, PT, R0, 0x9, PT ;  /* 0x000000090000780c */ /* 0x000fda0003f05270 */
[----:B------:R-:W-:Y:S05]  /*7d50*/  @P0 BRA `(.L_x_6215) ;  /* 0x0000000400fc0947 */ /* 0x000fea0003800000 */
[----:B-----5:R-:W-:Y:S02]  /*7d60*/  HADD2.F32 R4, -RZ, R23.H0_H0 ;  /* 0x20000017ff047230 */ /* 0x020fe40000004100 */
[----:B------:R-:W-:-:S05]  /*7d70*/  IMAD.MOV.U32 R5, RZ, RZ, RZ ;  /* 0x000000ffff057224 */ /* 0x000fca00078e00ff */
[----:B------:R-:W-:Y:S01]  /*7d80*/  STG.E.64 desc[UR36][R2.64], R4 ;  /* 0x0000000402007986 */ /* 0x000fe2000c101b24 */
[----:B------:R-:W-:Y:S05]  /*7d90*/  EXIT ;  /* 0x000000000000794d */ /* 0x000fea0003800000 */
.L_x_6221:
[----:B-----5:R-:W-:-:S05]  /*7da0*/  HADD2.F32 R0, -RZ, R23.H0_H0 ;  /* 0x20000017ff007230 */ /* 0x020fca0000004100 */
[----:B------:R-:W-:-:S04]  /*7db0*/  F2FP.F16.F32.PACK_AB R0, RZ, R0 ;  /* 0x00000000ff00723e */ /* 0x000fc800000000ff */
[----:B------:R-:W-:-:S05]  /*7dc0*/  PRMT R0, R0, 0x5410, RZ ;  /* 0x0000541000007816 */ /* 0x000fca00000000ff */
[----:B------:R-:W-:Y:S01]  /*7dd0*/  STG.E desc[UR36][R2.64], R0 ;  /* 0x0000000002007986 */ /* 0x000fe2000c101924 */
[----:B------:R-:W-:Y:S05]  /*7de0*/  EXIT ;  /* 0x000000000000794d */ /* 0x000fea0003800000 */
.L_x_6220:
[----:B-----5:R-:W-:-:S05]  /*7df0*/  HADD2.F32 R4, -RZ, R23.H0_H0 ;  /* 0x20000017ff047230 */ /* 0x020fca0000004100 */
[----:B------:R-:W-:-:S06]  /*7e00*/  FMUL.FTZ R4, R4, 1 ;  /* 0x3f80000004047820 */ /* 0x000fcc0000410000 */
[----:B------:R-:W0:Y:S02]  /*7e10*/  F2F.F64.F32 R4, R4 ;  /* 0x0000000400047310 */ /* 0x000e240000201800 */
[----:B0-----:R-:W-:Y:S01]  /*7e20*/  STG.E.64 desc[UR36][R2.64], R4 ;  /* 0x0000000402007986 */ /* 0x001fe2000c101b24 */
[----:B------:R-:W-:Y:S05]  /*7e30*/  EXIT ;  /* 0x000000000000794d */ /* 0x000fea0003800000 */
.L_x_6211:
        /* <DEDUP_REMOVED lines=10> */
[----:B-----5:R-:W-:-:S06]  /*7ee0*/  HADD2.F32 R5, -RZ, R23.H0_H0 ;  /* 0x20000017ff057230 */ /* 0x020fcc0000004100 */
[----:B------:R-:W0:Y:S02]  /*7ef0*/  F2I.FTZ.U32.TRUNC.NTZ R5, R5 ;  /* 0x0000000500057305 */ /* 0x000e24000021f000 */
[----:B0-----:R-:W-:Y:S01]  /*7f00*/  STG.E.U16 desc[UR36][R2.64], R5 ;  /* 0x0000000502007986 */ /* 0x001fe2000c101524 */
[----:B------:R-:W-:Y:S05]  /*7f10*/  EXIT ;  /* 0x000000000000794d */ /* 0x000fea0003800000 */
.L_x_6225:
[----:B-----5:R-:W-:Y:S01]  /*7f20*/  HADD2.F32 R5, -RZ, R23.H0_H0 ;  /* 0x20000017ff057230 */ /* 0x020fe20000004100 */
        /* <DEDUP_REMOVED lines=17> */
.L_x_6228:
[----:B------:R-:W-:-:S04]  /*8040*/  SHF.R.U32.HI R5, RZ, 0x18, R5 ;  /* 0x00000018ff057819 */ /* 0x000fc80000011605 */
[----:B------:R-:W-:-:S07]  /*8050*/  LOP3.LUT R0, R0, 0x80, R5, 0xf8, !PT ;  /* 0x0000008000007812 */ /* 0x000fce00078ef805 */
.L_x_6227:
[----:B------:R-:W-:Y:S05]  /*8060*/  BSYNC.RECONVERGENT B0 ;  /* 0x0000000000007941 */ /* 0x000fea0003800200 */
.L_x_6226:
[----:B------:R-:W-:Y:S01]  /*8070*/  STG.E.U8 desc[UR36][R2.64], R0 ;  /* 0x0000000002007986 */ /* 0x000fe2000c101124 */
[----:B------:R-:W-:Y:S05]  /*8080*/  EXIT ;  /* 0x000000000000794d */ /* 0x000fea0003800000 */
.L_x_6224:
        /* <DEDUP_REMOVED lines=18> */
.L_x_6231:
[----:B------:R-:W-:-:S04]  /*81b0*/  SHF.R.U32.HI R5, RZ, 0x18, R5 ;  /* 0x00000018ff057819 */ /* 0x000fc80000011605 */
[----:B------:R-:W-:-:S07]  /*81c0*/  LOP3.LUT R0, R0, 0x80, R5, 0xf8, !PT ;  /* 0x0000008000007812 */ /* 0x000fce00078ef805 */
.L_x_6230:
[----:B------:R-:W-:Y:S05]  /*81d0*/  BSYNC.RECONVERGENT B0 ;  /* 0x0000000000007941 */ /* 0x000fea0003800200 */
.L_x_6229:
[----:B------:R-:W-:Y:S01]  /*81e0*/  STG.E.U8 desc[UR36][R2.64], R0 ;  /* 0x0000000002007986 */ /* 0x000fe2000c101124 */
[----:B------:R-:W-:Y:S05]  /*81f0*/  EXIT ;  /* 0x000000000000794d */ /* 0x000fea0003800000 */
.L_x_6223:
[----:B------:R-:W-:-:S13]  /*8200*/  ISETP.NE.AND P0, PT, R0, 0x1c, PT ;  /* 0x0000001c0000780c */ /* 0x000fda0003f05270 */
[----:B------:R-:W-:Y:S05]  /*8210*/  @!P0 BRA `(.L_x_6232) ;  /* 0x0000000000608947 */ /* 0x000fea0003800000 */
[----:B------:R-:W-:-:S13]  /*8220*/  ISETP.NE.AND P0, PT, R0, 0x1d, PT ;  /* 0x0000001d0000780c */ /* 0x000fda0003f05270 */
[----:B------:R-:W-:Y:S05]  /*8230*/  @!P0 BRA `(.L_x_6233) ;  /* 0x0000000000488947 */ /* 0x000fea0003800000 */
[----:B------:R-:W-:-:S13]  /*8240*/  ISETP.NE.AND P0, PT, R0, 0x2c, PT ;  /* 0x0000002c0000780c */ /* 0x000fda0003f05270 */
[----:B------:R-:W-:Y:S05]  /*8250*/  @P0 BRA `(.L_x_6215) ;  /* 0x0000000000bc0947 */ /* 0x000fea0003800000 */
[----:B-----5:R-:W-:Y:S02]  /*8260*/  HADD2.F32 R23, -RZ, R23.H0_H0 ;  /* 0x20000017ff177230 */ /* 0x020fe40000004100 */
        /* <DEDUP_REMOVED lines=15> */
.L_x_6233:
[----:B-----5:R-:W-:-:S06]  /*8360*/  HADD2.F32 R4, -RZ, R23.H0_H0 ;  /* 0x20000017ff047230 */ /* 0x020fcc0000004100 */
[----:B------:R-:W0:Y:S02]  /*8370*/  F2I.U64.TRUNC R4, R4 ;  /* 0x0000000400047311 */ /* 0x000e24000020d800 */
[----:B0-----:R-:W-:Y:S01]  /*8380*/  STG.E.64 desc[UR36][R2.64], R4 ;  /* 0x0000000402007986 */ /* 0x001fe2000c101b24 */
[----:B------:R-:W-:Y:S05]  /*8390*/  EXIT ;  /* 0x000000000000794d */ /* 0x000fea0003800000 */
.L_x_6232:
[----:B-----5:R-:W-:-:S06]  /*83a0*/  HADD2.F32 R23, -RZ, R23.H0_H0 ;  /* 0x20000017ff177230 */ /* 0x020fcc0000004100 */
[----:B------:R-:W0:Y:S02]  /*83b0*/  F2I.FTZ.U32.TRUNC.NTZ R23, R23 ;  /* 0x0000001700177305 */ /* 0x000e24000021f000 */
[----:B0-----:R-:W-:Y:S01]  /*83c0*/  STG.E desc[UR36][R2.64], R23 ;  /* 0x0000001702007986 */ /* 0x001fe2000c101924 */
[----:B------:R-:W-:Y:S05]  /*83d0*/  EXIT ;  /* 0x000000000000794d */ /* 0x000fea0003800000 */
.L_x_6222:
[----:B------:R-:W-:-:S13]  /*83e0*/  ISETP.GT.AND P0, PT, R0, 0xe, PT ;  /* 0x0000000e0000780c */ /* 0x000fda0003f04270 */
[----:B------:R-:W-:Y:S05]  /*83f0*/  @P0 BRA `(.L_x_6234) ;  /* 0x00000000003c0947 */ /* 0x000fea0003800000 */
[----:B------:R-:W-:-:S13]  /*8400*/  ISETP.NE.AND P0, PT, R0, 0xa, PT ;  /* 0x0000000a0000780c */ /* 0x000fda0003f05270 */
[----:B------:R-:W-:Y:S05]  /*8410*/  @!P0 BRA `(.L_x_6235) ;  /* 0x00000000001c8947 */ /* 0x000fea0003800000 */
[----:B------:R-:W-:-:S13]  /*8420*/  ISETP.NE.AND P0, PT, R0, 0xb, PT ;  /* 0x0000000b0000780c */ /* 0x000fda0003f05270 */
[----:B------:R-:W-:Y:S05]  /*8430*/  @P0 BRA `(.L_x_6215) ;  /* 0x0000000000440947 */ /* 0x000fea0003800000 */
[----:B-----5:R-:W-:-:S05]  /*8440*/  HADD2.F32 R23, -RZ, R23.H0_H0 ;  /* 0x20000017ff177230 */ /* 0x020fca0000004100 */
[----:B------:R-:W-:-:S04]  /*8450*/  FSETP.NEU.FTZ.AND P0, PT, R23, RZ, PT ;  /* 0x000000ff1700720b */ /* 0x000fc80003f1d000 */
[----:B------:R-:W-:-:S05]  /*8460*/  SEL R5, RZ, 0x1, !P0 ;  /* 0x00000001ff057807 */ /* 0x000fca0004000000 */
[----:B------:R-:W-:Y:S01]  /*8470*/  STG.E.U8 desc[UR36][R2.64], R5 ;  /* 0x0000000502007986 */ /* 0x000fe2000c101124 */
[----:B------:R-:W-:Y:S05]  /*8480*/  EXIT ;  /* 0x000000000000794d */ /* 0x000fea0003800000 */
.L_x_6235:
[----:B-----5:R-:W-:Y:S01]  /*8490*/  HADD2.F32 R23, -RZ, R23.H0_H0 ;  /* 0x20000017ff177230 */ /* 0x020fe20000004100 */
[----:B------:R-:W-:-:S04]  /*84a0*/  CS2R R6, SRZ ;  /* 0x0000000000067805 */ /* 0x000fc8000001ff00 */
[----:B------:R-:W-:-:S06]  /*84b0*/  FMUL.FTZ R4, R23, 1 ;  /* 0x3f80000017047820 */ /* 0x000fcc0000410000 */
[----:B------:R-:W0:Y:S02]  /*84c0*/  F2F.F64.F32 R4, R4 ;  /* 0x0000000400047310 */ /* 0x000e240000201800 */
[----:B0-----:R-:W-:Y:S01]  /*84d0*/  STG.E.128 desc[UR36][R2.64], R4 ;  /* 0x0000000402007986 */ /* 0x001fe2000c101d24 */
[----:B------:R-:W-:Y:S05]  /*84e0*/  EXIT ;  /* 0x000000000000794d */ /* 0x000fea0003800000 */
.L_x_6234:
[----:B------:R-:W-:-:S13]  /*84f0*/  ISETP.NE.AND P0, PT, R0, 0xf, PT ;  /* 0x0000000f0000780c */ /* 0x000fda0003f05270 */
[----:B------:R-:W-:Y:S05]  /*8500*/  @!P0 BRA `(.L_x_6236) ;  /* 0x0000000000e88947 */ /* 0x000fea0003800000 */
[----:B------:R-:W-:-:S13]  /*8510*/  ISETP.NE.AND P0, PT, R0, 0x17, PT ;  /* 0x000000170000780c */ /* 0x000fda0003f05270 */
[----:B------:R-:W-:Y:S05]  /*8520*/  @!P0 BRA `(.L_x_6237) ;  /* 0x0000000000908947 */ /* 0x000fea0003800000 */
[----:B------:R-:W-:-:S13]  /*8530*/  ISETP.NE.AND P0, PT, R0, 0x18, PT ;  /* 0x000000180000780c */ /* 0x000fda0003f05270 */
[----:B------:R-:W-:Y:S05]  /*8540*/  @!P0 BRA `(.L_x_6238) ;  /* 0x0000000000448947 */ /* 0x000fea0003800000 */
.L_x_6215:
        /* <DEDUP_REMOVED lines=8> */
[----:B0----5:R-:W-:-:S02]  /*85d0*/  IMAD.U32 R4, RZ, RZ, UR4 ;  /* 0x00000004ff047e24 */ /* 0x021fc4000f8e00ff */
[----:B------:R-:W-:Y:S02]  /*85e0*/  IMAD.U32 R5, RZ, RZ, UR5 ;  /* 0x00000005ff057e24 */ /* 0x000fe4000f8e00ff */
[----:B---3--:R-:W-:Y:S02]  /*85f0*/  IMAD.U32 R6, RZ, RZ, UR6 ;  /* 0x00000006ff067e24 */ /* 0x008fe4000f8e00ff */
[----:B------:R-:W-:Y:S02]  /*8600*/  IMAD.U32 R7, RZ, RZ, UR7 ;  /* 0x00000007ff077e24 */ /* 0x000fe4000f8e00ff */
[----:B----4-:R-:W-:Y:S02]  /*8610*/  IMAD.U32 R10, RZ, RZ, UR8 ;  /* 0x00000008ff0a7e24 */ /* 0x010fe4000f8e00ff */
[----:B-1----:R-:W-:-:S07]  /*8620*/  IMAD.U32 R11, RZ, RZ, UR9 ;  /* 0x00000009ff0b7e24 */ /* 0x002fce000f8e00ff */
[----:B------:R-:W-:-:S07]  /*8630*/  LEPC R20, `(.L_x_6239) ;  /* 0x000000001014794e */ /* 0x000fce0000000000 */
[----:B--2---:R-:W-:Y:S05]  /*8640*/  CALL.ABS.NOINC R2 ;  /* 0x0000000002007343 */ /* 0x004fea0003c00000 */
.L_x_6239:
[----:B------:R-:W-:Y:S05]  /*8650*/  EXIT ;  /* 0x000000000000794d */ /* 0x000fea0003800000 */
.L_x_6238:
[----:B-----5:R-:W-:Y:S01]  /*8660*/  HADD2.F32 R23, -RZ, R23.H0_H0 ;  /* 0x20000017ff177230 */ /* 0x020fe20000004100 */
        /* <DEDUP_REMOVED lines=12> */
.L_x_6241:
[----:B------:R-:W-:Y:S05]  /*8730*/  BSYNC.RECONVERGENT B0 ;  /* 0x0000000000007941 */ /* 0x000fea0003800200 */
.L_x_6240:
[----:B------:R-:W-:-:S05]  /*8740*/  LOP3.LUT R5, R0, 0x80, R5, 0xf8, !PT ;  /* 0x0000008000057812 */ /* 0x000fca00078ef805 */
[----:B------:R-:W-:Y:S01]  /*8750*/  STG.E.U8 desc[UR36][R2.64], R5 ;  /* 0x0000000502007986 */ /* 0x000fe2000c101124 */
[----:B------:R-:W-:Y:S05]  /*8760*/  EXIT ;  /* 0x000000000000794d */ /* 0x000fea0003800000 */
.L_x_6237:
[----:B-----5:R-:W-:Y:S01]  /*8770*/  HADD2.F32 R5, -RZ, R23.H0_H0 ;  /* 0x20000017ff057230 */ /* 0x020fe20000004100 */
        /* <DEDUP_REMOVED lines=11> */
.L_x_6243:
[----:B------:R-:W-:Y:S01]  /*8830*/  IMAD.MOV.U32 R0, RZ, RZ, 0x7f ;  /* 0x0000007fff007424 */ /* 0x000fe200078e00ff */
[----:B------:R-:W-:-:S04]  /*8840*/  ISETP.GT.U32.AND P0, PT, R4, 0x7f800000, PT ;  /* 0x7f8000000400780c */ /* 0x000fc80003f04070 */
[----:B------:R-:W-:-:S09]  /*8850*/  SEL R0, R0, 0x7c, P0 ;  /* 0x0000007c00007807 */ /* 0x000fd20000000000 */
.L_x_6244:
[----:B------:R-:W-:Y:S05]  /*8860*/  BSYNC.RECONVERGENT B0 ;  /* 0x0000000000007941 */ /* 0x000fea0003800200 */
.L_x_6242:
[----:B------:R-:W-:-:S04]  /*8870*/  SHF.R.U32.HI R5, RZ, 0x18, R5 ;  /* 0x00000018ff057819 */ /* 0x000fc80000011605 */
[----:B------:R-:W-:-:S05]  /*8880*/  LOP3.LUT R5, R0, 0x80, R5, 0xf8, !PT ;  /* 0x0000008000057812 */ /* 0x000fca00078ef805 */
[----:B------:R-:W-:Y:S01]  /*8890*/  STG.E.U8 desc[UR36][R2.64], R5 ;  /* 0x0000000502007986 */ /* 0x000fe2000c101124 */
[----:B------:R-:W-:Y:S05]  /*88a0*/  EXIT ;  /* 0x000000000000794d */ /* 0x000fea0003800000 */
.L_x_6236:
[----:B-----5:R-:W-:-:S05]  /*88b0*/  HADD2.F32 R0, -RZ, R23.H0_H0 ;  /* 0x20000017ff007230 */ /* 0x020fca0000004100 */
[----:B------:R-:W-:-:S05]  /*88c0*/  F2FP.BF16.F32.PACK_AB R0, RZ, R0 ;  /* 0x00000000ff00723e */ /* 0x000fca00000010ff */
[----:B------:R-:W-:Y:S01]  /*88d0*/  STG.E.U16 desc[UR36][R2.64], R0 ;  /* 0x0000000002007986 */ /* 0x000fe2000c101524 */
[----:B------:R-:W-:Y:S05]  /*88e0*/  EXIT ;  /* 0x000000000000794d */ /* 0x000fea0003800000 */
.L_x_6245:
        /* <DEDUP_REMOVED lines=9> */
.L_x_23287:


//--------------------- .text._ZN2at6native18elementwise_kernelILi128ELi4EZNS0_22gpu_kernel_impl_nocastIZZZNS0_16sign_kernel_cudaERNS_18TensorIteratorBaseEENKUlvE_clEvENKUlvE6_clEvEUlN3c104HalfEE_EEvS4_RKT_EUliE_EEviT1_ --------------------------
	.section	.text._ZN2at6native18elementwise_kernelILi128ELi4EZNS0_22gpu_kernel_impl_nocastIZZZNS0_16sign_kernel_cudaERNS_18TensorIteratorBaseEENKUlvE_clEvENKUlvE6_clEvEUlN3c104HalfEE_EEvS4_RKT_EUliE_EEviT1_,"ax",@progbits
	.align	128
        .global         _ZN2at6native18elementwise_kernelILi128ELi4EZNS0_22gpu_kernel_impl_nocastIZZZNS0_16sign_kernel_cudaERNS_18TensorIteratorBaseEENKUlvE_clEvENKUlvE6_clEvEUlN3c104HalfEE_EEvS4_RKT_EUliE_EEviT1_
        .type           _ZN2at6native18elementwise_kernelILi128ELi4EZNS0_22gpu_kernel_impl_nocastIZZZNS0_16sign_kernel_cudaERNS_18TensorIteratorBaseEENKUlvE_clEvENKUlvE6_clEvEUlN3c104HalfEE_EEvS4_RKT_EUliE_EEviT1_,@function
        .size           _ZN2at6native18elementwise_kernelILi128ELi4EZNS0_22gpu_kernel_impl_nocastIZZZNS0_16sign_kernel_cudaERNS_18TensorIteratorBaseEENKUlvE_clEvENKUlvE6_clEvEUlN3c104HalfEE_EEvS4_RKT_EUliE_EEviT1_,(.L_x_23288 - _ZN2at6native18elementwise_kernelILi128ELi4EZNS0_22gpu_kernel_impl_nocastIZZZNS0_16sign_kernel_cudaERNS_18TensorIteratorBaseEENKUlvE_clEvENKUlvE6_clEvEUlN3c104HalfEE_EEvS4_RKT_EUliE_EEviT1_)
        .other          _ZN2at6native18elementwise_kernelILi128ELi4EZNS0_22gpu_kernel_impl_nocastIZZZNS0_16sign_kernel_cudaERNS_18TensorIteratorBaseEENKUlvE_clEvENKUlvE6_clEvEUlN3c104HalfEE_EEvS4_RKT_EUliE_EEviT1_,@"STO_CUDA_ENTRY STV_DEFAULT"
_ZN2at6native18elementwise_kernelILi128ELi4EZNS0_22gpu_kernel_impl_nocastIZZZNS0_16sign_kernel_cudaERNS_18TensorIteratorBaseEENKUlvE_clEvENKUlvE6_clEvEUlN3c104HalfEE_EEvS4_RKT_EUliE_EEviT1_:
.text._ZN2at6native18elementwise_kernelILi128ELi4EZNS0_22gpu_kernel_impl_nocastIZZZNS0_16sign_kernel_cudaERNS_18TensorIteratorBaseEENKUlvE_clEvENKUlvE6_clEvEUlN3c104HalfEE_EEvS4_RKT_EUliE_EEviT1_:
        /* <DEDUP_REMOVED lines=18> */
[----:B------:R-:W-:Y:S01]  /*0120*/  IADD3 R3, PT, PT, R3, 0x80, RZ ;  /* 0x0000008003037810 */ /* 0x000fe20007ffe0ff */
[----:B--2---:R-:W-:-:S05]  /*0130*/  HADD2.F32 R0, -RZ, R4.H0_H0 ;  /* 0x20000004ff007230 */ /* 0x004fca0000004100 */
[C---:B------:R-:W-:Y:S02]  /*0140*/  FSETP.GT.FTZ.AND P0, PT, R0.reuse, RZ, PT ;  /* 0x000000ff0000720b */ /* 0x040fe40003f14000 */
[----:B------:R-:W-:Y:S02]  /*0150*/  FSETP.GEU.FTZ.AND P1, PT, R0, RZ, PT ;  /* 0x000000ff0000720b */ /* 0x000fe40003f3e000 */
[----:B------:R-:W-:-:S09]  /*0160*/  SEL R0, RZ, 0x1, !P0 ;  /* 0x00000001ff007807 */ /* 0x000fd20004000000 */
[----:B------:R-:W-:Y:S02]  /*0170*/  @!P0 IADD3 R2, PT, PT, RZ, -0x1, RZ ;  /* 0xffffffffff028810 */ /* 0x000fe40007ffe0ff */
[----:B------:R-:W-:Y:S02]  /*0180*/  @P1 IADD3 R2, PT, PT, R0, RZ, RZ ;  /* 0x000000ff00021210 */ /* 0x000fe40007ffe0ff */
[----:B------:R-:W-:Y:S02]  /*0190*/  ISETP.GE.AND P0, PT, R3, UR4, PT ;  /* 0x0000000403007c0c */ /* 0x000fe4000bf06270 */
[----:B------:R-:W-:-:S04]  /*01a0*/  I2FP.F32.S32 R2, R2 ;  /* 0x0000000200027245 */ /* 0x000fc80000201400 */
[----:B------:R-:W-:-:S05]  /*01b0*/  F2FP.F16.F32.PACK_AB R2, RZ, R2 ;  /* 0x00000002ff02723e */ /* 0x000fca00000000ff */
[----:B0-----:R0:W-:Y:S02]  /*01c0*/  STG.E.U16 desc[UR6][R6.64], R2 ;  /* 0x0000000206007986 */ /* 0x0011e4000c101506 */
[----:B------:R-:W-:Y:S05]  /*01d0*/  @P0 BREAK.RELIABLE B1 ;  /* 0x0000000000010942 */ /* 0x000fea0003800100 */
[----:B------:R-:W-:Y:S05]  /*01e0*/  @P0 BRA `(.L_x_6250) ;  /* 0x0000000000800947 */ /* 0x000fea0003800000 */
[----:B------:R-:W1:Y:S02]  /*01f0*/  LDC.64 R4, c[0x0][0x588] ;  /* 0x00016200ff047b82 */ /* 0x000e640000000a00 */
[----:B-1----:R-:W2:Y:S06]  /*0200*/  LDG.E.U16 R4, desc[UR6][R4.64] ;  /* 0x0000000604047981 */ /* 0x002eac000c1e1500 */
[----:B0-----:R-:W0:Y:S01]  /*0210*/  LDC.64 R6, c[0x0][0x580] ;  /* 0x00016000ff067b82 */ /* 0x001e220000000a00 */
[----:B------:R-:W-:Y:S01]  /*0220*/  IMAD.MOV.U32 R2, RZ, RZ, RZ ;  /* 0x000000ffff027224 */ /* 0x000fe200078e00ff */
[----:B------:R-:W-:Y:S01]  /*0230*/  IADD3 R3, PT, PT, R3, 0x80, RZ ;  /* 0x0000008003037810 */ /* 0x000fe20007ffe0ff */
[----:B--2---:R-:W-:-:S05]  /*0240*/  HADD2.F32 R0, -RZ, R4.H0_H0 ;  /* 0x20000004ff007230 */ /* 0x004fca0000004100 */
[C---:B------:R-:W-:Y:S02]  /*0250*/  FSETP.GT.FTZ.AND P0, PT, R0.reuse, RZ, PT ;  /* 0x000000ff0000720b */ /* 0x040fe40003f14000 */
[----:B------:R-:W-:Y:S02]  /*0260*/  FSETP.GEU.FTZ.AND P1, PT, R0, RZ, PT ;  /* 0x000000ff0000720b */ /* 0x000fe40003f3e000 */
[----:B------:R-:W-:-:S09]  /*0270*/  SEL R0, RZ, 0x1, !P0 ;  /* 0x00000001ff007807 */ /* 0x000fd20004000000 */
[----:B------:R-:W-:Y:S02]  /*0280*/  @!P0 IADD3 R2, PT, PT, RZ, -0x1, RZ ;  /* 0xffffffffff028810 */ /* 0x000fe40007ffe0ff */
[----:B------:R-:W-:-:S04]  /*0290*/  @P1 IADD3 R2, PT, PT, R0, RZ, RZ ;  /* 0x000000ff00021210 */ /* 0x000fc80007ffe0ff */
[----:B------:R-:W-:-:S04]  /*02a0*/  I2FP.F32.S32 R2, R2 ;  /* 0x0000000200027245 */ /* 0x000fc80000201400 */
[----:B------:R-:W-:-:S05]  /*02b0*/  F2FP.F16.F32.PACK_AB R2, RZ, R2 ;  /* 0x00000002ff02723e */ /* 0x000fca00000000ff */
[----:B0-----:R0:W-:Y:S02]  /*02c0*/  STG.E.U16 desc[UR6][R6.64], R2 ;  /* 0x0000000206007986 */ /* 0x0011e4000c101506 */
.L_x_6249:
[----:B------:R-:W-:-:S13]  /*02d0*/  ISETP.GE.AND P0, PT, R3, UR4, PT ;  /* 0x0000000403007c0c */ /* 0x000fda000bf06270 */
[----:B------:R-:W-:Y:S05]  /*02e0*/  @P0 BREAK.RELIABLE B1 ;  /* 0x0000000000010942 */ /* 0x000fea0003800100 */
[----:B------:R-:W-:Y:S05]  /*02f0*/  @P0 BRA `(.L_x_6250) ;  /* 0x00000000003c0947 */ /* 0x000fea0003800000 */
[----:B------:R-:W-:Y:S05]  /*0300*/  BSYNC.RELIABLE B1 ;  /* 0x0000000000017941 */ /* 0x000fea0003800100 */
.L_x_6248:
[----:B------:R-:W1:Y:S02]  /*0310*/  LDC.64 R4, c[0x0][0x588] ;  /* 0x00016200ff047b82 */ /* 0x000e640000000a00 */
[----:B-1----:R-:W2:Y:S06]  /*0320*/  LDG.E.U16 R4, desc[UR6][R4.64] ;  /* 0x0000000604047981 */ /* 0x002eac000c1e1500 */
[----:B0-----:R-:W0:Y:S01]  /*0330*/  LDC.64 R6, c[0x0][0x580] ;  /* 0x00016000ff067b82 */ /* 0x001e220000000a00 */
[----:B------:R-:W-:Y:S01]  /*0340*/  HFMA2 R2, -RZ, RZ, 0, 0 ;  /* 0x00000000ff027431 */ /* 0x000fe200000001ff */
[----:B------:R-:W-:Y:S01]  /*0350*/  IADD3 R3, PT, PT, R3, 0x80, RZ ;  /* 0x0000008003037810 */ /* 0x000fe20007ffe0ff */
[----:B--2---:R-:W-:-:S05]  /*0360*/  HADD2.F32 R0, -RZ, R4.H0_H0 ;  /* 0x20000004ff007230 */ /* 0x004fca0000004100 */
[C---:B------:R-:W-:Y:S02]  /*0370*/  FSETP.GT.FTZ.AND P0, PT, R0.reuse, RZ, PT ;  /* 0x000000ff0000720b */ /* 0x040fe40003f14000 */
[----:B------:R-:W-:Y:S02]  /*0380*/  FSETP.GEU.FTZ.AND P1, PT, R0, RZ, PT ;  /* 0x000000ff0000720b */ /* 0x000fe40003f3e000 */
[----:B------:R-:W-:-:S09]  /*0390*/  SEL R0, RZ, 0x1, !P0 ;  /* 0x00000001ff007807 */ /* 0x000fd20004000000 */
[----:B------:R-:W-:Y:S02]  /*03a0*/  @!P0 IMAD.MOV R2, RZ, RZ, -0x1 ;  /* 0xffffffffff028424 */ /* 0x000fe400078e02ff */
[----:B------:R-:W-:-:S04]  /*03b0*/  @P1 IADD3 R2, PT, PT, R0, RZ, RZ ;  /* 0x000000ff00021210 */ /* 0x000fc80007ffe0ff */
[----:B------:R-:W-:-:S04]  /*03c0*/  I2FP.F32.S32 R2, R2 ;  /* 0x0000000200027245 */ /* 0x000fc80000201400 */
[----:B------:R-:W-:-:S05]  /*03d0*/  F2FP.F16.F32.PACK_AB R2, RZ, R2 ;  /* 0x00000002ff02723e */ /* 0x000fca00000000ff */
[----:B0-----:R1:W-:Y:S02]  /*03e0*/  STG.E.U16 desc[UR6][R6.64], R2 ;  /* 0x0000000206007986 */ /* 0x0013e4000c101506 */
.L_x_6250:
[----:B------:R-:W-:Y:S05]  /*03f0*/  BSYNC.RECONVERGENT B0 ;  /* 0x0000000000007941 */ /* 0x000fea0003800200 */
.L_x_6247:
[----:B------:R-:W-:Y:S05]  /*0400*/  WARPSYNC.ALL ;  /* 0x0000000000007948 */ /* 0x000fea0003800000 */
[----:B------:R-:W-:-:S13]  /*0410*/  ISETP.GE.AND P0, PT, R3, UR4, PT ;  /* 0x0000000403007c0c */ /* 0x000fda000bf06270 */
[----:B------:R-:W-:Y:S05]  /*0420*/  @P0 EXIT ;  /* 0x000000000000094d */ /* 0x000fea0003800000 */
[----:B01----:R-:W0:Y:S02]  /*0430*/  LDC.64 R2, c[0x0][0x588] ;  /* 0x00016200ff027b82 */ /* 0x003e240000000a00 */
[----:B0-----:R-:W2:Y:S06]  /*0440*/  LDG.E.U16 R2, desc[UR6][R2.64] ;  /* 0x0000000602027981 */ /* 0x001eac000c1e1500 */
[----:B------:R-:W0:Y:S01]  /*0450*/  LDC.64 R4, c[0x0][0x580] ;  /* 0x00016000ff047b82 */ /* 0x000e220000000a00 */
[----:B------:R-:W-:Y:S02]  /*0460*/  HFMA2 R6, -RZ, RZ, 0, 0 ;  /* 0x00000000ff067431 */ /* 0x000fe400000001ff */
[----:B--2---:R-:W-:-:S05]  /*0470*/  HADD2.F32 R0, -RZ, R2.H0_H0 ;  /* 0x20000002ff007230 */ /* 0x004fca0000004100 */
[C---:B------:R-:W-:Y:S02]  /*0480*/  FSETP.GT.FTZ.AND P0, PT, R0.reuse, RZ, PT ;  /* 0x000000ff0000720b */ /* 0x040fe40003f14000 */
[----:B------:R-:W-:Y:S02]  /*0490*/  FSETP.GEU.FTZ.AND P1, PT, R0, RZ, PT ;  /* 0x000000ff0000720b */ /* 0x000fe40003f3e000 */
[----:B------:R-:W-:-:S09]  /*04a0*/  SEL R0, RZ, 0x1, !P0 ;  /* 0x00000001ff007807 */ /* 0x000fd20004000000 */
[----:B------:R-:W-:Y:S02]  /*04b0*/  @!P0 IADD3 R6, PT, PT, RZ, -0x1, RZ ;  /* 0xffffffffff068810 */ /* 0x000fe40007ffe0ff */
[----:B------:R-:W-:-:S05]  /*04c0*/  @P1 IMAD.MOV R6, RZ, RZ, R0 ;  /* 0x000000ffff061224 */ /* 0x000fca00078e0200 */
[----:B------:R-:W-:-:S04]  /*04d0*/  I2FP.F32.S32 R6, R6 ;  /* 0x0000000600067245 */ /* 0x000fc80000201400 */
[----:B------:R-:W-:-:S05]  /*04e0*/  F2FP.F16.F32.PACK_AB R6, RZ, R6 ;  /* 0x00000006ff06723e */ /* 0x000fca00000000ff */
[----:B0-----:R-:W-:Y:S01]  /*04f0*/  STG.E.U16 desc[UR6][R4.64], R6 ;  /* 0x0000000604007986 */ /* 0x001fe2000c101506 */
[----:B------:R-:W-:Y:S05]  /*0500*/  EXIT ;  /* 0x000000000000794d */ /* 0x000fea0003800000 */
.L_x_6246:
        /* <DEDUP_REMOVED lines=306> */
.L_x_6254:
[----:B------:R-:W0:Y:S02]  /*1830*/  LDCU.128 UR8, c[0x0][0x580] ;  /* 0x0000b000ff0877ac */ /* 0x000e240008000c00 */
[----:B0-----:R-:W-:-:S04]  /*1840*/  IADD3 R6, P0, PT, R4, UR10, RZ ;  /* 0x0000000a04067c10 */ /* 0x001fc8000ff1e0ff */
[----:B------:R-:W-:-:S05]  /*1850*/  IADD3.X R7, PT, PT, RZ, UR11, RZ, P0, !PT ;  /* 0x0000000bff077c10 */ /* 0x000fca00087fe4ff */
[----:B------:R-:W2:Y:S01]  /*1860*/  LDG.E.U16 R6, desc[UR6][R6.64] ;  /* 0x0000000606067981 */ /* 0x000ea2000c1e1500 */
[----:B------:R-:W-:Y:S01]  /*1870*/  IMAD.MOV.U32 R8, RZ, RZ, RZ ;  /* 0x000000ffff087224 */ /* 0x000fe200078e00ff */
[----:B------:R-:W-:Y:S01]  /*1880*/  IADD3 R3, PT, PT, R3, 0x80, RZ ;  /* 0x0000008003037810 */ /* 0x000fe20007ffe0ff */
[----:B--2---:R-:W-:-:S05]  /*1890*/  HADD2.F32 R4, -RZ, R6.H0_H0 ;  /* 0x20000006ff047230 */ /* 0x004fca0000004100 */
        /* <DEDUP_REMOVED lines=8> */
[----:B------:R-:W-:-:S02]  /*1920*/  F2FP.F16.F32.PACK_AB R8, RZ, R8 ;  /* 0x00000008ff08723e */ /* 0x000fc400000000ff */
[----:B------:R-:W-:-:S03]  /*1930*/  ISETP.GE.AND P0, PT, R3, UR4, PT ;  /* 0x0000000403007c0c */ /* 0x000fc6000bf06270 */
[----:B------:R0:W-:Y:S10]  /*1940*/  STG.E.U16 desc[UR6][R4.64], R8 ;  /* 0x0000000804007986 */ /* 0x0001f4000c101506 */
[----:B------:R-:W-:Y:S05]  /*1950*/  @P0 BREAK.RELIABLE B1 ;  /* 0x0000000000010942 */ /* 0x000fea0003800100 */
        /* <DEDUP_REMOVED lines=299> */
.L_x_6256:
[----:B------:R-:W0:Y:S02]  /*2c10*/  LDCU.128 UR8, c[0x0][0x580] ;  /* 0x0000b000ff0877ac */ /* 0x000e240008000c00 */
[----:B0-----:R-:W-:-:S04]  /*2c20*/  IADD3 R6, P0, PT, R4, UR10, RZ ;  /* 0x0000000a04067c10 */ /* 0x001fc8000ff1e0ff */
[----:B------:R-:W-:-:S05]  /*2c30*/  IADD3.X R7, PT, PT, RZ, UR11, RZ, P0, !PT ;  /* 0x0000000bff077c10 */ /* 0x000fca00087fe4ff */
[----:B------:R-:W2:Y:S01]  /*2c40*/  LDG.E.U16 R6, desc[UR6][R6.64] ;  /* 0x0000000606067981 */ /* 0x000ea2000c1e1500 */
[----:B------:R-:W-:Y:S02]  /*2c50*/  MOV R8, RZ ;  /* 0x000000ff00087202 */ /* 0x000fe40000000f00 */
        /* <DEDUP_REMOVED lines=10> */
[----:B------:R-:W-:-:S05]  /*2d00*/  F2FP.F16.F32.PACK_AB R8, RZ, R8 ;  /* 0x00000008ff08723e */ /* 0x000fca00000000ff */
[----:B------:R0:W-:Y:S02]  /*2d10*/  STG.E.U16 desc[UR6][R4.64], R8 ;  /* 0x0000000804007986 */ /* 0x0001e4000c101506 */
.L_x_6253:
[----:B------:R-:W-:-:S13]  /*2d20*/  ISETP.GE.AND P0, PT, R3, UR4, PT ;  /* 0x0000000403007c0c */ /* 0x000fda000bf06270 */
[----:B------:R-:W-:Y:S05]  /*2d30*/  @P0 BREAK.RELIABLE B1 ;  /* 0x0000000000010942 */ /* 0x000fea0003800100 */
[----:B------:R-:W-:Y:S05]  /*2d40*/  @P0 BRA `(.L_x_6255) ;  /* 0x0000001000f00947 */ /* 0x000fea0003800000 */
[----:B------:R-:W-:Y:S05]  /*2d50*/  BSYNC.RELIABLE B1 ;  /* 0x0000000000017941 */ /* 0x000fea0003800100 */
.L_x_6252:
        /* <DEDUP_REMOVED lines=298> */
.L_x_6257:
        /* <DEDUP_REMOVED lines=10> */
[----:B------:R-:W-:Y:S02]  /*40a0*/  @!P0 IMAD.MOV R8, RZ, RZ, -0x1 ;  /* 0xffffffffff088424 */ /* 0x000fe400078e02ff */
[----:B------:R-:W-:Y:S02]  /*40b0*/  @P1 IADD3 R8, PT, PT, R4, RZ, RZ ;  /* 0x000000ff04081210 */ /* 0x000fe40007ffe0ff */
[----:B------:R-:W-:Y:S02]  /*40c0*/  IADD3 R4, P0, PT, R5, UR8, RZ ;  /* 0x0000000805047c10 */ /* 0x000fe4000ff1e0ff */
[----:B------:R-:W-:Y:S02]  /*40d0*/  I2FP.F32.S32 R8, R8 ;  /* 0x0000000800087245 */ /* 0x000fe40000201400 */
[----:B------:R-:W-:Y:S02]  /*40e0*/  IADD3.X R5, PT, PT, RZ, UR9, RZ, P0, !PT ;  /* 0x00000009ff057c10 */ /* 0x000fe400087fe4ff */
[----:B------:R-:W-:-:S05]  /*40f0*/  F2FP.F16.F32.PACK_AB R8, RZ, R8 ;  /* 0x00000008ff08723e */ /* 0x000fca00000000ff */
[----:B------:R1:W-:Y:S02]  /*4100*/  STG.E.U16 desc[UR6][R4.64], R8 ;  /* 0x0000000804007986 */ /* 0x0003e4000c101506 */
.L_x_6255:
[----:B------:R-:W-:Y:S05]  /*4110*/  BSYNC.RECONVERGENT B0 ;  /* 0x0000000000007941 */ /* 0x000fea0003800200 */
.L_x_6251:
        /* <DEDUP_REMOVED lines=296> */
[----:B------:R-:W-:Y:S02]  /*53a0*/  IMAD R2, R4, UR5, R2 ;  /* 0x0000000504027c24 */ /* 0x000fe4000f8e0202 */
[----:B------:R-:W-:-:S04]  /*53b0*/  @P0 IMAD.MOV R6, RZ, RZ, -R0 ;  /* 0x000000ffff060224 */ /* 0x000fc800078e0a00 */
[----:B0-----:R-:W-:-:S04]  /*53c0*/  @P0 IMAD R6, R11, R6, R7 ;  /* 0x000000060b060224 */ /* 0x001fc800078e0207 */
[C---:B---3--:R-:W-:Y:S02]  /*53d0*/  @P0 IMAD R3, R6.reuse, R12, R3 ;  /* 0x0000000c06030224 */ /* 0x048fe400078e0203 */
[----:B------:R-:W-:-:S07]  /*53e0*/  @P0 IMAD R2, R6, R13, R2 ;  /* 0x0000000d06020224 */ /* 0x000fce00078e0202 */
.L_x_6258:
[----:B------:R-:W0:Y:S02]  /*53f0*/  LDCU.128 UR8, c[0x0][0x580] ;  /* 0x0000b000ff0877ac */ /* 0x000e240008000c00 */
[----:B0-----:R-:W-:-:S04]  /*5400*/  IADD3 R4, P0, PT, R2, UR10, RZ ;  /* 0x0000000a02047c10 */ /* 0x001fc8000ff1e0ff */
[----:B------:R-:W-:-:S05]  /*5410*/  IADD3.X R5, PT, PT, RZ, UR11, RZ, P0, !PT ;  /* 0x0000000bff057c10 */ /* 0x000fca00087fe4ff */
[----:B------:R-:W2:Y:S01]  /*5420*/  LDG.E.U16 R4, desc[UR6][R4.64] ;  /* 0x0000000604047981 */ /* 0x000ea2000c1e1500 */
[----:B------:R-:W-:Y:S01]  /*5430*/  MOV R2, RZ ;  /* 0x000000ff00027202 */ /* 0x000fe20000000f00 */
[----:B--2---:R-:W-:-:S05]  /*5440*/  HADD2.F32 R0, -RZ, R4.H0_H0 ;  /* 0x20000004ff007230 */ /* 0x004fca0000004100 */
[C---:B------:R-:W-:Y:S02]  /*5450*/  FSETP.GT.FTZ.AND P0, PT, R0.reuse, RZ, PT ;  /* 0x000000ff0000720b */ /* 0x040fe40003f14000 */
[----:B------:R-:W-:Y:S02]  /*5460*/  FSETP.GEU.FTZ.AND P1, PT, R0, RZ, PT ;  /* 0x000000ff0000720b */ /* 0x000fe40003f3e000 */
[----:B------:R-:W-:-:S09]  /*5470*/  SEL R0, RZ, 0x1, !P0 ;  /* 0x00000001ff007807 */ /* 0x000fd20004000000 */
[----:B------:R-:W-:Y:S02]  /*5480*/  @!P0 IADD3 R2, PT, PT, RZ, -0x1, RZ ;  /* 0xffffffffff028810 */ /* 0x000fe40007ffe0ff */
[----:B------:R-:W-:-:S04]  /*5490*/  @P1 IADD3 R2, PT, PT, R0, RZ, RZ ;  /* 0x000000ff00021210 */ /* 0x000fc80007ffe0ff */
[----:B------:R-:W-:Y:S02]  /*54a0*/  I2FP.F32.S32 R0, R2 ;  /* 0x0000000200007245 */ /* 0x000fe40000201400 */
[----:B------:R-:W-:Y:S02]  /*54b0*/  IADD3 R2, P0, PT, R3, UR8, RZ ;  /* 0x0000000803027c10 */ /* 0x000fe4000ff1e0ff */
[----:B------:R-:W-:Y:S02]  /*54c0*/  F2FP.F16.F32.PACK_AB R0, RZ, R0 ;  /* 0x00000000ff00723e */ /* 0x000fe400000000ff */
[----:B------:R-:W-:-:S05]  /*54d0*/  IADD3.X R3, PT, PT, RZ, UR9, RZ, P0, !PT ;  /* 0x00000009ff037c10 */ /* 0x000fca00087fe4ff */
[----:B------:R-:W-:Y:S01]  /*54e0*/  STG.E.U16 desc[UR6][R2.64], R0 ;  /* 0x0000000002007986 */ /* 0x000fe2000c101506 */
[----:B------:R-:W-:Y:S05]  /*54f0*/  EXIT ;  /* 0x000000000000794d */ /* 0x000fea0003800000 */
.L_x_6259:
        /* <DEDUP_REMOVED lines=16> */
.L_x_23288:


//--------------------- .text._ZN2at6native27unrolled_elementwise_kernelIZZZNS0_16sign_kernel_cudaERNS_18TensorIteratorBaseEENKUlvE_clEvENKUlvE6_clEvEUlN3c104HalfEE_St5arrayIPcLm2EELi4E23TrivialOffsetCalculatorILi1EjESD_NS0_6memory15LoadWithoutCastENSE_16StoreWithoutCastEEEviT_T0_T2_T3_T4_T5_ --------------------------
	.section	.text._ZN2at6native27unrolled_elementwise_kernelIZZZNS0_16sign_kernel_cudaERNS_18TensorIteratorBaseEENKUlvE_clEvENKUlvE6_clEvEUlN3c104HalfEE_St5arrayIPcLm2EELi4E23TrivialOffsetCalculatorILi1EjESD_NS0_6memory15LoadWithoutCastENSE_16StoreWithoutCastEEEviT_T0_T2_T3_T4_T5_,"ax",@progbits
	.align	128
        .global         _ZN2at6native27unrolled_elementwise_kernelIZZZNS0_16sign_kernel_cudaERNS_18TensorIteratorBaseEENKUlvE_clEvENKUlvE6_clEvEUlN3c104HalfEE_St5arrayIPcLm2EELi4E23TrivialOffsetCalculatorILi1EjESD_NS0_6memory15LoadWithoutCastENSE_16StoreWithoutCastEEEviT_T0_T2_T3_T4_T5_
        .type           _ZN2at6native27unrolled_elementwise_kernelIZZZNS0_16sign_kernel_cudaERNS_18TensorIteratorBaseEENKUlvE_clEvENKUlvE6_clEvEUlN3c104HalfEE_St5arrayIPcLm2EELi4E23TrivialOffsetCalculatorILi1EjESD_NS0_6memory15LoadWithoutCastENSE_16StoreWithoutCastEEEviT_T0_T2_T3_T4_T5_,@function
        .size           _ZN2at6native27unrolled_elementwise_kernelIZZZNS0_16sign_kernel_cudaERNS_18TensorIteratorBaseEENKUlvE_clEvENKUlvE6_clEvEUlN3c104HalfEE_St5arrayIPcLm2EELi4E23TrivialOffsetCalculatorILi1EjESD_NS0_6memory15LoadWithoutCastENSE_16StoreWithoutCastEEEviT_T0_T2_T3_T4_T5_,(.L_x_23289 - _ZN2at6native27unrolled_elementwise_kernelIZZZNS0_16sign_kernel_cudaERNS_18TensorIteratorBaseEENKUlvE_clEvENKUlvE6_clEvEUlN3c104HalfEE_St5arrayIPcLm2EELi4E23TrivialOffsetCalculatorILi1EjESD_NS0_6memory15LoadWithoutCastENSE_16StoreWithoutCastEEEviT_T0_T2_T3_T4_T5_)
        .other          _ZN2at6native27unrolled_elementwise_kernelIZZZNS0_16sign_kernel_cudaERNS_18TensorIteratorBaseEENKUlvE_clEvENKUlvE6_clEvEUlN3c104HalfEE_St5arrayIPcLm2EELi4E23TrivialOffsetCalculatorILi1EjESD_NS0_6memory15LoadWithoutCastENSE_16StoreWithoutCastEEEviT_T0_T2_T3_T4_T5_,@"STO_CUDA_ENTRY STV_DEFAULT"
_ZN2at6native27unrolled_elementwise_kernelIZZZNS0_16sign_kernel_cudaERNS_18TensorIteratorBaseEENKUlvE_clEvENKUlvE6_clEvEUlN3c104HalfEE_St5arrayIPcLm2EELi4E23TrivialOffsetCalculatorILi1EjESD_NS0_6memory15LoadWithoutCastENSE_16StoreWithoutCastEEEviT_T0_T2_T3_T4_T5_:
.text._ZN2at6native27unrolled_elementwise_kernelIZZZNS0_16sign_kernel_cudaERNS_18TensorIteratorBaseEENKUlvE_clEvENKUlvE6_clEvEUlN3c104HalfEE_St5arrayIPcLm2EELi4E23TrivialOffsetCalculatorILi1EjESD_NS0_6memory15LoadWithoutCastENSE_16StoreWithoutCastEEEviT_T0_T2_T3_T4_T5_:
        /* <DEDUP_REMOVED lines=39> */
[----:B0-----:R-:W-:Y:S01]  /*0270*/  @!P0 LEA R13, R0, R3, 0x9 ;  /* 0x00000003000d8211 */ /* 0x001fe200078e48ff */
[----:B------:R-:W-:Y:S01]  /*0280*/  @!P0 IMAD.MOV.U32 R3, RZ, RZ, R19 ;  /* 0x000000ffff038224 */ /* 0x000fe200078e0013 */
[----:B------:R-:W-:Y:S01]  /*0290*/  BSSY.RECONVERGENT B0, `(.L_x_6260) ;  /* 0x0000010000007945 */ /* 0x000fe20003800200 */
[-C--:B------:R-:W-:Y:S02]  /*02a0*/  ISETP.GE.AND P6, PT, R19, R2.reuse, PT ;  /* 0x000000021300720c */ /* 0x080fe40003fc6270 */
[-C--:B------:R-:W-:Y:S02]  /*02b0*/  ISETP.GE.AND P3, PT, R11, R2.reuse, PT ;  /* 0x000000020b00720c */ /* 0x080fe40003f66270 */
[-C--:B------:R-:W-:Y:S02]  /*02c0*/  ISETP.GE.AND P2, PT, R17, R2.reuse, PT ;  /* 0x000000021100720c */ /* 0x080fe40003f46270 */
[----:B------:R-:W-:Y:S01]  /*02d0*/  ISETP.GE.AND P1, PT, R3, R2, PT ;  /* 0x000000020300720c */ /* 0x000fe20003f26270 */
[----:B-1----:R-:W-:Y:S01]  /*02e0*/  @!P0 IMAD.WIDE.U32 R6, R13, 0x2, R14 ;  /* 0x000000020d068825 */ /* 0x002fe200078e000e */
[----:B------:R-:W-:Y:S11]  /*02f0*/  @P0 BRA `(.L_x_6261) ;  /* 0x0000000000240947 */ /* 0x000ff60003800000 */
[----:B-----5:R-:W-:-:S05]  /*0300*/  HADD2.F32 R9, -RZ, R9.H0_H0 ;  /* 0x20000009ff097230 */ /* 0x020fca0000004100 */
[C---:B------:R-:W-:Y:S02]  /*0310*/  FSETP.GT.FTZ.AND P4, PT, R9.reuse, RZ, PT ;  /* 0x000000ff0900720b */ /* 0x040fe40003f94000 */
[----:B------:R-:W-:Y:S01]  /*0320*/  FSETP.GEU.FTZ.AND P5, PT, R9, RZ, PT ;  /* 0x000000ff0900720b */ /* 0x000fe20003fbe000 */
[----:B------:R-:W-:Y:S01]  /*0330*/  IMAD.MOV.U32 R9, RZ, RZ, RZ ;  /* 0x000000ffff097224 */ /* 0x000fe200078e00ff */
[----:B------:R-:W-:-:S09]  /*0340*/  SEL R10, RZ, 0x1, !P4 ;  /* 0x00000001ff0a7807 */ /* 0x000fd20006000000 */
[----:B------:R-:W-:Y:S02]  /*0350*/  @!P4 IMAD.MOV R9, RZ, RZ, -0x1 ;  /* 0xffffffffff09c424 */ /* 0x000fe400078e02ff */
[----:B------:R-:W-:-:S05]  /*0360*/  @P5 IMAD.MOV R9, RZ, RZ, R10 ;  /* 0x000000ffff095224 */ /* 0x000fca00078e020a */
[----:B------:R-:W-:-:S04]  /*0370*/  I2FP.F32.S32 R9, R9 ;  /* 0x0000000900097245 */ /* 0x000fc80000201400 */
[----:B------:R-:W-:-:S07]  /*0380*/  F2FP.F16.F32.PACK_AB R9, RZ, R9 ;  /* 0x00000009ff09723e */ /* 0x000fce00000000ff */
.L_x_6261:
[----:B------:R-:W-:Y:S05]  /*0390*/  BSYNC.RECONVERGENT B0 ;  /* 0x0000000000007941 */ /* 0x000fea0003800200 */
.L_x_6260:
[----:B------:R-:W-:Y:S04]  /*03a0*/  BSSY.RECONVERGENT B0, `(.L_x_6262) ;  /* 0x000000b000007945 */ /* 0x000fe80003800200 */
[----:B------:R-:W-:Y:S05]  /*03b0*/  @P6 BRA `(.L_x_6263) ;  /* 0x0000000000246947 */ /* 0x000fea0003800000 */
[----:B-----5:R-:W-:-:S05]  /*03c0*/  HADD2.F32 R8, -RZ, R8.H0_H0 ;  /* 0x20000008ff087230 */ /* 0x020fca0000004100 */
[C---:B------:R-:W-:Y:S02]  /*03d0*/  FSETP.GT.FTZ.AND P4, PT, R8.reuse, RZ, PT ;  /* 0x000000ff0800720b */ /* 0x040fe40003f94000 */
[----:B------:R-:W-:Y:S01]  /*03e0*/  FSETP.GEU.FTZ.AND P5, PT, R8, RZ, PT ;  /* 0x000000ff0800720b */ /* 0x000fe20003fbe000 */
[----:B------:R-:W-:Y:S01]  /*03f0*/  HFMA2 R8, -RZ, RZ, 0, 0 ;  /* 0x00000000ff087431 */ /* 0x000fe200000001ff */
[----:B------:R-:W-:-:S09]  /*0400*/  SEL R10, RZ, 0x1, !P4 ;  /* 0x00000001ff0a7807 */ /* 0x000fd20006000000 */
[----:B------:R-:W-:Y:S02]  /*0410*/  @!P4 IMAD.MOV R8, RZ, RZ, -0x1 ;  /* 0xffffffffff08c424 */ /* 0x000fe400078e02ff */
[----:B------:R-:W-:-:S05]  /*0420*/  @P5 IMAD.MOV R8, RZ, RZ, R10 ;  /* 0x000000ffff085224 */ /* 0x000fca00078e020a */
[----:B------:R-:W-:-:S04]  /*0430*/  I2FP.F32.S32 R8, R8 ;  /* 0x0000000800087245 */ /* 0x000fc80000201400 */
[----:B------:R-:W-:-:S07]  /*0440*/  F2FP.F16.F32.PACK_AB R8, RZ, R8 ;  /* 0x00000008ff08723e */ /* 0x000fce00000000ff */
.L_x_6263:
[----:B------:R-:W-:Y:S05]  /*0450*/  BSYNC.RECONVERGENT B0 ;  /* 0x0000000000007941 */ /* 0x000fea0003800200 */
.L_x_6262:
[----:B------:R-:W-:Y:S04]  /*0460*/  BSSY.RECONVERGENT B0, `(.L_x_6264) ;  /* 0x000000b000007945 */ /* 0x000fe80003800200 */
[----:B------:R-:W-:Y:S05]  /*0470*/  @P3 BRA `(.L_x_6265) ;  /* 0x0000000000243947 */ /* 0x000fea0003800000 */
[----:B-----5:R-:W-:-:S05]  /*0480*/  HADD2.F32 R5, -RZ, R5.H0_H0 ;  /* 0x20000005ff057230 */ /* 0x020fca0000004100 */
[C---:B------:R-:W-:Y:S02]  /*0490*/  FSETP.GT.FTZ.AND P3, PT, R5.reuse, RZ, PT ;  /* 0x000000ff0500720b */ /* 0x040fe40003f74000 */
[----:B------:R-:W-:Y:S01]  /*04a0*/  FSETP.GEU.FTZ.AND P4, PT, R5, RZ, PT ;  /* 0x000000ff0500720b */ /* 0x000fe20003f9e000 */
[----:B------:R-:W-:Y:S01]  /*04b0*/  IMAD.MOV.U32 R5, RZ, RZ, RZ ;  /* 0x000000ffff057224 */ /* 0x000fe200078e00ff */
[----:B------:R-:W-:-:S09]  /*04c0*/  SEL R10, RZ, 0x1, !P3 ;  /* 0x00000001ff0a7807 */ /* 0x000fd20005800000 */
[----:B------:R-:W-:Y:S02]  /*04d0*/  @!P3 IMAD.MOV R5, RZ, RZ, -0x1 ;  /* 0xffffffffff05b424 */ /* 0x000fe400078e02ff */
[----:B------:R-:W-:-:S04]  /*04e0*/  @P4 IADD3 R5, PT, PT, R10, RZ, RZ ;  /* 0x000000ff0a054210 */ /* 0x000fc80007ffe0ff */
[----:B------:R-:W-:-:S04]  /*04f0*/  I2FP.F32.S32 R5, R5 ;  /* 0x0000000500057245 */ /* 0x000fc80000201400 */
[----:B------:R-:W-:-:S07]  /*0500*/  F2FP.F16.F32.PACK_AB R10, RZ, R5 ;  /* 0x00000005ff0a723e */ /* 0x000fce00000000ff */
.L_x_6265:
[----:B------:R-:W-:Y:S05]  /*0510*/  BSYNC.RECONVERGENT B0 ;  /* 0x0000000000007941 */ /* 0x000fea0003800200 */
.L_x_6264:
        /* <DEDUP_REMOVED lines=11> */
.L_x_6267:
[----:B------:R-:W-:Y:S05]  /*05d0*/  BSYNC.RECONVERGENT B0 ;  /* 0x0000000000007941 */ /* 0x000fea0003800200 */
.L_x_6266:
        /* <DEDUP_REMOVED lines=13> */
.L_x_6269:
[----:B------:R-:W-:Y:S05]  /*06b0*/  BSYNC.RECONVERGENT B0 ;  /* 0x0000000000007941 */ /* 0x000fea0003800200 */
.L_x_6268:
[----:B------:R-:W-:-:S13]  /*06c0*/  ISETP.GE.AND P0, PT, R3, R2, PT ;  /* 0x000000020300720c */ /* 0x000fda0003f06270 */
[----:B------:R-:W-:Y:S05]  /*06d0*/  @P0 EXIT ;  /* 0x000000000000094d */ /* 0x000fea0003800000 */
[----:B-1----:R-:W1:Y:S01]  /*06e0*/  LDC.64 R4, c[0x0][0x388] ;  /* 0x0000e200ff047b82 */ /* 0x002e620000000a00 */
[----:B------:R-:W-:-:S04]  /*06f0*/  IMAD R3, R0, 0x200, R3 ;  /* 0x0000020000037824 */ /* 0x000fc800078e0203 */
[----:B-1----:R-:W-:-:S05]  /*0700*/  IMAD.WIDE.U32 R2, R3, 0x2, R4 ;  /* 0x0000000203027825 */ /* 0x002fca00078e0004 */
[----:B------:R-:W-:Y:S01]  /*0710*/  STG.E.U16 desc[UR4][R2.64], R11 ;  /* 0x0000000b02007986 */ /* 0x000fe2000c101504 */
[----:B------:R-:W-:Y:S05]  /*0720*/  EXIT ;  /* 0x000000000000794d */ /* 0x000fea0003800000 */
.L_x_6270:
        /* <DEDUP_REMOVED lines=13> */
.L_x_23289:


//--------------------- .text._ZN2at6native29vectorized_elementwise_kernelILi2EZZZNS0_16sign_kernel_cudaERNS_18TensorIteratorBaseEENKUlvE_clEvENKUlvE6_clEvEUlN3c104HalfEE_St5arrayIPcLm2EEEEviT0_T1_ --------------------------
	.section	.text._ZN2at6native29vectorized_elementwise_kernelILi2EZZZNS0_16sign_kernel_cudaERNS_18TensorIteratorBaseEENKUlvE_clEvENKUlvE6_clEvEUlN3c104HalfEE_St5arrayIPcLm2EEEEviT0_T1_,"ax",@progbits
	.align	128
        .global         _ZN2at6native29vectorized_elementwise_kernelILi2EZZZNS0_16sign_kernel_cudaERNS_18TensorIteratorBaseEENKUlvE_clEvENKUlvE6_clEvEUlN3c104HalfEE_St5arrayIPcLm2EEEEviT0_T1_
        .type           _ZN2at6native29vectorized_elementwise_kernelILi2EZZZNS0_16sign_kernel_cudaERNS_18TensorIteratorBaseEENKUlvE_clEvENKUlvE6_clEvEUlN3c104HalfEE_St5arrayIPcLm2EEEEviT0_T1_,@function
        .size           _ZN2at6native29vectorized_elementwise_kernelILi2EZZZNS0_16sign_kernel_cudaERNS_18TensorIteratorBaseEENKUlvE_clEvENKUlvE6_clEvEUlN3c104HalfEE_St5arrayIPcLm2EEEEviT0_T1_,(.L_x_23290 - _ZN2at6native29vectorized_elementwise_kernelILi2EZZZNS0_16sign_kernel_cudaERNS_18TensorIteratorBaseEENKUlvE_clEvENKUlvE6_clEvEUlN3c104HalfEE_St5arrayIPcLm2EEEEviT0_T1_)
        .other          _ZN2at6native29vectorized_elementwise_kernelILi2EZZZNS0_16sign_kernel_cudaERNS_18TensorIteratorBaseEENKUlvE_clEvENKUlvE6_clEvEUlN3c104HalfEE_St5arrayIPcLm2EEEEviT0_T1_,@"STO_CUDA_ENTRY STV_DEFAULT"
_ZN2at6native29vectorized_elementwise_kernelILi2EZZZNS0_16sign_kernel_cudaERNS_18TensorIteratorBaseEENKUlvE_clEvENKUlvE6_clEvEUlN3c104HalfEE_St5arrayIPcLm2EEEEviT0_T1_:
.text._ZN2at6native29vectorized_elementwise_kernelILi2EZZZNS0_16sign_kernel_cudaERNS_18TensorIteratorBaseEENKUlvE_clEvENKUlvE6_clEvEUlN3c104HalfEE_St5arrayIPcLm2EEEEviT0_T1_:
        /* <DEDUP_REMOVED lines=34> */
[----:B------:R-:W-:Y:S01]  /*0220*/  @!P2 IADD3 R18, PT, PT, R18, 0x80, RZ ;  /* 0x000000801212a810 */ /* 0x000fe20007ffe0ff */
[----:B-1----:R-:W-:Y:S01]  /*0230*/  @!P5 IMAD.WIDE.U32 R16, R29, 0x2, R16 ;  /* 0x000000021d10d825 */ /* 0x002fe200078e0010 */
[----:B------:R-:W1:Y:S02]  /*0240*/  @!P2 LDC.64 R12, c[0x0][0x390] ;  /* 0x0000e400ff0cab82 */ /* 0x000e640000000a00 */
[C---:B------:R-:W-:Y:S02]  /*0250*/  ISETP.GE.U32.AND P1, PT, R18.reuse, R5, PT ;  /* 0x000000051200720c */ /* 0x040fe40003f26070 */
[----:B------:R4:W5:Y:S11]  /*0260*/  @!P5 LDG.E.U16 R4, desc[UR4][R16.64] ;  /* 0x000000041004d981 */ /* 0x000976000c1e1500 */
[----:B------:R-:W-:Y:S01]  /*0270*/  @!P1 IMAD.IADD R19, R7, 0x1, R18 ;  /* 0x0000000107139824 */ /* 0x000fe200078e0212 */
[----:B------:R-:W1:Y:S01]  /*0280*/  @!P1 LDC.64 R14, c[0x0][0x390] ;  /* 0x0000e400ff0e9b82 */ /* 0x000e620000000a00 */
[----:B------:R-:W-:-:S05]  /*0290*/  @!P1 VIADD R18, R18, 0x80 ;  /* 0x0000008012129836 */ /* 0x000fca0000000000 */
[----:B------:R-:W-:-:S13]  /*02a0*/  ISETP.GE.U32.AND P6, PT, R18, R5, PT ;  /* 0x000000051200720c */ /* 0x000fda0003fc6070 */
[----:B------:R-:W2:Y:S01]  /*02b0*/  @!P6 LDC.64 R2, c[0x0][0x390] ;  /* 0x0000e400ff02eb82 */ /* 0x000ea20000000a00 */
[----:B0-----:R-:W-:Y:S01]  /*02c0*/  @!P6 IMAD.IADD R27, R7, 0x1, R18 ;  /* 0x00000001071be824 */ /* 0x001fe200078e0212 */
[----:B----4-:R-:W-:-:S03]  /*02d0*/  PRMT R16, RZ, 0x7610, R16 ;  /* 0x00007610ff107816 */ /* 0x010fc60000000010 */
        /* <DEDUP_REMOVED lines=12> */
[----:B-1----:R-:W-:Y:S01]  /*03a0*/  @!P2 IMAD.WIDE.U32 R12, R21, 0x2, R12 ;  /* 0x00000002150ca825 */ /* 0x002fe200078e000c */
[----:B------:R-:W-:-:S03]  /*03b0*/  PRMT R21, RZ, 0x7610, R21 ;  /* 0x00007610ff157816 */ /* 0x000fc60000000015 */
[----:B------:R-:W-:Y:S01]  /*03c0*/  @!P1 IMAD.WIDE.U32 R14, R19, 0x2, R14 ;  /* 0x00000002130e9825 */ /* 0x000fe200078e000e */
[----:B------:R-:W-:Y:S02]  /*03d0*/  PRMT R19, RZ, 0x7610, R19 ;  /* 0x00007610ff137816 */ /* 0x000fe40000000013 */
[----:B------:R-:W-:Y:S01]  /*03e0*/  PRMT R18, RZ, 0x7610, R18 ;  /* 0x00007610ff127816 */ /* 0x000fe20000000012 */
[----:B------:R0:W5:Y:S04]  /*03f0*/  @!P3 LDG.E.U16 R21, desc[UR4][R10.64] ;  /* 0x000000040a15b981 */ /* 0x000168000c1e1500 */
[----:B--2---:R-:W1:Y:S01]  /*0400*/  @!P0 LDC.64 R8, c[0x0][0x388] ;  /* 0x0000e200ff088b82 */ /* 0x004e620000000a00 */
[----:B------:R2:W5:Y:S01]  /*0410*/  @!P2 LDG.E.U16 R19, desc[UR4][R12.64] ;  /* 0x000000040c13a981 */ /* 0x000562000c1e1500 */
[----:B------:R-:W-:Y:S03]  /*0420*/  BSSY.RECONVERGENT B0, `(.L_x_6272) ;  /* 0x0000014000007945 */ /* 0x000fe60003800200 */
[----:B------:R3:W5:Y:S01]  /*0430*/  @!P1 LDG.E.U16 R18, desc[UR4][R14.64] ;  /* 0x000000040e129981 */ /* 0x000762000c1e1500 */
[----:B0-----:R-:W-:-:S02]  /*0440*/  VIADD R10, R0, 0x100 ;  /* 0x00000100000a7836 */ /* 0x001fc40000000000 */
[C---:B--2---:R-:W-:Y:S02]  /*0450*/  VIADD R12, R0.reuse, 0x180 ;  /* 0x00000180000c7836 */ /* 0x044fe40000000000 */
[----:B---3--:R-:W-:Y:S01]  /*0460*/  VIADD R14, R0, 0x200 ;  /* 0x00000200000e7836 */ /* 0x008fe20000000000 */
[-C--:B------:R-:W-:Y:S01]  /*0470*/  ISETP.GE.U32.AND P3, PT, R10, R5.reuse, PT ;  /* 0x000000050a00720c */ /* 0x080fe20003f66070 */
[----:B------:R-:W-:Y:S01]  /*0480*/  VIADD R10, R0, 0x80 ;  /* 0x00000080000a7836 */ /* 0x000fe20000000000 */
[-C--:B------:R-:W-:Y:S01]  /*0490*/  ISETP.GE.U32.AND P1, PT, R12, R5.reuse, PT ;  /* 0x000000050c00720c */ /* 0x080fe20003f26070 */
[----:B------:R-:W-:Y:S01]  /*04a0*/  VIADD R12, R0, 0x280 ;  /* 0x00000280000c7836 */ /* 0x000fe20000000000 */
[----:B------:R-:W-:Y:S01]  /*04b0*/  ISETP.GE.U32.AND P2, PT, R14, R5, PT ;  /* 0x000000050e00720c */ /* 0x000fe20003f46070 */
[----:B------:R-:W-:-:S12]  /*04c0*/  @P0 BRA `(.L_x_6273) ;  /* 0x0000000000240947 */ /* 0x000fd80003800000 */
[----:B-----5:R-:W-:Y:S02]  /*04d0*/  HADD2.F32 R17, -RZ, R17.H0_H0 ;  /* 0x20000011ff117230 */ /* 0x020fe40000004100 */
[----:B------:R-:W-:-:S03]  /*04e0*/  IMAD.MOV.U32 R2, RZ, RZ, RZ ;  /* 0x000000ffff027224 */ /* 0x000fc600078e00ff */
[C---:B------:R-:W-:Y:S02]  /*04f0*/  FSETP.GT.FTZ.AND P4, PT, R17.reuse, RZ, PT ;  /* 0x000000ff1100720b */ /* 0x040fe40003f94000 */
[----:B------:R-:W-:Y:S02]  /*0500*/  FSETP.GEU.FTZ.AND P5, PT, R17, RZ, PT ;  /* 0x000000ff1100720b */ /* 0x000fe40003fbe000 */
[----:B------:R-:W-:-:S09]  /*0510*/  SEL R3, RZ, 0x1, !P4 ;  /* 0x00000001ff037807 */ /* 0x000fd20006000000 */
[----:B------:R-:W-:Y:S02]  /*0520*/  @!P4 IADD3 R2, PT, PT, RZ, -0x1, RZ ;  /* 0xffffffffff02c810 */ /* 0x000fe40007ffe0ff */
[----:B------:R-:W-:-:S05]  /*0530*/  @P5 IMAD.MOV R2, RZ, RZ, R3 ;  /* 0x000000ffff025224 */ /* 0x000fca00078e0203 */
[----:B------:R-:W-:-:S04]  /*0540*/  I2FP.F32.S32 R11, R2 ;  /* 0x00000002000b7245 */ /* 0x000fc80000201400 */
[----:B------:R-:W-:-:S07]  /*0550*/  F2FP.F16.F32.PACK_AB R11, RZ, R11 ;  /* 0x0000000bff0b723e */ /* 0x000fce00000000ff */
.L_x_6273:
[----:B------:R-:W-:Y:S05]  /*0560*/  BSYNC.RECONVERGENT B0 ;  /* 0x0000000000007941 */ /* 0x000fea0003800200 */
.L_x_6272:
[-C--:B------:R-:W-:Y:S01]  /*0570*/  ISETP.GE.U32.AND P5, PT, R10, R5.reuse, PT ;  /* 0x000000050a00720c */ /* 0x080fe20003fa6070 */
[----:B------:R-:W-:Y:S01]  /*0580*/  BSSY.RECONVERGENT B0, `(.L_x_6274) ;  /* 0x000000d000007945 */ /* 0x000fe20003800200 */
[----:B------:R-:W-:Y:S01]  /*0590*/  ISETP.GE.U32.AND P4, PT, R12, R5, PT ;  /* 0x000000050c00720c */ /* 0x000fe20003f86070 */
[----:B------:R-:W-:-:S10]  /*05a0*/  VIADD R14, R0, 0x300 ;  /* 0x00000300000e7836 */ /* 0x000fd40000000000 */
        /* <DEDUP_REMOVED lines=10> */
.L_x_6275:
[----:B------:R-:W-:Y:S05]  /*0650*/  BSYNC.RECONVERGENT B0 ;  /* 0x0000000000007941 */ /* 0x000fea0003800200 */
.L_x_6274:
[----:B------:R-:W-:Y:S01]  /*0660*/  BSSY.RECONVERGENT B0, `(.L_x_6276) ;  /* 0x000000d000007945 */ /* 0x000fe20003800200 */
[----:B------:R-:W-:Y:S01]  /*0670*/  ISETP.GE.U32.AND P5, PT, R14, R5, PT ;  /* 0x000000050e00720c */ /* 0x000fe20003fa6070 */
[----:B-----5:R-:W-:Y:S02]  /*0680*/  VIADD R6, R0, 0x380 ;  /* 0x0000038000067836 */ /* 0x020fe40000000000 */
[----:B------:R-:W-:Y:S10]  /*0690*/  @P3 BRA `(.L_x_6277) ;  /* 0x0000000000243947 */ /* 0x000ff40003800000 */
[----:B------:R-:W-:Y:S02]  /*06a0*/  HADD2.F32 R4, -RZ, R4.H0_H0 ;  /* 0x20000004ff047230 */ /* 0x000fe40000004100 */
        /* <DEDUP_REMOVED lines=8> */
.L_x_6277:
[----:B------:R-:W-:Y:S05]  /*0730*/  BSYNC.RECONVERGENT B0 ;  /* 0x0000000000007941 */ /* 0x000fea0003800200 */
.L_x_6276:
[----:B------:R-:W-:Y:S01]  /*0740*/  @!P0 IMAD.IADD R3, R7, 0x1, R0 ;  /* 0x0000000107038824 */ /* 0x000fe200078e0200 */
[----:B------:R-:W-:Y:S01]  /*0750*/  BSSY.RECONVERGENT B0, `(.L_x_6278) ;  /* 0x000000d000007945 */ /* 0x000fe20003800200 */
[----:B------:R-:W-:Y:S02]  /*0760*/  ISETP.GE.U32.AND P3, PT, R6, R5, PT ;  /* 0x000000050600720c */ /* 0x000fe40003f66070 */
[----:B-1----:R-:W-:Y:S01]  /*0770*/  @!P0 IMAD.WIDE.U32 R2, R3, 0x2, R8 ;  /* 0x0000000203028825 */ /* 0x002fe200078e0008 */
[----:B------:R-:W-:Y:S10]  /*0780*/  @P1 BRA `(.L_x_6279) ;  /* 0x0000000000241947 */ /* 0x000ff40003800000 */
[----:B------:R-:W-:Y:S02]  /*0790*/  HADD2.F32 R20, -RZ, R20.H0_H0 ;  /* 0x20000014ff147230 */ /* 0x000fe40000004100 */
[----:B------:R-:W-:-:S03]  /*07a0*/  HFMA2 R4, -RZ, RZ, 0, 0 ;  /* 0x00000000ff047431 */ /* 0x000fc600000001ff */
[C---:B------:R-:W-:Y:S02]  /*07b0*/  FSETP.GT.FTZ.AND P1, PT, R20.reuse, RZ, PT ;  /* 0x000000ff1400720b */ /* 0x040fe40003f34000 */
[----:B------:R-:W-:Y:S02]  /*07c0*/  FSETP.GEU.FTZ.AND P6, PT, R20, RZ, PT ;  /* 0x000000ff1400720b */ /* 0x000fe40003fde000 */
[----:B------:R-:W-:-:S09]  /*07d0*/  SEL R6, RZ, 0x1, !P1 ;  /* 0x00000001ff067807 */ /* 0x000fd20004800000 */
[----:B------:R-:W-:Y:S02]  /*07e0*/  @!P1 IMAD.MOV R4, RZ, RZ, -0x1 ;  /* 0xffffffffff049424 */ /* 0x000fe400078e02ff */
[----:B------:R-:W-:-:S05]  /*07f0*/  @P6 IMAD.MOV R4, RZ, RZ, R6 ;  /* 0x000000ffff046224 */ /* 0x000fca00078e0206 */
[----:B------:R-:W-:-:S04]  /*0800*/  I2FP.F32.S32 R14, R4 ;  /* 0x00000004000e7245 */ /* 0x000fc80000201400 */
[----:B------:R-:W-:-:S07]  /*0810*/  F2FP.F16.F32.PACK_AB R14, RZ, R14 ;  /* 0x0000000eff0e723e */ /* 0x000fce00000000ff */
.L_x_6279:
[----:B------:R-:W-:Y:S05]  /*0820*/  BSYNC.RECONVERGENT B0 ;  /* 0x0000000000007941 */ /* 0x000fea0003800200 */
.L_x_6278:
[----:B------:R-:W-:Y:S04]  /*0830*/  BSSY.RECONVERGENT B0, `(.L_x_6280) ;  /* 0x000000b000007945 */ /* 0x000fe80003800200 */
[----:B------:R-:W-:Y:S05]  /*0840*/  @P2 BRA `(.L_x_6281) ;  /* 0x0000000000242947 */ /* 0x000fea0003800000 */
        /* <DEDUP_REMOVED lines=9> */
.L_x_6281:
[----:B------:R-:W-:Y:S05]  /*08e0*/  BSYNC.RECONVERGENT B0 ;  /* 0x0000000000007941 */ /* 0x000fea0003800200 */
.L_x_6280:
        /* <DEDUP_REMOVED lines=11> */
.L_x_6283:
[----:B------:R-:W-:Y:S05]  /*09a0*/  BSYNC.RECONVERGENT B0 ;  /* 0x0000000000007941 */ /* 0x000fea0003800200 */
.L_x_6282:
        /* <DEDUP_REMOVED lines=8> */
[----:B------:R-:W-:-:S04]  /*0a30*/  @P2 IADD3 R8, PT, PT, R9, RZ, RZ ;  /* 0x000000ff09082210 */ /* 0x000fc80007ffe0ff */
[----:B------:R-:W-:-:S04]  /*0a40*/  I2FP.F32.S32 R9, R8 ;  /* 0x0000000800097245 */ /* 0x000fc80000201400 */
[----:B------:R-:W-:-:S07]  /*0a50*/  F2FP.F16.F32.PACK_AB R9, RZ, R9 ;  /* 0x00000009ff09723e */ /* 0x000fce00000000ff */
.L_x_6285:
[----:B------:R-:W-:Y:S05]  /*0a60*/  BSYNC.RECONVERGENT B0 ;  /* 0x0000000000007941 */ /* 0x000fea0003800200 */
.L_x_6284:
        /* <DEDUP_REMOVED lines=11> */
.L_x_6287:
[----:B------:R-:W-:Y:S05]  /*0b20*/  BSYNC.RECONVERGENT B0 ;  /* 0x0000000000007941 */ /* 0x000fea0003800200 */
.L_x_6286:
        /* <DEDUP_REMOVED lines=18> */
.L_x_6290:
[----:B------:R-:W-:-:S13]  /*0c50*/  ISETP.GE.U32.AND P0, PT, R0, R5, PT ;  /* 0x000000050000720c */ /* 0x000fda0003f06070 */
[----:B------:R-:W-:Y:S05]  /*0c60*/  @P0 BRA `(.L_x_6292) ;  /* 0x0000000000300947 */ /* 0x000fea0003800000 */
[----:B0-----:R-:W0:Y:S01]  /*0c70*/  LDC.64 R2, c[0x0][0x388] ;  /* 0x0000e200ff027b82 */ /* 0x001e220000000a00 */
[----:B------:R-:W-:Y:S02]  /*0c80*/  IMAD.IADD R11, R7, 0x1, R0 ;  /* 0x00000001070b7824 */ /* 0x000fe400078e0200 */
[----:B------:R-:W-:Y:S02]  /*0c90*/  VIADD R0, R0, 0x80 ;  /* 0x0000008000007836 */ /* 0x000fe40000000000 */
[----:B0-----:R-:W-:-:S05]  /*0ca0*/  IMAD.WIDE.U32 R2, R11, 0x2, R2 ;  /* 0x000000020b027825 */ /* 0x001fca00078e0002 */
[----:B------:R1:W-:Y:S02]  /*0cb0*/  STG.E.U16 desc[UR4][R2.64], R14 ;  /* 0x0000000e02007986 */ /* 0x0003e4000c101504 */
.L_x_6291:
[----:B------:R-:W-:-:S13]  /*0cc0*/  ISETP.GE.U32.AND P0, PT, R0, R5, PT ;  /* 0x000000050000720c */ /* 0x000fda0003f06070 */
[----:B------:R-:W-:Y:S05]  /*0cd0*/  @P0 BRA `(.L_x_6293) ;  /* 0x0000000000340947 */ /* 0x000fea0003800000 */
[----:B01----:R-:W0:Y:S01]  /*0ce0*/  LDC.64 R2, c[0x0][0x388] ;  /* 0x0000e200ff027b82 */ /* 0x003e220000000a00 */
[----:B------:R-:W-:Y:S01]  /*0cf0*/  IADD3 R11, PT, PT, R7, R0, RZ ;  /* 0x00000000070b7210 */ /* 0x000fe20007ffe0ff */
[----:B------:R-:W-:-:S04]  /*0d00*/  VIADD R0, R0, 0x80 ;  /* 0x0000008000007836 */ /* 0x000fc80000000000 */
[----:B0-----:R-:W-:-:S05]  /*0d10*/  IMAD.WIDE.U32 R2, R11, 0x2, R2 ;  /* 0x000000020b027825 */ /* 0x001fca00078e0002 */
[----:B------:R1:W-:Y:S02]  /*0d20*/  STG.E.U16 desc[UR4][R2.64], R6 ;  /* 0x0000000602007986 */ /* 0x0003e4000c101504 */
.L_x_6292:
        /* <DEDUP_REMOVED lines=8> */
.L_x_6293:
[----:B------:R-:W-:Y:S05]  /*0db0*/  BSYNC.RELIABLE B1 ;  /* 0x0000000000017941 */ /* 0x000fea0003800100 */
.L_x_6289:
[----:B------:R-:W-:-:S13]  /*0dc0*/  ISETP.GE.U32.AND P0, PT, R0, R5, PT ;  /* 0x000000050000720c */ /* 0x000fda0003f06070 */
[----:B012---:R-:W0:Y:S01]  /*0dd0*/  @!P0 LDC.64 R2, c[0x0][0x388] ;  /* 0x0000e200ff028b82 */ /* 0x007e220000000a00 */
[----:B------:R-:W-:Y:S02]  /*0de0*/  @!P0 IMAD.IADD R11, R7, 0x1, R0 ;  /* 0x00000001070b8824 */ /* 0x000fe400078e0200 */
[----:B------:R-:W-:Y:S02]  /*0df0*/  @!P0 VIADD R0, R0, 0x80 ;  /* 0x0000008000008836 */ /* 0x000fe40000000000 */
[----:B0-----:R-:W-:-:S05]  /*0e00*/  @!P0 IMAD.WIDE.U32 R2, R11, 0x2, R2 ;  /* 0x000000020b028825 */ /* 0x001fca00078e0002 */
[----:B------:R2:W-:Y:S02]  /*0e10*/  @!P0 STG.E.U16 desc[UR4][R2.64], R9 ;  /* 0x0000000902008986 */ /* 0x0005e4000c101504 */
.L_x_6294:
[----:B------:R-:W-:Y:S05]  /*0e20*/  BSYNC.RECONVERGENT B0 ;  /* 0x0000000000007941 */ /* 0x000fea0003800200 */
.L_x_6288:
[----:B------:R-:W-:Y:S05]  /*0e30*/  WARPSYNC.ALL ;  /* 0x0000000000007948 */ /* 0x000fea0003800000 */
[----:B------:R-:W-:-:S13]  /*0e40*/  ISETP.GE.U32.AND P0, PT, R0, R5, PT ;  /* 0x000000050000720c */ /* 0x000fda0003f06070 */
[----:B------:R-:W-:Y:S05]  /*0e50*/  @P0 EXIT ;  /* 0x000000000000094d */ /* 0x000fea0003800000 */
[----:B012---:R-:W0:Y:S01]  /*0e60*/  LDC.64 R2, c[0x0][0x388] ;  /* 0x0000e200ff027b82 */ /* 0x007e220000000a00 */
[----:B------:R-:W-:-:S04]  /*0e70*/  IMAD.IADD R7, R7, 0x1, R0 ;  /* 0x0000000107077824 */ /* 0x000fc800078e0200 */
[----:B0-----:R-:W-:-:S05]  /*0e80*/  IMAD.WIDE.U32 R2, R7, 0x2, R2 ;  /* 0x0000000207027825 */ /* 0x001fca00078e0002 */
[----:B------:R-:W-:Y:S01]  /*0e90*/  STG.E.U16 desc[UR4][R2.64], R8 ;  /* 0x0000000802007986 */ /* 0x000fe2000c101504 */
[----:B------:R-:W-:Y:S05]  /*0ea0*/  EXIT ;  /* 0x000000000000794d */ /* 0x000fea0003800000 */
.L_x_6271:
[----:B------:R-:W0:Y:S01]  /*0eb0*/  S2R R0, SR_TID.X ;  /* 0x0000000000007919 */ /* 0x000e220000002100 */
[----:B------:R-:W1:Y:S02]  /*0ec0*/  LDC.64 R2, c[0x0][0x390] ;  /* 0x0000e400ff027b82 */ /* 0x000e640000000a00 */
[----:B-1----:R-:W-:-:S04]  /*0ed0*/  IMAD.WIDE.U32 R2, R7, 0x2, R2 ;  /* 0x0000000207027825 */ /* 0x002fc800078e0002 */
[----:B0-----:R-:W-:-:S05]  /*0ee0*/  IMAD.WIDE.U32 R2, R0, 0x4, R2 ;  /* 0x0000000400027825 */ /* 0x001fca00078e0002 */
[----:B------:R-:W2:Y:S04]  /*0ef0*/  LDG.E R4, desc[UR4][R2.64] ;  /* 0x0000000402047981 */ /* 0x000ea8000c1e1900 */
[----:B------:R-:W3:Y:S04]  /*0f00*/  LDG.E R5, desc[UR4][R2.64+0x200] ;  /* 0x0002000402057981 */ /* 0x000ee8000c1e1900 */
[----:B------:R-:W4:Y:S04]  /*0f10*/  LDG.E R8, desc[UR4][R2.64+0x400] ;  /* 0x0004000402087981 */ /* 0x000f28000c1e1900 */
[----:B------:R0:W5:Y:S02]  /*0f20*/  LDG.E R9, desc[UR4][R2.64+0x600] ;  /* 0x0006000402097981 */ /* 0x000164000c1e1900 */
[----:B0-----:R-:W-:-:S02]  /*0f30*/  IMAD.MOV.U32 R2, RZ, RZ, RZ ;  /* 0x000000ffff027224 */ /* 0x001fc400078e00ff */
[--C-:B--2---:R-:W-:Y:S02]  /*0f40*/  HADD2.F32 R6, -RZ, R4.reuse.H0_H0 ;  /* 0x20000004ff067230 */ /* 0x104fe40000004100 */
[----:B------:R-:W-:Y:S02]  /*0f50*/  HADD2.F32 R10, -RZ, R4.H1_H1 ;  /* 0x30000004ff0a7230 */ /* 0x000fe40000004100 */
[----:B------:R-:W-:Y:S01]  /*0f60*/  IMAD.MOV.U32 R4, RZ, RZ, RZ ;  /* 0x000000ffff047224 */ /* 0x000fe200078e00ff */
[C---:B------:R-:W-:Y:S02]  /*0f70*/  FSETP.GT.FTZ.AND P2, PT, R6.reuse, RZ, PT ;  /* 0x000000ff0600720b */ /* 0x040fe40003f54000 */
[----:B------:R-:W-:Y:S01]  /*0f80*/  FSETP.GEU.FTZ.AND P4, PT, R6, RZ, PT ;  /* 0x000000ff0600720b */ /* 0x000fe20003f9e000 */
[--C-:B---3--:R-:W-:Y:S01]  /*0f90*/  HADD2.F32 R6, -RZ, R5.reuse.H0_H0 ;  /* 0x20000005ff067230 */ /* 0x108fe20000004100 */
[C---:B------:R-:W-:Y:S01]  /*0fa0*/  FSETP.GT.FTZ.AND P3, PT, R10.reuse, RZ, PT ;  /* 0x000000ff0a00720b */ /* 0x040fe20003f74000 */
[----:B------:R-:W-:Y:S01]  /*0fb0*/  HADD2.F32 R5, -RZ, R5.H1_H1 ;  /* 0x30000005ff057230 */ /* 0x000fe20000004100 */
[----:B------:R-:W-:Y:S01]  /*0fc0*/  FSETP.GEU.FTZ.AND P1, PT, R10, RZ, PT ;  /* 0x000000ff0a00720b */ /* 0x000fe20003f3e000 */
[----:B----4-:R-:W-:Y:S01]  /*0fd0*/  HADD2.F32 R11, -RZ, R8.H0_H0 ;  /* 0x20000008ff0b7230 */ /* 0x010fe20000004100 */
[----:B------:R-:W-:Y:S01]  /*0fe0*/  SEL R3, RZ, 0x1, !P2 ;  /* 0x00000001ff037807 */ /* 0x000fe20005000000 */
[--C-:B-----5:R-:W-:Y:S01]  /*0ff0*/  HADD2.F32 R12, -RZ, R9.reuse.H0_H0 ;  /* 0x20000009ff0c7230 */ /* 0x120fe20000004100 */
[----:B------:R-:W-:Y:S01]  /*1000*/  FSETP.GT.FTZ.AND P0, PT, R6, RZ, PT ;  /* 0x000000ff0600720b */ /* 0x000fe20003f14000 */
[----:B------:R-:W-:Y:S01]  /*1010*/  HADD2.F32 R9, -RZ, R9.H1_H1 ;  /* 0x30000009ff097230 */ /* 0x000fe20000004100 */
[----:B------:R-:W-:Y:S01]  /*1020*/  FSETP.GT.FTZ.AND P6, PT, R11, RZ, PT ;  /* 0x000000ff0b00720b */ /* 0x000fe20003fd4000 */
[----:B------:R-:W-:Y:S01]  /*1030*/  @!P2 IMAD.MOV R4, RZ, RZ, -0x1 ;  /* 0xffffffffff04a424 */ /* 0x000fe200078e02ff */
[----:B------:R-:W-:-:S02]  /*1040*/  FSETP.GT.FTZ.AND P2, PT, R5, RZ, PT ;  /* 0x000000ff0500720b */ /* 0x000fc40003f54000 */
[----:B------:R-:W-:Y:S01]  /*1050*/  @P4 IADD3 R4, PT, PT, R3, RZ, RZ ;  /* 0x000000ff03044210 */ /* 0x000fe20007ffe0ff */
[----:B------:R-:W-:Y:S01]  /*1060*/  @!P3 IMAD.MOV R2, RZ, RZ, -0x1 ;  /* 0xffffffffff02b424 */ /* 0x000fe200078e02ff */
[----:B------:R-:W-:Y:S02]  /*1070*/  SEL R3, RZ, 0x1, !P3 ;  /* 0x00000001ff037807 */ /* 0x000fe40005800000 */
[----:B------:R-:W-:Y:S01]  /*1080*/  FSETP.GEU.FTZ.AND P4, PT, R6, RZ, PT ;  /* 0x000000ff0600720b */ /* 0x000fe20003f9e000 */
[----:B------:R-:W-:Y:S01]  /*1090*/  IMAD.MOV.U32 R6, RZ, RZ, RZ ;  /* 0x000000ffff067224 */ /* 0x000fe200078e00ff */
[----:B------:R-:W-:Y:S01]  /*10a0*/  FSETP.GEU.FTZ.AND P3, PT, R5, RZ, PT ;  /* 0x000000ff0500720b */ /* 0x000fe20003f7e000 */
[----:B------:R-:W-:Y:S01]  /*10b0*/  @P1 IMAD.MOV R2, RZ, RZ, R3 ;  /* 0x000000ffff021224 */ /* 0x000fe200078e0203 */
[----:B------:R-:W-:Y:S01]  /*10c0*/  I2FP.F32.S32 R4, R4 ;  /* 0x0000000400047245 */ /* 0x000fe20000201400 */
[----:B------:R-:W-:Y:S01]  /*10d0*/  @!P0 IMAD.MOV R6, RZ, RZ, -0x1 ;  /* 0xffffffffff068424 */ /* 0x000fe200078e02ff */
[----:B------:R-:W-:Y:S01]  /*10e0*/  SEL R10, RZ, 0x1, !P2 ;  /* 0x00000001ff0a7807 */ /* 0x000fe20005000000 */
[----:B------:R-:W-:Y:S01]  /*10f0*/  IMAD.MOV.U32 R5, RZ, RZ, RZ ;  /* 0x000000ffff057224 */ /* 0x000fe200078e00ff */
[----:B------:R-:W-:Y:S01]  /*1100*/  I2FP.F32.S32 R3, R2 ;  /* 0x0000000200037245 */ /* 0x000fe20000201400 */
[----:B------:R-:W-:Y:S01]  /*1110*/  @!P2 IMAD.MOV R5, RZ, RZ, -0x1 ;  /* 0xffffffffff05a424 */ /* 0x000fe200078e02ff */
[----:B------:R-:W-:-:S02]  /*1120*/  SEL R2, RZ, 0x1, !P0 ;  /* 0x00000001ff027807 */ /* 0x000fc40004000000 */
[----:B------:R-:W-:Y:S02]  /*1130*/  F2FP.F16.F32.PACK_AB R4, R3, R4 ;  /* 0x000000040304723e */ /* 0x000fe400000000ff */
[C---:B------:R-:W-:Y:S01]  /*1140*/  FSETP.GEU.FTZ.AND P0, PT, R12.reuse, RZ, PT ;  /* 0x000000ff0c00720b */ /* 0x040fe20003f1e000 */
[----:B------:R-:W-:Y:S01]  /*1150*/  @P4 IMAD.MOV R6, RZ, RZ, R2 ;  /* 0x000000ffff064224 */ /* 0x000fe200078e0202 */
[----:B------:R-:W-:Y:S01]  /*1160*/  FSETP.GT.FTZ.AND P4, PT, R12, RZ, PT ;  /* 0x000000ff0c00720b */ /* 0x000fe20003f94000 */
[----:B------:R-:W0:Y:S01]  /*1170*/  LDC.64 R2, c[0x0][0x388] ;  /* 0x0000e200ff027b82 */ /* 0x000e220000000a00 */
[----:B------:R-:W-:Y:S01]  /*1180*/  @P3 IMAD.MOV R5, RZ, RZ, R10 ;  /* 0x000000ffff053224 */ /* 0x000fe200078e020a */
[----:B------:R-:W-:Y:S01]  /*1190*/  FSETP.GT.FTZ.AND P3, PT, R9, RZ, PT ;  /* 0x000000ff0900720b */ /* 0x000fe20003f74000 */
[----:B------:R-:W-:Y:S01]  /*11a0*/  HADD2.F32 R10, -RZ, R8.H1_H1 ;  /* 0x30000008ff0a7230 */ /* 0x000fe20000004100 */
[----:B------:R-:W-:Y:S01]  /*11b0*/  SEL R12, RZ, 0x1, !P6 ;  /* 0x00000001ff0c7807 */ /* 0x000fe20007000000 */
[----:B------:R-:W-:Y:S01]  /*11c0*/  IMAD.MOV.U32 R8, RZ, RZ, RZ ;  /* 0x000000ffff087224 */ /* 0x000fe200078e00ff */
[----:B------:R-:W-:-:S02]  /*11d0*/  @!P6 IADD3 R8, PT, PT, RZ, -0x1, RZ ;  /* 0xffffffffff08e810 */ /* 0x000fc40007ffe0ff */
[C---:B------:R-:W-:Y:S02]  /*11e0*/  FSETP.GT.FTZ.AND P5, PT, R10.reuse, RZ, PT ;  /* 0x000000ff0a00720b */ /* 0x040fe40003fb4000 */
[----:B------:R-:W-:Y:S02]  /*11f0*/  FSETP.GEU.FTZ.AND P2, PT, R11, RZ, PT ;  /* 0x000000ff0b00720b */ /* 0x000fe40003f5e000 */
[----:B------:R-:W-:Y:S02]  /*1200*/  FSETP.GEU.FTZ.AND P1, PT, R10, RZ, PT ;  /* 0x000000ff0a00720b */ /* 0x000fe40003f3e000 */
[----:B------:R-:W-:Y:S02]  /*1210*/  CS2R R10, SRZ ;  /* 0x00000000000a7805 */ /* 0x000fe4000001ff00 */
[----:B------:R-:W-:Y:S01]  /*1220*/  FSETP.GEU.FTZ.AND P6, PT, R9, RZ, PT ;  /* 0x000000ff0900720b */ /* 0x000fe20003fde000 */
[----:B------:R-:W-:Y:S01]  /*1230*/  IMAD.MOV.U32 R9, RZ, RZ, RZ ;  /* 0x000000ffff097224 */ /* 0x000fe200078e00ff */
        /* <DEDUP_REMOVED lines=9> */
[----:B------:R-:W-:-:S02]  /*12d0*/  @P1 IMAD.MOV R9, RZ, RZ, R13 ;  /* 0x000000ffff091224 */ /* 0x000fc400078e020d */
[----:B------:R-:W-:Y:S01]  /*12e0*/  @P0 IMAD.MOV R10, RZ, RZ, R14 ;  /* 0x000000ffff0a0224 */ /* 0x000fe200078e020e */
[----:B------:R-:W-:Y:S01]  /*12f0*/  I2FP.F32.S32 R8, R8 ;  /* 0x0000000800087245 */ /* 0x000fe20000201400 */
[----:B------:R-:W-:Y:S01]  /*1300*/  @P6 IMAD.MOV R11, RZ, RZ, R15 ;  /* 0x000000ffff0b6224 */ /* 0x000fe200078e020f */
[----:B------:R-:W-:Y:S01]  /*1310*/  I2FP.F32.S32 R9, R9 ;  /* 0x0000000900097245 */ /* 0x000fe20000201400 */
[----:B0-----:R-:W-:Y:S01]  /*1320*/  IMAD.WIDE.U32 R2, R7, 0x2, R2 ;  /* 0x0000000207027825 */ /* 0x001fe200078e0002 */
[----:B------:R-:W-:Y:S02]  /*1330*/  I2FP.F32.S32 R10, R10 ;  /* 0x0000000a000a7245 */ /* 0x000fe40000201400 */
[----:B------:R-:W-:Y:S02]  /*1340*/  I2FP.F32.S32 R11, R11 ;  /* 0x0000000b000b7245 */ /* 0x000fe40000201400 */
[----:B------:R-:W-:Y:S01]  /*1350*/  F2FP.F16.F32.PACK_AB R5, R5, R6 ;  /* 0x000000060505723e */ /* 0x000fe200000000ff */
[----:B------:R-:W-:Y:S01]  /*1360*/  IMAD.WIDE.U32 R2, R0, 0x4, R2 ;  /* 0x0000000400027825 */ /* 0x000fe200078e0002 */
[----:B------:R-:W-:-:S02]  /*1370*/  F2FP.F16.F32.PACK_AB R9, R9, R8 ;  /* 0x000000080909723e */ /* 0x000fc400000000ff */
[----:B------:R-:W-:Y:S02]  /*1380*/  F2FP.F16.F32.PACK_AB R11, R11, R10 ;  /* 0x0000000a0b0b723e */ /* 0x000fe400000000ff */
[----:B------:R-:W-:Y:S04]  /*1390*/  STG.E desc[UR4][R2.64], R4 ;  /* 0x0000000402007986 */ /* 0x000fe8000c101904 */
[----:B------:R-:W-:Y:S04]  /*13a0*/  STG.E desc[UR4][R2.64+0x200], R5 ;  /* 0x0002000502007986 */ /* 0x000fe8000c101904 */
[----:B------:R-:W-:Y:S04]  /*13b0*/  STG.E desc[UR4][R2.64+0x400], R9 ;  /* 0x0004000902007986 */ /* 0x000fe8000c101904 */
[----:B------:R-:W-:Y:S01]  /*13c0*/  STG.E desc[UR4][R2.64+0x600], R11 ;  /* 0x0006000b02007986 */ /* 0x000fe2000c101904 */
[----:B------:R-:W-:Y:S05]  /*13d0*/  EXIT ;  /* 0x000000000000794d */ /* 0x000fea0003800000 */
.L_x_6295:
        /* <DEDUP_REMOVED lines=10> */
.L_x_23290:


//--------------------- .text._ZN2at6native29vectorized_elementwise_kernelILi4EZZZNS0_16sign_kernel_cudaERNS_18TensorIteratorBaseEENKUlvE_clEvENKUlvE6_clEvEUlN3c104HalfEE_St5arrayIPcLm2EEEEviT0_T1_ --------------------------
	.section	.text._ZN2at6native29vectorized_elementwise_kernelILi4EZZZNS0_16sign_kernel_cudaERNS_18TensorIteratorBaseEENKUlvE_clEvENKUlvE6_clEvEUlN3c104HalfEE_St5arrayIPcLm2EEEEviT0_T1_,"ax",@progbits
	.align	128
        .global         _ZN2at6native29vectorized_elementwise_kernelILi4EZZZNS0_16sign_kernel_cudaERNS_18TensorIteratorBaseEENKUlvE_clEvENKUlvE6_clEvEUlN3c104HalfEE_St5arrayIPcLm2EEEEviT0_T1_
        .type           _ZN2at6native29vectorized_elementwise_kernelILi4EZZZNS0_16sign_kernel_cudaERNS_18TensorIteratorBaseEENKUlvE_clEvENKUlvE6_clEvEUlN3c104HalfEE_St5arrayIPcLm2EEEEviT0_T1_,@function
        .size           _ZN2at6native29vectorized_elementwise_kernelILi4EZZZNS0_16sign_kernel_cudaERNS_18TensorIteratorBaseEENKUlvE_clEvENKUlvE6_clEvEUlN3c104HalfEE_St5arrayIPcLm2EEEEviT0_T1_,(.L_x_23291 - _ZN2at6native29vectorized_elementwise_kernelILi4EZZZNS0_16sign_kernel_cudaERNS_18TensorIteratorBaseEENKUlvE_clEvENKUlvE6_clEvEUlN3c104HalfEE_St5arrayIPcLm2EEEEviT0_T1_)
        .other          _ZN2at6native29vectorized_elementwise_kernelILi4EZZZNS0_16sign_kernel_cudaERNS_18TensorIteratorBaseEENKUlvE_clEvENKUlvE6_clEvEUlN3c104HalfEE_St5arrayIPcLm2EEEEviT0_T1_,@"STO_CUDA_ENTRY STV_DEFAULT"
_ZN2at6native29vectorized_elementwise_kernelILi4EZZZNS0_16sign_kernel_cudaERNS_18TensorIteratorBaseEENKUlvE_clEvENKUlvE6_clEvEUlN3c104HalfEE_St5arrayIPcLm2EEEEviT0_T1_:
.text._ZN2at6native29vectorized_elementwise_kernelILi4EZZZNS0_16sign_kernel_cudaERNS_18TensorIteratorBaseEENKUlvE_clEvENKUlvE6_clEvEUlN3c104HalfEE_St5arrayIPcLm2EEEEviT0_T1_:
        /* <DEDUP_REMOVED lines=49> */
[----:B------:R-:W0:Y:S01]  /*0310*/  @!P0 LDC.64 R22, c[0x0][0x390] ;  /* 0x0000e400ff168b82 */ /* 0x000e220000000a00 */
[----:B------:R-:W-:Y:S01]  /*0320*/  @!P0 IADD3 R17, PT, PT, R7, R0, RZ ;  /* 0x0000000007118210 */ /* 0x000fe20007ffe0ff */
[----:B------:R-:W-:Y:S01]  /*0330*/  @!P4 IMAD.WIDE.U32 R8, R25, 0x2, R8 ;  /* 0x000000021908c825 */ /* 0x000fe200078e0008 */
[----:B------:R-:W-:-:S06]  /*0340*/  PRMT R20, RZ, 0x7610, R20 ;  /* 0x00007610ff147816 */ /* 0x000fcc0000000014 */
        /* <DEDUP_REMOVED lines=33> */
.L_x_6298:
[----:B------:R-:W-:Y:S05]  /*0560*/  BSYNC.RECONVERGENT B0 ;  /* 0x0000000000007941 */ /* 0x000fea0003800200 */
.L_x_6297:
        /* <DEDUP_REMOVED lines=14> */
.L_x_6300:
[----:B------:R-:W-:Y:S05]  /*0650*/  BSYNC.RECONVERGENT B0 ;  /* 0x0000000000007941 */ /* 0x000fea0003800200 */
.L_x_6299:
[----:B------:R-:W-:Y:S01]  /*0660*/  BSSY.RECONVERGENT B0, `(.L_x_6301) ;  /* 0x000000d000007945 */ /* 0x000fe20003800200 */
[----:B------:R-:W-:Y:S01]  /*0670*/  ISETP.GE.U32.AND P5, PT, R14, R5, PT ;  /* 0x000000050e00720c */ /* 0x000fe20003fa6070 */
[----:B-----5:R-:W-:Y:S02]  /*0680*/  VIADD R6, R0, 0x380 ;  /* 0x0000038000067836 */ /* 0x020fe40000000000 */
        /* <DEDUP_REMOVED lines=10> */
.L_x_6302:
[----:B------:R-:W-:Y:S05]  /*0730*/  BSYNC.RECONVERGENT B0 ;  /* 0x0000000000007941 */ /* 0x000fea0003800200 */
.L_x_6301:
[----:B------:R-:W-:Y:S01]  /*0740*/  @!P0 IMAD.IADD R3, R7, 0x1, R0 ;  /* 0x0000000107038824 */ /* 0x000fe200078e0200 */
[----:B------:R-:W-:Y:S01]  /*0750*/  BSSY.RECONVERGENT B0, `(.L_x_6303) ;  /* 0x000000d000007945 */ /* 0x000fe20003800200 */
[----:B------:R-:W-:Y:S02]  /*0760*/  ISETP.GE.U32.AND P3, PT, R6, R5, PT ;  /* 0x000000050600720c */ /* 0x000fe40003f66070 */
[----:B-1----:R-:W-:Y:S01]  /*0770*/  @!P0 IMAD.WIDE.U32 R2, R3, 0x2, R8 ;  /* 0x0000000203028825 */ /* 0x002fe200078e0008 */
        /* <DEDUP_REMOVED lines=10> */
.L_x_6304:
[----:B------:R-:W-:Y:S05]  /*0820*/  BSYNC.RECONVERGENT B0 ;  /* 0x0000000000007941 */ /* 0x000fea0003800200 */
.L_x_6303:
        /* <DEDUP_REMOVED lines=11> */
.L_x_6306:
[----:B------:R-:W-:Y:S05]  /*08e0*/  BSYNC.RECONVERGENT B0 ;  /* 0x0000000000007941 */ /* 0x000fea0003800200 */
.L_x_6305:
        /* <DEDUP_REMOVED lines=11> */
.L_x_6308:
[----:B------:R-:W-:Y:S05]  /*09a0*/  BSYNC.RECONVERGENT B0 ;  /* 0x0000000000007941 */ /* 0x000fea0003800200 */
.L_x_6307:
[----:B------:R-:W-:Y:S04]  /*09b0*/  BSSY.RECONVERGENT B0, `(.L_x_6309) ;  /* 0x000000b000007945 */ /* 0x000fe80003800200 */
[----:B------:R-:W-:Y:S05]  /*09c0*/  @P5 BRA `(.L_x_6310) ;  /* 0x0000000000245947 */ /* 0x000fea0003800000 */
[----:B------:R-:W-:Y:S02]  /*09d0*/  HADD2.F32 R18, -RZ, R18.H0_H0 ;  /* 0x20000012ff127230 */ /* 0x000fe40000004100 */
        /* <DEDUP_REMOVED lines=8> */
.L_x_6310:
[----:B------:R-:W-:Y:S05]  /*0a60*/  BSYNC.RECONVERGENT B0 ;  /* 0x0000000000007941 */ /* 0x000fea0003800200 */
.L_x_6309:
        /* <DEDUP_REMOVED lines=11> */
.L_x_6312:
[----:B------:R-:W-:Y:S05]  /*0b20*/  BSYNC.RECONVERGENT B0 ;  /* 0x0000000000007941 */ /* 0x000fea0003800200 */
.L_x_6311:
        /* <DEDUP_REMOVED lines=18> */
.L_x_6315:
[----:B------:R-:W-:-:S13]  /*0c50*/  ISETP.GE.U32.AND P0, PT, R0, R5, PT ;  /* 0x000000050000720c */ /* 0x000fda0003f06070 */
[----:B------:R-:W-:Y:S05]  /*0c60*/  @P0 BRA `(.L_x_6317) ;  /* 0x0000000000300947 */ /* 0x000fea0003800000 */
[----:B0-----:R-:W0:Y:S01]  /*0c70*/  LDC.64 R2, c[0x0][0x388] ;  /* 0x0000e200ff027b82 */ /* 0x001e220000000a00 */
[----:B------:R-:W-:Y:S02]  /*0c80*/  IMAD.IADD R11, R7, 0x1, R0 ;  /* 0x00000001070b7824 */ /* 0x000fe400078e0200 */
[----:B------:R-:W-:Y:S02]  /*0c90*/  VIADD R0, R0, 0x80 ;  /* 0x0000008000007836 */ /* 0x000fe40000000000 */
[----:B0-----:R-:W-:-:S05]  /*0ca0*/  IMAD.WIDE.U32 R2, R11, 0x2, R2 ;  /* 0x000000020b027825 */ /* 0x001fca00078e0002 */
[----:B------:R1:W-:Y:S02]  /*0cb0*/  STG.E.U16 desc[UR4][R2.64], R14 ;  /* 0x0000000e02007986 */ /* 0x0003e4000c101504 */
.L_x_6316:
[----:B------:R-:W-:-:S13]  /*0cc0*/  ISETP.GE.U32.AND P0, PT, R0, R5, PT ;  /* 0x000000050000720c */ /* 0x000fda0003f06070 */
[----:B------:R-:W-:Y:S05]  /*0cd0*/  @P0 BRA `(.L_x_6318) ;  /* 0x0000000000340947 */ /* 0x000fea0003800000 */
[----:B01----:R-:W0:Y:S01]  /*0ce0*/  LDC.64 R2, c[0x0][0x388] ;  /* 0x0000e200ff027b82 */ /* 0x003e220000000a00 */
[----:B------:R-:W-:Y:S02]  /*0cf0*/  IMAD.IADD R11, R7, 0x1, R0 ;  /* 0x00000001070b7824 */ /* 0x000fe400078e0200 */
[----:B------:R-:W-:Y:S02]  /*0d00*/  VIADD R0, R0, 0x80 ;  /* 0x0000008000007836 */ /* 0x000fe40000000000 */
[----:B0-----:R-:W-:-:S05]  /*0d10*/  IMAD.WIDE.U32 R2, R11, 0x2, R2 ;  /* 0x000000020b027825 */ /* 0x001fca00078e0002 */
[----:B------:R1:W-:Y:S02]  /*0d20*/  STG.E.U16 desc[UR4][R2.64], R6 ;  /* 0x0000000602007986 */ /* 0x0003e4000c101504 */
.L_x_6317:
[----:B------:R-:W-:-:S13]  /*0d30*/  ISETP.GE.U32.AND P0, PT, R0, R5, PT ;  /* 0x000000050000720c */ /* 0x000fda0003f06070 */
[----:B------:R-:W-:Y:S05]  /*0d40*/  @P0 BREAK.RELIABLE B1 ;  /* 0x0000000000010942 */ /* 0x000fea0003800100 */
[----:B------:R-:W-:Y:S05]  /*0d50*/  @P0 BRA `(.L_x_6319) ;  /* 0x0000000000300947 */ /* 0x000fea0003800000 */
[----:B01----:R-:W0:Y:S01]  /*0d60*/  LDC.64 R2, c[0x0][0x388] ;  /* 0x0000e200ff027b82 */ /* 0x003e220000000a00 */
[----:B------:R-:W-:Y:S01]  /*0d70*/  IADD3 R11, PT, PT, R7, R0, RZ ;  /* 0x00000000070b7210 */ /* 0x000fe20007ffe0ff */
[----:B------:R-:W-:-:S04]  /*0d80*/  VIADD R0, R0, 0x80 ;  /* 0x0000008000007836 */ /* 0x000fc80000000000 */
[----:B0-----:R-:W-:-:S05]  /*0d90*/  IMAD.WIDE.U32 R2, R11, 0x2, R2 ;  /* 0x000000020b027825 */ /* 0x001fca00078e0002 */
[----:B------:R2:W-:Y:S02]  /*0da0*/  STG.E.U16 desc[UR4][R2.64], R4 ;  /* 0x0000000402007986 */ /* 0x0005e4000c101504 */
.L_x_6318:
[----:B------:R-:W-:Y:S05]  /*0db0*/  BSYNC.RELIABLE B1 ;  /* 0x0000000000017941 */ /* 0x000fea0003800100 */
.L_x_6314:
[----:B------:R-:W-:-:S13]  /*0dc0*/  ISETP.GE.U32.AND P0, PT, R0, R5, PT ;  /* 0x000000050000720c */ /* 0x000fda0003f06070 */
[----:B012---:R-:W0:Y:S01]  /*0dd0*/  @!P0 LDC.64 R2, c[0x0][0x388] ;  /* 0x0000e200ff028b82 */ /* 0x007e220000000a00 */
[----:B------:R-:W-:Y:S02]  /*0de0*/  @!P0 IMAD.IADD R11, R7, 0x1, R0 ;  /* 0x00000001070b8824 */ /* 0x000fe400078e0200 */
[----:B------:R-:W-:Y:S02]  /*0df0*/  @!P0 VIADD R0, R0, 0x80 ;  /* 0x0000008000008836 */ /* 0x000fe40000000000 */
[----:B0-----:R-:W-:-:S05]  /*0e00*/  @!P0 IMAD.WIDE.U32 R2, R11, 0x2, R2 ;  /* 0x000000020b028825 */ /* 0x001fca00078e0002 */
[----:B------:R2:W-:Y:S02]  /*0e10*/  @!P0 STG.E.U16 desc[UR4][R2.64], R9 ;  /* 0x0000000902008986 */ /* 0x0005e4000c101504 */
.L_x_6319:
[----:B------:R-:W-:Y:S05]  /*0e20*/  BSYNC.RECONVERGENT B0 ;  /* 0x0000000000007941 */ /* 0x000fea0003800200 */
.L_x_6313:
        /* <DEDUP_REMOVED lines=8> */
.L_x_6296:
[----:B------:R-:W0:Y:S01]  /*0eb0*/  S2R R2, SR_TID.X ;  /* 0x0000000000027919 */ /* 0x000e220000002100 */
[----:B------:R-:W1:Y:S02]  /*0ec0*/  LDC.64 R4, c[0x0][0x390] ;  /* 0x0000e400ff047b82 */ /* 0x000e640000000a00 */
[----:B-1----:R-:W-:-:S04]  /*0ed0*/  IMAD.WIDE.U32 R4, R7, 0x2, R4 ;  /* 0x0000000207047825 */ /* 0x002fc800078e0004 */
[----:B0-----:R-:W-:-:S05]  /*0ee0*/  IMAD.WIDE.U32 R8, R2, 0x8, R4 ;  /* 0x0000000802087825 */ /* 0x001fca00078e0004 */
[----:B------:R-:W2:Y:S04]  /*0ef0*/  LDG.E.64 R10, desc[UR4][R8.64] ;  /* 0x00000004080a7981 */ /* 0x000ea8000c1e1b00 */
[----:B------:R0:W3:Y:S02]  /*0f00*/  LDG.E.64 R4, desc[UR4][R8.64+0x400] ;  /* 0x0004000408047981 */ /* 0x0000e4000c1e1b00 */
[----:B0-----:R-:W0:Y:S02]  /*0f10*/  LDC.64 R8, c[0x0][0x388] ;  /* 0x0000e200ff087b82 */ /* 0x001e240000000a00 */
[----:B0-----:R-:W-:-:S04]  /*0f20*/  IMAD.WIDE.U32 R8, R7, 0x2, R8 ;  /* 0x0000000207087825 */ /* 0x001fc800078e0008 */
[----:B------:R-:W-:Y:S02]  /*0f30*/  IMAD.MOV.U32 R7, RZ, RZ, RZ ;  /* 0x000000ffff077224 */ /* 0x000fe400078e00ff */
[--C-:B--2---:R-:W-:Y:S02]  /*0f40*/  HADD2.F32 R0, -RZ, R10.reuse.H0_H0 ;  /* 0x2000000aff007230 */ /* 0x104fe40000004100 */
[----:B------:R-:W-:Y:S02]  /*0f50*/  HADD2.F32 R3, -RZ, R10.H1_H1 ;  /* 0x3000000aff037230 */ /* 0x000fe40000004100 */
[--C-:B------:R-:W-:Y:S01]  /*0f60*/  HADD2.F32 R6, -RZ, R11.reuse.H0_H0 ;  /* 0x2000000bff067230 */ /* 0x100fe20000004100 */
[C---:B------:R-:W-:Y:S01]  /*0f70*/  FSETP.GT.FTZ.AND P4, PT, R0.reuse, RZ, PT ;  /* 0x000000ff0000720b */ /* 0x040fe20003f94000 */
[----:B------:R-:W-:Y:S01]  /*0f80*/  HADD2.F32 R10, -RZ, R11.H1_H1 ;  /* 0x3000000bff0a7230 */ /* 0x000fe20000004100 */
[----:B------:R-:W-:Y:S01]  /*0f90*/  FSETP.GEU.FTZ.AND P0, PT, R0, RZ, PT ;  /* 0x000000ff0000720b */ /* 0x000fe20003f1e000 */
[----:B---3--:R-:W-:Y:S01]  /*0fa0*/  HADD2.F32 R14, -RZ, R4.H0_H0 ;  /* 0x20000004ff0e7230 */ /* 0x008fe20000004100 */
[----:B------:R-:W-:Y:S01]  /*0fb0*/  FSETP.GT.FTZ.AND P3, PT, R3, RZ, PT ;  /* 0x000000ff0300720b */ /* 0x000fe20003f74000 */
[----:B------:R-:W-:Y:S01]  /*0fc0*/  IMAD.MOV.U32 R0, RZ, RZ, RZ ;  /* 0x000000ffff007224 */ /* 0x000fe200078e00ff */
[----:B------:R-:W-:-:S02]  /*0fd0*/  FSETP.GT.FTZ.AND P2, PT, R6, RZ, PT ;  /* 0x000000ff0600720b */ /* 0x000fc40003f54000 */
[----:B------:R-:W-:Y:S02]  /*0fe0*/  FSETP.GEU.FTZ.AND P1, PT, R3, RZ, PT ;  /* 0x000000ff0300720b */ /* 0x000fe40003f3e000 */
[----:B------:R-:W-:Y:S01]  /*0ff0*/  FSETP.GEU.FTZ.AND P6, PT, R6, RZ, PT ;  /* 0x000000ff0600720b */ /* 0x000fe20003fde000 */
[----:B------:R-:W-:Y:S01]  /*1000*/  IMAD.MOV.U32 R6, RZ, RZ, RZ ;  /* 0x000000ffff067224 */ /* 0x000fe200078e00ff */
[----:B------:R-:W-:Y:S01]  /*1010*/  SEL R3, RZ, 0x1, !P4 ;  /* 0x00000001ff037807 */ /* 0x000fe20006000000 */
[----:B------:R-:W-:Y:S01]  /*1020*/  @!P4 IMAD.MOV R0, RZ, RZ, -0x1 ;  /* 0xffffffffff00c424 */ /* 0x000fe200078e02ff */
[C---:B------:R-:W-:Y:S02]  /*1030*/  FSETP.GT.FTZ.AND P5, PT, R10.reuse, RZ, PT ;  /* 0x000000ff0a00720b */ /* 0x040fe40003fb4000 */
[----:B------:R-:W-:Y:S01]  /*1040*/  FSETP.GEU.FTZ.AND P4, PT, R10, RZ, PT ;  /* 0x000000ff0a00720b */ /* 0x000fe20003f9e000 */
[----:B------:R-:W-:Y:S01]  /*1050*/  @P0 IMAD.MOV R0, RZ, RZ, R3 ;  /* 0x000000ffff000224 */ /* 0x000fe200078e0203 */
[----:B------:R-:W-:-:S02]  /*1060*/  FSETP.GT.FTZ.AND P0, PT, R14, RZ, PT ;  /* 0x000000ff0e00720b */ /* 0x000fc40003f14000 */
[----:B------:R-:W-:Y:S02]  /*1070*/  CS2R R10, SRZ ;  /* 0x00000000000a7805 */ /* 0x000fe4000001ff00 */
[----:B------:R-:W-:Y:S01]  /*1080*/  SEL R3, RZ, 0x1, !P3 ;  /* 0x00000001ff037807 */ /* 0x000fe20005800000 */
[----:B------:R-:W-:Y:S01]  /*1090*/  @!P3 IMAD.MOV R11, RZ, RZ, -0x1 ;  /* 0xffffffffff0bb424 */ /* 0x000fe200078e02ff */
[----:B------:R-:W-:Y:S01]  /*10a0*/  SEL R12, RZ, 0x1, !P2 ;  /* 0x00000001ff0c7807 */ /* 0x000fe20005000000 */
[----:B------:R-:W-:Y:S01]  /*10b0*/  @!P2 IMAD.MOV R10, RZ, RZ, -0x1 ;  /* 0xffffffffff0aa424 */ /* 0x000fe200078e02ff */
[----:B------:R-:W-:Y:S01]  /*10c0*/  SEL R13, RZ, 0x1, !P5 ;  /* 0x00000001ff0d7807 */ /* 0x000fe20006800000 */
[----:B------:R-:W-:Y:S01]  /*10d0*/  @P1 IMAD.MOV R11, RZ, RZ, R3 ;  /* 0x000000ffff0b1224 */ /* 0x000fe200078e0203 */
[----:B------:R-:W-:Y:S01]  /*10e0*/  @P6 IADD3 R10, PT, PT, R12, RZ, RZ ;  /* 0x000000ff0c0a6210 */ /* 0x000fe20007ffe0ff */
[----:B------:R-:W-:Y:S01]  /*10f0*/  HADD2.F32 R3, -RZ, R4.H1_H1 ;  /* 0x30000004ff037230 */ /* 0x000fe20000004100 */
[----:B------:R-:W-:Y:S01]  /*1100*/  FSETP.GEU.FTZ.AND P3, PT, R14, RZ, PT ;  /* 0x000000ff0e00720b */ /* 0x000fe20003f7e000 */
[--C-:B------:R-:W-:Y:S01]  /*1110*/  HADD2.F32 R12, -RZ, R5.reuse.H0_H0 ;  /* 0x20000005ff0c7230 */ /* 0x100fe20000004100 */
[----:B------:R-:W-:Y:S01]  /*1120*/  I2FP.F32.S32 R10, R10 ;  /* 0x0000000a000a7245 */ /* 0x000fe20000201400 */
[----:B------:R-:W-:Y:S01]  /*1130*/  HADD2.F32 R5, -RZ, R5.H1_H1 ;  /* 0x30000005ff057230 */ /* 0x000fe20000004100 */
[C---:B------:R-:W-:Y:S01]  /*1140*/  FSETP.GT.FTZ.AND P6, PT, R3.reuse, RZ, PT ;  /* 0x000000ff0300720b */ /* 0x040fe20003fd4000 */
[----:B------:R-:W-:Y:S01]  /*1150*/  @!P5 IMAD.MOV R6, RZ, RZ, -0x1 ;  /* 0xffffffffff06d424 */ /* 0x000fe200078e02ff */
[----:B------:R-:W-:Y:S01]  /*1160*/  FSETP.GEU.FTZ.AND P2, PT, R3, RZ, PT ;  /* 0x000000ff0300720b */ /* 0x000fe20003f5e000 */
[----:B------:R-:W-:Y:S01]  /*1170*/  @P4 IMAD.MOV R6, RZ, RZ, R13 ;  /* 0x000000ffff064224 */ /* 0x000fe200078e020d */
[----:B------:R-:W-:Y:S01]  /*1180*/  FSETP.GT.FTZ.AND P5, PT, R12, RZ, PT ;  /* 0x000000ff0c00720b */ /* 0x000fe20003fb4000 */
[----:B------:R-:W-:Y:S01]  /*1190*/  IMAD.MOV.U32 R4, RZ, RZ, RZ ;  /* 0x000000ffff047224 */ /* 0x000fe200078e00ff */
[----:B------:R-:W-:Y:S01]  /*11a0*/  FSETP.GT.FTZ.AND P4, PT, R5, RZ, PT ;  /* 0x000000ff0500720b */ /* 0x000fe20003f94000 */
[----:B------:R-:W-:Y:S01]  /*11b0*/  @!P0 IMAD.MOV R4, RZ, RZ, -0x1 ;  /* 0xffffffffff048424 */ /* 0x000fe200078e02ff */
[----:B------:R-:W-:-:S02]  /*11c0*/  SEL R3, RZ, 0x1, !P0 ;  /* 0x00000001ff037807 */ /* 0x000fc40004000000 */
[----:B------:R-:W-:Y:S02]  /*11d0*/  FSETP.GEU.FTZ.AND P1, PT, R12, RZ, PT ;  /* 0x000000ff0c00720b */ /* 0x000fe40003f3e000 */
[----:B------:R-:W-:Y:S02]  /*11e0*/  CS2R R12, SRZ ;  /* 0x00000000000c7805 */ /* 0x000fe4000001ff00 */
[----:B------:R-:W-:Y:S01]  /*11f0*/  FSETP.GEU.FTZ.AND P0, PT, R5, RZ, PT ;  /* 0x000000ff0500720b */ /* 0x000fe20003f1e000 */
[----:B------:R-:W-:Y:S01]  /*1200*/  @!P6 IMAD.MOV R7, RZ, RZ, -0x1 ;  /* 0xffffffffff07e424 */ /* 0x000fe200078e02ff */
[----:B------:R-:W-:Y:S01]  /*1210*/  SEL R5, RZ, 0x1, !P6 ;  /* 0x00000001ff057807 */ /* 0x000fe20007000000 */
[----:B------:R-:W-:Y:S01]  /*1220*/  @P3 IMAD.MOV R4, RZ, RZ, R3 ;  /* 0x000000ffff043224 */ /* 0x000fe200078e0203 */
        /* <DEDUP_REMOVED lines=11> */
[----:B------:R-:W-:Y:S01]  /*12e0*/  IMAD.WIDE.U32 R2, R2, 0x8, R8 ;  /* 0x0000000802027825 */ /* 0x000fe200078e0008 */
[----:B------:R-:W-:-:S02]  /*12f0*/  I2FP.F32.S32 R7, R7 ;  /* 0x0000000700077245 */ /* 0x000fc40000201400 */
[----:B------:R-:W-:Y:S02]  /*1300*/  I2FP.F32.S32 R12, R12 ;  /* 0x0000000c000c7245 */ /* 0x000fe40000201400 */
[----:B------:R-:W-:Y:S02]  /*1310*/  I2FP.F32.S32 R13, R13 ;  /* 0x0000000d000d7245 */ /* 0x000fe40000201400 */
[----:B------:R-:W-:Y:S02]  /*1320*/  F2FP.F16.F32.PACK_AB R9, R5, R10 ;  /* 0x0000000a0509723e */ /* 0x000fe400000000ff */
[----:B------:R-:W-:Y:S02]  /*1330*/  F2FP.F16.F32.PACK_AB R8, R11, R0 ;  /* 0x000000000b08723e */ /* 0x000fe400000000ff */
[----:B------:R-:W-:Y:S02]  /*1340*/  F2FP.F16.F32.PACK_AB R4, R7, R4 ;  /* 0x000000040704723e */ /* 0x000fe400000000ff */
[----:B------:R-:W-:Y:S01]  /*1350*/  F2FP.F16.F32.PACK_AB R5, R13, R12 ;  /* 0x0000000c0d05723e */ /* 0x000fe200000000ff */
[----:B------:R-:W-:Y:S04]  /*1360*/  STG.E.64 desc[UR4][R2.64], R8 ;  /* 0x0000000802007986 */ /* 0x000fe8000c101b04 */
[----:B------:R-:W-:Y:S01]  /*1370*/  STG.E.64 desc[UR4][R2.64+0x400], R4 ;  /* 0x0004000402007986 */ /* 0x000fe2000c101b04 */
[----:B------:R-:W-:Y:S05]  /*1380*/  EXIT ;  /* 0x000000000000794d */ /* 0x000fea0003800000 */
.L_x_6320:
        /* <DEDUP_REMOVED lines=15> */
.L_x_23291:


//--------------------- .text._ZN2at6native29vectorized_elementwise_kernelILi8EZZZNS0_16sign_kernel_cudaERNS_18TensorIteratorBaseEENKUlvE_clEvENKUlvE6_clEvEUlN3c104HalfEE_St5arrayIPcLm2EEEEviT0_T1_ --------------------------
	.section	.text._ZN2at6native29vectorized_elementwise_kernelILi8EZZZNS0_16sign_kernel_cudaERNS_18TensorIteratorBaseEENKUlvE_clEvENKUlvE6_clEvEUlN3c104HalfEE_St5arrayIPcLm2EEEEviT0_T1_,"ax",@progbits
	.align	128
        .global         _ZN2at6native29vectorized_elementwise_kernelILi8EZZZNS0_16sign_kernel_cudaERNS_18TensorIteratorBaseEENKUlvE_clEvENKUlvE6_clEvEUlN3c104HalfEE_St5arrayIPcLm2EEEEviT0_T1_
        .type           _ZN2at6native29vectorized_elementwise_kernelILi8EZZZNS0_16sign_kernel_cudaERNS_18TensorIteratorBaseEENKUlvE_clEvENKUlvE6_clEvEUlN3c104HalfEE_St5arrayIPcLm2EEEEviT0_T1_,@function
        .size           _ZN2at6native29vectorized_elementwise_kernelILi8EZZZNS0_16sign_kernel_cudaERNS_18TensorIteratorBaseEENKUlvE_clEvENKUlvE6_clEvEUlN3c104HalfEE_St5arrayIPcLm2EEEEviT0_T1_,(.L_x_23292 - _ZN2at6native29vectorized_elementwise_kernelILi8EZZZNS0_16sign_kernel_cudaERNS_18TensorIteratorBaseEENKUlvE_clEvENKUlvE6_clEvEUlN3c104HalfEE_St5arrayIPcLm2EEEEviT0_T1_)
        .other          _ZN2at6native29vectorized_elementwise_kernelILi8EZZZNS0_16sign_kernel_cudaERNS_18TensorIteratorBaseEENKUlvE_clEvENKUlvE6_clEvEUlN3c104HalfEE_St5arrayIPcLm2EEEEviT0_T1_,@"STO_CUDA_ENTRY STV_DEFAULT"
_ZN2at6native29vectorized_elementwise_kernelILi8EZZZNS0_16sign_kernel_cudaERNS_18TensorIteratorBaseEENKUlvE_clEvENKUlvE6_clEvEUlN3c104HalfEE_St5arrayIPcLm2EEEEviT0_T1_:
.text._ZN2at6native29vectorized_elementwise_kernelILi8EZZZNS0_16sign_kernel_cudaERNS_18TensorIteratorBaseEENKUlvE_clEvENKUlvE6_clEvEUlN3c104HalfEE_St5arrayIPcLm2EEEEviT0_T1_:
[----:B------:R-:W-:Y:S01]  /*0000*/  LDC R1, c[0x0][0x37c] ;  /* 0x0000df00ff017b82 */ /* 0x000fe20000000800 */
[----:B------:R-:W-:Y:S05]  /*0010*/  EXIT ;  /* 0x000000000000794d */ /* 0x000fea0003800000 */
.L_x_6321:
        /* <DEDUP_REMOVED lines=14> */
.L_x_23292:


//--------------------- .text._ZN2at6native18elementwise_kernelILi128ELi4EZNS0_15gpu_kernel_implIZZZNS0_16sign_kernel_cudaERNS_18TensorIteratorBaseEENKUlvE_clEvENKUlvE5_clEvEUlfE_EEvS4_RKT_EUliE_EEviT1_ --------------------------
	.section	.text._ZN2at6native18elementwise_kernelILi128ELi4EZNS0_15gpu_kernel_implIZZZNS0_16sign_kernel_cudaERNS_18TensorIteratorBaseEENKUlvE_clEvENKUlvE5_clEvEUlfE_EEvS4_RKT_EUliE_EEviT1_,"ax",@progbits
	.align	128
        .global         _ZN2at6native18elementwise_kernelILi128ELi4EZNS0_15gpu_kernel_implIZZZNS0_16sign_kernel_cudaERNS_18TensorIteratorBaseEENKUlvE_clEvENKUlvE5_clEvEUlfE_EEvS4_RKT_EUliE_EEviT1_
        .type           _ZN2at6native18elementwise_kernelILi128ELi4EZNS0_15gpu_kernel_implIZZZNS0_16sign_kernel_cudaERNS_18TensorIteratorBaseEENKUlvE_clEvENKUlvE5_clEvEUlfE_EEvS4_RKT_EUliE_EEviT1_,@function
        .size           _ZN2at6native18elementwise_kernelILi128ELi4EZNS0_15gpu_kernel_implIZZZNS0_16sign_kernel_cudaERNS_18TensorIteratorBaseEENKUlvE_clEvENKUlvE5_clEvEUlfE_EEvS4_RKT_EUliE_EEviT1_,(.L_x_23293 - _ZN2at6native18elementwise_kernelILi128ELi4EZNS0_15gpu_kernel_implIZZZNS0_16sign_kernel_cudaERNS_18TensorIteratorBaseEENKUlvE_clEvENKUlvE5_clEvEUlfE_EEvS4_RKT_EUliE_EEviT1_)
        .other          _ZN2at6native18elementwise_kernelILi128ELi4EZNS0_15gpu_kernel_implIZZZNS0_16sign_kernel_cudaERNS_18TensorIteratorBaseEENKUlvE_clEvENKUlvE5_clEvEUlfE_EEvS4_RKT_EUliE_EEviT1_,@"STO_CUDA_ENTRY STV_DEFAULT"
_ZN2at6native18elementwise_kernelILi128ELi4EZNS0_15gpu_kernel_implIZZZNS0_16sign_kernel_cudaERNS_18TensorIteratorBaseEENKUlvE_clEvENKUlvE5_clEvEUlfE_EEvS4_RKT_EUliE_EEviT1_:
.text._ZN2at6native18elementwise_kernelILi128ELi4EZNS0_15gpu_kernel_implIZZZNS0_16sign_kernel_cudaERNS_18TensorIteratorBaseEENKUlvE_clEvENKUlvE5_clEvEUlfE_EEvS4_RKT_EUliE_EEviT1_:
        /* <DEDUP_REMOVED lines=319> */
.L_x_6324:
        /* <DEDUP_REMOVED lines=18> */
.L_x_6329:
[----:B------:R-:W2:Y:S02]  /*1510*/  LDG.E.U8 R0, desc[UR36][R2.64] ;  /* 0x0000002402007981 */ /* 0x000ea4000c1e1100 */
[----:B--2---:R-:W-:Y:S01]  /*1520*/  I2FP.F32.U32 R0, R0 ;  /* 0x0000000000007245 */ /* 0x004fe20000201000 */
[----:B------:R-:W-:Y:S06]  /*1530*/  BRA `(.L_x_6331) ;  /* 0x0000000c00447947 */ /* 0x000fec0003800000 */
.L_x_6328:
        /* <DEDUP_REMOVED lines=9> */
.L_x_6333:
[----:B------:R-:W2:Y:S02]  /*15d0*/  LDG.E R0, desc[UR36][R2.64] ;  /* 0x0000002402007981 */ /* 0x000ea4000c1e1900 */
[----:B--2---:R-:W-:Y:S01]  /*15e0*/  I2FP.F32.S32 R0, R0 ;  /* 0x0000000000007245 */ /* 0x004fe20000201400 */
[----:B------:R-:W-:Y:S06]  /*15f0*/  BRA `(.L_x_6331) ;  /* 0x0000000c00147947 */ /* 0x000fec0003800000 */
.L_x_6332:
[----:B------:R-:W2:Y:S02]  /*1600*/  LDG.E.U16 R0, desc[UR36][R2.64] ;  /* 0x0000002402007981 */ /* 0x000ea4000c1e1500 */
[----:B--2---:R-:W2:Y:S01]  /*1610*/  I2F.S16 R0, R0 ;  /* 0x0000000000007306 */ /* 0x004ea20000101400 */
[----:B------:R-:W-:Y:S05]  /*1620*/  BRA `(.L_x_6331) ;  /* 0x0000000c00087947 */ /* 0x000fea0003800000 */
.L_x_6327:
        /* <DEDUP_REMOVED lines=8> */
.L_x_6335:
[----:B------:R-:W2:Y:S02]  /*16b0*/  LDG.E.U16 R0, desc[UR36][R2.64] ;  /* 0x0000002402007981 */ /* 0x000ea4000c1e1500 */
[----:B--2---:R-:W-:Y:S01]  /*16c0*/  HADD2.F32 R0, -RZ, R0.H0_H0 ;  /* 0x20000000ff007230 */ /* 0x004fe20000004100 */
[----:B------:R-:W-:Y:S06]  /*16d0*/  BRA `(.L_x_6331) ;  /* 0x0000000800dc7947 */ /* 0x000fec0003800000 */
.L_x_6334:
        /* <DEDUP_REMOVED lines=8> */
.L_x_6337:
[----:B------:R-:W2:Y:S02]  /*1760*/  LDG.E.U16 R0, desc[UR36][R2.64] ;  /* 0x0000002402007981 */ /* 0x000ea4000c1e1500 */
[----:B--2---:R-:W-:Y:S01]  /*1770*/  HADD2.F32 R0, -RZ, R0.H0_H0 ;  /* 0x20000000ff007230 */ /* 0x004fe20000004100 */
[----:B------:R-:W-:Y:S06]  /*1780*/  BRA `(.L_x_6331) ;  /* 0x0000000800b07947 */ /* 0x000fec0003800000 */
.L_x_6336:
        /* <DEDUP_REMOVED lines=11> */
.L_x_6326:
        /* <DEDUP_REMOVED lines=12> */
.L_x_6340:
        /* <DEDUP_REMOVED lines=11> */
.L_x_6339:
        /* <DEDUP_REMOVED lines=25> */
.L_x_6342:
        /* <DEDUP_REMOVED lines=12> */
.L_x_6341:
[----:B------:R-:W2:Y:S02]  /*1c00*/  LDG.E.U16 R0, desc[UR36][R2.64] ;  /* 0x0000002402007981 */ /* 0x000ea4000c1e1500 */
[----:B--2---:R-:W-:Y:S01]  /*1c10*/  SHF.L.U32 R0, R0, 0x10, RZ ;  /* 0x0000001000007819 */ /* 0x004fe200000006ff */
[----:B------:R-:W-:Y:S06]  /*1c20*/  BRA `(.L_x_6331) ;  /* 0x0000000400887947 */ /* 0x000fec0003800000 */
.L_x_6338:
        /* <DEDUP_REMOVED lines=11> */
.L_x_6345:
        /* <DEDUP_REMOVED lines=20> */
.L_x_6347:
[----:B------:R-:W-:Y:S05]  /*1e20*/  BSYNC.RECONVERGENT B0 ;  /* 0x0000000000007941 */ /* 0x000fea0003800200 */
.L_x_6346:
[----:B------:R-:W-:Y:S01]  /*1e30*/  IMAD.SHL.U32 R0, R0, 0x100000, RZ ;  /* 0x0010000000007824 */ /* 0x000fe200078e00ff */
[----:B------:R-:W-:-:S04]  /*1e40*/  LEA R2, R2, 0x3b800000, 0x17 ;  /* 0x3b80000002027811 */ /* 0x000fc800078eb8ff */
[----:B------:R-:W-:Y:S01]  /*1e50*/  LOP3.LUT R0, R2, R0, R7, 0xfe, !PT ;  /* 0x0000000002007212 */ /* 0x000fe200078efe07 */
[----:B------:R-:W-:Y:S06]  /*1e60*/  BRA `(.L_x_6331) ;  /* 0x0000000000f87947 */ /* 0x000fec0003800000 */
.L_x_6344:
        /* <DEDUP_REMOVED lines=20> */
.L_x_6349:
[----:B------:R-:W-:Y:S05]  /*1fb0*/  BSYNC.RECONVERGENT B0 ;  /* 0x0000000000007941 */ /* 0x000fea0003800200 */
.L_x_6348:
[----:B------:R-:W-:Y:S01]  /*1fc0*/  IMAD.SHL.U32 R0, R0, 0x200000, RZ ;  /* 0x0020000000007824 */ /* 0x000fe200078e00ff */
[----:B------:R-:W-:-:S04]  /*1fd0*/  LEA R2, R2, 0x37800000, 0x17 ;  /* 0x3780000002027811 */ /* 0x000fc800078eb8ff */
[----:B------:R-:W-:Y:S01]  /*1fe0*/  LOP3.LUT R0, R2, R0, R7, 0xfe, !PT ;  /* 0x0000000002007212 */ /* 0x000fe200078efe07 */
[----:B------:R-:W-:Y:S06]  /*1ff0*/  BRA `(.L_x_6331) ;  /* 0x0000000000947947 */ /* 0x000fec0003800000 */
.L_x_6343:
[----:B------:R-:W-:-:S09]  /*2000*/  UISETP.NE.AND UP0, UPT, UR4, 0x1c, UPT ;  /* 0x0000001c0400788c */ /* 0x000fd2000bf05270 */
[----:B------:R-:W-:Y:S05]  /*2010*/  BRA.U !UP0, `(.L_x_6350) ;  /* 0x0000000108847547 */ /* 0x000fea000b800000 */
[----:B------:R-:W-:-:S09]  /*2020*/  UISETP.NE.AND UP0, UPT, UR4, 0x1d, UPT ;  /* 0x0000001d0400788c */ /* 0x000fd2000bf05270 */
[----:B------:R-:W-:Y:S05]  /*2030*/  BRA.U !UP0, `(.L_x_6351) ;  /* 0x0000000108707547 */ /* 0x000fea000b800000 */
[----:B------:R-:W-:-:S09]  /*2040*/  UISETP.NE.AND UP0, UPT, UR4, 0x2c, UPT ;  /* 0x0000002c0400788c */ /* 0x000fd2000bf05270 */
[----:B------:R-:W-:Y:S05]  /*2050*/  BRA.U !UP0, `(.L_x_6352) ;  /* 0x0000000108487547 */ /* 0x000fea000b800000 */
.L_x_6330:
        /* <DEDUP_REMOVED lines=16> */
.L_x_6353:
[----:B------:R-:W-:Y:S01]  /*2160*/  IMAD.MOV.U32 R0, RZ, RZ, RZ ;  /* 0x000000ffff007224 */ /* 0x000fe200078e00ff */
[----:B------:R-:W-:Y:S06]  /*2170*/  BRA `(.L_x_6331) ;  /* 0x0000000000347947 */ /* 0x000fec0003800000 */
.L_x_6352:
        /* <DEDUP_REMOVED lines=8> */
.L_x_6351:
[----:B------:R-:W2:Y:S02]  /*2200*/  LDG.E.64 R2, desc[UR36][R2.64] ;  /* 0x0000002402027981 */ /* 0x000ea4000c1e1b00 */
[----:B--2---:R0:W1:Y:S02]  /*2210*/  I2F.U64 R0, R2 ;  /* 0x0000000200007312 */ /* 0x0040640000301000 */
[----:B01----:R-:W-:Y:S05]  /*2220*/  BRA `(.L_x_6331) ;  /* 0x0000000000087947 */ /* 0x003fea0003800000 */
.L_x_6350:
[----:B------:R-:W2:Y:S02]  /*2230*/  LDG.E R0, desc[UR36][R2.64] ;  /* 0x0000002402007981 */ /* 0x000ea4000c1e1900 */
[----:B--2---:R-:W-:-:S07]  /*2240*/  I2FP.F32.U32 R0, R0 ;  /* 0x0000000000007245 */ /* 0x004fce0000201000 */
.L_x_6331:
[----:B------:R-:W-:Y:S05]  /*2250*/  BSYNC.RECONVERGENT B6 ;  /* 0x0000000000067941 */ /* 0x000fea0003800200 */
.L_x_6325:
[----:B------:R-:W0:Y:S01]  /*2260*/  LDCU.64 UR6, c[0x0][0x580] ;  /* 0x0000b000ff0677ac */ /* 0x000e220008000a00 */
[C---:B--2-45:R-:W-:Y:S01]  /*2270*/  FSETP.GT.FTZ.AND P0, PT, R0.reuse, RZ, PT ;  /* 0x000000ff0000720b */ /* 0x074fe20003f14000 */
[----:B------:R-:W-:Y:S01]  /*2280*/  HFMA2 R4, -RZ, RZ, 0, 0 ;  /* 0x00000000ff047431 */ /* 0x000fe200000001ff */
[----:B------:R-:W-:Y:S01]  /*2290*/  FSETP.GEU.FTZ.AND P1, PT, R0, RZ, PT ;  /* 0x000000ff0000720b */ /* 0x000fe20003f3e000 */
[----:B------:R-:W-:Y:S01]  /*22a0*/  UPRMT UR4, UR42, 0x9910, URZ ;  /* 0x000099102a047896 */ /* 0x000fe200080000ff */
[----:B------:R-:W-:-:S03]  /*22b0*/  SEL R0, RZ, 0x1, !P0 ;  /* 0x00000001ff007807 */ /* 0x000fc60004000000 */
[----:B------:R-:W-:-:S06]  /*22c0*/  UISETP.GT.AND UP0, UPT, UR4, 0x9, UPT ;  /* 0x000000090400788c */ /* 0x000fcc000bf04270 */
[----:B------:R-:W-:Y:S02]  /*22d0*/  @!P0 IMAD.MOV R4, RZ, RZ, -0x1 ;  /* 0xffffffffff048424 */ /* 0x000fe400078e02ff */
[----:B------:R-:W-:Y:S01]  /*22e0*/  @P1 IMAD.MOV R4, RZ, RZ, R0 ;  /* 0x000000ffff041224 */ /* 0x000fe200078e0200 */
[----:B01-3--:R-:W-:-:S04]  /*22f0*/  IADD3 R2, P2, PT, R16, UR6, RZ ;  /* 0x0000000610027c10 */ /* 0x00bfc8000ff5e0ff */
[----:B------:R-:W-:Y:S02]  /*2300*/  I2FP.F32.S32 R4, R4 ;  /* 0x0000000400047245 */ /* 0x000fe40000201400 */
[----:B------:R-:W-:Y:S01]  /*2310*/  IADD3.X R3, PT, PT, RZ, UR7, RZ, P2, !PT ;  /* 0x00000007ff037c10 */ /* 0x000fe200097fe4ff */
        /* <DEDUP_REMOVED lines=9> */
[----:B------:R-:W0:Y:S02]  /*23b0*/  F2I.FTZ.TRUNC.NTZ R5, R4 ;  /* 0x0000000400057305 */ /* 0x000e24000021f100 */
[----:B0-----:R0:W-:Y:S01]  /*23c0*/  STG.E.U8 desc[UR36][R2.64], R5 ;  /* 0x0000000502007986 */ /* 0x0011e2000c101124 */
[----:B------:R-:W-:Y:S05]  /*23d0*/  BRA `(.L_x_6359) ;  /* 0x0000000c003c7947 */ /* 0x000fea0003800000 */
.L_x_6357:
[----:B------:R-:W0:Y:S02]  /*23e0*/  F2I.S64.TRUNC R4, R4 ;  /* 0x0000000400047311 */ /* 0x000e24000020d900 */
[----:B0-----:R-:W-:-:S05]  /*23f0*/  IMAD.MOV.U32 R7, RZ, RZ, R4 ;  /* 0x000000ffff077224 */ /* 0x001fca00078e0004 */
[----:B------:R0:W-:Y:S01]  /*2400*/  STG.E.U8 desc[UR36][R2.64], R7 ;  /* 0x0000000702007986 */ /* 0x0001e2000c101124 */
[----:B------:R-:W-:Y:S05]  /*2410*/  BRA `(.L_x_6359) ;  /* 0x0000000c002c7947 */ /* 0x000fea0003800000 */
.L_x_6356:
[----:B------:R-:W-:-:S09]  /*2420*/  UISETP.NE.AND UP0, UPT, UR4, 0x2, UPT ;  /* 0x000000020400788c */ /* 0x000fd2000bf05270 */
[----:B------:R-:W-:Y:S05]  /*2430*/  BRA.U !UP0, `(.L_x_6360) ;  /* 0x0000000108287547 */ /* 0x000fea000b800000 */
[----:B------:R-:W-:-:S09]  /*2440*/  UISETP.NE.AND UP0, UPT, UR4, 0x3, UPT ;  /* 0x000000030400788c */ /* 0x000fd2000bf05270 */
[----:B------:R-:W-:Y:S05]  /*2450*/  BRA.U !UP0, `(.L_x_6361) ;  /* 0x0000000108147547 */ /* 0x000fea000b800000 */
[----:B------:R-:W-:-:S09]  /*2460*/  UISETP.NE.AND UP0, UPT, UR4, 0x4, UPT ;  /* 0x000000040400788c */ /* 0x000fd2000bf05270 */
[----:B------:R-:W-:Y:S05]  /*2470*/  BRA.U UP0, `(.L_x_6358) ;  /* 0x0000000900807547 */ /* 0x000fea000b800000 */
[----:B------:R-:W0:Y:S02]  /*2480*/  F2I.S64.TRUNC R4, R4 ;  /* 0x0000000400047311 */ /* 0x000e24000020d900 */
[----:B0-----:R0:W-:Y:S01]  /*2490*/  STG.E.64 desc[UR36][R2.64], R4 ;  /* 0x0000000402007986 */ /* 0x0011e2000c101b24 */
[----:B------:R-:W-:Y:S05]  /*24a0*/  BRA `(.L_x_6359) ;  /* 0x0000000c00087947 */ /* 0x000fea0003800000 */
.L_x_6361:
[----:B------:R-:W0:Y:S02]  /*24b0*/  F2I.FTZ.TRUNC.NTZ R5, R4 ;  /* 0x0000000400057305 */ /* 0x000e24000021f100 */
[----:B0-----:R0:W-:Y:S01]  /*24c0*/  STG.E desc[UR36][R2.64], R5 ;  /* 0x0000000502007986 */ /* 0x0011e2000c101924 */
[----:B------:R-:W-:Y:S05]  /*24d0*/  BRA `(.L_x_6359) ;  /* 0x0000000800fc7947 */ /* 0x000fea0003800000 */
.L_x_6360:
[----:B------:R-:W0:Y:S02]  /*24e0*/  F2I.FTZ.TRUNC.NTZ R5, R4 ;  /* 0x0000000400057305 */ /* 0x000e24000021f100 */
[----:B0-----:R0:W-:Y:S01]  /*24f0*/  STG.E.U16 desc[UR36][R2.64], R5 ;  /* 0x0000000502007986 */ /* 0x0011e2000c101524 */
[----:B------:R-:W-:Y:S05]  /*2500*/  BRA `(.L_x_6359) ;  /* 0x0000000800f07947 */ /* 0x000fea0003800000 */
.L_x_6355:
[----:B------:R-:W-:-:S09]  /*2510*/  UISETP.GT.AND UP0, UPT, UR4, 0x6, UPT ;  /* 0x000000060400788c */ /* 0x000fd2000bf04270 */
[----:B------:R-:W-:Y:S05]  /*2520*/  BRA.U UP0, `(.L_x_6362) ;  /* 0x0000000100247547 */ /* 0x000fea000b800000 */
[----:B------:R-:W-:-:S09]  /*2530*/  UISETP.NE.AND UP0, UPT, UR4, 0x5, UPT ;  /* 0x000000050400788c */ /* 0x000fd2000bf05270 */
[----:B------:R-:W-:Y:S05]  /*2540*/  BRA.U !UP0, `(.L_x_6363) ;  /* 0x0000000108107547 */ /* 0x000fea000b800000 */
[----:B------:R-:W-:-:S09]  /*2550*/  UISETP.NE.AND UP0, UPT, UR4, 0x6, UPT ;  /* 0x000000060400788c */ /* 0x000fd2000bf05270 */
[----:B------:R-:W-:Y:S05]  /*2560*/  BRA.U UP0, `(.L_x_6358) ;  /* 0x0000000900447547 */ /* 0x000fea000b800000 */
[----:B------:R0:W-:Y:S01]  /*2570*/  STG.E desc[UR36][R2.64], R4 ;  /* 0x0000000402007986 */ /* 0x0001e2000c101924 */
[----:B------:R-:W-:Y:S05]  /*2580*/  BRA `(.L_x_6359) ;  /* 0x0000000800d07947 */ /* 0x000fea0003800000 */
.L_x_6363:
[----:B------:R-:W-:-:S05]  /*2590*/  F2FP.F16.F32.PACK_AB R4, RZ, R4 ;  /* 0x00000004ff04723e */ /* 0x000fca00000000ff */
[----:B------:R0:W-:Y:S01]  /*25a0*/  STG.E.U16 desc[UR36][R2.64], R4 ;  /* 0x0000000402007986 */ /* 0x0001e2000c101524 */
[----:B------:R-:W-:Y:S05]  /*25b0*/  BRA `(.L_x_6359) ;  /* 0x0000000800c47947 */ /* 0x000fea0003800000 */
.L_x_6362:
        /* <DEDUP_REMOVED lines=9> */
.L_x_6365:
[----:B------:R-:W-:-:S04]  /*2650*/  F2FP.F16.F32.PACK_AB R5, RZ, R4 ;  /* 0x00000004ff05723e */ /* 0x000fc800000000ff */
[----:B------:R-:W-:-:S05]  /*2660*/  PRMT R5, R5, 0x5410, RZ ;  /* 0x0000541005057816 */ /* 0x000fca00000000ff */
[----:B------:R0:W-:Y:S01]  /*2670*/  STG.E desc[UR36][R2.64], R5 ;  /* 0x0000000502007986 */ /* 0x0001e2000c101924 */
[----:B------:R-:W-:Y:S05]  /*2680*/  BRA `(.L_x_6359) ;  /* 0x0000000800907947 */ /* 0x000fea0003800000 */
.L_x_6364:
[----:B------:R-:W-:-:S06]  /*2690*/  FMUL.FTZ R4, R4, 1 ;  /* 0x3f80000004047820 */ /* 0x000fcc0000410000 */
[----:B------:R-:W0:Y:S02]  /*26a0*/  F2F.F64.F32 R4, R4 ;  /* 0x0000000400047310 */ /* 0x000e240000201800 */
[----:B0-----:R0:W-:Y:S01]  /*26b0*/  STG.E.64 desc[UR36][R2.64], R4 ;  /* 0x0000000402007986 */ /* 0x0011e2000c101b24 */
[----:B------:R-:W-:Y:S05]  /*26c0*/  BRA `(.L_x_6359) ;  /* 0x0000000800807947 */ /* 0x000fea0003800000 */
.L_x_6354:
        /* <DEDUP_REMOVED lines=8> */
[----:B------:R-:W-:-:S04]  /*2750*/  PLOP3.LUT P0, PT, P1, P0, PT, 0x82, 0x28 ;  /* 0x000000000028781c */ /* 0x000fc80000f01072 */
[----:B------:R-:W-:-:S05]  /*2760*/  SEL R5, RZ, 0x1, !P0 ;  /* 0x00000001ff057807 */ /* 0x000fca0004000000 */
[----:B------:R0:W-:Y:S01]  /*2770*/  STG.E.U8 desc[UR36][R2.64], R5 ;  /* 0x0000000502007986 */ /* 0x0001e2000c101124 */
[----:B------:R-:W-:Y:S05]  /*2780*/  BRA `(.L_x_6359) ;  /* 0x0000000800507947 */ /* 0x000fea0003800000 */
.L_x_6368:
[----:B------:R-:W-:Y:S01]  /*2790*/  FMUL.FTZ R4, R4, 1 ;  /* 0x3f80000004047820 */ /* 0x000fe20000410000 */
[----:B------:R-:W-:-:S05]  /*27a0*/  CS2R R6, SRZ ;  /* 0x0000000000067805 */ /* 0x000fca000001ff00 */
[----:B------:R-:W0:Y:S02]  /*27b0*/  F2F.F64.F32 R4, R4 ;  /* 0x0000000400047310 */ /* 0x000e240000201800 */
[----:B0-----:R0:W-:Y:S01]  /*27c0*/  STG.E.128 desc[UR36][R2.64], R4 ;  /* 0x0000000402007986 */ /* 0x0011e2000c101d24 */
[----:B------:R-:W-:Y:S05]  /*27d0*/  BRA `(.L_x_6359) ;  /* 0x00000008003c7947 */ /* 0x000fea0003800000 */
.L_x_6367:
[----:B------:R-:W-:-:S09]  /*27e0*/  UISETP.NE.AND UP0, UPT, UR4, 0xf, UPT ;  /* 0x0000000f0400788c */ /* 0x000fd2000bf05270 */
[----:B------:R-:W-:Y:S05]  /*27f0*/  BRA.U !UP0, `(.L_x_6369) ;  /* 0x0000000108987547 */ /* 0x000fea000b800000 */
[----:B------:R-:W-:-:S09]  /*2800*/  UISETP.NE.AND UP0, UPT, UR4, 0x17, UPT ;  /* 0x000000170400788c */ /* 0x000fd2000bf05270 */
[----:B------:R-:W-:Y:S05]  /*2810*/  BRA.U !UP0, `(.L_x_6370) ;  /* 0x0000000108487547 */ /* 0x000fea000b800000 */
[----:B------:R-:W-:-:S09]  /*2820*/  UISETP.NE.AND UP0, UPT, UR4, 0x18, UPT ;  /* 0x000000180400788c */ /* 0x000fd2000bf05270 */
[----:B------:R-:W-:Y:S05]  /*2830*/  BRA.U UP0, `(.L_x_6358) ;  /* 0x0000000500907547 */ /* 0x000fea000b800000 */
[----:B------:R-:W-:Y:S01]  /*2840*/  LOP3.LUT R6, R4, 0x7fffffff, RZ, 0xc0, !PT ;  /* 0x7fffffff04067812 */ /* 0x000fe200078ec0ff */
[----:B------:R-:W-:Y:S01]  /*2850*/  BSSY.RECONVERGENT B0, `(.L_x_6371) ;  /* 0x000000b000007945 */ /* 0x000fe20003800200 */
[----:B------:R-:W-:Y:S02]  /*2860*/  SHF.R.U32.HI R7, RZ, 0x18, R4 ;  /* 0x00000018ff077819 */ /* 0x000fe40000011604 */
[----:B------:R-:W-:Y:S02]  /*2870*/  ISETP.GT.U32.AND P0, PT, R6, 0x43efffff, PT ;  /* 0x43efffff0600780c */ /* 0x000fe40003f04070 */
[----:B------:R-:W-:-:S11]  /*2880*/  MOV R0, 0x7f ;  /* 0x0000007f00007802 */ /* 0x000fd60000000f00 */
[----:B------:R-:W-:Y:S05]  /*2890*/  @P0 BRA `(.L_x_6372) ;  /* 0x0000000000180947 */ /* 0x000fea0003800000 */
[----:B------:R-:W-:-:S13]  /*28a0*/  ISETP.GT.U32.AND P0, PT, R6, 0x3c7fffff, PT ;  /* 0x3c7fffff0600780c */ /* 0x000fda0003f04070 */
[----:B------:R-:W-:-:S04]  /*28b0*/  @P0 SHF.R.U32.HI R0, RZ, 0x14, R4 ;  /* 0x00000014ff000819 */ /* 0x000fc80000011604 */
[----:B------:R-:W-:Y:S01]  /*28c0*/  @P0 LOP3.LUT R5, R0, 0x1, RZ, 0xc0, !PT ;  /* 0x0000000100050812 */ /* 0x000fe200078ec0ff */
[----:B------:R-:W-:-:S03]  /*28d0*/  @!P0 FADD.FTZ R0, R6, 16384 ;  /* 0x4680000006008421 */ /* 0x000fc60000010000 */
[----:B------:R-:W-:-:S04]  /*28e0*/  @P0 IADD3 R5, PT, PT, R4, 0x407ffff, R5 ;  /* 0x0407ffff04050810 */ /* 0x000fc80007ffe005 */
[----:B------:R-:W-:-:S07]  /*28f0*/  @P0 SHF.R.U32.HI R0, RZ, 0x14, R5 ;  /* 0x00000014ff000819 */ /* 0x000fce0000011605 */
.L_x_6372:
[----:B------:R-:W-:Y:S05]  /*2900*/  BSYNC.RECONVERGENT B0 ;  /* 0x0000000000007941 */ /* 0x000fea0003800200 */
.L_x_6371:
[----:B------:R-:W-:-:S05]  /*2910*/  LOP3.LUT R7, R0, 0x80, R7, 0xf8, !PT ;  /* 0x0000008000077812 */ /* 0x000fca00078ef807 */
[----:B------:R0:W-:Y:S01]  /*2920*/  STG.E.U8 desc[UR36][R2.64], R7 ;  /* 0x0000000702007986 */ /* 0x0001e2000c101124 */
[----:B------:R-:W-:Y:S05]  /*2930*/  BRA `(.L_x_6359) ;  /* 0x0000000400e47947 */ /* 0x000fea0003800000 */
.L_x_6370:
[----:B------:R-:W-:Y:S01]  /*2940*/  LOP3.LUT R6, R4, 0x7fffffff, RZ, 0xc0, !PT ;  /* 0x7fffffff04067812 */ /* 0x000fe200078ec0ff */
[----:B------:R-:W-:Y:S01]  /*2950*/  BSSY.RECONVERGENT B0, `(.L_x_6373) ;  /* 0x000000d000007945 */ /* 0x000fe20003800200 */
        /* <DEDUP_REMOVED lines=12> */
.L_x_6374:
[----:B------:R-:W-:Y:S05]  /*2a20*/  BSYNC.RECONVERGENT B0 ;  /* 0x0000000000007941 */ /* 0x000fea0003800200 */
.L_x_6373:
[----:B------:R-:W-:-:S05]  /*2a30*/  LOP3.LUT R5, R0, 0x80, R7, 0xf8, !PT ;  /* 0x0000008000057812 */ /* 0x000fca00078ef807 */
[----:B------:R0:W-:Y:S01]  /*2a40*/  STG.E.U8 desc[UR36][R2.64], R5 ;  /* 0x0000000502007986 */ /* 0x0001e2000c101124 */
[----:B------:R-:W-:Y:S05]  /*2a50*/  BRA `(.L_x_6359) ;  /* 0x00000004009c7947 */ /* 0x000fea0003800000 */
.L_x_6369:
[----:B------:R-:W-:-:S05]  /*2a60*/  F2FP.BF16.F32.PACK_AB R4, RZ, R4 ;  /* 0x00000004ff04723e */ /* 0x000fca00000010ff */
[----:B------:R0:W-:Y:S01]  /*2a70*/  STG.E.U16 desc[UR36][R2.64], R4 ;  /* 0x0000000402007986 */ /* 0x0001e2000c101524 */
[----:B------:R-:W-:Y:S05]  /*2a80*/  BRA `(.L_x_6359) ;  /* 0x0000000400907947 */ /* 0x000fea0003800000 */
.L_x_6366:
        /* <DEDUP_REMOVED lines=8> */
[----:B------:R-:W0:Y:S02]  /*2b10*/  F2I.FTZ.U32.TRUNC.NTZ R5, R4 ;  /* 0x0000000400057305 */ /* 0x000e24000021f000 */
[----:B0-----:R0:W-:Y:S01]  /*2b20*/  STG.E.U16 desc[UR36][R2.64], R5 ;  /* 0x0000000502007986 */ /* 0x0011e2000c101524 */
[----:B------:R-:W-:Y:S05]  /*2b30*/  BRA `(.L_x_6359) ;  /* 0x0000000400647947 */ /* 0x000fea0003800000 */
.L_x_6377:
[----:B------:R-:W-:Y:S01]  /*2b40*/  LOP3.LUT R5, R4, 0x7fffffff, RZ, 0xc0, !PT ;  /* 0x7fffffff04057812 */ /* 0x000fe200078ec0ff */
[----:B------:R-:W-:Y:S01]  /*2b50*/  BSSY.RECONVERGENT B0, `(.L_x_6378) ;  /* 0x0000013000007945 */ /* 0x000fe20003800200 */
[----:B------:R-:W-:Y:S02]  /*2b60*/  IMAD.MOV.U32 R0, RZ, RZ, 0x80 ;  /* 0x00000080ff007424 */ /* 0x000fe400078e00ff */
        /* <DEDUP_REMOVED lines=9> */
.L_x_6380:
[----:B------:R-:W-:-:S04]  /*2c00*/  SHF.R.U32.HI R0, RZ, 0x14, R4 ;  /* 0x00000014ff007819 */ /* 0x000fc80000011604 */
[----:B------:R-:W-:-:S04]  /*2c10*/  LOP3.LUT R5, R0, 0x1, RZ, 0xc0, !PT ;  /* 0x0000000100057812 */ /* 0x000fc800078ec0ff */
[----:B------:R-:W-:-:S04]  /*2c20*/  IADD3 R0, PT, PT, R4, 0x487ffff, R5 ;  /* 0x0487ffff04007810 */ /* 0x000fc80007ffe005 */
[----:B------:R-:W-:-:S04]  /*2c30*/  SHF.R.U32.HI R0, RZ, 0x14, R0 ;  /* 0x00000014ff007819 */ /* 0x000fc80000011600 */
[----:B------:R-:W-:-:S07]  /*2c40*/  LOP3.LUT R5, R0, 0xff, RZ, 0xc0, !PT ;  /* 0x000000ff00057812 */ /* 0x000fce00078ec0ff */
.L_x_6381:
[----:B------:R-:W-:-:S04]  /*2c50*/  SHF.R.U32.HI R4, RZ, 0x18, R4 ;  /* 0x00000018ff047819 */ /* 0x000fc80000011604 */
[----:B------:R-:W-:-:S04]  /*2c60*/  LOP3.LUT R5, R5, 0x80, R4, 0xf8, !PT ;  /* 0x0000008005057812 */ /* 0x000fc800078ef804 */
[----:B------:R-:W-:-:S07]  /*2c70*/  PRMT R0, R5, 0x7610, R0 ;  /* 0x0000761005007816 */ /* 0x000fce0000000000 */
.L_x_6379:
[----:B------:R-:W-:Y:S05]  /*2c80*/  BSYNC.RECONVERGENT B0 ;  /* 0x0000000000007941 */ /* 0x000fea0003800200 */
.L_x_6378:
[----:B------:R4:W-:Y:S01]  /*2c90*/  STG.E.U8 desc[UR36][R2.64], R0 ;  /* 0x0000000002007986 */ /* 0x0009e2000c101124 */
[----:B------:R-:W-:Y:S05]  /*2ca0*/  BRA `(.L_x_6359) ;  /* 0x0000000400087947 */ /* 0x000fea0003800000 */
.L_x_6376:
[----:B------:R-:W-:Y:S01]  /*2cb0*/  LOP3.LUT R5, R4, 0x7fffffff, RZ, 0xc0, !PT ;  /* 0x7fffffff04057812 */ /* 0x000fe200078ec0ff */
[----:B------:R-:W-:Y:S01]  /*2cc0*/  BSSY.RECONVERGENT B0, `(.L_x_6382) ;  /* 0x0000013000007945 */ /* 0x000fe20003800200 */
[----:B------:R-:W-:Y:S02]  /*2cd0*/  HFMA2 R0, -RZ, RZ, 0, 7.62939453125e-06 ;  /* 0x00000080ff007431 */ /* 0x000fe400000001ff */
        /* <DEDUP_REMOVED lines=9> */
.L_x_6384:
[----:B------:R-:W-:-:S04]  /*2d70*/  SHF.R.U32.HI R0, RZ, 0x15, R4 ;  /* 0x00000015ff007819 */ /* 0x000fc80000011604 */
[----:B------:R-:W-:-:S04]  /*2d80*/  LOP3.LUT R5, R0, 0x1, RZ, 0xc0, !PT ;  /* 0x0000000100057812 */ /* 0x000fc800078ec0ff */
[----:B------:R-:W-:-:S04]  /*2d90*/  IADD3 R0, PT, PT, R4, 0x88fffff, R5 ;  /* 0x088fffff04007810 */ /* 0x000fc80007ffe005 */
[----:B------:R-:W-:-:S04]  /*2da0*/  SHF.R.U32.HI R0, RZ, 0x15, R0 ;  /* 0x00000015ff007819 */ /* 0x000fc80000011600 */
[----:B------:R-:W-:-:S07]  /*2db0*/  LOP3.LUT R5, R0, 0xff, RZ, 0xc0, !PT ;  /* 0x000000ff00057812 */ /* 0x000fce00078ec0ff */
.L_x_6385:
[----:B------:R-:W-:-:S04]  /*2dc0*/  SHF.R.U32.HI R4, RZ, 0x18, R4 ;  /* 0x00000018ff047819 */ /* 0x000fc80000011604 */
[----:B------:R-:W-:-:S04]  /*2dd0*/  LOP3.LUT R5, R5, 0x80, R4, 0xf8, !PT ;  /* 0x0000008005057812 */ /* 0x000fc800078ef804 */
[----:B------:R-:W-:-:S07]  /*2de0*/  PRMT R0, R5, 0x7610, R0 ;  /* 0x0000761005007816 */ /* 0x000fce0000000000 */
.L_x_6383:
[----:B------:R-:W-:Y:S05]  /*2df0*/  BSYNC.RECONVERGENT B0 ;  /* 0x0000000000007941 */ /* 0x000fea0003800200 */
.L_x_6382:
[----:B------:R3:W-:Y:S01]  /*2e00*/  STG.E.U8 desc[UR36][R2.64], R0 ;  /* 0x0000000002007986 */ /* 0x0007e2000c101124 */
[----:B------:R-:W-:Y:S05]  /*2e10*/  BRA `(.L_x_6359) ;  /* 0x0000000000ac7947 */ /* 0x000fea0003800000 */
.L_x_6375:
[----:B------:R-:W-:-:S09]  /*2e20*/  UISETP.NE.AND UP0, UPT, UR4, 0x1c, UPT ;  /* 0x0000001c0400788c */ /* 0x000fd2000bf05270 */
[----:B------:R-:W-:Y:S05]  /*2e30*/  BRA.U !UP0, `(.L_x_6386) ;  /* 0x00000001089c7547 */ /* 0x000fea000b800000 */
[----:B------:R-:W-:-:S09]  /*2e40*/  UISETP.NE.AND UP0, UPT, UR4, 0x1d, UPT ;  /* 0x0000001d0400788c */ /* 0x000fd2000bf05270 */
[----:B------:R-:W-:Y:S05]  /*2e50*/  BRA.U !UP0, `(.L_x_6387) ;  /* 0x0000000108887547 */ /* 0x000fea000b800000 */
[----:B------:R-:W-:-:S09]  /*2e60*/  UISETP.NE.AND UP0, UPT, UR4, 0x2c, UPT ;  /* 0x0000002c0400788c */ /* 0x000fd2000bf05270 */
[----:B------:R-:W-:Y:S05]  /*2e70*/  BRA.U !UP0, `(.L_x_6388) ;  /* 0x0000000108447547 */ /* 0x000fea000b800000 */
.L_x_6358:
        /* <DEDUP_REMOVED lines=16> */
.L_x_6389:
[----:B------:R-:W-:Y:S05]  /*2f80*/  BRA `(.L_x_6359) ;  /* 0x0000000000507947 */ /* 0x000fea0003800000 */
.L_x_6388:
        /* <DEDUP_REMOVED lines=15> */
.L_x_6387:
[----:B------:R-:W0:Y:S02]  /*3080*/  F2I.U64.TRUNC R4, R4 ;  /* 0x0000000400047311 */ /* 0x000e24000020d800 */
[----:B0-----:R1:W-:Y:S01]  /*3090*/  STG.E.64 desc[UR36][R2.64], R4 ;  /* 0x0000000402007986 */ /* 0x0013e2000c101b24 */
[----:B------:R-:W-:Y:S05]  /*30a0*/  BRA `(.L_x_6359) ;  /* 0x0000000000087947 */ /* 0x000fea0003800000 */
.L_x_6386:
[----:B------:R-:W0:Y:S02]  /*30b0*/  F2I.FTZ.U32.TRUNC.NTZ R5, R4 ;  /* 0x0000000400057305 */ /* 0x000e24000021f000 */
[----:B0-----:R0:W-:Y:S02]  /*30c0*/  STG.E desc[UR36][R2.64], R5 ;  /* 0x0000000502007986 */ /* 0x0011e4000c101924 */
.L_x_6359:
[----:B------:R-:W-:-:S07]  /*30d0*/  VIADD R17, R17, 0x80 ;  /* 0x0000008011117836 */ /* 0x000fce0000000000 */
.L_x_6323:
[----:B------:R-:W-:Y:S05]  /*30e0*/  BSYNC.RECONVERGENT B7 ;  /* 0x0000000000077941 */ /* 0x000fea0003800200 */
.L_x_6322:
[----:B------:R-:W5:Y:S01]  /*30f0*/  LDCU UR4, c[0x0][0x380] ;  /* 0x00007000ff0477ac */ /* 0x000f620008000800 */
[----:B------:R-:W-:Y:S01]  /*3100*/  BSSY.RECONVERGENT B7, `(.L_x_6390) ;  /* 0x0000300000077945 */ /* 0x000fe20003800200 */
[----:B-----5:R-:W-:-:S13]  /*3110*/  ISETP.GE.AND P0, PT, R17, UR4, PT ;  /* 0x0000000411007c0c */ /* 0x020fda000bf06270 */
[----:B------:R-:W-:Y:S05]  /*3120*/  @P0 BRA `(.L_x_6391) ;  /* 0x0000002c00f40947 */ /* 0x000fea0003800000 */
[----:B------:R-:W5:Y:S01]  /*3130*/  LDCU UR4, c[0x0][0x388] ;  /* 0x00007100ff0477ac */ /* 0x000f620008000800 */
[----:B---34-:R-:W-:Y:S02]  /*3140*/  HFMA2 R0, -RZ, RZ, 0, 0 ;  /* 0x00000000ff007431 */ /* 0x018fe400000001ff */
[----:B------:R-:W-:Y:S01]  /*3150*/  IMAD.MOV.U32 R16, RZ, RZ, RZ ;  /* 0x000000ffff107224 */ /* 0x000fe200078e00ff */
[----:B-----5:R-:W-:-:S09]  /*3160*/  UISETP.NE.AND UP0, UPT, UR4, URZ, UPT ;  /* 0x000000ff0400728c */ /* 0x020fd2000bf05270 */
[----:B------:R-:W-:Y:S05]  /*3170*/  BRA.U !UP0, `(.L_x_6392) ;  /* 0x0000001108a87547 */ /* 0x000fea000b800000 */
[----:B------:R-:W0:Y:S01]  /*3180*/  LDCU.64 UR4, c[0x0][0x390] ;  /* 0x00007200ff0477ac */ /* 0x000e220008000a00 */
[----:B------:R-:W-:Y:S01]  /*3190*/  IMAD.MOV.U32 R16, RZ, RZ, RZ ;  /* 0x000000ffff107224 */ /* 0x000fe200078e00ff */
[----:B------:R-:W3:Y:S01]  /*31a0*/  LDCU UR6, c[0x0][0x38c] ;  /* 0x00007180ff0677ac */ /* 0x000ee20008000800 */
[----:B------:R-:W4:Y:S01]  /*31b0*/  LDCU.64 UR8, c[0x0][0x4b8] ;  /* 0x00009700ff0877ac */ /* 0x000f220008000a00 */
[----:B------:R-:W-:Y:S01]  /*31c0*/  UISETP.NE.AND UP0, UPT, UR40, URZ, UPT ;  /* 0x000000ff2800728c */ /* 0x000fe2000bf05270 */
[----:B012---:R-:W-:-:S05]  /*31d0*/  IMAD.HI.U32 R2, R17, UR4, R16 ;  /* 0x0000000411027c27 */ /* 0x007fca000f8e0010 */
[----:B------:R-:W-:-:S04]  /*31e0*/  SHF.R.U32.HI R3, RZ, UR5, R2 ;  /* 0x00000005ff037c19 */ /* 0x000fc80008011602 */
[----:B------:R-:W-:-:S05]  /*31f0*/  IADD3 R0, PT, PT, -R3, RZ, RZ ;  /* 0x000000ff03007210 */ /* 0x000fca0007ffe1ff */
[----:B---3--:R-:W-:-:S04]  /*3200*/  IMAD R0, R0, UR6, R17 ;  /* 0x0000000600007c24 */ /* 0x008fc8000f8e0211 */
[C---:B----4-:R-:W-:Y:S02]  /*3210*/  IMAD R16, R0.reuse, UR8, RZ ;  /* 0x0000000800107c24 */ /* 0x050fe4000f8e02ff */
        /* <DEDUP_REMOVED lines=288> */
.L_x_6392:
[----:B------:R-:W0:Y:S01]  /*4420*/  LDCU.64 UR6, c[0x0][0x588] ;  /* 0x0000b100ff0677ac */ /* 0x000e220008000a00 */
[----:B------:R-:W-:Y:S01]  /*4430*/  BSSY.RECONVERGENT B6, `(.L_x_6393) ;  /* 0x00000e5000067945 */ /* 0x000fe20003800200 */
[----:B------:R-:W-:-:S04]  /*4440*/  UPRMT UR4, UR41, 0x9910, URZ ;  /* 0x0000991029047896 */ /* 0x000fc800080000ff */
[----:B------:R-:W-:Y:S01]  /*4450*/  UISETP.GT.AND UP0, UPT, UR4, 0x9, UPT ;  /* 0x000000090400788c */ /* 0x000fe2000bf04270 */
[----:B012---:R-:W-:-:S05]  /*4460*/  IADD3 R2, P0, PT, R0, UR6, RZ ;  /* 0x0000000600027c10 */ /* 0x007fca000ff1e0ff */
        /* <DEDUP_REMOVED lines=13> */
.L_x_6397:
[----:B------:R-:W2:Y:S02]  /*4540*/  LDG.E.U8 R0, desc[UR36][R2.64] ;  /* 0x0000002402007981 */ /* 0x000ea4000c1e1100 */
[----:B--2---:R-:W-:Y:S01]  /*4550*/  I2FP.F32.U32 R0, R0 ;  /* 0x0000000000007245 */ /* 0x004fe20000201000 */
[----:B------:R-:W-:Y:S06]  /*4560*/  BRA `(.L_x_6399) ;  /* 0x0000000c00447947 */ /* 0x000fec0003800000 */
.L_x_6396:
        /* <DEDUP_REMOVED lines=9> */
.L_x_6401:
[----:B------:R-:W2:Y:S02]  /*4600*/  LDG.E R0, desc[UR36][R2.64] ;  /* 0x0000002402007981 */ /* 0x000ea4000c1e1900 */
[----:B--2---:R-:W-:Y:S01]  /*4610*/  I2FP.F32.S32 R0, R0 ;  /* 0x0000000000007245 */ /* 0x004fe20000201400 */
[----:B------:R-:W-:Y:S06]  /*4620*/  BRA `(.L_x_6399) ;  /* 0x0000000c00147947 */ /* 0x000fec0003800000 */
.L_x_6400:
[----:B------:R-:W2:Y:S02]  /*4630*/  LDG.E.U16 R0, desc[UR36][R2.64] ;  /* 0x0000002402007981 */ /* 0x000ea4000c1e1500 */
[----:B--2---:R-:W2:Y:S01]  /*4640*/  I2F.S16 R0, R0 ;  /* 0x0000000000007306 */ /* 0x004ea20000101400 */
[----:B------:R-:W-:Y:S05]  /*4650*/  BRA `(.L_x_6399) ;  /* 0x0000000c00087947 */ /* 0x000fea0003800000 */
.L_x_6395:
        /* <DEDUP_REMOVED lines=8> */
.L_x_6403:
[----:B------:R-:W2:Y:S02]  /*46e0*/  LDG.E.U16 R0, desc[UR36][R2.64] ;  /* 0x0000002402007981 */ /* 0x000ea4000c1e1500 */
[----:B--2---:R-:W-:Y:S01]  /*46f0*/  HADD2.F32 R0, -RZ, R0.H0_H0 ;  /* 0x20000000ff007230 */ /* 0x004fe20000004100 */
[----:B------:R-:W-:Y:S06]  /*4700*/  BRA `(.L_x_6399) ;  /* 0x0000000800dc7947 */ /* 0x000fec0003800000 */
.L_x_6402:
        /* <DEDUP_REMOVED lines=8> */
.L_x_6405:
[----:B------:R-:W2:Y:S02]  /*4790*/  LDG.E.U16 R0, desc[UR36][R2.64] ;  /* 0x0000002402007981 */ /* 0x000ea4000c1e1500 */
[----:B--2---:R-:W-:Y:S01]  /*47a0*/  HADD2.F32 R0, -RZ, R0.H0_H0 ;  /* 0x20000000ff007230 */ /* 0x004fe20000004100 */
[----:B------:R-:W-:Y:S06]  /*47b0*/  BRA `(.L_x_6399) ;  /* 0x0000000800b07947 */ /* 0x000fec0003800000 */
.L_x_6404:
        /* <DEDUP_REMOVED lines=11> */
.L_x_6394:
        /* <DEDUP_REMOVED lines=12> */
.L_x_6408:
        /* <DEDUP_REMOVED lines=11> */
.L_x_6407:
        /* <DEDUP_REMOVED lines=25> */
.L_x_6410:
        /* <DEDUP_REMOVED lines=12> */
.L_x_6409:
[----:B------:R-:W2:Y:S02]  /*4c30*/  LDG.E.U16 R0, desc[UR36][R2.64] ;  /* 0x0000002402007981 */ /* 0x000ea4000c1e1500 */
[----:B--2---:R-:W-:Y:S01]  /*4c40*/  IMAD.U32 R0, R0, 0x10000, RZ ;  /* 0x0001000000007824 */ /* 0x004fe200078e00ff */
[----:B------:R-:W-:Y:S06]  /*4c50*/  BRA `(.L_x_6399) ;  /* 0x0000000400887947 */ /* 0x000fec0003800000 */
.L_x_6406:
        /* <DEDUP_REMOVED lines=11> */
.L_x_6413:
        /* <DEDUP_REMOVED lines=20> */
.L_x_6415:
[----:B------:R-:W-:Y:S05]  /*4e50*/  BSYNC.RECONVERGENT B0 ;  /* 0x0000000000007941 */ /* 0x000fea0003800200 */
.L_x_6414:
[----:B------:R-:W-:Y:S01]  /*4e60*/  IMAD.SHL.U32 R0, R0, 0x100000, RZ ;  /* 0x0010000000007824 */ /* 0x000fe200078e00ff */
[----:B------:R-:W-:-:S04]  /*4e70*/  LEA R2, R2, 0x3b800000, 0x17 ;  /* 0x3b80000002027811 */ /* 0x000fc800078eb8ff */
[----:B------:R-:W-:Y:S01]  /*4e80*/  LOP3.LUT R0, R2, R0, R7, 0xfe, !PT ;  /* 0x0000000002007212 */ /* 0x000fe200078efe07 */
[----:B------:R-:W-:Y:S06]  /*4e90*/  BRA `(.L_x_6399) ;  /* 0x0000000000f87947 */ /* 0x000fec0003800000 */
.L_x_6412:
        /* <DEDUP_REMOVED lines=20> */
.L_x_6417:
[----:B------:R-:W-:Y:S05]  /*4fe0*/  BSYNC.RECONVERGENT B0 ;  /* 0x0000000000007941 */ /* 0x000fea0003800200 */
.L_x_6416:
[----:B------:R-:W-:Y:S02]  /*4ff0*/  SHF.L.U32 R0, R0, 0x15, RZ ;  /* 0x0000001500007819 */ /* 0x000fe400000006ff */
[----:B------:R-:W-:-:S04]  /*5000*/  LEA R2, R2, 0x37800000, 0x17 ;  /* 0x3780000002027811 */ /* 0x000fc800078eb8ff */
[----:B------:R-:W-:Y:S01]  /*5010*/  LOP3.LUT R0, R2, R0, R7, 0xfe, !PT ;  /* 0x0000000002007212 */ /* 0x000fe200078efe07 */
[----:B------:R-:W-:Y:S06]  /*5020*/  BRA `(.L_x_6399) ;  /* 0x0000000000947947 */ /* 0x000fec0003800000 */
.L_x_6411:
        /* <DEDUP_REMOVED lines=14> */
.L_x_6398:
        /* <DEDUP_REMOVED lines=16> */
.L_x_6420:
[----:B------:R-:W-:Y:S01]  /*5210*/  IMAD.MOV.U32 R0, RZ, RZ, RZ ;  /* 0x000000ffff007224 */ /* 0x000fe200078e00ff */
[----:B------:R-:W-:Y:S06]  /*5220*/  BRA `(.L_x_6399) ;  /* 0x0000000000147947 */ /* 0x000fec0003800000 */
.L_x_6419:
[----:B------:R-:W2:Y:S02]  /*5230*/  LDG.E.64 R2, desc[UR36][R2.64] ;  /* 0x0000002402027981 */ /* 0x000ea4000c1e1b00 */
[----:B--2---:R0:W1:Y:S02]  /*5240*/  I2F.U64 R0, R2 ;  /* 0x0000000200007312 */ /* 0x0040640000301000 */
[----:B01----:R-:W-:Y:S05]  /*5250*/  BRA `(.L_x_6399) ;  /* 0x0000000000087947 */ /* 0x003fea0003800000 */
.L_x_6418:
[----:B------:R-:W2:Y:S02]  /*5260*/  LDG.E R0, desc[UR36][R2.64] ;  /* 0x0000002402007981 */ /* 0x000ea4000c1e1900 */
[----:B--2---:R-:W-:-:S07]  /*5270*/  I2FP.F32.U32 R0, R0 ;  /* 0x0000000000007245 */ /* 0x004fce0000201000 */
.L_x_6399:
[----:B------:R-:W-:Y:S05]  /*5280*/  BSYNC.RECONVERGENT B6 ;  /* 0x0000000000067941 */ /* 0x000fea0003800200 */
.L_x_6393:
[----:B------:R-:W0:Y:S01]  /*5290*/  LDCU.64 UR6, c[0x0][0x580] ;  /* 0x0000b000ff0677ac */ /* 0x000e220008000a00 */
[C---:B--2-45:R-:W-:Y:S01]  /*52a0*/  FSETP.GT.FTZ.AND P0, PT, R0.reuse, RZ, PT ;  /* 0x000000ff0000720b */ /* 0x074fe20003f14000 */
[----:B------:R-:W-:Y:S01]  /*52b0*/  IMAD.MOV.U32 R4, RZ, RZ, RZ ;  /* 0x000000ffff047224 */ /* 0x000fe200078e00ff */
[----:B------:R-:W-:Y:S01]  /*52c0*/  FSETP.GEU.FTZ.AND P1, PT, R0, RZ, PT ;  /* 0x000000ff0000720b */ /* 0x000fe20003f3e000 */
[----:B------:R-:W-:Y:S01]  /*52d0*/  UPRMT UR4, UR42, 0x9910, URZ ;  /* 0x000099102a047896 */ /* 0x000fe200080000ff */
[----:B------:R-:W-:-:S03]  /*52e0*/  SEL R0, RZ, 0x1, !P0 ;  /* 0x00000001ff007807 */ /* 0x000fc60004000000 */
[----:B------:R-:W-:-:S06]  /*52f0*/  UISETP.GT.AND UP0, UPT, UR4, 0x9, UPT ;  /* 0x000000090400788c */ /* 0x000fcc000bf04270 */
[----:B------:R-:W-:Y:S02]  /*5300*/  @!P0 IADD3 R4, PT, PT, RZ, -0x1, RZ ;  /* 0xffffffffff048810 */ /* 0x000fe40007ffe0ff */
[----:B------:R-:W-:Y:S01]  /*5310*/  @P1 IMAD.MOV R4, RZ, RZ, R0 ;  /* 0x000000ffff041224 */ /* 0x000fe200078e0200 */
[----:B01-3--:R-:W-:-:S04]  /*5320*/  IADD3 R2, P2, PT, R16, UR6, RZ ;  /* 0x0000000610027c10 */ /* 0x00bfc8000ff5e0ff */
[----:B------:R-:W-:Y:S01]  /*5330*/  I2FP.F32.S32 R4, R4 ;  /* 0x0000000400047245 */ /* 0x000fe20000201400 */
[----:B------:R-:W-:Y:S01]  /*5340*/  IMAD.X R3, RZ, RZ, UR7, P2 ;  /* 0x00000007ff037e24 */ /* 0x000fe200090e06ff */
        /* <DEDUP_REMOVED lines=12> */
.L_x_6424:
[----:B------:R-:W0:Y:S02]  /*5410*/  F2I.S64.TRUNC R4, R4 ;  /* 0x0000000400047311 */ /* 0x000e24000020d900 */
[----:B0-----:R-:W-:-:S05]  /*5420*/  MOV R7, R4 ;  /* 0x0000000400077202 */ /* 0x001fca0000000f00 */
[----:B------:R3:W-:Y:S01]  /*5430*/  STG.E.U8 desc[UR36][R2.64], R7 ;  /* 0x0000000702007986 */ /* 0x0007e2000c101124 */
[----:B------:R-:W-:Y:S05]  /*5440*/  BRA `(.L_x_6426) ;  /* 0x0000000c00287947 */ /* 0x000fea0003800000 */
.L_x_6423:
        /* <DEDUP_REMOVED lines=9> */
.L_x_6428:
[----:B------:R-:W0:Y:S02]  /*54e0*/  F2I.FTZ.TRUNC.NTZ R5, R4 ;  /* 0x0000000400057305 */ /* 0x000e24000021f100 */
[----:B0-----:R2:W-:Y:S01]  /*54f0*/  STG.E desc[UR36][R2.64], R5 ;  /* 0x0000000502007986 */ /* 0x0015e2000c101924 */
[----:B------:R-:W-:Y:S05]  /*5500*/  BRA `(.L_x_6426) ;  /* 0x0000000800f87947 */ /* 0x000fea0003800000 */
.L_x_6427:
[----:B------:R-:W0:Y:S02]  /*5510*/  F2I.FTZ.TRUNC.NTZ R5, R4 ;  /* 0x0000000400057305 */ /* 0x000e24000021f100 */
[----:B0-----:R0:W-:Y:S01]  /*5520*/  STG.E.U16 desc[UR36][R2.64], R5 ;  /* 0x0000000502007986 */ /* 0x0011e2000c101524 */
[----:B------:R-:W-:Y:S05]  /*5530*/  BRA `(.L_x_6426) ;  /* 0x0000000800ec7947 */ /* 0x000fea0003800000 */
.L_x_6422:
        /* <DEDUP_REMOVED lines=8> */
.L_x_6430:
[----:B------:R-:W-:-:S05]  /*55c0*/  F2FP.F16.F32.PACK_AB R4, RZ, R4 ;  /* 0x00000004ff04723e */ /* 0x000fca00000000ff */
[----:B------:R0:W-:Y:S01]  /*55d0*/  STG.E.U16 desc[UR36][R2.64], R4 ;  /* 0x0000000402007986 */ /* 0x0001e2000c101524 */
[----:B------:R-:W-:Y:S05]  /*55e0*/  BRA `(.L_x_6426) ;  /* 0x0000000800c07947 */ /* 0x000fea0003800000 */
.L_x_6429:
        /* <DEDUP_REMOVED lines=9> */
.L_x_6432:
[----:B------:R-:W-:-:S04]  /*5680*/  F2FP.F16.F32.PACK_AB R5, RZ, R4 ;  /* 0x00000004ff05723e */ /* 0x000fc800000000ff */
[----:B------:R-:W-:-:S05]  /*5690*/  PRMT R5, R5, 0x5410, RZ ;  /* 0x0000541005057816 */ /* 0x000fca00000000ff */
[----:B------:R0:W-:Y:S01]  /*56a0*/  STG.E desc[UR36][R2.64], R5 ;  /* 0x0000000502007986 */ /* 0x0001e2000c101924 */
[----:B------:R-:W-:Y:S05]  /*56b0*/  BRA `(.L_x_6426) ;  /* 0x00000008008c7947 */ /* 0x000fea0003800000 */
.L_x_6431:
[----:B------:R-:W-:-:S06]  /*56c0*/  FMUL.FTZ R4, R4, 1 ;  /* 0x3f80000004047820 */ /* 0x000fcc0000410000 */
[----:B------:R-:W0:Y:S02]  /*56d0*/  F2F.F64.F32 R4, R4 ;  /* 0x0000000400047310 */ /* 0x000e240000201800 */
[----:B0-----:R0:W-:Y:S01]  /*56e0*/  STG.E.64 desc[UR36][R2.64], R4 ;  /* 0x0000000402007986 */ /* 0x0011e2000c101b24 */
[----:B------:R-:W-:Y:S05]  /*56f0*/  BRA `(.L_x_6426) ;  /* 0x00000008007c7947 */ /* 0x000fea0003800000 */
.L_x_6421:
        /* <DEDUP_REMOVED lines=13> */
.L_x_6436:
[----:B------:R-:W-:Y:S01]  /*57d0*/  LOP3.LUT R6, R4, 0x7fffffff, RZ, 0xc0, !PT ;  /* 0x7fffffff04067812 */ /* 0x000fe200078ec0ff */
[----:B------:R-:W-:Y:S01]  /*57e0*/  BSSY.RECONVERGENT B0, `(.L_x_6437) ;  /* 0x0000012000007945 */ /* 0x000fe20003800200 */
[----:B------:R-:W-:Y:S02]  /*57f0*/  IMAD.MOV.U32 R0, RZ, RZ, 0x80 ;  /* 0x00000080ff007424 */ /* 0x000fe400078e00ff */
        /* <DEDUP_REMOVED lines=13> */
.L_x_6439:
[----:B------:R-:W-:-:S04]  /*58d0*/  SHF.R.U32.HI R4, RZ, 0x18, R4 ;  /* 0x00000018ff047819 */ /* 0x000fc80000011604 */
[----:B------:R-:W-:-:S04]  /*58e0*/  LOP3.LUT R4, R5, 0x80, R4, 0xf8, !PT ;  /* 0x0000008005047812 */ /* 0x000fc800078ef804 */
[----:B------:R-:W-:-:S07]  /*58f0*/  PRMT R0, R4, 0x7610, R0 ;  /* 0x0000761004007816 */ /* 0x000fce0000000000 */
.L_x_6438:
[----:B------:R-:W-:Y:S05]  /*5900*/  BSYNC.RECONVERGENT B0 ;  /* 0x0000000000007941 */ /* 0x000fea0003800200 */
.L_x_6437:
[----:B------:R0:W-:Y:S01]  /*5910*/  STG.E.U8 desc[UR36][R2.64], R0 ;  /* 0x0000000002007986 */ /* 0x0001e2000c101124 */
[----:B------:R-:W-:Y:S05]  /*5920*/  BRA `(.L_x_6426) ;  /* 0x0000000400f07947 */ /* 0x000fea0003800000 */
.L_x_6435:
[----:B------:R-:W-:Y:S01]  /*5930*/  LOP3.LUT R6, R4, 0x7fffffff, RZ, 0xc0, !PT ;  /* 0x7fffffff04067812 */ /* 0x000fe200078ec0ff */
[----:B------:R-:W-:Y:S01]  /*5940*/  BSSY.RECONVERGENT B0, `(.L_x_6440) ;  /* 0x0000012000007945 */ /* 0x000fe20003800200 */
[----:B------:R-:W-:Y:S02]  /*5950*/  HFMA2 R0, -RZ, RZ, 0, 7.62939453125e-06 ;  /* 0x00000080ff007431 */ /* 0x000fe400000001ff */
        /* <DEDUP_REMOVED lines=13> */
.L_x_6442:
[----:B------:R-:W-:-:S04]  /*5a30*/  SHF.R.U32.HI R4, RZ, 0x18, R4 ;  /* 0x00000018ff047819 */ /* 0x000fc80000011604 */
[----:B------:R-:W-:-:S04]  /*5a40*/  LOP3.LUT R5, R5, 0x80, R4, 0xf8, !PT ;  /* 0x0000008005057812 */ /* 0x000fc800078ef804 */
[----:B------:R-:W-:-:S07]  /*5a50*/  PRMT R0, R5, 0x7610, R0 ;  /* 0x0000761005007816 */ /* 0x000fce0000000000 */
.L_x_6441:
[----:B------:R-:W-:Y:S05]  /*5a60*/  BSYNC.RECONVERGENT B0 ;  /* 0x0000000000007941 */ /* 0x000fea0003800200 */
.L_x_6440:
[----:B------:R0:W-:Y:S01]  /*5a70*/  STG.E.U8 desc[UR36][R2.64], R0 ;  /* 0x0000000002007986 */ /* 0x0001e2000c101124 */
[----:B------:R-:W-:Y:S05]  /*5a80*/  BRA `(.L_x_6426) ;  /* 0x0000000400987947 */ /* 0x000fea0003800000 */
.L_x_6434:
[----:B------:R-:W-:-:S09]  /*5a90*/  UISETP.NE.AND UP0, UPT, UR4, 0x1c, UPT ;  /* 0x0000001c0400788c */ /* 0x000fd2000bf05270 */
[----:B------:R-:W-:Y:S05]  /*5aa0*/  BRA.U !UP0, `(.L_x_6443) ;  /* 0x0000000108587547 */ /* 0x000fea000b800000 */
[----:B------:R-:W-:-:S09]  /*5ab0*/  UISETP.NE.AND UP0, UPT, UR4, 0x1d, UPT ;  /* 0x0000001d0400788c */ /* 0x000fd2000bf05270 */
[----:B------:R-:W-:Y:S05]  /*5ac0*/  BRA.U !UP0, `(.L_x_6444) ;  /* 0x0000000108447547 */ /* 0x000fea000b800000 */
[----:B------:R-:W-:-:S09]  /*5ad0*/  UISETP.NE.AND UP0, UPT, UR4, 0x2c, UPT ;  /* 0x0000002c0400788c */ /* 0x000fd2000bf05270 */
[----:B------:R-:W-:Y:S05]  /*5ae0*/  BRA.U UP0, `(.L_x_6425) ;  /* 0x0000000100a87547 */ /* 0x000fea000b800000 */
        /* <DEDUP_REMOVED lines=15> */
.L_x_6444:
[----:B------:R-:W0:Y:S02]  /*5be0*/  F2I.U64.TRUNC R4, R4 ;  /* 0x0000000400047311 */ /* 0x000e24000020d800 */
[----:B0-----:R0:W-:Y:S01]  /*5bf0*/  STG.E.64 desc[UR36][R2.64], R4 ;  /* 0x0000000402007986 */ /* 0x0011e2000c101b24 */
[----:B------:R-:W-:Y:S05]  /*5c00*/  BRA `(.L_x_6426) ;  /* 0x0000000400387947 */ /* 0x000fea0003800000 */
.L_x_6443:
[----:B------:R-:W0:Y:S02]  /*5c10*/  F2I.FTZ.U32.TRUNC.NTZ R5, R4 ;  /* 0x0000000400057305 */ /* 0x000e24000021f000 */
[----:B0-----:R0:W-:Y:S01]  /*5c20*/  STG.E desc[UR36][R2.64], R5 ;  /* 0x0000000502007986 */ /* 0x0011e2000c101924 */
[----:B------:R-:W-:Y:S05]  /*5c30*/  BRA `(.L_x_6426) ;  /* 0x00000004002c7947 */ /* 0x000fea0003800000 */
.L_x_6433:
        /* <DEDUP_REMOVED lines=10> */
.L_x_6446:
[----:B------:R-:W-:Y:S01]  /*5ce0*/  FMUL.FTZ R4, R4, 1 ;  /* 0x3f80000004047820 */ /* 0x000fe20000410000 */
[----:B------:R-:W-:-:S05]  /*5cf0*/  CS2R R6, SRZ ;  /* 0x0000000000067805 */ /* 0x000fca000001ff00 */
[----:B------:R-:W0:Y:S02]  /*5d00*/  F2F.F64.F32 R4, R4 ;  /* 0x0000000400047310 */ /* 0x000e240000201800 */
[----:B0-----:R0:W-:Y:S01]  /*5d10*/  STG.E.128 desc[UR36][R2.64], R4 ;  /* 0x0000000402007986 */ /* 0x0011e2000c101d24 */
[----:B------:R-:W-:Y:S05]  /*5d20*/  BRA `(.L_x_6426) ;  /* 0x0000000000f07947 */ /* 0x000fea0003800000 */
.L_x_6445:
[----:B------:R-:W-:-:S09]  /*5d30*/  UISETP.NE.AND UP0, UPT, UR4, 0xf, UPT ;  /* 0x0000000f0400788c */ /* 0x000fd2000bf05270 */
[----:B------:R-:W-:Y:S05]  /*5d40*/  BRA.U !UP0, `(.L_x_6447) ;  /* 0x0000000108e07547 */ /* 0x000fea000b800000 */
[----:B------:R-:W-:-:S09]  /*5d50*/  UISETP.NE.AND UP0, UPT, UR4, 0x17, UPT ;  /* 0x000000170400788c */ /* 0x000fd2000bf05270 */
[----:B------:R-:W-:Y:S05]  /*5d60*/  BRA.U !UP0, `(.L_x_6448) ;  /* 0x00000001088c7547 */ /* 0x000fea000b800000 */
[----:B------:R-:W-:-:S09]  /*5d70*/  UISETP.NE.AND UP0, UPT, UR4, 0x18, UPT ;  /* 0x000000180400788c */ /* 0x000fd2000bf05270 */
[----:B------:R-:W-:Y:S05]  /*5d80*/  BRA.U !UP0, `(.L_x_6449) ;  /* 0x0000000108447547 */ /* 0x000fea000b800000 */
.L_x_6425:
        /* <DEDUP_REMOVED lines=16> */
.L_x_6450:
[----:B------:R-:W-:Y:S05]  /*5e90*/  BRA `(.L_x_6426) ;  /* 0x0000000000947947 */ /* 0x000fea0003800000 */
.L_x_6449:
[----:B------:R-:W-:Y:S01]  /*5ea0*/  LOP3.LUT R6, R4, 0x7fffffff, RZ, 0xc0, !PT ;  /* 0x7fffffff04067812 */ /* 0x000fe200078ec0ff */
[----:B------:R-:W-:Y:S01]  /*5eb0*/  BSSY.RECONVERGENT B0, `(.L_x_6451) ;  /* 0x000000b000007945 */ /* 0x000fe20003800200 */
[----:B------:R-:W-:Y:S01]  /*5ec0*/  SHF.R.U32.HI R7, RZ, 0x18, R4 ;  /* 0x00000018ff077819 */ /* 0x000fe20000011604 */
[----:B------:R-:W-:Y:S01]  /*5ed0*/  IMAD.MOV.U32 R0, RZ, RZ, 0x7f ;  /* 0x0000007fff007424 */ /* 0x000fe200078e00ff */
        /* <DEDUP_REMOVED lines=8> */
.L_x_6452:
[----:B------:R-:W-:Y:S05]  /*5f60*/  BSYNC.RECONVERGENT B0 ;  /* 0x0000000000007941 */ /* 0x000fea0003800200 */
.L_x_6451:
[----:B------:R-:W-:-:S05]  /*5f70*/  LOP3.LUT R5, R0, 0x80, R7, 0xf8, !PT ;  /* 0x0000008000057812 */ /* 0x000fca00078ef807 */
[----:B------:R0:W-:Y:S01]  /*5f80*/  STG.E.U8 desc[UR36][R2.64], R5 ;  /* 0x0000000502007986 */ /* 0x0001e2000c101124 */
[----:B------:R-:W-:Y:S05]  /*5f90*/  BRA `(.L_x_6426) ;  /* 0x0000000000547947 */ /* 0x000fea0003800000 */
.L_x_6448:
[----:B------:R-:W-:Y:S01]  /*5fa0*/  LOP3.LUT R6, R4, 0x7fffffff, RZ, 0xc0, !PT ;  /* 0x7fffffff04067812 */ /* 0x000fe200078ec0ff */
[----:B------:R-:W-:Y:S03]  /*5fb0*/  BSSY.RECONVERGENT B0, `(.L_x_6453) ;  /* 0x000000d000007945 */ /* 0x000fe60003800200 */
        /* <DEDUP_REMOVED lines=9> */
.L_x_6454:
[----:B------:R-:W-:Y:S02]  /*6050*/  ISETP.GT.U32.AND P0, PT, R6, 0x7f800000, PT ;  /* 0x7f8000000600780c */ /* 0x000fe40003f04070 */
[----:B------:R-:W-:-:S04]  /*6060*/  MOV R0, 0x7f ;  /* 0x0000007f00007802 */ /* 0x000fc80000000f00 */
[----:B------:R-:W-:-:S07]  /*6070*/  SEL R0, R0, 0x7c, P0 ;  /* 0x0000007c00007807 */ /* 0x000fce0000000000 */
.L_x_6455:
[----:B------:R-:W-:Y:S05]  /*6080*/  BSYNC.RECONVERGENT B0 ;  /* 0x0000000000007941 */ /* 0x000fea0003800200 */
.L_x_6453:
[----:B------:R-:W-:-:S04]  /*6090*/  SHF.R.U32.HI R5, RZ, 0x18, R4 ;  /* 0x00000018ff057819 */ /* 0x000fc80000011604 */
[----:B------:R-:W-:-:S05]  /*60a0*/  LOP3.LUT R5, R0, 0x80, R5, 0xf8, !PT ;  /* 0x0000008000057812 */ /* 0x000fca00078ef805 */
[----:B------:R0:W-:Y:S01]  /*60b0*/  STG.E.U8 desc[UR36][R2.64], R5 ;  /* 0x0000000502007986 */ /* 0x0001e2000c101124 */
[----:B------:R-:W-:Y:S05]  /*60c0*/  BRA `(.L_x_6426) ;  /* 0x0000000000087947 */ /* 0x000fea0003800000 */
.L_x_6447:
[----:B------:R-:W-:-:S05]  /*60d0*/  F2FP.BF16.F32.PACK_AB R4, RZ, R4 ;  /* 0x00000004ff04723e */ /* 0x000fca00000010ff */
[----:B------:R0:W-:Y:S02]  /*60e0*/  STG.E.U16 desc[UR36][R2.64], R4 ;  /* 0x0000000402007986 */ /* 0x0001e4000c101524 */
.L_x_6426:
[----:B------:R-:W-:-:S07]  /*60f0*/  VIADD R17, R17, 0x80 ;  /* 0x0000008011117836 */ /* 0x000fce0000000000 */
.L_x_6391:
[----:B------:R-:W-:Y:S05]  /*6100*/  BSYNC.RECONVERGENT B7 ;  /* 0x0000000000077941 */ /* 0x000fea0003800200 */
.L_x_6390:
[----:B------:R-:W5:Y:S01]  /*6110*/  LDCU UR4, c[0x0][0x380] ;  /* 0x00007000ff0477ac */ /* 0x000f620008000800 */
[----:B------:R-:W-:Y:S01]  /*6120*/  BSSY.RECONVERGENT B7, `(.L_x_6456) ;  /* 0x0000300000077945 */ /* 0x000fe20003800200 */
[----:B-----5:R-:W-:-:S13]  /*6130*/  ISETP.GE.AND P0, PT, R17, UR4, PT ;  /* 0x0000000411007c0c */ /* 0x020fda000bf06270 */
[----:B------:R-:W-:Y:S05]  /*6140*/  @P0 BRA `(.L_x_6457) ;  /* 0x0000002c00f40947 */ /* 0x000fea0003800000 */
[----:B------:R-:W5:Y:S01]  /*6150*/  LDCU UR4, c[0x0][0x388] ;  /* 0x00007100ff0477ac */ /* 0x000f620008000800 */
[----:B------:R-:W-:Y:S02]  /*6160*/  HFMA2 R16, -RZ, RZ, 0, 0 ;  /* 0x00000000ff107431 */ /* 0x000fe400000001ff */
[----:B0--34-:R-:W-:Y:S01]  /*6170*/  IMAD.MOV.U32 R0, RZ, RZ, RZ ;  /* 0x000000ffff007224 */ /* 0x019fe200078e00ff */
        /* <DEDUP_REMOVED lines=300> */
.L_x_6458:
        /* <DEDUP_REMOVED lines=16> */
[----:B--2---:R0:W1:Y:S01]  /*7540*/  I2F.S16 R0, R2 ;  /* 0x0000000200007306 */ /* 0x0040620000101400 */
[----:B------:R-:W-:Y:S05]  /*7550*/  BRA `(.L_x_6465) ;  /* 0x0000000c00507947 */ /* 0x000fea0003800000 */
.L_x_6463:
[----:B------:R-:W2:Y:S02]  /*7560*/  LDG.E.U8 R0, desc[UR36][R2.64] ;  /* 0x0000002402007981 */ /* 0x000ea4000c1e1100 */
[----:B--2---:R-:W-:Y:S01]  /*7570*/  I2FP.F32.U32 R0, R0 ;  /* 0x0000000000007245 */ /* 0x004fe20000201000 */
[----:B------:R-:W-:Y:S06]  /*7580*/  BRA `(.L_x_6465) ;  /* 0x0000000c00447947 */ /* 0x000fec0003800000 */
.L_x_6462:
[----:B------:R-:W-:-:S09]  /*7590*/  UISETP.NE.AND UP0, UPT, UR4, 0x2, UPT ;  /* 0x000000020400788c */ /* 0x000fd2000bf05270 */
[----:B------:R-:W-:Y:S05]  /*75a0*/  BRA.U !UP0, `(.L_x_6466) ;  /* 0x0000000108287547 */ /* 0x000fea000b800000 */
[----:B------:R-:W-:-:S09]  /*75b0*/  UISETP.NE.AND UP0, UPT, UR4, 0x3, UPT ;  /* 0x000000030400788c */ /* 0x000fd2000bf05270 */
[----:B------:R-:W-:Y:S05]  /*75c0*/  BRA.U !UP0, `(.L_x_6467) ;  /* 0x0000000108147547 */ /* 0x000fea000b800000 */
[----:B------:R-:W-:-:S09]  /*75d0*/  UISETP.NE.AND UP0, UPT, UR4, 0x4, UPT ;  /* 0x000000040400788c */ /* 0x000fd2000bf05270 */
[----:B------:R-:W-:Y:S05]  /*75e0*/  BRA.U UP0, `(.L_x_6464) ;  /* 0x0000000900d07547 */ /* 0x000fea000b800000 */
[----:B------:R-:W2:Y:S02]  /*75f0*/  LDG.E.64 R2, desc[UR36][R2.64] ;  /* 0x0000002402027981 */ /* 0x000ea4000c1e1b00 */
[----:B--2---:R3:W4:Y:S02]  /*7600*/  I2F.S64 R0, R2 ;  /* 0x0000000200007312 */ /* 0x0047240000301400 */
[----:B---34-:R-:W-:Y:S05]  /*7610*/  BRA `(.L_x_6465) ;  /* 0x0000000c00207947 */ /* 0x018fea0003800000 */
.L_x_6467:
[----:B------:R-:W2:Y:S02]  /*7620*/  LDG.E R0, desc[UR36][R2.64] ;  /* 0x0000002402007981 */ /* 0x000ea4000c1e1900 */
[----:B--2---:R-:W-:Y:S01]  /*7630*/  I2FP.F32.S32 R0, R0 ;  /* 0x0000000000007245 */ /* 0x004fe20000201400 */
[----:B------:R-:W-:Y:S06]  /*7640*/  BRA `(.L_x_6465) ;  /* 0x0000000c00147947 */ /* 0x000fec0003800000 */
.L_x_6466:
[----:B------:R-:W2:Y:S02]  /*7650*/  LDG.E.U16 R0, desc[UR36][R2.64] ;  /* 0x0000002402007981 */ /* 0x000ea4000c1e1500 */
[----:B--2---:R-:W2:Y:S01]  /*7660*/  I2F.S16 R0, R0 ;  /* 0x0000000000007306 */ /* 0x004ea20000101400 */
[----:B------:R-:W-:Y:S05]  /*7670*/  BRA `(.L_x_6465) ;  /* 0x0000000c00087947 */ /* 0x000fea0003800000 */
.L_x_6461:
        /* <DEDUP_REMOVED lines=8> */
.L_x_6469:
[----:B------:R-:W2:Y:S02]  /*7700*/  LDG.E.U16 R0, desc[UR36][R2.64] ;  /* 0x0000002402007981 */ /* 0x000ea4000c1e1500 */
[----:B--2---:R-:W-:Y:S01]  /*7710*/  HADD2.F32 R0, -RZ, R0.H0_H0 ;  /* 0x20000000ff007230 */ /* 0x004fe20000004100 */
[----:B------:R-:W-:Y:S06]  /*7720*/  BRA `(.L_x_6465) ;  /* 0x0000000800dc7947 */ /* 0x000fec0003800000 */
.L_x_6468:
        /* <DEDUP_REMOVED lines=8> */
.L_x_6471:
[----:B------:R-:W2:Y:S02]  /*77b0*/  LDG.E.U16 R0, desc[UR36][R2.64] ;  /* 0x0000002402007981 */ /* 0x000ea4000c1e1500 */
[----:B--2---:R-:W-:Y:S01]  /*77c0*/  HADD2.F32 R0, -RZ, R0.H0_H0 ;  /* 0x20000000ff007230 */ /* 0x004fe20000004100 */
[----:B------:R-:W-:Y:S06]  /*77d0*/  BRA `(.L_x_6465) ;  /* 0x0000000800b07947 */ /* 0x000fec0003800000 */
.L_x_6470:
        /* <DEDUP_REMOVED lines=11> */
.L_x_6460:
        /* <DEDUP_REMOVED lines=12> */
.L_x_6474:
        /* <DEDUP_REMOVED lines=11> */
.L_x_6473:
        /* <DEDUP_REMOVED lines=23> */
[----:B------:R-:W-:Y:S01]  /*7b70*/  LOP3.LUT R0, R5, 0x80000000, R0, 0xf8, !PT ;  /* 0x8000000005007812 */ /* 0x000fe200078ef800 */
[----:B------:R-:W-:Y:S06]  /*7b80*/  BRA `(.L_x_6465) ;  /* 0x0000000400c47947 */ /* 0x000fec0003800000 */
.L_x_6476:
        /* <DEDUP_REMOVED lines=12> */
.L_x_6475:
[----:B------:R-:W2:Y:S02]  /*7c50*/  LDG.E.U16 R0, desc[UR36][R2.64] ;  /* 0x0000002402007981 */ /* 0x000ea4000c1e1500 */
[----:B--2---:R-:W-:Y:S01]  /*7c60*/  IMAD.U32 R0, R0, 0x10000, RZ ;  /* 0x0001000000007824 */ /* 0x004fe200078e00ff */
[----:B------:R-:W-:Y:S06]  /*7c70*/  BRA `(.L_x_6465) ;  /* 0x0000000400887947 */ /* 0x000fec0003800000 */
.L_x_6472:
        /* <DEDUP_REMOVED lines=11> */
.L_x_6479:
        /* <DEDUP_REMOVED lines=20> */
.L_x_6481:
[----:B------:R-:W-:Y:S05]  /*7e70*/  BSYNC.RECONVERGENT B0 ;  /* 0x0000000000007941 */ /* 0x000fea0003800200 */
.L_x_6480:
[----:B------:R-:W-:Y:S02]  /*7e80*/  SHF.L.U32 R0, R0, 0x14, RZ ;  /* 0x0000001400007819 */ /* 0x000fe400000006ff */
[----:B------:R-:W-:-:S04]  /*7e90*/  LEA R2, R2, 0x3b800000, 0x17 ;  /* 0x3b80000002027811 */ /* 0x000fc800078eb8ff */
[----:B------:R-:W-:Y:S01]  /*7ea0*/  LOP3.LUT R0, R2, R0, R7, 0xfe, !PT ;  /* 0x0000000002007212 */ /* 0x000fe200078efe07 */
[----:B------:R-:W-:Y:S06]  /*7eb0*/  BRA `(.L_x_6465) ;  /* 0x0000000000f87947 */ /* 0x000fec0003800000 */
.L_x_6478:
        /* <DEDUP_REMOVED lines=20> */
.L_x_6483:
[----:B------:R-:W-:Y:S05]  /*8000*/  BSYNC.RECONVERGENT B0 ;  /* 0x0000000000007941 */ /* 0x000fea0003800200 */
.L_x_6482:
[----:B------:R-:W-:Y:S01]  /*8010*/  IMAD.SHL.U32 R0, R0, 0x200000, RZ ;  /* 0x0020000000007824 */ /* 0x000fe200078e00ff */
[----:B------:R-:W-:-:S04]  /*8020*/  LEA R2, R2, 0x37800000, 0x17 ;  /* 0x3780000002027811 */ /* 0x000fc800078eb8ff */
[----:B------:R-:W-:Y:S01]  /*8030*/  LOP3.LUT R0, R2, R0, R7, 0xfe, !PT ;  /* 0x0000000002007212 */ /* 0x000fe200078efe07 */
[----:B------:R-:W-:Y:S06]  /*8040*/  BRA `(.L_x_6465) ;  /* 0x0000000000947947 */ /* 0x000fec0003800000 */
.L_x_6477:
        /* <DEDUP_REMOVED lines=11> */
[----:B------:R-:W-:Y:S02]  /*8100*/  @!P0 IMAD.MOV.U32 R0, RZ, RZ, 0x7f800001 ;  /* 0x7f800001ff008424 */ /* 0x000fe400078e00ff */
[----:B------:R-:W-:Y:S01]  /*8110*/  @P0 IMAD.SHL.U32 R0, R2, 0x800000, RZ ;  /* 0x0080000002000824 */ /* 0x000fe200078e00ff */
[----:B------:R-:W-:Y:S06]  /*8120*/  BRA `(.L_x_6465) ;  /* 0x00000000005c7947 */ /* 0x000fec0003800000 */
.L_x_6464:
        /* <DEDUP_REMOVED lines=16> */
.L_x_6486:
[----:B------:R-:W-:Y:S01]  /*8230*/  MOV R0, RZ ;  /* 0x000000ff00007202 */ /* 0x000fe20000000f00 */
[----:B------:R-:W-:Y:S06]  /*8240*/  BRA `(.L_x_6465) ;  /* 0x0000000000147947 */ /* 0x000fec0003800000 */
.L_x_6485:
[----:B------:R-:W2:Y:S02]  /*8250*/  LDG.E.64 R2, desc[UR36][R2.64] ;  /* 0x0000002402027981 */ /* 0x000ea4000c1e1b00 */
[----:B--2---:R0:W1:Y:S02]  /*8260*/  I2F.U64 R0, R2 ;  /* 0x0000000200007312 */ /* 0x0040640000301000 */
[----:B01----:R-:W-:Y:S05]  /*8270*/  BRA `(.L_x_6465) ;  /* 0x0000000000087947 */ /* 0x003fea0003800000 */
.L_x_6484:
[----:B------:R-:W2:Y:S02]  /*8280*/  LDG.E R0, desc[UR36][R2.64] ;  /* 0x0000002402007981 */ /* 0x000ea4000c1e1900 */
[----:B--2---:R-:W-:-:S07]  /*8290*/  I2FP.F32.U32 R0, R0 ;  /* 0x0000000000007245 */ /* 0x004fce0000201000 */
.L_x_6465:
[----:B------:R-:W-:Y:S05]  /*82a0*/  BSYNC.RECONVERGENT B6 ;  /* 0x0000000000067941 */ /* 0x000fea0003800200 */
.L_x_6459:
[----:B------:R-:W0:Y:S01]  /*82b0*/  LDCU.64 UR6, c[0x0][0x580] ;  /* 0x0000b000ff0677ac */ /* 0x000e220008000a00 */
[C---:B-12--5:R-:W-:Y:S01]  /*82c0*/  FSETP.GT.FTZ.AND P0, PT, R0.reuse, RZ, PT ;  /* 0x000000ff0000720b */ /* 0x066fe20003f14000 */
[----:B------:R-:W-:Y:S01]  /*82d0*/  IMAD.MOV.U32 R4, RZ, RZ, RZ ;  /* 0x000000ffff047224 */ /* 0x000fe200078e00ff */
[----:B------:R-:W-:Y:S01]  /*82e0*/  FSETP.GEU.FTZ.AND P1, PT, R0, RZ, PT ;  /* 0x000000ff0000720b */ /* 0x000fe20003f3e000 */
[----:B------:R-:W-:Y:S01]  /*82f0*/  UPRMT UR4, UR42, 0x9910, URZ ;  /* 0x000099102a047896 */ /* 0x000fe200080000ff */
[----:B------:R-:W-:-:S03]  /*8300*/  SEL R0, RZ, 0x1, !P0 ;  /* 0x00000001ff007807 */ /* 0x000fc60004000000 */
[----:B------:R-:W-:-:S06]  /*8310*/  UISETP.GT.AND UP0, UPT, UR4, 0x9, UPT ;  /* 0x000000090400788c */ /* 0x000fcc000bf04270 */
[----:B------:R-:W-:Y:S02]  /*8320*/  @!P0 IMAD.MOV R4, RZ, RZ, -0x1 ;  /* 0xffffffffff048424 */ /* 0x000fe400078e02ff */
[----:B------:R-:W-:Y:S02]  /*8330*/  @P1 IADD3 R4, PT, PT, R0, RZ, RZ ;  /* 0x000000ff00041210 */ /* 0x000fe40007ffe0ff */
[----:B0--34-:R-:W-:Y:S02]  /*8340*/  IADD3 R2, P2, PT, R16, UR6, RZ ;  /* 0x0000000610027c10 */ /* 0x019fe4000ff5e0ff */
[----:B------:R-:W-:-:S03]  /*8350*/  I2FP.F32.S32 R4, R4 ;  /* 0x0000000400047245 */ /* 0x000fc60000201400 */
        /* <DEDUP_REMOVED lines=13> */
.L_x_6490:
[----:B------:R-:W0:Y:S02]  /*8430*/  F2I.S64.TRUNC R4, R4 ;  /* 0x0000000400047311 */ /* 0x000e24000020d900 */
[----:B0-----:R-:W-:-:S05]  /*8440*/  IMAD.MOV.U32 R7, RZ, RZ, R4 ;  /* 0x000000ffff077224 */ /* 0x001fca00078e0004 */
[----:B------:R0:W-:Y:S01]  /*8450*/  STG.E.U8 desc[UR36][R2.64], R7 ;  /* 0x0000000702007986 */ /* 0x0001e2000c101124 */
[----:B------:R-:W-:Y:S05]  /*8460*/  BRA `(.L_x_6492) ;  /* 0x0000000c00287947 */ /* 0x000fea0003800000 */
.L_x_6489:
        /* <DEDUP_REMOVED lines=9> */
.L_x_6494:
[----:B------:R-:W0:Y:S02]  /*8500*/  F2I.FTZ.TRUNC.NTZ R5, R4 ;  /* 0x0000000400057305 */ /* 0x000e24000021f100 */
[----:B0-----:R0:W-:Y:S01]  /*8510*/  STG.E desc[UR36][R2.64], R5 ;  /* 0x0000000502007986 */ /* 0x0011e2000c101924 */
[----:B------:R-:W-:Y:S05]  /*8520*/  BRA `(.L_x_6492) ;  /* 0x0000000800f87947 */ /* 0x000fea0003800000 */
.L_x_6493:
[----:B------:R-:W0:Y:S02]  /*8530*/  F2I.FTZ.TRUNC.NTZ R5, R4 ;  /* 0x0000000400057305 */ /* 0x000e24000021f100 */
[----:B0-----:R0:W-:Y:S01]  /*8540*/  STG.E.U16 desc[UR36][R2.64], R5 ;  /* 0x0000000502007986 */ /* 0x0011e2000c101524 */
[----:B------:R-:W-:Y:S05]  /*8550*/  BRA `(.L_x_6492) ;  /* 0x0000000800ec7947 */ /* 0x000fea0003800000 */
.L_x_6488:
        /* <DEDUP_REMOVED lines=8> */
.L_x_6496:
[----:B------:R-:W-:-:S05]  /*85e0*/  F2FP.F16.F32.PACK_AB R4, RZ, R4 ;  /* 0x00000004ff04723e */ /* 0x000fca00000000ff */
[----:B------:R0:W-:Y:S01]  /*85f0*/  STG.E.U16 desc[UR36][R2.64], R4 ;  /* 0x0000000402007986 */ /* 0x0001e2000c101524 */
[----:B------:R-:W-:Y:S05]  /*8600*/  BRA `(.L_x_6492) ;  /* 0x0000000800c07947 */ /* 0x000fea0003800000 */
.L_x_6495:
        /* <DEDUP_REMOVED lines=9> */
.L_x_6498:
[----:B------:R-:W-:-:S04]  /*86a0*/  F2FP.F16.F32.PACK_AB R5, RZ, R4 ;  /* 0x00000004ff05723e */ /* 0x000fc800000000ff */
[----:B------:R-:W-:-:S05]  /*86b0*/  PRMT R5, R5, 0x5410, RZ ;  /* 0x0000541005057816 */ /* 0x000fca00000000ff */
[----:B------:R0:W-:Y:S01]  /*86c0*/  STG.E desc[UR36][R2.64], R5 ;  /* 0x0000000502007986 */ /* 0x0001e2000c101924 */
[----:B------:R-:W-:Y:S05]  /*86d0*/  BRA `(.L_x_6492) ;  /* 0x00000008008c7947 */ /* 0x000fea0003800000 */
.L_x_6497:
[----:B------:R-:W-:-:S06]  /*86e0*/  FMUL.FTZ R4, R4, 1 ;  /* 0x3f80000004047820 */ /* 0x000fcc0000410000 */
[----:B------:R-:W0:Y:S02]  /*86f0*/  F2F.F64.F32 R4, R4 ;  /* 0x0000000400047310 */ /* 0x000e240000201800 */
[----:B0-----:R0:W-:Y:S01]  /*8700*/  STG.E.64 desc[UR36][R2.64], R4 ;  /* 0x0000000402007986 */ /* 0x0011e2000c101b24 */
[----:B------:R-:W-:Y:S05]  /*8710*/  BRA `(.L_x_6492) ;  /* 0x00000008007c7947 */ /* 0x000fea0003800000 */
.L_x_6487:
        /* <DEDUP_REMOVED lines=13> */
.L_x_6502:
        /* <DEDUP_REMOVED lines=16> */
.L_x_6505:
[----:B------:R-:W-:-:S04]  /*88f0*/  SHF.R.U32.HI R4, RZ, 0x18, R4 ;  /* 0x00000018ff047819 */ /* 0x000fc80000011604 */
[----:B------:R-:W-:-:S04]  /*8900*/  LOP3.LUT R4, R5, 0x80, R4, 0xf8, !PT ;  /* 0x0000008005047812 */ /* 0x000fc800078ef804 */
[----:B------:R-:W-:-:S07]  /*8910*/  PRMT R0, R4, 0x7610, R0 ;  /* 0x0000761004007816 */ /* 0x000fce0000000000 */
.L_x_6504:
[----:B------:R-:W-:Y:S05]  /*8920*/  BSYNC.RECONVERGENT B0 ;  /* 0x0000000000007941 */ /* 0x000fea0003800200 */
.L_x_6503:
[----:B------:R0:W-:Y:S01]  /*8930*/  STG.E.U8 desc[UR36][R2.64], R0 ;  /* 0x0000000002007986 */ /* 0x0001e2000c101124 */
[----:B------:R-:W-:Y:S05]  /*8940*/  BRA `(.L_x_6492) ;  /* 0x0000000400f07947 */ /* 0x000fea0003800000 */
.L_x_6501:
        /* <DEDUP_REMOVED lines=16> */
.L_x_6508:
[----:B------:R-:W-:-:S04]  /*8a50*/  SHF.R.U32.HI R4, RZ, 0x18, R4 ;  /* 0x00000018ff047819 */ /* 0x000fc80000011604 */
[----:B------:R-:W-:-:S04]  /*8a60*/  LOP3.LUT R5, R5, 0x80, R4, 0xf8, !PT ;  /* 0x0000008005057812 */ /* 0x000fc800078ef804 */
[----:B------:R-:W-:-:S07]  /*8a70*/  PRMT R0, R5, 0x7610, R0 ;  /* 0x0000761005007816 */ /* 0x000fce0000000000 */
.L_x_6507:
[----:B------:R-:W-:Y:S05]  /*8a80*/  BSYNC.RECONVERGENT B0 ;  /* 0x0000000000007941 */ /* 0x000fea0003800200 */
.L_x_6506:
[----:B------:R0:W-:Y:S01]  /*8a90*/  STG.E.U8 desc[UR36][R2.64], R0 ;  /* 0x0000000002007986 */ /* 0x0001e2000c101124 */
[----:B------:R-:W-:Y:S05]  /*8aa0*/  BRA `(.L_x_6492) ;  /* 0x0000000400987947 */ /* 0x000fea0003800000 */
.L_x_6500:
        /* <DEDUP_REMOVED lines=21> */
.L_x_6510:
[----:B------:R-:W0:Y:S02]  /*8c00*/  F2I.U64.TRUNC R4, R4 ;  /* 0x0000000400047311 */ /* 0x000e24000020d800 */
[----:B0-----:R0:W-:Y:S01]  /*8c10*/  STG.E.64 desc[UR36][R2.64], R4 ;  /* 0x0000000402007986 */ /* 0x0011e2000c101b24 */
[----:B------:R-:W-:Y:S05]  /*8c20*/  BRA `(.L_x_6492) ;  /* 0x0000000400387947 */ /* 0x000fea0003800000 */
.L_x_6509:
[----:B------:R-:W0:Y:S02]  /*8c30*/  F2I.FTZ.U32.TRUNC.NTZ R5, R4 ;  /* 0x0000000400057305 */ /* 0x000e24000021f000 */
[----:B0-----:R0:W-:Y:S01]  /*8c40*/  STG.E desc[UR36][R2.64], R5 ;  /* 0x0000000502007986 */ /* 0x0011e2000c101924 */
[----:B------:R-:W-:Y:S05]  /*8c50*/  BRA `(.L_x_6492) ;  /* 0x00000004002c7947 */ /* 0x000fea0003800000 */
.L_x_6499:
        /* <DEDUP_REMOVED lines=10> */
.L_x_6512:
[----:B------:R-:W-:Y:S01]  /*8d00*/  FMUL.FTZ R4, R4, 1 ;  /* 0x3f80000004047820 */ /* 0x000fe20000410000 */
[----:B------:R-:W-:-:S05]  /*8d10*/  CS2R R6, SRZ ;  /* 0x0000000000067805 */ /* 0x000fca000001ff00 */
[----:B------:R-:W0:Y:S02]  /*8d20*/  F2F.F64.F32 R4, R4 ;  /* 0x0000000400047310 */ /* 0x000e240000201800 */
[----:B0-----:R4:W-:Y:S01]  /*8d30*/  STG.E.128 desc[UR36][R2.64], R4 ;  /* 0x0000000402007986 */ /* 0x0019e2000c101d24 */
[----:B------:R-:W-:Y:S05]  /*8d40*/  BRA `(.L_x_6492) ;  /* 0x0000000000f07947 */ /* 0x000fea0003800000 */
.L_x_6511:
[----:B------:R-:W-:-:S09]  /*8d50*/  UISETP.NE.AND UP0, UPT, UR4, 0xf, UPT ;  /* 0x0000000f0400788c */ /* 0x000fd2000bf05270 */
[----:B------:R-:W-:Y:S05]  /*8d60*/  BRA.U !UP0, `(.L_x_6513) ;  /* 0x0000000108e07547 */ /* 0x000fea000b800000 */
[----:B------:R-:W-:-:S09]  /*8d70*/  UISETP.NE.AND UP0, UPT, UR4, 0x17, UPT ;  /* 0x000000170400788c */ /* 0x000fd2000bf05270 */
[----:B------:R-:W-:Y:S05]  /*8d80*/  BRA.U !UP0, `(.L_x_6514) ;  /* 0x00000001088c7547 */ /* 0x000fea000b800000 */
[----:B------:R-:W-:-:S09]  /*8d90*/  UISETP.NE.AND UP0, UPT, UR4, 0x18, UPT ;  /* 0x000000180400788c */ /* 0x000fd2000bf05270 */
[----:B------:R-:W-:Y:S05]  /*8da0*/  BRA.U !UP0, `(.L_x_6515) ;  /* 0x0000000108447547 */ /* 0x000fea000b800000 */
.L_x_6491:
        /* <DEDUP_REMOVED lines=16> */
.L_x_6516:
[----:B------:R-:W-:Y:S05]  /*8eb0*/  BRA `(.L_x_6492) ;  /* 0x0000000000947947 */ /* 0x000fea0003800000 */
.L_x_6515:
        /* <DEDUP_REMOVED lines=12> */
.L_x_6518:
[----:B------:R-:W-:Y:S05]  /*8f80*/  BSYNC.RECONVERGENT B0 ;  /* 0x0000000000007941 */ /* 0x000fea0003800200 */
.L_x_6517:
[----:B------:R-:W-:-:S05]  /*8f90*/  LOP3.LUT R5, R0, 0x80, R7, 0xf8, !PT ;  /* 0x0000008000057812 */ /* 0x000fca00078ef807 */
[----:B------:R2:W-:Y:S01]  /*8fa0*/  STG.E.U8 desc[UR36][R2.64], R5 ;  /* 0x0000000502007986 */ /* 0x0005e2000c101124 */
[----:B------:R-:W-:Y:S05]  /*8fb0*/  BRA `(.L_x_6492) ;  /* 0x0000000000547947 */ /* 0x000fea0003800000 */
.L_x_6514:
        /* <DEDUP_REMOVED lines=11> */
.L_x_6520:
[----:B------:R-:W-:Y:S01]  /*9070*/  IMAD.MOV.U32 R0, RZ, RZ, 0x7f ;  /* 0x0000007fff007424 */ /* 0x000fe200078e00ff */
[----:B------:R-:W-:-:S04]  /*9080*/  ISETP.GT.U32.AND P0, PT, R6, 0x7f800000, PT ;  /* 0x7f8000000600780c */ /* 0x000fc80003f04070 */
[----:B------:R-:W-:-:S09]  /*9090*/  SEL R0, R0, 0x7c, P0 ;  /* 0x0000007c00007807 */ /* 0x000fd20000000000 */
.L_x_6521:
[----:B------:R-:W-:Y:S05]  /*90a0*/  BSYNC.RECONVERGENT B0 ;  /* 0x0000000000007941 */ /* 0x000fea0003800200 */
.L_x_6519:
[----:B------:R-:W-:-:S04]  /*90b0*/  SHF.R.U32.HI R5, RZ, 0x18, R4 ;  /* 0x00000018ff057819 */ /* 0x000fc80000011604 */
[----:B------:R-:W-:-:S05]  /*90c0*/  LOP3.LUT R5, R0, 0x80, R5, 0xf8, !PT ;  /* 0x0000008000057812 */ /* 0x000fca00078ef805 */
[----:B------:R1:W-:Y:S01]  /*90d0*/  STG.E.U8 desc[UR36][R2.64], R5 ;  /* 0x0000000502007986 */ /* 0x0003e2000c101124 */
[----:B------:R-:W-:Y:S05]  /*90e0*/  BRA `(.L_x_6492) ;  /* 0x0000000000087947 */ /* 0x000fea0003800000 */
.L_x_6513:
[----:B------:R-:W-:-:S05]  /*90f0*/  F2FP.BF16.F32.PACK_AB R4, RZ, R4 ;  /* 0x00000004ff04723e */ /* 0x000fca00000010ff */
[----:B------:R0:W-:Y:S02]  /*9100*/  STG.E.U16 desc[UR36][R2.64], R4 ;  /* 0x0000000402007986 */ /* 0x0001e4000c101524 */
.L_x_6492:
[----:B------:R-:W-:-:S07]  /*9110*/  IADD3 R17, PT, PT, R17, 0x80, RZ ;  /* 0x0000008011117810 */ /* 0x000fce0007ffe0ff */
.L_x_6457:
[----:B------:R-:W-:Y:S05]  /*9120*/  BSYNC.RECONVERGENT B7 ;  /* 0x0000000000077941 */ /* 0x000fea0003800200 */
.L_x_6456:
[----:B------:R-:W5:Y:S02]  /*9130*/  LDCU UR4, c[0x0][0x380] ;  /* 0x00007000ff0477ac */ /* 0x000f640008000800 */
[----:B-----5:R-:W-:-:S13]  /*9140*/  ISETP.GE.AND P0, PT, R17, UR4, PT ;  /* 0x0000000411007c0c */ /* 0x020fda000bf06270 */
[----:B------:R-:W-:Y:S05]  /*9150*/  @P0 EXIT ;  /* 0x000000000000094d */ /* 0x000fea0003800000 */
[----:B------:R-:W5:Y:S01]  /*9160*/  LDCU UR4, c[0x0][0x388] ;  /* 0x00007100ff0477ac */ /* 0x000f620008000800 */
[----:B0--34-:R-:W-:Y:S02]  /*9170*/  IMAD.MOV.U32 R0, RZ, RZ, RZ ;  /* 0x000000ffff007224 */ /* 0x019fe400078e00ff */
        /* <DEDUP_REMOVED lines=301> */
.L_x_6522:
[----:B------:R-:W0:Y:S01]  /*a450*/  LDCU.128 UR8, c[0x0][0x580] ;  /* 0x0000b000ff0877ac */ /* 0x000e220008000c00 */
[----:B------:R-:W-:Y:S01]  /*a460*/  BSSY.RECONVERGENT B6, `(.L_x_6523) ;  /* 0x00000e7000067945 */ /* 0x000fe20003800200 */
[----:B------:R-:W-:-:S04]  /*a470*/  UPRMT UR4, UR41, 0x9910, URZ ;  /* 0x0000991029047896 */ /* 0x000fc800080000ff */
[----:B------:R-:W-:Y:S01]  /*a480*/  UISETP.GT.AND UP0, UPT, UR4, 0x9, UPT ;  /* 0x000000090400788c */ /* 0x000fe2000bf04270 */
[----:B0-----:R-:W-:Y:S02]  /*a490*/  IADD3 R16, P0, PT, R16, UR8, RZ ;  /* 0x0000000810107c10 */ /* 0x001fe4000ff1e0ff */
[----:B-12---:R-:W-:-:S03]  /*a4a0*/  IADD3 R2, P1, PT, R0, UR10, RZ ;  /* 0x0000000a00027c10 */ /* 0x006fc6000ff3e0ff */
        /* <DEDUP_REMOVED lines=14> */
.L_x_6527:
[----:B------:R-:W2:Y:S02]  /*a590*/  LDG.E.U8 R0, desc[UR36][R2.64] ;  /* 0x0000002402007981 */ /* 0x000ea4000c1e1100 */
[----:B--2---:R-:W-:Y:S01]  /*a5a0*/  I2FP.F32.U32 R0, R0 ;  /* 0x0000000000007245 */ /* 0x004fe20000201000 */
[----:B------:R-:W-:Y:S06]  /*a5b0*/  BRA `(.L_x_6529) ;  /* 0x0000000c00447947 */ /* 0x000fec0003800000 */
.L_x_6526:
        /* <DEDUP_REMOVED lines=9> */
.L_x_6531:
[----:B------:R-:W2:Y:S02]  /*a650*/  LDG.E R0, desc[UR36][R2.64] ;  /* 0x0000002402007981 */ /* 0x000ea4000c1e1900 */
[----:B--2---:R-:W-:Y:S01]  /*a660*/  I2FP.F32.S32 R0, R0 ;  /* 0x0000000000007245 */ /* 0x004fe20000201400 */
[----:B------:R-:W-:Y:S06]  /*a670*/  BRA `(.L_x_6529) ;  /* 0x0000000c00147947 */ /* 0x000fec0003800000 */
.L_x_6530:
[----:B------:R-:W2:Y:S02]  /*a680*/  LDG.E.U16 R0, desc[UR36][R2.64] ;  /* 0x0000002402007981 */ /* 0x000ea4000c1e1500 */
[----:B--2---:R-:W4:Y:S01]  /*a690*/  I2F.S16 R0, R0 ;  /* 0x0000000000007306 */ /* 0x004f220000101400 */
[----:B------:R-:W-:Y:S05]  /*a6a0*/  BRA `(.L_x_6529) ;  /* 0x0000000c00087947 */ /* 0x000fea0003800000 */
.L_x_6525:
        /* <DEDUP_REMOVED lines=8> */
.L_x_6533:
[----:B------:R-:W2:Y:S02]  /*a730*/  LDG.E.U16 R0, desc[UR36][R2.64] ;  /* 0x0000002402007981 */ /* 0x000ea4000c1e1500 */
[----:B--2---:R-:W-:Y:S01]  /*a740*/  HADD2.F32 R0, -RZ, R0.H0_H0 ;  /* 0x20000000ff007230 */ /* 0x004fe20000004100 */
[----:B------:R-:W-:Y:S06]  /*a750*/  BRA `(.L_x_6529) ;  /* 0x0000000800dc7947 */ /* 0x000fec0003800000 */
.L_x_6532:
        /* <DEDUP_REMOVED lines=8> */
.L_x_6535:
[----:B------:R-:W2:Y:S02]  /*a7e0*/  LDG.E.U16 R0, desc[UR36][R2.64] ;  /* 0x0000002402007981 */ /* 0x000ea4000c1e1500 */
[----:B--2---:R-:W-:Y:S01]  /*a7f0*/  HADD2.F32 R0, -RZ, R0.H0_H0 ;  /* 0x20000000ff007230 */ /* 0x004fe20000004100 */
[----:B------:R-:W-:Y:S06]  /*a800*/  BRA `(.L_x_6529) ;  /* 0x0000000800b07947 */ /* 0x000fec0003800000 */
.L_x_6534:
        /* <DEDUP_REMOVED lines=11> */
.L_x_6524:
        /* <DEDUP_REMOVED lines=12> */
.L_x_6538:
        /* <DEDUP_REMOVED lines=11> */
.L_x_6537:
        /* <DEDUP_REMOVED lines=25> */
.L_x_6540:
        /* <DEDUP_REMOVED lines=12> */
.L_x_6539:
[----:B------:R-:W2:Y:S02]  /*ac80*/  LDG.E.U16 R0, desc[UR36][R2.64] ;  /* 0x0000002402007981 */ /* 0x000ea4000c1e1500 */
[----:B--2---:R-:W-:Y:S01]  /*ac90*/  IMAD.U32 R0, R0, 0x10000, RZ ;  /* 0x0001000000007824 */ /* 0x004fe200078e00ff */
[----:B------:R-:W-:Y:S06]  /*aca0*/  BRA `(.L_x_6529) ;  /* 0x0000000400887947 */ /* 0x000fec0003800000 */
.L_x_6536:
        /* <DEDUP_REMOVED lines=11> */
.L_x_6543:
        /* <DEDUP_REMOVED lines=20> */
.L_x_6545:
[----:B------:R-:W-:Y:S05]  /*aea0*/  BSYNC.RECONVERGENT B0 ;  /* 0x0000000000007941 */ /* 0x000fea0003800200 */
.L_x_6544:
[----:B------:R-:W-:Y:S02]  /*aeb0*/  SHF.L.U32 R0, R0, 0x14, RZ ;  /* 0x0000001400007819 */ /* 0x000fe400000006ff */
[----:B------:R-:W-:-:S04]  /*aec0*/  LEA R2, R2, 0x3b800000, 0x17 ;  /* 0x3b80000002027811 */ /* 0x000fc800078eb8ff */
[----:B------:R-:W-:Y:S01]  /*aed0*/  LOP3.LUT R0, R2, R0, R7, 0xfe, !PT ;  /* 0x0000000002007212 */ /* 0x000fe200078efe07 */
[----:B------:R-:W-:Y:S06]  /*aee0*/  BRA `(.L_x_6529) ;  /* 0x0000000000f87947 */ /* 0x000fec0003800000 */
.L_x_6542:
        /* <DEDUP_REMOVED lines=20> */
.L_x_6547:
[----:B------:R-:W-:Y:S05]  /*b030*/  BSYNC.RECONVERGENT B0 ;  /* 0x0000000000007941 */ /* 0x000fea0003800200 */
.L_x_6546:
[----:B------:R-:W-:Y:S01]  /*b040*/  IMAD.SHL.U32 R0, R0, 0x200000, RZ ;  /* 0x0020000000007824 */ /* 0x000fe200078e00ff */
[----:B------:R-:W-:-:S04]  /*b050*/  LEA R2, R2, 0x37800000, 0x17 ;  /* 0x3780000002027811 */ /* 0x000fc800078eb8ff */
[----:B------:R-:W-:Y:S01]  /*b060*/  LOP3.LUT R0, R2, R0, R7, 0xfe, !PT ;  /* 0x0000000002007212 */ /* 0x000fe200078efe07 */
[----:B------:R-:W-:Y:S06]  /*b070*/  BRA `(.L_x_6529) ;  /* 0x0000000000947947 */ /* 0x000fec0003800000 */
.L_x_6541:
        /* <DEDUP_REMOVED lines=14> */
.L_x_6528:
        /* <DEDUP_REMOVED lines=16> */
.L_x_6550:
[----:B------:R-:W-:Y:S01]  /*b260*/  MOV R0, RZ ;  /* 0x000000ff00007202 */ /* 0x000fe20000000f00 */
[----:B------:R-:W-:Y:S06]  /*b270*/  BRA `(.L_x_6529) ;  /* 0x0000000000147947 */ /* 0x000fec0003800000 */
.L_x_6549:
[----:B------:R-:W2:Y:S02]  /*b280*/  LDG.E.64 R2, desc[UR36][R2.64] ;  /* 0x0000002402027981 */ /* 0x000ea4000c1e1b00 */
[----:B--2---:R0:W1:Y:S02]  /*b290*/  I2F.U64 R0, R2 ;  /* 0x0000000200007312 */ /* 0x0040640000301000 */
[----:B01----:R-:W-:Y:S05]  /*b2a0*/  BRA `(.L_x_6529) ;  /* 0x0000000000087947 */ /* 0x003fea0003800000 */
.L_x_6548:
[----:B------:R-:W2:Y:S02]  /*b2b0*/  LDG.E R0, desc[UR36][R2.64] ;  /* 0x0000002402007981 */ /* 0x000ea4000c1e1900 */
[----:B--2---:R-:W-:-:S07]  /*b2c0*/  I2FP.F32.U32 R0, R0 ;  /* 0x0000000000007245 */ /* 0x004fce0000201000 */
.L_x_6529:
[----:B------:R-:W-:Y:S05]  /*b2d0*/  BSYNC.RECONVERGENT B6 ;  /* 0x0000000000067941 */ /* 0x000fea0003800200 */
.L_x_6523:
[C---:B---345:R-:W-:Y:S01]  /*b2e0*/  FSETP.GT.FTZ.AND P0, PT, R0.reuse, RZ, PT ;  /* 0x000000ff0000720b */ /* 0x078fe20003f14000 */
[----:B------:R-:W-:Y:S01]  /*b2f0*/  UPRMT UR4, UR42, 0x9910, URZ ;  /* 0x000099102a047896 */ /* 0x000fe200080000ff */
[----:B------:R-:W-:Y:S01]  /*b300*/  FSETP.GEU.FTZ.AND P1, PT, R0, RZ, PT ;  /* 0x000000ff0000720b */ /* 0x000fe20003f3e000 */
[----:B012---:R-:W-:Y:S01]  /*b310*/  IMAD.MOV.U32 R2, RZ, RZ, RZ ;  /* 0x000000ffff027224 */ /* 0x007fe200078e00ff */
[----:B------:R-:W-:Y:S01]  /*b320*/  SEL R0, RZ, 0x1, !P0 ;  /* 0x00000001ff007807 */ /* 0x000fe20004000000 */
[----:B------:R-:W-:-:S08]  /*b330*/  UISETP.GT.AND UP0, UPT, UR4, 0x9, UPT ;  /* 0x000000090400788c */ /* 0x000fd0000bf04270 */
[----:B------:R-:W-:Y:S02]  /*b340*/  @!P0 IADD3 R2, PT, PT, RZ, -0x1, RZ ;  /* 0xffffffffff028810 */ /* 0x000fe40007ffe0ff */
[----:B------:R-:W-:-:S05]  /*b350*/  @P1 IMAD.MOV R2, RZ, RZ, R0 ;  /* 0x000000ffff021224 */ /* 0x000fca00078e0200 */
[----:B------:R-:W-:Y:S01]  /*b360*/  I2FP.F32.S32 R2, R2 ;  /* 0x0000000200027245 */ /* 0x000fe20000201400 */
        /* <DEDUP_REMOVED lines=10> */
[----:B0-----:R-:W-:Y:S01]  /*b410*/  STG.E.U8 desc[UR36][R16.64], R3 ;  /* 0x0000000310007986 */ /* 0x001fe2000c101124 */
[----:B------:R-:W-:Y:S05]  /*b420*/  EXIT ;  /* 0x000000000000794d */ /* 0x000fea0003800000 */
.L_x_6554:
[----:B------:R-:W0:Y:S02]  /*b430*/  F2I.S64.TRUNC R2, R2 ;  /* 0x0000000200027311 */ /* 0x000e24000020d900 */
[----:B0-----:R-:W-:-:S05]  /*b440*/  MOV R5, R2 ;  /* 0x0000000200057202 */ /* 0x001fca0000000f00 */
[----:B------:R-:W-:Y:S01]  /*b450*/  STG.E.U8 desc[UR36][R16.64], R5 ;  /* 0x0000000510007986 */ /* 0x000fe2000c101124 */
[----:B------:R-:W-:Y:S05]  /*b460*/  EXIT ;  /* 0x000000000000794d */ /* 0x000fea0003800000 */
.L_x_6553:
[----:B------:R-:W-:-:S09]  /*b470*/  UISETP.NE.AND UP0, UPT, UR4, 0x2, UPT ;  /* 0x000000020400788c */ /* 0x000fd2000bf05270 */
[----:B------:R-:W-:Y:S05]  /*b480*/  BRA.U !UP0, `(.L_x_6556) ;  /* 0x0000000108287547 */ /* 0x000fea000b800000 */
[----:B------:R-:W-:-:S09]  /*b490*/  UISETP.NE.AND UP0, UPT, UR4, 0x3, UPT ;  /* 0x000000030400788c */ /* 0x000fd2000bf05270 */
[----:B------:R-:W-:Y:S05]  /*b4a0*/  BRA.U !UP0, `(.L_x_6557) ;  /* 0x0000000108147547 */ /* 0x000fea000b800000 */
[----:B------:R-:W-:-:S09]  /*b4b0*/  UISETP.NE.AND UP0, UPT, UR4, 0x4, UPT ;  /* 0x000000040400788c */ /* 0x000fd2000bf05270 */
[----:B------:R-:W-:Y:S05]  /*b4c0*/  BRA.U UP0, `(.L_x_6555) ;  /* 0x0000000900387547 */ /* 0x000fea000b800000 */
[----:B------:R-:W0:Y:S02]  /*b4d0*/  F2I.S64.TRUNC R2, R2 ;  /* 0x0000000200027311 */ /* 0x000e24000020d900 */
[----:B0-----:R-:W-:Y:S01]  /*b4e0*/  STG.E.64 desc[UR36][R16.64], R2 ;  /* 0x0000000210007986 */ /* 0x001fe2000c101b24 */
[----:B------:R-:W-:Y:S05]  /*b4f0*/  EXIT ;  /* 0x000000000000794d */ /* 0x000fea0003800000 */
.L_x_6557:
[----:B------:R-:W0:Y:S02]  /*b500*/  F2I.FTZ.TRUNC.NTZ R3, R2 ;  /* 0x0000000200037305 */ /* 0x000e24000021f100 */
[----:B0-----:R-:W-:Y:S01]  /*b510*/  STG.E desc[UR36][R16.64], R3 ;  /* 0x0000000310007986 */ /* 0x001fe2000c101924 */
[----:B------:R-:W-:Y:S05]  /*b520*/  EXIT ;  /* 0x000000000000794d */ /* 0x000fea0003800000 */
.L_x_6556:
[----:B------:R-:W0:Y:S02]  /*b530*/  F2I.FTZ.TRUNC.NTZ R3, R2 ;  /* 0x0000000200037305 */ /* 0x000e24000021f100 */
[----:B0-----:R-:W-:Y:S01]  /*b540*/  STG.E.U16 desc[UR36][R16.64], R3 ;  /* 0x0000000310007986 */ /* 0x001fe2000c101524 */
[----:B------:R-:W-:Y:S05]  /*b550*/  EXIT ;  /* 0x000000000000794d */ /* 0x000fea0003800000 */
.L_x_6552:
[----:B------:R-:W-:-:S09]  /*b560*/  UISETP.GT.AND UP0, UPT, UR4, 0x6, UPT ;  /* 0x000000060400788c */ /* 0x000fd2000bf04270 */
[----:B------:R-:W-:Y:S05]  /*b570*/  BRA.U UP0, `(.L_x_6558) ;  /* 0x0000000100247547 */ /* 0x000fea000b800000 */
[----:B------:R-:W-:-:S09]  /*b580*/  UISETP.NE.AND UP0, UPT, UR4, 0x5, UPT ;  /* 0x000000050400788c */ /* 0x000fd2000bf05270 */
[----:B------:R-:W-:Y:S05]  /*b590*/  BRA.U !UP0, `(.L_x_6559) ;  /* 0x0000000108107547 */ /* 0x000fea000b800000 */
[----:B------:R-:W-:-:S09]  /*b5a0*/  UISETP.NE.AND UP0, UPT, UR4, 0x6, UPT ;  /* 0x000000060400788c */ /* 0x000fd2000bf05270 */
[----:B------:R-:W-:Y:S05]  /*b5b0*/  BRA.U UP0, `(.L_x_6555) ;  /* 0x0000000500fc7547 */ /* 0x000fea000b800000 */
[----:B------:R-:W-:Y:S01]  /*b5c0*/  STG.E desc[UR36][R16.64], R2 ;  /* 0x0000000210007986 */ /* 0x000fe2000c101924 */
[----:B------:R-:W-:Y:S05]  /*b5d0*/  EXIT ;  /* 0x000000000000794d */ /* 0x000fea0003800000 */
.L_x_6559:
[----:B------:R-:W-:-:S05]  /*b5e0*/  F2FP.F16.F32.PACK_AB R2, RZ, R2 ;  /* 0x00000002ff02723e */ /* 0x000fca00000000ff */
[----:B------:R-:W-:Y:S01]  /*b5f0*/  STG.E.U16 desc[UR36][R16.64], R2 ;  /* 0x0000000210007986 */ /* 0x000fe2000c101524 */
[----:B------:R-:W-:Y:S05]  /*b600*/  EXIT ;  /* 0x000000000000794d */ /* 0x000fea0003800000 */
.L_x_6558:
        /* <DEDUP_REMOVED lines=9> */
.L_x_6561:
[----:B------:R-:W-:-:S04]  /*b6a0*/  F2FP.F16.F32.PACK_AB R3, RZ, R2 ;  /* 0x00000002ff03723e */ /* 0x000fc800000000ff */
[----:B------:R-:W-:-:S05]  /*b6b0*/  PRMT R3, R3, 0x5410, RZ ;  /* 0x0000541003037816 */ /* 0x000fca00000000ff */
[----:B------:R-:W-:Y:S01]  /*b6c0*/  STG.E desc[UR36][R16.64], R3 ;  /* 0x0000000310007986 */ /* 0x000fe2000c101924 */
[----:B------:R-:W-:Y:S05]  /*b6d0*/  EXIT ;  /* 0x000000000000794d */ /* 0x000fea0003800000 */
.L_x_6560:
[----:B------:R-:W-:-:S06]  /*b6e0*/  FMUL.FTZ R2, R2, 1 ;  /* 0x3f80000002027820 */ /* 0x000fcc0000410000 */
[----:B------:R-:W0:Y:S02]  /*b6f0*/  F2F.F64.F32 R2, R2 ;  /* 0x0000000200027310 */ /* 0x000e240000201800 */
[----:B0-----:R-:W-:Y:S01]  /*b700*/  STG.E.64 desc[UR36][R16.64], R2 ;  /* 0x0000000210007986 */ /* 0x001fe2000c101b24 */
[----:B------:R-:W-:Y:S05]  /*b710*/  EXIT ;  /* 0x000000000000794d */ /* 0x000fea0003800000 */
.L_x_6551:
        /* <DEDUP_REMOVED lines=11> */
[----:B0-----:R-:W-:Y:S01]  /*b7d0*/  STG.E.U16 desc[UR36][R16.64], R3 ;  /* 0x0000000310007986 */ /* 0x001fe2000c101524 */
[----:B------:R-:W-:Y:S05]  /*b7e0*/  EXIT ;  /* 0x000000000000794d */ /* 0x000fea0003800000 */
.L_x_6565:
        /* <DEDUP_REMOVED lines=16> */
.L_x_6568:
[----:B------:R-:W-:-:S04]  /*b8f0*/  SHF.R.U32.HI R2, RZ, 0x18, R2 ;  /* 0x00000018ff027819 */ /* 0x000fc80000011602 */
[----:B------:R-:W-:-:S04]  /*b900*/  LOP3.LUT R2, R3, 0x80, R2, 0xf8, !PT ;  /* 0x0000008003027812 */ /* 0x000fc800078ef802 */
[----:B------:R-:W-:-:S07]  /*b910*/  PRMT R8, R2, 0x7610, R8 ;  /* 0x0000761002087816 */ /* 0x000fce0000000008 */
.L_x_6567:
[----:B------:R-:W-:Y:S05]  /*b920*/  BSYNC.RECONVERGENT B0 ;  /* 0x0000000000007941 */ /* 0x000fea0003800200 */
.L_x_6566:
[----:B------:R-:W-:Y:S01]  /*b930*/  STG.E.U8 desc[UR36][R16.64], R8 ;  /* 0x0000000810007986 */ /* 0x000fe2000c101124 */
[----:B------:R-:W-:Y:S05]  /*b940*/  EXIT ;  /* 0x000000000000794d */ /* 0x000fea0003800000 */
.L_x_6564:
        /* <DEDUP_REMOVED lines=16> */
.L_x_6571:
[----:B------:R-:W-:-:S04]  /*ba50*/  SHF.R.U32.HI R2, RZ, 0x18, R2 ;  /* 0x00000018ff027819 */ /* 0x000fc80000011602 */
[----:B------:R-:W-:-:S04]  /*ba60*/  LOP3.LUT R3, R3, 0x80, R2, 0xf8, !PT ;  /* 0x0000008003037812 */ /* 0x000fc800078ef802 */
[----:B------:R-:W-:-:S07]  /*ba70*/  PRMT R8, R3, 0x7610, R8 ;  /* 0x0000761003087816 */ /* 0x000fce0000000008 */
.L_x_6570:
[----:B------:R-:W-:Y:S05]  /*ba80*/  BSYNC.RECONVERGENT B0 ;  /* 0x0000000000007941 */ /* 0x000fea0003800200 */
.L_x_6569:
[----:B------:R-:W-:Y:S01]  /*ba90*/  STG.E.U8 desc[UR36][R16.64], R8 ;  /* 0x0000000810007986 */ /* 0x000fe2000c101124 */
[----:B------:R-:W-:Y:S05]  /*baa0*/  EXIT ;  /* 0x000000000000794d */ /* 0x000fea0003800000 */
.L_x_6563:
        /* <DEDUP_REMOVED lines=21> */
.L_x_6573:
[----:B------:R-:W0:Y:S02]  /*bc00*/  F2I.U64.TRUNC R2, R2 ;  /* 0x0000000200027311 */ /* 0x000e24000020d800 */
[----:B0-----:R-:W-:Y:S01]  /*bc10*/  STG.E.64 desc[UR36][R16.64], R2 ;  /* 0x0000000210007986 */ /* 0x001fe2000c101b24 */
[----:B------:R-:W-:Y:S05]  /*bc20*/  EXIT ;  /* 0x000000000000794d */ /* 0x000fea0003800000 */
.L_x_6572:
[----:B------:R-:W0:Y:S02]  /*bc30*/  F2I.FTZ.U32.TRUNC.NTZ R3, R2 ;  /* 0x0000000200037305 */ /* 0x000e24000021f000 */
[----:B0-----:R-:W-:Y:S01]  /*bc40*/  STG.E desc[UR36][R16.64], R3 ;  /* 0x0000000310007986 */ /* 0x001fe2000c101924 */
[----:B------:R-:W-:Y:S05]  /*bc50*/  EXIT ;  /* 0x000000000000794d */ /* 0x000fea0003800000 */
.L_x_6562:
        /* <DEDUP_REMOVED lines=8> */
[----:B------:R-:W-:Y:S01]  /*bce0*/  STG.E.U8 desc[UR36][R16.64], R3 ;  /* 0x0000000310007986 */ /* 0x000fe2000c101124 */
[----:B------:R-:W-:Y:S05]  /*bcf0*/  EXIT ;  /* 0x000000000000794d */ /* 0x000fea0003800000 */
.L_x_6575:
[----:B------:R-:W-:Y:S01]  /*bd00*/  FMUL.FTZ R4, R2, 1 ;  /* 0x3f80000002047820 */ /* 0x000fe20000410000 */
[----:B------:R-:W-:-:S05]  /*bd10*/  CS2R R6, SRZ ;  /* 0x0000000000067805 */ /* 0x000fca000001ff00 */
[----:B------:R-:W0:Y:S02]  /*bd20*/  F2F.F64.F32 R4, R4 ;  /* 0x0000000400047310 */ /* 0x000e240000201800 */
[----:B0-----:R-:W-:Y:S01]  /*bd30*/  STG.E.128 desc[UR36][R16.64], R4 ;  /* 0x0000000410007986 */ /* 0x001fe2000c101d24 */
[----:B------:R-:W-:Y:S05]  /*bd40*/  EXIT ;  /* 0x000000000000794d */ /* 0x000fea0003800000 */
.L_x_6574:
[----:B------:R-:W-:-:S09]  /*bd50*/  UISETP.NE.AND UP0, UPT, UR4, 0xf, UPT ;  /* 0x0000000f0400788c */ /* 0x000fd2000bf05270 */
[----:B------:R-:W-:Y:S05]  /*bd60*/  BRA.U !UP0, `(.L_x_6576) ;  /* 0x0000000108e07547 */ /* 0x000fea000b800000 */
[----:B------:R-:W-:-:S09]  /*bd70*/  UISETP.NE.AND UP0, UPT, UR4, 0x17, UPT ;  /* 0x000000170400788c */ /* 0x000fd2000bf05270 */
[----:B------:R-:W-:Y:S05]  /*bd80*/  BRA.U !UP0, `(.L_x_6577) ;  /* 0x00000001088c7547 */ /* 0x000fea000b800000 */
[----:B------:R-:W-:-:S09]  /*bd90*/  UISETP.NE.AND UP0, UPT, UR4, 0x18, UPT ;  /* 0x000000180400788c */ /* 0x000fd2000bf05270 */
[----:B------:R-:W-:Y:S05]  /*bda0*/  BRA.U !UP0, `(.L_x_6578) ;  /* 0x0000000108447547 */ /* 0x000fea000b800000 */
.L_x_6555:
        /* <DEDUP_REMOVED lines=16> */
.L_x_6579:
[----:B------:R-:W-:Y:S05]  /*beb0*/  EXIT ;  /* 0x000000000000794d */ /* 0x000fea0003800000 */
.L_x_6578:
        /* <DEDUP_REMOVED lines=12> */
.L_x_6581:
[----:B------:R-:W-:Y:S05]  /*bf80*/  BSYNC.RECONVERGENT B0 ;  /* 0x0000000000007941 */ /* 0x000fea0003800200 */
.L_x_6580:
[----:B------:R-:W-:-:S05]  /*bf90*/  LOP3.LUT R3, R0, 0x80, R5, 0xf8, !PT ;  /* 0x0000008000037812 */ /* 0x000fca00078ef805 */
[----:B------:R-:W-:Y:S01]  /*bfa0*/  STG.E.U8 desc[UR36][R16.64], R3 ;  /* 0x0000000310007986 */ /* 0x000fe2000c101124 */
[----:B------:R-:W-:Y:S05]  /*bfb0*/  EXIT ;  /* 0x000000000000794d */ /* 0x000fea0003800000 */
.L_x_6577:
        /* <DEDUP_REMOVED lines=11> */
.L_x_6583:
[----:B------:R-:W-:Y:S01]  /*c070*/  HFMA2 R0, -RZ, RZ, 0, 7.569789886474609375e-06 ;  /* 0x0000007fff007431 */ /* 0x000fe200000001ff */
[----:B------:R-:W-:-:S04]  /*c080*/  ISETP.GT.U32.AND P0, PT, R4, 0x7f800000, PT ;  /* 0x7f8000000400780c */ /* 0x000fc80003f04070 */
[----:B------:R-:W-:-:S09]  /*c090*/  SEL R0, R0, 0x7c, P0 ;  /* 0x0000007c00007807 */ /* 0x000fd20000000000 */
.L_x_6584:
[----:B------:R-:W-:Y:S05]  /*c0a0*/  BSYNC.RECONVERGENT B0 ;  /* 0x0000000000007941 */ /* 0x000fea0003800200 */
.L_x_6582:
[----:B------:R-:W-:-:S04]  /*c0b0*/  SHF.R.U32.HI R3, RZ, 0x18, R2 ;  /* 0x00000018ff037819 */ /* 0x000fc80000011602 */
[----:B------:R-:W-:-:S05]  /*c0c0*/  LOP3.LUT R3, R0, 0x80, R3, 0xf8, !PT ;  /* 0x0000008000037812 */ /* 0x000fca00078ef803 */
[----:B------:R-:W-:Y:S01]  /*c0d0*/  STG.E.U8 desc[UR36][R16.64], R3 ;  /* 0x0000000310007986 */ /* 0x000fe2000c101124 */
[----:B------:R-:W-:Y:S05]  /*c0e0*/  EXIT ;  /* 0x000000000000794d */ /* 0x000fea0003800000 */
.L_x_6576:
[----:B------:R-:W-:-:S05]  /*c0f0*/  F2FP.BF16.F32.PACK_AB R2, RZ, R2 ;  /* 0x00000002ff02723e */ /* 0x000fca00000010ff */
[----:B------:R-:W-:Y:S01]  /*c100*/  STG.E.U16 desc[UR36][R16.64], R2 ;  /* 0x0000000210007986 */ /* 0x000fe2000c101524 */
[----:B------:R-:W-:Y:S05]  /*c110*/  EXIT ;  /* 0x000000000000794d */ /* 0x000fea0003800000 */
.L_x_6585:
        /* <DEDUP_REMOVED lines=14> */
.L_x_23293:


//--------------------- .text._ZN2at6native27unrolled_elementwise_kernelIZZZNS0_16sign_kernel_cudaERNS_18TensorIteratorBaseEENKUlvE_clEvENKUlvE5_clEvEUlfE_St5arrayIPcLm2EELi4E23TrivialOffsetCalculatorILi1EjESB_NS0_6memory12LoadWithCastILi1EEENSC_13StoreWithCastILi1EEEEEviT_T0_T2_T3_T4_T5_ --------------------------
	.section	.text._ZN2at6native27unrolled_elementwise_kernelIZZZNS0_16sign_kernel_cudaERNS_18TensorIteratorBaseEENKUlvE_clEvENKUlvE5_clEvEUlfE_St5arrayIPcLm2EELi4E23TrivialOffsetCalculatorILi1EjESB_NS0_6memory12LoadWithCastILi1EEENSC_13StoreWithCastILi1EEEEEviT_T0_T2_T3_T4_T5_,"ax",@progbits
	.align	128
        .global         _ZN2at6native27unrolled_elementwise_kernelIZZZNS0_16sign_kernel_cudaERNS_18TensorIteratorBaseEENKUlvE_clEvENKUlvE5_clEvEUlfE_St5arrayIPcLm2EELi4E23TrivialOffsetCalculatorILi1EjESB_NS0_6memory12LoadWithCastILi1EEENSC_13StoreWithCastILi1EEEEEviT_T0_T2_T3_T4_T5_
        .type           _ZN2at6native27unrolled_elementwise_kernelIZZZNS0_16sign_kernel_cudaERNS_18TensorIteratorBaseEENKUlvE_clEvENKUlvE5_clEvEUlfE_St5arrayIPcLm2EELi4E23TrivialOffsetCalculatorILi1EjESB_NS0_6memory12LoadWithCastILi1EEENSC_13StoreWithCastILi1EEEEEviT_T0_T2_T3_T4_T5_,@function
        .size           _ZN2at6native27unrolled_elementwise_kernelIZZZNS0_16sign_kernel_cudaERNS_18TensorIteratorBaseEENKUlvE_clEvENKUlvE5_clEvEUlfE_St5arrayIPcLm2EELi4E23TrivialOffsetCalculatorILi1EjESB_NS0_6memory12LoadWithCastILi1EEENSC_13StoreWithCastILi1EEEEEviT_T0_T2_T3_T4_T5_,(.L_x_23294 - _ZN2at6native27unrolled_elementwise_kernelIZZZNS0_16sign_kernel_cudaERNS_18TensorIteratorBaseEENKUlvE_clEvENKUlvE5_clEvEUlfE_St5arrayIPcLm2EELi4E23TrivialOffsetCalculatorILi1EjESB_NS0_6memory12LoadWithCastILi1EEENSC_13StoreWithCastILi1EEEEEviT_T0_T2_T3_T4_T5_)
        .other          _ZN2at6native27unrolled_elementwise_kernelIZZZNS0_16sign_kernel_cudaERNS_18TensorIteratorBaseEENKUlvE_clEvENKUlvE5_clEvEUlfE_St5arrayIPcLm2EELi4E23TrivialOffsetCalculatorILi1EjESB_NS0_6memory12LoadWithCastILi1EEENSC_13StoreWithCastILi1EEEEEviT_T0_T2_T3_T4_T5_,@"STO_CUDA_ENTRY STV_DEFAULT"
_ZN2at6native27unrolled_elementwise_kernelIZZZNS0_16sign_kernel_cudaERNS_18TensorIteratorBaseEENKUlvE_clEvENKUlvE5_clEvEUlfE_St5arrayIPcLm2EELi4E23TrivialOffsetCalculatorILi1EjESB_NS0_6memory12LoadWithCastILi1EEENSC_13StoreWithCastILi1EEEEEviT_T0_T2_T3_T4_T5_:
.text._ZN2at6native27unrolled_elementwise_kernelIZZZNS0_16sign_kernel_cudaERNS_18TensorIteratorBaseEENKUlvE_clEvENKUlvE5_clEvEUlfE_St5arrayIPcLm2EELi4E23TrivialOffsetCalculatorILi1EjESB_NS0_6memory12LoadWithCastILi1EEENSC_13StoreWithCastILi1EEEEEviT_T0_T2_T3_T4_T5_:
        /* <DEDUP_REMOVED lines=33> */
.L_x_6592:
[----:B------:R-:W2:Y:S02]  /*0210*/  LDG.E.U8 R4, desc[UR36][R4.64] ;  /* 0x0000002404047981 */ /* 0x000ea4000c1e1100 */
[----:B--2---:R-:W-:Y:S01]  /*0220*/  I2FP.F32.U32 R16, R4 ;  /* 0x0000000400107245 */ /* 0x004fe20000201000 */
[----:B------:R-:W-:Y:S06]  /*0230*/  BRA `(.L_x_6594) ;  /* 0x0000000c00487947 */ /* 0x000fec0003800000 */
.L_x_6591:
        /* <DEDUP_REMOVED lines=9> */
.L_x_6596:
[----:B------:R-:W2:Y:S02]  /*02d0*/  LDG.E R4, desc[UR36][R4.64] ;  /* 0x0000002404047981 */ /* 0x000ea4000c1e1900 */
[----:B--2---:R-:W-:Y:S01]  /*02e0*/  I2FP.F32.S32 R16, R4 ;  /* 0x0000000400107245 */ /* 0x004fe20000201400 */
[----:B------:R-:W-:Y:S06]  /*02f0*/  BRA `(.L_x_6594) ;  /* 0x0000000c00187947 */ /* 0x000fec0003800000 */
.L_x_6595:
[----:B------:R-:W2:Y:S02]  /*0300*/  LDG.E.U16 R4, desc[UR36][R4.64] ;  /* 0x0000002404047981 */ /* 0x000ea4000c1e1500 */
[----:B--2---:R0:W1:Y:S01]  /*0310*/  I2F.S16 R16, R4 ;  /* 0x0000000400107306 */ /* 0x0040620000101400 */
[----:B------:R-:W-:Y:S05]  /*0320*/  BRA `(.L_x_6594) ;  /* 0x0000000c000c7947 */ /* 0x000fea0003800000 */
.L_x_6590:
        /* <DEDUP_REMOVED lines=8> */
.L_x_6598:
[----:B------:R-:W2:Y:S02]  /*03b0*/  LDG.E.U16 R4, desc[UR36][R4.64] ;  /* 0x0000002404047981 */ /* 0x000ea4000c1e1500 */
[----:B--2---:R-:W-:Y:S01]  /*03c0*/  HADD2.F32 R16, -RZ, R4.H0_H0 ;  /* 0x20000004ff107230 */ /* 0x004fe20000004100 */
[----:B------:R-:W-:Y:S06]  /*03d0*/  BRA `(.L_x_6594) ;  /* 0x0000000800e07947 */ /* 0x000fec0003800000 */
.L_x_6597:
        /* <DEDUP_REMOVED lines=8> */
.L_x_6600:
[----:B------:R-:W2:Y:S02]  /*0460*/  LDG.E.U16 R4, desc[UR36][R4.64] ;  /* 0x0000002404047981 */ /* 0x000ea4000c1e1500 */
[----:B--2---:R-:W-:Y:S01]  /*0470*/  HADD2.F32 R16, -RZ, R4.H0_H0 ;  /* 0x20000004ff107230 */ /* 0x004fe20000004100 */
[----:B------:R-:W-:Y:S06]  /*0480*/  BRA `(.L_x_6594) ;  /* 0x0000000800b47947 */ /* 0x000fec0003800000 */
.L_x_6599:
        /* <DEDUP_REMOVED lines=11> */
.L_x_6589:
        /* <DEDUP_REMOVED lines=12> */
.L_x_6603:
        /* <DEDUP_REMOVED lines=11> */
.L_x_6602:
        /* <DEDUP_REMOVED lines=25> */
.L_x_6605:
        /* <DEDUP_REMOVED lines=13> */
.L_x_6604:
[----:B------:R-:W2:Y:S02]  /*0910*/  LDG.E.U16 R4, desc[UR36][R4.64] ;  /* 0x0000002404047981 */ /* 0x000ea4000c1e1500 */
[----:B--2---:R-:W-:Y:S01]  /*0920*/  IMAD.U32 R16, R4, 0x10000, RZ ;  /* 0x0001000004107824 */ /* 0x004fe200078e00ff */
[----:B------:R-:W-:Y:S06]  /*0930*/  BRA `(.L_x_6594) ;  /* 0x0000000400887947 */ /* 0x000fec0003800000 */
.L_x_6601:
        /* <DEDUP_REMOVED lines=11> */
.L_x_6608:
        /* <DEDUP_REMOVED lines=20> */
.L_x_6610:
[----:B------:R-:W-:Y:S05]  /*0b30*/  BSYNC.RECONVERGENT B0 ;  /* 0x0000000000007941 */ /* 0x000fea0003800200 */
.L_x_6609:
[----:B------:R-:W-:Y:S01]  /*0b40*/  IMAD.SHL.U32 R0, R0, 0x100000, RZ ;  /* 0x0010000000007824 */ /* 0x000fe200078e00ff */
[----:B------:R-:W-:-:S04]  /*0b50*/  LEA R3, R3, 0x3b800000, 0x17 ;  /* 0x3b80000003037811 */ /* 0x000fc800078eb8ff */
[----:B------:R-:W-:Y:S01]  /*0b60*/  LOP3.LUT R16, R3, R0, R7, 0xfe, !PT ;  /* 0x0000000003107212 */ /* 0x000fe200078efe07 */
[----:B------:R-:W-:Y:S06]  /*0b70*/  BRA `(.L_x_6594) ;  /* 0x0000000000f87947 */ /* 0x000fec0003800000 */
.L_x_6607:
        /* <DEDUP_REMOVED lines=20> */
.L_x_6612:
[----:B------:R-:W-:Y:S05]  /*0cc0*/  BSYNC.RECONVERGENT B0 ;  /* 0x0000000000007941 */ /* 0x000fea0003800200 */
.L_x_6611:
[----:B------:R-:W-:Y:S01]  /*0cd0*/  IMAD.SHL.U32 R0, R0, 0x200000, RZ ;  /* 0x0020000000007824 */ /* 0x000fe200078e00ff */
[----:B------:R-:W-:-:S04]  /*0ce0*/  LEA R3, R3, 0x37800000, 0x17 ;  /* 0x3780000003037811 */ /* 0x000fc800078eb8ff */
[----:B------:R-:W-:Y:S01]  /*0cf0*/  LOP3.LUT R16, R3, R0, R7, 0xfe, !PT ;  /* 0x0000000003107212 */ /* 0x000fe200078efe07 */
[----:B------:R-:W-:Y:S06]  /*0d00*/  BRA `(.L_x_6594) ;  /* 0x0000000000947947 */ /* 0x000fec0003800000 */
.L_x_6606:
[----:B------:R-:W-:-:S09]  /*0d10*/  UISETP.NE.AND UP0, UPT, UR4, 0x1c, UPT ;  /* 0x0000001c0400788c */ /* 0x000fd2000bf05270 */
[----:B------:R-:W-:Y:S05]  /*0d20*/  BRA.U !UP0, `(.L_x_6613) ;  /* 0x0000000108847547 */ /* 0x000fea000b800000 */
[----:B------:R-:W-:-:S09]  /*0d30*/  UISETP.NE.AND UP0, UPT, UR4, 0x1d, UPT ;  /* 0x0000001d0400788c */ /* 0x000fd2000bf05270 */
[----:B------:R-:W-:Y:S05]  /*0d40*/  BRA.U !UP0, `(.L_x_6614) ;  /* 0x0000000108707547 */ /* 0x000fea000b800000 */
[----:B------:R-:W-:-:S09]  /*0d50*/  UISETP.NE.AND UP0, UPT, UR4, 0x2c, UPT ;  /* 0x0000002c0400788c */ /* 0x000fd2000bf05270 */
[----:B------:R-:W-:Y:S05]  /*0d60*/  BRA.U !UP0, `(.L_x_6615) ;  /* 0x0000000108487547 */ /* 0x000fea000b800000 */
.L_x_6593:
        /* <DEDUP_REMOVED lines=16> */
.L_x_6616:
[----:B------:R-:W-:Y:S01]  /*0e70*/  IMAD.MOV.U32 R16, RZ, RZ, RZ ;  /* 0x000000ffff107224 */ /* 0x000fe200078e00ff */
[----:B------:R-:W-:Y:S06]  /*0e80*/  BRA `(.L_x_6594) ;  /* 0x0000000000347947 */ /* 0x000fec0003800000 */
.L_x_6615:
        /* <DEDUP_REMOVED lines=8> */
.L_x_6614:
[----:B------:R-:W2:Y:S02]  /*0f10*/  LDG.E.64 R4, desc[UR36][R4.64] ;  /* 0x0000002404047981 */ /* 0x000ea4000c1e1b00 */
[----:B--2---:R0:W1:Y:S02]  /*0f20*/  I2F.U64 R16, R4 ;  /* 0x0000000400107312 */ /* 0x0040640000301000 */
[----:B01----:R-:W-:Y:S05]  /*0f30*/  BRA `(.L_x_6594) ;  /* 0x0000000000087947 */ /* 0x003fea0003800000 */
.L_x_6613:
[----:B------:R-:W2:Y:S02]  /*0f40*/  LDG.E R4, desc[UR36][R4.64] ;  /* 0x0000002404047981 */ /* 0x000ea4000c1e1900 */
[----:B--2---:R-:W-:-:S07]  /*0f50*/  I2FP.F32.U32 R16, R4 ;  /* 0x0000000400107245 */ /* 0x004fce0000201000 */
.L_x_6594:
[----:B------:R-:W-:Y:S05]  /*0f60*/  BSYNC.RECONVERGENT B6 ;  /* 0x0000000000067941 */ /* 0x000fea0003800200 */
.L_x_6588:
[----:B------:R-:W-:-:S07]  /*0f70*/  VIADD R24, R25, 0x80 ;  /* 0x0000008019187836 */ /* 0x000fce0000000000 */
.L_x_6587:
[----:B------:R-:W-:Y:S05]  /*0f80*/  BSYNC.RECONVERGENT B7 ;  /* 0x0000000000077941 */ /* 0x000fea0003800200 */
.L_x_6586:
[----:B------:R-:W-:Y:S01]  /*0f90*/  ISETP.GE.AND P0, PT, R24, R17, PT ;  /* 0x000000111800720c */ /* 0x000fe20003f06270 */
[----:B------:R-:W-:Y:S01]  /*0fa0*/  BSSY.RECONVERGENT B7, `(.L_x_6617) ;  /* 0x00000ef000077945 */ /* 0x000fe20003800200 */
[----:B------:R-:W-:-:S11]  /*0fb0*/  IMAD.MOV.U32 R18, RZ, RZ, RZ ;  /* 0x000000ffff127224 */ /* 0x000fd600078e00ff */
[----:B------:R-:W-:Y:S05]  /*0fc0*/  @P0 BRA `(.L_x_6618) ;  /* 0x0000000c00b00947 */ /* 0x000fea0003800000 */
[----:B0-2-4-:R-:W0:Y:S01]  /*0fd0*/  LDC.64 R4, c[0x0][0x390] ;  /* 0x0000e400ff047b82 */ /* 0x015e220000000a00 */
[----:B------:R-:W2:Y:S01]  /*0fe0*/  LDCU UR5, c[0x0][0x3a0] ;  /* 0x00007400ff0577ac */ /* 0x000ea20008000800 */
[----:B------:R-:W-:Y:S01]  /*0ff0*/  IMAD R0, R2, 0x200, R24 ;  /* 0x0000020002007824 */ /* 0x000fe200078e0218 */
[----:B------:R-:W-:Y:S01]  /*1000*/  BSSY.RECONVERGENT B6, `(.L_x_6619) ;  /* 0x00000e7000067945 */ /* 0x000fe20003800200 */
[----:B------:R-:W-:-:S04]  /*1010*/  UPRMT UR4, UR38, 0x9910, URZ ;  /* 0x0000991026047896 */ /* 0x000fc800080000ff */
[----:B------:R-:W-:Y:S01]  /*1020*/  UISETP.GT.AND UP0, UPT, UR4, 0x9, UPT ;  /* 0x000000090400788c */ /* 0x000fe2000bf04270 */
[----:B--2---:R-:W-:-:S05]  /*1030*/  IMAD R3, R0, UR5, RZ ;  /* 0x0000000500037c24 */ /* 0x004fca000f8e02ff */
        /* <DEDUP_REMOVED lines=12> */
[----:B--2---:R4:W0:Y:S01]  /*1100*/  I2F.S16 R18, R4 ;  /* 0x0000000400127306 */ /* 0x0048220000101400 */
[----:B------:R-:W-:Y:S05]  /*1110*/  BRA `(.L_x_6625) ;  /* 0x0000000c00547947 */ /* 0x000fea0003800000 */
.L_x_6623:
[----:B------:R-:W2:Y:S02]  /*1120*/  LDG.E.U8 R4, desc[UR36][R4.64] ;  /* 0x0000002404047981 */ /* 0x000ea4000c1e1100 */
[----:B--2---:R-:W-:Y:S01]  /*1130*/  I2FP.F32.U32 R18, R4 ;  /* 0x0000000400127245 */ /* 0x004fe20000201000 */
[----:B------:R-:W-:Y:S06]  /*1140*/  BRA `(.L_x_6625) ;  /* 0x0000000c00487947 */ /* 0x000fec0003800000 */
.L_x_6622:
[----:B------:R-:W-:-:S09]  /*1150*/  UISETP.NE.AND UP0, UPT, UR4, 0x2, UPT ;  /* 0x000000020400788c */ /* 0x000fd2000bf05270 */
[----:B------:R-:W-:Y:S05]  /*1160*/  BRA.U !UP0, `(.L_x_6626) ;  /* 0x0000000108287547 */ /* 0x000fea000b800000 */
[----:B------:R-:W-:-:S09]  /*1170*/  UISETP.NE.AND UP0, UPT, UR4, 0x3, UPT ;  /* 0x000000030400788c */ /* 0x000fd2000bf05270 */
[----:B------:R-:W-:Y:S05]  /*1180*/  BRA.U !UP0, `(.L_x_6627) ;  /* 0x0000000108147547 */ /* 0x000fea000b800000 */
[----:B------:R-:W-:-:S09]  /*1190*/  UISETP.NE.AND UP0, UPT, UR4, 0x4, UPT ;  /* 0x000000040400788c */ /* 0x000fd2000bf05270 */
[----:B------:R-:W-:Y:S05]  /*11a0*/  BRA.U UP0, `(.L_x_6624) ;  /* 0x0000000900d47547 */ /* 0x000fea000b800000 */
[----:B------:R-:W2:Y:S02]  /*11b0*/  LDG.E.64 R18, desc[UR36][R4.64] ;  /* 0x0000002404127981 */ /* 0x000ea4000c1e1b00 */
[----:B--2---:R0:W2:Y:S02]  /*11c0*/  I2F.S64 R18, R18 ;  /* 0x0000001200127312 */ /* 0x0040a40000301400 */
[----:B0-2---:R-:W-:Y:S05]  /*11d0*/  BRA `(.L_x_6625) ;  /* 0x0000000c00247947 */ /* 0x005fea0003800000 */
.L_x_6627:
[----:B------:R-:W2:Y:S02]  /*11e0*/  LDG.E R4, desc[UR36][R4.64] ;  /* 0x0000002404047981 */ /* 0x000ea4000c1e1900 */
[----:B--2---:R-:W-:Y:S01]  /*11f0*/  I2FP.F32.S32 R18, R4 ;  /* 0x0000000400127245 */ /* 0x004fe20000201400 */
[----:B------:R-:W-:Y:S06]  /*1200*/  BRA `(.L_x_6625) ;  /* 0x0000000c00187947 */ /* 0x000fec0003800000 */
.L_x_6626:
[----:B------:R-:W2:Y:S02]  /*1210*/  LDG.E.U16 R4, desc[UR36][R4.64] ;  /* 0x0000002404047981 */ /* 0x000ea4000c1e1500 */
[----:B--2---:R0:W2:Y:S01]  /*1220*/  I2F.S16 R18, R4 ;  /* 0x0000000400127306 */ /* 0x0040a20000101400 */
[----:B------:R-:W-:Y:S05]  /*1230*/  BRA `(.L_x_6625) ;  /* 0x0000000c000c7947 */ /* 0x000fea0003800000 */
.L_x_6621:
        /* <DEDUP_REMOVED lines=8> */
.L_x_6629:
[----:B------:R-:W2:Y:S02]  /*12c0*/  LDG.E.U16 R4, desc[UR36][R4.64] ;  /* 0x0000002404047981 */ /* 0x000ea4000c1e1500 */
[----:B--2---:R-:W-:Y:S01]  /*12d0*/  HADD2.F32 R18, -RZ, R4.H0_H0 ;  /* 0x20000004ff127230 */ /* 0x004fe20000004100 */
[----:B------:R-:W-:Y:S06]  /*12e0*/  BRA `(.L_x_6625) ;  /* 0x0000000800e07947 */ /* 0x000fec0003800000 */
.L_x_6628:
        /* <DEDUP_REMOVED lines=8> */
.L_x_6631:
[----:B------:R-:W2:Y:S02]  /*1370*/  LDG.E.U16 R4, desc[UR36][R4.64] ;  /* 0x0000002404047981 */ /* 0x000ea4000c1e1500 */
[----:B--2---:R-:W-:Y:S01]  /*1380*/  HADD2.F32 R18, -RZ, R4.H0_H0 ;  /* 0x20000004ff127230 */ /* 0x004fe20000004100 */
[----:B------:R-:W-:Y:S06]  /*1390*/  BRA `(.L_x_6625) ;  /* 0x0000000800b47947 */ /* 0x000fec0003800000 */
.L_x_6630:
        /* <DEDUP_REMOVED lines=11> */
.L_x_6620:
        /* <DEDUP_REMOVED lines=12> */
.L_x_6634:
        /* <DEDUP_REMOVED lines=11> */
.L_x_6633:
        /* <DEDUP_REMOVED lines=25> */
.L_x_6636:
        /* <DEDUP_REMOVED lines=13> */
.L_x_6635:
[----:B------:R-:W2:Y:S02]  /*1820*/  LDG.E.U16 R4, desc[UR36][R4.64] ;  /* 0x0000002404047981 */ /* 0x000ea4000c1e1500 */
[----:B--2---:R-:W-:Y:S01]  /*1830*/  IMAD.U32 R18, R4, 0x10000, RZ ;  /* 0x0001000004127824 */ /* 0x004fe200078e00ff */
[----:B------:R-:W-:Y:S06]  /*1840*/  BRA `(.L_x_6625) ;  /* 0x0000000400887947 */ /* 0x000fec0003800000 */
.L_x_6632:
        /* <DEDUP_REMOVED lines=11> */
.L_x_6639:
        /* <DEDUP_REMOVED lines=20> */
.L_x_6641:
[----:B------:R-:W-:Y:S05]  /*1a40*/  BSYNC.RECONVERGENT B0 ;  /* 0x0000000000007941 */ /* 0x000fea0003800200 */
.L_x_6640:
[----:B------:R-:W-:Y:S01]  /*1a50*/  IMAD.SHL.U32 R0, R0, 0x100000, RZ ;  /* 0x0010000000007824 */ /* 0x000fe200078e00ff */
[----:B------:R-:W-:-:S04]  /*1a60*/  LEA R3, R3, 0x3b800000, 0x17 ;  /* 0x3b80000003037811 */ /* 0x000fc800078eb8ff */
[----:B------:R-:W-:Y:S01]  /*1a70*/  LOP3.LUT R18, R3, R0, R7, 0xfe, !PT ;  /* 0x0000000003127212 */ /* 0x000fe200078efe07 */
[----:B------:R-:W-:Y:S06]  /*1a80*/  BRA `(.L_x_6625) ;  /* 0x0000000000f87947 */ /* 0x000fec0003800000 */
.L_x_6638:
        /* <DEDUP_REMOVED lines=20> */
.L_x_6643:
[----:B------:R-:W-:Y:S05]  /*1bd0*/  BSYNC.RECONVERGENT B0 ;  /* 0x0000000000007941 */ /* 0x000fea0003800200 */
.L_x_6642:
[----:B------:R-:W-:Y:S01]  /*1be0*/  IMAD.SHL.U32 R0, R0, 0x200000, RZ ;  /* 0x0020000000007824 */ /* 0x000fe200078e00ff */
[----:B------:R-:W-:-:S04]  /*1bf0*/  LEA R3, R3, 0x37800000, 0x17 ;  /* 0x3780000003037811 */ /* 0x000fc800078eb8ff */
[----:B------:R-:W-:Y:S01]  /*1c00*/  LOP3.LUT R18, R3, R0, R7, 0xfe, !PT ;  /* 0x0000000003127212 */ /* 0x000fe200078efe07 */
[----:B------:R-:W-:Y:S06]  /*1c10*/  BRA `(.L_x_6625) ;  /* 0x0000000000947947 */ /* 0x000fec0003800000 */
.L_x_6637:
        /* <DEDUP_REMOVED lines=14> */
.L_x_6624:
[----:B------:R-:W-:Y:S01]  /*1d00*/  MOV R14, 0x0 ;  /* 0x00000000000e7802 */ /* 0x000fe20000000f00 */
[----:B------:R-:W0:Y:S01]  /*1d10*/  LDCU.64 UR4, c[0x4][0x198] ;  /* 0x01003300ff0477ac */ /* 0x000e220008000a00 */
[----:B------:R-:W-:Y:S02]  /*1d20*/  IMAD.MOV.U32 R8, RZ, RZ, 0x4e ;  /* 0x0000004eff087424 */ /* 0x000fe400078e00ff */
[----:B------:R-:W-:Y:S01]  /*1d30*/  IMAD.MOV.U32 R12, RZ, RZ, 0x1 ;  /* 0x00000001ff0c7424 */ /* 0x000fe200078e00ff */
[----:B------:R-:W2:Y:S01]  /*1d40*/  LDCU.64 UR6, c[0x4][0x1a0] ;  /* 0x01003400ff0677ac */ /* 0x000ea20008000a00 */
[----:B------:R-:W4:Y:S01]  /*1d50*/  LDC.64 R14, c[0x4][R14] ;  /* 0x010000000e0e7b82 */ /* 0x000f220000000a00 */
[----:B------:R-:W-:Y:S01]  /*1d60*/  IMAD.MOV.U32 R13, RZ, RZ, RZ ;  /* 0x000000ffff0d7224 */ /* 0x000fe200078e00ff */
[----:B------:R-:W1:Y:S01]  /*1d70*/  LDCU.64 UR8, c[0x4][0x40] ;  /* 0x01000800ff0877ac */ /* 0x000e620008000a00 */
[----:B0-----:R-:W-:Y:S02]  /*1d80*/  IMAD.U32 R4, RZ, RZ, UR4 ;  /* 0x00000004ff047e24 */ /* 0x001fe4000f8e00ff */
[----:B------:R-:W-:-:S02]  /*1d90*/  IMAD.U32 R5, RZ, RZ, UR5 ;  /* 0x00000005ff057e24 */ /* 0x000fc4000f8e00ff */
[----:B--2---:R-:W-:Y:S02]  /*1da0*/  IMAD.U32 R6, RZ, RZ, UR6 ;  /* 0x00000006ff067e24 */ /* 0x004fe4000f8e00ff */
[----:B------:R-:W-:Y:S02]  /*1db0*/  IMAD.U32 R7, RZ, RZ, UR7 ;  /* 0x00000007ff077e24 */ /* 0x000fe4000f8e00ff */
[----:B-1----:R-:W-:Y:S02]  /*1dc0*/  IMAD.U32 R10, RZ, RZ, UR8 ;  /* 0x00000008ff0a7e24 */ /* 0x002fe4000f8e00ff */
[----:B------:R-:W-:-:S07]  /*1dd0*/  IMAD.U32 R11, RZ, RZ, UR9 ;  /* 0x00000009ff0b7e24 */ /* 0x000fce000f8e00ff */
[----:B------:R-:W-:-:S07]  /*1de0*/  LEPC R20, `(.L_x_6646) ;  /* 0x000000001014794e */ /* 0x000fce0000000000 */
[----:B---345:R-:W-:Y:S05]  /*1df0*/  CALL.ABS.NOINC R14 ;  /* 0x000000000e007343 */ /* 0x038fea0003c00000 */
.L_x_6646:
[----:B------:R-:W-:Y:S01]  /*1e00*/  IMAD.MOV.U32 R18, RZ, RZ, RZ ;  /* 0x000000ffff127224 */ /* 0x000fe200078e00ff */
[----:B------:R-:W-:Y:S06]  /*1e10*/  BRA `(.L_x_6625) ;  /* 0x0000000000147947 */ /* 0x000fec0003800000 */
.L_x_6645:
[----:B------:R-:W2:Y:S02]  /*1e20*/  LDG.E.64 R18, desc[UR36][R4.64] ;  /* 0x0000002404127981 */ /* 0x000ea4000c1e1b00 */
[----:B--2---:R0:W2:Y:S02]  /*1e30*/  I2F.U64 R18, R18 ;  /* 0x0000001200127312 */ /* 0x0040a40000301000 */
[----:B0-2---:R-:W-:Y:S05]  /*1e40*/  BRA `(.L_x_6625) ;  /* 0x0000000000087947 */ /* 0x005fea0003800000 */
.L_x_6644:
[----:B------:R-:W2:Y:S02]  /*1e50*/  LDG.E R4, desc[UR36][R4.64] ;  /* 0x0000002404047981 */ /* 0x000ea4000c1e1900 */
[----:B--2---:R-:W-:-:S07]  /*1e60*/  I2FP.F32.U32 R18, R4 ;  /* 0x0000000400127245 */ /* 0x004fce0000201000 */
.L_x_6625:
[----:B------:R-:W-:Y:S05]  /*1e70*/  BSYNC.RECONVERGENT B6 ;  /* 0x0000000000067941 */ /* 0x000fea0003800200 */
.L_x_6619:
[----:B------:R-:W-:-:S07]  /*1e80*/  VIADD R24, R24, 0x80 ;  /* 0x0000008018187836 */ /* 0x000fce0000000000 */
.L_x_6618:
[----:B------:R-:W-:Y:S05]  /*1e90*/  BSYNC.RECONVERGENT B7 ;  /* 0x0000000000077941 */ /* 0x000fea0003800200 */
.L_x_6617:
        /* <DEDUP_REMOVED lines=25> */
.L_x_6653:
[----:B------:R-:W2:Y:S02]  /*2030*/  LDG.E.U8 R4, desc[UR36][R4.64] ;  /* 0x0000002404047981 */ /* 0x000ea4000c1e1100 */
[----:B--2---:R-:W-:Y:S01]  /*2040*/  I2FP.F32.U32 R19, R4 ;  /* 0x0000000400137245 */ /* 0x004fe20000201000 */
[----:B------:R-:W-:Y:S06]  /*2050*/  BRA `(.L_x_6655) ;  /* 0x0000000c00447947 */ /* 0x000fec0003800000 */
.L_x_6652:
        /* <DEDUP_REMOVED lines=9> */
.L_x_6657:
[----:B------:R-:W2:Y:S02]  /*20f0*/  LDG.E R4, desc[UR36][R4.64] ;  /* 0x0000002404047981 */ /* 0x000ea4000c1e1900 */
[----:B--2---:R-:W-:Y:S01]  /*2100*/  I2FP.F32.S32 R19, R4 ;  /* 0x0000000400137245 */ /* 0x004fe20000201400 */
[----:B------:R-:W-:Y:S06]  /*2110*/  BRA `(.L_x_6655) ;  /* 0x0000000c00147947 */ /* 0x000fec0003800000 */
.L_x_6656:
[----:B------:R-:W2:Y:S02]  /*2120*/  LDG.E.U16 R4, desc[UR36][R4.64] ;  /* 0x0000002404047981 */ /* 0x000ea4000c1e1500 */
[----:B--2---:R0:W2:Y:S01]  /*2130*/  I2F.S16 R19, R4 ;  /* 0x0000000400137306 */ /* 0x0040a20000101400 */
[----:B------:R-:W-:Y:S05]  /*2140*/  BRA `(.L_x_6655) ;  /* 0x0000000c00087947 */ /* 0x000fea0003800000 */
.L_x_6651:
        /* <DEDUP_REMOVED lines=8> */
.L_x_6659:
[----:B------:R-:W2:Y:S02]  /*21d0*/  LDG.E.U16 R4, desc[UR36][R4.64] ;  /* 0x0000002404047981 */ /* 0x000ea4000c1e1500 */
[----:B--2---:R-:W-:Y:S01]  /*21e0*/  HADD2.F32 R19, -RZ, R4.H0_H0 ;  /* 0x20000004ff137230 */ /* 0x004fe20000004100 */
[----:B------:R-:W-:Y:S06]  /*21f0*/  BRA `(.L_x_6655) ;  /* 0x0000000800dc7947 */ /* 0x000fec0003800000 */
.L_x_6658:
        /* <DEDUP_REMOVED lines=8> */
.L_x_6661:
[----:B------:R-:W2:Y:S02]  /*2280*/  LDG.E.U16 R4, desc[UR36][R4.64] ;  /* 0x0000002404047981 */ /* 0x000ea4000c1e1500 */
[----:B--2---:R-:W-:Y:S01]  /*2290*/  HADD2.F32 R19, -RZ, R4.H0_H0 ;  /* 0x20000004ff137230 */ /* 0x004fe20000004100 */
[----:B------:R-:W-:Y:S06]  /*22a0*/  BRA `(.L_x_6655) ;  /* 0x0000000800b07947 */ /* 0x000fec0003800000 */
.L_x_6660:
        /* <DEDUP_REMOVED lines=11> */
.L_x_6650:
        /* <DEDUP_REMOVED lines=12> */
.L_x_6664:
        /* <DEDUP_REMOVED lines=11> */
.L_x_6663:
        /* <DEDUP_REMOVED lines=25> */
.L_x_6666:
[----:B------:R-:W2:Y:S02]  /*2660*/  LDG.E.U8 R4, desc[UR36][R4.64] ;  /* 0x0000002404047981 */ /* 0x000ea4000c1e1100 */
[C---:B--2---:R-:W-:Y:S02]  /*2670*/  IMAD.SHL.U32 R0, R4.reuse, 0x2000000, RZ ;  /* 0x0200000004007824 */ /* 0x044fe400078e00ff */
[----:B------:R-:W-:-:S03]  /*2680*/  IMAD.SHL.U32 R6, R4, 0x100, RZ ;  /* 0x0000010004067824 */ /* 0x000fc600078e00ff */
[----:B------:R-:W-:Y:S02]  /*2690*/  ISETP.GE.U32.AND P0, PT, R0, 0x8000000, PT ;  /* 0x080000000000780c */ /* 0x000fe40003f06070 */
[----:B------:R-:W-:-:S11]  /*26a0*/  PRMT R19, R6, 0x9910, RZ ;  /* 0x0000991006137816 */ /* 0x000fd600000000ff */
[----:B------:R-:W-:Y:S02]  /*26b0*/  @!P0 LOP3.LUT R3, R6, 0x7f00, RZ, 0xc0, !PT ;  /* 0x00007f0006038812 */ /* 0x000fe400078ec0ff */
[----:B------:R-:W-:Y:S02]  /*26c0*/  @P0 LEA.HI R0, R0, 0x70000000, RZ, 0x1c ;  /* 0x7000000000000811 */ /* 0x000fe400078fe0ff */
[----:B------:R-:W-:-:S03]  /*26d0*/  @!P0 LOP3.LUT R3, R3, 0x3f000000, RZ, 0xfc, !PT ;  /* 0x3f00000003038812 */ /* 0x000fc600078efcff */
[----:B------:R-:W-:Y:S02]  /*26e0*/  @P0 FMUL.FTZ R0, R0, 1.9259299443872358531e-34 ;  /* 0x0780000000000820 */ /* 0x000fe40000410000 */
[----:B------:R-:W-:-:S05]  /*26f0*/  @!P0 FADD.FTZ R0, R3, -0.5 ;  /* 0xbf00000003008421 */ /* 0x000fca0000010000 */
[----:B------:R-:W-:Y:S01]  /*2700*/  LOP3.LUT R19, R0, 0x80000000, R19, 0xf8, !PT ;  /* 0x8000000000137812 */ /* 0x000fe200078ef813 */
[----:B------:R-:W-:Y:S06]  /*2710*/  BRA `(.L_x_6655) ;  /* 0x0000000400947947 */ /* 0x000fec0003800000 */
.L_x_6665:
[----:B------:R-:W2:Y:S02]  /*2720*/  LDG.E.U16 R4, desc[UR36][R4.64] ;  /* 0x0000002404047981 */ /* 0x000ea4000c1e1500 */
[----:B--2---:R-:W-:Y:S01]  /*2730*/  IMAD.U32 R19, R4, 0x10000, RZ ;  /* 0x0001000004137824 */ /* 0x004fe200078e00ff */
[----:B------:R-:W-:Y:S06]  /*2740*/  BRA `(.L_x_6655) ;  /* 0x0000000400887947 */ /* 0x000fec0003800000 */
.L_x_6662:
        /* <DEDUP_REMOVED lines=11> */
.L_x_6669:
        /* <DEDUP_REMOVED lines=20> */
.L_x_6671:
[----:B------:R-:W-:Y:S05]  /*2940*/  BSYNC.RECONVERGENT B0 ;  /* 0x0000000000007941 */ /* 0x000fea0003800200 */
.L_x_6670:
[----:B------:R-:W-:Y:S01]  /*2950*/  IMAD.SHL.U32 R0, R0, 0x100000, RZ ;  /* 0x0010000000007824 */ /* 0x000fe200078e00ff */
[----:B------:R-:W-:-:S04]  /*2960*/  LEA R3, R3, 0x3b800000, 0x17 ;  /* 0x3b80000003037811 */ /* 0x000fc800078eb8ff */
[----:B------:R-:W-:Y:S01]  /*2970*/  LOP3.LUT R19, R3, R0, R19, 0xfe, !PT ;  /* 0x0000000003137212 */ /* 0x000fe200078efe13 */
[----:B------:R-:W-:Y:S06]  /*2980*/  BRA `(.L_x_6655) ;  /* 0x0000000000f87947 */ /* 0x000fec0003800000 */
.L_x_6668:
        /* <DEDUP_REMOVED lines=20> */
.L_x_6673:
[----:B------:R-:W-:Y:S05]  /*2ad0*/  BSYNC.RECONVERGENT B0 ;  /* 0x0000000000007941 */ /* 0x000fea0003800200 */
.L_x_6672:
[----:B------:R-:W-:Y:S01]  /*2ae0*/  IMAD.SHL.U32 R0, R0, 0x200000, RZ ;  /* 0x0020000000007824 */ /* 0x000fe200078e00ff */
[----:B------:R-:W-:-:S04]  /*2af0*/  LEA R3, R3, 0x37800000, 0x17 ;  /* 0x3780000003037811 */ /* 0x000fc800078eb8ff */
[----:B------:R-:W-:Y:S01]  /*2b00*/  LOP3.LUT R19, R3, R0, R19, 0xfe, !PT ;  /* 0x0000000003137212 */ /* 0x000fe200078efe13 */
[----:B------:R-:W-:Y:S06]  /*2b10*/  BRA `(.L_x_6655) ;  /* 0x0000000000947947 */ /* 0x000fec0003800000 */
.L_x_6667:
        /* <DEDUP_REMOVED lines=14> */
.L_x_6654:
        /* <DEDUP_REMOVED lines=16> */
.L_x_6676:
[----:B------:R-:W-:Y:S01]  /*2d00*/  IMAD.MOV.U32 R19, RZ, RZ, RZ ;  /* 0x000000ffff137224 */ /* 0x000fe200078e00ff */
[----:B------:R-:W-:Y:S06]  /*2d10*/  BRA `(.L_x_6655) ;  /* 0x0000000000147947 */ /* 0x000fec0003800000 */
.L_x_6675:
[----:B------:R-:W2:Y:S02]  /*2d20*/  LDG.E.64 R4, desc[UR36][R4.64] ;  /* 0x0000002404047981 */ /* 0x000ea4000c1e1b00 */
[----:B--2---:R0:W2:Y:S02]  /*2d30*/  I2F.U64 R19, R4 ;  /* 0x0000000400137312 */ /* 0x0040a40000301000 */
[----:B0-2---:R-:W-:Y:S05]  /*2d40*/  BRA `(.L_x_6655) ;  /* 0x0000000000087947 */ /* 0x005fea0003800000 */
.L_x_6674:
[----:B------:R-:W2:Y:S02]  /*2d50*/  LDG.E R4, desc[UR36][R4.64] ;  /* 0x0000002404047981 */ /* 0x000ea4000c1e1900 */
[----:B--2---:R-:W-:-:S07]  /*2d60*/  I2FP.F32.U32 R19, R4 ;  /* 0x0000000400137245 */ /* 0x004fce0000201000 */
.L_x_6655:
[----:B------:R-:W-:Y:S05]  /*2d70*/  BSYNC.RECONVERGENT B6 ;  /* 0x0000000000067941 */ /* 0x000fea0003800200 */
.L_x_6649:
[----:B------:R-:W-:-:S07]  /*2d80*/  VIADD R24, R24, 0x80 ;  /* 0x0000008018187836 */ /* 0x000fce0000000000 */
.L_x_6648:
[----:B------:R-:W-:Y:S05]  /*2d90*/  BSYNC.RECONVERGENT B7 ;  /* 0x0000000000077941 */ /* 0x000fea0003800200 */
.L_x_6647:
[----:B------:R-:W-:Y:S01]  /*2da0*/  ISETP.GE.AND P0, PT, R24, R17, PT ;  /* 0x000000111800720c */ /* 0x000fe20003f06270 */
[----:B------:R-:W-:Y:S01]  /*2db0*/  BSSY.RECONVERGENT B6, `(.L_x_6677) ;  /* 0x00000e9000067945 */ /* 0x000fe20003800200 */
[----:B------:R-:W-:-:S11]  /*2dc0*/  IMAD.MOV.U32 R22, RZ, RZ, RZ ;  /* 0x000000ffff167224 */ /* 0x000fd600078e00ff */
[----:B------:R-:W-:Y:S05]  /*2dd0*/  @P0 BRA `(.L_x_6678) ;  /* 0x0000000c00980947 */ /* 0x000fea0003800000 */
[----:B0-2-4-:R-:W0:Y:S01]  /*2de0*/  LDC.64 R4, c[0x0][0x390] ;  /* 0x0000e400ff047b82 */ /* 0x015e220000000a00 */
[----:B------:R-:W2:Y:S01]  /*2df0*/  LDCU UR5, c[0x0][0x3a0] ;  /* 0x00007400ff0577ac */ /* 0x000ea20008000800 */
[----:B------:R-:W-:Y:S01]  /*2e00*/  IMAD R0, R2, 0x200, R24 ;  /* 0x0000020002007824 */ /* 0x000fe200078e0218 */
        /* <DEDUP_REMOVED lines=17> */
.L_x_6682:
[----:B------:R-:W2:Y:S02]  /*2f20*/  LDG.E.U8 R4, desc[UR36][R4.64] ;  /* 0x0000002404047981 */ /* 0x000ea4000c1e1100 */
[----:B--2---:R-:W-:Y:S01]  /*2f30*/  I2FP.F32.U32 R22, R4 ;  /* 0x0000000400167245 */ /* 0x004fe20000201000 */
[----:B------:R-:W-:Y:S06]  /*2f40*/  BRA `(.L_x_6678) ;  /* 0x0000000c003c7947 */ /* 0x000fec0003800000 */
.L_x_6681:
        /* <DEDUP_REMOVED lines=9> */
.L_x_6685:
[----:B------:R-:W2:Y:S02]  /*2fe0*/  LDG.E R4, desc[UR36][R4.64] ;  /* 0x0000002404047981 */ /* 0x000ea4000c1e1900 */
[----:B--2---:R-:W-:Y:S01]  /*2ff0*/  I2FP.F32.S32 R22, R4 ;  /* 0x0000000400167245 */ /* 0x004fe20000201400 */
[----:B------:R-:W-:Y:S06]  /*3000*/  BRA `(.L_x_6678) ;  /* 0x0000000c000c7947 */ /* 0x000fec0003800000 */
.L_x_6684:
[----:B------:R-:W2:Y:S02]  /*3010*/  LDG.E.U16 R4, desc[UR36][R4.64] ;  /* 0x0000002404047981 */ /* 0x000ea4000c1e1500 */
[----:B--2---:R0:W2:Y:S01]  /*3020*/  I2F.S16 R22, R4 ;  /* 0x0000000400167306 */ /* 0x0040a20000101400 */
[----:B------:R-:W-:Y:S05]  /*3030*/  BRA `(.L_x_6678) ;  /* 0x0000000c00007947 */ /* 0x000fea0003800000 */
.L_x_6680:
        /* <DEDUP_REMOVED lines=8> */
.L_x_6687:
[----:B------:R-:W2:Y:S02]  /*30c0*/  LDG.E.U16 R4, desc[UR36][R4.64] ;  /* 0x0000002404047981 */ /* 0x000ea4000c1e1500 */
[----:B--2---:R-:W-:Y:S01]  /*30d0*/  HADD2.F32 R22, -RZ, R4.H0_H0 ;  /* 0x20000004ff167230 */ /* 0x004fe20000004100 */
[----:B------:R-:W-:Y:S06]  /*30e0*/  BRA `(.L_x_6678) ;  /* 0x0000000800d47947 */ /* 0x000fec0003800000 */
.L_x_6686:
        /* <DEDUP_REMOVED lines=8> */
.L_x_6689:
[----:B------:R-:W2:Y:S02]  /*3170*/  LDG.E.U16 R4, desc[UR36][R4.64] ;  /* 0x0000002404047981 */ /* 0x000ea4000c1e1500 */
[----:B--2---:R-:W-:Y:S01]  /*3180*/  HADD2.F32 R22, -RZ, R4.H0_H0 ;  /* 0x20000004ff167230 */ /* 0x004fe20000004100 */
[----:B------:R-:W-:Y:S06]  /*3190*/  BRA `(.L_x_6678) ;  /* 0x0000000800a87947 */ /* 0x000fec0003800000 */
.L_x_6688:
        /* <DEDUP_REMOVED lines=11> */
.L_x_6679:
        /* <DEDUP_REMOVED lines=12> */
.L_x_6692:
        /* <DEDUP_REMOVED lines=11> */
.L_x_6691:
        /* <DEDUP_REMOVED lines=25> */
.L_x_6694:
        /* <DEDUP_REMOVED lines=13> */
.L_x_6693:
[----:B------:R-:W2:Y:S02]  /*3620*/  LDG.E.U16 R4, desc[UR36][R4.64] ;  /* 0x0000002404047981 */ /* 0x000ea4000c1e1500 */
[----:B--2---:R-:W-:Y:S01]  /*3630*/  IMAD.U32 R22, R4, 0x10000, RZ ;  /* 0x0001000004167824 */ /* 0x004fe200078e00ff */
[----:B------:R-:W-:Y:S06]  /*3640*/  BRA `(.L_x_6678) ;  /* 0x00000004007c7947 */ /* 0x000fec0003800000 */
.L_x_6690:
        /* <DEDUP_REMOVED lines=11> */
.L_x_6697:
[----:B------:R-:W2:Y:S02]  /*3700*/  LDG.E.U8 R4, desc[UR36][R4.64] ;  /* 0x0000002404047981 */ /* 0x000ea4000c1e1100 */
        /* <DEDUP_REMOVED lines=18> */
.L_x_6699:
[----:B------:R-:W-:Y:S05]  /*3830*/  BSYNC.RECONVERGENT B0 ;  /* 0x0000000000007941 */ /* 0x000fea0003800200 */
.L_x_6698:
[----:B------:R-:W-:Y:S01]  /*3840*/  IMAD.SHL.U32 R0, R0, 0x100000, RZ ;  /* 0x0010000000007824 */ /* 0x000fe200078e00ff */
[----:B------:R-:W-:-:S04]  /*3850*/  LEA R3, R3, 0x3b800000, 0x17 ;  /* 0x3b80000003037811 */ /* 0x000fc800078eb8ff */
[----:B------:R-:W-:Y:S01]  /*3860*/  LOP3.LUT R22, R3, R0, R7, 0xfe, !PT ;  /* 0x0000000003167212 */ /* 0x000fe200078efe07 */
[----:B------:R-:W-:Y:S06]  /*3870*/  BRA `(.L_x_6678) ;  /* 0x0000000000f07947 */ /* 0x000fec0003800000 */
.L_x_6696:
        /* <DEDUP_REMOVED lines=19> */
.L_x_6701:
[----:B------:R-:W-:Y:S05]  /*39b0*/  BSYNC.RECONVERGENT B0 ;  /* 0x0000000000007941 */ /* 0x000fea0003800200 */
.L_x_6700:
[----:B------:R-:W-:Y:S01]  /*39c0*/  IMAD.SHL.U32 R0, R0, 0x200000, RZ ;  /* 0x0020000000007824 */ /* 0x000fe200078e00ff */
[----:B------:R-:W-:-:S04]  /*39d0*/  LEA R3, R3, 0x37800000, 0x17 ;  /* 0x3780000003037811 */ /* 0x000fc800078eb8ff */
[----:B------:R-:W-:Y:S01]  /*39e0*/  LOP3.LUT R22, R3, R0, R7, 0xfe, !PT ;  /* 0x0000000003167212 */ /* 0x000fe200078efe07 */
[----:B------:R-:W-:Y:S06]  /*39f0*/  BRA `(.L_x_6678) ;  /* 0x0000000000907947 */ /* 0x000fec0003800000 */
.L_x_6695:
        /* <DEDUP_REMOVED lines=14> */
.L_x_6683:
        /* <DEDUP_REMOVED lines=16> */
.L_x_6704:
[----:B------:R-:W-:Y:S05]  /*3be0*/  BRA `(.L_x_6678) ;  /* 0x0000000000147947 */ /* 0x000fea0003800000 */
.L_x_6703:
[----:B------:R-:W2:Y:S02]  /*3bf0*/  LDG.E.64 R22, desc[UR36][R4.64] ;  /* 0x0000002404167981 */ /* 0x000ea4000c1e1b00 */
[----:B--2---:R0:W2:Y:S02]  /*3c00*/  I2F.U64 R22, R22 ;  /* 0x0000001600167312 */ /* 0x0040a40000301000 */
[----:B0-2---:R-:W-:Y:S05]  /*3c10*/  BRA `(.L_x_6678) ;  /* 0x0000000000087947 */ /* 0x005fea0003800000 */
.L_x_6702:
[----:B------:R-:W2:Y:S02]  /*3c20*/  LDG.E R4, desc[UR36][R4.64] ;  /* 0x0000002404047981 */ /* 0x000ea4000c1e1900 */
[----:B--2---:R-:W-:-:S07]  /*3c30*/  I2FP.F32.U32 R22, R4 ;  /* 0x0000000400167245 */ /* 0x004fce0000201000 */
.L_x_6678:
[----:B------:R-:W-:Y:S05]  /*3c40*/  BSYNC.RECONVERGENT B6 ;  /* 0x0000000000067941 */ /* 0x000fea0003800200 */
.L_x_6677:
[C---:B------:R-:W-:Y:S01]  /*3c50*/  VIADD R0, R25.reuse, 0x100 ;  /* 0x0000010019007836 */ /* 0x040fe20000000000 */
[----:B------:R-:W-:Y:S01]  /*3c60*/  BSSY.RECONVERGENT B6, `(.L_x_6705) ;  /* 0x0000123000067945 */ /* 0x000fe20003800200 */
[----:B------:R-:W-:-:S03]  /*3c70*/  VIADD R26, R25, 0x80 ;  /* 0x00000080191a7836 */ /* 0x000fc60000000000 */
[-C--:B------:R-:W-:Y:S01]  /*3c80*/  ISETP.GE.AND P3, PT, R0, R17.reuse, PT ;  /* 0x000000110000720c */ /* 0x080fe20003f66270 */
[----:B------:R-:W-:Y:S01]  /*3c90*/  VIADD R0, R25, 0x180 ;  /* 0x0000018019007836 */ /* 0x000fe20000000000 */
[-C--:B------:R-:W-:Y:S02]  /*3ca0*/  ISETP.GE.AND P1, PT, R26, R17.reuse, PT ;  /* 0x000000111a00720c */ /* 0x080fe40003f26270 */
[C---:B0-2--5:R-:W-:Y:S02]  /*3cb0*/  FSETP.GT.OR P0, PT, R19.reuse, RZ, P3 ;  /* 0x000000ff1300720b */ /* 0x065fe40001f04400 */
[----:B------:R-:W-:Y:S02]  /*3cc0*/  ISETP.GE.AND P2, PT, R0, R17, PT ;  /* 0x000000110000720c */ /* 0x000fe40003f46270 */
[----:B------:R-:W-:Y:S02]  /*3cd0*/  FSETP.GEU.AND P4, PT, R19, RZ, !P3 ;  /* 0x000000ff1300720b */ /* 0x000fe40005f8e000 */
[----:B------:R-:W-:-:S03]  /*3ce0*/  FSETP.GT.OR P5, PT, R22, RZ, P2 ;  /* 0x000000ff1600720b */ /* 0x000fc600017a4400 */
[----:B------:R-:W-:Y:S01]  /*3cf0*/  @!P3 FSETP.GT.FTZ.AND P6, PT, R19, RZ, PT ;  /* 0x000000ff1300b20b */ /* 0x000fe20003fd4000 */
[----:B----4-:R-:W-:Y:S02]  /*3d00*/  @!P3 IMAD.MOV.U32 R5, RZ, RZ, RZ ;  /* 0x000000ffff05b224 */ /* 0x010fe400078e00ff */
[----:B------:R-:W-:Y:S01]  /*3d10*/  @!P1 IMAD.MOV.U32 R3, RZ, RZ, RZ ;  /* 0x000000ffff039224 */ /* 0x000fe200078e00ff */
[----:B------:R-:W-:Y:S01]  /*3d20*/  @!P3 SEL R0, RZ, 0x1, !P6 ;  /* 0x00000001ff00b807 */ /* 0x000fe20007000000 */
[----:B------:R-:W-:Y:S01]  /*3d30*/  @!P0 IMAD.MOV R5, RZ, RZ, -0x1 ;  /* 0xffffffffff058424 */ /* 0x000fe200078e02ff */
[----:B------:R-:W-:Y:S01]  /*3d40*/  FSETP.GT.OR P6, PT, R18, RZ, P1 ;  /* 0x000000ff1200720b */ /* 0x000fe20000fc4400 */
[----:B------:R-:W-:Y:S01]  /*3d50*/  @!P2 IMAD.MOV.U32 R6, RZ, RZ, RZ ;  /* 0x000000ffff06a224 */ /* 0x000fe200078e00ff */
[----:B------:R-:W-:Y:S01]  /*3d60*/  ISETP.GE.AND P0, PT, R25, R17, PT ;  /* 0x000000111900720c */ /* 0x000fe20003f06270 */
[----:B------:R-:W-:Y:S02]  /*3d70*/  @P4 IMAD.MOV R5, RZ, RZ, R0 ;  /* 0x000000ffff054224 */ /* 0x000fe400078e0200 */
[----:B------:R-:W-:Y:S01]  /*3d80*/  @!P5 IMAD.MOV R6, RZ, RZ, -0x1 ;  /* 0xffffffffff06d424 */ /* 0x000fe200078e02ff */
[----:B-1-3--:R-:W-:-:S02]  /*3d90*/  FSETP.GT.OR P4, PT, R16, RZ, P0 ;  /* 0x000000ff1000720b */ /* 0x00afc40000784400 */
[----:B------:R-:W-:-:S04]  /*3da0*/  @!P2 FSETP.GT.FTZ.AND P5, PT, R22, RZ, PT ;  /* 0x000000ff1600a20b */ /* 0x000fc80003fb4000 */
[----:B------:R-:W-:Y:S01]  /*3db0*/  @!P2 SEL R9, RZ, 0x1, !P5 ;  /* 0x00000001ff09a807 */ /* 0x000fe20006800000 */
[----:B------:R-:W-:Y:S01]  /*3dc0*/  @!P6 IMAD.MOV R3, RZ, RZ, -0x1 ;  /* 0xffffffffff03e424 */ /* 0x000fe200078e02ff */
[----:B------:R-:W-:Y:S01]  /*3dd0*/  @!P1 FSETP.GT.FTZ.AND P5, PT, R18, RZ, PT ;  /* 0x000000ff1200920b */ /* 0x000fe20003fb4000 */
[----:B------:R-:W-:Y:S01]  /*3de0*/  @!P0 IMAD.MOV.U32 R0, RZ, RZ, RZ ;  /* 0x000000ffff008224 */ /* 0x000fe200078e00ff */
[C---:B------:R-:W-:Y:S02]  /*3df0*/  @!P0 FSETP.GT.FTZ.AND P6, PT, R16.reuse, RZ, PT ;  /* 0x000000ff1000820b */ /* 0x040fe40003fd4000 */
[----:B------:R-:W-:Y:S01]  /*3e00*/  @!P1 SEL R8, RZ, 0x1, !P5 ;  /* 0x00000001ff089807 */ /* 0x000fe20006800000 */
[----:B------:R-:W-:Y:S01]  /*3e10*/  @!P4 IMAD.MOV R0, RZ, RZ, -0x1 ;  /* 0xffffffffff00c424 */ /* 0x000fe200078e02ff */
[----:B------:R-:W-:Y:S02]  /*3e20*/  FSETP.GEU.AND P5, PT, R16, RZ, !P0 ;  /* 0x000000ff1000720b */ /* 0x000fe400047ae000 */
[----:B------:R-:W0:Y:S01]  /*3e30*/  LDC.U8 R16, c[0x0][0x3a4] ;  /* 0x0000e900ff107b82 */ /* 0x000e220000000000 */
[----:B------:R-:W-:-:S02]  /*3e40*/  @!P0 SEL R7, RZ, 0x1, !P6 ;  /* 0x00000001ff078807 */ /* 0x000fc40007000000 */
[----:B------:R-:W-:Y:S02]  /*3e50*/  FSETP.GEU.AND P4, PT, R22, RZ, !P2 ;  /* 0x000000ff1600720b */ /* 0x000fe4000578e000 */
[----:B------:R-:W-:Y:S02]  /*3e60*/  FSETP.GEU.AND P6, PT, R18, RZ, !P1 ;  /* 0x000000ff1200720b */ /* 0x000fe40004fce000 */
[----:B------:R-:W-:-:S04]  /*3e70*/  @!P3 I2FP.F32.S32 R22, R5 ;  /* 0x000000050016b245 */ /* 0x000fc80000201400 */
[----:B------:R-:W-:-:S05]  /*3e80*/  @P5 IMAD.MOV R0, RZ, RZ, R7 ;  /* 0x000000ffff005224 */ /* 0x000fca00078e0207 */
[----:B------:R-:W-:Y:S01]  /*3e90*/  @P4 IMAD.MOV R6, RZ, RZ, R9 ;  /* 0x000000ffff064224 */ /* 0x000fe200078e0209 */
[----:B------:R-:W-:Y:S01]  /*3ea0*/  @!P0 I2FP.F32.S32 R4, R0 ;  /* 0x0000000000048245 */ /* 0x000fe20000201400 */
[----:B------:R-:W-:-:S03]  /*3eb0*/  @P6 IMAD.MOV R3, RZ, RZ, R8 ;  /* 0x000000ffff036224 */ /* 0x000fc600078e0208 */
[----:B------:R-:W-:Y:S02]  /*3ec0*/  @!P2 I2FP.F32.S32 R24, R6 ;  /* 0x000000060018a245 */ /* 0x000fe40000201400 */
[----:B------:R-:W-:Y:S01]  /*3ed0*/  @!P1 I2FP.F32.S32 R18, R3 ;  /* 0x0000000300129245 */ /* 0x000fe20000201400 */
[----:B------:R-:W-:Y:S06]  /*3ee0*/  @P0 BRA `(.L_x_6706) ;  /* 0x0000000c00e80947 */ /* 0x000fec0003800000 */
[----:B------:R-:W1:Y:S01]  /*3ef0*/  LDCU UR4, c[0x0][0x3a8] ;  /* 0x00007500ff0477ac */ /* 0x000e620008000800 */
[----:B------:R-:W2:Y:S01]  /*3f00*/  LDC.64 R8, c[0x0][0x388] ;  /* 0x0000e200ff087b82 */ /* 0x000ea20000000a00 */
[----:B------:R-:W-:Y:S01]  /*3f10*/  IMAD R0, R2, 0x200, R25 ;  /* 0x0000020002007824 */ /* 0x000fe200078e0219 */
[----:B0-----:R-:W-:-:S03]  /*3f20*/  PRMT R5, R16, 0x9910, RZ ;  /* 0x0000991010057816 */ /* 0x001fc600000000ff */
[----:B-1----:R-:W-:Y:S02]  /*3f30*/  IMAD R3, R0, UR4, RZ ;  /* 0x0000000400037c24 */ /* 0x002fe4000f8e02ff */
        /* <DEDUP_REMOVED lines=13> */
[----:B------:R-:W0:Y:S01]  /*4010*/  F2I.FTZ.TRUNC.NTZ R3, R4 ;  /* 0x0000000400037305 */ /* 0x000e22000021f100 */
[----:B------:R-:W-:Y:S01]  /*4020*/  IMAD.MOV.U32 R25, RZ, RZ, R26 ;  /* 0x000000ffff197224 */ /* 0x000fe200078e001a */
[----:B0-----:R0:W-:Y:S01]  /*4030*/  STG.E.U8 desc[UR36][R8.64], R3 ;  /* 0x0000000308007986 */ /* 0x0011e2000c101124 */
[----:B------:R-:W-:Y:S05]  /*4040*/  BRA `(.L_x_6706) ;  /* 0x0000000c00907947 */ /* 0x000fea0003800000 */
.L_x_6710:
[----:B------:R-:W0:Y:S01]  /*4050*/  F2I.S64.TRUNC R4, R4 ;  /* 0x0000000400047311 */ /* 0x000e22000020d900 */
[----:B------:R-:W-:Y:S02]  /*4060*/  IMAD.MOV.U32 R25, RZ, RZ, R26 ;  /* 0x000000ffff197224 */ /* 0x000fe400078e001a */
[----:B0-----:R-:W-:-:S05]  /*4070*/  IMAD.MOV.U32 R3, RZ, RZ, R4 ;  /* 0x000000ffff037224 */ /* 0x001fca00078e0004 */
[----:B------:R0:W-:Y:S01]  /*4080*/  STG.E.U8 desc[UR36][R8.64], R3 ;  /* 0x0000000308007986 */ /* 0x0001e2000c101124 */
[----:B------:R-:W-:Y:S05]  /*4090*/  BRA `(.L_x_6706) ;  /* 0x0000000c007c7947 */ /* 0x000fea0003800000 */
.L_x_6709:
[----:B------:R-:W-:-:S13]  /*40a0*/  ISETP.NE.AND P0, PT, R0, 0x2, PT ;  /* 0x000000020000780c */ /* 0x000fda0003f05270 */
[----:B------:R-:W-:Y:S05]  /*40b0*/  @!P0 BRA `(.L_x_6712) ;  /* 0x0000000000308947 */ /* 0x000fea0003800000 */
[----:B------:R-:W-:-:S13]  /*40c0*/  ISETP.NE.AND P0, PT, R0, 0x3, PT ;  /* 0x000000030000780c */ /* 0x000fda0003f05270 */
[----:B------:R-:W-:Y:S05]  /*40d0*/  @!P0 BRA `(.L_x_6713) ;  /* 0x0000000000188947 */ /* 0x000fea0003800000 */
[----:B------:R-:W-:-:S13]  /*40e0*/  ISETP.NE.AND P0, PT, R0, 0x4, PT ;  /* 0x000000040000780c */ /* 0x000fda0003f05270 */
[----:B------:R-:W-:Y:S05]  /*40f0*/  @P0 BRA `(.L_x_6711) ;  /* 0x0000000800c00947 */ /* 0x000fea0003800000 */
[----:B------:R-:W0:Y:S01]  /*4100*/  F2I.S64.TRUNC R4, R4 ;  /* 0x0000000400047311 */ /* 0x000e22000020d900 */
[----:B------:R-:W-:Y:S01]  /*4110*/  IMAD.MOV.U32 R25, RZ, RZ, R26 ;  /* 0x000000ffff197224 */ /* 0x000fe200078e001a */
[----:B0-----:R0:W-:Y:S01]  /*4120*/  STG.E.64 desc[UR36][R8.64], R4 ;  /* 0x0000000408007986 */ /* 0x0011e2000c101b24 */
[----:B------:R-:W-:Y:S05]  /*4130*/  BRA `(.L_x_6706) ;  /* 0x0000000c00547947 */ /* 0x000fea0003800000 */
.L_x_6713:
[----:B------:R-:W0:Y:S01]  /*4140*/  F2I.FTZ.TRUNC.NTZ R3, R4 ;  /* 0x0000000400037305 */ /* 0x000e22000021f100 */
[----:B------:R-:W-:Y:S01]  /*4150*/  IMAD.MOV.U32 R25, RZ, RZ, R26 ;  /* 0x000000ffff197224 */ /* 0x000fe200078e001a */
[----:B0-----:R0:W-:Y:S01]  /*4160*/  STG.E desc[UR36][R8.64], R3 ;  /* 0x0000000308007986 */ /* 0x0011e2000c101924 */
[----:B------:R-:W-:Y:S05]  /*4170*/  BRA `(.L_x_6706) ;  /* 0x0000000c00447947 */ /* 0x000fea0003800000 */
.L_x_6712:
[----:B------:R-:W0:Y:S01]  /*4180*/  F2I.FTZ.TRUNC.NTZ R3, R4 ;  /* 0x0000000400037305 */ /* 0x000e22000021f100 */
[----:B------:R-:W-:Y:S01]  /*4190*/  IMAD.MOV.U32 R25, RZ, RZ, R26 ;  /* 0x000000ffff197224 */ /* 0x000fe200078e001a */
[----:B0-----:R0:W-:Y:S01]  /*41a0*/  STG.E.U16 desc[UR36][R8.64], R3 ;  /* 0x0000000308007986 */ /* 0x0011e2000c101524 */
[----:B------:R-:W-:Y:S05]  /*41b0*/  BRA `(.L_x_6706) ;  /* 0x0000000c00347947 */ /* 0x000fea0003800000 */
.L_x_6708:
[----:B------:R-:W-:-:S13]  /*41c0*/  ISETP.GT.AND P0, PT, R0, 0x6, PT ;  /* 0x000000060000780c */ /* 0x000fda0003f04270 */
[----:B------:R-:W-:Y:S05]  /*41d0*/  @P0 BRA `(.L_x_6714) ;  /* 0x00000000002c0947 */ /* 0x000fea0003800000 */
[----:B------:R-:W-:-:S13]  /*41e0*/  ISETP.NE.AND P0, PT, R0, 0x5, PT ;  /* 0x000000050000780c */ /* 0x000fda0003f05270 */
[----:B------:R-:W-:Y:S05]  /*41f0*/  @!P0 BRA `(.L_x_6715) ;  /* 0x0000000000148947 */ /* 0x000fea0003800000 */
[----:B------:R-:W-:-:S13]  /*4200*/  ISETP.NE.AND P0, PT, R0, 0x6, PT ;  /* 0x000000060000780c */ /* 0x000fda0003f05270 */
[----:B------:R-:W-:Y:S05]  /*4210*/  @P0 BRA `(.L_x_6711) ;  /* 0x0000000800780947 */ /* 0x000fea0003800000 */
[----:B------:R0:W-:Y:S01]  /*4220*/  STG.E desc[UR36][R8.64], R4 ;  /* 0x0000000408007986 */ /* 0x0001e2000c101924 */
[----:B------:R-:W-:Y:S01]  /*4230*/  IMAD.MOV.U32 R25, RZ, RZ, R26 ;  /* 0x000000ffff197224 */ /* 0x000fe200078e001a */
[----:B------:R-:W-:Y:S06]  /*4240*/  BRA `(.L_x_6706) ;  /* 0x0000000c00107947 */ /* 0x000fec0003800000 */
.L_x_6715:
[----:B------:R-:W-:Y:S01]  /*4250*/  F2FP.F16.F32.PACK_AB R4, RZ, R4 ;  /* 0x00000004ff04723e */ /* 0x000fe200000000ff */
[----:B------:R-:W-:-:S04]  /*4260*/  IMAD.MOV.U32 R25, RZ, RZ, R26 ;  /* 0x000000ffff197224 */ /* 0x000fc800078e001a */
[----:B------:R0:W-:Y:S01]  /*4270*/  STG.E.U16 desc[UR36][R8.64], R4 ;  /* 0x0000000408007986 */ /* 0x0001e2000c101524 */
[----:B------:R-:W-:Y:S05]  /*4280*/  BRA `(.L_x_6706) ;  /* 0x0000000c00007947 */ /* 0x000fea0003800000 */
.L_x_6714:
[----:B------:R-:W-:-:S13]  /*4290*/  ISETP.NE.AND P0, PT, R0, 0x7, PT ;  /* 0x000000070000780c */ /* 0x000fda0003f05270 */
[----:B------:R-:W-:Y:S05]  /*42a0*/  @!P0 BRA `(.L_x_6716) ;  /* 0x0000000000348947 */ /* 0x000fea0003800000 */
[----:B------:R-:W-:-:S13]  /*42b0*/  ISETP.NE.AND P0, PT, R0, 0x8, PT ;  /* 0x000000080000780c */ /* 0x000fda0003f05270 */
[----:B------:R-:W-:Y:S05]  /*42c0*/  @!P0 BRA `(.L_x_6717) ;  /* 0x0000000000188947 */ /* 0x000fea0003800000 */
[----:B------:R-:W-:-:S13]  /*42d0*/  ISETP.NE.AND P0, PT, R0, 0x9, PT ;  /* 0x000000090000780c */ /* 0x000fda0003f05270 */
[----:B------:R-:W-:Y:S05]  /*42e0*/  @P0 BRA `(.L_x_6711) ;  /* 0x0000000800440947 */ /* 0x000fea0003800000 */
[----:B------:R-:W-:Y:S02]  /*42f0*/  IMAD.MOV.U32 R5, RZ, RZ, RZ ;  /* 0x000000ffff057224 */ /* 0x000fe400078e00ff */
[----:B------:R-:W-:-:S03]  /*4300*/  IMAD.MOV.U32 R25, RZ, RZ, R26 ;  /* 0x000000ffff197224 */ /* 0x000fc600078e001a */
[----:B------:R0:W-:Y:S01]  /*4310*/  STG.E.64 desc[UR36][R8.64], R4 ;  /* 0x0000000408007986 */ /* 0x0001e2000c101b24 */
[----:B------:R-:W-:Y:S05]  /*4320*/  BRA `(.L_x_6706) ;  /* 0x0000000800d87947 */ /* 0x000fea0003800000 */
.L_x_6717:
[----:B------:R-:W-:Y:S01]  /*4330*/  F2FP.F16.F32.PACK_AB R3, RZ, R4 ;  /* 0x00000004ff03723e */ /* 0x000fe200000000ff */
[----:B------:R-:W-:-:S03]  /*4340*/  IMAD.MOV.U32 R25, RZ, RZ, R26 ;  /* 0x000000ffff197224 */ /* 0x000fc600078e001a */
[----:B------:R-:W-:-:S05]  /*4350*/  PRMT R3, R3, 0x5410, RZ ;  /* 0x0000541003037816 */ /* 0x000fca00000000ff */
[----:B------:R0:W-:Y:S01]  /*4360*/  STG.E desc[UR36][R8.64], R3 ;  /* 0x0000000308007986 */ /* 0x0001e2000c101924 */
[----:B------:R-:W-:Y:S05]  /*4370*/  BRA `(.L_x_6706) ;  /* 0x0000000800c47947 */ /* 0x000fea0003800000 */
.L_x_6716:
[----:B------:R-:W-:Y:S01]  /*4380*/  FMUL.FTZ R4, R4, 1 ;  /* 0x3f80000004047820 */ /* 0x000fe20000410000 */
[----:B------:R-:W-:-:S05]  /*4390*/  IMAD.MOV.U32 R25, RZ, RZ, R26 ;  /* 0x000000ffff197224 */ /* 0x000fca00078e001a */
[----:B------:R-:W0:Y:S02]  /*43a0*/  F2F.F64.F32 R4, R4 ;  /* 0x0000000400047310 */ /* 0x000e240000201800 */
[----:B0-----:R0:W-:Y:S01]  /*43b0*/  STG.E.64 desc[UR36][R8.64], R4 ;  /* 0x0000000408007986 */ /* 0x0011e2000c101b24 */
[----:B------:R-:W-:Y:S05]  /*43c0*/  BRA `(.L_x_6706) ;  /* 0x0000000800b07947 */ /* 0x000fea0003800000 */
.L_x_6707:
        /* <DEDUP_REMOVED lines=8> */
[----:B------:R-:W-:Y:S01]  /*4450*/  FSETP.NEU.FTZ.AND P0, PT, R4, RZ, PT ;  /* 0x000000ff0400720b */ /* 0x000fe20003f1d000 */
[----:B------:R-:W-:-:S03]  /*4460*/  IMAD.MOV.U32 R25, RZ, RZ, R26 ;  /* 0x000000ffff197224 */ /* 0x000fc600078e001a */
[----:B------:R-:W-:-:S05]  /*4470*/  SEL R3, RZ, 0x1, !P0 ;  /* 0x00000001ff037807 */ /* 0x000fca0004000000 */
[----:B------:R0:W-:Y:S01]  /*4480*/  STG.E.U8 desc[UR36][R8.64], R3 ;  /* 0x0000000308007986 */ /* 0x0001e2000c101124 */
[----:B------:R-:W-:Y:S05]  /*4490*/  BRA `(.L_x_6706) ;  /* 0x00000008007c7947 */ /* 0x000fea0003800000 */
.L_x_6720:
[----:B------:R-:W-:Y:S01]  /*44a0*/  FMUL.FTZ R4, R4, 1 ;  /* 0x3f80000004047820 */ /* 0x000fe20000410000 */
[----:B------:R-:W-:Y:S01]  /*44b0*/  CS2R R6, SRZ ;  /* 0x0000000000067805 */ /* 0x000fe2000001ff00 */
[----:B------:R-:W-:-:S04]  /*44c0*/  IMAD.MOV.U32 R25, RZ, RZ, R26 ;  /* 0x000000ffff197224 */ /* 0x000fc800078e001a */
[----:B------:R-:W0:Y:S02]  /*44d0*/  F2F.F64.F32 R4, R4 ;  /* 0x0000000400047310 */ /* 0x000e240000201800 */
[----:B0-----:R0:W-:Y:S01]  /*44e0*/  STG.E.128 desc[UR36][R8.64], R4 ;  /* 0x0000000408007986 */ /* 0x0011e2000c101d24 */
[----:B------:R-:W-:Y:S05]  /*44f0*/  BRA `(.L_x_6706) ;  /* 0x0000000800647947 */ /* 0x000fea0003800000 */
.L_x_6719:
[----:B------:R-:W-:-:S13]  /*4500*/  ISETP.NE.AND P0, PT, R0, 0xf, PT ;  /* 0x0000000f0000780c */ /* 0x000fda0003f05270 */
[----:B------:R-:W-:Y:S05]  /*4510*/  @!P0 BRA `(.L_x_6721) ;  /* 0x0000000000a08947 */ /* 0x000fea0003800000 */
[----:B------:R-:W-:-:S13]  /*4520*/  ISETP.NE.AND P0, PT, R0, 0x17, PT ;  /* 0x000000170000780c */ /* 0x000fda0003f05270 */
[----:B------:R-:W-:Y:S05]  /*4530*/  @!P0 BRA `(.L_x_6722) ;  /* 0x00000000004c8947 */ /* 0x000fea0003800000 */
[----:B------:R-:W-:-:S13]  /*4540*/  ISETP.NE.AND P0, PT, R0, 0x18, PT ;  /* 0x000000180000780c */ /* 0x000fda0003f05270 */
[----:B------:R-:W-:Y:S05]  /*4550*/  @P0 BRA `(.L_x_6711) ;  /* 0x0000000400a80947 */ /* 0x000fea0003800000 */
[----:B------:R-:W-:Y:S01]  /*4560*/  LOP3.LUT R6, R4, 0x7fffffff, RZ, 0xc0, !PT ;  /* 0x7fffffff04067812 */ /* 0x000fe200078ec0ff */
[----:B------:R-:W-:Y:S01]  /*4570*/  BSSY.RECONVERGENT B0, `(.L_x_6723) ;  /* 0x000000b000007945 */ /* 0x000fe20003800200 */
[----:B------:R-:W-:Y:S01]  /*4580*/  SHF.R.U32.HI R5, RZ, 0x18, R4 ;  /* 0x00000018ff057819 */ /* 0x000fe20000011604 */
[----:B------:R-:W-:Y:S01]  /*4590*/  IMAD.MOV.U32 R0, RZ, RZ, 0x7f ;  /* 0x0000007fff007424 */ /* 0x000fe200078e00ff */
        /* <DEDUP_REMOVED lines=8> */
.L_x_6724:
[----:B------:R-:W-:Y:S05]  /*4620*/  BSYNC.RECONVERGENT B0 ;  /* 0x0000000000007941 */ /* 0x000fea0003800200 */
.L_x_6723:
[----:B------:R-:W-:Y:S01]  /*4630*/  LOP3.LUT R5, R0, 0x80, R5, 0xf8, !PT ;  /* 0x0000008000057812 */ /* 0x000fe200078ef805 */
[----:B------:R-:W-:-:S04]  /*4640*/  IMAD.MOV.U32 R25, RZ, RZ, R26 ;  /* 0x000000ffff197224 */ /* 0x000fc800078e001a */
[----:B------:R0:W-:Y:S01]  /*4650*/  STG.E.U8 desc[UR36][R8.64], R5 ;  /* 0x0000000508007986 */ /* 0x0001e2000c101124 */
[----:B------:R-:W-:Y:S05]  /*4660*/  BRA `(.L_x_6706) ;  /* 0x0000000800087947 */ /* 0x000fea0003800000 */
.L_x_6722:
        /* <DEDUP_REMOVED lines=14> */
.L_x_6726:
[----:B------:R-:W-:Y:S05]  /*4750*/  BSYNC.RECONVERGENT B0 ;  /* 0x0000000000007941 */ /* 0x000fea0003800200 */
.L_x_6725:
[----:B------:R-:W-:Y:S01]  /*4760*/  LOP3.LUT R3, R0, 0x80, R7, 0xf8, !PT ;  /* 0x0000008000037812 */ /* 0x000fe200078ef807 */
[----:B------:R-:W-:-:S04]  /*4770*/  IMAD.MOV.U32 R25, RZ, RZ, R26 ;  /* 0x000000ffff197224 */ /* 0x000fc800078e001a */
[----:B------:R0:W-:Y:S01]  /*4780*/  STG.E.U8 desc[UR36][R8.64], R3 ;  /* 0x0000000308007986 */ /* 0x0001e2000c101124 */
[----:B------:R-:W-:Y:S05]  /*4790*/  BRA `(.L_x_6706) ;  /* 0x0000000400bc7947 */ /* 0x000fea0003800000 */
.L_x_6721:
[----:B------:R-:W-:Y:S01]  /*47a0*/  F2FP.BF16.F32.PACK_AB R4, RZ, R4 ;  /* 0x00000004ff04723e */ /* 0x000fe200000010ff */
[----:B------:R-:W-:-:S04]  /*47b0*/  IMAD.MOV.U32 R25, RZ, RZ, R26 ;  /* 0x000000ffff197224 */ /* 0x000fc800078e001a */
[----:B------:R0:W-:Y:S01]  /*47c0*/  STG.E.U16 desc[UR36][R8.64], R4 ;  /* 0x0000000408007986 */ /* 0x0001e2000c101524 */
[----:B------:R-:W-:Y:S05]  /*47d0*/  BRA `(.L_x_6706) ;  /* 0x0000000400ac7947 */ /* 0x000fea0003800000 */
.L_x_6718:
        /* <DEDUP_REMOVED lines=8> */
[----:B------:R-:W0:Y:S01]  /*4860*/  F2I.FTZ.U32.TRUNC.NTZ R3, R4 ;  /* 0x0000000400037305 */ /* 0x000e22000021f000 */
[----:B------:R-:W-:Y:S01]  /*4870*/  IMAD.MOV.U32 R25, RZ, RZ, R26 ;  /* 0x000000ffff197224 */ /* 0x000fe200078e001a */
[----:B0-----:R1:W-:Y:S01]  /*4880*/  STG.E.U16 desc[UR36][R8.64], R3 ;  /* 0x0000000308007986 */ /* 0x0013e2000c101524 */
[----:B------:R-:W-:Y:S05]  /*4890*/  BRA `(.L_x_6706) ;  /* 0x00000004007c7947 */ /* 0x000fea0003800000 */
.L_x_6729:
        /* <DEDUP_REMOVED lines=12> */
.L_x_6732:
[----:B------:R-:W-:-:S04]  /*4960*/  SHF.R.U32.HI R0, RZ, 0x14, R4 ;  /* 0x00000014ff007819 */ /* 0x000fc80000011604 */
[----:B------:R-:W-:-:S04]  /*4970*/  LOP3.LUT R3, R0, 0x1, RZ, 0xc0, !PT ;  /* 0x0000000100037812 */ /* 0x000fc800078ec0ff */
[----:B------:R-:W-:-:S04]  /*4980*/  IADD3 R0, PT, PT, R4, 0x487ffff, R3 ;  /* 0x0487ffff04007810 */ /* 0x000fc80007ffe003 */
[----:B------:R-:W-:-:S04]  /*4990*/  SHF.R.U32.HI R0, RZ, 0x14, R0 ;  /* 0x00000014ff007819 */ /* 0x000fc80000011600 */
[----:B------:R-:W-:-:S07]  /*49a0*/  LOP3.LUT R3, R0, 0xff, RZ, 0xc0, !PT ;  /* 0x000000ff00037812 */ /* 0x000fce00078ec0ff */
.L_x_6733:
[----:B------:R-:W-:-:S04]  /*49b0*/  SHF.R.U32.HI R4, RZ, 0x18, R4 ;  /* 0x00000018ff047819 */ /* 0x000fc80000011604 */
[----:B------:R-:W-:-:S04]  /*49c0*/  LOP3.LUT R3, R3, 0x80, R4, 0xf8, !PT ;  /* 0x0000008003037812 */ /* 0x000fc800078ef804 */
[----:B------:R-:W-:-:S07]  /*49d0*/  PRMT R0, R3, 0x7610, R0 ;  /* 0x0000761003007816 */ /* 0x000fce0000000000 */
.L_x_6731:
[----:B------:R-:W-:Y:S05]  /*49e0*/  BSYNC.RECONVERGENT B0 ;  /* 0x0000000000007941 */ /* 0x000fea0003800200 */
.L_x_6730:
[----:B------:R2:W-:Y:S01]  /*49f0*/  STG.E.U8 desc[UR36][R8.64], R0 ;  /* 0x0000000008007986 */ /* 0x0005e2000c101124 */
[----:B------:R-:W-:Y:S01]  /*4a00*/  IMAD.MOV.U32 R25, RZ, RZ, R26 ;  /* 0x000000ffff197224 */ /* 0x000fe200078e001a */
[----:B------:R-:W-:Y:S06]  /*4a10*/  BRA `(.L_x_6706) ;  /* 0x00000004001c7947 */ /* 0x000fec0003800000 */
.L_x_6728:
        /* <DEDUP_REMOVED lines=12> */
.L_x_6736:
[----:B------:R-:W-:-:S04]  /*4ae0*/  SHF.R.U32.HI R0, RZ, 0x15, R4 ;  /* 0x00000015ff007819 */ /* 0x000fc80000011604 */
[----:B------:R-:W-:-:S04]  /*4af0*/  LOP3.LUT R3, R0, 0x1, RZ, 0xc0, !PT ;  /* 0x0000000100037812 */ /* 0x000fc800078ec0ff */
[----:B------:R-:W-:-:S04]  /*4b00*/  IADD3 R0, PT, PT, R4, 0x88fffff, R3 ;  /* 0x088fffff04007810 */ /* 0x000fc80007ffe003 */
[----:B------:R-:W-:-:S04]  /*4b10*/  SHF.R.U32.HI R0, RZ, 0x15, R0 ;  /* 0x00000015ff007819 */ /* 0x000fc80000011600 */
[----:B------:R-:W-:-:S07]  /*4b20*/  LOP3.LUT R3, R0, 0xff, RZ, 0xc0, !PT ;  /* 0x000000ff00037812 */ /* 0x000fce00078ec0ff */
.L_x_6737:
[----:B------:R-:W-:-:S04]  /*4b30*/  SHF.R.U32.HI R4, RZ, 0x18, R4 ;  /* 0x00000018ff047819 */ /* 0x000fc80000011604 */
[----:B------:R-:W-:-:S04]  /*4b40*/  LOP3.LUT R3, R3, 0x80, R4, 0xf8, !PT ;  /* 0x0000008003037812 */ /* 0x000fc800078ef804 */
[----:B------:R-:W-:-:S07]  /*4b50*/  PRMT R0, R3, 0x7610, R0 ;  /* 0x0000761003007816 */ /* 0x000fce0000000000 */
.L_x_6735:
[----:B------:R-:W-:Y:S05]  /*4b60*/  BSYNC.RECONVERGENT B0 ;  /* 0x0000000000007941 */ /* 0x000fea0003800200 */
.L_x_6734:
[----:B------:R3:W-:Y:S01]  /*4b70*/  STG.E.U8 desc[UR36][R8.64], R0 ;  /* 0x0000000008007986 */ /* 0x0007e2000c101124 */
[----:B------:R-:W-:Y:S01]  /*4b80*/  IMAD.MOV.U32 R25, RZ, RZ, R26 ;  /* 0x000000ffff197224 */ /* 0x000fe200078e001a */
[----:B------:R-:W-:Y:S06]  /*4b90*/  BRA `(.L_x_6706) ;  /* 0x0000000000bc7947 */ /* 0x000fec0003800000 */
.L_x_6727:
[----:B------:R-:W-:-:S13]  /*4ba0*/  ISETP.NE.AND P0, PT, R0, 0x1c, PT ;  /* 0x0000001c0000780c */ /* 0x000fda0003f05270 */
[----:B------:R-:W-:Y:S05]  /*4bb0*/  @!P0 BRA `(.L_x_6738) ;  /* 0x0000000000a88947 */ /* 0x000fea0003800000 */
[----:B------:R-:W-:-:S13]  /*4bc0*/  ISETP.NE.AND P0, PT, R0, 0x1d, PT ;  /* 0x0000001d0000780c */ /* 0x000fda0003f05270 */
[----:B------:R-:W-:Y:S05]  /*4bd0*/  @!P0 BRA `(.L_x_6739) ;  /* 0x0000000000908947 */ /* 0x000fea0003800000 */
[----:B------:R-:W-:-:S13]  /*4be0*/  ISETP.NE.AND P0, PT, R0, 0x2c, PT ;  /* 0x0000002c0000780c */ /* 0x000fda0003f05270 */
[----:B------:R-:W-:Y:S05]  /*4bf0*/  @!P0 BRA `(.L_x_6740) ;  /* 0x0000000000488947 */ /* 0x000fea0003800000 */
.L_x_6711:
        /* <DEDUP_REMOVED lines=16> */
.L_x_6741:
[----:B------:R-:W-:Y:S01]  /*4d00*/  IMAD.MOV.U32 R25, RZ, RZ, R26 ;  /* 0x000000ffff197224 */ /* 0x000fe200078e001a */
[----:B------:R-:W-:Y:S06]  /*4d10*/  BRA `(.L_x_6706) ;  /* 0x00000000005c7947 */ /* 0x000fec0003800000 */
.L_x_6740:
[----:B------:R-:W-:Y:S01]  /*4d20*/  SHF.R.U32.HI R5, RZ, 0x17, R4 ;  /* 0x00000017ff057819 */ /* 0x000fe20000011604 */
[----:B------:R-:W-:-:S03]  /*4d30*/  IMAD.MOV.U32 R25, RZ, RZ, R26 ;  /* 0x000000ffff197224 */ /* 0x000fc600078e001a */
        /* <DEDUP_REMOVED lines=14> */
.L_x_6739:
[----:B------:R-:W0:Y:S01]  /*4e20*/  F2I.U64.TRUNC R4, R4 ;  /* 0x0000000400047311 */ /* 0x000e22000020d800 */
[----:B------:R-:W-:Y:S01]  /*4e30*/  IMAD.MOV.U32 R25, RZ, RZ, R26 ;  /* 0x000000ffff197224 */ /* 0x000fe200078e001a */
[----:B0-----:R0:W-:Y:S01]  /*4e40*/  STG.E.64 desc[UR36][R8.64], R4 ;  /* 0x0000000408007986 */ /* 0x0011e2000c101b24 */
[----:B------:R-:W-:Y:S05]  /*4e50*/  BRA `(.L_x_6706) ;  /* 0x00000000000c7947 */ /* 0x000fea0003800000 */
.L_x_6738:
[----:B------:R-:W0:Y:S01]  /*4e60*/  F2I.FTZ.U32.TRUNC.NTZ R3, R4 ;  /* 0x0000000400037305 */ /* 0x000e22000021f000 */
[----:B------:R-:W-:Y:S01]  /*4e70*/  IMAD.MOV.U32 R25, RZ, RZ, R26 ;  /* 0x000000ffff197224 */ /* 0x000fe200078e001a */
[----:B0-----:R4:W-:Y:S06]  /*4e80*/  STG.E desc[UR36][R8.64], R3 ;  /* 0x0000000308007986 */ /* 0x0019ec000c101924 */
.L_x_6706:
[----:B------:R-:W-:Y:S05]  /*4e90*/  BSYNC.RECONVERGENT B6 ;  /* 0x0000000000067941 */ /* 0x000fea0003800200 */
.L_x_6705:
[----:B------:R-:W-:Y:S01]  /*4ea0*/  ISETP.GE.AND P0, PT, R25, R17, PT ;  /* 0x000000111900720c */ /* 0x000fe20003f06270 */
[----:B------:R-:W-:-:S12]  /*4eb0*/  BSSY.RECONVERGENT B6, `(.L_x_6742) ;  /* 0x00001cc000067945 */ /* 0x000fd80003800200 */
        /* <DEDUP_REMOVED lines=19> */
[----:B------:R-:W0:Y:S02]  /*4ff0*/  F2I.FTZ.TRUNC.NTZ R3, R18 ;  /* 0x0000001200037305 */ /* 0x000e24000021f100 */
[----:B0-----:R0:W-:Y:S01]  /*5000*/  STG.E.U8 desc[UR36][R8.64], R3 ;  /* 0x0000000308007986 */ /* 0x0011e2000c101124 */
[----:B------:R-:W-:Y:S05]  /*5010*/  BRA `(.L_x_6749) ;  /* 0x0000000c00387947 */ /* 0x000fea0003800000 */
.L_x_6747:
[----:B------:R-:W0:Y:S02]  /*5020*/  F2I.S64.TRUNC R18, R18 ;  /* 0x0000001200127311 */ /* 0x000e24000020d900 */
[----:B0-----:R-:W-:-:S05]  /*5030*/  IMAD.MOV.U32 R3, RZ, RZ, R18 ;  /* 0x000000ffff037224 */ /* 0x001fca00078e0012 */
[----:B------:R0:W-:Y:S01]  /*5040*/  STG.E.U8 desc[UR36][R8.64], R3 ;  /* 0x0000000308007986 */ /* 0x0001e2000c101124 */
[----:B------:R-:W-:Y:S05]  /*5050*/  BRA `(.L_x_6749) ;  /* 0x0000000c00287947 */ /* 0x000fea0003800000 */
.L_x_6746:
[----:B------:R-:W-:-:S13]  /*5060*/  ISETP.NE.AND P0, PT, R0, 0x2, PT ;  /* 0x000000020000780c */ /* 0x000fda0003f05270 */
[----:B------:R-:W-:Y:S05]  /*5070*/  @!P0 BRA `(.L_x_6750) ;  /* 0x0000000000288947 */ /* 0x000fea0003800000 */
[----:B------:R-:W-:-:S13]  /*5080*/  ISETP.NE.AND P0, PT, R0, 0x3, PT ;  /* 0x000000030000780c */ /* 0x000fda0003f05270 */
[----:B------:R-:W-:Y:S05]  /*5090*/  @!P0 BRA `(.L_x_6751) ;  /* 0x0000000000148947 */ /* 0x000fea0003800000 */
[----:B------:R-:W-:-:S13]  /*50a0*/  ISETP.NE.AND P0, PT, R0, 0x4, PT ;  /* 0x000000040000780c */ /* 0x000fda0003f05270 */
[----:B------:R-:W-:Y:S05]  /*50b0*/  @P0 BRA `(.L_x_6748) ;  /* 0x0000000800380947 */ /* 0x000fea0003800000 */
[----:B------:R-:W0:Y:S02]  /*50c0*/  F2I.S64.TRUNC R18, R18 ;  /* 0x0000001200127311 */ /* 0x000e24000020d900 */
[----:B0-----:R0:W-:Y:S01]  /*50d0*/  STG.E.64 desc[UR36][R8.64], R18 ;  /* 0x0000001208007986 */ /* 0x0011e2000c101b24 */
[----:B------:R-:W-:Y:S05]  /*50e0*/  BRA `(.L_x_6749) ;  /* 0x0000000c00047947 */ /* 0x000fea0003800000 */
.L_x_6751:
[----:B------:R-:W0:Y:S02]  /*50f0*/  F2I.FTZ.TRUNC.NTZ R3, R18 ;  /* 0x0000001200037305 */ /* 0x000e24000021f100 */
[----:B0-----:R0:W-:Y:S01]  /*5100*/  STG.E desc[UR36][R8.64], R3 ;  /* 0x0000000308007986 */ /* 0x0011e2000c101924 */
[----:B------:R-:W-:Y:S05]  /*5110*/  BRA `(.L_x_6749) ;  /* 0x0000000800f87947 */ /* 0x000fea0003800000 */
.L_x_6750:
[----:B------:R-:W0:Y:S02]  /*5120*/  F2I.FTZ.TRUNC.NTZ R3, R18 ;  /* 0x0000001200037305 */ /* 0x000e24000021f100 */
[----:B0-----:R0:W-:Y:S01]  /*5130*/  STG.E.U16 desc[UR36][R8.64], R3 ;  /* 0x0000000308007986 */ /* 0x0011e2000c101524 */
[----:B------:R-:W-:Y:S05]  /*5140*/  BRA `(.L_x_6749) ;  /* 0x0000000800ec7947 */ /* 0x000fea0003800000 */
.L_x_6745:
[----:B------:R-:W-:-:S13]  /*5150*/  ISETP.GT.AND P0, PT, R0, 0x6, PT ;  /* 0x000000060000780c */ /* 0x000fda0003f04270 */
[----:B------:R-:W-:Y:S05]  /*5160*/  @P0 BRA `(.L_x_6752) ;  /* 0x0000000000240947 */ /* 0x000fea0003800000 */
[----:B------:R-:W-:-:S13]  /*5170*/  ISETP.NE.AND P0, PT, R0, 0x5, PT ;  /* 0x000000050000780c */ /* 0x000fda0003f05270 */
[----:B------:R-:W-:Y:S05]  /*5180*/  @!P0 BRA `(.L_x_6753) ;  /* 0x0000000000108947 */ /* 0x000fea0003800000 */
[----:B------:R-:W-:-:S13]  /*5190*/  ISETP.NE.AND P0, PT, R0, 0x6, PT ;  /* 0x000000060000780c */ /* 0x000fda0003f05270 */
[----:B------:R-:W-:Y:S05]  /*51a0*/  @P0 BRA `(.L_x_6748) ;  /* 0x0000000400fc0947 */ /* 0x000fea0003800000 */
[----:B------:R0:W-:Y:S01]  /*51b0*/  STG.E desc[UR36][R8.64], R18 ;  /* 0x0000001208007986 */ /* 0x0001e2000c101924 */
[----:B------:R-:W-:Y:S05]  /*51c0*/  BRA `(.L_x_6749) ;  /* 0x0000000800cc7947 */ /* 0x000fea0003800000 */
.L_x_6753:
[----:B------:R-:W-:-:S05]  /*51d0*/  F2FP.F16.F32.PACK_AB R18, RZ, R18 ;  /* 0x00000012ff12723e */ /* 0x000fca00000000ff */
[----:B------:R0:W-:Y:S01]  /*51e0*/  STG.E.U16 desc[UR36][R8.64], R18 ;  /* 0x0000001208007986 */ /* 0x0001e2000c101524 */
[----:B------:R-:W-:Y:S05]  /*51f0*/  BRA `(.L_x_6749) ;  /* 0x0000000800c07947 */ /* 0x000fea0003800000 */
.L_x_6752:
        /* <DEDUP_REMOVED lines=9> */
.L_x_6755:
[----:B------:R-:W-:-:S04]  /*5290*/  F2FP.F16.F32.PACK_AB R3, RZ, R18 ;  /* 0x00000012ff03723e */ /* 0x000fc800000000ff */
[----:B------:R-:W-:-:S05]  /*52a0*/  PRMT R3, R3, 0x5410, RZ ;  /* 0x0000541003037816 */ /* 0x000fca00000000ff */
[----:B------:R0:W-:Y:S01]  /*52b0*/  STG.E desc[UR36][R8.64], R3 ;  /* 0x0000000308007986 */ /* 0x0001e2000c101924 */
[----:B------:R-:W-:Y:S05]  /*52c0*/  BRA `(.L_x_6749) ;  /* 0x00000008008c7947 */ /* 0x000fea0003800000 */
.L_x_6754:
[----:B------:R-:W-:-:S06]  /*52d0*/  FMUL.FTZ R4, R18, 1 ;  /* 0x3f80000012047820 */ /* 0x000fcc0000410000 */
[----:B------:R-:W0:Y:S02]  /*52e0*/  F2F.F64.F32 R4, R4 ;  /* 0x0000000400047310 */ /* 0x000e240000201800 */
[----:B0-----:R0:W-:Y:S01]  /*52f0*/  STG.E.64 desc[UR36][R8.64], R4 ;  /* 0x0000000408007986 */ /* 0x0011e2000c101b24 */
[----:B------:R-:W-:Y:S05]  /*5300*/  BRA `(.L_x_6749) ;  /* 0x00000008007c7947 */ /* 0x000fea0003800000 */
.L_x_6744:
        /* <DEDUP_REMOVED lines=10> */
[----:B------:R-:W0:Y:S02]  /*53b0*/  F2I.FTZ.U32.TRUNC.NTZ R3, R18 ;  /* 0x0000001200037305 */ /* 0x000e24000021f000 */
[----:B0-----:R0:W-:Y:S01]  /*53c0*/  STG.E.U16 desc[UR36][R8.64], R3 ;  /* 0x0000000308007986 */ /* 0x0011e2000c101524 */
[----:B------:R-:W-:Y:S05]  /*53d0*/  BRA `(.L_x_6749) ;  /* 0x0000000800487947 */ /* 0x000fea0003800000 */
.L_x_6759:
        /* <DEDUP_REMOVED lines=16> */
.L_x_6762:
[----:B------:R-:W-:-:S04]  /*54e0*/  SHF.R.U32.HI R18, RZ, 0x18, R18 ;  /* 0x00000018ff127819 */ /* 0x000fc80000011612 */
[----:B------:R-:W-:-:S04]  /*54f0*/  LOP3.LUT R3, R3, 0x80, R18, 0xf8, !PT ;  /* 0x0000008003037812 */ /* 0x000fc800078ef812 */
[----:B------:R-:W-:-:S07]  /*5500*/  PRMT R4, R3, 0x7610, R4 ;  /* 0x0000761003047816 */ /* 0x000fce0000000004 */
.L_x_6761:
[----:B------:R-:W-:Y:S05]  /*5510*/  BSYNC.RECONVERGENT B0 ;  /* 0x0000000000007941 */ /* 0x000fea0003800200 */
.L_x_6760:
[----:B------:R0:W-:Y:S01]  /*5520*/  STG.E.U8 desc[UR36][R8.64], R4 ;  /* 0x0000000408007986 */ /* 0x0001e2000c101124 */
[----:B------:R-:W-:Y:S05]  /*5530*/  BRA `(.L_x_6749) ;  /* 0x0000000400f07947 */ /* 0x000fea0003800000 */
.L_x_6758:
        /* <DEDUP_REMOVED lines=16> */
.L_x_6765:
[----:B------:R-:W-:-:S04]  /*5640*/  SHF.R.U32.HI R18, RZ, 0x18, R18 ;  /* 0x00000018ff127819 */ /* 0x000fc80000011612 */
[----:B------:R-:W-:-:S04]  /*5650*/  LOP3.LUT R3, R3, 0x80, R18, 0xf8, !PT ;  /* 0x0000008003037812 */ /* 0x000fc800078ef812 */
[----:B------:R-:W-:-:S07]  /*5660*/  PRMT R4, R3, 0x7610, R4 ;  /* 0x0000761003047816 */ /* 0x000fce0000000004 */
.L_x_6764:
[----:B------:R-:W-:Y:S05]  /*5670*/  BSYNC.RECONVERGENT B0 ;  /* 0x0000000000007941 */ /* 0x000fea0003800200 */
.L_x_6763:
[----:B------:R0:W-:Y:S01]  /*5680*/  STG.E.U8 desc[UR36][R8.64], R4 ;  /* 0x0000000408007986 */ /* 0x0001e2000c101124 */
[----:B------:R-:W-:Y:S05]  /*5690*/  BRA `(.L_x_6749) ;  /* 0x0000000400987947 */ /* 0x000fea0003800000 */
.L_x_6757:
[----:B------:R-:W-:-:S13]  /*56a0*/  ISETP.NE.AND P0, PT, R0, 0x1c, PT ;  /* 0x0000001c0000780c */ /* 0x000fda0003f05270 */
[----:B------:R-:W-:Y:S05]  /*56b0*/  @!P0 BRA `(.L_x_6766) ;  /* 0x0000000000588947 */ /* 0x000fea0003800000 */
[----:B------:R-:W-:-:S13]  /*56c0*/  ISETP.NE.AND P0, PT, R0, 0x1d, PT ;  /* 0x0000001d0000780c */ /* 0x000fda0003f05270 */
[----:B------:R-:W-:Y:S05]  /*56d0*/  @!P0 BRA `(.L_x_6767) ;  /* 0x0000000000448947 */ /* 0x000fea0003800000 */
[----:B------:R-:W-:-:S13]  /*56e0*/  ISETP.NE.AND P0, PT, R0, 0x2c, PT ;  /* 0x0000002c0000780c */ /* 0x000fda0003f05270 */
[----:B------:R-:W-:Y:S05]  /*56f0*/  @P0 BRA `(.L_x_6748) ;  /* 0x0000000000a80947 */ /* 0x000fea0003800000 */
        /* <DEDUP_REMOVED lines=15> */
.L_x_6767:
[----:B------:R-:W0:Y:S02]  /*57f0*/  F2I.U64.TRUNC R18, R18 ;  /* 0x0000001200127311 */ /* 0x000e24000020d800 */
[----:B0-----:R0:W-:Y:S01]  /*5800*/  STG.E.64 desc[UR36][R8.64], R18 ;  /* 0x0000001208007986 */ /* 0x0011e2000c101b24 */
[----:B------:R-:W-:Y:S05]  /*5810*/  BRA `(.L_x_6749) ;  /* 0x0000000400387947 */ /* 0x000fea0003800000 */
.L_x_6766:
[----:B------:R-:W0:Y:S02]  /*5820*/  F2I.FTZ.U32.TRUNC.NTZ R3, R18 ;  /* 0x0000001200037305 */ /* 0x000e24000021f000 */
[----:B0-----:R0:W-:Y:S01]  /*5830*/  STG.E desc[UR36][R8.64], R3 ;  /* 0x0000000308007986 */ /* 0x0011e2000c101924 */
[----:B------:R-:W-:Y:S05]  /*5840*/  BRA `(.L_x_6749) ;  /* 0x00000004002c7947 */ /* 0x000fea0003800000 */
.L_x_6756:
[----:B------:R-:W-:-:S13]  /*5850*/  ISETP.GT.AND P0, PT, R0, 0xe, PT ;  /* 0x0000000e0000780c */ /* 0x000fda0003f04270 */
[----:B------:R-:W-:Y:S05]  /*5860*/  @P0 BRA `(.L_x_6768) ;  /* 0x0000000000340947 */ /* 0x000fea0003800000 */
[----:B------:R-:W-:-:S13]  /*5870*/  ISETP.NE.AND P0, PT, R0, 0xa, PT ;  /* 0x0000000a0000780c */ /* 0x000fda0003f05270 */
[----:B------:R-:W-:Y:S05]  /*5880*/  @!P0 BRA `(.L_x_6769) ;  /* 0x0000000000188947 */ /* 0x000fea0003800000 */
[----:B------:R-:W-:-:S13]  /*5890*/  ISETP.NE.AND P0, PT, R0, 0xb, PT ;  /* 0x0000000b0000780c */ /* 0x000fda0003f05270 */
[----:B------:R-:W-:Y:S05]  /*58a0*/  @P0 BRA `(.L_x_6748) ;  /* 0x00000000003c0947 */ /* 0x000fea0003800000 */
[----:B------:R-:W-:-:S04]  /*58b0*/  FSETP.NEU.FTZ.AND P0, PT, R18, RZ, PT ;  /* 0x000000ff1200720b */ /* 0x000fc80003f1d000 */
[----:B------:R-:W-:-:S05]  /*58c0*/  SEL R3, RZ, 0x1, !P0 ;  /* 0x00000001ff037807 */ /* 0x000fca0004000000 */
[----:B------:R3:W-:Y:S01]  /*58d0*/  STG.E.U8 desc[UR36][R8.64], R3 ;  /* 0x0000000308007986 */ /* 0x0007e2000c101124 */
[----:B------:R-:W-:Y:S05]  /*58e0*/  BRA `(.L_x_6749) ;  /* 0x0000000400047947 */ /* 0x000fea0003800000 */
.L_x_6769:
[----:B------:R-:W-:Y:S01]  /*58f0*/  FMUL.FTZ R4, R18, 1 ;  /* 0x3f80000012047820 */ /* 0x000fe20000410000 */
[----:B------:R-:W-:-:S05]  /*5900*/  CS2R R6, SRZ ;  /* 0x0000000000067805 */ /* 0x000fca000001ff00 */
[----:B------:R-:W0:Y:S02]  /*5910*/  F2F.F64.F32 R4, R4 ;  /* 0x0000000400047310 */ /* 0x000e240000201800 */
[----:B0-----:R4:W-:Y:S01]  /*5920*/  STG.E.128 desc[UR36][R8.64], R4 ;  /* 0x0000000408007986 */ /* 0x0019e2000c101d24 */
[----:B------:R-:W-:Y:S05]  /*5930*/  BRA `(.L_x_6749) ;  /* 0x0000000000f07947 */ /* 0x000fea0003800000 */
.L_x_6768:
[----:B------:R-:W-:-:S13]  /*5940*/  ISETP.NE.AND P0, PT, R0, 0xf, PT ;  /* 0x0000000f0000780c */ /* 0x000fda0003f05270 */
[----:B------:R-:W-:Y:S05]  /*5950*/  @!P0 BRA `(.L_x_6770) ;  /* 0x0000000000e08947 */ /* 0x000fea0003800000 */
[----:B------:R-:W-:-:S13]  /*5960*/  ISETP.NE.AND P0, PT, R0, 0x17, PT ;  /* 0x000000170000780c */ /* 0x000fda0003f05270 */
[----:B------:R-:W-:Y:S05]  /*5970*/  @!P0 BRA `(.L_x_6771) ;  /* 0x00000000008c8947 */ /* 0x000fea0003800000 */
[----:B------:R-:W-:-:S13]  /*5980*/  ISETP.NE.AND P0, PT, R0, 0x18, PT ;  /* 0x000000180000780c */ /* 0x000fda0003f05270 */
[----:B------:R-:W-:Y:S05]  /*5990*/  @!P0 BRA `(.L_x_6772) ;  /* 0x0000000000448947 */ /* 0x000fea0003800000 */
.L_x_6748:
        /* <DEDUP_REMOVED lines=16> */
.L_x_6773:
[----:B------:R-:W-:Y:S05]  /*5aa0*/  BRA `(.L_x_6749) ;  /* 0x0000000000947947 */ /* 0x000fea0003800000 */
.L_x_6772:
        /* <DEDUP_REMOVED lines=12> */
.L_x_6775:
[----:B------:R-:W-:Y:S05]  /*5b70*/  BSYNC.RECONVERGENT B0 ;  /* 0x0000000000007941 */ /* 0x000fea0003800200 */
.L_x_6774:
[----:B------:R-:W-:-:S05]  /*5b80*/  LOP3.LUT R3, R0, 0x80, R5, 0xf8, !PT ;  /* 0x0000008000037812 */ /* 0x000fca00078ef805 */
[----:B------:R1:W-:Y:S01]  /*5b90*/  STG.E.U8 desc[UR36][R8.64], R3 ;  /* 0x0000000308007986 */ /* 0x0003e2000c101124 */
[----:B------:R-:W-:Y:S05]  /*5ba0*/  BRA `(.L_x_6749) ;  /* 0x0000000000547947 */ /* 0x000fea0003800000 */
.L_x_6771:
        /* <DEDUP_REMOVED lines=11> */
.L_x_6777:
[----:B------:R-:W-:Y:S01]  /*5c60*/  IMAD.MOV.U32 R0, RZ, RZ, 0x7f ;  /* 0x0000007fff007424 */ /* 0x000fe200078e00ff */
[----:B------:R-:W-:-:S04]  /*5c70*/  ISETP.GT.U32.AND P0, PT, R4, 0x7f800000, PT ;  /* 0x7f8000000400780c */ /* 0x000fc80003f04070 */
[----:B------:R-:W-:-:S09]  /*5c80*/  SEL R0, R0, 0x7c, P0 ;  /* 0x0000007c00007807 */ /* 0x000fd20000000000 */
.L_x_6778:
[----:B------:R-:W-:Y:S05]  /*5c90*/  BSYNC.RECONVERGENT B0 ;  /* 0x0000000000007941 */ /* 0x000fea0003800200 */
.L_x_6776:
[----:B------:R-:W-:-:S04]  /*5ca0*/  SHF.R.U32.HI R3, RZ, 0x18, R18 ;  /* 0x00000018ff037819 */ /* 0x000fc80000011612 */
[----:B------:R-:W-:-:S05]  /*5cb0*/  LOP3.LUT R3, R0, 0x80, R3, 0xf8, !PT ;  /* 0x0000008000037812 */ /* 0x000fca00078ef803 */
[----:B------:R2:W-:Y:S01]  /*5cc0*/  STG.E.U8 desc[UR36][R8.64], R3 ;  /* 0x0000000308007986 */ /* 0x0005e2000c101124 */
[----:B------:R-:W-:Y:S05]  /*5cd0*/  BRA `(.L_x_6749) ;  /* 0x0000000000087947 */ /* 0x000fea0003800000 */
.L_x_6770:
[----:B------:R-:W-:-:S05]  /*5ce0*/  F2FP.BF16.F32.PACK_AB R18, RZ, R18 ;  /* 0x00000012ff12723e */ /* 0x000fca00000010ff */
[----:B------:R0:W-:Y:S02]  /*5cf0*/  STG.E.U16 desc[UR36][R8.64], R18 ;  /* 0x0000001208007986 */ /* 0x0001e4000c101524 */
.L_x_6749:
        /* <DEDUP_REMOVED lines=24> */
.L_x_6782:
[----:B------:R-:W0:Y:S02]  /*5e80*/  F2I.S64.TRUNC R22, R22 ;  /* 0x0000001600167311 */ /* 0x000e24000020d900 */
[----:B0-----:R-:W-:-:S05]  /*5e90*/  IMAD.MOV.U32 R3, RZ, RZ, R22 ;  /* 0x000000ffff037224 */ /* 0x001fca00078e0016 */
[----:B------:R0:W-:Y:S01]  /*5ea0*/  STG.E.U8 desc[UR36][R8.64], R3 ;  /* 0x0000000308007986 */ /* 0x0001e2000c101124 */
[----:B------:R-:W-:Y:S05]  /*5eb0*/  BRA `(.L_x_6784) ;  /* 0x0000000c00287947 */ /* 0x000fea0003800000 */
.L_x_6781:
        /* <DEDUP_REMOVED lines=9> */
.L_x_6786:
[----:B------:R-:W0:Y:S02]  /*5f50*/  F2I.FTZ.TRUNC.NTZ R3, R22 ;  /* 0x0000001600037305 */ /* 0x000e24000021f100 */
[----:B0-----:R0:W-:Y:S01]  /*5f60*/  STG.E desc[UR36][R8.64], R3 ;  /* 0x0000000308007986 */ /* 0x0011e2000c101924 */
[----:B------:R-:W-:Y:S05]  /*5f70*/  BRA `(.L_x_6784) ;  /* 0x0000000800f87947 */ /* 0x000fea0003800000 */
.L_x_6785:
[----:B------:R-:W0:Y:S02]  /*5f80*/  F2I.FTZ.TRUNC.NTZ R3, R22 ;  /* 0x0000001600037305 */ /* 0x000e24000021f100 */
[----:B0-----:R0:W-:Y:S01]  /*5f90*/  STG.E.U16 desc[UR36][R8.64], R3 ;  /* 0x0000000308007986 */ /* 0x0011e2000c101524 */
[----:B------:R-:W-:Y:S05]  /*5fa0*/  BRA `(.L_x_6784) ;  /* 0x0000000800ec7947 */ /* 0x000fea0003800000 */
.L_x_6780:
        /* <DEDUP_REMOVED lines=8> */
.L_x_6788:
[----:B------:R-:W-:-:S05]  /*6030*/  F2FP.F16.F32.PACK_AB R22, RZ, R22 ;  /* 0x00000016ff16723e */ /* 0x000fca00000000ff */
[----:B------:R0:W-:Y:S01]  /*6040*/  STG.E.U16 desc[UR36][R8.64], R22 ;  /* 0x0000001608007986 */ /* 0x0001e2000c101524 */
[----:B------:R-:W-:Y:S05]  /*6050*/  BRA `(.L_x_6784) ;  /* 0x0000000800c07947 */ /* 0x000fea0003800000 */
.L_x_6787:
        /* <DEDUP_REMOVED lines=9> */
.L_x_6790:
[----:B------:R-:W-:-:S04]  /*60f0*/  F2FP.F16.F32.PACK_AB R3, RZ, R22 ;  /* 0x00000016ff03723e */ /* 0x000fc800000000ff */
[----:B------:R-:W-:-:S05]  /*6100*/  PRMT R3, R3, 0x5410, RZ ;  /* 0x0000541003037816 */ /* 0x000fca00000000ff */
[----:B------:R0:W-:Y:S01]  /*6110*/  STG.E desc[UR36][R8.64], R3 ;  /* 0x0000000308007986 */ /* 0x0001e2000c101924 */
[----:B------:R-:W-:Y:S05]  /*6120*/  BRA `(.L_x_6784) ;  /* 0x00000008008c7947 */ /* 0x000fea0003800000 */
.L_x_6789:
[----:B------:R-:W-:-:S06]  /*6130*/  FMUL.FTZ R4, R22, 1 ;  /* 0x3f80000016047820 */ /* 0x000fcc0000410000 */
[----:B------:R-:W0:Y:S02]  /*6140*/  F2F.F64.F32 R4, R4 ;  /* 0x0000000400047310 */ /* 0x000e240000201800 */
[----:B0-----:R0:W-:Y:S01]  /*6150*/  STG.E.64 desc[UR36][R8.64], R4 ;  /* 0x0000000408007986 */ /* 0x0011e2000c101b24 */
[----:B------:R-:W-:Y:S05]  /*6160*/  BRA `(.L_x_6784) ;  /* 0x00000008007c7947 */ /* 0x000fea0003800000 */
.L_x_6779:
        /* <DEDUP_REMOVED lines=13> */
.L_x_6794:
        /* <DEDUP_REMOVED lines=16> */
.L_x_6797:
[----:B------:R-:W-:-:S04]  /*6340*/  SHF.R.U32.HI R22, RZ, 0x18, R22 ;  /* 0x00000018ff167819 */ /* 0x000fc80000011616 */
[----:B------:R-:W-:-:S04]  /*6350*/  LOP3.LUT R3, R3, 0x80, R22, 0xf8, !PT ;  /* 0x0000008003037812 */ /* 0x000fc800078ef816 */
[----:B------:R-:W-:-:S07]  /*6360*/  PRMT R4, R3, 0x7610, R4 ;  /* 0x0000761003047816 */ /* 0x000fce0000000004 */
.L_x_6796:
[----:B------:R-:W-:Y:S05]  /*6370*/  BSYNC.RECONVERGENT B0 ;  /* 0x0000000000007941 */ /* 0x000fea0003800200 */
.L_x_6795:
[----:B------:R0:W-:Y:S01]  /*6380*/  STG.E.U8 desc[UR36][R8.64], R4 ;  /* 0x0000000408007986 */ /* 0x0001e2000c101124 */
[----:B------:R-:W-:Y:S05]  /*6390*/  BRA `(.L_x_6784) ;  /* 0x0000000400f07947 */ /* 0x000fea0003800000 */
.L_x_6793:
        /* <DEDUP_REMOVED lines=16> */
.L_x_6800:
[----:B------:R-:W-:-:S04]  /*64a0*/  SHF.R.U32.HI R22, RZ, 0x18, R22 ;  /* 0x00000018ff167819 */ /* 0x000fc80000011616 */
[----:B------:R-:W-:-:S04]  /*64b0*/  LOP3.LUT R3, R3, 0x80, R22, 0xf8, !PT ;  /* 0x0000008003037812 */ /* 0x000fc800078ef816 */
[----:B------:R-:W-:-:S07]  /*64c0*/  PRMT R4, R3, 0x7610, R4 ;  /* 0x0000761003047816 */ /* 0x000fce0000000004 */
.L_x_6799:
[----:B------:R-:W-:Y:S05]  /*64d0*/  BSYNC.RECONVERGENT B0 ;  /* 0x0000000000007941 */ /* 0x000fea0003800200 */
.L_x_6798:
[----:B------:R0:W-:Y:S01]  /*64e0*/  STG.E.U8 desc[UR36][R8.64], R4 ;  /* 0x0000000408007986 */ /* 0x0001e2000c101124 */
[----:B------:R-:W-:Y:S05]  /*64f0*/  BRA `(.L_x_6784) ;  /* 0x0000000400987947 */ /* 0x000fea0003800000 */
.L_x_6792:
        /* <DEDUP_REMOVED lines=21> */
.L_x_6802:
[----:B------:R-:W0:Y:S02]  /*6650*/  F2I.U64.TRUNC R22, R22 ;  /* 0x0000001600167311 */ /* 0x000e24000020d800 */
[----:B0-----:R0:W-:Y:S01]  /*6660*/  STG.E.64 desc[UR36][R8.64], R22 ;  /* 0x0000001608007986 */ /* 0x0011e2000c101b24 */
[----:B------:R-:W-:Y:S05]  /*6670*/  BRA `(.L_x_6784) ;  /* 0x0000000400387947 */ /* 0x000fea0003800000 */
.L_x_6801:
[----:B------:R-:W0:Y:S02]  /*6680*/  F2I.FTZ.U32.TRUNC.NTZ R3, R22 ;  /* 0x0000001600037305 */ /* 0x000e24000021f000 */
[----:B0-----:R0:W-:Y:S01]  /*6690*/  STG.E desc[UR36][R8.64], R3 ;  /* 0x0000000308007986 */ /* 0x0011e2000c101924 */
[----:B------:R-:W-:Y:S05]  /*66a0*/  BRA `(.L_x_6784) ;  /* 0x00000004002c7947 */ /* 0x000fea0003800000 */
.L_x_6791:
        /* <DEDUP_REMOVED lines=10> */
.L_x_6804:
[----:B------:R-:W-:Y:S01]  /*6750*/  FMUL.FTZ R4, R22, 1 ;  /* 0x3f80000016047820 */ /* 0x000fe20000410000 */
[----:B------:R-:W-:-:S05]  /*6760*/  CS2R R6, SRZ ;  /* 0x0000000000067805 */ /* 0x000fca000001ff00 */
[----:B------:R-:W0:Y:S02]  /*6770*/  F2F.F64.F32 R4, R4 ;  /* 0x0000000400047310 */ /* 0x000e240000201800 */
[----:B0-----:R0:W-:Y:S01]  /*6780*/  STG.E.128 desc[UR36][R8.64], R4 ;  /* 0x0000000408007986 */ /* 0x0011e2000c101d24 */
[----:B------:R-:W-:Y:S05]  /*6790*/  BRA `(.L_x_6784) ;  /* 0x0000000000f07947 */ /* 0x000fea0003800000 */
.L_x_6803:
[----:B------:R-:W-:-:S13]  /*67a0*/  ISETP.NE.AND P0, PT, R0, 0xf, PT ;  /* 0x0000000f0000780c */ /* 0x000fda0003f05270 */
[----:B------:R-:W-:Y:S05]  /*67b0*/  @!P0 BRA `(.L_x_6805) ;  /* 0x0000000000e08947 */ /* 0x000fea0003800000 */
[----:B------:R-:W-:-:S13]  /*67c0*/  ISETP.NE.AND P0, PT, R0, 0x17, PT ;  /* 0x000000170000780c */ /* 0x000fda0003f05270 */
[----:B------:R-:W-:Y:S05]  /*67d0*/  @!P0 BRA `(.L_x_6806) ;  /* 0x00000000008c8947 */ /* 0x000fea0003800000 */
[----:B------:R-:W-:-:S13]  /*67e0*/  ISETP.NE.AND P0, PT, R0, 0x18, PT ;  /* 0x000000180000780c */ /* 0x000fda0003f05270 */
[----:B------:R-:W-:Y:S05]  /*67f0*/  @!P0 BRA `(.L_x_6807) ;  /* 0x0000000000448947 */ /* 0x000fea0003800000 */
.L_x_6783:
        /* <DEDUP_REMOVED lines=16> */
.L_x_6808:
[----:B------:R-:W-:Y:S05]  /*6900*/  BRA `(.L_x_6784) ;  /* 0x0000000000947947 */ /* 0x000fea0003800000 */
.L_x_6807:
        /* <DEDUP_REMOVED lines=12> */
.L_x_6810:
[----:B------:R-:W-:Y:S05]  /*69d0*/  BSYNC.RECONVERGENT B0 ;  /* 0x0000000000007941 */ /* 0x000fea0003800200 */
.L_x_6809:
[----:B------:R-:W-:-:S05]  /*69e0*/  LOP3.LUT R3, R0, 0x80, R5, 0xf8, !PT ;  /* 0x0000008000037812 */ /* 0x000fca00078ef805 */
[----:B------:R3:W-:Y:S01]  /*69f0*/  STG.E.U8 desc[UR36][R8.64], R3 ;  /* 0x0000000308007986 */ /* 0x0007e2000c101124 */
[----:B------:R-:W-:Y:S05]  /*6a00*/  BRA `(.L_x_6784) ;  /* 0x0000000000547947 */ /* 0x000fea0003800000 */
.L_x_6806:
        /* <DEDUP_REMOVED lines=11> */
.L_x_6812:
[----:B------:R-:W-:Y:S01]  /*6ac0*/  IMAD.MOV.U32 R0, RZ, RZ, 0x7f ;  /* 0x0000007fff007424 */ /* 0x000fe200078e00ff */
[----:B------:R-:W-:-:S04]  /*6ad0*/  ISETP.GT.U32.AND P0, PT, R4, 0x7f800000, PT ;  /* 0x7f8000000400780c */ /* 0x000fc80003f04070 */
[----:B------:R-:W-:-:S09]  /*6ae0*/  SEL R0, R0, 0x7c, P0 ;  /* 0x0000007c00007807 */ /* 0x000fd20000000000 */
.L_x_6813:
[----:B------:R-:W-:Y:S05]  /*6af0*/  BSYNC.RECONVERGENT B0 ;  /* 0x0000000000007941 */ /* 0x000fea0003800200 */
.L_x_6811:
[----:B------:R-:W-:-:S04]  /*6b00*/  SHF.R.U32.HI R3, RZ, 0x18, R22 ;  /* 0x00000018ff037819 */ /* 0x000fc80000011616 */
[----:B------:R-:W-:-:S05]  /*6b10*/  LOP3.LUT R3, R0, 0x80, R3, 0xf8, !PT ;  /* 0x0000008000037812 */ /* 0x000fca00078ef803 */
[----:B------:R2:W-:Y:S01]  /*6b20*/  STG.E.U8 desc[UR36][R8.64], R3 ;  /* 0x0000000308007986 */ /* 0x0005e2000c101124 */
[----:B------:R-:W-:Y:S05]  /*6b30*/  BRA `(.L_x_6784) ;  /* 0x0000000000087947 */ /* 0x000fea0003800000 */
.L_x_6805:
[----:B------:R-:W-:-:S05]  /*6b40*/  F2FP.BF16.F32.PACK_AB R22, RZ, R22 ;  /* 0x00000016ff16723e */ /* 0x000fca00000010ff */
[----:B------:R4:W-:Y:S02]  /*6b50*/  STG.E.U16 desc[UR36][R8.64], R22 ;  /* 0x0000001608007986 */ /* 0x0009e4000c101524 */
.L_x_6784:
[----:B------:R-:W-:-:S07]  /*6b60*/  VIADD R25, R25, 0x80 ;  /* 0x0000008019197836 */ /* 0x000fce0000000000 */
.L_x_6743:
[----:B------:R-:W-:Y:S05]  /*6b70*/  BSYNC.RECONVERGENT B6 ;  /* 0x0000000000067941 */ /* 0x000fea0003800200 */
.L_x_6742:
[----:B------:R-:W-:-:S13]  /*6b80*/  ISETP.GE.AND P0, PT, R25, R17, PT ;  /* 0x000000111900720c */ /* 0x000fda0003f06270 */
[----:B------:R-:W-:Y:S05]  /*6b90*/  @P0 EXIT ;  /* 0x000000000000094d */ /* 0x000fea0003800000 */
[----:B0---4-:R-:W0:Y:S01]  /*6ba0*/  LDC.64 R4, c[0x0][0x388] ;  /* 0x0000e200ff047b82 */ /* 0x011e220000000a00 */
[----:B------:R-:W1:Y:S01]  /*6bb0*/  LDCU UR4, c[0x0][0x3a8] ;  /* 0x00007500ff0477ac */ /* 0x000e620008000800 */
[----:B--23--:R-:W-:Y:S01]  /*6bc0*/  PRMT R0, R16, 0x9910, RZ ;  /* 0x0000991010007816 */ /* 0x00cfe200000000ff */
        /* <DEDUP_REMOVED lines=15> */
[----:B0-----:R-:W-:Y:S01]  /*6cc0*/  STG.E.U8 desc[UR36][R2.64], R5 ;  /* 0x0000000502007986 */ /* 0x001fe2000c101124 */
[----:B------:R-:W-:Y:S05]  /*6cd0*/  EXIT ;  /* 0x000000000000794d */ /* 0x000fea0003800000 */
.L_x_6817:
[----:B------:R-:W0:Y:S02]  /*6ce0*/  F2I.S64.TRUNC R24, R24 ;  /* 0x0000001800187311 */ /* 0x000e24000020d900 */
[----:B0-----:R-:W-:-:S05]  /*6cf0*/  IMAD.MOV.U32 R5, RZ, RZ, R24 ;  /* 0x000000ffff057224 */ /* 0x001fca00078e0018 */
[----:B------:R-:W-:Y:S01]  /*6d00*/  STG.E.U8 desc[UR36][R2.64], R5 ;  /* 0x0000000502007986 */ /* 0x000fe2000c101124 */
[----:B------:R-:W-:Y:S05]  /*6d10*/  EXIT ;  /* 0x000000000000794d */ /* 0x000fea0003800000 */
.L_x_6816:
[----:B------:R-:W-:-:S13]  /*6d20*/  ISETP.NE.AND P0, PT, R0, 0x2, PT ;  /* 0x000000020000780c */ /* 0x000fda0003f05270 */
[----:B------:R-:W-:Y:S05]  /*6d30*/  @!P0 BRA `(.L_x_6819) ;  /* 0x0000000000288947 */ /* 0x000fea0003800000 */
[----:B------:R-:W-:-:S13]  /*6d40*/  ISETP.NE.AND P0, PT, R0, 0x3, PT ;  /* 0x000000030000780c */ /* 0x000fda0003f05270 */
[----:B------:R-:W-:Y:S05]  /*6d50*/  @!P0 BRA `(.L_x_6820) ;  /* 0x0000000000148947 */ /* 0x000fea0003800000 */
[----:B------:R-:W-:-:S13]  /*6d60*/  ISETP.NE.AND P0, PT, R0, 0x4, PT ;  /* 0x000000040000780c */ /* 0x000fda0003f05270 */
[----:B------:R-:W-:Y:S05]  /*6d70*/  @P0 BRA `(.L_x_6818) ;  /* 0x0000000800380947 */ /* 0x000fea0003800000 */
[----:B------:R-:W0:Y:S02]  /*6d80*/  F2I.S64.TRUNC R24, R24 ;  /* 0x0000001800187311 */ /* 0x000e24000020d900 */
[----:B0-----:R-:W-:Y:S01]  /*6d90*/  STG.E.64 desc[UR36][R2.64], R24 ;  /* 0x0000001802007986 */ /* 0x001fe2000c101b24 */
[----:B------:R-:W-:Y:S05]  /*6da0*/  EXIT ;  /* 0x000000000000794d */ /* 0x000fea0003800000 */
.L_x_6820:
[----:B------:R-:W0:Y:S02]  /*6db0*/  F2I.FTZ.TRUNC.NTZ R5, R24 ;  /* 0x0000001800057305 */ /* 0x000e24000021f100 */
[----:B0-----:R-:W-:Y:S01]  /*6dc0*/  STG.E desc[UR36][R2.64], R5 ;  /* 0x0000000502007986 */ /* 0x001fe2000c101924 */
[----:B------:R-:W-:Y:S05]  /*6dd0*/  EXIT ;  /* 0x000000000000794d */ /* 0x000fea0003800000 */
.L_x_6819:
[----:B------:R-:W0:Y:S02]  /*6de0*/  F2I.FTZ.TRUNC.NTZ R5, R24 ;  /* 0x0000001800057305 */ /* 0x000e24000021f100 */
[----:B0-----:R-:W-:Y:S01]  /*6df0*/  STG.E.U16 desc[UR36][R2.64], R5 ;  /* 0x0000000502007986 */ /* 0x001fe2000c101524 */
[----:B------:R-:W-:Y:S05]  /*6e00*/  EXIT ;  /* 0x000000000000794d */ /* 0x000fea0003800000 */
.L_x_6815:
[----:B------:R-:W-:-:S13]  /*6e10*/  ISETP.GT.AND P0, PT, R0, 0x6, PT ;  /* 0x000000060000780c */ /* 0x000fda0003f04270 */
[----:B------:R-:W-:Y:S05]  /*6e20*/  @P0 BRA `(.L_x_6821) ;  /* 0x0000000000240947 */ /* 0x000fea0003800000 */
[----:B------:R-:W-:-:S13]  /*6e30*/  ISETP.NE.AND P0, PT, R0, 0x5, PT ;  /* 0x000000050000780c */ /* 0x000fda0003f05270 */
[----:B------:R-:W-:Y:S05]  /*6e40*/  @!P0 BRA `(.L_x_6822) ;  /* 0x0000000000108947 */ /* 0x000fea0003800000 */
[----:B------:R-:W-:-:S13]  /*6e50*/  ISETP.NE.AND P0, PT, R0, 0x6, PT ;  /* 0x000000060000780c */ /* 0x000fda0003f05270 */
[----:B------:R-:W-:Y:S05]  /*6e60*/  @P0 BRA `(.L_x_6818) ;  /* 0x0000000400fc0947 */ /* 0x000fea0003800000 */
[----:B------:R-:W-:Y:S01]  /*6e70*/  STG.E desc[UR36][R2.64], R24 ;  /* 0x0000001802007986 */ /* 0x000fe2000c101924 */
[----:B------:R-:W-:Y:S05]  /*6e80*/  EXIT ;  /* 0x000000000000794d */ /* 0x000fea0003800000 */
.L_x_6822:
[----:B------:R-:W-:-:S05]  /*6e90*/  F2FP.F16.F32.PACK_AB R24, RZ, R24 ;  /* 0x00000018ff18723e */ /* 0x000fca00000000ff */
[----:B------:R-:W-:Y:S01]  /*6ea0*/  STG.E.U16 desc[UR36][R2.64], R24 ;  /* 0x0000001802007986 */ /* 0x000fe2000c101524 */
[----:B------:R-:W-:Y:S05]  /*6eb0*/  EXIT ;  /* 0x000000000000794d */ /* 0x000fea0003800000 */
.L_x_6821:
        /* <DEDUP_REMOVED lines=9> */
.L_x_6824:
[----:B------:R-:W-:-:S04]  /*6f50*/  F2FP.F16.F32.PACK_AB R5, RZ, R24 ;  /* 0x00000018ff05723e */ /* 0x000fc800000000ff */
[----:B------:R-:W-:-:S05]  /*6f60*/  PRMT R5, R5, 0x5410, RZ ;  /* 0x0000541005057816 */ /* 0x000fca00000000ff */
[----:B------:R-:W-:Y:S01]  /*6f70*/  STG.E desc[UR36][R2.64], R5 ;  /* 0x0000000502007986 */ /* 0x000fe2000c101924 */
[----:B------:R-:W-:Y:S05]  /*6f80*/  EXIT ;  /* 0x000000000000794d */ /* 0x000fea0003800000 */
.L_x_6823:
[----:B------:R-:W-:-:S06]  /*6f90*/  FMUL.FTZ R4, R24, 1 ;  /* 0x3f80000018047820 */ /* 0x000fcc0000410000 */
[----:B------:R-:W0:Y:S02]  /*6fa0*/  F2F.F64.F32 R4, R4 ;  /* 0x0000000400047310 */ /* 0x000e240000201800 */
[----:B0-----:R-:W-:Y:S01]  /*6fb0*/  STG.E.64 desc[UR36][R2.64], R4 ;  /* 0x0000000402007986 */ /* 0x001fe2000c101b24 */
[----:B------:R-:W-:Y:S05]  /*6fc0*/  EXIT ;  /* 0x000000000000794d */ /* 0x000fea0003800000 */
.L_x_6814:
        /* <DEDUP_REMOVED lines=11> */
[----:B0-----:R-:W-:Y:S01]  /*7080*/  STG.E.U16 desc[UR36][R2.64], R5 ;  /* 0x0000000502007986 */ /* 0x001fe2000c101524 */
[----:B------:R-:W-:Y:S05]  /*7090*/  EXIT ;  /* 0x000000000000794d */ /* 0x000fea0003800000 */
.L_x_6828:
        /* <DEDUP_REMOVED lines=16> */
.L_x_6831:
[----:B------:R-:W-:-:S04]  /*71a0*/  SHF.R.U32.HI R24, RZ, 0x18, R24 ;  /* 0x00000018ff187819 */ /* 0x000fc80000011618 */
[----:B------:R-:W-:-:S04]  /*71b0*/  LOP3.LUT R5, R5, 0x80, R24, 0xf8, !PT ;  /* 0x0000008005057812 */ /* 0x000fc800078ef818 */
[----:B------:R-:W-:-:S07]  /*71c0*/  PRMT R0, R5, 0x7610, R0 ;  /* 0x0000761005007816 */ /* 0x000fce0000000000 */
.L_x_6830:
[----:B------:R-:W-:Y:S05]  /*71d0*/  BSYNC.RECONVERGENT B0 ;  /* 0x0000000000007941 */ /* 0x000fea0003800200 */
.L_x_6829:
[----:B------:R-:W-:Y:S01]  /*71e0*/  STG.E.U8 desc[UR36][R2.64], R0 ;  /* 0x0000000002007986 */ /* 0x000fe2000c101124 */
[----:B------:R-:W-:Y:S05]  /*71f0*/  EXIT ;  /* 0x000000000000794d */ /* 0x000fea0003800000 */
.L_x_6827:
        /* <DEDUP_REMOVED lines=16> */
.L_x_6834:
[----:B------:R-:W-:-:S04]  /*7300*/  SHF.R.U32.HI R24, RZ, 0x18, R24 ;  /* 0x00000018ff187819 */ /* 0x000fc80000011618 */
[----:B------:R-:W-:-:S04]  /*7310*/  LOP3.LUT R5, R5, 0x80, R24, 0xf8, !PT ;  /* 0x0000008005057812 */ /* 0x000fc800078ef818 */
[----:B------:R-:W-:-:S07]  /*7320*/  PRMT R0, R5, 0x7610, R0 ;  /* 0x0000761005007816 */ /* 0x000fce0000000000 */
.L_x_6833:
[----:B------:R-:W-:Y:S05]  /*7330*/  BSYNC.RECONVERGENT B0 ;  /* 0x0000000000007941 */ /* 0x000fea0003800200 */
.L_x_6832:
[----:B------:R-:W-:Y:S01]  /*7340*/  STG.E.U8 desc[UR36][R2.64], R0 ;  /* 0x0000000002007986 */ /* 0x000fe2000c101124 */
[----:B------:R-:W-:Y:S05]  /*7350*/  EXIT ;  /* 0x000000000000794d */ /* 0x000fea0003800000 */
.L_x_6826:
        /* <DEDUP_REMOVED lines=21> */
.L_x_6836:
[----:B------:R-:W0:Y:S02]  /*74b0*/  F2I.U64.TRUNC R24, R24 ;  /* 0x0000001800187311 */ /* 0x000e24000020d800 */
[----:B0-----:R-:W-:Y:S01]  /*74c0*/  STG.E.64 desc[UR36][R2.64], R24 ;  /* 0x0000001802007986 */ /* 0x001fe2000c101b24 */
[----:B------:R-:W-:Y:S05]  /*74d0*/  EXIT ;  /* 0x000000000000794d */ /* 0x000fea0003800000 */
.L_x_6835:
[----:B------:R-:W0:Y:S02]  /*74e0*/  F2I.FTZ.U32.TRUNC.NTZ R5, R24 ;  /* 0x0000001800057305 */ /* 0x000e24000021f000 */
[----:B0-----:R-:W-:Y:S01]  /*74f0*/  STG.E desc[UR36][R2.64], R5 ;  /* 0x0000000502007986 */ /* 0x001fe2000c101924 */
[----:B------:R-:W-:Y:S05]  /*7500*/  EXIT ;  /* 0x000000000000794d */ /* 0x000fea0003800000 */
.L_x_6825:
        /* <DEDUP_REMOVED lines=8> */
[----:B------:R-:W-:Y:S01]  /*7590*/  STG.E.U8 desc[UR36][R2.64], R5 ;  /* 0x0000000502007986 */ /* 0x000fe2000c101124 */
[----:B------:R-:W-:Y:S05]  /*75a0*/  EXIT ;  /* 0x000000000000794d */ /* 0x000fea0003800000 */
.L_x_6838:
[----:B------:R-:W-:Y:S01]  /*75b0*/  FMUL.FTZ R4, R24, 1 ;  /* 0x3f80000018047820 */ /* 0x000fe20000410000 */
[----:B------:R-:W-:-:S05]  /*75c0*/  CS2R R6, SRZ ;  /* 0x0000000000067805 */ /* 0x000fca000001ff00 */
[----:B------:R-:W0:Y:S02]  /*75d0*/  F2F.F64.F32 R4, R4 ;  /* 0x0000000400047310 */ /* 0x000e240000201800 */
[----:B0-----:R-:W-:Y:S01]  /*75e0*/  STG.E.128 desc[UR36][R2.64], R4 ;  /* 0x0000000402007986 */ /* 0x001fe2000c101d24 */
[----:B------:R-:W-:Y:S05]  /*75f0*/  EXIT ;  /* 0x000000000000794d */ /* 0x000fea0003800000 */
.L_x_6837:
[----:B------:R-:W-:-:S13]  /*7600*/  ISETP.NE.AND P0, PT, R0, 0xf, PT ;  /* 0x0000000f0000780c */ /* 0x000fda0003f05270 */
[----:B------:R-:W-:Y:S05]  /*7610*/  @!P0 BRA `(.L_x_6839) ;  /* 0x0000000000e08947 */ /* 0x000fea0003800000 */
[----:B------:R-:W-:-:S13]  /*7620*/  ISETP.NE.AND P0, PT, R0, 0x17, PT ;  /* 0x000000170000780c */ /* 0x000fda0003f05270 */
[----:B------:R-:W-:Y:S05]  /*7630*/  @!P0 BRA `(.L_x_6840) ;  /* 0x00000000008c8947 */ /* 0x000fea0003800000 */
[----:B------:R-:W-:-:S13]  /*7640*/  ISETP.NE.AND P0, PT, R0, 0x18, PT ;  /* 0x000000180000780c */ /* 0x000fda0003f05270 */
[----:B------:R-:W-:Y:S05]  /*7650*/  @!P0 BRA `(.L_x_6841) ;  /* 0x0000000000448947 */ /* 0x000fea0003800000 */
.L_x_6818:
        /* <DEDUP_REMOVED lines=16> */
.L_x_6842:
[----:B------:R-:W-:Y:S05]  /*7760*/  EXIT ;  /* 0x000000000000794d */ /* 0x000fea0003800000 */
.L_x_6841:
        /* <DEDUP_REMOVED lines=12> */
.L_x_6844:
[----:B------:R-:W-:Y:S05]  /*7830*/  BSYNC.RECONVERGENT B0 ;  /* 0x0000000000007941 */ /* 0x000fea0003800200 */
.L_x_6843:
[----:B------:R-:W-:-:S05]  /*7840*/  LOP3.LUT R5, R0, 0x80, R7, 0xf8, !PT ;  /* 0x0000008000057812 */ /* 0x000fca00078ef807 */
[----:B------:R-:W-:Y:S01]  /*7850*/  STG.E.U8 desc[UR36][R2.64], R5 ;  /* 0x0000000502007986 */ /* 0x000fe2000c101124 */
[----:B------:R-:W-:Y:S05]  /*7860*/  EXIT ;  /* 0x000000000000794d */ /* 0x000fea0003800000 */
.L_x_6840:
        /* <DEDUP_REMOVED lines=11> */
.L_x_6846:
[----:B------:R-:W-:Y:S01]  /*7920*/  IMAD.MOV.U32 R0, RZ, RZ, 0x7f ;  /* 0x0000007fff007424 */ /* 0x000fe200078e00ff */
[----:B------:R-:W-:-:S04]  /*7930*/  ISETP.GT.U32.AND P0, PT, R4, 0x7f800000, PT ;  /* 0x7f8000000400780c */ /* 0x000fc80003f04070 */
[----:B------:R-:W-:-:S09]  /*7940*/  SEL R0, R0, 0x7c, P0 ;  /* 0x0000007c00007807 */ /* 0x000fd20000000000 */
.L_x_6847:
[----:B------:R-:W-:Y:S05]  /*7950*/  BSYNC.RECONVERGENT B0 ;  /* 0x0000000000007941 */ /* 0x000fea0003800200 */
.L_x_6845:
[----:B------:R-:W-:-:S04]  /*7960*/  SHF.R.U32.HI R5, RZ, 0x18, R24 ;  /* 0x00000018ff057819 */ /* 0x000fc80000011618 */
[----:B------:R-:W-:-:S05]  /*7970*/  LOP3.LUT R5, R0, 0x80, R5, 0xf8, !PT ;  /* 0x0000008000057812 */ /* 0x000fca00078ef805 */
[----:B------:R-:W-:Y:S01]  /*7980*/  STG.E.U8 desc[UR36][R2.64], R5 ;  /* 0x0000000502007986 */ /* 0x000fe2000c101124 */
[----:B------:R-:W-:Y:S05]  /*7990*/  EXIT ;  /* 0x000000000000794d */ /* 0x000fea0003800000 */
.L_x_6839:
[----:B------:R-:W-:-:S05]  /*79a0*/  F2FP.BF16.F32.PACK_AB R24, RZ, R24 ;  /* 0x00000018ff18723e */ /* 0x000fca00000010ff */
[----:B------:R-:W-:Y:S01]  /*79b0*/  STG.E.U16 desc[UR36][R2.64], R24 ;  /* 0x0000001802007986 */ /* 0x000fe2000c101524 */
[----:B------:R-:W-:Y:S05]  /*79c0*/  EXIT ;  /* 0x000000000000794d */ /* 0x000fea0003800000 */
.L_x_6848:
        /* <DEDUP_REMOVED lines=11> */
.L_x_23294:


//--------------------- .text._ZN2at6native18elementwise_kernelILi128ELi2EZNS0_22gpu_kernel_impl_nocastIZZZNS0_16sign_kernel_cudaERNS_18TensorIteratorBaseEENKUlvE_clEvENKUlvE5_clEvEUlfE_EEvS4_RKT_EUliE_EEviT1_ --------------------------
	.section	.text._ZN2at6native18elementwise_kernelILi128ELi2EZNS0_22gpu_kernel_impl_nocastIZZZNS0_16sign_kernel_cudaERNS_18TensorIteratorBaseEENKUlvE_clEvENKUlvE5_clEvEUlfE_EEvS4_RKT_EUliE_EEviT1_,"ax",@progbits
	.align	128
        .global         _ZN2at6native18elementwise_kernelILi128ELi2EZNS0_22gpu_kernel_impl_nocastIZZZNS0_16sign_kernel_cudaERNS_18TensorIteratorBaseEENKUlvE_clEvENKUlvE5_clEvEUlfE_EEvS4_RKT_EUliE_EEviT1_
        .type           _ZN2at6native18elementwise_kernelILi128ELi2EZNS0_22gpu_kernel_impl_nocastIZZZNS0_16sign_kernel_cudaERNS_18TensorIteratorBaseEENKUlvE_clEvENKUlvE5_clEvEUlfE_EEvS4_RKT_EUliE_EEviT1_,@function
        .size           _ZN2at6native18elementwise_kernelILi128ELi2EZNS0_22gpu_kernel_impl_nocastIZZZNS0_16sign_kernel_cudaERNS_18TensorIteratorBaseEENKUlvE_clEvENKUlvE5_clEvEUlfE_EEvS4_RKT_EUliE_EEviT1_,(.L_x_23295 - _ZN2at6native18elementwise_kernelILi128ELi2EZNS0_22gpu_kernel_impl_nocastIZZZNS0_16sign_kernel_cudaERNS_18TensorIteratorBaseEENKUlvE_clEvENKUlvE5_clEvEUlfE_EEvS4_RKT_EUliE_EEviT1_)
        .other          _ZN2at6native18elementwise_kernelILi128ELi2EZNS0_22gpu_kernel_impl_nocastIZZZNS0_16sign_kernel_cudaERNS_18TensorIteratorBaseEENKUlvE_clEvENKUlvE5_clEvEUlfE_EEvS4_RKT_EUliE_EEviT1_,@"STO_CUDA_ENTRY STV_DEFAULT"
_ZN2at6native18elementwise_kernelILi128ELi2EZNS0_22gpu_kernel_impl_nocastIZZZNS0_16sign_kernel_cudaERNS_18TensorIteratorBaseEENKUlvE_clEvENKUlvE5_clEvEUlfE_EEvS4_RKT_EUliE_EEviT1_:
.text._ZN2at6native18elementwise_kernelILi128ELi2EZNS0_22gpu_kernel_impl_nocastIZZZNS0_16sign_kernel_cudaERNS_18TensorIteratorBaseEENKUlvE_clEvENKUlvE5_clEvEUlfE_EEvS4_RKT_EUliE_EEviT1_:
        /* <DEDUP_REMOVED lines=10> */
[----:B------:R-:W-:Y:S01]  /*00a0*/  BSSY.RECONVERGENT B0, `(.L_x_6850) ;  /* 0x000000f000007945 */ /* 0x000fe20003800200 */
[----:B0-----:R-:W-:-:S13]  /*00b0*/  ISETP.GE.AND P0, PT, R3, UR4, PT ;  /* 0x0000000403007c0c */ /* 0x001fda000bf06270 */
[----:B------:R-:W-:Y:S05]  /*00c0*/  @P0 BRA `(.L_x_6851) ;  /* 0x0000000000300947 */ /* 0x000fea0003800000 */
[----:B------:R-:W0:Y:S02]  /*00d0*/  LDC.64 R4, c[0x0][0x588] ;  /* 0x00016200ff047b82 */ /* 0x000e240000000a00 */
[----:B0-----:R-:W2:Y:S06]  /*00e0*/  LDG.E R4, desc[UR6][R4.64] ;  /* 0x0000000604047981 */ /* 0x001eac000c1e1900 */
[----:B------:R-:W0:Y:S01]  /*00f0*/  LDC.64 R6, c[0x0][0x580] ;  /* 0x00016000ff067b82 */ /* 0x000e220000000a00 */
[----:B------:R-:W-:Y:S01]  /*0100*/  HFMA2 R2, -RZ, RZ, 0, 0 ;  /* 0x00000000ff027431 */ /* 0x000fe200000001ff */
[----:B------:R-:W-:-:S02]  /*0110*/  IADD3 R3, PT, PT, R3, 0x80, RZ ;  /* 0x0000008003037810 */ /* 0x000fc40007ffe0ff */
[C---:B--2---:R-:W-:Y:S02]  /*0120*/  FSETP.GT.FTZ.AND P0, PT, R4.reuse, RZ, PT ;  /* 0x000000ff0400720b */ /* 0x044fe40003f14000 */
[----:B------:R-:W-:Y:S02]  /*0130*/  FSETP.GEU.FTZ.AND P1, PT, R4, RZ, PT ;  /* 0x000000ff0400720b */ /* 0x000fe40003f3e000 */
[----:B------:R-:W-:-:S09]  /*0140*/  SEL R0, RZ, 0x1, !P0 ;  /* 0x00000001ff007807 */ /* 0x000fd20004000000 */
[----:B------:R-:W-:Y:S02]  /*0150*/  @!P0 IADD3 R2, PT, PT, RZ, -0x1, RZ ;  /* 0xffffffffff028810 */ /* 0x000fe40007ffe0ff */
[----:B------:R-:W-:-:S04]  /*0160*/  @P1 IADD3 R2, PT, PT, R0, RZ, RZ ;  /* 0x000000ff00021210 */ /* 0x000fc80007ffe0ff */
[----:B------:R-:W-:-:S05]  /*0170*/  I2FP.F32.S32 R9, R2 ;  /* 0x0000000200097245 */ /* 0x000fca0000201400 */
[----:B0-----:R0:W-:Y:S02]  /*0180*/  STG.E desc[UR6][R6.64], R9 ;  /* 0x0000000906007986 */ /* 0x0011e4000c101906 */
.L_x_6851:
[----:B------:R-:W-:Y:S05]  /*0190*/  BSYNC.RECONVERGENT B0 ;  /* 0x0000000000007941 */ /* 0x000fea0003800200 */
.L_x_6850:
[----:B------:R-:W-:-:S13]  /*01a0*/  ISETP.GE.AND P0, PT, R3, UR4, PT ;  /* 0x0000000403007c0c */ /* 0x000fda000bf06270 */
[----:B------:R-:W-:Y:S05]  /*01b0*/  @P0 EXIT ;  /* 0x000000000000094d */ /* 0x000fea0003800000 */
[----:B------:R-:W1:Y:S02]  /*01c0*/  LDC.64 R2, c[0x0][0x588] ;  /* 0x00016200ff027b82 */ /* 0x000e640000000a00 */
[----:B-1----:R-:W2:Y:S06]  /*01d0*/  LDG.E R2, desc[UR6][R2.64] ;  /* 0x0000000602027981 */ /* 0x002eac000c1e1900 */
[----:B------:R-:W1:Y:S01]  /*01e0*/  LDC.64 R4, c[0x0][0x580] ;  /* 0x00016000ff047b82 */ /* 0x000e620000000a00 */
[----:B0-----:R-:W-:Y:S01]  /*01f0*/  IMAD.MOV.U32 R6, RZ, RZ, RZ ;  /* 0x000000ffff067224 */ /* 0x001fe200078e00ff */
[----:B--2---:R-:W-:-:S02]  /*0200*/  FSETP.GT.FTZ.AND P0, PT, R2, RZ, PT ;  /* 0x000000ff0200720b */ /* 0x004fc40003f14000 */
[----:B------:R-:W-:Y:S02]  /*0210*/  FSETP.GEU.FTZ.AND P1, PT, R2, RZ, PT ;  /* 0x000000ff0200720b */ /* 0x000fe40003f3e000 */
[----:B------:R-:W-:-:S09]  /*0220*/  SEL R0, RZ, 0x1, !P0 ;  /* 0x00000001ff007807 */ /* 0x000fd20004000000 */
[----:B------:R-:W-:Y:S02]  /*0230*/  @!P0 IADD3 R6, PT, PT, RZ, -0x1, RZ ;  /* 0xffffffffff068810 */ /* 0x000fe40007ffe0ff */
[----:B------:R-:W-:-:S04]  /*0240*/  @P1 IADD3 R6, PT, PT, R0, RZ, RZ ;  /* 0x000000ff00061210 */ /* 0x000fc80007ffe0ff */
[----:B------:R-:W-:-:S05]  /*0250*/  I2FP.F32.S32 R7, R6 ;  /* 0x0000000600077245 */ /* 0x000fca0000201400 */
[----:B-1----:R-:W-:Y:S01]  /*0260*/  STG.E desc[UR6][R4.64], R7 ;  /* 0x0000000704007986 */ /* 0x002fe2000c101906 */
[----:B------:R-:W-:Y:S05]  /*0270*/  EXIT ;  /* 0x000000000000794d */ /* 0x000fea0003800000 */
.L_x_6849:
[----:B------:R-:W0:Y:S01]  /*0280*/  LDCU UR4, c[0x0][0x380] ;  /* 0x00007000ff0477ac */ /* 0x000e220008000800 */
[----:B------:R-:W-:Y:S01]  /*0290*/  IADD3 R2, PT, PT, R2, -0x1, RZ ;  /* 0xffffffff02027810 */ /* 0x000fe20007ffe0ff */
[----:B------:R-:W-:Y:S03]  /*02a0*/  BSSY.RECONVERGENT B0, `(.L_x_6852) ;  /* 0x000013e000007945 */ /* 0x000fe60003800200 */
[----:B------:R-:W-:-:S04]  /*02b0*/  VIMNMX.U32 R0, PT, PT, R2, 0x18, PT ;  /* 0x0000001802007848 */ /* 0x000fc80003fe0000 */
[----:B------:R-:W-:Y:S02]  /*02c0*/  IADD3 R0, PT, PT, R0, 0x1, RZ ;  /* 0x0000000100007810 */ /* 0x000fe40007ffe0ff */
[----:B0-----:R-:W-:-:S13]  /*02d0*/  ISETP.GE.AND P0, PT, R3, UR4, PT ;  /* 0x0000000403007c0c */ /* 0x001fda000bf06270 */
[----:B------:R-:W-:Y:S05]  /*02e0*/  @P0 BRA `(.L_x_6853) ;  /* 0x0000001000e40947 */ /* 0x000fea0003800000 */
[----:B------:R-:W0:Y:S01]  /*02f0*/  LDCU.64 UR8, c[0x0][0x390] ;  /* 0x00007200ff0877ac */ /* 0x000e220008000a00 */
[----:B------:R-:W-:Y:S01]  /*0300*/  MOV R5, R3 ;  /* 0x0000000300057202 */ /* 0x000fe20000000f00 */
[----:B------:R-:W-:Y:S01]  /*0310*/  IMAD.MOV.U32 R4, RZ, RZ, RZ ;  /* 0x000000ffff047224 */ /* 0x000fe200078e00ff */
[----:B------:R-:W-:Y:S01]  /*0320*/  ISETP.NE.AND P0, PT, R2, RZ, PT ;  /* 0x000000ff0200720c */ /* 0x000fe20003f05270 */
[----:B------:R-:W1:Y:S01]  /*0330*/  LDCU UR5, c[0x0][0x38c] ;  /* 0x00007180ff0577ac */ /* 0x000e620008000800 */
        /* <DEDUP_REMOVED lines=288> */
[----:B--2---:R-:W-:Y:S02]  /*1540*/  IMAD R5, R6, UR10, R5 ;  /* 0x0000000a06057c24 */ /* 0x004fe4000f8e0205 */
[----:B0-----:R-:W-:Y:S02]  /*1550*/  @P0 IMAD R10, R10, R17, R11 ;  /* 0x000000110a0a0224 */ /* 0x001fe400078e020b */
[----:B------:R-:W-:Y:S02]  /*1560*/  IMAD R4, R6, UR11, R4 ;  /* 0x0000000b06047c24 */ /* 0x000fe4000f8e0204 */
[C---:B-1----:R-:W-:Y:S02]  /*1570*/  @P0 IMAD R5, R10.reuse, R8, R5 ;  /* 0x000000080a050224 */ /* 0x042fe400078e0205 */
[----:B------:R-:W-:-:S07]  /*1580*/  @P0 IMAD R4, R10, R9, R4 ;  /* 0x000000090a040224 */ /* 0x000fce00078e0204 */
.L_x_6854:
[----:B------:R-:W0:Y:S02]  /*1590*/  LDCU.128 UR8, c[0x0][0x580] ;  /* 0x0000b000ff0877ac */ /* 0x000e240008000c00 */
[----:B0-----:R-:W-:-:S04]  /*15a0*/  IADD3 R6, P0, PT, R4, UR10, RZ ;  /* 0x0000000a04067c10 */ /* 0x001fc8000ff1e0ff */
[----:B------:R-:W-:-:S05]  /*15b0*/  IADD3.X R7, PT, PT, RZ, UR11, RZ, P0, !PT ;  /* 0x0000000bff077c10 */ /* 0x000fca00087fe4ff */
[----:B------:R-:W2:Y:S01]  /*15c0*/  LDG.E R6, desc[UR6][R6.64] ;  /* 0x0000000606067981 */ /* 0x000ea2000c1e1900 */
[----:B------:R-:W-:Y:S02]  /*15d0*/  MOV R9, RZ ;  /* 0x000000ff00097202 */ /* 0x000fe40000000f00 */
[----:B------:R-:W-:Y:S02]  /*15e0*/  IADD3 R3, PT, PT, R3, 0x80, RZ ;  /* 0x0000008003037810 */ /* 0x000fe40007ffe0ff */
[C---:B--2---:R-:W-:Y:S02]  /*15f0*/  FSETP.GT.FTZ.AND P1, PT, R6.reuse, RZ, PT ;  /* 0x000000ff0600720b */ /* 0x044fe40003f34000 */
[----:B------:R-:W-:Y:S02]  /*1600*/  FSETP.GEU.FTZ.AND P0, PT, R6, RZ, PT ;  /* 0x000000ff0600720b */ /* 0x000fe40003f1e000 */
[----:B------:R-:W-:-:S09]  /*1610*/  SEL R8, RZ, 0x1, !P1 ;  /* 0x00000001ff087807 */ /* 0x000fd20004800000 */
[----:B------:R-:W-:Y:S02]  /*1620*/  @!P1 IADD3 R9, PT, PT, RZ, -0x1, RZ ;  /* 0xffffffffff099810 */ /* 0x000fe40007ffe0ff */
[----:B------:R-:W-:Y:S02]  /*1630*/  IADD3 R4, P1, PT, R5, UR8, RZ ;  /* 0x0000000805047c10 */ /* 0x000fe4000ff3e0ff */
[----:B------:R-:W-:-:S03]  /*1640*/  @P0 IADD3 R9, PT, PT, R8, RZ, RZ ;  /* 0x000000ff08090210 */ /* 0x000fc60007ffe0ff */
[----:B------:R-:W-:Y:S01]  /*1650*/  IMAD.X R5, RZ, RZ, UR9, P1 ;  /* 0x00000009ff057e24 */ /* 0x000fe200088e06ff */
[----:B------:R-:W-:-:S05]  /*1660*/  I2FP.F32.S32 R9, R9 ;  /* 0x0000000900097245 */ /* 0x000fca0000201400 */
[----:B------:R0:W-:Y:S02]  /*1670*/  STG.E desc[UR6][R4.64], R9 ;  /* 0x0000000904007986 */ /* 0x0001e4000c101906 */
.L_x_6853:
[----:B------:R-:W-:Y:S05]  /*1680*/  BSYNC.RECONVERGENT B0 ;  /* 0x0000000000007941 */ /* 0x000fea0003800200 */
.L_x_6852:
[----:B------:R-:W-:-:S13]  /*1690*/  ISETP.GE.AND P0, PT, R3, UR4, PT ;  /* 0x0000000403007c0c */ /* 0x000fda000bf06270 */
[----:B------:R-:W-:Y:S05]  /*16a0*/  @P0 EXIT ;  /* 0x000000000000094d */ /* 0x000fea0003800000 */
        /* <DEDUP_REMOVED lines=298> */
.L_x_6855:
[----:B------:R-:W0:Y:S02]  /*2950*/  LDCU.128 UR8, c[0x0][0x580] ;  /* 0x0000b000ff0877ac */ /* 0x000e240008000c00 */
[----:B0-----:R-:W-:-:S04]  /*2960*/  IADD3 R4, P0, PT, R2, UR10, RZ ;  /* 0x0000000a02047c10 */ /* 0x001fc8000ff1e0ff */
[----:B------:R-:W-:-:S05]  /*2970*/  IADD3.X R5, PT, PT, RZ, UR11, RZ, P0, !PT ;  /* 0x0000000bff057c10 */ /* 0x000fca00087fe4ff */
[----:B------:R-:W2:Y:S01]  /*2980*/  LDG.E R4, desc[UR6][R4.64] ;  /* 0x0000000604047981 */ /* 0x000ea2000c1e1900 */
[----:B------:R-:W-:Y:S02]  /*2990*/  MOV R6, RZ ;  /* 0x000000ff00067202 */ /* 0x000fe40000000f00 */
[C---:B--2---:R-:W-:Y:S02]  /*29a0*/  FSETP.GT.FTZ.AND P1, PT, R4.reuse, RZ, PT ;  /* 0x000000ff0400720b */ /* 0x044fe40003f34000 */
[----:B------:R-:W-:Y:S02]  /*29b0*/  FSETP.GEU.FTZ.AND P0, PT, R4, RZ, PT ;  /* 0x000000ff0400720b */ /* 0x000fe40003f1e000 */
[----:B------:R-:W-:-:S09]  /*29c0*/  SEL R0, RZ, 0x1, !P1 ;  /* 0x00000001ff007807 */ /* 0x000fd20004800000 */
[----:B------:R-:W-:Y:S02]  /*29d0*/  @!P1 IADD3 R6, PT, PT, RZ, -0x1, RZ ;  /* 0xffffffffff069810 */ /* 0x000fe40007ffe0ff */
[----:B------:R-:W-:Y:S02]  /*29e0*/  IADD3 R2, P1, PT, R3, UR8, RZ ;  /* 0x0000000803027c10 */ /* 0x000fe4000ff3e0ff */
[----:B------:R-:W-:Y:S02]  /*29f0*/  @P0 IADD3 R6, PT, PT, R0, RZ, RZ ;  /* 0x000000ff00060210 */ /* 0x000fe40007ffe0ff */
[----:B------:R-:W-:Y:S02]  /*2a00*/  IADD3.X R3, PT, PT, RZ, UR9, RZ, P1, !PT ;  /* 0x00000009ff037c10 */ /* 0x000fe40008ffe4ff */
[----:B------:R-:W-:-:S05]  /*2a10*/  I2FP.F32.S32 R7, R6 ;  /* 0x0000000600077245 */ /* 0x000fca0000201400 */
[----:B------:R-:W-:Y:S01]  /*2a20*/  STG.E desc[UR6][R2.64], R7 ;  /* 0x0000000702007986 */ /* 0x000fe2000c101906 */
[----:B------:R-:W-:Y:S05]  /*2a30*/  EXIT ;  /* 0x000000000000794d */ /* 0x000fea0003800000 */
.L_x_6856:
        /* <DEDUP_REMOVED lines=12> */
.L_x_23295:


//--------------------- .text._ZN2at6native27unrolled_elementwise_kernelIZZZNS0_16sign_kernel_cudaERNS_18TensorIteratorBaseEENKUlvE_clEvENKUlvE5_clEvEUlfE_St5arrayIPcLm2EELi4E23TrivialOffsetCalculatorILi1EjESB_NS0_6memory15LoadWithoutCastENSC_16StoreWithoutCastEEEviT_T0_T2_T3_T4_T5_ --------------------------
	.section	.text._ZN2at6native27unrolled_elementwise_kernelIZZZNS0_16sign_kernel_cudaERNS_18TensorIteratorBaseEENKUlvE_clEvENKUlvE5_clEvEUlfE_St5arrayIPcLm2EELi4E23TrivialOffsetCalculatorILi1EjESB_NS0_6memory15LoadWithoutCastENSC_16StoreWithoutCastEEEviT_T0_T2_T3_T4_T5_,"ax",@progbits
	.align	128
        .global         _ZN2at6native27unrolled_elementwise_kernelIZZZNS0_16sign_kernel_cudaERNS_18TensorIteratorBaseEENKUlvE_clEvENKUlvE5_clEvEUlfE_St5arrayIPcLm2EELi4E23TrivialOffsetCalculatorILi1EjESB_NS0_6memory15LoadWithoutCastENSC_16StoreWithoutCastEEEviT_T0_T2_T3_T4_T5_
        .type           _ZN2at6native27unrolled_elementwise_kernelIZZZNS0_16sign_kernel_cudaERNS_18TensorIteratorBaseEENKUlvE_clEvENKUlvE5_clEvEUlfE_St5arrayIPcLm2EELi4E23TrivialOffsetCalculatorILi1EjESB_NS0_6memory15LoadWithoutCastENSC_16StoreWithoutCastEEEviT_T0_T2_T3_T4_T5_,@function
        .size           _ZN2at6native27unrolled_elementwise_kernelIZZZNS0_16sign_kernel_cudaERNS_18TensorIteratorBaseEENKUlvE_clEvENKUlvE5_clEvEUlfE_St5arrayIPcLm2EELi4E23TrivialOffsetCalculatorILi1EjESB_NS0_6memory15LoadWithoutCastENSC_16StoreWithoutCastEEEviT_T0_T2_T3_T4_T5_,(.L_x_23296 - _ZN2at6native27unrolled_elementwise_kernelIZZZNS0_16sign_kernel_cudaERNS_18TensorIteratorBaseEENKUlvE_clEvENKUlvE5_clEvEUlfE_St5arrayIPcLm2EELi4E23TrivialOffsetCalculatorILi1EjESB_NS0_6memory15LoadWithoutCastENSC_16StoreWithoutCastEEEviT_T0_T2_T3_T4_T5_)
        .other          _ZN2at6native27unrolled_elementwise_kernelIZZZNS0_16sign_kernel_cudaERNS_18TensorIteratorBaseEENKUlvE_clEvENKUlvE5_clEvEUlfE_St5arrayIPcLm2EELi4E23TrivialOffsetCalculatorILi1EjESB_NS0_6memory15LoadWithoutCastENSC_16StoreWithoutCastEEEviT_T0_T2_T3_T4_T5_,@"STO_CUDA_ENTRY STV_DEFAULT"
_ZN2at6native27unrolled_elementwise_kernelIZZZNS0_16sign_kernel_cudaERNS_18TensorIteratorBaseEENKUlvE_clEvENKUlvE5_clEvEUlfE_St5arrayIPcLm2EELi4E23TrivialOffsetCalculatorILi1EjESB_NS0_6memory15LoadWithoutCastENSC_16StoreWithoutCastEEEviT_T0_T2_T3_T4_T5_:
.text._ZN2at6native27unrolled_elementwise_kernelIZZZNS0_16sign_kernel_cudaERNS_18TensorIteratorBaseEENKUlvE_clEvENKUlvE5_clEvEUlfE_St5arrayIPcLm2EELi4E23TrivialOffsetCalculatorILi1EjESB_NS0_6memory15LoadWithoutCastENSC_16StoreWithoutCastEEEviT_T0_T2_T3_T4_T5_:
[----:B------:R-:W-:Y:S01]  /*0000*/  LDC R1, c[0x0][0x37c] ;  /* 0x0000df00ff017b82 */ /* 0x000fe20000000800 */
[----:B------:R-:W0:Y:S07]  /*0010*/  S2R R3, SR_CTAID.X ;  /* 0x0000000000037919 */ /* 0x000e2e0000002500 */
[----:B------:R-:W0:Y:S01]  /*0020*/  LDC R0, c[0x0][0x380] ;  /* 0x0000e000ff007b82 */ /* 0x000e220000000800 */
[----:B------:R-:W1:Y:S01]  /*0030*/  LDCU.64 UR4, c[0x0][0x358] ;  /* 0x00006b00ff0477ac */ /* 0x000e620008000a00 */
[----:B------:R-:W-:Y:S01]  /*0040*/  HFMA2 R19, -RZ, RZ, 0, 0 ;  /* 0x00000000ff137431 */ /* 0x000fe200000001ff */
        /* <DEDUP_REMOVED lines=12> */
[----:B0-----:R-:W-:-:S05]  /*0110*/  @!P0 IMAD.WIDE.U32 R12, R7, 0x4, R12 ;  /* 0x00000004070c8825 */ /* 0x001fca00078e000c */
[----:B-1----:R-:W3:Y:S07]  /*0120*/  @!P0 LDG.E R19, desc[UR4][R12.64] ;  /* 0x000000040c138981 */ /* 0x002eee000c1e1900 */
[----:B------:R-:W0:Y:S01]  /*0130*/  @!P2 LDC.64 R8, c[0x0][0x390] ;  /* 0x0000e400ff08ab82 */ /* 0x000e220000000a00 */
[----:B--2---:R-:W-:Y:S01]  /*0140*/  @!P1 IMAD.WIDE.U32 R14, R11, 0x4, R14 ;  /* 0x000000040b0e9825 */ /* 0x004fe200078e000e */
[----:B------:R-:W-:-:S06]  /*0150*/  CS2R R10, SRZ ;  /* 0x00000000000a7805 */ /* 0x000fcc000001ff00 */
[----:B------:R1:W2:Y:S01]  /*0160*/  @!P1 LDG.E R10, desc[UR4][R14.64] ;  /* 0x000000040e0a9981 */ /* 0x0002a2000c1e1900 */
[----:B------:R-:W-:-:S04]  /*0170*/  @!P2 IMAD R17, R3, 0x200, R18 ;  /* 0x000002000311a824 */ /* 0x000fc800078e0212 */
[----:B0-----:R-:W-:-:S05]  /*0180*/  @!P2 IMAD.WIDE.U32 R16, R17, 0x4, R8 ;  /* 0x000000041110a825 */ /* 0x001fca00078e0008 */
[----:B------:R-:W4:Y:S01]  /*0190*/  @!P2 LDG.E R11, desc[UR4][R16.64] ;  /* 0x00000004100ba981 */ /* 0x000f22000c1e1900 */
[----:B------:R-:W-:-:S05]  /*01a0*/  @!P2 VIADD R18, R18, 0x80 ;  /* 0x000000801212a836 */ /* 0x000fca0000000000 */
[----:B------:R-:W-:-:S13]  /*01b0*/  ISETP.GE.AND P0, PT, R18, R5, PT ;  /* 0x000000051200720c */ /* 0x000fda0003f06270 */
[----:B------:R-:W0:Y:S01]  /*01c0*/  @!P0 LDC.64 R8, c[0x0][0x390] ;  /* 0x0000e400ff088b82 */ /* 0x000e220000000a00 */
[C---:B------:R-:W-:Y:S01]  /*01d0*/  ISETP.GE.AND P1, PT, R0.reuse, R5, PT ;  /* 0x000000050000720c */ /* 0x040fe20003f26270 */
[----:B------:R-:W-:Y:S01]  /*01e0*/  @!P0 IMAD R7, R3, 0x200, R18 ;  /* 0x0000020003078824 */ /* 0x000fe200078e0212 */
[C---:B------:R-:W-:Y:S01]  /*01f0*/  IADD3 R18, PT, PT, R0.reuse, 0x80, RZ ;  /* 0x0000008000127810 */ /* 0x040fe20007ffe0ff */
[----:B-1----:R-:W-:Y:S02]  /*0200*/  VIADD R14, R0, 0x100 ;  /* 0x00000100000e7836 */ /* 0x002fe40000000000 */
[----:B0-----:R-:W-:-:S04]  /*0210*/  @!P0 IMAD.WIDE.U32 R8, R7, 0x4, R8 ;  /* 0x0000000407088825 */ /* 0x001fc800078e0008 */
[----:B------:R-:W-:-:S06]  /*0220*/  IMAD.MOV.U32 R7, RZ, RZ, RZ ;  /* 0x000000ffff077224 */ /* 0x000fcc00078e00ff */
[----:B------:R0:W5:Y:S02]  /*0230*/  @!P0 LDG.E R7, desc[UR4][R8.64] ;  /* 0x0000000408078981 */ /* 0x000164000c1e1900 */
[----:B0-----:R-:W0:Y:S01]  /*0240*/  @!P1 LDC.64 R8, c[0x0][0x388] ;  /* 0x0000e200ff089b82 */ /* 0x001e220000000a00 */
[-C--:B------:R-:W-:Y:S02]  /*0250*/  ISETP.GE.AND P0, PT, R18, R5.reuse, PT ;  /* 0x000000051200720c */ /* 0x080fe40003f06270 */
[----:B------:R-:W-:Y:S01]  /*0260*/  ISETP.GE.AND P2, PT, R14, R5, PT ;  /* 0x000000050e00720c */ /* 0x000fe20003f46270 */
[----:B------:R-:W-:Y:S02]  /*0270*/  @!P1 IMAD.MOV.U32 R12, RZ, RZ, RZ ;  /* 0x000000ffff0c9224 */ /* 0x000fe400078e00ff */
[----:B------:R-:W-:-:S08]  /*0280*/  @!P1 IMAD R15, R3, 0x200, R0 ;  /* 0x00000200030f9824 */ /* 0x000fd000078e0200 */
[----:B------:R-:W-:Y:S02]  /*0290*/  @!P0 IMAD.MOV.U32 R13, RZ, RZ, RZ ;  /* 0x000000ffff0d8224 */ /* 0x000fe400078e00ff */
[----:B0-----:R-:W-:Y:S01]  /*02a0*/  @!P1 IMAD.WIDE.U32 R8, R15, 0x4, R8 ;  /* 0x000000040f089825 */ /* 0x001fe200078e0008 */
[----:B------:R-:W-:Y:S01]  /*02b0*/  BSSY.RECONVERGENT B0, `(.L_x_6857) ;  /* 0x0000026000007945 */ /* 0x000fe20003800200 */
[C---:B---3--:R-:W-:Y:S02]  /*02c0*/  FSETP.GT.OR P5, PT, R19.reuse, RZ, P1 ;  /* 0x000000ff1300720b */ /* 0x048fe40000fa4400 */
[C---:B------:R-:W-:Y:S02]  /*02d0*/  FSETP.GEU.AND P3, PT, R19.reuse, RZ, !P1 ;  /* 0x000000ff1300720b */ /* 0x040fe40004f6e000 */
[----:B------:R-:W-:-:S04]  /*02e0*/  @!P1 FSETP.GT.FTZ.AND P4, PT, R19, RZ, PT ;  /* 0x000000ff1300920b */ /* 0x000fc80003f94000 */
[----:B------:R-:W-:-:S05]  /*02f0*/  @!P1 SEL R14, RZ, 0x1, !P4 ;  /* 0x00000001ff0e9807 */ /* 0x000fca0006000000 */
[----:B------:R-:W-:Y:S02]  /*0300*/  @!P5 IMAD.MOV R12, RZ, RZ, -0x1 ;  /* 0xffffffffff0cd424 */ /* 0x000fe400078e02ff */
[----:B------:R-:W-:Y:S02]  /*0310*/  @P3 IADD3 R12, PT, PT, R14, RZ, RZ ;  /* 0x000000ff0e0c3210 */ /* 0x000fe40007ffe0ff */
[C---:B--2---:R-:W-:Y:S02]  /*0320*/  FSETP.GT.OR P6, PT, R10.reuse, RZ, P0 ;  /* 0x000000ff0a00720b */ /* 0x044fe400007c4400 */
[C---:B------:R-:W-:Y:S02]  /*0330*/  FSETP.GEU.AND P3, PT, R10.reuse, RZ, !P0 ;  /* 0x000000ff0a00720b */ /* 0x040fe4000476e000 */
[----:B------:R-:W-:Y:S02]  /*0340*/  @!P0 FSETP.GT.FTZ.AND P5, PT, R10, RZ, PT ;  /* 0x000000ff0a00820b */ /* 0x000fe40003fb4000 */
[----:B------:R-:W-:Y:S01]  /*0350*/  @!P1 I2FP.F32.S32 R6, R12 ;  /* 0x0000000c00069245 */ /* 0x000fe20000201400 */
[----:B------:R-:W-:Y:S01]  /*0360*/  VIADD R10, R0, 0x180 ;  /* 0x00000180000a7836 */ /* 0x000fe20000000000 */
[----:B------:R-:W-:Y:S01]  /*0370*/  @!P0 SEL R14, RZ, 0x1, !P5 ;  /* 0x00000001ff0e8807 */ /* 0x000fe20006800000 */
[----:B------:R-:W-:-:S02]  /*0380*/  @!P1 IMAD.MOV.U32 R0, RZ, RZ, R18 ;  /* 0x000000ffff009224 */ /* 0x000fc400078e0012 */
[----:B------:R0:W-:Y:S02]  /*0390*/  @!P1 STG.E desc[UR4][R8.64], R6 ;  /* 0x0000000608009986 */ /* 0x0001e4000c101904 */
[----:B------:R-:W-:Y:S01]  /*03a0*/  @!P6 IMAD.MOV R13, RZ, RZ, -0x1 ;  /* 0xffffffffff0de424 */ /* 0x000fe200078e02ff */
[C---:B----4-:R-:W-:Y:S02]  /*03b0*/  FSETP.GT.OR P4, PT, R11.reuse, RZ, P2 ;  /* 0x000000ff0b00720b */ /* 0x050fe40001784400 */
[C---:B------:R-:W-:Y:S01]  /*03c0*/  FSETP.GEU.AND P6, PT, R11.reuse, RZ, !P2 ;  /* 0x000000ff0b00720b */ /* 0x040fe200057ce000 */
[----:B------:R-:W-:Y:S01]  /*03d0*/  @P3 IMAD.MOV R13, RZ, RZ, R14 ;  /* 0x000000ffff0d3224 */ /* 0x000fe200078e020e */
[----:B------:R-:W-:Y:S02]  /*03e0*/  ISETP.GE.AND P3, PT, R0, R5, PT ;  /* 0x000000050000720c */ /* 0x000fe40003f66270 */
[----:B------:R-:W-:Y:S01]  /*03f0*/  @!P2 FSETP.GT.FTZ.AND P5, PT, R11, RZ, PT ;  /* 0x000000ff0b00a20b */ /* 0x000fe20003fb4000 */
[----:B------:R-:W-:-:S03]  /*0400*/  @!P2 IMAD.MOV.U32 R11, RZ, RZ, RZ ;  /* 0x000000ffff0ba224 */ /* 0x000fc600078e00ff */
[----:B------:R-:W-:-:S03]  /*0410*/  @!P2 SEL R16, RZ, 0x1, !P5 ;  /* 0x00000001ff10a807 */ /* 0x000fc60006800000 */
[----:B------:R-:W-:Y:S02]  /*0420*/  @!P4 IADD3 R11, PT, PT, RZ, -0x1, RZ ;  /* 0xffffffffff0bc810 */ /* 0x000fe40007ffe0ff */
[----:B------:R-:W-:Y:S01]  /*0430*/  @P6 IMAD.MOV R11, RZ, RZ, R16 ;  /* 0x000000ffff0b6224 */ /* 0x000fe200078e0210 */
[----:B------:R-:W-:-:S04]  /*0440*/  @!P0 I2FP.F32.S32 R4, R13 ;  /* 0x0000000d00048245 */ /* 0x000fc80000201400 */
[----:B------:R-:W-:Y:S01]  /*0450*/  @!P2 I2FP.F32.S32 R2, R11 ;  /* 0x0000000b0002a245 */ /* 0x000fe20000201400 */
[----:B0-----:R-:W-:Y:S06]  /*0460*/  @P3 BRA `(.L_x_6858) ;  /* 0x0000000000283947 */ /* 0x001fec0003800000 */
[----:B------:R-:W0:Y:S01]  /*0470*/  LDC.64 R8, c[0x0][0x388] ;  /* 0x0000e200ff087b82 */ /* 0x000e220000000a00 */
[----:B------:R-:W-:Y:S01]  /*0480*/  IMAD R13, R3, 0x200, R0 ;  /* 0x00000200030d7824 */ /* 0x000fe200078e0200 */
[----:B------:R-:W-:-:S04]  /*0490*/  IADD3 R0, PT, PT, R0, 0x80, RZ ;  /* 0x0000008000007810 */ /* 0x000fc80007ffe0ff */
[----:B------:R-:W-:-:S13]  /*04a0*/  ISETP.GE.AND P0, PT, R0, R5, PT ;  /* 0x000000050000720c */ /* 0x000fda0003f06270 */
[----:B------:R-:W-:Y:S02]  /*04b0*/  @!P0 IMAD R11, R3, 0x200, R0 ;  /* 0x00000200030b8824 */ /* 0x000fe400078e0200 */
[----:B------:R-:W-:Y:S02]  /*04c0*/  @!P0 VIADD R0, R0, 0x80 ;  /* 0x0000008000008836 */ /* 0x000fe40000000000 */
[----:B0-----:R-:W-:-:S04]  /*04d0*/  IMAD.WIDE.U32 R12, R13, 0x4, R8 ;  /* 0x000000040d0c7825 */ /* 0x001fc800078e0008 */
[----:B------:R-:W-:Y:S01]  /*04e0*/  @!P0 IMAD.WIDE.U32 R8, R11, 0x4, R8 ;  /* 0x000000040b088825 */ /* 0x000fe200078e0008 */
[----:B------:R0:W-:Y:S04]  /*04f0*/  STG.E desc[UR4][R12.64], R4 ;  /* 0x000000040c007986 */ /* 0x0001e8000c101904 */
[----:B------:R0:W-:Y:S02]  /*0500*/  @!P0 STG.E desc[UR4][R8.64], R2 ;  /* 0x0000000208008986 */ /* 0x0001e4000c101904 */
.L_x_6858:
[----:B------:R-:W-:Y:S05]  /*0510*/  BSYNC.RECONVERGENT B0 ;  /* 0x0000000000007941 */ /* 0x000fea0003800200 */
.L_x_6857:
[-C--:B------:R-:W-:Y:S02]  /*0520*/  ISETP.GE.AND P0, PT, R0, R5.reuse, PT ;  /* 0x000000050000720c */ /* 0x080fe40003f06270 */
[----:B------:R-:W-:-:S04]  /*0530*/  ISETP.GE.AND P1, PT, R10, R5, PT ;  /* 0x000000050a00720c */ /* 0x000fc80003f26270 */
[----:B-----5:R-:W-:-:S07]  /*0540*/  FSETP.GT.OR P2, PT, R7, RZ, P1 ;  /* 0x000000ff0700720b */ /* 0x020fce0000f44400 */
[----:B------:R-:W-:Y:S06]  /*0550*/  @P0 EXIT ;  /* 0x000000000000094d */ /* 0x000fec0003800000 */
[----:B0-----:R-:W0:Y:S01]  /*0560*/  LDC.64 R4, c[0x0][0x388] ;  /* 0x0000e200ff047b82 */ /* 0x001e220000000a00 */
[C---:B------:R-:W-:Y:S01]  /*0570*/  FSETP.GEU.AND P3, PT, R7.reuse, RZ, !P1 ;  /* 0x000000ff0700720b */ /* 0x040fe20004f6e000 */
[----:B------:R-:W-:Y:S01]  /*0580*/  @!P1 IMAD.MOV.U32 R2, RZ, RZ, RZ ;  /* 0x000000ffff029224 */ /* 0x000fe200078e00ff */
[----:B------:R-:W-:Y:S01]  /*0590*/  @!P1 FSETP.GT.FTZ.AND P0, PT, R7, RZ, PT ;  /* 0x000000ff0700920b */ /* 0x000fe20003f14000 */
[----:B------:R-:W-:Y:S01]  /*05a0*/  IMAD R3, R3, 0x200, R0 ;  /* 0x0000020003037824 */ /* 0x000fe200078e0200 */
[----:B------:R-:W-:Y:S02]  /*05b0*/  @!P2 IADD3 R2, PT, PT, RZ, -0x1, RZ ;  /* 0xffffffffff02a810 */ /* 0x000fe40007ffe0ff */
[----:B------:R-:W-:-:S07]  /*05c0*/  @!P1 SEL R6, RZ, 0x1, !P0 ;  /* 0x00000001ff069807 */ /* 0x000fce0004000000 */
[----:B------:R-:W-:-:S05]  /*05d0*/  @P3 IMAD.MOV R2, RZ, RZ, R6 ;  /* 0x000000ffff023224 */ /* 0x000fca00078e0206 */
[----:B------:R-:W-:Y:S01]  /*05e0*/  @!P1 I2FP.F32.S32 R7, R2 ;  /* 0x0000000200079245 */ /* 0x000fe20000201400 */
[----:B0-----:R-:W-:-:S05]  /*05f0*/  IMAD.WIDE.U32 R2, R3, 0x4, R4 ;  /* 0x0000000403027825 */ /* 0x001fca00078e0004 */
[----:B------:R-:W-:Y:S01]  /*0600*/  STG.E desc[UR4][R2.64], R7 ;  /* 0x0000000702007986 */ /* 0x000fe2000c101904 */
[----:B------:R-:W-:Y:S05]  /*0610*/  EXIT ;  /* 0x000000000000794d */ /* 0x000fea0003800000 */
.L_x_6859:
        /* <DEDUP_REMOVED lines=14> */
.L_x_23296:


//--------------------- .text._ZN2at6native29vectorized_elementwise_kernelILi2EZZZNS0_16sign_kernel_cudaERNS_18TensorIteratorBaseEENKUlvE_clEvENKUlvE5_clEvEUlfE_St5arrayIPcLm2EEEEviT0_T1_ --------------------------
	.section	.text._ZN2at6native29vectorized_elementwise_kernelILi2EZZZNS0_16sign_kernel_cudaERNS_18TensorIteratorBaseEENKUlvE_clEvENKUlvE5_clEvEUlfE_St5arrayIPcLm2EEEEviT0_T1_,"ax",@progbits
	.align	128
        .global         _ZN2at6native29vectorized_elementwise_kernelILi2EZZZNS0_16sign_kernel_cudaERNS_18TensorIteratorBaseEENKUlvE_clEvENKUlvE5_clEvEUlfE_St5arrayIPcLm2EEEEviT0_T1_
        .type           _ZN2at6native29vectorized_elementwise_kernelILi2EZZZNS0_16sign_kernel_cudaERNS_18TensorIteratorBaseEENKUlvE_clEvENKUlvE5_clEvEUlfE_St5arrayIPcLm2EEEEviT0_T1_,@function
        .size           _ZN2at6native29vectorized_elementwise_kernelILi2EZZZNS0_16sign_kernel_cudaERNS_18TensorIteratorBaseEENKUlvE_clEvENKUlvE5_clEvEUlfE_St5arrayIPcLm2EEEEviT0_T1_,(.L_x_23297 - _ZN2at6native29vectorized_elementwise_kernelILi2EZZZNS0_16sign_kernel_cudaERNS_18TensorIteratorBaseEENKUlvE_clEvENKUlvE5_clEvEUlfE_St5arrayIPcLm2EEEEviT0_T1_)
        .other          _ZN2at6native29vectorized_elementwise_kernelILi2EZZZNS0_16sign_kernel_cudaERNS_18TensorIteratorBaseEENKUlvE_clEvENKUlvE5_clEvEUlfE_St5arrayIPcLm2EEEEviT0_T1_,@"STO_CUDA_ENTRY STV_DEFAULT"
_ZN2at6native29vectorized_elementwise_kernelILi2EZZZNS0_16sign_kernel_cudaERNS_18TensorIteratorBaseEENKUlvE_clEvENKUlvE5_clEvEUlfE_St5arrayIPcLm2EEEEviT0_T1_:
.text._ZN2at6native29vectorized_elementwise_kernelILi2EZZZNS0_16sign_kernel_cudaERNS_18TensorIteratorBaseEENKUlvE_clEvENKUlvE5_clEvEUlfE_St5arrayIPcLm2EEEEviT0_T1_:
        /* <DEDUP_REMOVED lines=12> */
[----:B------:R-:W-:-:S05]  /*00c0*/  @!P0 VIADD R0, R2, 0x80 ;  /* 0x0000008002008836 */ /* 0x000fca0000000000 */
[----:B------:R-:W-:-:S13]  /*00d0*/  ISETP.GE.U32.AND P1, PT, R0, R5, PT ;  /* 0x000000050000720c */ /* 0x000fda0003f26070 */
[----:B------:R-:W-:Y:S02]  /*00e0*/  @!P1 IMAD.IADD R24, R3, 0x1, R0 ;  /* 0x0000000103189824 */ /* 0x000fe400078e0200 */
        /* <DEDUP_REMOVED lines=10> */
[C---:B------:R-:W-:Y:S02]  /*0190*/  ISETP.GE.U32.AND P4, PT, R0.reuse, R5, PT ;  /* 0x000000050000720c */ /* 0x040fe40003f86070 */
[----:B------:R0:W2:Y:S11]  /*01a0*/  @!P2 LDG.E R23, desc[UR4][R28.64] ;  /* 0x000000041c17a981 */ /* 0x0000b6000c1e1900 */
[----:B------:R-:W-:Y:S01]  /*01b0*/  @!P4 IMAD.IADD R19, R3, 0x1, R0 ;  /* 0x000000010313c824 */ /* 0x000fe200078e0200 */
[----:B------:R-:W3:Y:S01]  /*01c0*/  @!P4 LDC.64 R16, c[0x0][0x390] ;  /* 0x0000e400ff10cb82 */ /* 0x000ee20000000a00 */
[----:B------:R-:W-:-:S05]  /*01d0*/  @!P4 VIADD R0, R0, 0x80 ;  /* 0x000000800000c836 */ /* 0x000fca0000000000 */
[----:B------:R-:W-:-:S13]  /*01e0*/  ISETP.GE.U32.AND P5, PT, R0, R5, PT ;  /* 0x000000050000720c */ /* 0x000fda0003fa6070 */
[----:B------:R-:W-:Y:S01]  /*01f0*/  @!P5 IMAD.IADD R25, R3, 0x1, R0 ;  /* 0x000000010319d824 */ /* 0x000fe200078e0200 */
[----:B------:R-:W4:Y:S01]  /*0200*/  @!P5 LDC.64 R12, c[0x0][0x390] ;  /* 0x0000e400ff0cdb82 */ /* 0x000f220000000a00 */
[----:B------:R-:W-:-:S05]  /*0210*/  @!P5 VIADD R0, R0, 0x80 ;  /* 0x000000800000d836 */ /* 0x000fca0000000000 */
[----:B------:R-:W-:Y:S02]  /*0220*/  ISETP.GE.U32.AND P6, PT, R0, R5, PT ;  /* 0x000000050000720c */ /* 0x000fe40003fc6070 */
[----:B------:R-:W-:Y:S01]  /*0230*/  CS2R R20, SRZ ;  /* 0x0000000000147805 */ /* 0x000fe2000001ff00 */
[----:B-1----:R-:W-:-:S05]  /*0240*/  @!P3 IMAD.WIDE.U32 R26, R15, 0x4, R26 ;  /* 0x000000040f1ab825 */ /* 0x002fca00078e001a */
[----:B------:R1:W5:Y:S01]  /*0250*/  @!P3 LDG.E R21, desc[UR4][R26.64] ;  /* 0x000000041a15b981 */ /* 0x000362000c1e1900 */
[----:B---3--:R-:W-:Y:S02]  /*0260*/  @!P4 IMAD.WIDE.U32 R16, R19, 0x4, R16 ;  /* 0x000000041310c825 */ /* 0x008fe400078e0010 */
[----:B------:R-:W3:Y:S03]  /*0270*/  @!P0 LDC.64 R18, c[0x0][0x390] ;  /* 0x0000e400ff128b82 */ /* 0x000ee60000000a00 */
[----:B------:R1:W5:Y:S05]  /*0280*/  @!P4 LDG.E R20, desc[UR4][R16.64] ;  /* 0x000000041014c981 */ /* 0x00036a000c1e1900 */
[----:B------:R-:W3:Y:S01]  /*0290*/  @!P6 LDC.64 R14, c[0x0][0x390] ;  /* 0x0000e400ff0eeb82 */ /* 0x000ee20000000a00 */
[----:B----4-:R-:W-:-:S04]  /*02a0*/  @!P5 IMAD.WIDE.U32 R12, R25, 0x4, R12 ;  /* 0x00000004190cd825 */ /* 0x010fc800078e000c */
[----:B------:R-:W-:Y:S02]  /*02b0*/  IMAD.MOV.U32 R25, RZ, RZ, RZ ;  /* 0x000000ffff197224 */ /* 0x000fe400078e00ff */
[----:B0-----:R-:W-:Y:S01]  /*02c0*/  @!P6 IMAD.IADD R29, R3, 0x1, R0 ;  /* 0x00000001031de824 */ /* 0x001fe200078e0200 */
[----:B-1----:R-:W0:Y:S03]  /*02d0*/  @!P1 LDC.64 R26, c[0x0][0x390] ;  /* 0x0000e400ff1a9b82 */ /* 0x002e260000000a00 */
[----:B------:R1:W4:Y:S01]  /*02e0*/  @!P5 LDG.E R25, desc[UR4][R12.64] ;  /* 0x000000040c19d981 */ /* 0x000322000c1e1900 */
[----:B------:R-:W-:Y:S01]  /*02f0*/  IMAD.MOV.U32 R28, RZ, RZ, RZ ;  /* 0x000000ffff1c7224 */ /* 0x000fe200078e00ff */
[----:B------:R-:W-:Y:S01]  /*0300*/  CS2R R16, SRZ ;  /* 0x0000000000107805 */ /* 0x000fe2000001ff00 */
[----:B------:R-:W-:Y:S02]  /*0310*/  @!P6 VIADD R0, R0, 0x80 ;  /* 0x000000800000e836 */ /* 0x000fe40000000000 */
[----:B---3--:R-:W-:-:S04]  /*0320*/  @!P6 IMAD.WIDE.U32 R14, R29, 0x4, R14 ;  /* 0x000000041d0ee825 */ /* 0x008fc800078e000e */
[----:B------:R-:W-:Y:S01]  /*0330*/  @!P0 IMAD.IADD R29, R3, 0x1, R2 ;  /* 0x00000001031d8824 */ /* 0x000fe200078e0202 */
[----:B------:R3:W4:Y:S03]  /*0340*/  @!P6 LDG.E R28, desc[UR4][R14.64] ;  /* 0x000000040e1ce981 */ /* 0x000726000c1e1900 */
[----:B------:R-:W-:Y:S01]  /*0350*/  @!P0 IMAD.WIDE.U32 R18, R29, 0x4, R18 ;  /* 0x000000041d128825 */ /* 0x000fe200078e0012 */
[----:B------:R-:W-:-:S04]  /*0360*/  ISETP.GE.U32.AND P2, PT, R0, R5, PT ;  /* 0x000000050000720c */ /* 0x000fc80003f46070 */
[----:B------:R3:W4:Y:S01]  /*0370*/  @!P0 LDG.E R16, desc[UR4][R18.64] ;  /* 0x0000000412108981 */ /* 0x000722000c1e1900 */
[----:B0-----:R-:W-:-:S05]  /*0380*/  @!P1 IMAD.WIDE.U32 R26, R24, 0x4, R26 ;  /* 0x00000004181a9825 */ /* 0x001fca00078e001a */
[----:B------:R-:W4:Y:S03]  /*0390*/  @!P1 LDG.E R17, desc[UR4][R26.64] ;  /* 0x000000041a119981 */ /* 0x000f26000c1e1900 */
[----:B-1----:R-:W0:Y:S01]  /*03a0*/  @!P2 LDC.64 R12, c[0x0][0x390] ;  /* 0x0000e400ff0cab82 */ /* 0x002e220000000a00 */
[----:B------:R-:W-:Y:S02]  /*03b0*/  @!P2 IMAD.IADD R29, R3, 0x1, R0 ;  /* 0x00000001031da824 */ /* 0x000fe400078e0200 */
[----:B------:R-:W-:Y:S02]  /*03c0*/  IMAD.MOV.U32 R0, RZ, RZ, RZ ;  /* 0x000000ffff007224 */ /* 0x000fe400078e00ff */
[----:B0-----:R-:W-:-:S05]  /*03d0*/  @!P2 IMAD.WIDE.U32 R12, R29, 0x4, R12 ;  /* 0x000000041d0ca825 */ /* 0x001fca00078e000c */
[----:B------:R0:W4:Y:S01]  /*03e0*/  @!P2 LDG.E R0, desc[UR4][R12.64] ;  /* 0x000000040c00a981 */ /* 0x000122000c1e1900 */
[----:B---3--:R-:W-:-:S04]  /*03f0*/  IADD3 R14, PT, PT, R2, 0x100, RZ ;  /* 0x00000100020e7810 */ /* 0x008fc80007ffe0ff */
[----:B------:R-:W-:Y:S01]  /*0400*/  ISETP.GE.U32.AND P4, PT, R14, R5, PT ;  /* 0x000000050e00720c */ /* 0x000fe20003f86070 */
[----:B------:R-:W-:-:S05]  /*0410*/  VIADD R14, R2, 0x180 ;  /* 0x00000180020e7836 */ /* 0x000fca0000000000 */
[----:B------:R-:W-:Y:S01]  /*0420*/  ISETP.GE.U32.AND P1, PT, R14, R5, PT ;  /* 0x000000050e00720c */ /* 0x000fe20003f26070 */
[----:B------:R-:W-:-:S06]  /*0430*/  VIADD R18, R2, 0x200 ;  /* 0x0000020002127836 */ /* 0x000fcc0000000000 */
[----:B------:R-:W-:Y:S01]  /*0440*/  @!P4 IMAD.MOV.U32 R14, RZ, RZ, RZ ;  /* 0x000000ffff0ec224 */ /* 0x000fe200078e00ff */
[----:B------:R-:W-:Y:S04]  /*0450*/  BSSY.RECONVERGENT B0, `(.L_x_6861) ;  /* 0x000007b000007945 */ /* 0x000fe80003800200 */
[----:B------:R-:W-:Y:S01]  /*0460*/  BSSY.RELIABLE B1, `(.L_x_6862) ;  /* 0x0000073000017945 */ /* 0x000fe20003800100 */
[C---:B--2---:R-:W-:Y:S02]  /*0470*/  FSETP.GT.OR P5, PT, R23.reuse, RZ, P4 ;  /* 0x000000ff1700720b */ /* 0x044fe400027a4400 */
[C---:B------:R-:W-:Y:S02]  /*0480*/  FSETP.GEU.AND P2, PT, R23.reuse, RZ, !P4 ;  /* 0x000000ff1700720b */ /* 0x040fe4000674e000 */
[----:B------:R-:W-:-:S04]  /*0490*/  @!P4 FSETP.GT.FTZ.AND P0, PT, R23, RZ, PT ;  /* 0x000000ff1700c20b */ /* 0x000fc80003f14000 */
[----:B0-----:R-:W-:Y:S02]  /*04a0*/  @!P4 SEL R12, RZ, 0x1, !P0 ;  /* 0x00000001ff0cc807 */ /* 0x001fe40004000000 */
[----:B------:R-:W-:-:S03]  /*04b0*/  ISETP.GE.U32.AND P0, PT, R18, R5, PT ;  /* 0x000000051200720c */ /* 0x000fc60003f06070 */
[----:B------:R-:W-:Y:S02]  /*04c0*/  @!P5 IMAD.MOV R14, RZ, RZ, -0x1 ;  /* 0xffffffffff0ed424 */ /* 0x000fe400078e02ff */
[----:B------:R-:W-:Y:S02]  /*04d0*/  @P2 IMAD.MOV R14, RZ, RZ, R12 ;  /* 0x000000ffff0e2224 */ /* 0x000fe400078e020c */
[----:B------:R-:W-:Y:S02]  /*04e0*/  VIADD R18, R2, 0x280 ;  /* 0x0000028002127836 */ /* 0x000fe40000000000 */
[----:B------:R-:W-:Y:S01]  /*04f0*/  @!P1 IMAD.MOV.U32 R12, RZ, RZ, RZ ;  /* 0x000000ffff0c9224 */ /* 0x000fe200078e00ff */
[----:B------:R-:W-:Y:S02]  /*0500*/  @!P4 I2FP.F32.S32 R4, R14 ;  /* 0x0000000e0004c245 */ /* 0x000fe40000201400 */
[C---:B-----5:R-:W-:Y:S02]  /*0510*/  FSETP.GT.OR P3, PT, R21.reuse, RZ, P1 ;  /* 0x000000ff1500720b */ /* 0x060fe40000f64400 */
[----:B------:R-:W-:-:S02]  /*0520*/  FSETP.GEU.AND P5, PT, R21, RZ, !P1 ;  /* 0x000000ff1500720b */ /* 0x000fc40004fae000 */
[----:B------:R-:W-:Y:S02]  /*0530*/  @!P1 FSETP.GT.FTZ.AND P6, PT, R21, RZ, PT ;  /* 0x000000ff1500920b */ /* 0x000fe40003fd4000 */
[C---:B------:R-:W-:Y:S02]  /*0540*/  FSETP.GT.OR P2, PT, R20.reuse, RZ, P0 ;  /* 0x000000ff1400720b */ /* 0x040fe40000744400 */
[----:B------:R-:W-:Y:S02]  /*0550*/  @!P1 SEL R13, RZ, 0x1, !P6 ;  /* 0x00000001ff0d9807 */ /* 0x000fe40007000000 */
[----:B------:R-:W-:-:S03]  /*0560*/  FSETP.GEU.AND P4, PT, R20, RZ, !P0 ;  /* 0x000000ff1400720b */ /* 0x000fc6000478e000 */
[----:B------:R-:W-:Y:S01]  /*0570*/  @!P3 IMAD.MOV R12, RZ, RZ, -0x1 ;  /* 0xffffffffff0cb424 */ /* 0x000fe200078e02ff */
[-C--:B------:R-:W-:Y:S01]  /*0580*/  ISETP.GE.U32.AND P3, PT, R18, R5.reuse, PT ;  /* 0x000000051200720c */ /* 0x080fe20003f66070 */
[----:B------:R-:W-:Y:S01]  /*0590*/  @P5 IMAD.MOV R12, RZ, RZ, R13 ;  /* 0x000000ffff0c5224 */ /* 0x000fe200078e020d */
[----:B------:R-:W-:Y:S01]  /*05a0*/  @!P0 FSETP.GT.FTZ.AND P6, PT, R20, RZ, PT ;  /* 0x000000ff1400820b */ /* 0x000fe20003fd4000 */
[----:B------:R-:W-:Y:S01]  /*05b0*/  VIADD R18, R2, 0x300 ;  /* 0x0000030002127836 */ /* 0x000fe20000000000 */
[C---:B----4-:R-:W-:Y:S02]  /*05c0*/  FSETP.GT.OR P5, PT, R25.reuse, RZ, P3 ;  /* 0x000000ff1900720b */ /* 0x050fe40001fa4400 */
[----:B------:R-:W-:Y:S01]  /*05d0*/  @!P0 SEL R13, RZ, 0x1, !P6 ;  /* 0x00000001ff0d8807 */ /* 0x000fe20007000000 */
[----:B------:R-:W-:Y:S01]  /*05e0*/  @!P0 IMAD.MOV.U32 R14, RZ, RZ, RZ ;  /* 0x000000ffff0e8224 */ /* 0x000fe200078e00ff */
[----:B------:R-:W-:Y:S01]  /*05f0*/  @!P1 I2FP.F32.S32 R6, R12 ;  /* 0x0000000c00069245 */ /* 0x000fe20000201400 */
[----:B------:R-:W-:Y:S01]  /*0600*/  @!P2 IMAD.MOV R14, RZ, RZ, -0x1 ;  /* 0xffffffffff0ea424 */ /* 0x000fe200078e02ff */
[----:B------:R-:W-:Y:S01]  /*0610*/  ISETP.GE.U32.AND P2, PT, R18, R5, PT ;  /* 0x000000051200720c */ /* 0x000fe20003f46070 */
[----:B------:R-:W-:Y:S01]  /*0620*/  @P4 IMAD.MOV R14, RZ, RZ, R13 ;  /* 0x000000ffff0e4224 */ /* 0x000fe200078e020d */
[----:B------:R-:W-:-:S02]  /*0630*/  FSETP.GEU.AND P1, PT, R25, RZ, !P3 ;  /* 0x000000ff1900720b */ /* 0x000fc40005f2e000 */
[----:B------:R-:W-:Y:S01]  /*0640*/  @!P3 FSETP.GT.FTZ.AND P6, PT, R25, RZ, PT ;  /* 0x000000ff1900b20b */ /* 0x000fe20003fd4000 */
[----:B------:R-:W-:Y:S01]  /*0650*/  @!P3 IMAD.MOV.U32 R15, RZ, RZ, RZ ;  /* 0x000000ffff0fb224 */ /* 0x000fe200078e00ff */
[----:B------:R-:W-:Y:S01]  /*0660*/  ISETP.GE.U32.AND P4, PT, R2, R5, PT ;  /* 0x000000050200720c */ /* 0x000fe20003f86070 */
[----:B------:R-:W-:Y:S01]  /*0670*/  @!P5 IMAD.MOV R15, RZ, RZ, -0x1 ;  /* 0xffffffffff0fd424 */ /* 0x000fe200078e02ff */
[----:B------:R-:W-:Y:S02]  /*0680*/  @!P3 SEL R12, RZ, 0x1, !P6 ;  /* 0x00000001ff0cb807 */ /* 0x000fe40007000000 */
[----:B------:R-:W-:Y:S02]  /*0690*/  FSETP.GT.OR P5, PT, R28, RZ, P2 ;  /* 0x000000ff1c00720b */ /* 0x000fe400017a4400 */
[----:B------:R-:W-:-:S03]  /*06a0*/  FSETP.GT.OR P6, PT, R16, RZ, P4 ;  /* 0x000000ff1000720b */ /* 0x000fc600027c4400 */
[----:B------:R-:W-:Y:S01]  /*06b0*/  @P1 IMAD.MOV R15, RZ, RZ, R12 ;  /* 0x000000ffff0f1224 */ /* 0x000fe200078e020c */
[----:B------:R-:W-:Y:S01]  /*06c0*/  @!P2 FSETP.GT.FTZ.AND P1, PT, R28, RZ, PT ;  /* 0x000000ff1c00a20b */ /* 0x000fe20003f34000 */
[----:B------:R-:W-:Y:S01]  /*06d0*/  VIADD R20, R2, 0x80 ;  /* 0x0000008002147836 */ /* 0x000fe20000000000 */
[----:B------:R-:W-:Y:S01]  /*06e0*/  @!P2 MOV R18, RZ ;  /* 0x000000ff0012a202 */ /* 0x000fe20000000f00 */
[----:B------:R-:W-:Y:S01]  /*06f0*/  @!P4 IMAD.MOV.U32 R19, RZ, RZ, RZ ;  /* 0x000000ffff13c224 */ /* 0x000fe200078e00ff */
[----:B------:R-:W-:-:S03]  /*0700*/  @!P2 SEL R23, RZ, 0x1, !P1 ;  /* 0x00000001ff17a807 */ /* 0x000fc60004800000 */
[----:B------:R-:W-:Y:S01]  /*0710*/  @!P5 IMAD.MOV R18, RZ, RZ, -0x1 ;  /* 0xffffffffff12d424 */ /* 0x000fe200078e02ff */
[C---:B------:R-:W-:Y:S02]  /*0720*/  @!P4 FSETP.GT.FTZ.AND P5, PT, R16.reuse, RZ, PT ;  /* 0x000000ff1000c20b */ /* 0x040fe40003fb4000 */
[----:B------:R-:W-:Y:S01]  /*0730*/  FSETP.GEU.AND P1, PT, R16, RZ, !P4 ;  /* 0x000000ff1000720b */ /* 0x000fe2000672e000 */
[----:B------:R-:W-:Y:S01]  /*0740*/  @!P6 IMAD.MOV R19, RZ, RZ, -0x1 ;  /* 0xffffffffff13e424 */ /* 0x000fe200078e02ff */
[----:B------:R-:W-:Y:S02]  /*0750*/  ISETP.GE.U32.AND P6, PT, R20, R5, PT ;  /* 0x000000051400720c */ /* 0x000fe40003fc6070 */
[----:B------:R-:W-:Y:S02]  /*0760*/  @!P4 SEL R12, RZ, 0x1, !P5 ;  /* 0x00000001ff0cc807 */ /* 0x000fe40006800000 */
[----:B------:R-:W-:-:S07]  /*0770*/  FSETP.GT.OR P5, PT, R17, RZ, P6 ;  /* 0x000000ff1100720b */ /* 0x000fce00037a4400 */
[----:B------:R-:W-:Y:S01]  /*0780*/  @P1 IMAD.MOV R19, RZ, RZ, R12 ;  /* 0x000000ffff131224 */ /* 0x000fe200078e020c */
[C---:B------:R-:W-:Y:S01]  /*0790*/  FSETP.GEU.AND P1, PT, R17.reuse, RZ, !P6 ;  /* 0x000000ff1100720b */ /* 0x040fe2000772e000 */
[----:B------:R-:W-:Y:S02]  /*07a0*/  @!P6 IMAD.MOV.U32 R21, RZ, RZ, RZ ;  /* 0x000000ffff15e224 */ /* 0x000fe400078e00ff */
[----:B------:R-:W-:Y:S02]  /*07b0*/  VIADD R12, R2, 0x380 ;  /* 0x00000380020c7836 */ /* 0x000fe40000000000 */
[----:B------:R-:W-:Y:S01]  /*07c0*/  @!P5 IMAD.MOV R21, RZ, RZ, -0x1 ;  /* 0xffffffffff15d424 */ /* 0x000fe200078e02ff */
[----:B------:R-:W-:-:S04]  /*07d0*/  @!P6 FSETP.GT.FTZ.AND P5, PT, R17, RZ, PT ;  /* 0x000000ff1100e20b */ /* 0x000fc80003fb4000 */
[----:B------:R-:W-:Y:S02]  /*07e0*/  @!P6 SEL R16, RZ, 0x1, !P5 ;  /* 0x00000001ff10e807 */ /* 0x000fe40006800000 */
[----:B------:R-:W-:Y:S02]  /*07f0*/  ISETP.GE.U32.AND P5, PT, R12, R5, PT ;  /* 0x000000050c00720c */ /* 0x000fe40003fa6070 */
[----:B------:R-:W0:Y:S01]  /*0800*/  @!P4 LDC.64 R12, c[0x0][0x388] ;  /* 0x0000e200ff0ccb82 */ /* 0x000e220000000a00 */
[----:B------:R-:W-:Y:S01]  /*0810*/  @P1 IMAD.MOV R21, RZ, RZ, R16 ;  /* 0x000000ffff151224 */ /* 0x000fe200078e0210 */
[----:B------:R-:W-:Y:S02]  /*0820*/  FSETP.GT.OR P1, PT, R0, RZ, P5 ;  /* 0x000000ff0000720b */ /* 0x000fe40002f24400 */
[----:B------:R-:W-:-:S07]  /*0830*/  @!P4 I2FP.F32.S32 R22, R19 ;  /* 0x000000130016c245 */ /* 0x000fce0000201400 */
[----:B------:R-:W-:-:S04]  /*0840*/  @!P5 IMAD.MOV.U32 R16, RZ, RZ, RZ ;  /* 0x000000ffff10d224 */ /* 0x000fc800078e00ff */
[----:B------:R-:W-:Y:S01]  /*0850*/  @!P1 IMAD.MOV R16, RZ, RZ, -0x1 ;  /* 0xffffffffff109424 */ /* 0x000fe200078e02ff */
[----:B------:R-:W-:Y:S01]  /*0860*/  @!P5 FSETP.GT.FTZ.AND P1, PT, R0, RZ, PT ;  /* 0x000000ff0000d20b */ /* 0x000fe20003f34000 */
[----:B------:R-:W-:-:S03]  /*0870*/  @!P4 IMAD.IADD R17, R3, 0x1, R2 ;  /* 0x000000010311c824 */ /* 0x000fc600078e0202 */
[----:B------:R-:W-:Y:S02]  /*0880*/  @!P5 SEL R19, RZ, 0x1, !P1 ;  /* 0x00000001ff13d807 */ /* 0x000fe40004800000 */
[----:B------:R-:W-:Y:S01]  /*0890*/  FSETP.GEU.AND P1, PT, R28, RZ, !P2 ;  /* 0x000000ff1c00720b */ /* 0x000fe2000572e000 */
[----:B0-----:R-:W-:Y:S01]  /*08a0*/  @!P4 IMAD.WIDE.U32 R12, R17, 0x4, R12 ;  /* 0x00000004110cc825 */ /* 0x001fe200078e000c */
[----:B------:R-:W-:-:S03]  /*08b0*/  @!P6 I2FP.F32.S32 R7, R21 ;  /* 0x000000150007e245 */ /* 0x000fc60000201400 */
[----:B------:R-:W-:Y:S01]  /*08c0*/  @!P4 IMAD.MOV.U32 R2, RZ, RZ, R20 ;  /* 0x000000ffff02c224 */ /* 0x000fe200078e0014 */
[----:B------:R0:W-:Y:S01]  /*08d0*/  @!P4 STG.E desc[UR4][R12.64], R22 ;  /* 0x000000160c00c986 */ /* 0x0001e2000c101904 */
[----:B------:R-:W-:-:S06]  /*08e0*/  FSETP.GEU.AND P6, PT, R0, RZ, !P5 ;  /* 0x000000ff0000720b */ /* 0x000fcc0006fce000 */
[----:B------:R-:W-:Y:S01]  /*08f0*/  @P1 IMAD.MOV R18, RZ, RZ, R23 ;  /* 0x000000ffff121224 */ /* 0x000fe200078e0217 */
[----:B------:R-:W-:Y:S02]  /*0900*/  ISETP.GE.U32.AND P1, PT, R2, R5, PT ;  /* 0x000000050200720c */ /* 0x000fe40003f26070 */
[----:B------:R-:W-:-:S04]  /*0910*/  @!P0 I2FP.F32.S32 R8, R14 ;  /* 0x0000000e00088245 */ /* 0x000fc80000201400 */
[----:B------:R-:W-:Y:S01]  /*0920*/  @P6 IMAD.MOV R16, RZ, RZ, R19 ;  /* 0x000000ffff106224 */ /* 0x000fe200078e0213 */
[----:B------:R-:W-:Y:S02]  /*0930*/  @!P3 I2FP.F32.S32 R9, R15 ;  /* 0x0000000f0009b245 */ /* 0x000fe40000201400 */
[----:B------:R-:W-:Y:S02]  /*0940*/  @!P2 I2FP.F32.S32 R10, R18 ;  /* 0x00000012000aa245 */ /* 0x000fe40000201400 */
[----:B------:R-:W-:Y:S02]  /*0950*/  @!P5 I2FP.F32.S32 R11, R16 ;  /* 0x00000010000bd245 */ /* 0x000fe40000201400 */
[----:B0-----:R-:W-:Y:S05]  /*0960*/  @P1 BRA `(.L_x_6863) ;  /* 0x0000000000301947 */ /* 0x001fea0003800000 */
[----:B------:R-:W0:Y:S01]  /*0970*/  LDC.64 R12, c[0x0][0x388] ;  /* 0x0000e200ff0c7b82 */ /* 0x000e220000000a00 */
[----:B------:R-:W-:Y:S01]  /*0980*/  IMAD.IADD R15, R3, 0x1, R2 ;  /* 0x00000001030f7824 */ /* 0x000fe200078e0202 */
[----:B------:R-:W-:-:S04]  /*0990*/  IADD3 R2, PT, PT, R2, 0x80, RZ ;  /* 0x0000008002027810 */ /* 0x000fc80007ffe0ff */
[----:B------:R-:W-:Y:S01]  /*09a0*/  ISETP.GE.U32.AND P0, PT, R2, R5, PT ;  /* 0x000000050200720c */ /* 0x000fe20003f06070 */
[----:B0-----:R-:W-:-:S05]  /*09b0*/  IMAD.WIDE.U32 R12, R15, 0x4, R12 ;  /* 0x000000040f0c7825 */ /* 0x001fca00078e000c */
[----:B------:R0:W-:Y:S07]  /*09c0*/  STG.E desc[UR4][R12.64], R7 ;  /* 0x000000070c007986 */ /* 0x0001ee000c101904 */
[----:B------:R-:W-:Y:S05]  /*09d0*/  @P0 BRA `(.L_x_6864) ;  /* 0x0000000000300947 */ /* 0x000fea0003800000 */
[----:B0-----:R-:W0:Y:S01]  /*09e0*/  LDC.64 R12, c[0x0][0x388] ;  /* 0x0000e200ff0c7b82 */ /* 0x001e220000000a00 */
[----:B------:R-:W-:Y:S02]  /*09f0*/  IMAD.IADD R7, R3, 0x1, R2 ;  /* 0x0000000103077824 */ /* 0x000fe400078e0202 */
[----:B------:R-:W-:Y:S02]  /*0a00*/  VIADD R2, R2, 0x80 ;  /* 0x0000008002027836 */ /* 0x000fe40000000000 */
[----:B0-----:R-:W-:-:S05]  /*0a10*/  IMAD.WIDE.U32 R12, R7, 0x4, R12 ;  /* 0x00000004070c7825 */ /* 0x001fca00078e000c */
[----:B------:R0:W-:Y:S02]  /*0a20*/  STG.E desc[UR4][R12.64], R4 ;  /* 0x000000040c007986 */ /* 0x0001e4000c101904 */
.L_x_6863:
[----:B------:R-:W-:-:S13]  /*0a30*/  ISETP.GE.U32.AND P0, PT, R2, R5, PT ;  /* 0x000000050200720c */ /* 0x000fda0003f06070 */
[----:B------:R-:W-:Y:S05]  /*0a40*/  @P0 BRA `(.L_x_6865) ;  /* 0x0000000000300947 */ /* 0x000fea0003800000 */
[----:B0-----:R-:W0:Y:S01]  /*0a50*/  LDC.64 R12, c[0x0][0x388] ;  /* 0x0000e200ff0c7b82 */ /* 0x001e220000000a00 */
[----:B------:R-:W-:Y:S02]  /*0a60*/  IMAD.IADD R7, R3, 0x1, R2 ;  /* 0x0000000103077824 */ /* 0x000fe400078e0202 */
[----:B------:R-:W-:Y:S02]  /*0a70*/  VIADD R2, R2, 0x80 ;  /* 0x0000008002027836 */ /* 0x000fe40000000000 */
[----:B0-----:R-:W-:-:S05]  /*0a80*/  IMAD.WIDE.U32 R12, R7, 0x4, R12 ;  /* 0x00000004070c7825 */ /* 0x001fca00078e000c */
[----:B------:R1:W-:Y:S02]  /*0a90*/  STG.E desc[UR4][R12.64], R6 ;  /* 0x000000060c007986 */ /* 0x0003e4000c101904 */
.L_x_6864:
[----:B------:R-:W-:-:S13]  /*0aa0*/  ISETP.GE.U32.AND P0, PT, R2, R5, PT ;  /* 0x000000050200720c */ /* 0x000fda0003f06070 */
[----:B------:R-:W-:Y:S05]  /*0ab0*/  @P0 BRA `(.L_x_6866) ;  /* 0x0000000000340947 */ /* 0x000fea0003800000 */
[----:B01----:R-:W0:Y:S01]  /*0ac0*/  LDC.64 R6, c[0x0][0x388] ;  /* 0x0000e200ff067b82 */ /* 0x003e220000000a00 */
[----:B------:R-:W-:Y:S02]  /*0ad0*/  IMAD.IADD R13, R3, 0x1, R2 ;  /* 0x00000001030d7824 */ /* 0x000fe400078e0202 */
[----:B------:R-:W-:Y:S02]  /*0ae0*/  VIADD R2, R2, 0x80 ;  /* 0x0000008002027836 */ /* 0x000fe40000000000 */
[----:B0-----:R-:W-:-:S05]  /*0af0*/  IMAD.WIDE.U32 R6, R13, 0x4, R6 ;  /* 0x000000040d067825 */ /* 0x001fca00078e0006 */
[----:B------:R1:W-:Y:S02]  /*0b00*/  STG.E desc[UR4][R6.64], R8 ;  /* 0x0000000806007986 */ /* 0x0003e4000c101904 */
.L_x_6865:
[----:B------:R-:W-:-:S13]  /*0b10*/  ISETP.GE.U32.AND P0, PT, R2, R5, PT ;  /* 0x000000050200720c */ /* 0x000fda0003f06070 */
[----:B------:R-:W-:Y:S05]  /*0b20*/  @P0 BREAK.RELIABLE B1 ;  /* 0x0000000000010942 */ /* 0x000fea0003800100 */
[----:B------:R-:W-:Y:S05]  /*0b30*/  @P0 BRA `(.L_x_6867) ;  /* 0x0000000000300947 */ /* 0x000fea0003800000 */
[----:B-1----:R-:W1:Y:S01]  /*0b40*/  LDC.64 R6, c[0x0][0x388] ;  /* 0x0000e200ff067b82 */ /* 0x002e620000000a00 */
[----:B0-----:R-:W-:Y:S02]  /*0b50*/  IMAD.IADD R13, R3, 0x1, R2 ;  /* 0x00000001030d7824 */ /* 0x001fe400078e0202 */
[----:B------:R-:W-:Y:S02]  /*0b60*/  VIADD R2, R2, 0x80 ;  /* 0x0000008002027836 */ /* 0x000fe40000000000 */
[----:B-1----:R-:W-:-:S05]  /*0b70*/  IMAD.WIDE.U32 R6, R13, 0x4, R6 ;  /* 0x000000040d067825 */ /* 0x002fca00078e0006 */
[----:B------:R2:W-:Y:S02]  /*0b80*/  STG.E desc[UR4][R6.64], R9 ;  /* 0x0000000906007986 */ /* 0x0005e4000c101904 */
.L_x_6866:
[----:B------:R-:W-:Y:S05]  /*0b90*/  BSYNC.RELIABLE B1 ;  /* 0x0000000000017941 */ /* 0x000fea0003800100 */
.L_x_6862:
[----:B------:R-:W-:-:S13]  /*0ba0*/  ISETP.GE.U32.AND P0, PT, R2, R5, PT ;  /* 0x000000050200720c */ /* 0x000fda0003f06070 */
[----:B012---:R-:W0:Y:S01]  /*0bb0*/  @!P0 LDC.64 R6, c[0x0][0x388] ;  /* 0x0000e200ff068b82 */ /* 0x007e220000000a00 */
[----:B------:R-:W-:Y:S02]  /*0bc0*/  @!P0 IMAD.IADD R9, R3, 0x1, R2 ;  /* 0x0000000103098824 */ /* 0x000fe400078e0202 */
[----:B------:R-:W-:Y:S02]  /*0bd0*/  @!P0 VIADD R2, R2, 0x80 ;  /* 0x0000008002028836 */ /* 0x000fe40000000000 */
[----:B0-----:R-:W-:-:S05]  /*0be0*/  @!P0 IMAD.WIDE.U32 R6, R9, 0x4, R6 ;  /* 0x0000000409068825 */ /* 0x001fca00078e0006 */
[----:B------:R2:W-:Y:S02]  /*0bf0*/  @!P0 STG.E desc[UR4][R6.64], R10 ;  /* 0x0000000a06008986 */ /* 0x0005e4000c101904 */
.L_x_6867:
[----:B------:R-:W-:Y:S05]  /*0c00*/  BSYNC.RECONVERGENT B0 ;  /* 0x0000000000007941 */ /* 0x000fea0003800200 */
.L_x_6861:
[----:B------:R-:W-:Y:S05]  /*0c10*/  WARPSYNC.ALL ;  /* 0x0000000000007948 */ /* 0x000fea0003800000 */
[----:B------:R-:W-:-:S13]  /*0c20*/  ISETP.GE.U32.AND P0, PT, R2, R5, PT ;  /* 0x000000050200720c */ /* 0x000fda0003f06070 */
[----:B------:R-:W-:Y:S05]  /*0c30*/  @P0 EXIT ;  /* 0x000000000000094d */ /* 0x000fea0003800000 */
[----:B0-----:R-:W0:Y:S01]  /*0c40*/  LDC.64 R4, c[0x0][0x388] ;  /* 0x0000e200ff047b82 */ /* 0x001e220000000a00 */
[----:B------:R-:W-:-:S04]  /*0c50*/  IMAD.IADD R3, R3, 0x1, R2 ;  /* 0x0000000103037824 */ /* 0x000fc800078e0202 */
[----:B0-----:R-:W-:-:S05]  /*0c60*/  IMAD.WIDE.U32 R2, R3, 0x4, R4 ;  /* 0x0000000403027825 */ /* 0x001fca00078e0004 */
[----:B------:R-:W-:Y:S01]  /*0c70*/  STG.E desc[UR4][R2.64], R11 ;  /* 0x0000000b02007986 */ /* 0x000fe2000c101904 */
[----:B------:R-:W-:Y:S05]  /*0c80*/  EXIT ;  /* 0x000000000000794d */ /* 0x000fea0003800000 */
.L_x_6860:
[----:B------:R-:W0:Y:S01]  /*0c90*/  S2R R0, SR_TID.X ;  /* 0x0000000000007919 */ /* 0x000e220000002100 */
[----:B------:R-:W1:Y:S02]  /*0ca0*/  LDC.64 R4, c[0x0][0x390] ;  /* 0x0000e400ff047b82 */ /* 0x000e640000000a00 */
[----:B-1----:R-:W-:-:S04]  /*0cb0*/  IMAD.WIDE.U32 R4, R3, 0x4, R4 ;  /* 0x0000000403047825 */ /* 0x002fc800078e0004 */
[----:B0-----:R-:W-:-:S05]  /*0cc0*/  IMAD.WIDE.U32 R8, R0, 0x8, R4 ;  /* 0x0000000800087825 */ /* 0x001fca00078e0004 */
[----:B------:R-:W2:Y:S04]  /*0cd0*/  LDG.E.64 R10, desc[UR4][R8.64] ;  /* 0x00000004080a7981 */ /* 0x000ea8000c1e1b00 */
[----:B------:R-:W3:Y:S04]  /*0ce0*/  LDG.E.64 R12, desc[UR4][R8.64+0x400] ;  /* 0x00040004080c7981 */ /* 0x000ee8000c1e1b00 */
[----:B------:R-:W4:Y:S04]  /*0cf0*/  LDG.E.64 R4, desc[UR4][R8.64+0x800] ;  /* 0x0008000408047981 */ /* 0x000f28000c1e1b00 */
[----:B------:R0:W5:Y:S01]  /*0d00*/  LDG.E.64 R6, desc[UR4][R8.64+0xc00] ;  /* 0x000c000408067981 */ /* 0x000162000c1e1b00 */
[----:B------:R-:W-:Y:S01]  /*0d10*/  IMAD.MOV.U32 R2, RZ, RZ, RZ ;  /* 0x000000ffff027224 */ /* 0x000fe200078e00ff */
[----:B0-----:R-:W0:Y:S02]  /*0d20*/  LDC.64 R8, c[0x0][0x388] ;  /* 0x0000e200ff087b82 */ /* 0x001e240000000a00 */
[----:B0-----:R-:W-:-:S04]  /*0d30*/  IMAD.WIDE.U32 R8, R3, 0x4, R8 ;  /* 0x0000000403087825 */ /* 0x001fc800078e0008 */
[----:B------:R-:W-:Y:S02]  /*0d40*/  IMAD.MOV.U32 R3, RZ, RZ, RZ ;  /* 0x000000ffff037224 */ /* 0x000fe400078e00ff */
[----:B------:R-:W-:Y:S01]  /*0d50*/  IMAD.WIDE.U32 R8, R0, 0x8, R8 ;  /* 0x0000000800087825 */ /* 0x000fe200078e0008 */
[C---:B--2---:R-:W-:Y:S02]  /*0d60*/  FSETP.GT.FTZ.AND P5, PT, R10.reuse, RZ, PT ;  /* 0x000000ff0a00720b */ /* 0x044fe40003fb4000 */
[C---:B------:R-:W-:Y:S02]  /*0d70*/  FSETP.GT.FTZ.AND P6, PT, R11.reuse, RZ, PT ;  /* 0x000000ff0b00720b */ /* 0x040fe40003fd4000 */
[----:B------:R-:W-:Y:S02]  /*0d80*/  FSETP.GEU.FTZ.AND P0, PT, R10, RZ, PT ;  /* 0x000000ff0a00720b */ /* 0x000fe40003f1e000 */
[----:B------:R-:W-:Y:S02]  /*0d90*/  FSETP.GEU.FTZ.AND P1, PT, R11, RZ, PT ;  /* 0x000000ff0b00720b */ /* 0x000fe40003f3e000 */
[----:B------:R-:W-:-:S02]  /*0da0*/  CS2R R10, SRZ ;  /* 0x00000000000a7805 */ /* 0x000fc4000001ff00 */
[C---:B---3--:R-:W-:Y:S02]  /*0db0*/  FSETP.GT.FTZ.AND P2, PT, R12.reuse, RZ, PT ;  /* 0x000000ff0c00720b */ /* 0x048fe40003f54000 */
[----:B------:R-:W-:Y:S02]  /*0dc0*/  FSETP.GEU.FTZ.AND P4, PT, R12, RZ, PT ;  /* 0x000000ff0c00720b */ /* 0x000fe40003f9e000 */
[----:B------:R-:W-:Y:S01]  /*0dd0*/  SEL R12, RZ, 0x1, !P5 ;  /* 0x00000001ff0c7807 */ /* 0x000fe20006800000 */
[----:B------:R-:W-:Y:S01]  /*0de0*/  @!P5 IMAD.MOV R11, RZ, RZ, -0x1 ;  /* 0xffffffffff0bd424 */ /* 0x000fe200078e02ff */
[C---:B------:R-:W-:Y:S02]  /*0df0*/  FSETP.GT.FTZ.AND P3, PT, R13.reuse, RZ, PT ;  /* 0x000000ff0d00720b */ /* 0x040fe40003f74000 */
[----:B------:R-:W-:Y:S01]  /*0e00*/  FSETP.GEU.FTZ.AND P5, PT, R13, RZ, PT ;  /* 0x000000ff0d00720b */ /* 0x000fe20003fbe000 */
[----:B------:R-:W-:Y:S01]  /*0e10*/  IMAD.MOV.U32 R13, RZ, RZ, RZ ;  /* 0x000000ffff0d7224 */ /* 0x000fe200078e00ff */
[----:B------:R-:W-:Y:S01]  /*0e20*/  SEL R14, RZ, 0x1, !P6 ;  /* 0x00000001ff0e7807 */ /* 0x000fe20007000000 */
[----:B------:R-:W-:Y:S01]  /*0e30*/  @!P6 IMAD.MOV R13, RZ, RZ, -0x1 ;  /* 0xffffffffff0de424 */ /* 0x000fe200078e02ff */
[C---:B----4-:R-:W-:Y:S01]  /*0e40*/  FSETP.GT.FTZ.AND P6, PT, R4.reuse, RZ, PT ;  /* 0x000000ff0400720b */ /* 0x050fe20003fd4000 */
[----:B------:R-:W-:Y:S01]  /*0e50*/  @!P2 IMAD.MOV R10, RZ, RZ, -0x1 ;  /* 0xffffffffff0aa424 */ /* 0x000fe200078e02ff */
[----:B------:R-:W-:Y:S01]  /*0e60*/  SEL R15, RZ, 0x1, !P2 ;  /* 0x00000001ff0f7807 */ /* 0x000fe20005000000 */
[----:B------:R-:W-:Y:S01]  /*0e70*/  @P0 IMAD.MOV R11, RZ, RZ, R12 ;  /* 0x000000ffff0b0224 */ /* 0x000fe200078e020c */
[----:B------:R-:W-:Y:S01]  /*0e80*/  SEL R16, RZ, 0x1, !P3 ;  /* 0x00000001ff107807 */ /* 0x000fe20005800000 */
[----:B------:R-:W-:Y:S01]  /*0e90*/  IMAD.MOV.U32 R12, RZ, RZ, RZ ;  /* 0x000000ffff0c7224 */ /* 0x000fe200078e00ff */
[----:B------:R-:W-:Y:S01]  /*0ea0*/  FSETP.GEU.FTZ.AND P2, PT, R4, RZ, PT ;  /* 0x000000ff0400720b */ /* 0x000fe20003f5e000 */
[----:B------:R-:W-:Y:S01]  /*0eb0*/  @P4 IMAD.MOV R10, RZ, RZ, R15 ;  /* 0x000000ffff0a4224 */ /* 0x000fe200078e020f */
[----:B------:R-:W-:Y:S01]  /*0ec0*/  @!P3 IADD3 R2, PT, PT, RZ, -0x1, RZ ;  /* 0xffffffffff02b810 */ /* 0x000fe20007ffe0ff */
[----:B------:R-:W-:Y:S01]  /*0ed0*/  @P5 IMAD.MOV R2, RZ, RZ, R16 ;  /* 0x000000ffff025224 */ /* 0x000fe200078e0210 */
[----:B-----5:R-:W-:Y:S01]  /*0ee0*/  FSETP.GT.FTZ.AND P4, PT, R6, RZ, PT ;  /* 0x000000ff0600720b */ /* 0x020fe20003f94000 */
[----:B------:R-:W-:Y:S01]  /*0ef0*/  @P1 IMAD.MOV R13, RZ, RZ, R14 ;  /* 0x000000ffff0d1224 */ /* 0x000fe200078e020e */
[----:B------:R-:W-:Y:S01]  /*0f00*/  FSETP.GT.FTZ.AND P5, PT, R5, RZ, PT ;  /* 0x000000ff0500720b */ /* 0x000fe20003fb4000 */
[----:B------:R-:W-:Y:S01]  /*0f10*/  @!P6 IMAD.MOV R12, RZ, RZ, -0x1 ;  /* 0xffffffffff0ce424 */ /* 0x000fe200078e02ff */
[----:B------:R-:W-:-:S02]  /*0f20*/  FSETP.GT.FTZ.AND P3, PT, R7, RZ, PT ;  /* 0x000000ff0700720b */ /* 0x000fc40003f74000 */
[----:B------:R-:W-:Y:S02]  /*0f30*/  FSETP.GEU.FTZ.AND P0, PT, R6, RZ, PT ;  /* 0x000000ff0600720b */ /* 0x000fe40003f1e000 */
[----:B------:R-:W-:Y:S02]  /*0f40*/  SEL R4, RZ, 0x1, !P6 ;  /* 0x00000001ff047807 */ /* 0x000fe40007000000 */
[----:B------:R-:W-:Y:S02]  /*0f50*/  FSETP.GEU.FTZ.AND P1, PT, R5, RZ, PT ;  /* 0x000000ff0500720b */ /* 0x000fe40003f3e000 */
[----:B------:R-:W-:Y:S02]  /*0f60*/  FSETP.GEU.FTZ.AND P6, PT, R7, RZ, PT ;  /* 0x000000ff0700720b */ /* 0x000fe40003fde000 */
        /* <DEDUP_REMOVED lines=8> */
[----:B------:R-:W-:-:S02]  /*0ff0*/  @P0 IMAD.MOV R3, RZ, RZ, R14 ;  /* 0x000000ffff030224 */ /* 0x000fc400078e020e */
[----:B------:R-:W-:Y:S01]  /*1000*/  @P2 IMAD.MOV R12, RZ, RZ, R4 ;  /* 0x000000ffff0c2224 */ /* 0x000fe200078e0204 */
[----:B------:R-:W-:Y:S01]  /*1010*/  I2FP.F32.S32 R4, R11 ;  /* 0x0000000b00047245 */ /* 0x000fe20000201400 */
[----:B------:R-:W-:Y:S01]  /*1020*/  @P1 IMAD.MOV R6, RZ, RZ, R5 ;  /* 0x000000ffff061224 */ /* 0x000fe200078e0205 */
[----:B------:R-:W-:Y:S01]  /*1030*/  I2FP.F32.S32 R11, R2 ;  /* 0x00000002000b7245 */ /* 0x000fe20000201400 */
[----:B------:R-:W-:Y:S01]  /*1040*/  @P6 IMAD.MOV R7, RZ, RZ, R15 ;  /* 0x000000ffff076224 */ /* 0x000fe200078e020f */
[----:B------:R-:W-:Y:S02]  /*1050*/  I2FP.F32.S32 R5, R13 ;  /* 0x0000000d00057245 */ /* 0x000fe40000201400 */
[----:B------:R-:W-:Y:S01]  /*1060*/  I2FP.F32.S32 R2, R3 ;  /* 0x0000000300027245 */ /* 0x000fe20000201400 */
[----:B------:R-:W-:Y:S01]  /*1070*/  STG.E.64 desc[UR4][R8.64+0x400], R10 ;  /* 0x0004000a08007986 */ /* 0x000fe2000c101b04 */
[----:B------:R-:W-:Y:S02]  /*1080*/  I2FP.F32.S32 R12, R12 ;  /* 0x0000000c000c7245 */ /* 0x000fe40000201400 */
[----:B------:R-:W-:Y:S01]  /*1090*/  I2FP.F32.S32 R13, R6 ;  /* 0x00000006000d7245 */ /* 0x000fe20000201400 */
[----:B------:R-:W-:Y:S01]  /*10a0*/  STG.E.64 desc[UR4][R8.64], R4 ;  /* 0x0000000408007986 */ /* 0x000fe2000c101b04 */
[----:B------:R-:W-:-:S03]  /*10b0*/  I2FP.F32.S32 R3, R7 ;  /* 0x0000000700037245 */ /* 0x000fc60000201400 */
[----:B------:R-:W-:Y:S04]  /*10c0*/  STG.E.64 desc[UR4][R8.64+0x800], R12 ;  /* 0x0008000c08007986 */ /* 0x000fe8000c101b04 */
[----:B------:R-:W-:Y:S01]  /*10d0*/  STG.E.64 desc[UR4][R8.64+0xc00], R2 ;  /* 0x000c000208007986 */ /* 0x000fe2000c101b04 */
[----:B------:R-:W-:Y:S05]  /*10e0*/  EXIT ;  /* 0x000000000000794d */ /* 0x000fea0003800000 */
.L_x_6868:
        /* <DEDUP_REMOVED lines=9> */
.L_x_23297:


//--------------------- .text._ZN2at6native29vectorized_elementwise_kernelILi4EZZZNS0_16sign_kernel_cudaERNS_18TensorIteratorBaseEENKUlvE_clEvENKUlvE5_clEvEUlfE_St5arrayIPcLm2EEEEviT0_T1_ --------------------------
	.section	.text._ZN2at6native29vectorized_elementwise_kernelILi4EZZZNS0_16sign_kernel_cudaERNS_18TensorIteratorBaseEENKUlvE_clEvENKUlvE5_clEvEUlfE_St5arrayIPcLm2EEEEviT0_T1_,"ax",@progbits
	.align	128
        .global         _ZN2at6native29vectorized_elementwise_kernelILi4EZZZNS0_16sign_kernel_cudaERNS_18TensorIteratorBaseEENKUlvE_clEvENKUlvE5_clEvEUlfE_St5arrayIPcLm2EEEEviT0_T1_
        .type           _ZN2at6native29vectorized_elementwise_kernelILi4EZZZNS0_16sign_kernel_cudaERNS_18TensorIteratorBaseEENKUlvE_clEvENKUlvE5_clEvEUlfE_St5arrayIPcLm2EEEEviT0_T1_,@function
        .size           _ZN2at6native29vectorized_elementwise_kernelILi4EZZZNS0_16sign_kernel_cudaERNS_18TensorIteratorBaseEENKUlvE_clEvENKUlvE5_clEvEUlfE_St5arrayIPcLm2EEEEviT0_T1_,(.L_x_23298 - _ZN2at6native29vectorized_elementwise_kernelILi4EZZZNS0_16sign_kernel_cudaERNS_18TensorIteratorBaseEENKUlvE_clEvENKUlvE5_clEvEUlfE_St5arrayIPcLm2EEEEviT0_T1_)
        .other          _ZN2at6native29vectorized_elementwise_kernelILi4EZZZNS0_16sign_kernel_cudaERNS_18TensorIteratorBaseEENKUlvE_clEvENKUlvE5_clEvEUlfE_St5arrayIPcLm2EEEEviT0_T1_,@"STO_CUDA_ENTRY STV_DEFAULT"
_ZN2at6native29vectorized_elementwise_kernelILi4EZZZNS0_16sign_kernel_cudaERNS_18TensorIteratorBaseEENKUlvE_clEvENKUlvE5_clEvEUlfE_St5arrayIPcLm2EEEEviT0_T1_:
.text._ZN2at6native29vectorized_elementwise_kernelILi4EZZZNS0_16sign_kernel_cudaERNS_18TensorIteratorBaseEENKUlvE_clEvENKUlvE5_clEvEUlfE_St5arrayIPcLm2EEEEviT0_T1_:
        /* <DEDUP_REMOVED lines=163> */
.L_x_6872:
[----:B------:R-:W-:-:S13]  /*0a30*/  ISETP.GE.U32.AND P0, PT, R2, R5, PT ;  /* 0x000000050200720c */ /* 0x000fda0003f06070 */
[----:B------:R-:W-:Y:S05]  /*0a40*/  @P0 BRA `(.L_x_6874) ;  /* 0x0000000000300947 */ /* 0x000fea0003800000 */
[----:B0-----:R-:W0:Y:S01]  /*0a50*/  LDC.64 R12, c[0x0][0x388] ;  /* 0x0000e200ff0c7b82 */ /* 0x001e220000000a00 */
[----:B------:R-:W-:Y:S02]  /*0a60*/  IMAD.IADD R7, R3, 0x1, R2 ;  /* 0x0000000103077824 */ /* 0x000fe400078e0202 */
[----:B------:R-:W-:Y:S02]  /*0a70*/  VIADD R2, R2, 0x80 ;  /* 0x0000008002027836 */ /* 0x000fe40000000000 */
[----:B0-----:R-:W-:-:S05]  /*0a80*/  IMAD.WIDE.U32 R12, R7, 0x4, R12 ;  /* 0x00000004070c7825 */ /* 0x001fca00078e000c */
[----:B------:R1:W-:Y:S02]  /*0a90*/  STG.E desc[UR4][R12.64], R6 ;  /* 0x000000060c007986 */ /* 0x0003e4000c101904 */
.L_x_6873:
[----:B------:R-:W-:-:S13]  /*0aa0*/  ISETP.GE.U32.AND P0, PT, R2, R5, PT ;  /* 0x000000050200720c */ /* 0x000fda0003f06070 */
[----:B------:R-:W-:Y:S05]  /*0ab0*/  @P0 BRA `(.L_x_6875) ;  /* 0x0000000000340947 */ /* 0x000fea0003800000 */
[----:B01----:R-:W0:Y:S01]  /*0ac0*/  LDC.64 R6, c[0x0][0x388] ;  /* 0x0000e200ff067b82 */ /* 0x003e220000000a00 */
[----:B------:R-:W-:Y:S02]  /*0ad0*/  IMAD.IADD R13, R3, 0x1, R2 ;  /* 0x00000001030d7824 */ /* 0x000fe400078e0202 */
[----:B------:R-:W-:Y:S02]  /*0ae0*/  VIADD R2, R2, 0x80 ;  /* 0x0000008002027836 */ /* 0x000fe40000000000 */
[----:B0-----:R-:W-:-:S05]  /*0af0*/  IMAD.WIDE.U32 R6, R13, 0x4, R6 ;  /* 0x000000040d067825 */ /* 0x001fca00078e0006 */
[----:B------:R1:W-:Y:S02]  /*0b00*/  STG.E desc[UR4][R6.64], R8 ;  /* 0x0000000806007986 */ /* 0x0003e4000c101904 */
.L_x_6874:
        /* <DEDUP_REMOVED lines=8> */
.L_x_6875:
[----:B------:R-:W-:Y:S05]  /*0b90*/  BSYNC.RELIABLE B1 ;  /* 0x0000000000017941 */ /* 0x000fea0003800100 */
.L_x_6871:
[----:B------:R-:W-:-:S13]  /*0ba0*/  ISETP.GE.U32.AND P0, PT, R2, R5, PT ;  /* 0x000000050200720c */ /* 0x000fda0003f06070 */
[----:B012---:R-:W0:Y:S01]  /*0bb0*/  @!P0 LDC.64 R6, c[0x0][0x388] ;  /* 0x0000e200ff068b82 */ /* 0x007e220000000a00 */
[----:B------:R-:W-:Y:S02]  /*0bc0*/  @!P0 IMAD.IADD R9, R3, 0x1, R2 ;  /* 0x0000000103098824 */ /* 0x000fe400078e0202 */
[----:B------:R-:W-:Y:S02]  /*0bd0*/  @!P0 VIADD R2, R2, 0x80 ;  /* 0x0000008002028836 */ /* 0x000fe40000000000 */
[----:B0-----:R-:W-:-:S05]  /*0be0*/  @!P0 IMAD.WIDE.U32 R6, R9, 0x4, R6 ;  /* 0x0000000409068825 */ /* 0x001fca00078e0006 */
[----:B------:R2:W-:Y:S02]  /*0bf0*/  @!P0 STG.E desc[UR4][R6.64], R10 ;  /* 0x0000000a06008986 */ /* 0x0005e4000c101904 */
.L_x_6876:
[----:B------:R-:W-:Y:S05]  /*0c00*/  BSYNC.RECONVERGENT B0 ;  /* 0x0000000000007941 */ /* 0x000fea0003800200 */
.L_x_6870:
        /* <DEDUP_REMOVED lines=8> */
.L_x_6869:
[----:B------:R-:W0:Y:S01]  /*0c90*/  S2R R17, SR_TID.X ;  /* 0x0000000000117919 */ /* 0x000e220000002100 */
[----:B------:R-:W1:Y:S08]  /*0ca0*/  LDC.64 R4, c[0x0][0x390] ;  /* 0x0000e400ff047b82 */ /* 0x000e700000000a00 */
[----:B------:R-:W2:Y:S01]  /*0cb0*/  LDC.64 R10, c[0x0][0x388] ;  /* 0x0000e200ff0a7b82 */ /* 0x000ea20000000a00 */
[----:B-1----:R-:W-:-:S04]  /*0cc0*/  IMAD.WIDE.U32 R4, R3, 0x4, R4 ;  /* 0x0000000403047825 */ /* 0x002fc800078e0004 */
[----:B0-----:R-:W-:-:S05]  /*0cd0*/  IMAD.WIDE.U32 R8, R17, 0x10, R4 ;  /* 0x0000001011087825 */ /* 0x001fca00078e0004 */
[----:B------:R-:W3:Y:S04]  /*0ce0*/  LDG.E.128 R12, desc[UR4][R8.64] ;  /* 0x00000004080c7981 */ /* 0x000ee8000c1e1d00 */
[----:B------:R0:W4:Y:S01]  /*0cf0*/  LDG.E.128 R4, desc[UR4][R8.64+0x800] ;  /* 0x0008000408047981 */ /* 0x000122000c1e1d00 */
[----:B------:R-:W-:Y:S01]  /*0d00*/  IMAD.MOV.U32 R0, RZ, RZ, RZ ;  /* 0x000000ffff007224 */ /* 0x000fe200078e00ff */
[----:B0-----:R-:W-:Y:S02]  /*0d10*/  CS2R R8, SRZ ;  /* 0x0000000000087805 */ /* 0x001fe4000001ff00 */
[C---:B---3--:R-:W-:Y:S02]  /*0d20*/  FSETP.GT.FTZ.AND P0, PT, R12.reuse, RZ, PT ;  /* 0x000000ff0c00720b */ /* 0x048fe40003f14000 */
[----:B------:R-:W-:Y:S01]  /*0d30*/  FSETP.GEU.FTZ.AND P3, PT, R12, RZ, PT ;  /* 0x000000ff0c00720b */ /* 0x000fe20003f7e000 */
[----:B------:R-:W-:Y:S01]  /*0d40*/  IMAD.MOV.U32 R12, RZ, RZ, RZ ;  /* 0x000000ffff0c7224 */ /* 0x000fe200078e00ff */
[----:B------:R-:W-:-:S02]  /*0d50*/  SEL R2, RZ, 0x1, !P0 ;  /* 0x00000001ff027807 */ /* 0x000fc40004000000 */
[----:B------:R-:W-:Y:S02]  /*0d60*/  FSETP.GT.FTZ.AND P4, PT, R13, RZ, PT ;  /* 0x000000ff0d00720b */ /* 0x000fe40003f94000 */
[C---:B------:R-:W-:Y:S02]  /*0d70*/  FSETP.GT.FTZ.AND P5, PT, R14.reuse, RZ, PT ;  /* 0x000000ff0e00720b */ /* 0x040fe40003fb4000 */
[----:B------:R-:W-:Y:S02]  /*0d80*/  FSETP.GT.FTZ.AND P6, PT, R15, RZ, PT ;  /* 0x000000ff0f00720b */ /* 0x000fe40003fd4000 */
[----:B------:R-:W-:Y:S01]  /*0d90*/  FSETP.GEU.FTZ.AND P1, PT, R14, RZ, PT ;  /* 0x000000ff0e00720b */ /* 0x000fe20003f3e000 */
[----:B------:R-:W-:Y:S01]  /*0da0*/  @!P0 IMAD.MOV R0, RZ, RZ, -0x1 ;  /* 0xffffffffff008424 */ /* 0x000fe200078e02ff */
[----:B------:R-:W-:Y:S01]  /*0db0*/  FSETP.GEU.FTZ.AND P0, PT, R13, RZ, PT ;  /* 0x000000ff0d00720b */ /* 0x000fe20003f1e000 */
[----:B------:R-:W-:Y:S01]  /*0dc0*/  @P3 IMAD.MOV R0, RZ, RZ, R2 ;  /* 0x000000ffff003224 */ /* 0x000fe200078e0202 */
[----:B------:R-:W-:Y:S01]  /*0dd0*/  FSETP.GEU.FTZ.AND P2, PT, R15, RZ, PT ;  /* 0x000000ff0f00720b */ /* 0x000fe20003f5e000 */
[----:B--2---:R-:W-:Y:S01]  /*0de0*/  IMAD.WIDE.U32 R2, R3, 0x4, R10 ;  /* 0x0000000403027825 */ /* 0x004fe200078e000a */
[----:B----4-:R-:W-:-:S02]  /*0df0*/  FSETP.GT.FTZ.AND P3, PT, R4, RZ, PT ;  /* 0x000000ff0400720b */ /* 0x010fc40003f74000 */
[----:B------:R-:W-:Y:S01]  /*0e00*/  SEL R10, RZ, 0x1, !P4 ;  /* 0x00000001ff0a7807 */ /* 0x000fe20006000000 */
[----:B------:R-:W-:Y:S01]  /*0e10*/  @!P4 IMAD.MOV R9, RZ, RZ, -0x1 ;  /* 0xffffffffff09c424 */ /* 0x000fe200078e02ff */
[----:B------:R-:W-:Y:S01]  /*0e20*/  SEL R11, RZ, 0x1, !P5 ;  /* 0x00000001ff0b7807 */ /* 0x000fe20006800000 */
[----:B------:R-:W-:Y:S01]  /*0e30*/  @!P6 IMAD.MOV R8, RZ, RZ, -0x1 ;  /* 0xffffffffff08e424 */ /* 0x000fe200078e02ff */
[----:B------:R-:W-:Y:S01]  /*0e40*/  SEL R13, RZ, 0x1, !P6 ;  /* 0x00000001ff0d7807 */ /* 0x000fe20007000000 */
[----:B------:R-:W-:Y:S01]  /*0e50*/  IMAD.MOV.U32 R14, RZ, RZ, RZ ;  /* 0x000000ffff0e7224 */ /* 0x000fe200078e00ff */
[----:B------:R-:W-:Y:S01]  /*0e60*/  @!P5 IADD3 R12, PT, PT, RZ, -0x1, RZ ;  /* 0xffffffffff0cd810 */ /* 0x000fe20007ffe0ff */
[----:B------:R-:W-:Y:S01]  /*0e70*/  @P0 IMAD.MOV R9, RZ, RZ, R10 ;  /* 0x000000ffff090224 */ /* 0x000fe200078e020a */
[----:B------:R-:W-:Y:S01]  /*0e80*/  FSETP.GT.FTZ.AND P6, PT, R5, RZ, PT ;  /* 0x000000ff0500720b */ /* 0x000fe20003fd4000 */
[----:B------:R-:W-:Y:S01]  /*0e90*/  @P1 IMAD.MOV R12, RZ, RZ, R11 ;  /* 0x000000ffff0c1224 */ /* 0x000fe200078e020b */
[----:B------:R-:W-:Y:S01]  /*0ea0*/  CS2R R10, SRZ ;  /* 0x00000000000a7805 */ /* 0x000fe2000001ff00 */
[----:B------:R-:W-:Y:S01]  /*0eb0*/  @P2 IMAD.MOV R8, RZ, RZ, R13 ;  /* 0x000000ffff082224 */ /* 0x000fe200078e020d */
[----:B------:R-:W-:Y:S01]  /*0ec0*/  FSETP.GEU.FTZ.AND P2, PT, R4, RZ, PT ;  /* 0x000000ff0400720b */ /* 0x000fe20003f5e000 */
[----:B------:R-:W-:Y:S01]  /*0ed0*/  @!P3 IMAD.MOV R10, RZ, RZ, -0x1 ;  /* 0xffffffffff0ab424 */ /* 0x000fe200078e02ff */
[----:B------:R-:W-:Y:S01]  /*0ee0*/  FSETP.GT.FTZ.AND P5, PT, R6, RZ, PT ;  /* 0x000000ff0600720b */ /* 0x000fe20003fb4000 */
[----:B------:R-:W-:Y:S01]  /*0ef0*/  IMAD.MOV.U32 R13, RZ, RZ, RZ ;  /* 0x000000ffff0d7224 */ /* 0x000fe200078e00ff */
[----:B------:R-:W-:Y:S01]  /*0f00*/  FSETP.GT.FTZ.AND P4, PT, R7, RZ, PT ;  /* 0x000000ff0700720b */ /* 0x000fe20003f94000 */
[----:B------:R-:W-:Y:S01]  /*0f10*/  IMAD.WIDE.U32 R2, R17, 0x10, R2 ;  /* 0x0000001011027825 */ /* 0x000fe200078e0002 */
[----:B------:R-:W-:-:S02]  /*0f20*/  FSETP.GEU.FTZ.AND P1, PT, R5, RZ, PT ;  /* 0x000000ff0500720b */ /* 0x000fc40003f3e000 */
[----:B------:R-:W-:Y:S01]  /*0f30*/  SEL R4, RZ, 0x1, !P3 ;  /* 0x00000001ff047807 */ /* 0x000fe20005800000 */
[----:B------:R-:W-:Y:S01]  /*0f40*/  @!P6 IMAD.MOV R11, RZ, RZ, -0x1 ;  /* 0xffffffffff0be424 */ /* 0x000fe200078e02ff */
[----:B------:R-:W-:Y:S02]  /*0f50*/  FSETP.GEU.FTZ.AND P0, PT, R6, RZ, PT ;  /* 0x000000ff0600720b */ /* 0x000fe40003f1e000 */
[----:B------:R-:W-:Y:S01]  /*0f60*/  FSETP.GEU.FTZ.AND P3, PT, R7, RZ, PT ;  /* 0x000000ff0700720b */ /* 0x000fe20003f7e000 */
[----:B------:R-:W-:Y:S01]  /*0f70*/  @P2 IMAD.MOV R10, RZ, RZ, R4 ;  /* 0x000000ffff0a2224 */ /* 0x000fe200078e0204 */
[----:B------:R-:W-:Y:S01]  /*0f80*/  SEL R5, RZ, 0x1, !P6 ;  /* 0x00000001ff057807 */ /* 0x000fe20007000000 */
[----:B------:R-:W-:Y:S01]  /*0f90*/  @!P5 IMAD.MOV R13, RZ, RZ, -0x1 ;  /* 0xffffffffff0dd424 */ /* 0x000fe200078e02ff */
[----:B------:R-:W-:Y:S01]  /*0fa0*/  SEL R6, RZ, 0x1, !P5 ;  /* 0x00000001ff067807 */ /* 0x000fe20006800000 */
[----:B------:R-:W-:Y:S01]  /*0fb0*/  @!P4 IMAD.MOV R14, RZ, RZ, -0x1 ;  /* 0xffffffffff0ec424 */ /* 0x000fe200078e02ff */
[----:B------:R-:W-:Y:S01]  /*0fc0*/  SEL R7, RZ, 0x1, !P4 ;  /* 0x00000001ff077807 */ /* 0x000fe20006000000 */
[----:B------:R-:W-:Y:S01]  /*0fd0*/  @P1 IMAD.MOV R11, RZ, RZ, R5 ;  /* 0x000000ffff0b1224 */ /* 0x000fe200078e0205 */
[----:B------:R-:W-:-:S02]  /*0fe0*/  I2FP.F32.S32 R5, R9 ;  /* 0x0000000900057245 */ /* 0x000fc40000201400 */
[----:B------:R-:W-:Y:S01]  /*0ff0*/  I2FP.F32.S32 R4, R0 ;  /* 0x0000000000047245 */ /* 0x000fe20000201400 */
[----:B------:R-:W-:Y:S01]  /*1000*/  @P0 IMAD.MOV R13, RZ, RZ, R6 ;  /* 0x000000ffff0d0224 */ /* 0x000fe200078e0206 */
[----:B------:R-:W-:Y:S01]  /*1010*/  I2FP.F32.S32 R9, R11 ;  /* 0x0000000b00097245 */ /* 0x000fe20000201400 */
[----:B------:R-:W-:Y:S01]  /*1020*/  @P3 IMAD.MOV R14, RZ, RZ, R7 ;  /* 0x000000ffff0e3224 */ /* 0x000fe200078e0207 */
[----:B------:R-:W-:Y:S02]  /*1030*/  I2FP.F32.S32 R7, R8 ;  /* 0x0000000800077245 */ /* 0x000fe40000201400 */
[----:B------:R-:W-:Y:S02]  /*1040*/  I2FP.F32.S32 R8, R10 ;  /* 0x0000000a00087245 */ /* 0x000fe40000201400 */
[----:B------:R-:W-:Y:S02]  /*1050*/  I2FP.F32.S32 R6, R12 ;  /* 0x0000000c00067245 */ /* 0x000fe40000201400 */
[----:B------:R-:W-:-:S02]  /*1060*/  I2FP.F32.S32 R10, R13 ;  /* 0x0000000d000a7245 */ /* 0x000fc40000201400 */
[----:B------:R-:W-:Y:S01]  /*1070*/  I2FP.F32.S32 R11, R14 ;  /* 0x0000000e000b7245 */ /* 0x000fe20000201400 */
[----:B------:R-:W-:Y:S04]  /*1080*/  STG.E.128 desc[UR4][R2.64], R4 ;  /* 0x0000000402007986 */ /* 0x000fe8000c101d04 */
[----:B------:R-:W-:Y:S01]  /*1090*/  STG.E.128 desc[UR4][R2.64+0x800], R8 ;  /* 0x0008000802007986 */ /* 0x000fe2000c101d04 */
[----:B------:R-:W-:Y:S05]  /*10a0*/  EXIT ;  /* 0x000000000000794d */ /* 0x000fea0003800000 */
.L_x_6877:
        /* <DEDUP_REMOVED lines=13> */
.L_x_23298:


//--------------------- .text._ZN2at6native29vectorized_elementwise_kernelILi8EZZZNS0_16sign_kernel_cudaERNS_18TensorIteratorBaseEENKUlvE_clEvENKUlvE5_clEvEUlfE_St5arrayIPcLm2EEEEviT0_T1_ --------------------------
	.section	.text._ZN2at6native29vectorized_elementwise_kernelILi8EZZZNS0_16sign_kernel_cudaERNS_18TensorIteratorBaseEENKUlvE_clEvENKUlvE5_clEvEUlfE_St5arrayIPcLm2EEEEviT0_T1_,"ax",@progbits
	.align	128
        .global         _ZN2at6native29vectorized_elementwise_kernelILi8EZZZNS0_16sign_kernel_cudaERNS_18TensorIteratorBaseEENKUlvE_clEvENKUlvE5_clEvEUlfE_St5arrayIPcLm2EEEEviT0_T1_
        .type           _ZN2at6native29vectorized_elementwise_kernelILi8EZZZNS0_16sign_kernel_cudaERNS_18TensorIteratorBaseEENKUlvE_clEvENKUlvE5_clEvEUlfE_St5arrayIPcLm2EEEEviT0_T1_,@function
        .size           _ZN2at6native29vectorized_elementwise_kernelILi8EZZZNS0_16sign_kernel_cudaERNS_18TensorIteratorBaseEENKUlvE_clEvENKUlvE5_clEvEUlfE_St5arrayIPcLm2EEEEviT0_T1_,(.L_x_23299 - _ZN2at6native29vectorized_elementwise_kernelILi8EZZZNS0_16sign_kernel_cudaERNS_18TensorIteratorBaseEENKUlvE_clEvENKUlvE5_clEvEUlfE_St5arrayIPcLm2EEEEviT0_T1_)
        .other          _ZN2at6native29vectorized_elementwise_kernelILi8EZZZNS0_16sign_kernel_cudaERNS_18TensorIteratorBaseEENKUlvE_clEvENKUlvE5_clEvEUlfE_St5arrayIPcLm2EEEEviT0_T1_,@"STO_CUDA_ENTRY STV_DEFAULT"
_ZN2at6native29vectorized_elementwise_kernelILi8EZZZNS0_16sign_kernel_cudaERNS_18TensorIteratorBaseEENKUlvE_clEvENKUlvE5_clEvEUlfE_St5arrayIPcLm2EEEEviT0_T1_:
.text._ZN2at6native29vectorized_elementwise_kernelILi8EZZZNS0_16sign_kernel_cudaERNS_18TensorIteratorBaseEENKUlvE_clEvENKUlvE5_clEvEUlfE_St5arrayIPcLm2EEEEviT0_T1_:
[----:B------:R-:W-:Y:S01]  /*0000*/  LDC R1, c[0x0][0x37c] ;  /* 0x0000df00ff017b82 */ /* 0x000fe20000000800 */
[----:B------:R-:W-:Y:S05]  /*0010*/  EXIT ;  /* 0x000000000000794d */ /* 0x000fea0003800000 */
.L_x_6878:
        /* <DEDUP_REMOVED lines=14> */
.L_x_23299:


//--------------------- .text._ZN2at6native18elementwise_kernelILi128ELi4EZNS0_15gpu_kernel_implIZZZNS0_16sign_kernel_cudaERNS_18TensorIteratorBaseEENKUlvE_clEvENKUlvE4_clEvEUldE_EEvS4_RKT_EUliE_EEviT1_ --------------------------
	.section	.text._ZN2at6native18elementwise_kernelILi128ELi4EZNS0_15gpu_kernel_implIZZZNS0_16sign_kernel_cudaERNS_18TensorIteratorBaseEENKUlvE_clEvENKUlvE4_clEvEUldE_EEvS4_RKT_EUliE_EEviT1_,"ax",@progbits
	.align	128
        .global         _ZN2at6native18elementwise_kernelILi128ELi4EZNS0_15gpu_kernel_implIZZZNS0_16sign_kernel_cudaERNS_18TensorIteratorBaseEENKUlvE_clEvENKUlvE4_clEvEUldE_EEvS4_RKT_EUliE_EEviT1_
        .type           _ZN2at6native18elementwise_kernelILi128ELi4EZNS0_15gpu_kernel_implIZZZNS0_16sign_kernel_cudaERNS_18TensorIteratorBaseEENKUlvE_clEvENKUlvE4_clEvEUldE_EEvS4_RKT_EUliE_EEviT1_,@function
        .size           _ZN2at6native18elementwise_kernelILi128ELi4EZNS0_15gpu_kernel_implIZZZNS0_16sign_kernel_cudaERNS_18TensorIteratorBaseEENKUlvE_clEvENKUlvE4_clEvEUldE_EEvS4_RKT_EUliE_EEviT1_,(.L_x_23300 - _ZN2at6native18elementwise_kernelILi128ELi4EZNS0_15gpu_kernel_implIZZZNS0_16sign_kernel_cudaERNS_18TensorIteratorBaseEENKUlvE_clEvENKUlvE4_clEvEUldE_EEvS4_RKT_EUliE_EEviT1_)
        .other          _ZN2at6native18elementwise_kernelILi128ELi4EZNS0_15gpu_kernel_implIZZZNS0_16sign_kernel_cudaERNS_18TensorIteratorBaseEENKUlvE_clEvENKUlvE4_clEvEUldE_EEvS4_RKT_EUliE_EEviT1_,@"STO_CUDA_ENTRY STV_DEFAULT"
_ZN2at6native18elementwise_kernelILi128ELi4EZNS0_15gpu_kernel_implIZZZNS0_16sign_kernel_cudaERNS_18TensorIteratorBaseEENKUlvE_clEvENKUlvE4_clEvEUldE_EEvS4_RKT_EUliE_EEviT1_:
.text._ZN2at6native18elementwise_kernelILi128ELi4EZNS0_15gpu_kernel_implIZZZNS0_16sign_kernel_cudaERNS_18TensorIteratorBaseEENKUlvE_clEvENKUlvE4_clEvEUldE_EEvS4_RKT_EUliE_EEviT1_:
        /* <DEDUP_REMOVED lines=319> */
.L_x_6881:
        /* <DEDUP_REMOVED lines=16> */
[----:B--2---:R4:W0:Y:S02]  /*14f0*/  I2F.F64.S16 R4, R2 ;  /* 0x0000000200047312 */ /* 0x0048240000101c00 */
[----:B0---4-:R-:W-:Y:S05]  /*1500*/  BRA `(.L_x_6888) ;  /* 0x0000000c006c7947 */ /* 0x011fea0003800000 */
.L_x_6886:
[----:B------:R-:W2:Y:S02]  /*1510*/  LDG.E.U8 R2, desc[UR36][R2.64] ;  /* 0x0000002402027981 */ /* 0x000ea4000c1e1100 */
[----:B--2---:R4:W0:Y:S02]  /*1520*/  I2F.F64.U16 R4, R2 ;  /* 0x0000000200047312 */ /* 0x0048240000101800 */
[----:B0---4-:R-:W-:Y:S05]  /*1530*/  BRA `(.L_x_6888) ;  /* 0x0000000c00607947 */ /* 0x011fea0003800000 */
.L_x_6885:
[----:B------:R-:W-:-:S09]  /*1540*/  UISETP.NE.AND UP0, UPT, UR4, 0x2, UPT ;  /* 0x000000020400788c */ /* 0x000fd2000bf05270 */
[----:B------:R-:W-:Y:S05]  /*1550*/  BRA.U !UP0, `(.L_x_6889) ;  /* 0x0000000108287547 */ /* 0x000fea000b800000 */
[----:B------:R-:W-:-:S09]  /*1560*/  UISETP.NE.AND UP0, UPT, UR4, 0x3, UPT ;  /* 0x000000030400788c */ /* 0x000fd2000bf05270 */
[----:B------:R-:W-:Y:S05]  /*1570*/  BRA.U !UP0, `(.L_x_6890) ;  /* 0x0000000108147547 */ /* 0x000fea000b800000 */
[----:B------:R-:W-:-:S09]  /*1580*/  UISETP.NE.AND UP0, UPT, UR4, 0x4, UPT ;  /* 0x000000040400788c */ /* 0x000fd2000bf05270 */
[----:B------:R-:W-:Y:S05]  /*1590*/  BRA.U UP0, `(.L_x_6887) ;  /* 0x0000000900bc7547 */ /* 0x000fea000b800000 */
[----:B------:R-:W2:Y:S02]  /*15a0*/  LDG.E.64 R4, desc[UR36][R2.64] ;  /* 0x0000002402047981 */ /* 0x000ea4000c1e1b00 */
[----:B--2---:R-:W4:Y:S02]  /*15b0*/  I2F.F64.S64 R4, R4 ;  /* 0x0000000400047312 */ /* 0x004f240000301c00 */
[----:B----4-:R-:W-:Y:S05]  /*15c0*/  BRA `(.L_x_6888) ;  /* 0x0000000c003c7947 */ /* 0x010fea0003800000 */
.L_x_6890:
[----:B------:R-:W2:Y:S02]  /*15d0*/  LDG.E R2, desc[UR36][R2.64] ;  /* 0x0000002402027981 */ /* 0x000ea4000c1e1900 */
[----:B--2---:R4:W0:Y:S02]  /*15e0*/  I2F.F64 R4, R2 ;  /* 0x0000000200047312 */ /* 0x0048240000201c00 */
[----:B0---4-:R-:W-:Y:S05]  /*15f0*/  BRA `(.L_x_6888) ;  /* 0x0000000c00307947 */ /* 0x011fea0003800000 */
.L_x_6889:
[----:B------:R-:W2:Y:S02]  /*1600*/  LDG.E.U16 R2, desc[UR36][R2.64] ;  /* 0x0000002402027981 */ /* 0x000ea4000c1e1500 */
[----:B--2---:R4:W0:Y:S02]  /*1610*/  I2F.F64.S16 R4, R2 ;  /* 0x0000000200047312 */ /* 0x0048240000101c00 */
[----:B0---4-:R-:W-:Y:S05]  /*1620*/  BRA `(.L_x_6888) ;  /* 0x0000000c00247947 */ /* 0x011fea0003800000 */
.L_x_6884:
        /* <DEDUP_REMOVED lines=8> */
[----:B------:R-:W3:Y:S02]  /*16b0*/  F2F.F64.F32 R4, R4 ;  /* 0x0000000400047310 */ /* 0x000ee40000201800 */
[----:B---3--:R-:W-:Y:S05]  /*16c0*/  BRA `(.L_x_6888) ;  /* 0x0000000800fc7947 */ /* 0x008fea0003800000 */
.L_x_6892:
[----:B------:R-:W2:Y:S02]  /*16d0*/  LDG.E.U16 R0, desc[UR36][R2.64] ;  /* 0x0000002402007981 */ /* 0x000ea4000c1e1500 */
[----:B--2---:R-:W-:-:S05]  /*16e0*/  HADD2.F32 R0, -RZ, R0.H0_H0 ;  /* 0x20000000ff007230 */ /* 0x004fca0000004100 */
[----:B------:R-:W-:-:S04]  /*16f0*/  FMUL.FTZ R0, R0, 1 ;  /* 0x3f80000000007820 */ /* 0x000fc80000410000 */
[----:B------:R3:W4:Y:S02]  /*1700*/  F2F.F64.F32 R4, R0 ;  /* 0x0000000000047310 */ /* 0x0007240000201800 */
[----:B---34-:R-:W-:Y:S05]  /*1710*/  BRA `(.L_x_6888) ;  /* 0x0000000800e87947 */ /* 0x018fea0003800000 */
.L_x_6891:
        /* <DEDUP_REMOVED lines=8> */
[----:B------:R-:W4:Y:S02]  /*17a0*/  F2F.F64.F32 R4, R4 ;  /* 0x0000000400047310 */ /* 0x000f240000201800 */
[----:B----4-:R-:W-:Y:S05]  /*17b0*/  BRA `(.L_x_6888) ;  /* 0x0000000800c07947 */ /* 0x010fea0003800000 */
.L_x_6894:
[----:B------:R-:W2:Y:S02]  /*17c0*/  LDG.E.U16 R2, desc[UR36][R2.64] ;  /* 0x0000002402027981 */ /* 0x000ea4000c1e1500 */
[----:B--2---:R-:W-:-:S05]  /*17d0*/  HADD2.F32 R0, -RZ, R2.H0_H0 ;  /* 0x20000002ff007230 */ /* 0x004fca0000004100 */
[----:B------:R-:W-:-:S04]  /*17e0*/  FMUL.FTZ R0, R0, 1 ;  /* 0x3f80000000007820 */ /* 0x000fc80000410000 */
[----:B------:R4:W0:Y:S02]  /*17f0*/  F2F.F64.F32 R4, R0 ;  /* 0x0000000000047310 */ /* 0x0008240000201800 */
[----:B0---4-:R-:W-:Y:S05]  /*1800*/  BRA `(.L_x_6888) ;  /* 0x0000000800ac7947 */ /* 0x011fea0003800000 */
.L_x_6893:
[----:B------:R3:W5:Y:S01]  /*1810*/  LDG.E.64 R4, desc[UR36][R2.64] ;  /* 0x0000002402047981 */ /* 0x000762000c1e1b00 */
[----:B------:R-:W-:Y:S05]  /*1820*/  BRA `(.L_x_6888) ;  /* 0x0000000800a47947 */ /* 0x000fea0003800000 */
.L_x_6883:
        /* <DEDUP_REMOVED lines=8> */
[----:B------:R-:W2:Y:S01]  /*18b0*/  LDG.E.U8 R2, desc[UR36][R2.64] ;  /* 0x0000002402027981 */ /* 0x000ea2000c1e1100 */
[----:B------:R-:W-:Y:S02]  /*18c0*/  MOV R4, RZ ;  /* 0x000000ff00047202 */ /* 0x000fe40000000f00 */
[----:B--2---:R-:W-:-:S04]  /*18d0*/  ISETP.NE.AND P0, PT, R2, RZ, PT ;  /* 0x000000ff0200720c */ /* 0x004fc80003f05270 */
[----:B------:R-:W-:Y:S01]  /*18e0*/  FSEL R5, RZ, 1.875, !P0 ;  /* 0x3ff00000ff057808 */ /* 0x000fe20004000000 */
[----:B------:R-:W-:Y:S08]  /*18f0*/  BRA `(.L_x_6888) ;  /* 0x0000000800707947 */ /* 0x000ff00003800000 */
.L_x_6897:
[----:B------:R2:W5:Y:S01]  /*1900*/  LDG.E.64 R4, desc[UR36][R2.64] ;  /* 0x0000002402047981 */ /* 0x000562000c1e1b00 */
[----:B------:R-:W-:Y:S05]  /*1910*/  BRA `(.L_x_6888) ;  /* 0x0000000800687947 */ /* 0x000fea0003800000 */
.L_x_6896:
        /* <DEDUP_REMOVED lines=23> */
[----:B------:R-:W-:-:S05]  /*1a90*/  LOP3.LUT R5, R5, 0x80000000, R0, 0xf8, !PT ;  /* 0x8000000005057812 */ /* 0x000fca00078ef800 */
[----:B------:R-:W-:-:S06]  /*1aa0*/  FMUL.FTZ R5, R5, 1 ;  /* 0x3f80000005057820 */ /* 0x000fcc0000410000 */
[----:B------:R-:W2:Y:S02]  /*1ab0*/  F2F.F64.F32 R4, R5 ;  /* 0x0000000500047310 */ /* 0x000ea40000201800 */
[----:B--2---:R-:W-:Y:S05]  /*1ac0*/  BRA `(.L_x_6888) ;  /* 0x0000000400fc7947 */ /* 0x004fea0003800000 */
.L_x_6899:
[----:B------:R-:W2:Y:S02]  /*1ad0*/  LDG.E.U8 R2, desc[UR36][R2.64] ;  /* 0x0000002402027981 */ /* 0x000ea4000c1e1100 */
[C---:B--2---:R-:W-:Y:S01]  /*1ae0*/  IMAD.SHL.U32 R4, R2.reuse, 0x2000000, RZ ;  /* 0x0200000002047824 */ /* 0x044fe200078e00ff */
[----:B------:R-:W-:-:S04]  /*1af0*/  SHF.L.U32 R5, R2, 0x8, RZ ;  /* 0x0000000802057819 */ /* 0x000fc800000006ff */
        /* <DEDUP_REMOVED lines=8> */
[----:B------:R-:W-:-:S04]  /*1b80*/  FMUL.FTZ R0, R0, 1 ;  /* 0x3f80000000007820 */ /* 0x000fc80000410000 */
[----:B------:R2:W3:Y:S02]  /*1b90*/  F2F.F64.F32 R4, R0 ;  /* 0x0000000000047310 */ /* 0x0004e40000201800 */
[----:B--23--:R-:W-:Y:S05]  /*1ba0*/  BRA `(.L_x_6888) ;  /* 0x0000000400c47947 */ /* 0x00cfea0003800000 */
.L_x_6898:
[----:B------:R-:W2:Y:S02]  /*1bb0*/  LDG.E.U16 R0, desc[UR36][R2.64] ;  /* 0x0000002402007981 */ /* 0x000ea4000c1e1500 */
[----:B--2---:R-:W-:-:S04]  /*1bc0*/  IMAD.U32 R0, R0, 0x10000, RZ ;  /* 0x0001000000007824 */ /* 0x004fc800078e00ff */
[----:B------:R-:W-:-:S04]  /*1bd0*/  FMUL.FTZ R0, R0, 1 ;  /* 0x3f80000000007820 */ /* 0x000fc80000410000 */
[----:B------:R2:W3:Y:S02]  /*1be0*/  F2F.F64.F32 R4, R0 ;  /* 0x0000000000047310 */ /* 0x0004e40000201800 */
[----:B--23--:R-:W-:Y:S05]  /*1bf0*/  BRA `(.L_x_6888) ;  /* 0x0000000400b07947 */ /* 0x00cfea0003800000 */
.L_x_6895:
        /* <DEDUP_REMOVED lines=9> */
[----:B--2---:R2:W3:Y:S02]  /*1c90*/  I2F.F64.U16 R4, R2 ;  /* 0x0000000200047312 */ /* 0x0044e40000101800 */
[----:B--23--:R-:W-:Y:S05]  /*1ca0*/  BRA `(.L_x_6888) ;  /* 0x0000000400847947 */ /* 0x00cfea0003800000 */
.L_x_6902:
[----:B------:R-:W2:Y:S01]  /*1cb0*/  LDG.E.U8 R3, desc[UR36][R2.64] ;  /* 0x0000002402037981 */ /* 0x000ea2000c1e1100 */
[----:B------:R-:W-:Y:S02]  /*1cc0*/  CS2R R4, SRZ ;  /* 0x0000000000047805 */ /* 0x000fe4000001ff00 */
[----:B--2---:R-:W-:-:S13]  /*1cd0*/  ISETP.NE.AND P0, PT, R3, RZ, PT ;  /* 0x000000ff0300720c */ /* 0x004fda0003f05270 */
[----:B------:R-:W-:Y:S05]  /*1ce0*/  @!P0 BRA `(.L_x_6888) ;  /* 0x0000000400748947 */ /* 0x000fea0003800000 */
[----:B------:R-:W-:-:S13]  /*1cf0*/  ISETP.NE.AND P0, PT, R3, 0x80, PT ;  /* 0x000000800300780c */ /* 0x000fda0003f05270 */
[----:B------:R-:W-:Y:S01]  /*1d00*/  @!P0 IMAD.MOV.U32 R4, RZ, RZ, 0x20000000 ;  /* 0x20000000ff048424 */ /* 0x000fe200078e00ff */
        /* <DEDUP_REMOVED lines=15> */
.L_x_6904:
[----:B------:R-:W-:Y:S05]  /*1e00*/  BSYNC.RECONVERGENT B0 ;  /* 0x0000000000007941 */ /* 0x000fea0003800200 */
.L_x_6903:
[----:B------:R-:W-:Y:S02]  /*1e10*/  SHF.L.U32 R0, R0, 0x14, RZ ;  /* 0x0000001400007819 */ /* 0x000fe400000006ff */
[----:B------:R-:W-:-:S04]  /*1e20*/  LEA R2, R2, 0x3b800000, 0x17 ;  /* 0x3b80000002027811 */ /* 0x000fc800078eb8ff */
[----:B------:R-:W-:-:S05]  /*1e30*/  LOP3.LUT R0, R2, R0, R7, 0xfe, !PT ;  /* 0x0000000002007212 */ /* 0x000fca00078efe07 */
[----:B------:R-:W-:-:S04]  /*1e40*/  FMUL.FTZ R0, R0, 1 ;  /* 0x3f80000000007820 */ /* 0x000fc80000410000 */
[----:B------:R2:W3:Y:S02]  /*1e50*/  F2F.F64.F32 R4, R0 ;  /* 0x0000000000047310 */ /* 0x0004e40000201800 */
[----:B--23--:R-:W-:Y:S05]  /*1e60*/  BRA `(.L_x_6888) ;  /* 0x0000000400147947 */ /* 0x00cfea0003800000 */
.L_x_6901:
[----:B------:R-:W2:Y:S01]  /*1e70*/  LDG.E.U8 R3, desc[UR36][R2.64] ;  /* 0x0000002402037981 */ /* 0x000ea2000c1e1100 */
[----:B------:R-:W-:Y:S02]  /*1e80*/  CS2R R4, SRZ ;  /* 0x0000000000047805 */ /* 0x000fe4000001ff00 */
[----:B--2---:R-:W-:-:S13]  /*1e90*/  ISETP.NE.AND P0, PT, R3, RZ, PT ;  /* 0x000000ff0300720c */ /* 0x004fda0003f05270 */
[----:B------:R-:W-:Y:S05]  /*1ea0*/  @!P0 BRA `(.L_x_6888) ;  /* 0x0000000400048947 */ /* 0x000fea0003800000 */
[----:B------:R-:W-:-:S13]  /*1eb0*/  ISETP.NE.AND P0, PT, R3, 0x80, PT ;  /* 0x000000800300780c */ /* 0x000fda0003f05270 */
[----:B------:R-:W-:Y:S02]  /*1ec0*/  @!P0 IMAD.MOV.U32 R4, RZ, RZ, 0x20000000 ;  /* 0x20000000ff048424 */ /* 0x000fe400078e00ff */
        /* <DEDUP_REMOVED lines=15> */
.L_x_6906:
[----:B------:R-:W-:Y:S05]  /*1fc0*/  BSYNC.RECONVERGENT B0 ;  /* 0x0000000000007941 */ /* 0x000fea0003800200 */
.L_x_6905:
[----:B------:R-:W-:Y:S01]  /*1fd0*/  IMAD.SHL.U32 R0, R0, 0x200000, RZ ;  /* 0x0020000000007824 */ /* 0x000fe200078e00ff */
[----:B------:R-:W-:-:S04]  /*1fe0*/  LEA R2, R2, 0x37800000, 0x17 ;  /* 0x3780000002027811 */ /* 0x000fc800078eb8ff */
[----:B------:R-:W-:-:S05]  /*1ff0*/  LOP3.LUT R0, R2, R0, R7, 0xfe, !PT ;  /* 0x0000000002007212 */ /* 0x000fca00078efe07 */
[----:B------:R-:W-:-:S04]  /*2000*/  FMUL.FTZ R0, R0, 1 ;  /* 0x3f80000000007820 */ /* 0x000fc80000410000 */
[----:B------:R2:W3:Y:S02]  /*2010*/  F2F.F64.F32 R4, R0 ;  /* 0x0000000000047310 */ /* 0x0004e40000201800 */
[----:B--23--:R-:W-:Y:S05]  /*2020*/  BRA `(.L_x_6888) ;  /* 0x0000000000a47947 */ /* 0x00cfea0003800000 */
.L_x_6900:
[----:B------:R-:W-:-:S09]  /*2030*/  UISETP.NE.AND UP0, UPT, UR4, 0x1c, UPT ;  /* 0x0000001c0400788c */ /* 0x000fd2000bf05270 */
[----:B------:R-:W-:Y:S05]  /*2040*/  BRA.U !UP0, `(.L_x_6907) ;  /* 0x0000000108947547 */ /* 0x000fea000b800000 */
[----:B------:R-:W-:-:S09]  /*2050*/  UISETP.NE.AND UP0, UPT, UR4, 0x1d, UPT ;  /* 0x0000001d0400788c */ /* 0x000fd2000bf05270 */
[----:B------:R-:W-:Y:S05]  /*2060*/  BRA.U !UP0, `(.L_x_6908) ;  /* 0x0000000108807547 */ /* 0x000fea000b800000 */
[----:B------:R-:W-:-:S09]  /*2070*/  UISETP.NE.AND UP0, UPT, UR4, 0x2c, UPT ;  /* 0x0000002c0400788c */ /* 0x000fd2000bf05270 */
[----:B------:R-:W-:Y:S05]  /*2080*/  BRA.U !UP0, `(.L_x_6909) ;  /* 0x0000000108487547 */ /* 0x000fea000b800000 */
.L_x_6887:
        /* <DEDUP_REMOVED lines=16> */
.L_x_6910:
[----:B------:R-:W-:Y:S01]  /*2190*/  CS2R R4, SRZ ;  /* 0x0000000000047805 */ /* 0x000fe2000001ff00 */
[----:B------:R-:W-:Y:S06]  /*21a0*/  BRA `(.L_x_6888) ;  /* 0x0000000000447947 */ /* 0x000fec0003800000 */
.L_x_6909:
[----:B------:R-:W2:Y:S01]  /*21b0*/  LDG.E.U8 R0, desc[UR36][R2.64] ;  /* 0x0000002402007981 */ /* 0x000ea2000c1e1100 */
[----:B------:R-:W-:Y:S01]  /*21c0*/  MOV R4, 0x0 ;  /* 0x0000000000047802 */ /* 0x000fe20000000f00 */
[----:B------:R-:W-:Y:S01]  /*21d0*/  IMAD.MOV.U32 R5, RZ, RZ, 0x38000000 ;  /* 0x38000000ff057424 */ /* 0x000fe200078e00ff */
[----:B--2---:R-:W-:-:S13]  /*21e0*/  ISETP.NE.AND P0, PT, R0, RZ, PT ;  /* 0x000000ff0000720c */ /* 0x004fda0003f05270 */
[----:B------:R-:W-:Y:S05]  /*21f0*/  @!P0 BRA `(.L_x_6888) ;  /* 0x0000000000308947 */ /* 0x000fea0003800000 */
[----:B------:R-:W-:-:S13]  /*2200*/  ISETP.NE.AND P0, PT, R0, 0xff, PT ;  /* 0x000000ff0000780c */ /* 0x000fda0003f05270 */
[----:B------:R-:W-:Y:S01]  /*2210*/  @P0 IMAD.SHL.U32 R0, R0, 0x800000, RZ ;  /* 0x0080000000000824 */ /* 0x000fe200078e00ff */
[----:B------:R-:W-:Y:S01]  /*2220*/  @!P0 MOV R4, 0x20000000 ;  /* 0x2000000000048802 */ /* 0x000fe20000000f00 */
[----:B------:R-:W-:Y:S02]  /*2230*/  @!P0 IMAD.MOV.U32 R5, RZ, RZ, 0x7ff80000 ;  /* 0x7ff80000ff058424 */ /* 0x000fe400078e00ff */
[----:B------:R-:W-:-:S04]  /*2240*/  @P0 FMUL.FTZ R0, R0, 1 ;  /* 0x3f80000000000820 */ /* 0x000fc80000410000 */
[----:B------:R2:W3:Y:S02]  /*2250*/  @P0 F2F.F64.F32 R4, R0 ;  /* 0x0000000000040310 */ /* 0x0004e40000201800 */
[----:B--23--:R-:W-:Y:S05]  /*2260*/  BRA `(.L_x_6888) ;  /* 0x0000000000147947 */ /* 0x00cfea0003800000 */
.L_x_6908:
[----:B------:R-:W2:Y:S02]  /*2270*/  LDG.E.64 R4, desc[UR36][R2.64] ;  /* 0x0000002402047981 */ /* 0x000ea4000c1e1b00 */
[----:B--2---:R-:W2:Y:S02]  /*2280*/  I2F.F64.U64 R4, R4 ;  /* 0x0000000400047312 */ /* 0x004ea40000301800 */
[----:B--2---:R-:W-:Y:S05]  /*2290*/  BRA `(.L_x_6888) ;  /* 0x0000000000087947 */ /* 0x004fea0003800000 */
.L_x_6907:
[----:B------:R-:W2:Y:S02]  /*22a0*/  LDG.E R2, desc[UR36][R2.64] ;  /* 0x0000002402027981 */ /* 0x000ea4000c1e1900 */
[----:B--2---:R0:W1:Y:S02]  /*22b0*/  I2F.F64.U32 R4, R2 ;  /* 0x0000000200047312 */ /* 0x0040640000201800 */
.L_x_6888:
[----:B------:R-:W-:Y:S05]  /*22c0*/  BSYNC.RECONVERGENT B6 ;  /* 0x0000000000067941 */ /* 0x000fea0003800200 */
.L_x_6882:
[----:B------:R-:W0:Y:S01]  /*22d0*/  LDCU.64 UR6, c[0x0][0x580] ;  /* 0x0000b000ff0677ac */ /* 0x000e220008000a00 */
[----:B-1---5:R-:W1:Y:S01]  /*22e0*/  DSETP.GT.AND P0, PT, R4, RZ, PT ;  /* 0x000000ff0400722a */ /* 0x022e620003f04000 */
[----:B------:R-:W-:Y:S01]  /*22f0*/  IMAD.MOV.U32 R0, RZ, RZ, RZ ;  /* 0x000000ffff007224 */ /* 0x000fe200078e00ff */
[----:B-1----:R-:W-:Y:S01]  /*2300*/  SEL R6, RZ, 0x1, !P0 ;  /* 0x00000001ff067807 */ /* 0x002fe20004000000 */
[----:B------:R-:W-:Y:S01]  /*2310*/  UPRMT UR4, UR42, 0x9910, URZ ;  /* 0x000099102a047896 */ /* 0x000fe200080000ff */
[----:B------:R-:W-:-:S03]  /*2320*/  @!P0 IADD3 R0, PT, PT, RZ, -0x1, RZ ;  /* 0xffffffffff008810 */ /* 0x000fc60007ffe0ff */
[----:B------:R-:W-:Y:S01]  /*2330*/  UISETP.GT.AND UP0, UPT, UR4, 0x9, UPT ;  /* 0x000000090400788c */ /* 0x000fe2000bf04270 */
[----:B0-23--:R-:W-:-:S05]  /*2340*/  IADD3 R2, P1, PT, R16, UR6, RZ ;  /* 0x0000000610027c10 */ /* 0x00dfca000ff3e0ff */
[----:B------:R-:W-:-:S15]  /*2350*/  IMAD.X R3, RZ, RZ, UR7, P1 ;  /* 0x00000007ff037e24 */ /* 0x000fde00088e06ff */
[----:B------:R-:W-:-:S15]  /*2360*/  NOP ;  /* 0x0000000000007918 */ /* 0x000fde0000000000 */
[----:B------:R-:W-:-:S15]  /*2370*/  NOP ;  /* 0x0000000000007918 */ /* 0x000fde0000000000 */
[----:B------:R-:W-:-:S06]  /*2380*/  NOP ;  /* 0x0000000000007918 */ /* 0x000fcc0000000000 */
[----:B------:R-:W0:Y:S02]  /*2390*/  DSETP.GEU.AND P1, PT, R4, RZ, PT ;  /* 0x000000ff0400722a */ /* 0x000e240003f2e000 */
[----:B0-----:R-:W-:-:S15]  /*23a0*/  @P1 IMAD.MOV R0, RZ, RZ, R6 ;  /* 0x000000ffff001224 */ /* 0x001fde00078e0206 */
[----:B------:R-:W-:-:S15]  /*23b0*/  NOP ;  /* 0x0000000000007918 */ /* 0x000fde0000000000 */
[----:B------:R-:W-:-:S15]  /*23c0*/  NOP ;  /* 0x0000000000007918 */ /* 0x000fde0000000000 */
[----:B------:R-:W-:-:S15]  /*23d0*/  NOP ;  /* 0x0000000000007918 */ /* 0x000fde0000000000 */
[----:B------:R-:W-:-:S02]  /*23e0*/  NOP ;  /* 0x0000000000007918 */ /* 0x000fc40000000000 */
[----:B------:R0:W1:Y:S02]  /*23f0*/  I2F.F64 R8, R0 ;  /* 0x0000000000087312 */ /* 0x0000640000201c00 */
[----:B01----:R-:W-:Y:S05]  /*2400*/  BRA.U UP0, `(.L_x_6911) ;  /* 0x0000000100ec7547 */ /* 0x003fea000b800000 */
        /* <DEDUP_REMOVED lines=8> */
[----:B------:R-:W0:Y:S02]  /*2490*/  F2I.F64.TRUNC R9, R8 ;  /* 0x0000000800097311 */ /* 0x000e24000030d100 */
[----:B0-----:R0:W-:Y:S01]  /*24a0*/  STG.E.U8 desc[UR36][R2.64], R9 ;  /* 0x0000000902007986 */ /* 0x0011e2000c101124 */
[----:B------:R-:W-:Y:S05]  /*24b0*/  BRA `(.L_x_6916) ;  /* 0x0000000c00507947 */ /* 0x000fea0003800000 */
.L_x_6914:
[----:B------:R-:W0:Y:S02]  /*24c0*/  F2I.S64.F64.TRUNC R4, R8 ;  /* 0x0000000800047311 */ /* 0x000e24000030d900 */
[----:B0-----:R0:W-:Y:S01]  /*24d0*/  STG.E.U8 desc[UR36][R2.64], R4 ;  /* 0x0000000402007986 */ /* 0x0011e2000c101124 */
[----:B------:R-:W-:Y:S05]  /*24e0*/  BRA `(.L_x_6916) ;  /* 0x0000000c00447947 */ /* 0x000fea0003800000 */
.L_x_6913:
[----:B------:R-:W-:-:S09]  /*24f0*/  UISETP.NE.AND UP0, UPT, UR4, 0x2, UPT ;  /* 0x000000020400788c */ /* 0x000fd2000bf05270 */
[----:B------:R-:W-:Y:S05]  /*2500*/  BRA.U !UP0, `(.L_x_6917) ;  /* 0x0000000108287547 */ /* 0x000fea000b800000 */
[----:B------:R-:W-:-:S09]  /*2510*/  UISETP.NE.AND UP0, UPT, UR4, 0x3, UPT ;  /* 0x000000030400788c */ /* 0x000fd2000bf05270 */
[----:B------:R-:W-:Y:S05]  /*2520*/  BRA.U !UP0, `(.L_x_6918) ;  /* 0x0000000108147547 */ /* 0x000fea000b800000 */
[----:B------:R-:W-:-:S09]  /*2530*/  UISETP.NE.AND UP0, UPT, UR4, 0x4, UPT ;  /* 0x000000040400788c */ /* 0x000fd2000bf05270 */
[----:B------:R-:W-:Y:S05]  /*2540*/  BRA.U UP0, `(.L_x_6915) ;  /* 0x0000000900947547 */ /* 0x000fea000b800000 */
[----:B------:R-:W0:Y:S02]  /*2550*/  F2I.S64.F64.TRUNC R8, R8 ;  /* 0x0000000800087311 */ /* 0x000e24000030d900 */
[----:B0-----:R0:W-:Y:S01]  /*2560*/  STG.E.64 desc[UR36][R2.64], R8 ;  /* 0x0000000802007986 */ /* 0x0011e2000c101b24 */
[----:B------:R-:W-:Y:S05]  /*2570*/  BRA `(.L_x_6916) ;  /* 0x0000000c00207947 */ /* 0x000fea0003800000 */
.L_x_6918:
[----:B------:R-:W0:Y:S02]  /*2580*/  F2I.F64.TRUNC R9, R8 ;  /* 0x0000000800097311 */ /* 0x000e24000030d100 */
[----:B0-----:R0:W-:Y:S01]  /*2590*/  STG.E desc[UR36][R2.64], R9 ;  /* 0x0000000902007986 */ /* 0x0011e2000c101924 */
[----:B------:R-:W-:Y:S05]  /*25a0*/  BRA `(.L_x_6916) ;  /* 0x0000000c00147947 */ /* 0x000fea0003800000 */
.L_x_6917:
[----:B------:R-:W0:Y:S02]  /*25b0*/  F2I.F64.TRUNC R9, R8 ;  /* 0x0000000800097311 */ /* 0x000e24000030d100 */
[----:B0-----:R0:W-:Y:S01]  /*25c0*/  STG.E.U16 desc[UR36][R2.64], R9 ;  /* 0x0000000902007986 */ /* 0x0011e2000c101524 */
[----:B------:R-:W-:Y:S05]  /*25d0*/  BRA `(.L_x_6916) ;  /* 0x0000000c00087947 */ /* 0x000fea0003800000 */
.L_x_6912:
[----:B------:R-:W-:-:S09]  /*25e0*/  UISETP.GT.AND UP0, UPT, UR4, 0x6, UPT ;  /* 0x000000060400788c */ /* 0x000fd2000bf04270 */
[----:B------:R-:W-:Y:S05]  /*25f0*/  BRA.U UP0, `(.L_x_6919) ;  /* 0x00000001002c7547 */ /* 0x000fea000b800000 */
[----:B------:R-:W-:-:S09]  /*2600*/  UISETP.NE.AND UP0, UPT, UR4, 0x5, UPT ;  /* 0x000000050400788c */ /* 0x000fd2000bf05270 */
[----:B------:R-:W-:Y:S05]  /*2610*/  BRA.U !UP0, `(.L_x_6920) ;  /* 0x0000000108147547 */ /* 0x000fea000b800000 */
[----:B------:R-:W-:-:S09]  /*2620*/  UISETP.NE.AND UP0, UPT, UR4, 0x6, UPT ;  /* 0x000000060400788c */ /* 0x000fd2000bf05270 */
[----:B------:R-:W-:Y:S05]  /*2630*/  BRA.U UP0, `(.L_x_6915) ;  /* 0x0000000900587547 */ /* 0x000fea000b800000 */
[----:B------:R-:W-:-:S05]  /*2640*/  I2FP.F32.S32 R5, R0 ;  /* 0x0000000000057245 */ /* 0x000fca0000201400 */
[----:B------:R0:W-:Y:S01]  /*2650*/  STG.E desc[UR36][R2.64], R5 ;  /* 0x0000000502007986 */ /* 0x0001e2000c101924 */
[----:B------:R-:W-:Y:S05]  /*2660*/  BRA `(.L_x_6916) ;  /* 0x0000000800e47947 */ /* 0x000fea0003800000 */
.L_x_6920:
[----:B------:R-:W-:-:S04]  /*2670*/  I2FP.F32.S32 R0, R0 ;  /* 0x0000000000007245 */ /* 0x000fc80000201400 */
[----:B------:R-:W-:-:S05]  /*2680*/  F2FP.F16.F32.PACK_AB R0, RZ, R0 ;  /* 0x00000000ff00723e */ /* 0x000fca00000000ff */
[----:B------:R0:W-:Y:S01]  /*2690*/  STG.E.U16 desc[UR36][R2.64], R0 ;  /* 0x0000000002007986 */ /* 0x0001e2000c101524 */
[----:B------:R-:W-:Y:S05]  /*26a0*/  BRA `(.L_x_6916) ;  /* 0x0000000800d47947 */ /* 0x000fea0003800000 */
.L_x_6919:
[----:B------:R-:W-:-:S09]  /*26b0*/  UISETP.NE.AND UP0, UPT, UR4, 0x7, UPT ;  /* 0x000000070400788c */ /* 0x000fd2000bf05270 */
[----:B------:R-:W-:Y:S05]  /*26c0*/  BRA.U !UP0, `(.L_x_6921) ;  /* 0x0000000108347547 */ /* 0x000fea000b800000 */
[----:B------:R-:W-:-:S09]  /*26d0*/  UISETP.NE.AND UP0, UPT, UR4, 0x8, UPT ;  /* 0x000000080400788c */ /* 0x000fd2000bf05270 */
[----:B------:R-:W-:Y:S05]  /*26e0*/  BRA.U !UP0, `(.L_x_6922) ;  /* 0x0000000108187547 */ /* 0x000fea000b800000 */
[----:B------:R-:W-:-:S09]  /*26f0*/  UISETP.NE.AND UP0, UPT, UR4, 0x9, UPT ;  /* 0x000000090400788c */ /* 0x000fd2000bf05270 */
[----:B------:R-:W-:Y:S05]  /*2700*/  BRA.U UP0, `(.L_x_6915) ;  /* 0x0000000900247547 */ /* 0x000fea000b800000 */
[----:B------:R-:W-:Y:S02]  /*2710*/  I2FP.F32.S32 R4, R0 ;  /* 0x0000000000047245 */ /* 0x000fe40000201400 */
[----:B------:R-:W-:-:S05]  /*2720*/  MOV R5, RZ ;  /* 0x000000ff00057202 */ /* 0x000fca0000000f00 */
[----:B------:R0:W-:Y:S01]  /*2730*/  STG.E.64 desc[UR36][R2.64], R4 ;  /* 0x0000000402007986 */ /* 0x0001e2000c101b24 */
[----:B------:R-:W-:Y:S05]  /*2740*/  BRA `(.L_x_6916) ;  /* 0x0000000800ac7947 */ /* 0x000fea0003800000 */
.L_x_6922:
[----:B------:R-:W-:-:S04]  /*2750*/  I2FP.F32.S32 R0, R0 ;  /* 0x0000000000007245 */ /* 0x000fc80000201400 */
[----:B------:R-:W-:-:S04]  /*2760*/  F2FP.F16.F32.PACK_AB R5, RZ, R0 ;  /* 0x00000000ff05723e */ /* 0x000fc800000000ff */
[----:B------:R-:W-:-:S05]  /*2770*/  PRMT R5, R5, 0x5410, RZ ;  /* 0x0000541005057816 */ /* 0x000fca00000000ff */
[----:B------:R0:W-:Y:S01]  /*2780*/  STG.E desc[UR36][R2.64], R5 ;  /* 0x0000000502007986 */ /* 0x0001e2000c101924 */
[----:B------:R-:W-:Y:S05]  /*2790*/  BRA `(.L_x_6916) ;  /* 0x0000000800987947 */ /* 0x000fea0003800000 */
.L_x_6921:
[----:B------:R0:W-:Y:S01]  /*27a0*/  STG.E.64 desc[UR36][R2.64], R8 ;  /* 0x0000000802007986 */ /* 0x0001e2000c101b24 */
[----:B------:R-:W-:Y:S05]  /*27b0*/  BRA `(.L_x_6916) ;  /* 0x0000000800907947 */ /* 0x000fea0003800000 */
.L_x_6911:
        /* <DEDUP_REMOVED lines=8> */
[----:B------:R-:W0:Y:S02]  /*2840*/  DSETP.LT.XOR P0, PT, R4, RZ, P0 ;  /* 0x000000ff0400722a */ /* 0x000e240000701800 */
[----:B0-----:R-:W-:-:S05]  /*2850*/  SEL R5, RZ, 0x1, !P0 ;  /* 0x00000001ff057807 */ /* 0x001fca0004000000 */
[----:B------:R0:W-:Y:S01]  /*2860*/  STG.E.U8 desc[UR36][R2.64], R5 ;  /* 0x0000000502007986 */ /* 0x0001e2000c101124 */
[----:B------:R-:W-:Y:S05]  /*2870*/  BRA `(.L_x_6916) ;  /* 0x0000000800607947 */ /* 0x000fea0003800000 */
.L_x_6925:
[----:B------:R-:W-:-:S05]  /*2880*/  CS2R R10, SRZ ;  /* 0x00000000000a7805 */ /* 0x000fca000001ff00 */
[----:B------:R0:W-:Y:S01]  /*2890*/  STG.E.128 desc[UR36][R2.64], R8 ;  /* 0x0000000802007986 */ /* 0x0001e2000c101d24 */
[----:B------:R-:W-:Y:S05]  /*28a0*/  BRA `(.L_x_6916) ;  /* 0x0000000800547947 */ /* 0x000fea0003800000 */
.L_x_6924:
[----:B------:R-:W-:-:S09]  /*28b0*/  UISETP.NE.AND UP0, UPT, UR4, 0xf, UPT ;  /* 0x0000000f0400788c */ /* 0x000fd2000bf05270 */
[----:B------:R-:W-:Y:S05]  /*28c0*/  BRA.U !UP0, `(.L_x_6926) ;  /* 0x0000000108a07547 */ /* 0x000fea000b800000 */
[----:B------:R-:W-:-:S09]  /*28d0*/  UISETP.NE.AND UP0, UPT, UR4, 0x17, UPT ;  /* 0x000000170400788c */ /* 0x000fd2000bf05270 */
[----:B------:R-:W-:Y:S05]  /*28e0*/  BRA.U !UP0, `(.L_x_6927) ;  /* 0x00000001084c7547 */ /* 0x000fea000b800000 */
[----:B------:R-:W-:-:S09]  /*28f0*/  UISETP.NE.AND UP0, UPT, UR4, 0x18, UPT ;  /* 0x000000180400788c */ /* 0x000fd2000bf05270 */
[----:B------:R-:W-:Y:S05]  /*2900*/  BRA.U UP0, `(.L_x_6915) ;  /* 0x0000000500a47547 */ /* 0x000fea000b800000 */
[----:B------:R-:W-:Y:S01]  /*2910*/  I2FP.F32.S32 R7, R0 ;  /* 0x0000000000077245 */ /* 0x000fe20000201400 */
[----:B------:R-:W-:Y:S01]  /*2920*/  BSSY.RECONVERGENT B0, `(.L_x_6928) ;  /* 0x000000c000007945 */ /* 0x000fe20003800200 */
[----:B------:R-:W-:Y:S02]  /*2930*/  IMAD.MOV.U32 R0, RZ, RZ, 0x7f ;  /* 0x0000007fff007424 */ /* 0x000fe400078e00ff */
        /* <DEDUP_REMOVED lines=10> */
.L_x_6929:
[----:B------:R-:W-:Y:S05]  /*29e0*/  BSYNC.RECONVERGENT B0 ;  /* 0x0000000000007941 */ /* 0x000fea0003800200 */
.L_x_6928:
[----:B------:R-:W-:-:S05]  /*29f0*/  LOP3.LUT R5, R0, 0x80, R5, 0xf8, !PT ;  /* 0x0000008000057812 */ /* 0x000fca00078ef805 */
[----:B------:R0:W-:Y:S01]  /*2a00*/  STG.E.U8 desc[UR36][R2.64], R5 ;  /* 0x0000000502007986 */ /* 0x0001e2000c101124 */
[----:B------:R-:W-:Y:S05]  /*2a10*/  BRA `(.L_x_6916) ;  /* 0x0000000400f87947 */ /* 0x000fea0003800000 */
.L_x_6927:
[----:B------:R-:W-:Y:S01]  /*2a20*/  I2FP.F32.S32 R7, R0 ;  /* 0x0000000000077245 */ /* 0x000fe20000201400 */
[----:B------:R-:W-:Y:S03]  /*2a30*/  BSSY.RECONVERGENT B0, `(.L_x_6930) ;  /* 0x000000e000007945 */ /* 0x000fe60003800200 */
        /* <DEDUP_REMOVED lines=13> */
.L_x_6931:
[----:B------:R-:W-:Y:S05]  /*2b10*/  BSYNC.RECONVERGENT B0 ;  /* 0x0000000000007941 */ /* 0x000fea0003800200 */
.L_x_6930:
[----:B------:R-:W-:-:S05]  /*2b20*/  LOP3.LUT R5, R0, 0x80, R5, 0xf8, !PT ;  /* 0x0000008000057812 */ /* 0x000fca00078ef805 */
[----:B------:R0:W-:Y:S01]  /*2b30*/  STG.E.U8 desc[UR36][R2.64], R5 ;  /* 0x0000000502007986 */ /* 0x0001e2000c101124 */
[----:B------:R-:W-:Y:S05]  /*2b40*/  BRA `(.L_x_6916) ;  /* 0x0000000400ac7947 */ /* 0x000fea0003800000 */
.L_x_6926:
[----:B------:R-:W-:-:S04]  /*2b50*/  I2FP.F32.S32 R0, R0 ;  /* 0x0000000000007245 */ /* 0x000fc80000201400 */
[----:B------:R-:W-:-:S05]  /*2b60*/  F2FP.BF16.F32.PACK_AB R0, RZ, R0 ;  /* 0x00000000ff00723e */ /* 0x000fca00000010ff */
[----:B------:R0:W-:Y:S01]  /*2b70*/  STG.E.U16 desc[UR36][R2.64], R0 ;  /* 0x0000000002007986 */ /* 0x0001e2000c101524 */
[----:B------:R-:W-:Y:S05]  /*2b80*/  BRA `(.L_x_6916) ;  /* 0x00000004009c7947 */ /* 0x000fea0003800000 */
.L_x_6923:
        /* <DEDUP_REMOVED lines=8> */
[----:B------:R-:W0:Y:S02]  /*2c10*/  F2I.U32.F64.TRUNC R9, R8 ;  /* 0x0000000800097311 */ /* 0x000e24000030d000 */
[----:B0-----:R0:W-:Y:S01]  /*2c20*/  STG.E.U16 desc[UR36][R2.64], R9 ;  /* 0x0000000902007986 */ /* 0x0011e2000c101524 */
[----:B------:R-:W-:Y:S05]  /*2c30*/  BRA `(.L_x_6916) ;  /* 0x0000000400707947 */ /* 0x000fea0003800000 */
.L_x_6934:
[----:B------:R-:W-:Y:S01]  /*2c40*/  I2FP.F32.S32 R5, R0 ;  /* 0x0000000000057245 */ /* 0x000fe20000201400 */
[----:B------:R-:W-:Y:S01]  /*2c50*/  BSSY.RECONVERGENT B0, `(.L_x_6935) ;  /* 0x0000014000007945 */ /* 0x000fe20003800200 */
[----:B------:R-:W-:Y:S02]  /*2c60*/  MOV R0, 0x80 ;  /* 0x0000008000007802 */ /* 0x000fe40000000f00 */
        /* <DEDUP_REMOVED lines=10> */
.L_x_6937:
[----:B------:R-:W-:-:S04]  /*2d10*/  SHF.R.U32.HI R0, RZ, 0x14, R5 ;  /* 0x00000014ff007819 */ /* 0x000fc80000011605 */
[----:B------:R-:W-:-:S04]  /*2d20*/  LOP3.LUT R0, R0, 0x1, RZ, 0xc0, !PT ;  /* 0x0000000100007812 */ /* 0x000fc800078ec0ff */
[----:B------:R-:W-:-:S04]  /*2d30*/  IADD3 R0, PT, PT, R5, 0x487ffff, R0 ;  /* 0x0487ffff05007810 */ /* 0x000fc80007ffe000 */
[----:B------:R-:W-:-:S04]  /*2d40*/  SHF.R.U32.HI R0, RZ, 0x14, R0 ;  /* 0x00000014ff007819 */ /* 0x000fc80000011600 */
[----:B------:R-:W-:-:S07]  /*2d50*/  LOP3.LUT R4, R0, 0xff, RZ, 0xc0, !PT ;  /* 0x000000ff00047812 */ /* 0x000fce00078ec0ff */
.L_x_6938:
[----:B------:R-:W-:-:S04]  /*2d60*/  SHF.R.U32.HI R5, RZ, 0x18, R5 ;  /* 0x00000018ff057819 */ /* 0x000fc80000011605 */
[----:B------:R-:W-:-:S04]  /*2d70*/  LOP3.LUT R4, R4, 0x80, R5, 0xf8, !PT ;  /* 0x0000008004047812 */ /* 0x000fc800078ef805 */
[----:B------:R-:W-:-:S07]  /*2d80*/  PRMT R0, R4, 0x7610, R0 ;  /* 0x0000761004007816 */ /* 0x000fce0000000000 */
.L_x_6936:
[----:B------:R-:W-:Y:S05]  /*2d90*/  BSYNC.RECONVERGENT B0 ;  /* 0x0000000000007941 */ /* 0x000fea0003800200 */
.L_x_6935:
[----:B------:R4:W-:Y:S01]  /*2da0*/  STG.E.U8 desc[UR36][R2.64], R0 ;  /* 0x0000000002007986 */ /* 0x0009e2000c101124 */
[----:B------:R-:W-:Y:S05]  /*2db0*/  BRA `(.L_x_6916) ;  /* 0x0000000400107947 */ /* 0x000fea0003800000 */
.L_x_6933:
[----:B------:R-:W-:Y:S01]  /*2dc0*/  I2FP.F32.S32 R5, R0 ;  /* 0x0000000000057245 */ /* 0x000fe20000201400 */
[----:B------:R-:W-:Y:S01]  /*2dd0*/  BSSY.RECONVERGENT B0, `(.L_x_6939) ;  /* 0x0000014000007945 */ /* 0x000fe20003800200 */
[----:B------:R-:W-:Y:S02]  /*2de0*/  IMAD.MOV.U32 R0, RZ, RZ, 0x80 ;  /* 0x00000080ff007424 */ /* 0x000fe400078e00ff */
        /* <DEDUP_REMOVED lines=10> */
.L_x_6941:
[----:B------:R-:W-:-:S04]  /*2e90*/  SHF.R.U32.HI R0, RZ, 0x15, R5 ;  /* 0x00000015ff007819 */ /* 0x000fc80000011605 */
[----:B------:R-:W-:-:S04]  /*2ea0*/  LOP3.LUT R0, R0, 0x1, RZ, 0xc0, !PT ;  /* 0x0000000100007812 */ /* 0x000fc800078ec0ff */
[----:B------:R-:W-:-:S04]  /*2eb0*/  IADD3 R0, PT, PT, R5, 0x88fffff, R0 ;  /* 0x088fffff05007810 */ /* 0x000fc80007ffe000 */
[----:B------:R-:W-:-:S04]  /*2ec0*/  SHF.R.U32.HI R0, RZ, 0x15, R0 ;  /* 0x00000015ff007819 */ /* 0x000fc80000011600 */
[----:B------:R-:W-:-:S07]  /*2ed0*/  LOP3.LUT R4, R0, 0xff, RZ, 0xc0, !PT ;  /* 0x000000ff00047812 */ /* 0x000fce00078ec0ff */
.L_x_6942:
[----:B------:R-:W-:-:S04]  /*2ee0*/  SHF.R.U32.HI R5, RZ, 0x18, R5 ;  /* 0x00000018ff057819 */ /* 0x000fc80000011605 */
[----:B------:R-:W-:-:S04]  /*2ef0*/  LOP3.LUT R4, R4, 0x80, R5, 0xf8, !PT ;  /* 0x0000008004047812 */ /* 0x000fc800078ef805 */
[----:B------:R-:W-:-:S07]  /*2f00*/  PRMT R0, R4, 0x7610, R0 ;  /* 0x0000761004007816 */ /* 0x000fce0000000000 */
.L_x_6940:
[----:B------:R-:W-:Y:S05]  /*2f10*/  BSYNC.RECONVERGENT B0 ;  /* 0x0000000000007941 */ /* 0x000fea0003800200 */
.L_x_6939:
[----:B------:R3:W-:Y:S01]  /*2f20*/  STG.E.U8 desc[UR36][R2.64], R0 ;  /* 0x0000000002007986 */ /* 0x0007e2000c101124 */
[----:B------:R-:W-:Y:S05]  /*2f30*/  BRA `(.L_x_6916) ;  /* 0x0000000000b07947 */ /* 0x000fea0003800000 */
.L_x_6932:
[----:B------:R-:W-:-:S09]  /*2f40*/  UISETP.NE.AND UP0, UPT, UR4, 0x1c, UPT ;  /* 0x0000001c0400788c */ /* 0x000fd2000bf05270 */
[----:B------:R-:W-:Y:S05]  /*2f50*/  BRA.U !UP0, `(.L_x_6943) ;  /* 0x0000000108a07547 */ /* 0x000fea000b800000 */
[----:B------:R-:W-:-:S09]  /*2f60*/  UISETP.NE.AND UP0, UPT, UR4, 0x1d, UPT ;  /* 0x0000001d0400788c */ /* 0x000fd2000bf05270 */
[----:B------:R-:W-:Y:S05]  /*2f70*/  BRA.U !UP0, `(.L_x_6944) ;  /* 0x00000001088c7547 */ /* 0x000fea000b800000 */
[----:B------:R-:W-:-:S09]  /*2f80*/  UISETP.NE.AND UP0, UPT, UR4, 0x2c, UPT ;  /* 0x0000002c0400788c */ /* 0x000fd2000bf05270 */
[----:B------:R-:W-:Y:S05]  /*2f90*/  BRA.U !UP0, `(.L_x_6945) ;  /* 0x0000000108447547 */ /* 0x000fea000b800000 */
.L_x_6915:
        /* <DEDUP_REMOVED lines=16> */
.L_x_6946:
[----:B------:R-:W-:Y:S05]  /*30a0*/  BRA `(.L_x_6916) ;  /* 0x0000000000547947 */ /* 0x000fea0003800000 */
.L_x_6945:
[----:B------:R-:W-:-:S04]  /*30b0*/  I2FP.F32.S32 R5, R0 ;  /* 0x0000000000057245 */ /* 0x000fc80000201400 */
        /* <DEDUP_REMOVED lines=15> */
.L_x_6944:
[----:B------:R-:W0:Y:S02]  /*31b0*/  F2I.U64.F64.TRUNC R4, R8 ;  /* 0x0000000800047311 */ /* 0x000e24000030d800 */
[----:B0-----:R1:W-:Y:S01]  /*31c0*/  STG.E.64 desc[UR36][R2.64], R4 ;  /* 0x0000000402007986 */ /* 0x0013e2000c101b24 */
[----:B------:R-:W-:Y:S05]  /*31d0*/  BRA `(.L_x_6916) ;  /* 0x0000000000087947 */ /* 0x000fea0003800000 */
.L_x_6943:
[----:B------:R-:W0:Y:S02]  /*31e0*/  F2I.U32.F64.TRUNC R9, R8 ;  /* 0x0000000800097311 */ /* 0x000e24000030d000 */
[----:B0-----:R0:W-:Y:S02]  /*31f0*/  STG.E desc[UR36][R2.64], R9 ;  /* 0x0000000902007986 */ /* 0x0011e4000c101924 */
.L_x_6916:
[----:B------:R-:W-:-:S07]  /*3200*/  IADD3 R17, PT, PT, R17, 0x80, RZ ;  /* 0x0000008011117810 */ /* 0x000fce0007ffe0ff */
.L_x_6880:
[----:B------:R-:W-:Y:S05]  /*3210*/  BSYNC.RECONVERGENT B7 ;  /* 0x0000000000077941 */ /* 0x000fea0003800200 */
.L_x_6879:
[----:B------:R-:W5:Y:S01]  /*3220*/  LDCU UR4, c[0x0][0x380] ;  /* 0x00007000ff0477ac */ /* 0x000f620008000800 */
[----:B------:R-:W-:Y:S01]  /*3230*/  BSSY.RECONVERGENT B7, `(.L_x_6947) ;  /* 0x0000313000077945 */ /* 0x000fe20003800200 */
[----:B-----5:R-:W-:-:S13]  /*3240*/  ISETP.GE.AND P0, PT, R17, UR4, PT ;  /* 0x0000000411007c0c */ /* 0x020fda000bf06270 */
[----:B------:R-:W-:Y:S05]  /*3250*/  @P0 BRA `(.L_x_6948) ;  /* 0x0000003000400947 */ /* 0x000fea0003800000 */
[----:B------:R-:W5:Y:S01]  /*3260*/  LDCU UR4, c[0x0][0x388] ;  /* 0x00007100ff0477ac */ /* 0x000f620008000800 */
[----:B0--34-:R-:W-:Y:S02]  /*3270*/  IMAD.MOV.U32 R0, RZ, RZ, RZ ;  /* 0x000000ffff007224 */ /* 0x019fe400078e00ff */
        /* <DEDUP_REMOVED lines=301> */
.L_x_6949:
        /* <DEDUP_REMOVED lines=18> */
.L_x_6954:
[----:B------:R-:W2:Y:S02]  /*4670*/  LDG.E.U8 R2, desc[UR36][R2.64] ;  /* 0x0000002402027981 */ /* 0x000ea4000c1e1100 */
[----:B--2---:R4:W0:Y:S02]  /*4680*/  I2F.F64.U16 R4, R2 ;  /* 0x0000000200047312 */ /* 0x0048240000101800 */
[----:B0---4-:R-:W-:Y:S05]  /*4690*/  BRA `(.L_x_6956) ;  /* 0x0000000c00607947 */ /* 0x011fea0003800000 */
.L_x_6953:
        /* <DEDUP_REMOVED lines=9> */
.L_x_6958:
[----:B------:R-:W2:Y:S02]  /*4730*/  LDG.E R2, desc[UR36][R2.64] ;  /* 0x0000002402027981 */ /* 0x000ea4000c1e1900 */
[----:B--2---:R4:W0:Y:S02]  /*4740*/  I2F.F64 R4, R2 ;  /* 0x0000000200047312 */ /* 0x0048240000201c00 */
[----:B0---4-:R-:W-:Y:S05]  /*4750*/  BRA `(.L_x_6956) ;  /* 0x0000000c00307947 */ /* 0x011fea0003800000 */
.L_x_6957:
[----:B------:R-:W2:Y:S02]  /*4760*/  LDG.E.U16 R2, desc[UR36][R2.64] ;  /* 0x0000002402027981 */ /* 0x000ea4000c1e1500 */
[----:B--2---:R4:W0:Y:S02]  /*4770*/  I2F.F64.S16 R4, R2 ;  /* 0x0000000200047312 */ /* 0x0048240000101c00 */
[----:B0---4-:R-:W-:Y:S05]  /*4780*/  BRA `(.L_x_6956) ;  /* 0x0000000c00247947 */ /* 0x011fea0003800000 */
.L_x_6952:
        /* <DEDUP_REMOVED lines=10> */
.L_x_6960:
[----:B------:R-:W2:Y:S02]  /*4830*/  LDG.E.U16 R0, desc[UR36][R2.64] ;  /* 0x0000002402007981 */ /* 0x000ea4000c1e1500 */
[----:B--2---:R-:W-:-:S05]  /*4840*/  HADD2.F32 R0, -RZ, R0.H0_H0 ;  /* 0x20000000ff007230 */ /* 0x004fca0000004100 */
[----:B------:R-:W-:-:S04]  /*4850*/  FMUL.FTZ R0, R0, 1 ;  /* 0x3f80000000007820 */ /* 0x000fc80000410000 */
[----:B------:R3:W4:Y:S02]  /*4860*/  F2F.F64.F32 R4, R0 ;  /* 0x0000000000047310 */ /* 0x0007240000201800 */
[----:B---34-:R-:W-:Y:S05]  /*4870*/  BRA `(.L_x_6956) ;  /* 0x0000000800e87947 */ /* 0x018fea0003800000 */
.L_x_6959:
        /* <DEDUP_REMOVED lines=10> */
.L_x_6962:
[----:B------:R-:W2:Y:S02]  /*4920*/  LDG.E.U16 R2, desc[UR36][R2.64] ;  /* 0x0000002402027981 */ /* 0x000ea4000c1e1500 */
[----:B--2---:R-:W-:-:S05]  /*4930*/  HADD2.F32 R0, -RZ, R2.H0_H0 ;  /* 0x20000002ff007230 */ /* 0x004fca0000004100 */
[----:B------:R-:W-:-:S04]  /*4940*/  FMUL.FTZ R0, R0, 1 ;  /* 0x3f80000000007820 */ /* 0x000fc80000410000 */
[----:B------:R4:W0:Y:S02]  /*4950*/  F2F.F64.F32 R4, R0 ;  /* 0x0000000000047310 */ /* 0x0008240000201800 */
[----:B0---4-:R-:W-:Y:S05]  /*4960*/  BRA `(.L_x_6956) ;  /* 0x0000000800ac7947 */ /* 0x011fea0003800000 */
.L_x_6961:
[----:B------:R3:W5:Y:S01]  /*4970*/  LDG.E.64 R4, desc[UR36][R2.64] ;  /* 0x0000002402047981 */ /* 0x000762000c1e1b00 */
[----:B------:R-:W-:Y:S05]  /*4980*/  BRA `(.L_x_6956) ;  /* 0x0000000800a47947 */ /* 0x000fea0003800000 */
.L_x_6951:
        /* <DEDUP_REMOVED lines=13> */
.L_x_6965:
[----:B------:R0:W5:Y:S01]  /*4a60*/  LDG.E.64 R4, desc[UR36][R2.64] ;  /* 0x0000002402047981 */ /* 0x000162000c1e1b00 */
[----:B------:R-:W-:Y:S05]  /*4a70*/  BRA `(.L_x_6956) ;  /* 0x0000000800687947 */ /* 0x000fea0003800000 */
.L_x_6964:
        /* <DEDUP_REMOVED lines=26> */
[----:B0-----:R-:W-:Y:S05]  /*4c20*/  BRA `(.L_x_6956) ;  /* 0x0000000400fc7947 */ /* 0x001fea0003800000 */
.L_x_6967:
        /* <DEDUP_REMOVED lines=11> */
[----:B------:R-:W-:-:S04]  /*4ce0*/  FMUL.FTZ R0, R0, 1 ;  /* 0x3f80000000007820 */ /* 0x000fc80000410000 */
[----:B------:R0:W1:Y:S02]  /*4cf0*/  F2F.F64.F32 R4, R0 ;  /* 0x0000000000047310 */ /* 0x0000640000201800 */
[----:B01----:R-:W-:Y:S05]  /*4d00*/  BRA `(.L_x_6956) ;  /* 0x0000000400c47947 */ /* 0x003fea0003800000 */
.L_x_6966:
[----:B------:R-:W2:Y:S02]  /*4d10*/  LDG.E.U16 R0, desc[UR36][R2.64] ;  /* 0x0000002402007981 */ /* 0x000ea4000c1e1500 */
[----:B--2---:R-:W-:-:S04]  /*4d20*/  IMAD.U32 R0, R0, 0x10000, RZ ;  /* 0x0001000000007824 */ /* 0x004fc800078e00ff */
[----:B------:R-:W-:-:S04]  /*4d30*/  FMUL.FTZ R0, R0, 1 ;  /* 0x3f80000000007820 */ /* 0x000fc80000410000 */
[----:B------:R0:W1:Y:S02]  /*4d40*/  F2F.F64.F32 R4, R0 ;  /* 0x0000000000047310 */ /* 0x0000640000201800 */
[----:B01----:R-:W-:Y:S05]  /*4d50*/  BRA `(.L_x_6956) ;  /* 0x0000000400b07947 */ /* 0x003fea0003800000 */
.L_x_6963:
        /* <DEDUP_REMOVED lines=9> */
[----:B--2---:R3:W4:Y:S02]  /*4df0*/  I2F.F64.U16 R4, R2 ;  /* 0x0000000200047312 */ /* 0x0047240000101800 */
[----:B---34-:R-:W-:Y:S05]  /*4e00*/  BRA `(.L_x_6956) ;  /* 0x0000000400847947 */ /* 0x018fea0003800000 */
.L_x_6970:
        /* <DEDUP_REMOVED lines=21> */
.L_x_6972:
[----:B------:R-:W-:Y:S05]  /*4f60*/  BSYNC.RECONVERGENT B0 ;  /* 0x0000000000007941 */ /* 0x000fea0003800200 */
.L_x_6971:
[----:B------:R-:W-:Y:S02]  /*4f70*/  SHF.L.U32 R0, R0, 0x14, RZ ;  /* 0x0000001400007819 */ /* 0x000fe400000006ff */
[----:B------:R-:W-:-:S04]  /*4f80*/  LEA R2, R2, 0x3b800000, 0x17 ;  /* 0x3b80000002027811 */ /* 0x000fc800078eb8ff */
[----:B------:R-:W-:-:S05]  /*4f90*/  LOP3.LUT R0, R2, R0, R7, 0xfe, !PT ;  /* 0x0000000002007212 */ /* 0x000fca00078efe07 */
[----:B------:R-:W-:-:S04]  /*4fa0*/  FMUL.FTZ R0, R0, 1 ;  /* 0x3f80000000007820 */ /* 0x000fc80000410000 */
[----:B------:R3:W4:Y:S02]  /*4fb0*/  F2F.F64.F32 R4, R0 ;  /* 0x0000000000047310 */ /* 0x0007240000201800 */
[----:B---34-:R-:W-:Y:S05]  /*4fc0*/  BRA `(.L_x_6956) ;  /* 0x0000000400147947 */ /* 0x018fea0003800000 */
.L_x_6969:
        /* <DEDUP_REMOVED lines=21> */
.L_x_6974:
[----:B------:R-:W-:Y:S05]  /*5120*/  BSYNC.RECONVERGENT B0 ;  /* 0x0000000000007941 */ /* 0x000fea0003800200 */
.L_x_6973:
[----:B------:R-:W-:Y:S01]  /*5130*/  IMAD.SHL.U32 R0, R0, 0x200000, RZ ;  /* 0x0020000000007824 */ /* 0x000fe200078e00ff */
[----:B------:R-:W-:-:S04]  /*5140*/  LEA R2, R2, 0x37800000, 0x17 ;  /* 0x3780000002027811 */ /* 0x000fc800078eb8ff */
[----:B------:R-:W-:-:S05]  /*5150*/  LOP3.LUT R0, R2, R0, R7, 0xfe, !PT ;  /* 0x0000000002007212 */ /* 0x000fca00078efe07 */
[----:B------:R-:W-:-:S04]  /*5160*/  FMUL.FTZ R0, R0, 1 ;  /* 0x3f80000000007820 */ /* 0x000fc80000410000 */
[----:B------:R3:W4:Y:S02]  /*5170*/  F2F.F64.F32 R4, R0 ;  /* 0x0000000000047310 */ /* 0x0007240000201800 */
[----:B---34-:R-:W-:Y:S05]  /*5180*/  BRA `(.L_x_6956) ;  /* 0x0000000000a47947 */ /* 0x018fea0003800000 */
.L_x_6968:
[----:B------:R-:W-:-:S09]  /*5190*/  UISETP.NE.AND UP0, UPT, UR4, 0x1c, UPT ;  /* 0x0000001c0400788c */ /* 0x000fd2000bf05270 */
[----:B------:R-:W-:Y:S05]  /*51a0*/  BRA.U !UP0, `(.L_x_6975) ;  /* 0x0000000108947547 */ /* 0x000fea000b800000 */
[----:B------:R-:W-:-:S09]  /*51b0*/  UISETP.NE.AND UP0, UPT, UR4, 0x1d, UPT ;  /* 0x0000001d0400788c */ /* 0x000fd2000bf05270 */
[----:B------:R-:W-:Y:S05]  /*51c0*/  BRA.U !UP0, `(.L_x_6976) ;  /* 0x0000000108807547 */ /* 0x000fea000b800000 */
[----:B------:R-:W-:-:S09]  /*51d0*/  UISETP.NE.AND UP0, UPT, UR4, 0x2c, UPT ;  /* 0x0000002c0400788c */ /* 0x000fd2000bf05270 */
[----:B------:R-:W-:Y:S05]  /*51e0*/  BRA.U UP0, `(.L_x_6955) ;  /* 0x0000000100307547 */ /* 0x000fea000b800000 */
[----:B------:R-:W2:Y:S01]  /*51f0*/  LDG.E.U8 R0, desc[UR36][R2.64] ;  /* 0x0000002402007981 */ /* 0x000ea2000c1e1100 */
[----:B------:R-:W-:Y:S02]  /*5200*/  HFMA2 R4, -RZ, RZ, 0, 0 ;  /* 0x00000000ff047431 */ /* 0x000fe400000001ff */
        /* <DEDUP_REMOVED lines=8> */
[----:B------:R3:W4:Y:S02]  /*5290*/  @P0 F2F.F64.F32 R4, R0 ;  /* 0x0000000000040310 */ /* 0x0007240000201800 */
[----:B---34-:R-:W-:Y:S05]  /*52a0*/  BRA `(.L_x_6956) ;  /* 0x00000000005c7947 */ /* 0x018fea0003800000 */
.L_x_6955:
        /* <DEDUP_REMOVED lines=16> */
.L_x_6977:
[----:B------:R-:W-:Y:S01]  /*53b0*/  CS2R R4, SRZ ;  /* 0x0000000000047805 */ /* 0x000fe2000001ff00 */
[----:B------:R-:W-:Y:S06]  /*53c0*/  BRA `(.L_x_6956) ;  /* 0x0000000000147947 */ /* 0x000fec0003800000 */
.L_x_6976:
[----:B------:R-:W2:Y:S02]  /*53d0*/  LDG.E.64 R4, desc[UR36][R2.64] ;  /* 0x0000002402047981 */ /* 0x000ea4000c1e1b00 */
[----:B--2---:R-:W3:Y:S02]  /*53e0*/  I2F.F64.U64 R4, R4 ;  /* 0x0000000400047312 */ /* 0x004ee40000301800 */
[----:B---3--:R-:W-:Y:S05]  /*53f0*/  BRA `(.L_x_6956) ;  /* 0x0000000000087947 */ /* 0x008fea0003800000 */
.L_x_6975:
[----:B------:R-:W2:Y:S02]  /*5400*/  LDG.E R2, desc[UR36][R2.64] ;  /* 0x0000002402027981 */ /* 0x000ea4000c1e1900 */
[----:B--2---:R1:W2:Y:S02]  /*5410*/  I2F.F64.U32 R4, R2 ;  /* 0x0000000200047312 */ /* 0x0042a40000201800 */
.L_x_6956:
[----:B------:R-:W-:Y:S05]  /*5420*/  BSYNC.RECONVERGENT B6 ;  /* 0x0000000000067941 */ /* 0x000fea0003800200 */
.L_x_6950:
[----:B------:R-:W0:Y:S01]  /*5430*/  LDCU.64 UR6, c[0x0][0x580] ;  /* 0x0000b000ff0677ac */ /* 0x000e220008000a00 */
[----:B--2--5:R-:W2:Y:S01]  /*5440*/  DSETP.GT.AND P0, PT, R4, RZ, PT ;  /* 0x000000ff0400722a */ /* 0x024ea20003f04000 */
[----:B------:R-:W-:Y:S01]  /*5450*/  IMAD.MOV.U32 R0, RZ, RZ, RZ ;  /* 0x000000ffff007224 */ /* 0x000fe200078e00ff */
[----:B--2---:R-:W-:Y:S01]  /*5460*/  SEL R6, RZ, 0x1, !P0 ;  /* 0x00000001ff067807 */ /* 0x004fe20004000000 */
        /* <DEDUP_REMOVED lines=27> */
.L_x_6981:
[----:B------:R-:W0:Y:S02]  /*5620*/  F2I.S64.F64.TRUNC R4, R8 ;  /* 0x0000000800047311 */ /* 0x000e24000030d900 */
[----:B0-----:R3:W-:Y:S01]  /*5630*/  STG.E.U8 desc[UR36][R2.64], R4 ;  /* 0x0000000402007986 */ /* 0x0017e2000c101124 */
[----:B------:R-:W-:Y:S05]  /*5640*/  BRA `(.L_x_6983) ;  /* 0x0000000c00407947 */ /* 0x000fea0003800000 */
.L_x_6980:
        /* <DEDUP_REMOVED lines=9> */
.L_x_6985:
[----:B------:R-:W0:Y:S02]  /*56e0*/  F2I.F64.TRUNC R9, R8 ;  /* 0x0000000800097311 */ /* 0x000e24000030d100 */
[----:B0-----:R2:W-:Y:S01]  /*56f0*/  STG.E desc[UR36][R2.64], R9 ;  /* 0x0000000902007986 */ /* 0x0015e2000c101924 */
[----:B------:R-:W-:Y:S05]  /*5700*/  BRA `(.L_x_6983) ;  /* 0x0000000c00107947 */ /* 0x000fea0003800000 */
.L_x_6984:
[----:B------:R-:W0:Y:S02]  /*5710*/  F2I.F64.TRUNC R9, R8 ;  /* 0x0000000800097311 */ /* 0x000e24000030d100 */
[----:B0-----:R0:W-:Y:S01]  /*5720*/  STG.E.U16 desc[UR36][R2.64], R9 ;  /* 0x0000000902007986 */ /* 0x0011e2000c101524 */
[----:B------:R-:W-:Y:S05]  /*5730*/  BRA `(.L_x_6983) ;  /* 0x0000000c00047947 */ /* 0x000fea0003800000 */
.L_x_6979:
        /* <DEDUP_REMOVED lines=9> */
.L_x_6987:
[----:B------:R-:W-:-:S04]  /*57d0*/  I2FP.F32.S32 R0, R0 ;  /* 0x0000000000007245 */ /* 0x000fc80000201400 */
[----:B------:R-:W-:-:S05]  /*57e0*/  F2FP.F16.F32.PACK_AB R0, RZ, R0 ;  /* 0x00000000ff00723e */ /* 0x000fca00000000ff */
[----:B------:R0:W-:Y:S01]  /*57f0*/  STG.E.U16 desc[UR36][R2.64], R0 ;  /* 0x0000000002007986 */ /* 0x0001e2000c101524 */
[----:B------:R-:W-:Y:S05]  /*5800*/  BRA `(.L_x_6983) ;  /* 0x0000000800d07947 */ /* 0x000fea0003800000 */
.L_x_6986:
        /* <DEDUP_REMOVED lines=10> */
.L_x_6989:
[----:B------:R-:W-:-:S04]  /*58b0*/  I2FP.F32.S32 R0, R0 ;  /* 0x0000000000007245 */ /* 0x000fc80000201400 */
[----:B------:R-:W-:-:S04]  /*58c0*/  F2FP.F16.F32.PACK_AB R5, RZ, R0 ;  /* 0x00000000ff05723e */ /* 0x000fc800000000ff */
[----:B------:R-:W-:-:S05]  /*58d0*/  PRMT R5, R5, 0x5410, RZ ;  /* 0x0000541005057816 */ /* 0x000fca00000000ff */
[----:B------:R0:W-:Y:S01]  /*58e0*/  STG.E desc[UR36][R2.64], R5 ;  /* 0x0000000502007986 */ /* 0x0001e2000c101924 */
[----:B------:R-:W-:Y:S05]  /*58f0*/  BRA `(.L_x_6983) ;  /* 0x0000000800947947 */ /* 0x000fea0003800000 */
.L_x_6988:
[----:B------:R0:W-:Y:S01]  /*5900*/  STG.E.64 desc[UR36][R2.64], R8 ;  /* 0x0000000802007986 */ /* 0x0001e2000c101b24 */
[----:B------:R-:W-:Y:S05]  /*5910*/  BRA `(.L_x_6983) ;  /* 0x00000008008c7947 */ /* 0x000fea0003800000 */
.L_x_6978:
        /* <DEDUP_REMOVED lines=13> */
.L_x_6993:
[----:B------:R-:W-:Y:S01]  /*59f0*/  I2FP.F32.S32 R5, R0 ;  /* 0x0000000000057245 */ /* 0x000fe20000201400 */
[----:B------:R-:W-:Y:S01]  /*5a00*/  BSSY.RECONVERGENT B0, `(.L_x_6994) ;  /* 0x0000013000007945 */ /* 0x000fe20003800200 */
[----:B------:R-:W-:Y:S02]  /*5a10*/  IMAD.MOV.U32 R0, RZ, RZ, 0x80 ;  /* 0x00000080ff007424 */ /* 0x000fe400078e00ff */
        /* <DEDUP_REMOVED lines=15> */
.L_x_6996:
[----:B------:R-:W-:-:S04]  /*5b10*/  SHF.R.U32.HI R5, RZ, 0x18, R5 ;  /* 0x00000018ff057819 */ /* 0x000fc80000011605 */
[----:B------:R-:W-:-:S07]  /*5b20*/  LOP3.LUT R0, R0, 0x80, R5, 0xf8, !PT ;  /* 0x0000008000007812 */ /* 0x000fce00078ef805 */
.L_x_6995:
[----:B------:R-:W-:Y:S05]  /*5b30*/  BSYNC.RECONVERGENT B0 ;  /* 0x0000000000007941 */ /* 0x000fea0003800200 */
.L_x_6994:
[----:B------:R0:W-:Y:S01]  /*5b40*/  STG.E.U8 desc[UR36][R2.64], R0 ;  /* 0x0000000002007986 */ /* 0x0001e2000c101124 */
[----:B------:R-:W-:Y:S05]  /*5b50*/  BRA `(.L_x_6983) ;  /* 0x0000000400fc7947 */ /* 0x000fea0003800000 */
.L_x_6992:
[----:B------:R-:W-:Y:S01]  /*5b60*/  I2FP.F32.S32 R5, R0 ;  /* 0x0000000000057245 */ /* 0x000fe20000201400 */
[----:B------:R-:W-:Y:S01]  /*5b70*/  BSSY.RECONVERGENT B0, `(.L_x_6997) ;  /* 0x0000013000007945 */ /* 0x000fe20003800200 */
[----:B------:R-:W-:Y:S02]  /*5b80*/  HFMA2 R0, -RZ, RZ, 0, 7.62939453125e-06 ;  /* 0x00000080ff007431 */ /* 0x000fe400000001ff */
        /* <DEDUP_REMOVED lines=15> */
.L_x_6999:
[----:B------:R-:W-:-:S04]  /*5c80*/  SHF.R.U32.HI R5, RZ, 0x18, R5 ;  /* 0x00000018ff057819 */ /* 0x000fc80000011605 */
[----:B------:R-:W-:-:S07]  /*5c90*/  LOP3.LUT R0, R0, 0x80, R5, 0xf8, !PT ;  /* 0x0000008000007812 */ /* 0x000fce00078ef805 */
.L_x_6998:
[----:B------:R-:W-:Y:S05]  /*5ca0*/  BSYNC.RECONVERGENT B0 ;  /* 0x0000000000007941 */ /* 0x000fea0003800200 */
.L_x_6997:
[----:B------:R0:W-:Y:S01]  /*5cb0*/  STG.E.U8 desc[UR36][R2.64], R0 ;  /* 0x0000000002007986 */ /* 0x0001e2000c101124 */
[----:B------:R-:W-:Y:S05]  /*5cc0*/  BRA `(.L_x_6983) ;  /* 0x0000000400a07947 */ /* 0x000fea0003800000 */
.L_x_6991:
[----:B------:R-:W-:-:S09]  /*5cd0*/  UISETP.NE.AND UP0, UPT, UR4, 0x1c, UPT ;  /* 0x0000001c0400788c */ /* 0x000fd2000bf05270 */
[----:B------:R-:W-:Y:S05]  /*5ce0*/  BRA.U !UP0, `(.L_x_7000) ;  /* 0x00000001085c7547 */ /* 0x000fea000b800000 */
[----:B------:R-:W-:-:S09]  /*5cf0*/  UISETP.NE.AND UP0, UPT, UR4, 0x1d, UPT ;  /* 0x0000001d0400788c */ /* 0x000fd2000bf05270 */
[----:B------:R-:W-:Y:S05]  /*5d00*/  BRA.U !UP0, `(.L_x_7001) ;  /* 0x0000000108487547 */ /* 0x000fea000b800000 */
[----:B------:R-:W-:-:S09]  /*5d10*/  UISETP.NE.AND UP0, UPT, UR4, 0x2c, UPT ;  /* 0x0000002c0400788c */ /* 0x000fd2000bf05270 */
[----:B------:R-:W-:Y:S05]  /*5d20*/  BRA.U UP0, `(.L_x_6982) ;  /* 0x0000000100a47547 */ /* 0x000fea000b800000 */
        /* <DEDUP_REMOVED lines=16> */
.L_x_7001:
[----:B------:R-:W0:Y:S02]  /*5e30*/  F2I.U64.F64.TRUNC R4, R8 ;  /* 0x0000000800047311 */ /* 0x000e24000030d800 */
[----:B0-----:R0:W-:Y:S01]  /*5e40*/  STG.E.64 desc[UR36][R2.64], R4 ;  /* 0x0000000402007986 */ /* 0x0011e2000c101b24 */
[----:B------:R-:W-:Y:S05]  /*5e50*/  BRA `(.L_x_6983) ;  /* 0x00000004003c7947 */ /* 0x000fea0003800000 */
.L_x_7000:
[----:B------:R-:W0:Y:S02]  /*5e60*/  F2I.U32.F64.TRUNC R9, R8 ;  /* 0x0000000800097311 */ /* 0x000e24000030d000 */
[----:B0-----:R0:W-:Y:S01]  /*5e70*/  STG.E desc[UR36][R2.64], R9 ;  /* 0x0000000902007986 */ /* 0x0011e2000c101924 */
[----:B------:R-:W-:Y:S05]  /*5e80*/  BRA `(.L_x_6983) ;  /* 0x0000000400307947 */ /* 0x000fea0003800000 */
.L_x_6990:
        /* <DEDUP_REMOVED lines=10> */
.L_x_7003:
[----:B------:R-:W-:-:S05]  /*5f30*/  CS2R R10, SRZ ;  /* 0x00000000000a7805 */ /* 0x000fca000001ff00 */
[----:B------:R0:W-:Y:S01]  /*5f40*/  STG.E.128 desc[UR36][R2.64], R8 ;  /* 0x0000000802007986 */ /* 0x0001e2000c101d24 */
[----:B------:R-:W-:Y:S05]  /*5f50*/  BRA `(.L_x_6983) ;  /* 0x0000000000fc7947 */ /* 0x000fea0003800000 */
.L_x_7002:
[----:B------:R-:W-:-:S09]  /*5f60*/  UISETP.NE.AND UP0, UPT, UR4, 0xf, UPT ;  /* 0x0000000f0400788c */ /* 0x000fd2000bf05270 */
[----:B------:R-:W-:Y:S05]  /*5f70*/  BRA.U !UP0, `(.L_x_7004) ;  /* 0x0000000108e87547 */ /* 0x000fea000b800000 */
[----:B------:R-:W-:-:S09]  /*5f80*/  UISETP.NE.AND UP0, UPT, UR4, 0x17, UPT ;  /* 0x000000170400788c */ /* 0x000fd2000bf05270 */
[----:B------:R-:W-:Y:S05]  /*5f90*/  BRA.U !UP0, `(.L_x_7005) ;  /* 0x0000000108907547 */ /* 0x000fea000b800000 */
[----:B------:R-:W-:-:S09]  /*5fa0*/  UISETP.NE.AND UP0, UPT, UR4, 0x18, UPT ;  /* 0x000000180400788c */ /* 0x000fd2000bf05270 */
[----:B------:R-:W-:Y:S05]  /*5fb0*/  BRA.U !UP0, `(.L_x_7006) ;  /* 0x0000000108447547 */ /* 0x000fea000b800000 */
.L_x_6982:
        /* <DEDUP_REMOVED lines=16> */
.L_x_7007:
[----:B------:R-:W-:Y:S05]  /*60c0*/  BRA `(.L_x_6983) ;  /* 0x0000000000a07947 */ /* 0x000fea0003800000 */
.L_x_7006:
[----:B------:R-:W-:Y:S01]  /*60d0*/  I2FP.F32.S32 R7, R0 ;  /* 0x0000000000077245 */ /* 0x000fe20000201400 */
[----:B------:R-:W-:Y:S01]  /*60e0*/  BSSY.RECONVERGENT B0, `(.L_x_7008) ;  /* 0x000000c000007945 */ /* 0x000fe20003800200 */
[----:B------:R-:W-:Y:S02]  /*60f0*/  MOV R0, 0x7f ;  /* 0x0000007f00007802 */ /* 0x000fe40000000f00 */
        /* <DEDUP_REMOVED lines=10> */
.L_x_7009:
[----:B------:R-:W-:Y:S05]  /*61a0*/  BSYNC.RECONVERGENT B0 ;  /* 0x0000000000007941 */ /* 0x000fea0003800200 */
.L_x_7008:
[----:B------:R-:W-:-:S05]  /*61b0*/  LOP3.LUT R5, R0, 0x80, R5, 0xf8, !PT ;  /* 0x0000008000057812 */ /* 0x000fca00078ef805 */
[----:B------:R0:W-:Y:S01]  /*61c0*/  STG.E.U8 desc[UR36][R2.64], R5 ;  /* 0x0000000502007986 */ /* 0x0001e2000c101124 */
[----:B------:R-:W-:Y:S05]  /*61d0*/  BRA `(.L_x_6983) ;  /* 0x00000000005c7947 */ /* 0x000fea0003800000 */
.L_x_7005:
[----:B------:R-:W-:Y:S01]  /*61e0*/  I2FP.F32.S32 R5, R0 ;  /* 0x0000000000057245 */ /* 0x000fe20000201400 */
[----:B------:R-:W-:Y:S03]  /*61f0*/  BSSY.RECONVERGENT B0, `(.L_x_7010) ;  /* 0x000000e000007945 */ /* 0x000fe60003800200 */
        /* <DEDUP_REMOVED lines=10> */
.L_x_7011:
[----:B------:R-:W-:Y:S01]  /*62a0*/  IMAD.MOV.U32 R0, RZ, RZ, 0x7f ;  /* 0x0000007fff007424 */ /* 0x000fe200078e00ff */
[----:B------:R-:W-:-:S04]  /*62b0*/  ISETP.GT.U32.AND P0, PT, R4, 0x7f800000, PT ;  /* 0x7f8000000400780c */ /* 0x000fc80003f04070 */
[----:B------:R-:W-:-:S09]  /*62c0*/  SEL R0, R0, 0x7c, P0 ;  /* 0x0000007c00007807 */ /* 0x000fd20000000000 */
.L_x_7012:
[----:B------:R-:W-:Y:S05]  /*62d0*/  BSYNC.RECONVERGENT B0 ;  /* 0x0000000000007941 */ /* 0x000fea0003800200 */
.L_x_7010:
[----:B------:R-:W-:-:S04]  /*62e0*/  SHF.R.U32.HI R5, RZ, 0x18, R5 ;  /* 0x00000018ff057819 */ /* 0x000fc80000011605 */
[----:B------:R-:W-:-:S05]  /*62f0*/  LOP3.LUT R5, R0, 0x80, R5, 0xf8, !PT ;  /* 0x0000008000057812 */ /* 0x000fca00078ef805 */
[----:B------:R0:W-:Y:S01]  /*6300*/  STG.E.U8 desc[UR36][R2.64], R5 ;  /* 0x0000000502007986 */ /* 0x0001e2000c101124 */
[----:B------:R-:W-:Y:S05]  /*6310*/  BRA `(.L_x_6983) ;  /* 0x00000000000c7947 */ /* 0x000fea0003800000 */
.L_x_7004:
[----:B------:R-:W-:-:S04]  /*6320*/  I2FP.F32.S32 R0, R0 ;  /* 0x0000000000007245 */ /* 0x000fc80000201400 */
[----:B------:R-:W-:-:S05]  /*6330*/  F2FP.BF16.F32.PACK_AB R0, RZ, R0 ;  /* 0x00000000ff00723e */ /* 0x000fca00000010ff */
[----:B------:R0:W-:Y:S02]  /*6340*/  STG.E.U16 desc[UR36][R2.64], R0 ;  /* 0x0000000002007986 */ /* 0x0001e4000c101524 */
.L_x_6983:
[----:B------:R-:W-:-:S07]  /*6350*/  VIADD R17, R17, 0x80 ;  /* 0x0000008011117836 */ /* 0x000fce0000000000 */
.L_x_6948:
[----:B------:R-:W-:Y:S05]  /*6360*/  BSYNC.RECONVERGENT B7 ;  /* 0x0000000000077941 */ /* 0x000fea0003800200 */
.L_x_6947:
        /* <DEDUP_REMOVED lines=307> */
.L_x_7015:
        /* <DEDUP_REMOVED lines=16> */
[----:B--2---:R0:W1:Y:S02]  /*77a0*/  I2F.F64.S16 R4, R2 ;  /* 0x0000000200047312 */ /* 0x0040640000101c00 */
[----:B01----:R-:W-:Y:S05]  /*77b0*/  BRA `(.L_x_7022) ;  /* 0x0000000c006c7947 */ /* 0x003fea0003800000 */
.L_x_7020:
[----:B------:R-:W2:Y:S02]  /*77c0*/  LDG.E.U8 R2, desc[UR36][R2.64] ;  /* 0x0000002402027981 */ /* 0x000ea4000c1e1100 */
[----:B--2---:R0:W1:Y:S02]  /*77d0*/  I2F.F64.U16 R4, R2 ;  /* 0x0000000200047312 */ /* 0x0040640000101800 */
[----:B01----:R-:W-:Y:S05]  /*77e0*/  BRA `(.L_x_7022) ;  /* 0x0000000c00607947 */ /* 0x003fea0003800000 */
.L_x_7019:
        /* <DEDUP_REMOVED lines=8> */
[----:B0-----:R-:W-:Y:S05]  /*7870*/  BRA `(.L_x_7022) ;  /* 0x0000000c003c7947 */ /* 0x001fea0003800000 */
.L_x_7024:
[----:B------:R-:W2:Y:S02]  /*7880*/  LDG.E R2, desc[UR36][R2.64] ;  /* 0x0000002402027981 */ /* 0x000ea4000c1e1900 */
[----:B--2---:R0:W1:Y:S02]  /*7890*/  I2F.F64 R4, R2 ;  /* 0x0000000200047312 */ /* 0x0040640000201c00 */
[----:B01----:R-:W-:Y:S05]  /*78a0*/  BRA `(.L_x_7022) ;  /* 0x0000000c00307947 */ /* 0x003fea0003800000 */
.L_x_7023:
[----:B------:R-:W2:Y:S02]  /*78b0*/  LDG.E.U16 R2, desc[UR36][R2.64] ;  /* 0x0000002402027981 */ /* 0x000ea4000c1e1500 */
[----:B--2---:R0:W1:Y:S02]  /*78c0*/  I2F.F64.S16 R4, R2 ;  /* 0x0000000200047312 */ /* 0x0040640000101c00 */
[----:B01----:R-:W-:Y:S05]  /*78d0*/  BRA `(.L_x_7022) ;  /* 0x0000000c00247947 */ /* 0x003fea0003800000 */
.L_x_7018:
        /* <DEDUP_REMOVED lines=10> */
.L_x_7026:
[----:B------:R-:W2:Y:S02]  /*7980*/  LDG.E.U16 R0, desc[UR36][R2.64] ;  /* 0x0000002402007981 */ /* 0x000ea4000c1e1500 */
[----:B--2---:R-:W-:-:S05]  /*7990*/  HADD2.F32 R0, -RZ, R0.H0_H0 ;  /* 0x20000000ff007230 */ /* 0x004fca0000004100 */
[----:B------:R-:W-:-:S04]  /*79a0*/  FMUL.FTZ R0, R0, 1 ;  /* 0x3f80000000007820 */ /* 0x000fc80000410000 */
[----:B------:R1:W2:Y:S02]  /*79b0*/  F2F.F64.F32 R4, R0 ;  /* 0x0000000000047310 */ /* 0x0002a40000201800 */
[----:B-12---:R-:W-:Y:S05]  /*79c0*/  BRA `(.L_x_7022) ;  /* 0x0000000800e87947 */ /* 0x006fea0003800000 */
.L_x_7025:
        /* <DEDUP_REMOVED lines=10> */
.L_x_7028:
[----:B------:R-:W2:Y:S02]  /*7a70*/  LDG.E.U16 R2, desc[UR36][R2.64] ;  /* 0x0000002402027981 */ /* 0x000ea4000c1e1500 */
[----:B--2---:R-:W-:-:S05]  /*7a80*/  HADD2.F32 R0, -RZ, R2.H0_H0 ;  /* 0x20000002ff007230 */ /* 0x004fca0000004100 */
[----:B------:R-:W-:-:S04]  /*7a90*/  FMUL.FTZ R0, R0, 1 ;  /* 0x3f80000000007820 */ /* 0x000fc80000410000 */
[----:B------:R1:W2:Y:S02]  /*7aa0*/  F2F.F64.F32 R4, R0 ;  /* 0x0000000000047310 */ /* 0x0002a40000201800 */
[----:B-12---:R-:W-:Y:S05]  /*7ab0*/  BRA `(.L_x_7022) ;  /* 0x0000000800ac7947 */ /* 0x006fea0003800000 */
.L_x_7027:
[----:B------:R0:W5:Y:S01]  /*7ac0*/  LDG.E.64 R4, desc[UR36][R2.64] ;  /* 0x0000002402047981 */ /* 0x000162000c1e1b00 */
[----:B------:R-:W-:Y:S05]  /*7ad0*/  BRA `(.L_x_7022) ;  /* 0x0000000800a47947 */ /* 0x000fea0003800000 */
.L_x_7017:
        /* <DEDUP_REMOVED lines=9> */
[----:B------:R-:W-:Y:S01]  /*7b70*/  IMAD.MOV.U32 R4, RZ, RZ, RZ ;  /* 0x000000ffff047224 */ /* 0x000fe200078e00ff */
[----:B--2---:R-:W-:-:S04]  /*7b80*/  ISETP.NE.AND P0, PT, R2, RZ, PT ;  /* 0x000000ff0200720c */ /* 0x004fc80003f05270 */
[----:B------:R-:W-:Y:S01]  /*7b90*/  FSEL R5, RZ, 1.875, !P0 ;  /* 0x3ff00000ff057808 */ /* 0x000fe20004000000 */
[----:B------:R-:W-:Y:S08]  /*7ba0*/  BRA `(.L_x_7022) ;  /* 0x0000000800707947 */ /* 0x000ff00003800000 */
.L_x_7031:
[----:B------:R1:W5:Y:S01]  /*7bb0*/  LDG.E.64 R4, desc[UR36][R2.64] ;  /* 0x0000002402047981 */ /* 0x000362000c1e1b00 */
[----:B------:R-:W-:Y:S05]  /*7bc0*/  BRA `(.L_x_7022) ;  /* 0x0000000800687947 */ /* 0x000fea0003800000 */
.L_x_7030:
        /* <DEDUP_REMOVED lines=25> */
[----:B------:R-:W2:Y:S02]  /*7d60*/  F2F.F64.F32 R4, R5 ;  /* 0x0000000500047310 */ /* 0x000ea40000201800 */
[----:B--2---:R-:W-:Y:S05]  /*7d70*/  BRA `(.L_x_7022) ;  /* 0x0000000400fc7947 */ /* 0x004fea0003800000 */
.L_x_7033:
        /* <DEDUP_REMOVED lines=12> */
[----:B------:R2:W3:Y:S02]  /*7e40*/  F2F.F64.F32 R4, R0 ;  /* 0x0000000000047310 */ /* 0x0004e40000201800 */
[----:B--23--:R-:W-:Y:S05]  /*7e50*/  BRA `(.L_x_7022) ;  /* 0x0000000400c47947 */ /* 0x00cfea0003800000 */
.L_x_7032:
[----:B------:R-:W2:Y:S02]  /*7e60*/  LDG.E.U16 R0, desc[UR36][R2.64] ;  /* 0x0000002402007981 */ /* 0x000ea4000c1e1500 */
[----:B--2---:R-:W-:-:S05]  /*7e70*/  SHF.L.U32 R0, R0, 0x10, RZ ;  /* 0x0000001000007819 */ /* 0x004fca00000006ff */
[----:B------:R-:W-:-:S04]  /*7e80*/  FMUL.FTZ R0, R0, 1 ;  /* 0x3f80000000007820 */ /* 0x000fc80000410000 */
[----:B------:R2:W3:Y:S02]  /*7e90*/  F2F.F64.F32 R4, R0 ;  /* 0x0000000000047310 */ /* 0x0004e40000201800 */
[----:B--23--:R-:W-:Y:S05]  /*7ea0*/  BRA `(.L_x_7022) ;  /* 0x0000000400b07947 */ /* 0x00cfea0003800000 */
.L_x_7029:
        /* <DEDUP_REMOVED lines=9> */
[----:B--2---:R4:W0:Y:S02]  /*7f40*/  I2F.F64.U16 R4, R2 ;  /* 0x0000000200047312 */ /* 0x0048240000101800 */
[----:B0---4-:R-:W-:Y:S05]  /*7f50*/  BRA `(.L_x_7022) ;  /* 0x0000000400847947 */ /* 0x011fea0003800000 */
.L_x_7036:
        /* <DEDUP_REMOVED lines=21> */
.L_x_7038:
[----:B------:R-:W-:Y:S05]  /*80b0*/  BSYNC.RECONVERGENT B0 ;  /* 0x0000000000007941 */ /* 0x000fea0003800200 */
.L_x_7037:
[----:B------:R-:W-:Y:S01]  /*80c0*/  IMAD.SHL.U32 R0, R0, 0x100000, RZ ;  /* 0x0010000000007824 */ /* 0x000fe200078e00ff */
[----:B------:R-:W-:-:S04]  /*80d0*/  LEA R2, R2, 0x3b800000, 0x17 ;  /* 0x3b80000002027811 */ /* 0x000fc800078eb8ff */
[----:B------:R-:W-:-:S05]  /*80e0*/  LOP3.LUT R0, R2, R0, R7, 0xfe, !PT ;  /* 0x0000000002007212 */ /* 0x000fca00078efe07 */
[----:B------:R-:W-:-:S04]  /*80f0*/  FMUL.FTZ R0, R0, 1 ;  /* 0x3f80000000007820 */ /* 0x000fc80000410000 */
[----:B------:R4:W0:Y:S02]  /*8100*/  F2F.F64.F32 R4, R0 ;  /* 0x0000000000047310 */ /* 0x0008240000201800 */
[----:B0---4-:R-:W-:Y:S05]  /*8110*/  BRA `(.L_x_7022) ;  /* 0x0000000400147947 */ /* 0x011fea0003800000 */
.L_x_7035:
[----:B------:R-:W2:Y:S01]  /*8120*/  LDG.E.U8 R3, desc[UR36][R2.64] ;  /* 0x0000002402037981 */ /* 0x000ea2000c1e1100 */
[----:B------:R-:W-:Y:S02]  /*8130*/  CS2R R4, SRZ ;  /* 0x0000000000047805 */ /* 0x000fe4000001ff00 */
[----:B--2---:R-:W-:-:S13]  /*8140*/  ISETP.NE.AND P0, PT, R3, RZ, PT ;  /* 0x000000ff0300720c */ /* 0x004fda0003f05270 */
[----:B------:R-:W-:Y:S05]  /*8150*/  @!P0 BRA `(.L_x_7022) ;  /* 0x0000000400048947 */ /* 0x000fea0003800000 */
[----:B------:R-:W-:-:S13]  /*8160*/  ISETP.NE.AND P0, PT, R3, 0x80, PT ;  /* 0x000000800300780c */ /* 0x000fda0003f05270 */
[----:B------:R-:W-:Y:S01]  /*8170*/  @!P0 MOV R4, 0x20000000 ;  /* 0x2000000000048802 */ /* 0x000fe20000000f00 */
        /* <DEDUP_REMOVED lines=15> */
.L_x_7040:
[----:B------:R-:W-:Y:S05]  /*8270*/  BSYNC.RECONVERGENT B0 ;  /* 0x0000000000007941 */ /* 0x000fea0003800200 */
.L_x_7039:
[----:B------:R-:W-:Y:S01]  /*8280*/  IMAD.SHL.U32 R0, R0, 0x200000, RZ ;  /* 0x0020000000007824 */ /* 0x000fe200078e00ff */
[----:B------:R-:W-:-:S04]  /*8290*/  LEA R2, R2, 0x37800000, 0x17 ;  /* 0x3780000002027811 */ /* 0x000fc800078eb8ff */
[----:B------:R-:W-:-:S05]  /*82a0*/  LOP3.LUT R0, R2, R0, R7, 0xfe, !PT ;  /* 0x0000000002007212 */ /* 0x000fca00078efe07 */
[----:B------:R-:W-:-:S04]  /*82b0*/  FMUL.FTZ R0, R0, 1 ;  /* 0x3f80000000007820 */ /* 0x000fc80000410000 */
[----:B------:R4:W0:Y:S02]  /*82c0*/  F2F.F64.F32 R4, R0 ;  /* 0x0000000000047310 */ /* 0x0008240000201800 */
[----:B0---4-:R-:W-:Y:S05]  /*82d0*/  BRA `(.L_x_7022) ;  /* 0x0000000000a47947 */ /* 0x011fea0003800000 */
.L_x_7034:
[----:B------:R-:W-:-:S09]  /*82e0*/  UISETP.NE.AND UP0, UPT, UR4, 0x1c, UPT ;  /* 0x0000001c0400788c */ /* 0x000fd2000bf05270 */
[----:B------:R-:W-:Y:S05]  /*82f0*/  BRA.U !UP0, `(.L_x_7041) ;  /* 0x0000000108947547 */ /* 0x000fea000b800000 */
[----:B------:R-:W-:-:S09]  /*8300*/  UISETP.NE.AND UP0, UPT, UR4, 0x1d, UPT ;  /* 0x0000001d0400788c */ /* 0x000fd2000bf05270 */
[----:B------:R-:W-:Y:S05]  /*8310*/  BRA.U !UP0, `(.L_x_7042) ;  /* 0x0000000108807547 */ /* 0x000fea000b800000 */
[----:B------:R-:W-:-:S09]  /*8320*/  UISETP.NE.AND UP0, UPT, UR4, 0x2c, UPT ;  /* 0x0000002c0400788c */ /* 0x000fd2000bf05270 */
[----:B------:R-:W-:Y:S05]  /*8330*/  BRA.U UP0, `(.L_x_7021) ;  /* 0x0000000100307547 */ /* 0x000fea000b800000 */
[----:B------:R-:W2:Y:S01]  /*8340*/  LDG.E.U8 R0, desc[UR36][R2.64] ;  /* 0x0000002402007981 */ /* 0x000ea2000c1e1100 */
[----:B------:R-:W-:Y:S02]  /*8350*/  HFMA2 R5, -RZ, RZ, 0.5, 0 ;  /* 0x38000000ff057431 */ /* 0x000fe400000001ff */
        /* <DEDUP_REMOVED lines=8> */
[----:B------:R4:W0:Y:S02]  /*83e0*/  @P0 F2F.F64.F32 R4, R0 ;  /* 0x0000000000040310 */ /* 0x0008240000201800 */
[----:B0---4-:R-:W-:Y:S05]  /*83f0*/  BRA `(.L_x_7022) ;  /* 0x00000000005c7947 */ /* 0x011fea0003800000 */
.L_x_7021:
        /* <DEDUP_REMOVED lines=16> */
.L_x_7043:
[----:B------:R-:W-:Y:S01]  /*8500*/  CS2R R4, SRZ ;  /* 0x0000000000047805 */ /* 0x000fe2000001ff00 */
[----:B------:R-:W-:Y:S06]  /*8510*/  BRA `(.L_x_7022) ;  /* 0x0000000000147947 */ /* 0x000fec0003800000 */
.L_x_7042:
[----:B------:R-:W2:Y:S02]  /*8520*/  LDG.E.64 R4, desc[UR36][R2.64] ;  /* 0x0000002402047981 */ /* 0x000ea4000c1e1b00 */
[----:B--2---:R-:W4:Y:S02]  /*8530*/  I2F.F64.U64 R4, R4 ;  /* 0x0000000400047312 */ /* 0x004f240000301800 */
[----:B----4-:R-:W-:Y:S05]  /*8540*/  BRA `(.L_x_7022) ;  /* 0x0000000000087947 */ /* 0x010fea0003800000 */
.L_x_7041:
[----:B------:R-:W2:Y:S02]  /*8550*/  LDG.E R2, desc[UR36][R2.64] ;  /* 0x0000002402027981 */ /* 0x000ea4000c1e1900 */
[----:B--2---:R2:W3:Y:S02]  /*8560*/  I2F.F64.U32 R4, R2 ;  /* 0x0000000200047312 */ /* 0x0044e40000201800 */
.L_x_7022:
[----:B------:R-:W-:Y:S05]  /*8570*/  BSYNC.RECONVERGENT B6 ;  /* 0x0000000000067941 */ /* 0x000fea0003800200 */
.L_x_7016:
[----:B------:R-:W0:Y:S01]  /*8580*/  LDCU.64 UR6, c[0x0][0x580] ;  /* 0x0000b000ff0677ac */ /* 0x000e220008000a00 */
[----:B---3-5:R-:W3:Y:S01]  /*8590*/  DSETP.GT.AND P0, PT, R4, RZ, PT ;  /* 0x000000ff0400722a */ /* 0x028ee20003f04000 */
[----:B------:R-:W-:Y:S01]  /*85a0*/  IMAD.MOV.U32 R0, RZ, RZ, RZ ;  /* 0x000000ffff007224 */ /* 0x000fe200078e00ff */
[----:B---3--:R-:W-:Y:S01]  /*85b0*/  SEL R6, RZ, 0x1, !P0 ;  /* 0x00000001ff067807 */ /* 0x008fe20004000000 */
[----:B------:R-:W-:Y:S01]  /*85c0*/  @!P0 IMAD.MOV R0, RZ, RZ, -0x1 ;  /* 0xffffffffff008424 */ /* 0x000fe200078e02ff */
[----:B------:R-:W-:-:S04]  /*85d0*/  UPRMT UR4, UR42, 0x9910, URZ ;  /* 0x000099102a047896 */ /* 0x000fc800080000ff */
[----:B------:R-:W-:Y:S01]  /*85e0*/  UISETP.GT.AND UP0, UPT, UR4, 0x9, UPT ;  /* 0x000000090400788c */ /* 0x000fe2000bf04270 */
[----:B012---:R-:W-:-:S04]  /*85f0*/  IADD3 R2, P1, PT, R16, UR6, RZ ;  /* 0x0000000610027c10 */ /* 0x007fc8000ff3e0ff */
[----:B------:R-:W-:-:S15]  /*8600*/  IADD3.X R3, PT, PT, RZ, UR7, RZ, P1, !PT ;  /* 0x00000007ff037c10 */ /* 0x000fde0008ffe4ff */
        /* <DEDUP_REMOVED lines=22> */
.L_x_7047:
[----:B------:R-:W0:Y:S02]  /*8770*/  F2I.S64.F64.TRUNC R4, R8 ;  /* 0x0000000800047311 */ /* 0x000e24000030d900 */
[----:B0-----:R0:W-:Y:S01]  /*8780*/  STG.E.U8 desc[UR36][R2.64], R4 ;  /* 0x0000000402007986 */ /* 0x0011e2000c101124 */
[----:B------:R-:W-:Y:S05]  /*8790*/  BRA `(.L_x_7049) ;  /* 0x0000000c00407947 */ /* 0x000fea0003800000 */
.L_x_7046:
        /* <DEDUP_REMOVED lines=9> */
.L_x_7051:
[----:B------:R-:W0:Y:S02]  /*8830*/  F2I.F64.TRUNC R9, R8 ;  /* 0x0000000800097311 */ /* 0x000e24000030d100 */
[----:B0-----:R0:W-:Y:S01]  /*8840*/  STG.E desc[UR36][R2.64], R9 ;  /* 0x0000000902007986 */ /* 0x0011e2000c101924 */
[----:B------:R-:W-:Y:S05]  /*8850*/  BRA `(.L_x_7049) ;  /* 0x0000000c00107947 */ /* 0x000fea0003800000 */
.L_x_7050:
[----:B------:R-:W0:Y:S02]  /*8860*/  F2I.F64.TRUNC R9, R8 ;  /* 0x0000000800097311 */ /* 0x000e24000030d100 */
[----:B0-----:R0:W-:Y:S01]  /*8870*/  STG.E.U16 desc[UR36][R2.64], R9 ;  /* 0x0000000902007986 */ /* 0x0011e2000c101524 */
[----:B------:R-:W-:Y:S05]  /*8880*/  BRA `(.L_x_7049) ;  /* 0x0000000c00047947 */ /* 0x000fea0003800000 */
.L_x_7045:
        /* <DEDUP_REMOVED lines=9> */
.L_x_7053:
[----:B------:R-:W-:-:S04]  /*8920*/  I2FP.F32.S32 R0, R0 ;  /* 0x0000000000007245 */ /* 0x000fc80000201400 */
[----:B------:R-:W-:-:S05]  /*8930*/  F2FP.F16.F32.PACK_AB R0, RZ, R0 ;  /* 0x00000000ff00723e */ /* 0x000fca00000000ff */
[----:B------:R0:W-:Y:S01]  /*8940*/  STG.E.U16 desc[UR36][R2.64], R0 ;  /* 0x0000000002007986 */ /* 0x0001e2000c101524 */
[----:B------:R-:W-:Y:S05]  /*8950*/  BRA `(.L_x_7049) ;  /* 0x0000000800d07947 */ /* 0x000fea0003800000 */
.L_x_7052:
[----:B------:R-:W-:-:S09]  /*8960*/  UISETP.NE.AND UP0, UPT, UR4, 0x7, UPT ;  /* 0x000000070400788c */ /* 0x000fd2000bf05270 */
[----:B------:R-:W-:Y:S05]  /*8970*/  BRA.U !UP0, `(.L_x_7054) ;  /* 0x0000000108347547 */ /* 0x000fea000b800000 */
[----:B------:R-:W-:-:S09]  /*8980*/  UISETP.NE.AND UP0, UPT, UR4, 0x8, UPT ;  /* 0x000000080400788c */ /* 0x000fd2000bf05270 */
[----:B------:R-:W-:Y:S05]  /*8990*/  BRA.U !UP0, `(.L_x_7055) ;  /* 0x0000000108187547 */ /* 0x000fea000b800000 */
[----:B------:R-:W-:-:S09]  /*89a0*/  UISETP.NE.AND UP0, UPT, UR4, 0x9, UPT ;  /* 0x000000090400788c */ /* 0x000fd2000bf05270 */
[----:B------:R-:W-:Y:S05]  /*89b0*/  BRA.U UP0, `(.L_x_7048) ;  /* 0x0000000500d47547 */ /* 0x000fea000b800000 */
[----:B------:R-:W-:Y:S01]  /*89c0*/  I2FP.F32.S32 R4, R0 ;  /* 0x0000000000047245 */ /* 0x000fe20000201400 */
[----:B------:R-:W-:-:S05]  /*89d0*/  IMAD.MOV.U32 R5, RZ, RZ, RZ ;  /* 0x000000ffff057224 */ /* 0x000fca00078e00ff */
[----:B------:R0:W-:Y:S01]  /*89e0*/  STG.E.64 desc[UR36][R2.64], R4 ;  /* 0x0000000402007986 */ /* 0x0001e2000c101b24 */
[----:B------:R-:W-:Y:S05]  /*89f0*/  BRA `(.L_x_7049) ;  /* 0x0000000800a87947 */ /* 0x000fea0003800000 */
.L_x_7055:
[----:B------:R-:W-:-:S04]  /*8a00*/  I2FP.F32.S32 R0, R0 ;  /* 0x0000000000007245 */ /* 0x000fc80000201400 */
[----:B------:R-:W-:-:S04]  /*8a10*/  F2FP.F16.F32.PACK_AB R5, RZ, R0 ;  /* 0x00000000ff05723e */ /* 0x000fc800000000ff */
[----:B------:R-:W-:-:S05]  /*8a20*/  PRMT R5, R5, 0x5410, RZ ;  /* 0x0000541005057816 */ /* 0x000fca00000000ff */
[----:B------:R0:W-:Y:S01]  /*8a30*/  STG.E desc[UR36][R2.64], R5 ;  /* 0x0000000502007986 */ /* 0x0001e2000c101924 */
[----:B------:R-:W-:Y:S05]  /*8a40*/  BRA `(.L_x_7049) ;  /* 0x0000000800947947 */ /* 0x000fea0003800000 */
.L_x_7054:
[----:B------:R0:W-:Y:S01]  /*8a50*/  STG.E.64 desc[UR36][R2.64], R8 ;  /* 0x0000000802007986 */ /* 0x0001e2000c101b24 */
[----:B------:R-:W-:Y:S05]  /*8a60*/  BRA `(.L_x_7049) ;  /* 0x00000008008c7947 */ /* 0x000fea0003800000 */
.L_x_7044:
        /* <DEDUP_REMOVED lines=13> */
.L_x_7059:
[----:B------:R-:W-:Y:S01]  /*8b40*/  I2FP.F32.S32 R5, R0 ;  /* 0x0000000000057245 */ /* 0x000fe20000201400 */
[----:B------:R-:W-:Y:S01]  /*8b50*/  BSSY.RECONVERGENT B0, `(.L_x_7060) ;  /* 0x0000013000007945 */ /* 0x000fe20003800200 */
[----:B------:R-:W-:Y:S02]  /*8b60*/  MOV R0, 0x80 ;  /* 0x0000008000007802 */ /* 0x000fe40000000f00 */
        /* <DEDUP_REMOVED lines=15> */
.L_x_7062:
[----:B------:R-:W-:-:S04]  /*8c60*/  SHF.R.U32.HI R5, RZ, 0x18, R5 ;  /* 0x00000018ff057819 */ /* 0x000fc80000011605 */
[----:B------:R-:W-:-:S07]  /*8c70*/  LOP3.LUT R0, R0, 0x80, R5, 0xf8, !PT ;  /* 0x0000008000007812 */ /* 0x000fce00078ef805 */
.L_x_7061:
[----:B------:R-:W-:Y:S05]  /*8c80*/  BSYNC.RECONVERGENT B0 ;  /* 0x0000000000007941 */ /* 0x000fea0003800200 */
.L_x_7060:
[----:B------:R3:W-:Y:S01]  /*8c90*/  STG.E.U8 desc[UR36][R2.64], R0 ;  /* 0x0000000002007986 */ /* 0x0007e2000c101124 */
[----:B------:R-:W-:Y:S05]  /*8ca0*/  BRA `(.L_x_7049) ;  /* 0x0000000400fc7947 */ /* 0x000fea0003800000 */
.L_x_7058:
        /* <DEDUP_REMOVED lines=18> */
.L_x_7065:
[----:B------:R-:W-:-:S04]  /*8dd0*/  SHF.R.U32.HI R5, RZ, 0x18, R5 ;  /* 0x00000018ff057819 */ /* 0x000fc80000011605 */
[----:B------:R-:W-:-:S07]  /*8de0*/  LOP3.LUT R0, R0, 0x80, R5, 0xf8, !PT ;  /* 0x0000008000007812 */ /* 0x000fce00078ef805 */
.L_x_7064:
[----:B------:R-:W-:Y:S05]  /*8df0*/  BSYNC.RECONVERGENT B0 ;  /* 0x0000000000007941 */ /* 0x000fea0003800200 */
.L_x_7063:
[----:B------:R0:W-:Y:S01]  /*8e00*/  STG.E.U8 desc[UR36][R2.64], R0 ;  /* 0x0000000002007986 */ /* 0x0001e2000c101124 */
[----:B------:R-:W-:Y:S05]  /*8e10*/  BRA `(.L_x_7049) ;  /* 0x0000000400a07947 */ /* 0x000fea0003800000 */
.L_x_7057:
        /* <DEDUP_REMOVED lines=22> */
.L_x_7067:
[----:B------:R-:W0:Y:S02]  /*8f80*/  F2I.U64.F64.TRUNC R4, R8 ;  /* 0x0000000800047311 */ /* 0x000e24000030d800 */
[----:B0-----:R1:W-:Y:S01]  /*8f90*/  STG.E.64 desc[UR36][R2.64], R4 ;  /* 0x0000000402007986 */ /* 0x0013e2000c101b24 */
[----:B------:R-:W-:Y:S05]  /*8fa0*/  BRA `(.L_x_7049) ;  /* 0x00000004003c7947 */ /* 0x000fea0003800000 */
.L_x_7066:
[----:B------:R-:W0:Y:S02]  /*8fb0*/  F2I.U32.F64.TRUNC R9, R8 ;  /* 0x0000000800097311 */ /* 0x000e24000030d000 */
[----:B0-----:R0:W-:Y:S01]  /*8fc0*/  STG.E desc[UR36][R2.64], R9 ;  /* 0x0000000902007986 */ /* 0x0011e2000c101924 */
[----:B------:R-:W-:Y:S05]  /*8fd0*/  BRA `(.L_x_7049) ;  /* 0x0000000400307947 */ /* 0x000fea0003800000 */
.L_x_7056:
        /* <DEDUP_REMOVED lines=10> */
.L_x_7069:
[----:B------:R-:W-:-:S05]  /*9080*/  CS2R R10, SRZ ;  /* 0x00000000000a7805 */ /* 0x000fca000001ff00 */
[----:B------:R0:W-:Y:S01]  /*9090*/  STG.E.128 desc[UR36][R2.64], R8 ;  /* 0x0000000802007986 */ /* 0x0001e2000c101d24 */
[----:B------:R-:W-:Y:S05]  /*90a0*/  BRA `(.L_x_7049) ;  /* 0x0000000000fc7947 */ /* 0x000fea0003800000 */
.L_x_7068:
[----:B------:R-:W-:-:S09]  /*90b0*/  UISETP.NE.AND UP0, UPT, UR4, 0xf, UPT ;  /* 0x0000000f0400788c */ /* 0x000fd2000bf05270 */
[----:B------:R-:W-:Y:S05]  /*90c0*/  BRA.U !UP0, `(.L_x_7070) ;  /* 0x0000000108e87547 */ /* 0x000fea000b800000 */
[----:B------:R-:W-:-:S09]  /*90d0*/  UISETP.NE.AND UP0, UPT, UR4, 0x17, UPT ;  /* 0x000000170400788c */ /* 0x000fd2000bf05270 */
[----:B------:R-:W-:Y:S05]  /*90e0*/  BRA.U !UP0, `(.L_x_7071) ;  /* 0x0000000108907547 */ /* 0x000fea000b800000 */
[----:B------:R-:W-:-:S09]  /*90f0*/  UISETP.NE.AND UP0, UPT, UR4, 0x18, UPT ;  /* 0x000000180400788c */ /* 0x000fd2000bf05270 */
[----:B------:R-:W-:Y:S05]  /*9100*/  BRA.U !UP0, `(.L_x_7072) ;  /* 0x0000000108447547 */ /* 0x000fea000b800000 */
.L_x_7048:
        /* <DEDUP_REMOVED lines=16> */
.L_x_7073:
[----:B------:R-:W-:Y:S05]  /*9210*/  BRA `(.L_x_7049) ;  /* 0x0000000000a07947 */ /* 0x000fea0003800000 */
.L_x_7072:
[----:B------:R-:W-:Y:S01]  /*9220*/  I2FP.F32.S32 R7, R0 ;  /* 0x0000000000077245 */ /* 0x000fe20000201400 */
[----:B------:R-:W-:Y:S01]  /*9230*/  BSSY.RECONVERGENT B0, `(.L_x_7074) ;  /* 0x000000c000007945 */ /* 0x000fe20003800200 */
[----:B------:R-:W-:Y:S02]  /*9240*/  IMAD.MOV.U32 R0, RZ, RZ, 0x7f ;  /* 0x0000007fff007424 */ /* 0x000fe400078e00ff */
        /* <DEDUP_REMOVED lines=10> */
.L_x_7075:
[----:B------:R-:W-:Y:S05]  /*92f0*/  BSYNC.RECONVERGENT B0 ;  /* 0x0000000000007941 */ /* 0x000fea0003800200 */
.L_x_7074:
[----:B------:R-:W-:-:S05]  /*9300*/  LOP3.LUT R5, R0, 0x80, R5, 0xf8, !PT ;  /* 0x0000008000057812 */ /* 0x000fca00078ef805 */
[----:B------:R0:W-:Y:S01]  /*9310*/  STG.E.U8 desc[UR36][R2.64], R5 ;  /* 0x0000000502007986 */ /* 0x0001e2000c101124 */
[----:B------:R-:W-:Y:S05]  /*9320*/  BRA `(.L_x_7049) ;  /* 0x00000000005c7947 */ /* 0x000fea0003800000 */
.L_x_7071:
        /* <DEDUP_REMOVED lines=12> */
.L_x_7077:
[----:B------:R-:W-:Y:S02]  /*93f0*/  ISETP.GT.U32.AND P0, PT, R4, 0x7f800000, PT ;  /* 0x7f8000000400780c */ /* 0x000fe40003f04070 */
[----:B------:R-:W-:-:S04]  /*9400*/  MOV R0, 0x7f ;  /* 0x0000007f00007802 */ /* 0x000fc80000000f00 */
[----:B------:R-:W-:-:S07]  /*9410*/  SEL R0, R0, 0x7c, P0 ;  /* 0x0000007c00007807 */ /* 0x000fce0000000000 */
.L_x_7078:
[----:B------:R-:W-:Y:S05]  /*9420*/  BSYNC.RECONVERGENT B0 ;  /* 0x0000000000007941 */ /* 0x000fea0003800200 */
.L_x_7076:
[----:B------:R-:W-:-:S04]  /*9430*/  SHF.R.U32.HI R5, RZ, 0x18, R5 ;  /* 0x00000018ff057819 */ /* 0x000fc80000011605 */
[----:B------:R-:W-:-:S05]  /*9440*/  LOP3.LUT R5, R0, 0x80, R5, 0xf8, !PT ;  /* 0x0000008000057812 */ /* 0x000fca00078ef805 */
[----:B------:R0:W-:Y:S01]  /*9450*/  STG.E.U8 desc[UR36][R2.64], R5 ;  /* 0x0000000502007986 */ /* 0x0001e2000c101124 */
[----:B------:R-:W-:Y:S05]  /*9460*/  BRA `(.L_x_7049) ;  /* 0x00000000000c7947 */ /* 0x000fea0003800000 */
.L_x_7070:
[----:B------:R-:W-:-:S04]  /*9470*/  I2FP.F32.S32 R0, R0 ;  /* 0x0000000000007245 */ /* 0x000fc80000201400 */
[----:B------:R-:W-:-:S05]  /*9480*/  F2FP.BF16.F32.PACK_AB R0, RZ, R0 ;  /* 0x00000000ff00723e */ /* 0x000fca00000010ff */
[----:B------:R0:W-:Y:S02]  /*9490*/  STG.E.U16 desc[UR36][R2.64], R0 ;  /* 0x0000000002007986 */ /* 0x0001e4000c101524 */
.L_x_7049:
[----:B------:R-:W-:-:S07]  /*94a0*/  VIADD R17, R17, 0x80 ;  /* 0x0000008011117836 */ /* 0x000fce0000000000 */
.L_x_7014:
[----:B------:R-:W-:Y:S05]  /*94b0*/  BSYNC.RECONVERGENT B7 ;  /* 0x0000000000077941 */ /* 0x000fea0003800200 */
.L_x_7013:
[----:B------:R-:W5:Y:S02]  /*94c0*/  LDCU UR4, c[0x0][0x380] ;  /* 0x00007000ff0477ac */ /* 0x000f640008000800 */
[----:B-----5:R-:W-:-:S13]  /*94d0*/  ISETP.GE.AND P0, PT, R17, UR4, PT ;  /* 0x0000000411007c0c */ /* 0x020fda000bf06270 */
[----:B------:R-:W-:Y:S05]  /*94e0*/  @P0 EXIT ;  /* 0x000000000000094d */ /* 0x000fea0003800000 */
        /* <DEDUP_REMOVED lines=303> */
.L_x_7079:
[----:B------:R-:W0:Y:S01]  /*a7e0*/  LDCU.128 UR8, c[0x0][0x580] ;  /* 0x0000b000ff0877ac */ /* 0x000e220008000c00 */
[----:B------:R-:W-:Y:S01]  /*a7f0*/  BSSY.RECONVERGENT B6, `(.L_x_7080) ;  /* 0x00000ee000067945 */ /* 0x000fe20003800200 */
[----:B------:R-:W-:-:S04]  /*a800*/  UPRMT UR4, UR41, 0x9910, URZ ;  /* 0x0000991029047896 */ /* 0x000fc800080000ff */
[----:B------:R-:W-:Y:S01]  /*a810*/  UISETP.GT.AND UP0, UPT, UR4, 0x9, UPT ;  /* 0x000000090400788c */ /* 0x000fe2000bf04270 */
[----:B0-----:R-:W-:Y:S02]  /*a820*/  IADD3 R16, P0, PT, R16, UR8, RZ ;  /* 0x0000000810107c10 */ /* 0x001fe4000ff1e0ff */
[----:B-1----:R-:W-:-:S03]  /*a830*/  IADD3 R4, P1, PT, R0, UR10, RZ ;  /* 0x0000000a00047c10 */ /* 0x002fc6000ff3e0ff */
[----:B------:R-:W-:Y:S01]  /*a840*/  IMAD.X R17, RZ, RZ, UR9, P0 ;  /* 0x00000009ff117e24 */ /* 0x000fe200080e06ff */
[----:B--2---:R-:W-:Y:S02]  /*a850*/  IADD3.X R5, PT, PT, RZ, UR11, RZ, P1, !PT ;  /* 0x0000000bff057c10 */ /* 0x004fe40008ffe4ff */
        /* <DEDUP_REMOVED lines=12> */
.L_x_7084:
[----:B------:R-:W2:Y:S02]  /*a920*/  LDG.E.U8 R2, desc[UR36][R4.64] ;  /* 0x0000002404027981 */ /* 0x000ea4000c1e1100 */
[----:B--2---:R-:W0:Y:S02]  /*a930*/  I2F.F64.U16 R2, R2 ;  /* 0x0000000200027312 */ /* 0x004e240000101800 */
[----:B0-----:R-:W-:Y:S05]  /*a940*/  BRA `(.L_x_7086) ;  /* 0x0000000c00607947 */ /* 0x001fea0003800000 */
.L_x_7083:
        /* <DEDUP_REMOVED lines=9> */
.L_x_7088:
[----:B------:R-:W2:Y:S02]  /*a9e0*/  LDG.E R2, desc[UR36][R4.64] ;  /* 0x0000002404027981 */ /* 0x000ea4000c1e1900 */
[----:B--2---:R-:W0:Y:S02]  /*a9f0*/  I2F.F64 R2, R2 ;  /* 0x0000000200027312 */ /* 0x004e240000201c00 */
[----:B0-----:R-:W-:Y:S05]  /*aa00*/  BRA `(.L_x_7086) ;  /* 0x0000000c00307947 */ /* 0x001fea0003800000 */
.L_x_7087:
[----:B------:R-:W2:Y:S02]  /*aa10*/  LDG.E.U16 R2, desc[UR36][R4.64] ;  /* 0x0000002404027981 */ /* 0x000ea4000c1e1500 */
[----:B--2---:R-:W0:Y:S02]  /*aa20*/  I2F.F64.S16 R2, R2 ;  /* 0x0000000200027312 */ /* 0x004e240000101c00 */
[----:B0-----:R-:W-:Y:S05]  /*aa30*/  BRA `(.L_x_7086) ;  /* 0x0000000c00247947 */ /* 0x001fea0003800000 */
.L_x_7082:
        /* <DEDUP_REMOVED lines=10> */
.L_x_7090:
[----:B------:R-:W2:Y:S02]  /*aae0*/  LDG.E.U16 R0, desc[UR36][R4.64] ;  /* 0x0000002404007981 */ /* 0x000ea4000c1e1500 */
[----:B--2---:R-:W-:-:S05]  /*aaf0*/  HADD2.F32 R0, -RZ, R0.H0_H0 ;  /* 0x20000000ff007230 */ /* 0x004fca0000004100 */
[----:B------:R-:W-:-:S04]  /*ab00*/  FMUL.FTZ R0, R0, 1 ;  /* 0x3f80000000007820 */ /* 0x000fc80000410000 */
[----:B------:R1:W2:Y:S02]  /*ab10*/  F2F.F64.F32 R2, R0 ;  /* 0x0000000000027310 */ /* 0x0002a40000201800 */
[----:B-12---:R-:W-:Y:S05]  /*ab20*/  BRA `(.L_x_7086) ;  /* 0x0000000800e87947 */ /* 0x006fea0003800000 */
.L_x_7089:
        /* <DEDUP_REMOVED lines=10> */
.L_x_7092:
[----:B------:R-:W2:Y:S02]  /*abd0*/  LDG.E.U16 R4, desc[UR36][R4.64] ;  /* 0x0000002404047981 */ /* 0x000ea4000c1e1500 */
[----:B--2---:R-:W-:-:S05]  /*abe0*/  HADD2.F32 R0, -RZ, R4.H0_H0 ;  /* 0x20000004ff007230 */ /* 0x004fca0000004100 */
[----:B------:R-:W-:-:S04]  /*abf0*/  FMUL.FTZ R0, R0, 1 ;  /* 0x3f80000000007820 */ /* 0x000fc80000410000 */
[----:B------:R1:W2:Y:S02]  /*ac00*/  F2F.F64.F32 R2, R0 ;  /* 0x0000000000027310 */ /* 0x0002a40000201800 */
[----:B-12---:R-:W-:Y:S05]  /*ac10*/  BRA `(.L_x_7086) ;  /* 0x0000000800ac7947 */ /* 0x006fea0003800000 */
.L_x_7091:
[----:B------:R0:W5:Y:S01]  /*ac20*/  LDG.E.64 R2, desc[UR36][R4.64] ;  /* 0x0000002404027981 */ /* 0x000162000c1e1b00 */
[----:B------:R-:W-:Y:S05]  /*ac30*/  BRA `(.L_x_7086) ;  /* 0x0000000800a47947 */ /* 0x000fea0003800000 */
.L_x_7081:
        /* <DEDUP_REMOVED lines=13> */
.L_x_7095:
[----:B------:R2:W5:Y:S01]  /*ad10*/  LDG.E.64 R2, desc[UR36][R4.64] ;  /* 0x0000002404027981 */ /* 0x000562000c1e1b00 */
[----:B------:R-:W-:Y:S05]  /*ad20*/  BRA `(.L_x_7086) ;  /* 0x0000000800687947 */ /* 0x000fea0003800000 */
.L_x_7094:
        /* <DEDUP_REMOVED lines=25> */
[----:B------:R-:W3:Y:S02]  /*aec0*/  F2F.F64.F32 R2, R3 ;  /* 0x0000000300027310 */ /* 0x000ee40000201800 */
[----:B---3--:R-:W-:Y:S05]  /*aed0*/  BRA `(.L_x_7086) ;  /* 0x0000000400fc7947 */ /* 0x008fea0003800000 */
.L_x_7097:
        /* <DEDUP_REMOVED lines=12> */
[----:B------:R3:W4:Y:S02]  /*afa0*/  F2F.F64.F32 R2, R0 ;  /* 0x0000000000027310 */ /* 0x0007240000201800 */
[----:B---34-:R-:W-:Y:S05]  /*afb0*/  BRA `(.L_x_7086) ;  /* 0x0000000400c47947 */ /* 0x018fea0003800000 */
.L_x_7096:
[----:B------:R-:W2:Y:S02]  /*afc0*/  LDG.E.U16 R0, desc[UR36][R4.64] ;  /* 0x0000002404007981 */ /* 0x000ea4000c1e1500 */
[----:B--2---:R-:W-:-:S04]  /*afd0*/  IMAD.U32 R0, R0, 0x10000, RZ ;  /* 0x0001000000007824 */ /* 0x004fc800078e00ff */
[----:B------:R-:W-:-:S04]  /*afe0*/  FMUL.FTZ R0, R0, 1 ;  /* 0x3f80000000007820 */ /* 0x000fc80000410000 */
[----:B------:R3:W4:Y:S02]  /*aff0*/  F2F.F64.F32 R2, R0 ;  /* 0x0000000000027310 */ /* 0x0007240000201800 */
[----:B---34-:R-:W-:Y:S05]  /*b000*/  BRA `(.L_x_7086) ;  /* 0x0000000400b07947 */ /* 0x018fea0003800000 */
.L_x_7093:
        /* <DEDUP_REMOVED lines=9> */
[----:B--2---:R-:W2:Y:S02]  /*b0a0*/  I2F.F64.U16 R2, R2 ;  /* 0x0000000200027312 */ /* 0x004ea40000101800 */
[----:B--2---:R-:W-:Y:S05]  /*b0b0*/  BRA `(.L_x_7086) ;  /* 0x0000000400847947 */ /* 0x004fea0003800000 */
.L_x_7100:
        /* <DEDUP_REMOVED lines=21> */
.L_x_7102:
[----:B------:R-:W-:Y:S05]  /*b210*/  BSYNC.RECONVERGENT B0 ;  /* 0x0000000000007941 */ /* 0x000fea0003800200 */
.L_x_7101:
[----:B------:R-:W-:Y:S02]  /*b220*/  SHF.L.U32 R0, R0, 0x14, RZ ;  /* 0x0000001400007819 */ /* 0x000fe400000006ff */
[----:B------:R-:W-:-:S04]  /*b230*/  LEA R2, R2, 0x3b800000, 0x17 ;  /* 0x3b80000002027811 */ /* 0x000fc800078eb8ff */
[----:B------:R-:W-:-:S05]  /*b240*/  LOP3.LUT R0, R2, R0, R7, 0xfe, !PT ;  /* 0x0000000002007212 */ /* 0x000fca00078efe07 */
[----:B------:R-:W-:-:S04]  /*b250*/  FMUL.FTZ R0, R0, 1 ;  /* 0x3f80000000007820 */ /* 0x000fc80000410000 */
[----:B------:R2:W3:Y:S02]  /*b260*/  F2F.F64.F32 R2, R0 ;  /* 0x0000000000027310 */ /* 0x0004e40000201800 */
[----:B--23--:R-:W-:Y:S05]  /*b270*/  BRA `(.L_x_7086) ;  /* 0x0000000400147947 */ /* 0x00cfea0003800000 */
.L_x_7099:
        /* <DEDUP_REMOVED lines=21> */
.L_x_7104:
[----:B------:R-:W-:Y:S05]  /*b3d0*/  BSYNC.RECONVERGENT B0 ;  /* 0x0000000000007941 */ /* 0x000fea0003800200 */
.L_x_7103:
[----:B------:R-:W-:Y:S01]  /*b3e0*/  IMAD.SHL.U32 R0, R0, 0x200000, RZ ;  /* 0x0020000000007824 */ /* 0x000fe200078e00ff */
[----:B------:R-:W-:-:S04]  /*b3f0*/  LEA R2, R2, 0x37800000, 0x17 ;  /* 0x3780000002027811 */ /* 0x000fc800078eb8ff */
[----:B------:R-:W-:-:S05]  /*b400*/  LOP3.LUT R0, R2, R0, R7, 0xfe, !PT ;  /* 0x0000000002007212 */ /* 0x000fca00078efe07 */
[----:B------:R-:W-:-:S04]  /*b410*/  FMUL.FTZ R0, R0, 1 ;  /* 0x3f80000000007820 */ /* 0x000fc80000410000 */
[----:B------:R2:W3:Y:S02]  /*b420*/  F2F.F64.F32 R2, R0 ;  /* 0x0000000000027310 */ /* 0x0004e40000201800 */
[----:B--23--:R-:W-:Y:S05]  /*b430*/  BRA `(.L_x_7086) ;  /* 0x0000000000a47947 */ /* 0x00cfea0003800000 */
.L_x_7098:
        /* <DEDUP_REMOVED lines=12> */
[----:B------:R-:W-:Y:S01]  /*b500*/  @P0 SHF.L.U32 R0, R0, 0x17, RZ ;  /* 0x0000001700000819 */ /* 0x000fe200000006ff */
[----:B------:R-:W-:Y:S01]  /*b510*/  @!P0 IMAD.MOV.U32 R2, RZ, RZ, 0x20000000 ;  /* 0x20000000ff028424 */ /* 0x000fe200078e00ff */
[----:B------:R-:W-:-:S03]  /*b520*/  @!P0 MOV R3, 0x7ff80000 ;  /* 0x7ff8000000038802 */ /* 0x000fc60000000f00 */
[----:B------:R-:W-:-:S04]  /*b530*/  @P0 FMUL.FTZ R0, R0, 1 ;  /* 0x3f80000000000820 */ /* 0x000fc80000410000 */
[----:B------:R2:W3:Y:S02]  /*b540*/  @P0 F2F.F64.F32 R2, R0 ;  /* 0x0000000000020310 */ /* 0x0004e40000201800 */
[----:B--23--:R-:W-:Y:S05]  /*b550*/  BRA `(.L_x_7086) ;  /* 0x00000000005c7947 */ /* 0x00cfea0003800000 */
.L_x_7085:
        /* <DEDUP_REMOVED lines=16> */
.L_x_7107:
[----:B------:R-:W-:Y:S01]  /*b660*/  CS2R R2, SRZ ;  /* 0x0000000000027805 */ /* 0x000fe2000001ff00 */
[----:B------:R-:W-:Y:S06]  /*b670*/  BRA `(.L_x_7086) ;  /* 0x0000000000147947 */ /* 0x000fec0003800000 */
.L_x_7106:
[----:B------:R-:W2:Y:S02]  /*b680*/  LDG.E.64 R2, desc[UR36][R4.64] ;  /* 0x0000002404027981 */ /* 0x000ea4000c1e1b00 */
[----:B--2---:R-:W2:Y:S02]  /*b690*/  I2F.F64.U64 R2, R2 ;  /* 0x0000000200027312 */ /* 0x004ea40000301800 */
[----:B--2---:R-:W-:Y:S05]  /*b6a0*/  BRA `(.L_x_7086) ;  /* 0x0000000000087947 */ /* 0x004fea0003800000 */
.L_x_7105:
[----:B------:R-:W2:Y:S02]  /*b6b0*/  LDG.E R2, desc[UR36][R4.64] ;  /* 0x0000002404027981 */ /* 0x000ea4000c1e1900 */
[----:B--2---:R-:W1:Y:S02]  /*b6c0*/  I2F.F64.U32 R2, R2 ;  /* 0x0000000200027312 */ /* 0x004e640000201800 */
.L_x_7086:
[----:B------:R-:W-:Y:S05]  /*b6d0*/  BSYNC.RECONVERGENT B6 ;  /* 0x0000000000067941 */ /* 0x000fea0003800200 */
.L_x_7080:
[----:B-1---5:R-:W1:Y:S01]  /*b6e0*/  DSETP.GT.AND P0, PT, R2, RZ, PT ;  /* 0x000000ff0200722a */ /* 0x022e620003f04000 */
[----:B------:R-:W-:Y:S01]  /*b6f0*/  MOV R0, RZ ;  /* 0x000000ff00007202 */ /* 0x000fe20000000f00 */
[----:B-1----:R-:W-:Y:S01]  /*b700*/  @!P0 IMAD.MOV R0, RZ, RZ, -0x1 ;  /* 0xffffffffff008424 */ /* 0x002fe200078e02ff */
[----:B0-2---:R-:W-:Y:S01]  /*b710*/  SEL R4, RZ, 0x1, !P0 ;  /* 0x00000001ff047807 */ /* 0x005fe20004000000 */
[----:B------:R-:W-:-:S04]  /*b720*/  UPRMT UR4, UR42, 0x9910, URZ ;  /* 0x000099102a047896 */ /* 0x000fc800080000ff */
[----:B------:R-:W-:-:S15]  /*b730*/  UISETP.GT.AND UP0, UPT, UR4, 0x9, UPT ;  /* 0x000000090400788c */ /* 0x000fde000bf04270 */
[----:B------:R-:W-:-:S15]  /*b740*/  NOP ;  /* 0x0000000000007918 */ /* 0x000fde0000000000 */
[----:B------:R-:W-:-:S15]  /*b750*/  NOP ;  /* 0x0000000000007918 */ /* 0x000fde0000000000 */
[----:B------:R-:W-:-:S11]  /*b760*/  NOP ;  /* 0x0000000000007918 */ /* 0x000fd60000000000 */
[----:B------:R-:W0:Y:S02]  /*b770*/  DSETP.GEU.AND P1, PT, R2, RZ, PT ;  /* 0x000000ff0200722a */ /* 0x000e240003f2e000 */
[----:B0-----:R-:W-:-:S15]  /*b780*/  @P1 IADD3 R0, PT, PT, R4, RZ, RZ ;  /* 0x000000ff04001210 */ /* 0x001fde0007ffe0ff */
        /* <DEDUP_REMOVED lines=15> */
[----:B0-----:R-:W-:Y:S01]  /*b880*/  STG.E.U8 desc[UR36][R16.64], R5 ;  /* 0x0000000510007986 */ /* 0x001fe2000c101124 */
[----:B------:R-:W-:Y:S05]  /*b890*/  EXIT ;  /* 0x000000000000794d */ /* 0x000fea0003800000 */
.L_x_7111:
[----:B------:R-:W0:Y:S02]  /*b8a0*/  F2I.S64.F64.TRUNC R2, R4 ;  /* 0x0000000400027311 */ /* 0x000e24000030d900 */
[----:B0-----:R-:W-:Y:S01]  /*b8b0*/  STG.E.U8 desc[UR36][R16.64], R2 ;  /* 0x0000000210007986 */ /* 0x001fe2000c101124 */
[----:B------:R-:W-:Y:S05]  /*b8c0*/  EXIT ;  /* 0x000000000000794d */ /* 0x000fea0003800000 */
.L_x_7110:
[----:B------:R-:W-:-:S09]  /*b8d0*/  UISETP.NE.AND UP0, UPT, UR4, 0x2, UPT ;  /* 0x000000020400788c */ /* 0x000fd2000bf05270 */
[----:B------:R-:W-:Y:S05]  /*b8e0*/  BRA.U !UP0, `(.L_x_7113) ;  /* 0x0000000108287547 */ /* 0x000fea000b800000 */
[----:B------:R-:W-:-:S09]  /*b8f0*/  UISETP.NE.AND UP0, UPT, UR4, 0x3, UPT ;  /* 0x000000030400788c */ /* 0x000fd2000bf05270 */
[----:B------:R-:W-:Y:S05]  /*b900*/  BRA.U !UP0, `(.L_x_7114) ;  /* 0x0000000108147547 */ /* 0x000fea000b800000 */
[----:B------:R-:W-:-:S09]  /*b910*/  UISETP.NE.AND UP0, UPT, UR4, 0x4, UPT ;  /* 0x000000040400788c */ /* 0x000fd2000bf05270 */
[----:B------:R-:W-:Y:S05]  /*b920*/  BRA.U UP0, `(.L_x_7112) ;  /* 0x0000000900447547 */ /* 0x000fea000b800000 */
[----:B------:R-:W0:Y:S02]  /*b930*/  F2I.S64.F64.TRUNC R4, R4 ;  /* 0x0000000400047311 */ /* 0x000e24000030d900 */
[----:B0-----:R-:W-:Y:S01]  /*b940*/  STG.E.64 desc[UR36][R16.64], R4 ;  /* 0x0000000410007986 */ /* 0x001fe2000c101b24 */
[----:B------:R-:W-:Y:S05]  /*b950*/  EXIT ;  /* 0x000000000000794d */ /* 0x000fea0003800000 */
.L_x_7114:
[----:B------:R-:W0:Y:S02]  /*b960*/  F2I.F64.TRUNC R5, R4 ;  /* 0x0000000400057311 */ /* 0x000e24000030d100 */
[----:B0-----:R-:W-:Y:S01]  /*b970*/  STG.E desc[UR36][R16.64], R5 ;  /* 0x0000000510007986 */ /* 0x001fe2000c101924 */
[----:B------:R-:W-:Y:S05]  /*b980*/  EXIT ;  /* 0x000000000000794d */ /* 0x000fea0003800000 */
.L_x_7113:
[----:B------:R-:W0:Y:S02]  /*b990*/  F2I.F64.TRUNC R5, R4 ;  /* 0x0000000400057311 */ /* 0x000e24000030d100 */
[----:B0-----:R-:W-:Y:S01]  /*b9a0*/  STG.E.U16 desc[UR36][R16.64], R5 ;  /* 0x0000000510007986 */ /* 0x001fe2000c101524 */
[----:B------:R-:W-:Y:S05]  /*b9b0*/  EXIT ;  /* 0x000000000000794d */ /* 0x000fea0003800000 */
.L_x_7109:
[----:B------:R-:W-:-:S09]  /*b9c0*/  UISETP.GT.AND UP0, UPT, UR4, 0x6, UPT ;  /* 0x000000060400788c */ /* 0x000fd2000bf04270 */
[----:B------:R-:W-:Y:S05]  /*b9d0*/  BRA.U UP0, `(.L_x_7115) ;  /* 0x00000001002c7547 */ /* 0x000fea000b800000 */
[----:B------:R-:W-:-:S09]  /*b9e0*/  UISETP.NE.AND UP0, UPT, UR4, 0x5, UPT ;  /* 0x000000050400788c */ /* 0x000fd2000bf05270 */
[----:B------:R-:W-:Y:S05]  /*b9f0*/  BRA.U !UP0, `(.L_x_7116) ;  /* 0x0000000108147547 */ /* 0x000fea000b800000 */
[----:B------:R-:W-:-:S09]  /*ba00*/  UISETP.NE.AND UP0, UPT, UR4, 0x6, UPT ;  /* 0x000000060400788c */ /* 0x000fd2000bf05270 */
[----:B------:R-:W-:Y:S05]  /*ba10*/  BRA.U UP0, `(.L_x_7112) ;  /* 0x0000000900087547 */ /* 0x000fea000b800000 */
[----:B------:R-:W-:-:S05]  /*ba20*/  I2FP.F32.S32 R3, R0 ;  /* 0x0000000000037245 */ /* 0x000fca0000201400 */
[----:B------:R-:W-:Y:S01]  /*ba30*/  STG.E desc[UR36][R16.64], R3 ;  /* 0x0000000310007986 */ /* 0x000fe2000c101924 */
[----:B------:R-:W-:Y:S05]  /*ba40*/  EXIT ;  /* 0x000000000000794d */ /* 0x000fea0003800000 */
.L_x_7116:
[----:B------:R-:W-:-:S04]  /*ba50*/  I2FP.F32.S32 R0, R0 ;  /* 0x0000000000007245 */ /* 0x000fc80000201400 */
[----:B------:R-:W-:-:S05]  /*ba60*/  F2FP.F16.F32.PACK_AB R0, RZ, R0 ;  /* 0x00000000ff00723e */ /* 0x000fca00000000ff */
[----:B------:R-:W-:Y:S01]  /*ba70*/  STG.E.U16 desc[UR36][R16.64], R0 ;  /* 0x0000000010007986 */ /* 0x000fe2000c101524 */
[----:B------:R-:W-:Y:S05]  /*ba80*/  EXIT ;  /* 0x000000000000794d */ /* 0x000fea0003800000 */
.L_x_7115:
        /* <DEDUP_REMOVED lines=8> */
[----:B------:R-:W-:Y:S01]  /*bb10*/  STG.E.64 desc[UR36][R16.64], R2 ;  /* 0x0000000210007986 */ /* 0x000fe2000c101b24 */
[----:B------:R-:W-:Y:S05]  /*bb20*/  EXIT ;  /* 0x000000000000794d */ /* 0x000fea0003800000 */
.L_x_7118:
[----:B------:R-:W-:-:S04]  /*bb30*/  I2FP.F32.S32 R0, R0 ;  /* 0x0000000000007245 */ /* 0x000fc80000201400 */
[----:B------:R-:W-:-:S04]  /*bb40*/  F2FP.F16.F32.PACK_AB R3, RZ, R0 ;  /* 0x00000000ff03723e */ /* 0x000fc800000000ff */
[----:B------:R-:W-:-:S05]  /*bb50*/  PRMT R3, R3, 0x5410, RZ ;  /* 0x0000541003037816 */ /* 0x000fca00000000ff */
[----:B------:R-:W-:Y:S01]  /*bb60*/  STG.E desc[UR36][R16.64], R3 ;  /* 0x0000000310007986 */ /* 0x000fe2000c101924 */
[----:B------:R-:W-:Y:S05]  /*bb70*/  EXIT ;  /* 0x000000000000794d */ /* 0x000fea0003800000 */
.L_x_7117:
[----:B------:R-:W-:Y:S01]  /*bb80*/  STG.E.64 desc[UR36][R16.64], R4 ;  /* 0x0000000410007986 */ /* 0x000fe2000c101b24 */
[----:B------:R-:W-:Y:S05]  /*bb90*/  EXIT ;  /* 0x000000000000794d */ /* 0x000fea0003800000 */
.L_x_7108:
        /* <DEDUP_REMOVED lines=11> */
[----:B0-----:R-:W-:Y:S01]  /*bc50*/  STG.E.U16 desc[UR36][R16.64], R5 ;  /* 0x0000000510007986 */ /* 0x001fe2000c101524 */
[----:B------:R-:W-:Y:S05]  /*bc60*/  EXIT ;  /* 0x000000000000794d */ /* 0x000fea0003800000 */
.L_x_7122:
        /* <DEDUP_REMOVED lines=17> */
.L_x_7125:
[----:B------:R-:W-:-:S04]  /*bd80*/  SHF.R.U32.HI R3, RZ, 0x18, R3 ;  /* 0x00000018ff037819 */ /* 0x000fc80000011603 */
[----:B------:R-:W-:-:S04]  /*bd90*/  LOP3.LUT R0, R0, 0x80, R3, 0xf8, !PT ;  /* 0x0000008000007812 */ /* 0x000fc800078ef803 */
[----:B------:R-:W-:-:S07]  /*bda0*/  PRMT R8, R0, 0x7610, R8 ;  /* 0x0000761000087816 */ /* 0x000fce0000000008 */
.L_x_7124:
[----:B------:R-:W-:Y:S05]  /*bdb0*/  BSYNC.RECONVERGENT B0 ;  /* 0x0000000000007941 */ /* 0x000fea0003800200 */
.L_x_7123:
[----:B------:R-:W-:Y:S01]  /*bdc0*/  STG.E.U8 desc[UR36][R16.64], R8 ;  /* 0x0000000810007986 */ /* 0x000fe2000c101124 */
[----:B------:R-:W-:Y:S05]  /*bdd0*/  EXIT ;  /* 0x000000000000794d */ /* 0x000fea0003800000 */
.L_x_7121:
        /* <DEDUP_REMOVED lines=17> */
.L_x_7128:
[----:B------:R-:W-:-:S04]  /*bef0*/  SHF.R.U32.HI R3, RZ, 0x18, R3 ;  /* 0x00000018ff037819 */ /* 0x000fc80000011603 */
[----:B------:R-:W-:-:S04]  /*bf00*/  LOP3.LUT R0, R0, 0x80, R3, 0xf8, !PT ;  /* 0x0000008000007812 */ /* 0x000fc800078ef803 */
[----:B------:R-:W-:-:S07]  /*bf10*/  PRMT R8, R0, 0x7610, R8 ;  /* 0x0000761000087816 */ /* 0x000fce0000000008 */
.L_x_7127:
[----:B------:R-:W-:Y:S05]  /*bf20*/  BSYNC.RECONVERGENT B0 ;  /* 0x0000000000007941 */ /* 0x000fea0003800200 */
.L_x_7126:
[----:B------:R-:W-:Y:S01]  /*bf30*/  STG.E.U8 desc[UR36][R16.64], R8 ;  /* 0x0000000810007986 */ /* 0x000fe2000c101124 */
[----:B------:R-:W-:Y:S05]  /*bf40*/  EXIT ;  /* 0x000000000000794d */ /* 0x000fea0003800000 */
.L_x_7120:
        /* <DEDUP_REMOVED lines=22> */
.L_x_7130:
[----:B------:R-:W0:Y:S02]  /*c0b0*/  F2I.U64.F64.TRUNC R2, R4 ;  /* 0x0000000400027311 */ /* 0x000e24000030d800 */
[----:B0-----:R-:W-:Y:S01]  /*c0c0*/  STG.E.64 desc[UR36][R16.64], R2 ;  /* 0x0000000210007986 */ /* 0x001fe2000c101b24 */
[----:B------:R-:W-:Y:S05]  /*c0d0*/  EXIT ;  /* 0x000000000000794d */ /* 0x000fea0003800000 */
.L_x_7129:
[----:B------:R-:W0:Y:S02]  /*c0e0*/  F2I.U32.F64.TRUNC R5, R4 ;  /* 0x0000000400057311 */ /* 0x000e24000030d000 */
[----:B0-----:R-:W-:Y:S01]  /*c0f0*/  STG.E desc[UR36][R16.64], R5 ;  /* 0x0000000510007986 */ /* 0x001fe2000c101924 */
[----:B------:R-:W-:Y:S05]  /*c100*/  EXIT ;  /* 0x000000000000794d */ /* 0x000fea0003800000 */
.L_x_7119:
        /* <DEDUP_REMOVED lines=8> */
[----:B------:R-:W-:Y:S01]  /*c190*/  STG.E.U8 desc[UR36][R16.64], R3 ;  /* 0x0000000310007986 */ /* 0x000fe2000c101124 */
[----:B------:R-:W-:Y:S05]  /*c1a0*/  EXIT ;  /* 0x000000000000794d */ /* 0x000fea0003800000 */
.L_x_7132:
[----:B------:R-:W-:-:S05]  /*c1b0*/  CS2R R6, SRZ ;  /* 0x0000000000067805 */ /* 0x000fca000001ff00 */
[----:B------:R-:W-:Y:S01]  /*c1c0*/  STG.E.128 desc[UR36][R16.64], R4 ;  /* 0x0000000410007986 */ /* 0x000fe2000c101d24 */
[----:B------:R-:W-:Y:S05]  /*c1d0*/  EXIT ;  /* 0x000000000000794d */ /* 0x000fea0003800000 */
.L_x_7131:
[----:B------:R-:W-:-:S09]  /*c1e0*/  UISETP.NE.AND UP0, UPT, UR4, 0xf, UPT ;  /* 0x0000000f0400788c */ /* 0x000fd2000bf05270 */
[----:B------:R-:W-:Y:S05]  /*c1f0*/  BRA.U !UP0, `(.L_x_7133) ;  /* 0x0000000108e87547 */ /* 0x000fea000b800000 */
[----:B------:R-:W-:-:S09]  /*c200*/  UISETP.NE.AND UP0, UPT, UR4, 0x17, UPT ;  /* 0x000000170400788c */ /* 0x000fd2000bf05270 */
[----:B------:R-:W-:Y:S05]  /*c210*/  BRA.U !UP0, `(.L_x_7134) ;  /* 0x0000000108907547 */ /* 0x000fea000b800000 */
[----:B------:R-:W-:-:S09]  /*c220*/  UISETP.NE.AND UP0, UPT, UR4, 0x18, UPT ;  /* 0x000000180400788c */ /* 0x000fd2000bf05270 */
[----:B------:R-:W-:Y:S05]  /*c230*/  BRA.U !UP0, `(.L_x_7135) ;  /* 0x0000000108447547 */ /* 0x000fea000b800000 */
.L_x_7112:
        /* <DEDUP_REMOVED lines=16> */
.L_x_7136:
[----:B------:R-:W-:Y:S05]  /*c340*/  EXIT ;  /* 0x000000000000794d */ /* 0x000fea0003800000 */
.L_x_7135:
        /* <DEDUP_REMOVED lines=13> */
.L_x_7138:
[----:B------:R-:W-:Y:S05]  /*c420*/  BSYNC.RECONVERGENT B0 ;  /* 0x0000000000007941 */ /* 0x000fea0003800200 */
.L_x_7137:
[----:B------:R-:W-:-:S05]  /*c430*/  LOP3.LUT R3, R0, 0x80, R3, 0xf8, !PT ;  /* 0x0000008000037812 */ /* 0x000fca00078ef803 */
[----:B------:R-:W-:Y:S01]  /*c440*/  STG.E.U8 desc[UR36][R16.64], R3 ;  /* 0x0000000310007986 */ /* 0x000fe2000c101124 */
[----:B------:R-:W-:Y:S05]  /*c450*/  EXIT ;  /* 0x000000000000794d */ /* 0x000fea0003800000 */
.L_x_7134:
        /* <DEDUP_REMOVED lines=12> */
.L_x_7140:
[----:B------:R-:W-:Y:S01]  /*c520*/  HFMA2 R0, -RZ, RZ, 0, 7.569789886474609375e-06 ;  /* 0x0000007fff007431 */ /* 0x000fe200000001ff */
[----:B------:R-:W-:-:S04]  /*c530*/  ISETP.GT.U32.AND P0, PT, R2, 0x7f800000, PT ;  /* 0x7f8000000200780c */ /* 0x000fc80003f04070 */
[----:B------:R-:W-:-:S09]  /*c540*/  SEL R0, R0, 0x7c, P0 ;  /* 0x0000007c00007807 */ /* 0x000fd20000000000 */
.L_x_7141:
[----:B------:R-:W-:Y:S05]  /*c550*/  BSYNC.RECONVERGENT B0 ;  /* 0x0000000000007941 */ /* 0x000fea0003800200 */
.L_x_7139:
[----:B------:R-:W-:-:S04]  /*c560*/  SHF.R.U32.HI R3, RZ, 0x18, R3 ;  /* 0x00000018ff037819 */ /* 0x000fc80000011603 */
[----:B------:R-:W-:-:S05]  /*c570*/  LOP3.LUT R3, R0, 0x80, R3, 0xf8, !PT ;  /* 0x0000008000037812 */ /* 0x000fca00078ef803 */
[----:B------:R-:W-:Y:S01]  /*c580*/  STG.E.U8 desc[UR36][R16.64], R3 ;  /* 0x0000000310007986 */ /* 0x000fe2000c101124 */
[----:B------:R-:W-:Y:S05]  /*c590*/  EXIT ;  /* 0x000000000000794d */ /* 0x000fea0003800000 */
.L_x_7133:
[----:B------:R-:W-:-:S04]  /*c5a0*/  I2FP.F32.S32 R0, R0 ;  /* 0x0000000000007245 */ /* 0x000fc80000201400 */
[----:B------:R-:W-:-:S05]  /*c5b0*/  F2FP.BF16.F32.PACK_AB R0, RZ, R0 ;  /* 0x00000000ff00723e */ /* 0x000fca00000010ff */
[----:B------:R-:W-:Y:S01]  /*c5c0*/  STG.E.U16 desc[UR36][R16.64], R0 ;  /* 0x0000000010007986 */ /* 0x000fe2000c101524 */
[----:B------:R-:W-:Y:S05]  /*c5d0*/  EXIT ;  /* 0x000000000000794d */ /* 0x000fea0003800000 */
.L_x_7142:
        /* <DEDUP_REMOVED lines=10> */
.L_x_23300:


//--------------------- .text._ZN2at6native27unrolled_elementwise_kernelIZZZNS0_16sign_kernel_cudaERNS_18TensorIteratorBaseEENKUlvE_clEvENKUlvE4_clEvEUldE_St5arrayIPcLm2EELi4E23TrivialOffsetCalculatorILi1EjESB_NS0_6memory12LoadWithCastILi1EEENSC_13StoreWithCastILi1EEEEEviT_T0_T2_T3_T4_T5_ --------------------------
	.section	.text._ZN2at6native27unrolled_elementwise_kernelIZZZNS0_16sign_kernel_cudaERNS_18TensorIteratorBaseEENKUlvE_clEvENKUlvE4_clEvEUldE_St5arrayIPcLm2EELi4E23TrivialOffsetCalculatorILi1EjESB_NS0_6memory12LoadWithCastILi1EEENSC_13StoreWithCastILi1EEEEEviT_T0_T2_T3_T4_T5_,"ax",@progbits
	.align	128
        .global         _ZN2at6native27unrolled_elementwise_kernelIZZZNS0_16sign_kernel_cudaERNS_18TensorIteratorBaseEENKUlvE_clEvENKUlvE4_clEvEUldE_St5arrayIPcLm2EELi4E23TrivialOffsetCalculatorILi1EjESB_NS0_6memory12LoadWithCastILi1EEENSC_13StoreWithCastILi1EEEEEviT_T0_T2_T3_T4_T5_
        .type           _ZN2at6native27unrolled_elementwise_kernelIZZZNS0_16sign_kernel_cudaERNS_18TensorIteratorBaseEENKUlvE_clEvENKUlvE4_clEvEUldE_St5arrayIPcLm2EELi4E23TrivialOffsetCalculatorILi1EjESB_NS0_6memory12LoadWithCastILi1EEENSC_13StoreWithCastILi1EEEEEviT_T0_T2_T3_T4_T5_,@function
        .size           _ZN2at6native27unrolled_elementwise_kernelIZZZNS0_16sign_kernel_cudaERNS_18TensorIteratorBaseEENKUlvE_clEvENKUlvE4_clEvEUldE_St5arrayIPcLm2EELi4E23TrivialOffsetCalculatorILi1EjESB_NS0_6memory12LoadWithCastILi1EEENSC_13StoreWithCastILi1EEEEEviT_T0_T2_T3_T4_T5_,(.L_x_23301 - _ZN2at6native27unrolled_elementwise_kernelIZZZNS0_16sign_kernel_cudaERNS_18TensorIteratorBaseEENKUlvE_clEvENKUlvE4_clEvEUldE_St5arrayIPcLm2EELi4E23TrivialOffsetCalculatorILi1EjESB_NS0_6memory12LoadWithCastILi1EEENSC_13StoreWithCastILi1EEEEEviT_T0_T2_T3_T4_T5_)
        .other          _ZN2at6native27unrolled_elementwise_kernelIZZZNS0_16sign_kernel_cudaERNS_18TensorIteratorBaseEENKUlvE_clEvENKUlvE4_clEvEUldE_St5arrayIPcLm2EELi4E23TrivialOffsetCalculatorILi1EjESB_NS0_6memory12LoadWithCastILi1EEENSC_13StoreWithCastILi1EEEEEviT_T0_T2_T3_T4_T5_,@"STO_CUDA_ENTRY STV_DEFAULT"
_ZN2at6native27unrolled_elementwise_kernelIZZZNS0_16sign_kernel_cudaERNS_18TensorIteratorBaseEENKUlvE_clEvENKUlvE4_clEvEUldE_St5arrayIPcLm2EELi4E23TrivialOffsetCalculatorILi1EjESB_NS0_6memory12LoadWithCastILi1EEENSC_13StoreWithCastILi1EEEEEviT_T0_T2_T3_T4_T5_:
.text._ZN2at6native27unrolled_elementwise_kernelIZZZNS0_16sign_kernel_cudaERNS_18TensorIteratorBaseEENKUlvE_clEvENKUlvE4_clEvEUldE_St5arrayIPcLm2EELi4E23TrivialOffsetCalculatorILi1EjESB_NS0_6memory12LoadWithCastILi1EEENSC_13StoreWithCastILi1EEEEEviT_T0_T2_T3_T4_T5_:
[----:B------:R-:W0:Y:S01]  /*0000*/  LDC R1, c[0x0][0x37c] ;  /* 0x0000df00ff017b82 */ /* 0x000e220000000800 */
[----:B------:R-:W1:Y:S07]  /*0010*/  S2R R18, SR_CTAID.X ;  /* 0x0000000000127919 */ /* 0x000e6e0000002500 */
[----:B------:R-:W1:Y:S01]  /*0020*/  LDC R19, c[0x0][0x380] ;  /* 0x0000e000ff137b82 */ /* 0x000e620000000800 */
[----:B------:R-:W2:Y:S01]  /*0030*/  LDCU.64 UR36, c[0x0][0x358] ;  /* 0x00006b00ff2477ac */ /* 0x000ea20008000a00 */
[----:B------:R-:W-:Y:S01]  /*0040*/  BSSY.RECONVERGENT B7, `(.L_x_7143) ;  /* 0x00000fa000077945 */ /* 0x000fe20003800200 */
[----:B------:R-:W3:Y:S01]  /*0050*/  S2R R2, SR_TID.X ;  /* 0x0000000000027919 */ /* 0x000ee20000002100 */
[----:B------:R-:W-:Y:S01]  /*0060*/  CS2R R28, SRZ ;  /* 0x00000000001c7805 */ /* 0x000fe2000001ff00 */
        /* <DEDUP_REMOVED lines=26> */
.L_x_7149:
[----:B------:R-:W2:Y:S02]  /*0210*/  LDG.E.U8 R2, desc[UR36][R2.64] ;  /* 0x0000002402027981 */ /* 0x000ea4000c1e1100 */
[----:B--2---:R0:W1:Y:S02]  /*0220*/  I2F.F64.U16 R28, R2 ;  /* 0x00000002001c7312 */ /* 0x0040640000101800 */
[----:B01----:R-:W-:Y:S05]  /*0230*/  BRA `(.L_x_7151) ;  /* 0x0000000c00607947 */ /* 0x003fea0003800000 */
.L_x_7148:
        /* <DEDUP_REMOVED lines=9> */
.L_x_7153:
[----:B------:R-:W2:Y:S02]  /*02d0*/  LDG.E R2, desc[UR36][R2.64] ;  /* 0x0000002402027981 */ /* 0x000ea4000c1e1900 */
[----:B--2---:R0:W1:Y:S02]  /*02e0*/  I2F.F64 R28, R2 ;  /* 0x00000002001c7312 */ /* 0x0040640000201c00 */
[----:B01----:R-:W-:Y:S05]  /*02f0*/  BRA `(.L_x_7151) ;  /* 0x0000000c00307947 */ /* 0x003fea0003800000 */
.L_x_7152:
[----:B------:R-:W2:Y:S02]  /*0300*/  LDG.E.U16 R2, desc[UR36][R2.64] ;  /* 0x0000002402027981 */ /* 0x000ea4000c1e1500 */
[----:B--2---:R0:W1:Y:S02]  /*0310*/  I2F.F64.S16 R28, R2 ;  /* 0x00000002001c7312 */ /* 0x0040640000101c00 */
[----:B01----:R-:W-:Y:S05]  /*0320*/  BRA `(.L_x_7151) ;  /* 0x0000000c00247947 */ /* 0x003fea0003800000 */
.L_x_7147:
        /* <DEDUP_REMOVED lines=10> */
.L_x_7155:
[----:B------:R-:W2:Y:S02]  /*03d0*/  LDG.E.U16 R0, desc[UR36][R2.64] ;  /* 0x0000002402007981 */ /* 0x000ea4000c1e1500 */
[----:B--2---:R-:W-:-:S05]  /*03e0*/  HADD2.F32 R0, -RZ, R0.H0_H0 ;  /* 0x20000000ff007230 */ /* 0x004fca0000004100 */
[----:B------:R-:W-:-:S04]  /*03f0*/  FMUL.FTZ R0, R0, 1 ;  /* 0x3f80000000007820 */ /* 0x000fc80000410000 */
[----:B------:R1:W2:Y:S02]  /*0400*/  F2F.F64.F32 R28, R0 ;  /* 0x00000000001c7310 */ /* 0x0002a40000201800 */
[----:B-12---:R-:W-:Y:S05]  /*0410*/  BRA `(.L_x_7151) ;  /* 0x0000000800e87947 */ /* 0x006fea0003800000 */
.L_x_7154:
        /* <DEDUP_REMOVED lines=10> */
.L_x_7157:
[----:B------:R-:W2:Y:S02]  /*04c0*/  LDG.E.U16 R2, desc[UR36][R2.64] ;  /* 0x0000002402027981 */ /* 0x000ea4000c1e1500 */
[----:B--2---:R-:W-:-:S05]  /*04d0*/  HADD2.F32 R0, -RZ, R2.H0_H0 ;  /* 0x20000002ff007230 */ /* 0x004fca0000004100 */
[----:B------:R-:W-:-:S04]  /*04e0*/  FMUL.FTZ R0, R0, 1 ;  /* 0x3f80000000007820 */ /* 0x000fc80000410000 */
[----:B------:R1:W2:Y:S02]  /*04f0*/  F2F.F64.F32 R28, R0 ;  /* 0x00000000001c7310 */ /* 0x0002a40000201800 */
[----:B-12---:R-:W-:Y:S05]  /*0500*/  BRA `(.L_x_7151) ;  /* 0x0000000800ac7947 */ /* 0x006fea0003800000 */
.L_x_7156:
[----:B------:R0:W5:Y:S01]  /*0510*/  LDG.E.64 R28, desc[UR36][R2.64] ;  /* 0x00000024021c7981 */ /* 0x000162000c1e1b00 */
[----:B------:R-:W-:Y:S05]  /*0520*/  BRA `(.L_x_7151) ;  /* 0x0000000800a47947 */ /* 0x000fea0003800000 */
.L_x_7146:
        /* <DEDUP_REMOVED lines=13> */
.L_x_7160:
[----:B------:R1:W5:Y:S01]  /*0600*/  LDG.E.64 R28, desc[UR36][R2.64] ;  /* 0x00000024021c7981 */ /* 0x000362000c1e1b00 */
[----:B------:R-:W-:Y:S05]  /*0610*/  BRA `(.L_x_7151) ;  /* 0x0000000800687947 */ /* 0x000fea0003800000 */
.L_x_7159:
        /* <DEDUP_REMOVED lines=27> */
.L_x_7162:
        /* <DEDUP_REMOVED lines=14> */
.L_x_7161:
[----:B------:R-:W2:Y:S02]  /*08b0*/  LDG.E.U16 R0, desc[UR36][R2.64] ;  /* 0x0000002402007981 */ /* 0x000ea4000c1e1500 */
[----:B--2---:R-:W-:-:S04]  /*08c0*/  IMAD.U32 R0, R0, 0x10000, RZ ;  /* 0x0001000000007824 */ /* 0x004fc800078e00ff */
[----:B------:R-:W-:-:S04]  /*08d0*/  FMUL.FTZ R0, R0, 1 ;  /* 0x3f80000000007820 */ /* 0x000fc80000410000 */
[----:B------:R2:W3:Y:S02]  /*08e0*/  F2F.F64.F32 R28, R0 ;  /* 0x00000000001c7310 */ /* 0x0004e40000201800 */
[----:B--23--:R-:W-:Y:S05]  /*08f0*/  BRA `(.L_x_7151) ;  /* 0x0000000400b07947 */ /* 0x00cfea0003800000 */
.L_x_7158:
        /* <DEDUP_REMOVED lines=11> */
.L_x_7165:
        /* <DEDUP_REMOVED lines=21> */
.L_x_7167:
[----:B------:R-:W-:Y:S05]  /*0b00*/  BSYNC.RECONVERGENT B0 ;  /* 0x0000000000007941 */ /* 0x000fea0003800200 */
.L_x_7166:
[----:B------:R-:W-:Y:S01]  /*0b10*/  IMAD.SHL.U32 R0, R0, 0x100000, RZ ;  /* 0x0010000000007824 */ /* 0x000fe200078e00ff */
[----:B------:R-:W-:-:S04]  /*0b20*/  LEA R2, R2, 0x3b800000, 0x17 ;  /* 0x3b80000002027811 */ /* 0x000fc800078eb8ff */
[----:B------:R-:W-:-:S05]  /*0b30*/  LOP3.LUT R0, R2, R0, R7, 0xfe, !PT ;  /* 0x0000000002007212 */ /* 0x000fca00078efe07 */
[----:B------:R-:W-:-:S04]  /*0b40*/  FMUL.FTZ R0, R0, 1 ;  /* 0x3f80000000007820 */ /* 0x000fc80000410000 */
[----:B------:R4:W0:Y:S02]  /*0b50*/  F2F.F64.F32 R28, R0 ;  /* 0x00000000001c7310 */ /* 0x0008240000201800 */
[----:B0---4-:R-:W-:Y:S05]  /*0b60*/  BRA `(.L_x_7151) ;  /* 0x0000000400147947 */ /* 0x011fea0003800000 */
.L_x_7164:
        /* <DEDUP_REMOVED lines=21> */
.L_x_7169:
[----:B------:R-:W-:Y:S05]  /*0cc0*/  BSYNC.RECONVERGENT B0 ;  /* 0x0000000000007941 */ /* 0x000fea0003800200 */
.L_x_7168:
[----:B------:R-:W-:Y:S01]  /*0cd0*/  IMAD.SHL.U32 R0, R0, 0x200000, RZ ;  /* 0x0020000000007824 */ /* 0x000fe200078e00ff */
[----:B------:R-:W-:-:S04]  /*0ce0*/  LEA R2, R2, 0x37800000, 0x17 ;  /* 0x3780000002027811 */ /* 0x000fc800078eb8ff */
[----:B------:R-:W-:-:S05]  /*0cf0*/  LOP3.LUT R0, R2, R0, R7, 0xfe, !PT ;  /* 0x0000000002007212 */ /* 0x000fca00078efe07 */
[----:B------:R-:W-:-:S04]  /*0d00*/  FMUL.FTZ R0, R0, 1 ;  /* 0x3f80000000007820 */ /* 0x000fc80000410000 */
[----:B------:R4:W0:Y:S02]  /*0d10*/  F2F.F64.F32 R28, R0 ;  /* 0x00000000001c7310 */ /* 0x0008240000201800 */
[----:B0---4-:R-:W-:Y:S05]  /*0d20*/  BRA `(.L_x_7151) ;  /* 0x0000000000a47947 */ /* 0x011fea0003800000 */
.L_x_7163:
[----:B------:R-:W-:-:S09]  /*0d30*/  UISETP.NE.AND UP0, UPT, UR4, 0x1c, UPT ;  /* 0x0000001c0400788c */ /* 0x000fd2000bf05270 */
[----:B------:R-:W-:Y:S05]  /*0d40*/  BRA.U !UP0, `(.L_x_7170) ;  /* 0x0000000108947547 */ /* 0x000fea000b800000 */
[----:B------:R-:W-:-:S09]  /*0d50*/  UISETP.NE.AND UP0, UPT, UR4, 0x1d, UPT ;  /* 0x0000001d0400788c */ /* 0x000fd2000bf05270 */
[----:B------:R-:W-:Y:S05]  /*0d60*/  BRA.U !UP0, `(.L_x_7171) ;  /* 0x0000000108807547 */ /* 0x000fea000b800000 */
[----:B------:R-:W-:-:S09]  /*0d70*/  UISETP.NE.AND UP0, UPT, UR4, 0x2c, UPT ;  /* 0x0000002c0400788c */ /* 0x000fd2000bf05270 */
[----:B------:R-:W-:Y:S05]  /*0d80*/  BRA.U !UP0, `(.L_x_7172) ;  /* 0x0000000108487547 */ /* 0x000fea000b800000 */
.L_x_7150:
        /* <DEDUP_REMOVED lines=16> */
.L_x_7173:
[----:B------:R-:W-:Y:S01]  /*0e90*/  CS2R R28, SRZ ;  /* 0x00000000001c7805 */ /* 0x000fe2000001ff00 */
[----:B------:R-:W-:Y:S06]  /*0ea0*/  BRA `(.L_x_7151) ;  /* 0x0000000000447947 */ /* 0x000fec0003800000 */
.L_x_7172:
[----:B------:R-:W2:Y:S01]  /*0eb0*/  LDG.E.U8 R0, desc[UR36][R2.64] ;  /* 0x0000002402007981 */ /* 0x000ea2000c1e1100 */
[----:B------:R-:W-:Y:S02]  /*0ec0*/  IMAD.MOV.U32 R28, RZ, RZ, 0x0 ;  /* 0x00000000ff1c7424 */ /* 0x000fe400078e00ff */
[----:B------:R-:W-:Y:S01]  /*0ed0*/  IMAD.MOV.U32 R29, RZ, RZ, 0x38000000 ;  /* 0x38000000ff1d7424 */ /* 0x000fe200078e00ff */
[----:B--2---:R-:W-:-:S13]  /*0ee0*/  ISETP.NE.AND P0, PT, R0, RZ, PT ;  /* 0x000000ff0000720c */ /* 0x004fda0003f05270 */
[----:B------:R-:W-:Y:S05]  /*0ef0*/  @!P0 BRA `(.L_x_7151) ;  /* 0x0000000000308947 */ /* 0x000fea0003800000 */
[----:B------:R-:W-:-:S13]  /*0f00*/  ISETP.NE.AND P0, PT, R0, 0xff, PT ;  /* 0x000000ff0000780c */ /* 0x000fda0003f05270 */
[----:B------:R-:W-:Y:S02]  /*0f10*/  @P0 IMAD.SHL.U32 R0, R0, 0x800000, RZ ;  /* 0x0080000000000824 */ /* 0x000fe400078e00ff */
[----:B------:R-:W-:Y:S02]  /*0f20*/  @!P0 IMAD.MOV.U32 R28, RZ, RZ, 0x20000000 ;  /* 0x20000000ff1c8424 */ /* 0x000fe400078e00ff */
[----:B------:R-:W-:Y:S02]  /*0f30*/  @!P0 IMAD.MOV.U32 R29, RZ, RZ, 0x7ff80000 ;  /* 0x7ff80000ff1d8424 */ /* 0x000fe400078e00ff */
[----:B------:R-:W-:-:S04]  /*0f40*/  @P0 FMUL.FTZ R0, R0, 1 ;  /* 0x3f80000000000820 */ /* 0x000fc80000410000 */
[----:B------:R4:W0:Y:S02]  /*0f50*/  @P0 F2F.F64.F32 R28, R0 ;  /* 0x00000000001c0310 */ /* 0x0008240000201800 */
[----:B0---4-:R-:W-:Y:S05]  /*0f60*/  BRA `(.L_x_7151) ;  /* 0x0000000000147947 */ /* 0x011fea0003800000 */
.L_x_7171:
[----:B------:R-:W2:Y:S02]  /*0f70*/  LDG.E.64 R28, desc[UR36][R2.64] ;  /* 0x00000024021c7981 */ /* 0x000ea4000c1e1b00 */
[----:B--2---:R-:W4:Y:S02]  /*0f80*/  I2F.F64.U64 R28, R28 ;  /* 0x0000001c001c7312 */ /* 0x004f240000301800 */
[----:B----4-:R-:W-:Y:S05]  /*0f90*/  BRA `(.L_x_7151) ;  /* 0x0000000000087947 */ /* 0x010fea0003800000 */
.L_x_7170:
[----:B------:R-:W2:Y:S02]  /*0fa0*/  LDG.E R2, desc[UR36][R2.64] ;  /* 0x0000002402027981 */ /* 0x000ea4000c1e1900 */
[----:B--2---:R2:W3:Y:S02]  /*0fb0*/  I2F.F64.U32 R28, R2 ;  /* 0x00000002001c7312 */ /* 0x0044e40000201800 */
.L_x_7151:
[----:B------:R-:W-:Y:S05]  /*0fc0*/  BSYNC.RECONVERGENT B6 ;  /* 0x0000000000067941 */ /* 0x000fea0003800200 */
.L_x_7145:
[----:B012---:R-:W-:-:S07]  /*0fd0*/  VIADD R2, R23, 0x80 ;  /* 0x0000008017027836 */ /* 0x007fce0000000000 */
.L_x_7144:
[----:B------:R-:W-:Y:S05]  /*0fe0*/  BSYNC.RECONVERGENT B7 ;  /* 0x0000000000077941 */ /* 0x000fea0003800200 */
.L_x_7143:
[----:B------:R-:W-:Y:S01]  /*0ff0*/  ISETP.GE.AND P0, PT, R2, R19, PT ;  /* 0x000000130200720c */ /* 0x000fe20003f06270 */
[----:B------:R-:W-:Y:S01]  /*1000*/  BSSY.RECONVERGENT B7, `(.L_x_7174) ;  /* 0x00000f6000077945 */ /* 0x000fe20003800200 */
[----:B------:R-:W-:-:S11]  /*1010*/  CS2R R26, SRZ ;  /* 0x00000000001a7805 */ /* 0x000fd6000001ff00 */
[----:B------:R-:W-:Y:S05]  /*1020*/  @P0 BRA `(.L_x_7175) ;  /* 0x0000000c00cc0947 */ /* 0x000fea0003800000 */
        /* <DEDUP_REMOVED lines=19> */
[----:B--2---:R1:W2:Y:S02]  /*1160*/  I2F.F64.S16 R26, R4 ;  /* 0x00000004001a7312 */ /* 0x0042a40000101c00 */
[----:B-12---:R-:W-:Y:S05]  /*1170*/  BRA `(.L_x_7182) ;  /* 0x0000000c00707947 */ /* 0x006fea0003800000 */
.L_x_7180:
[----:B------:R-:W2:Y:S02]  /*1180*/  LDG.E.U8 R4, desc[UR36][R4.64] ;  /* 0x0000002404047981 */ /* 0x000ea4000c1e1100 */
[----:B--2---:R1:W2:Y:S02]  /*1190*/  I2F.F64.U16 R26, R4 ;  /* 0x00000004001a7312 */ /* 0x0042a40000101800 */
[----:B-12---:R-:W-:Y:S05]  /*11a0*/  BRA `(.L_x_7182) ;  /* 0x0000000c00647947 */ /* 0x006fea0003800000 */
.L_x_7179:
[----:B------:R-:W-:-:S09]  /*11b0*/  UISETP.NE.AND UP0, UPT, UR4, 0x2, UPT ;  /* 0x000000020400788c */ /* 0x000fd2000bf05270 */
[----:B------:R-:W-:Y:S05]  /*11c0*/  BRA.U !UP0, `(.L_x_7183) ;  /* 0x0000000108287547 */ /* 0x000fea000b800000 */
[----:B------:R-:W-:-:S09]  /*11d0*/  UISETP.NE.AND UP0, UPT, UR4, 0x3, UPT ;  /* 0x000000030400788c */ /* 0x000fd2000bf05270 */
[----:B------:R-:W-:Y:S05]  /*11e0*/  BRA.U !UP0, `(.L_x_7184) ;  /* 0x0000000108147547 */ /* 0x000fea000b800000 */
[----:B------:R-:W-:-:S09]  /*11f0*/  UISETP.NE.AND UP0, UPT, UR4, 0x4, UPT ;  /* 0x000000040400788c */ /* 0x000fd2000bf05270 */
[----:B------:R-:W-:Y:S05]  /*1200*/  BRA.U UP0, `(.L_x_7181) ;  /* 0x0000000900f07547 */ /* 0x000fea000b800000 */
[----:B------:R-:W2:Y:S02]  /*1210*/  LDG.E.64 R26, desc[UR36][R4.64] ;  /* 0x00000024041a7981 */ /* 0x000ea4000c1e1b00 */
[----:B--2---:R-:W1:Y:S02]  /*1220*/  I2F.F64.S64 R26, R26 ;  /* 0x0000001a001a7312 */ /* 0x004e640000301c00 */
[----:B-1----:R-:W-:Y:S05]  /*1230*/  BRA `(.L_x_7182) ;  /* 0x0000000c00407947 */ /* 0x002fea0003800000 */
.L_x_7184:
[----:B------:R-:W2:Y:S02]  /*1240*/  LDG.E R4, desc[UR36][R4.64] ;  /* 0x0000002404047981 */ /* 0x000ea4000c1e1900 */
[----:B--2---:R1:W2:Y:S02]  /*1250*/  I2F.F64 R26, R4 ;  /* 0x00000004001a7312 */ /* 0x0042a40000201c00 */
[----:B-12---:R-:W-:Y:S05]  /*1260*/  BRA `(.L_x_7182) ;  /* 0x0000000c00347947 */ /* 0x006fea0003800000 */
.L_x_7183:
[----:B------:R-:W2:Y:S02]  /*1270*/  LDG.E.U16 R4, desc[UR36][R4.64] ;  /* 0x0000002404047981 */ /* 0x000ea4000c1e1500 */
[----:B--2---:R1:W2:Y:S02]  /*1280*/  I2F.F64.S16 R26, R4 ;  /* 0x00000004001a7312 */ /* 0x0042a40000101c00 */
[----:B-12---:R-:W-:Y:S05]  /*1290*/  BRA `(.L_x_7182) ;  /* 0x0000000c00287947 */ /* 0x006fea0003800000 */
.L_x_7178:
        /* <DEDUP_REMOVED lines=9> */
[----:B0-----:R-:W-:Y:S05]  /*1330*/  BRA `(.L_x_7182) ;  /* 0x0000000c00007947 */ /* 0x001fea0003800000 */
.L_x_7186:
[----:B------:R-:W2:Y:S02]  /*1340*/  LDG.E.U16 R0, desc[UR36][R4.64] ;  /* 0x0000002404007981 */ /* 0x000ea4000c1e1500 */
[----:B--2---:R-:W-:-:S05]  /*1350*/  HADD2.F32 R0, -RZ, R0.H0_H0 ;  /* 0x20000000ff007230 */ /* 0x004fca0000004100 */
[----:B------:R-:W-:-:S04]  /*1360*/  FMUL.FTZ R0, R0, 1 ;  /* 0x3f80000000007820 */ /* 0x000fc80000410000 */
[----:B------:R0:W1:Y:S02]  /*1370*/  F2F.F64.F32 R26, R0 ;  /* 0x00000000001a7310 */ /* 0x0000640000201800 */
[----:B01----:R-:W-:Y:S05]  /*1380*/  BRA `(.L_x_7182) ;  /* 0x0000000800ec7947 */ /* 0x003fea0003800000 */
.L_x_7185:
        /* <DEDUP_REMOVED lines=10> */
.L_x_7188:
[----:B------:R-:W2:Y:S02]  /*1430*/  LDG.E.U16 R4, desc[UR36][R4.64] ;  /* 0x0000002404047981 */ /* 0x000ea4000c1e1500 */
[----:B--2---:R-:W-:-:S05]  /*1440*/  HADD2.F32 R0, -RZ, R4.H0_H0 ;  /* 0x20000004ff007230 */ /* 0x004fca0000004100 */
[----:B------:R-:W-:-:S04]  /*1450*/  FMUL.FTZ R0, R0, 1 ;  /* 0x3f80000000007820 */ /* 0x000fc80000410000 */
[----:B------:R0:W1:Y:S02]  /*1460*/  F2F.F64.F32 R26, R0 ;  /* 0x00000000001a7310 */ /* 0x0000640000201800 */
[----:B01----:R-:W-:Y:S05]  /*1470*/  BRA `(.L_x_7182) ;  /* 0x0000000800b07947 */ /* 0x003fea0003800000 */
.L_x_7187:
[----:B------:R0:W5:Y:S01]  /*1480*/  LDG.E.64 R26, desc[UR36][R4.64] ;  /* 0x00000024041a7981 */ /* 0x000162000c1e1b00 */
[----:B------:R-:W-:Y:S05]  /*1490*/  BRA `(.L_x_7182) ;  /* 0x0000000800a87947 */ /* 0x000fea0003800000 */
.L_x_7177:
        /* <DEDUP_REMOVED lines=13> */
.L_x_7191:
[----:B------:R4:W5:Y:S01]  /*1570*/  LDG.E.64 R26, desc[UR36][R4.64] ;  /* 0x00000024041a7981 */ /* 0x000962000c1e1b00 */
[----:B------:R-:W-:Y:S05]  /*1580*/  BRA `(.L_x_7182) ;  /* 0x00000008006c7947 */ /* 0x000fea0003800000 */
.L_x_7190:
        /* <DEDUP_REMOVED lines=25> */
[----:B------:R4:W0:Y:S02]  /*1720*/  F2F.F64.F32 R26, R3 ;  /* 0x00000003001a7310 */ /* 0x0008240000201800 */
[----:B0---4-:R-:W-:Y:S05]  /*1730*/  BRA `(.L_x_7182) ;  /* 0x0000000800007947 */ /* 0x011fea0003800000 */
.L_x_7193:
        /* <DEDUP_REMOVED lines=13> */
[----:B------:R4:W0:Y:S02]  /*1810*/  F2F.F64.F32 R26, R0 ;  /* 0x00000000001a7310 */ /* 0x0008240000201800 */
[----:B0---4-:R-:W-:Y:S05]  /*1820*/  BRA `(.L_x_7182) ;  /* 0x0000000400c47947 */ /* 0x011fea0003800000 */
.L_x_7192:
[----:B------:R-:W2:Y:S02]  /*1830*/  LDG.E.U16 R0, desc[UR36][R4.64] ;  /* 0x0000002404007981 */ /* 0x000ea4000c1e1500 */
[----:B--2---:R-:W-:-:S04]  /*1840*/  IMAD.U32 R0, R0, 0x10000, RZ ;  /* 0x0001000000007824 */ /* 0x004fc800078e00ff */
[----:B------:R-:W-:-:S04]  /*1850*/  FMUL.FTZ R0, R0, 1 ;  /* 0x3f80000000007820 */ /* 0x000fc80000410000 */
[----:B------:R4:W0:Y:S02]  /*1860*/  F2F.F64.F32 R26, R0 ;  /* 0x00000000001a7310 */ /* 0x0008240000201800 */
[----:B0---4-:R-:W-:Y:S05]  /*1870*/  BRA `(.L_x_7182) ;  /* 0x0000000400b07947 */ /* 0x011fea0003800000 */
.L_x_7189:
        /* <DEDUP_REMOVED lines=11> */
.L_x_7196:
        /* <DEDUP_REMOVED lines=21> */
.L_x_7198:
[----:B------:R-:W-:Y:S05]  /*1a80*/  BSYNC.RECONVERGENT B0 ;  /* 0x0000000000007941 */ /* 0x000fea0003800200 */
.L_x_7197:
[----:B------:R-:W-:Y:S01]  /*1a90*/  IMAD.SHL.U32 R0, R0, 0x100000, RZ ;  /* 0x0010000000007824 */ /* 0x000fe200078e00ff */
[----:B------:R-:W-:-:S04]  /*1aa0*/  LEA R3, R3, 0x3b800000, 0x17 ;  /* 0x3b80000003037811 */ /* 0x000fc800078eb8ff */
[----:B------:R-:W-:-:S05]  /*1ab0*/  LOP3.LUT R0, R3, R0, R7, 0xfe, !PT ;  /* 0x0000000003007212 */ /* 0x000fca00078efe07 */
[----:B------:R-:W-:-:S04]  /*1ac0*/  FMUL.FTZ R0, R0, 1 ;  /* 0x3f80000000007820 */ /* 0x000fc80000410000 */
[----:B------:R4:W0:Y:S02]  /*1ad0*/  F2F.F64.F32 R26, R0 ;  /* 0x00000000001a7310 */ /* 0x0008240000201800 */
[----:B0---4-:R-:W-:Y:S05]  /*1ae0*/  BRA `(.L_x_7182) ;  /* 0x0000000400147947 */ /* 0x011fea0003800000 */
.L_x_7195:
        /* <DEDUP_REMOVED lines=21> */
.L_x_7200:
[----:B------:R-:W-:Y:S05]  /*1c40*/  BSYNC.RECONVERGENT B0 ;  /* 0x0000000000007941 */ /* 0x000fea0003800200 */
.L_x_7199:
[----:B------:R-:W-:Y:S01]  /*1c50*/  IMAD.SHL.U32 R0, R0, 0x200000, RZ ;  /* 0x0020000000007824 */ /* 0x000fe200078e00ff */
[----:B------:R-:W-:-:S04]  /*1c60*/  LEA R3, R3, 0x37800000, 0x17 ;  /* 0x3780000003037811 */ /* 0x000fc800078eb8ff */
[----:B------:R-:W-:-:S05]  /*1c70*/  LOP3.LUT R0, R3, R0, R7, 0xfe, !PT ;  /* 0x0000000003007212 */ /* 0x000fca00078efe07 */
[----:B------:R-:W-:-:S04]  /*1c80*/  FMUL.FTZ R0, R0, 1 ;  /* 0x3f80000000007820 */ /* 0x000fc80000410000 */
[----:B------:R4:W0:Y:S02]  /*1c90*/  F2F.F64.F32 R26, R0 ;  /* 0x00000000001a7310 */ /* 0x0008240000201800 */
[----:B0---4-:R-:W-:Y:S05]  /*1ca0*/  BRA `(.L_x_7182) ;  /* 0x0000000000a47947 */ /* 0x011fea0003800000 */
.L_x_7194:
        /* <DEDUP_REMOVED lines=16> */
[----:B------:R1:W2:Y:S02]  /*1db0*/  @P0 F2F.F64.F32 R26, R0 ;  /* 0x00000000001a0310 */ /* 0x0002a40000201800 */
[----:B-12---:R-:W-:Y:S05]  /*1dc0*/  BRA `(.L_x_7182) ;  /* 0x00000000005c7947 */ /* 0x006fea0003800000 */
.L_x_7181:
[----:B------:R-:W-:Y:S01]  /*1dd0*/  MOV R14, 0x0 ;  /* 0x00000000000e7802 */ /* 0x000fe20000000f00 */
[----:B------:R-:W0:Y:S01]  /*1de0*/  LDCU.64 UR4, c[0x4][0x198] ;  /* 0x01003300ff0477ac */ /* 0x000e220008000a00 */
[----:B------:R-:W-:Y:S02]  /*1df0*/  IMAD.MOV.U32 R8, RZ, RZ, 0x4e ;  /* 0x0000004eff087424 */ /* 0x000fe400078e00ff */
[----:B------:R-:W-:Y:S01]  /*1e00*/  IMAD.MOV.U32 R12, RZ, RZ, 0x1 ;  /* 0x00000001ff0c7424 */ /* 0x000fe200078e00ff */
[----:B------:R-:W1:Y:S01]  /*1e10*/  LDCU.64 UR6, c[0x4][0x1a0] ;  /* 0x01003400ff0677ac */ /* 0x000e620008000a00 */
[----:B------:R-:W2:Y:S01]  /*1e20*/  LDC.64 R14, c[0x4][R14] ;  /* 0x010000000e0e7b82 */ /* 0x000ea20000000a00 */
        /* <DEDUP_REMOVED lines=10> */
.L_x_7203:
[----:B------:R-:W-:Y:S01]  /*1ed0*/  CS2R R26, SRZ ;  /* 0x00000000001a7805 */ /* 0x000fe2000001ff00 */
[----:B------:R-:W-:Y:S06]  /*1ee0*/  BRA `(.L_x_7182) ;  /* 0x0000000000147947 */ /* 0x000fec0003800000 */
.L_x_7202:
[----:B------:R-:W2:Y:S02]  /*1ef0*/  LDG.E.64 R26, desc[UR36][R4.64] ;  /* 0x00000024041a7981 */ /* 0x000ea4000c1e1b00 */
[----:B--2---:R-:W1:Y:S02]  /*1f00*/  I2F.F64.U64 R26, R26 ;  /* 0x0000001a001a7312 */ /* 0x004e640000301800 */
[----:B-1----:R-:W-:Y:S05]  /*1f10*/  BRA `(.L_x_7182) ;  /* 0x0000000000087947 */ /* 0x002fea0003800000 */
.L_x_7201:
[----:B------:R-:W2:Y:S02]  /*1f20*/  LDG.E R4, desc[UR36][R4.64] ;  /* 0x0000002404047981 */ /* 0x000ea4000c1e1900 */
[----:B--2---:R1:W2:Y:S02]  /*1f30*/  I2F.F64.U32 R26, R4 ;  /* 0x00000004001a7312 */ /* 0x0042a40000201800 */
.L_x_7182:
[----:B------:R-:W-:Y:S05]  /*1f40*/  BSYNC.RECONVERGENT B6 ;  /* 0x0000000000067941 */ /* 0x000fea0003800200 */
.L_x_7176:
[----:B------:R-:W-:-:S07]  /*1f50*/  VIADD R2, R2, 0x80 ;  /* 0x0000008002027836 */ /* 0x000fce0000000000 */
.L_x_7175:
[----:B------:R-:W-:Y:S05]  /*1f60*/  BSYNC.RECONVERGENT B7 ;  /* 0x0000000000077941 */ /* 0x000fea0003800200 */
.L_x_7174:
[----:B------:R-:W-:Y:S01]  /*1f70*/  ISETP.GE.AND P0, PT, R2, R19, PT ;  /* 0x000000130200720c */ /* 0x000fe20003f06270 */
[----:B------:R-:W-:Y:S01]  /*1f80*/  BSSY.RECONVERGENT B7, `(.L_x_7204) ;  /* 0x00000f6000077945 */ /* 0x000fe20003800200 */
[----:B------:R-:W-:-:S11]  /*1f90*/  CS2R R24, SRZ ;  /* 0x0000000000187805 */ /* 0x000fd6000001ff00 */
[----:B------:R-:W-:Y:S05]  /*1fa0*/  @P0 BRA `(.L_x_7205) ;  /* 0x0000000c00cc0947 */ /* 0x000fea0003800000 */
[----:B01--4-:R-:W0:Y:S01]  /*1fb0*/  LDC.64 R4, c[0x0][0x390] ;  /* 0x0000e400ff047b82 */ /* 0x013e220000000a00 */
        /* <DEDUP_REMOVED lines=17> */
[----:B------:R-:W4:Y:S02]  /*20d0*/  LDG.E.S8 R4, desc[UR36][R4.64] ;  /* 0x0000002404047981 */ /* 0x000f24000c1e1300 */
[----:B----4-:R0:W1:Y:S02]  /*20e0*/  I2F.F64.S16 R24, R4 ;  /* 0x0000000400187312 */ /* 0x0100640000101c00 */
[----:B01----:R-:W-:Y:S05]  /*20f0*/  BRA `(.L_x_7212) ;  /* 0x0000000c00707947 */ /* 0x003fea0003800000 */
.L_x_7210:
[----:B------:R-:W4:Y:S02]  /*2100*/  LDG.E.U8 R4, desc[UR36][R4.64] ;  /* 0x0000002404047981 */ /* 0x000f24000c1e1100 */
[----:B----4-:R0:W1:Y:S02]  /*2110*/  I2F.F64.U16 R24, R4 ;  /* 0x0000000400187312 */ /* 0x0100640000101800 */
[----:B01----:R-:W-:Y:S05]  /*2120*/  BRA `(.L_x_7212) ;  /* 0x0000000c00647947 */ /* 0x003fea0003800000 */
.L_x_7209:
[----:B------:R-:W-:-:S09]  /*2130*/  UISETP.NE.AND UP0, UPT, UR4, 0x2, UPT ;  /* 0x000000020400788c */ /* 0x000fd2000bf05270 */
[----:B------:R-:W-:Y:S05]  /*2140*/  BRA.U !UP0, `(.L_x_7213) ;  /* 0x0000000108287547 */ /* 0x000fea000b800000 */
[----:B------:R-:W-:-:S09]  /*2150*/  UISETP.NE.AND UP0, UPT, UR4, 0x3, UPT ;  /* 0x000000030400788c */ /* 0x000fd2000bf05270 */
[----:B------:R-:W-:Y:S05]  /*2160*/  BRA.U !UP0, `(.L_x_7214) ;  /* 0x0000000108147547 */ /* 0x000fea000b800000 */
[----:B------:R-:W-:-:S09]  /*2170*/  UISETP.NE.AND UP0, UPT, UR4, 0x4, UPT ;  /* 0x000000040400788c */ /* 0x000fd2000bf05270 */
[----:B------:R-:W-:Y:S05]  /*2180*/  BRA.U UP0, `(.L_x_7211) ;  /* 0x0000000900f07547 */ /* 0x000fea000b800000 */
[----:B------:R-:W4:Y:S02]  /*2190*/  LDG.E.64 R24, desc[UR36][R4.64] ;  /* 0x0000002404187981 */ /* 0x000f24000c1e1b00 */
[----:B----4-:R-:W0:Y:S02]  /*21a0*/  I2F.F64.S64 R24, R24 ;  /* 0x0000001800187312 */ /* 0x010e240000301c00 */
[----:B0-----:R-:W-:Y:S05]  /*21b0*/  BRA `(.L_x_7212) ;  /* 0x0000000c00407947 */ /* 0x001fea0003800000 */
.L_x_7214:
[----:B------:R-:W4:Y:S02]  /*21c0*/  LDG.E R4, desc[UR36][R4.64] ;  /* 0x0000002404047981 */ /* 0x000f24000c1e1900 */
[----:B----4-:R0:W1:Y:S02]  /*21d0*/  I2F.F64 R24, R4 ;  /* 0x0000000400187312 */ /* 0x0100640000201c00 */
[----:B01----:R-:W-:Y:S05]  /*21e0*/  BRA `(.L_x_7212) ;  /* 0x0000000c00347947 */ /* 0x003fea0003800000 */
.L_x_7213:
[----:B------:R-:W4:Y:S02]  /*21f0*/  LDG.E.U16 R4, desc[UR36][R4.64] ;  /* 0x0000002404047981 */ /* 0x000f24000c1e1500 */
[----:B----4-:R0:W1:Y:S02]  /*2200*/  I2F.F64.S16 R24, R4 ;  /* 0x0000000400187312 */ /* 0x0100640000101c00 */
[----:B01----:R-:W-:Y:S05]  /*2210*/  BRA `(.L_x_7212) ;  /* 0x0000000c00287947 */ /* 0x003fea0003800000 */
.L_x_7208:
[----:B------:R-:W-:-:S09]  /*2220*/  UISETP.GT.AND UP0, UPT, UR4, 0x6, UPT ;  /* 0x000000060400788c */ /* 0x000fd2000bf04270 */
[----:B------:R-:W-:Y:S05]  /*2230*/  BRA.U UP0, `(.L_x_7215) ;  /* 0x0000000100347547 */ /* 0x000fea000b800000 */
[----:B------:R-:W-:-:S09]  /*2240*/  UISETP.NE.AND UP0, UPT, UR4, 0x5, UPT ;  /* 0x000000050400788c */ /* 0x000fd2000bf05270 */
[----:B------:R-:W-:Y:S05]  /*2250*/  BRA.U !UP0, `(.L_x_7216) ;  /* 0x0000000108187547 */ /* 0x000fea000b800000 */
[----:B------:R-:W-:-:S09]  /*2260*/  UISETP.NE.AND UP0, UPT, UR4, 0x6, UPT ;  /* 0x000000060400788c */ /* 0x000fd2000bf05270 */
[----:B------:R-:W-:Y:S05]  /*2270*/  BRA.U UP0, `(.L_x_7211) ;  /* 0x0000000900b47547 */ /* 0x000fea000b800000 */
[----:B------:R-:W4:Y:S02]  /*2280*/  LDG.E R24, desc[UR36][R4.64] ;  /* 0x0000002404187981 */ /* 0x000f24000c1e1900 */
[----:B----4-:R-:W-:-:S06]  /*2290*/  FMUL.FTZ R24, R24, 1 ;  /* 0x3f80000018187820 */ /* 0x010fcc0000410000 */
[----:B------:R-:W1:Y:S02]  /*22a0*/  F2F.F64.F32 R24, R24 ;  /* 0x0000001800187310 */ /* 0x000e640000201800 */
[----:B-1----:R-:W-:Y:S05]  /*22b0*/  BRA `(.L_x_7212) ;  /* 0x0000000c00007947 */ /* 0x002fea0003800000 */
.L_x_7216:
[----:B------:R-:W4:Y:S02]  /*22c0*/  LDG.E.U16 R0, desc[UR36][R4.64] ;  /* 0x0000002404007981 */ /* 0x000f24000c1e1500 */
[----:B----4-:R-:W-:-:S05]  /*22d0*/  HADD2.F32 R0, -RZ, R0.H0_H0 ;  /* 0x20000000ff007230 */ /* 0x010fca0000004100 */
[----:B------:R-:W-:-:S04]  /*22e0*/  FMUL.FTZ R0, R0, 1 ;  /* 0x3f80000000007820 */ /* 0x000fc80000410000 */
[----:B------:R1:W4:Y:S02]  /*22f0*/  F2F.F64.F32 R24, R0 ;  /* 0x0000000000187310 */ /* 0x0003240000201800 */
[----:B-1--4-:R-:W-:Y:S05]  /*2300*/  BRA `(.L_x_7212) ;  /* 0x0000000800ec7947 */ /* 0x012fea0003800000 */
.L_x_7215:
[----:B------:R-:W-:-:S09]  /*2310*/  UISETP.NE.AND UP0, UPT, UR4, 0x7, UPT ;  /* 0x000000070400788c */ /* 0x000fd2000bf05270 */
[----:B------:R-:W-:Y:S05]  /*2320*/  BRA.U !UP0, `(.L_x_7217) ;  /* 0x0000000108347547 */ /* 0x000fea000b800000 */
        /* <DEDUP_REMOVED lines=8> */
.L_x_7218:
[----:B------:R-:W4:Y:S02]  /*23b0*/  LDG.E.U16 R4, desc[UR36][R4.64] ;  /* 0x0000002404047981 */ /* 0x000f24000c1e1500 */
[----:B----4-:R-:W-:-:S05]  /*23c0*/  HADD2.F32 R0, -RZ, R4.H0_H0 ;  /* 0x20000004ff007230 */ /* 0x010fca0000004100 */
[----:B------:R-:W-:-:S04]  /*23d0*/  FMUL.FTZ R0, R0, 1 ;  /* 0x3f80000000007820 */ /* 0x000fc80000410000 */
[----:B------:R1:W4:Y:S02]  /*23e0*/  F2F.F64.F32 R24, R0 ;  /* 0x0000000000187310 */ /* 0x0003240000201800 */
[----:B-1--4-:R-:W-:Y:S05]  /*23f0*/  BRA `(.L_x_7212) ;  /* 0x0000000800b07947 */ /* 0x012fea0003800000 */
.L_x_7217:
[----:B------:R0:W5:Y:S01]  /*2400*/  LDG.E.64 R24, desc[UR36][R4.64] ;  /* 0x0000002404187981 */ /* 0x000162000c1e1b00 */
[----:B------:R-:W-:Y:S05]  /*2410*/  BRA `(.L_x_7212) ;  /* 0x0000000800a87947 */ /* 0x000fea0003800000 */
.L_x_7207:
        /* <DEDUP_REMOVED lines=8> */
[----:B------:R-:W4:Y:S01]  /*24a0*/  LDG.E.U8 R4, desc[UR36][R4.64] ;  /* 0x0000002404047981 */ /* 0x000f22000c1e1100 */
[----:B------:R-:W-:Y:S01]  /*24b0*/  IMAD.MOV.U32 R24, RZ, RZ, RZ ;  /* 0x000000ffff187224 */ /* 0x000fe200078e00ff */
[----:B----4-:R-:W-:-:S04]  /*24c0*/  ISETP.NE.AND P0, PT, R4, RZ, PT ;  /* 0x000000ff0400720c */ /* 0x010fc80003f05270 */
[----:B------:R-:W-:Y:S01]  /*24d0*/  FSEL R25, RZ, 1.875, !P0 ;  /* 0x3ff00000ff197808 */ /* 0x000fe20004000000 */
[----:B------:R-:W-:Y:S08]  /*24e0*/  BRA `(.L_x_7212) ;  /* 0x0000000800747947 */ /* 0x000ff00003800000 */
.L_x_7221:
[----:B------:R1:W5:Y:S01]  /*24f0*/  LDG.E.64 R24, desc[UR36][R4.64] ;  /* 0x0000002404187981 */ /* 0x000362000c1e1b00 */
[----:B------:R-:W-:Y:S05]  /*2500*/  BRA `(.L_x_7212) ;  /* 0x00000008006c7947 */ /* 0x000fea0003800000 */
.L_x_7220:
[----:B------:R-:W-:-:S09]  /*2510*/  UISETP.NE.AND UP0, UPT, UR4, 0xf, UPT ;  /* 0x0000000f0400788c */ /* 0x000fd2000bf05270 */
[----:B------:R-:W-:Y:S05]  /*2520*/  BRA.U !UP0, `(.L_x_7222) ;  /* 0x0000000108a07547 */ /* 0x000fea000b800000 */
[----:B------:R-:W-:-:S09]  /*2530*/  UISETP.NE.AND UP0, UPT, UR4, 0x17, UPT ;  /* 0x000000170400788c */ /* 0x000fd2000bf05270 */
[----:B------:R-:W-:Y:S05]  /*2540*/  BRA.U !UP0, `(.L_x_7223) ;  /* 0x00000001085c7547 */ /* 0x000fea000b800000 */
[----:B------:R-:W-:-:S09]  /*2550*/  UISETP.NE.AND UP0, UPT, UR4, 0x18, UPT ;  /* 0x000000180400788c */ /* 0x000fd2000bf05270 */
[----:B------:R-:W-:Y:S05]  /*2560*/  BRA.U UP0, `(.L_x_7211) ;  /* 0x0000000500f87547 */ /* 0x000fea000b800000 */
[----:B------:R-:W4:Y:S01]  /*2570*/  LDG.E.U8 R0, desc[UR36][R4.64] ;  /* 0x0000002404007981 */ /* 0x000f22000c1e1100 */
[----:B------:R-:W-:Y:S02]  /*2580*/  IMAD.MOV.U32 R7, RZ, RZ, 0x1f ;  /* 0x0000001fff077424 */ /* 0x000fe400078e00ff */
[----:B----4-:R-:W-:-:S05]  /*2590*/  IMAD.SHL.U32 R0, R0, 0x1000000, RZ ;  /* 0x0100000000007824 */ /* 0x010fca00078e00ff */
        /* <DEDUP_REMOVED lines=18> */
.L_x_7223:
[----:B------:R-:W4:Y:S02]  /*26c0*/  LDG.E.U8 R4, desc[UR36][R4.64] ;  /* 0x0000002404047981 */ /* 0x000f24000c1e1100 */
[C---:B----4-:R-:W-:Y:S02]  /*26d0*/  IMAD.SHL.U32 R0, R4.reuse, 0x2000000, RZ ;  /* 0x0200000004007824 */ /* 0x050fe400078e00ff */
        /* <DEDUP_REMOVED lines=13> */
.L_x_7222:
[----:B------:R-:W4:Y:S02]  /*27b0*/  LDG.E.U16 R0, desc[UR36][R4.64] ;  /* 0x0000002404007981 */ /* 0x000f24000c1e1500 */
[----:B----4-:R-:W-:-:S04]  /*27c0*/  IMAD.U32 R0, R0, 0x10000, RZ ;  /* 0x0001000000007824 */ /* 0x010fc800078e00ff */
[----:B------:R-:W-:-:S04]  /*27d0*/  FMUL.FTZ R0, R0, 1 ;  /* 0x3f80000000007820 */ /* 0x000fc80000410000 */
[----:B------:R4:W0:Y:S02]  /*27e0*/  F2F.F64.F32 R24, R0 ;  /* 0x0000000000187310 */ /* 0x0008240000201800 */
[----:B0---4-:R-:W-:Y:S05]  /*27f0*/  BRA `(.L_x_7212) ;  /* 0x0000000400b07947 */ /* 0x011fea0003800000 */
.L_x_7219:
        /* <DEDUP_REMOVED lines=8> */
[----:B------:R-:W4:Y:S02]  /*2880*/  LDG.E.U16 R4, desc[UR36][R4.64] ;  /* 0x0000002404047981 */ /* 0x000f24000c1e1500 */
[----:B----4-:R0:W1:Y:S02]  /*2890*/  I2F.F64.U16 R24, R4 ;  /* 0x0000000400187312 */ /* 0x0100640000101800 */
[----:B01----:R-:W-:Y:S05]  /*28a0*/  BRA `(.L_x_7212) ;  /* 0x0000000400847947 */ /* 0x003fea0003800000 */
.L_x_7226:
[----:B------:R-:W4:Y:S01]  /*28b0*/  LDG.E.U8 R4, desc[UR36][R4.64] ;  /* 0x0000002404047981 */ /* 0x000f22000c1e1100 */
[----:B------:R-:W-:Y:S02]  /*28c0*/  CS2R R24, SRZ ;  /* 0x0000000000187805 */ /* 0x000fe4000001ff00 */
[----:B----4-:R-:W-:-:S13]  /*28d0*/  ISETP.NE.AND P0, PT, R4, RZ, PT ;  /* 0x000000ff0400720c */ /* 0x010fda0003f05270 */
        /* <DEDUP_REMOVED lines=18> */
.L_x_7228:
[----:B------:R-:W-:Y:S05]  /*2a00*/  BSYNC.RECONVERGENT B0 ;  /* 0x0000000000007941 */ /* 0x000fea0003800200 */
.L_x_7227:
[----:B------:R-:W-:Y:S01]  /*2a10*/  IMAD.SHL.U32 R0, R0, 0x100000, RZ ;  /* 0x0010000000007824 */ /* 0x000fe200078e00ff */
[----:B------:R-:W-:-:S04]  /*2a20*/  LEA R3, R3, 0x3b800000, 0x17 ;  /* 0x3b80000003037811 */ /* 0x000fc800078eb8ff */
[----:B------:R-:W-:-:S05]  /*2a30*/  LOP3.LUT R0, R3, R0, R7, 0xfe, !PT ;  /* 0x0000000003007212 */ /* 0x000fca00078efe07 */
[----:B------:R-:W-:-:S04]  /*2a40*/  FMUL.FTZ R0, R0, 1 ;  /* 0x3f80000000007820 */ /* 0x000fc80000410000 */
[----:B------:R0:W1:Y:S02]  /*2a50*/  F2F.F64.F32 R24, R0 ;  /* 0x0000000000187310 */ /* 0x0000640000201800 */
[----:B01----:R-:W-:Y:S05]  /*2a60*/  BRA `(.L_x_7212) ;  /* 0x0000000400147947 */ /* 0x003fea0003800000 */
.L_x_7225:
        /* <DEDUP_REMOVED lines=21> */
.L_x_7230:
[----:B------:R-:W-:Y:S05]  /*2bc0*/  BSYNC.RECONVERGENT B0 ;  /* 0x0000000000007941 */ /* 0x000fea0003800200 */
.L_x_7229:
[----:B------:R-:W-:Y:S01]  /*2bd0*/  IMAD.SHL.U32 R0, R0, 0x200000, RZ ;  /* 0x0020000000007824 */ /* 0x000fe200078e00ff */
[----:B------:R-:W-:-:S04]  /*2be0*/  LEA R3, R3, 0x37800000, 0x17 ;  /* 0x3780000003037811 */ /* 0x000fc800078eb8ff */
[----:B------:R-:W-:-:S05]  /*2bf0*/  LOP3.LUT R0, R3, R0, R7, 0xfe, !PT ;  /* 0x0000000003007212 */ /* 0x000fca00078efe07 */
[----:B------:R-:W-:-:S04]  /*2c00*/  FMUL.FTZ R0, R0, 1 ;  /* 0x3f80000000007820 */ /* 0x000fc80000410000 */
[----:B------:R0:W1:Y:S02]  /*2c10*/  F2F.F64.F32 R24, R0 ;  /* 0x0000000000187310 */ /* 0x0000640000201800 */
[----:B01----:R-:W-:Y:S05]  /*2c20*/  BRA `(.L_x_7212) ;  /* 0x0000000000a47947 */ /* 0x003fea0003800000 */
.L_x_7224:
        /* <DEDUP_REMOVED lines=8> */
[----:B------:R-:W-:Y:S01]  /*2cb0*/  IMAD.MOV.U32 R25, RZ, RZ, 0x38000000 ;  /* 0x38000000ff197424 */ /* 0x000fe200078e00ff */
[----:B----4-:R-:W-:-:S13]  /*2cc0*/  ISETP.NE.AND P0, PT, R0, RZ, PT ;  /* 0x000000ff0000720c */ /* 0x010fda0003f05270 */
[----:B------:R-:W-:Y:S05]  /*2cd0*/  @!P0 BRA `(.L_x_7212) ;  /* 0x0000000000788947 */ /* 0x000fea0003800000 */
[----:B------:R-:W-:-:S13]  /*2ce0*/  ISETP.NE.AND P0, PT, R0, 0xff, PT ;  /* 0x000000ff0000780c */ /* 0x000fda0003f05270 */
[----:B------:R-:W-:Y:S02]  /*2cf0*/  @P0 IMAD.SHL.U32 R0, R0, 0x800000, RZ ;  /* 0x0080000000000824 */ /* 0x000fe400078e00ff */
[----:B------:R-:W-:Y:S02]  /*2d00*/  @!P0 IMAD.MOV.U32 R24, RZ, RZ, 0x20000000 ;  /* 0x20000000ff188424 */ /* 0x000fe400078e00ff */
[----:B------:R-:W-:Y:S02]  /*2d10*/  @!P0 IMAD.MOV.U32 R25, RZ, RZ, 0x7ff80000 ;  /* 0x7ff80000ff198424 */ /* 0x000fe400078e00ff */
[----:B------:R-:W-:-:S04]  /*2d20*/  @P0 FMUL.FTZ R0, R0, 1 ;  /* 0x3f80000000000820 */ /* 0x000fc80000410000 */
[----:B------:R0:W1:Y:S02]  /*2d30*/  @P0 F2F.F64.F32 R24, R0 ;  /* 0x0000000000180310 */ /* 0x0000640000201800 */
[----:B01----:R-:W-:Y:S05]  /*2d40*/  BRA `(.L_x_7212) ;  /* 0x00000000005c7947 */ /* 0x003fea0003800000 */
.L_x_7211:
[----:B------:R-:W-:Y:S01]  /*2d50*/  MOV R14, 0x0 ;  /* 0x00000000000e7802 */ /* 0x000fe20000000f00 */
[----:B------:R-:W0:Y:S01]  /*2d60*/  LDCU.64 UR4, c[0x4][0x198] ;  /* 0x01003300ff0477ac */ /* 0x000e220008000a00 */
[----:B------:R-:W-:Y:S02]  /*2d70*/  IMAD.MOV.U32 R8, RZ, RZ, 0x4e ;  /* 0x0000004eff087424 */ /* 0x000fe400078e00ff */
[----:B------:R-:W-:Y:S01]  /*2d80*/  IMAD.MOV.U32 R12, RZ, RZ, 0x1 ;  /* 0x00000001ff0c7424 */ /* 0x000fe200078e00ff */
[----:B------:R-:W1:Y:S01]  /*2d90*/  LDCU.64 UR6, c[0x4][0x1a0] ;  /* 0x01003400ff0677ac */ /* 0x000e620008000a00 */
[----:B------:R-:W4:Y:S01]  /*2da0*/  LDC.64 R14, c[0x4][R14] ;  /* 0x010000000e0e7b82 */ /* 0x000f220000000a00 */
[----:B------:R-:W-:Y:S01]  /*2db0*/  IMAD.MOV.U32 R13, RZ, RZ, RZ ;  /* 0x000000ffff0d7224 */ /* 0x000fe200078e00ff */
[----:B------:R-:W2:Y:S01]  /*2dc0*/  LDCU.64 UR8, c[0x4][0x38] ;  /* 0x01000700ff0877ac */ /* 0x000ea20008000a00 */
[----:B0-----:R-:W-:Y:S02]  /*2dd0*/  IMAD.U32 R4, RZ, RZ, UR4 ;  /* 0x00000004ff047e24 */ /* 0x001fe4000f8e00ff */
[----:B------:R-:W-:-:S02]  /*2de0*/  IMAD.U32 R5, RZ, RZ, UR5 ;  /* 0x00000005ff057e24 */ /* 0x000fc4000f8e00ff */
[----:B-1----:R-:W-:Y:S02]  /*2df0*/  IMAD.U32 R6, RZ, RZ, UR6 ;  /* 0x00000006ff067e24 */ /* 0x002fe4000f8e00ff */
[----:B------:R-:W-:Y:S02]  /*2e00*/  IMAD.U32 R7, RZ, RZ, UR7 ;  /* 0x00000007ff077e24 */ /* 0x000fe4000f8e00ff */
[----:B--2---:R-:W-:Y:S02]  /*2e10*/  IMAD.U32 R10, RZ, RZ, UR8 ;  /* 0x00000008ff0a7e24 */ /* 0x004fe4000f8e00ff */
[----:B------:R-:W-:-:S07]  /*2e20*/  IMAD.U32 R11, RZ, RZ, UR9 ;  /* 0x00000009ff0b7e24 */ /* 0x000fce000f8e00ff */
[----:B------:R-:W-:-:S07]  /*2e30*/  LEPC R20, `(.L_x_7233) ;  /* 0x000000001014794e */ /* 0x000fce0000000000 */
[----:B---345:R-:W-:Y:S05]  /*2e40*/  CALL.ABS.NOINC R14 ;  /* 0x000000000e007343 */ /* 0x038fea0003c00000 */
.L_x_7233:
[----:B------:R-:W-:Y:S01]  /*2e50*/  CS2R R24, SRZ ;  /* 0x0000000000187805 */ /* 0x000fe2000001ff00 */
[----:B------:R-:W-:Y:S06]  /*2e60*/  BRA `(.L_x_7212) ;  /* 0x0000000000147947 */ /* 0x000fec0003800000 */
.L_x_7232:
[----:B------:R-:W4:Y:S02]  /*2e70*/  LDG.E.64 R24, desc[UR36][R4.64] ;  /* 0x0000002404187981 */ /* 0x000f24000c1e1b00 */
[----:B----4-:R-:W0:Y:S02]  /*2e80*/  I2F.F64.U64 R24, R24 ;  /* 0x0000001800187312 */ /* 0x010e240000301800 */
[----:B0-----:R-:W-:Y:S05]  /*2e90*/  BRA `(.L_x_7212) ;  /* 0x0000000000087947 */ /* 0x001fea0003800000 */
.L_x_7231:
[----:B------:R-:W4:Y:S02]  /*2ea0*/  LDG.E R4, desc[UR36][R4.64] ;  /* 0x0000002404047981 */ /* 0x000f24000c1e1900 */
[----:B----4-:R4:W0:Y:S02]  /*2eb0*/  I2F.F64.U32 R24, R4 ;  /* 0x0000000400187312 */ /* 0x0108240000201800 */
.L_x_7212:
[----:B------:R-:W-:Y:S05]  /*2ec0*/  BSYNC.RECONVERGENT B6 ;  /* 0x0000000000067941 */ /* 0x000fea0003800200 */
.L_x_7206:
[----:B------:R-:W-:-:S07]  /*2ed0*/  VIADD R2, R2, 0x80 ;  /* 0x0000008002027836 */ /* 0x000fce0000000000 */
.L_x_7205:
[----:B------:R-:W-:Y:S05]  /*2ee0*/  BSYNC.RECONVERGENT B7 ;  /* 0x0000000000077941 */ /* 0x000fea0003800200 */
.L_x_7204:
[----:B------:R-:W-:Y:S01]  /*2ef0*/  ISETP.GE.AND P0, PT, R2, R19, PT ;  /* 0x000000130200720c */ /* 0x000fe20003f06270 */
[----:B------:R-:W-:Y:S01]  /*2f00*/  BSSY.RECONVERGENT B6, `(.L_x_7234) ;  /* 0x00000ef000067945 */ /* 0x000fe20003800200 */
[----:B------:R-:W-:-:S11]  /*2f10*/  CS2R R16, SRZ ;  /* 0x0000000000107805 */ /* 0x000fd6000001ff00 */
[----:B------:R-:W-:Y:S05]  /*2f20*/  @P0 BRA `(.L_x_7235) ;  /* 0x0000000c00b00947 */ /* 0x000fea0003800000 */
[----:B01--4-:R-:W0:Y:S01]  /*2f30*/  LDC.64 R4, c[0x0][0x390] ;  /* 0x0000e400ff047b82 */ /* 0x013e220000000a00 */
        /* <DEDUP_REMOVED lines=19> */
.L_x_7239:
[----:B------:R-:W4:Y:S02]  /*3070*/  LDG.E.U8 R2, desc[UR36][R2.64] ;  /* 0x0000002402027981 */ /* 0x000f24000c1e1100 */
[----:B----4-:R0:W1:Y:S02]  /*3080*/  I2F.F64.U16 R16, R2 ;  /* 0x0000000200107312 */ /* 0x0100640000101800 */
[----:B01----:R-:W-:Y:S05]  /*3090*/  BRA `(.L_x_7235) ;  /* 0x0000000c00547947 */ /* 0x003fea0003800000 */
.L_x_7238:
        /* <DEDUP_REMOVED lines=9> */
.L_x_7242:
[----:B------:R-:W4:Y:S02]  /*3130*/  LDG.E R2, desc[UR36][R2.64] ;  /* 0x0000002402027981 */ /* 0x000f24000c1e1900 */
[----:B----4-:R0:W1:Y:S02]  /*3140*/  I2F.F64 R16, R2 ;  /* 0x0000000200107312 */ /* 0x0100640000201c00 */
[----:B01----:R-:W-:Y:S05]  /*3150*/  BRA `(.L_x_7235) ;  /* 0x0000000c00247947 */ /* 0x003fea0003800000 */
.L_x_7241:
[----:B------:R-:W4:Y:S02]  /*3160*/  LDG.E.U16 R2, desc[UR36][R2.64] ;  /* 0x0000002402027981 */ /* 0x000f24000c1e1500 */
[----:B----4-:R0:W1:Y:S02]  /*3170*/  I2F.F64.S16 R16, R2 ;  /* 0x0000000200107312 */ /* 0x0100640000101c00 */
[----:B01----:R-:W-:Y:S05]  /*3180*/  BRA `(.L_x_7235) ;  /* 0x0000000c00187947 */ /* 0x003fea0003800000 */
.L_x_7237:
        /* <DEDUP_REMOVED lines=8> */
[----:B------:R-:W0:Y:S02]  /*3210*/  F2F.F64.F32 R16, R16 ;  /* 0x0000001000107310 */ /* 0x000e240000201800 */
[----:B0-----:R-:W-:Y:S05]  /*3220*/  BRA `(.L_x_7235) ;  /* 0x0000000800f07947 */ /* 0x001fea0003800000 */
.L_x_7244:
[----:B------:R-:W4:Y:S02]  /*3230*/  LDG.E.U16 R0, desc[UR36][R2.64] ;  /* 0x0000002402007981 */ /* 0x000f24000c1e1500 */
[----:B----4-:R-:W-:-:S05]  /*3240*/  HADD2.F32 R0, -RZ, R0.H0_H0 ;  /* 0x20000000ff007230 */ /* 0x010fca0000004100 */
[----:B------:R-:W-:-:S04]  /*3250*/  FMUL.FTZ R0, R0, 1 ;  /* 0x3f80000000007820 */ /* 0x000fc80000410000 */
[----:B------:R0:W1:Y:S02]  /*3260*/  F2F.F64.F32 R16, R0 ;  /* 0x0000000000107310 */ /* 0x0000640000201800 */
[----:B01----:R-:W-:Y:S05]  /*3270*/  BRA `(.L_x_7235) ;  /* 0x0000000800dc7947 */ /* 0x003fea0003800000 */
.L_x_7243:
        /* <DEDUP_REMOVED lines=10> */
.L_x_7246:
[----:B------:R-:W4:Y:S02]  /*3320*/  LDG.E.U16 R2, desc[UR36][R2.64] ;  /* 0x0000002402027981 */ /* 0x000f24000c1e1500 */
[----:B----4-:R-:W-:-:S05]  /*3330*/  HADD2.F32 R0, -RZ, R2.H0_H0 ;  /* 0x20000002ff007230 */ /* 0x010fca0000004100 */
[----:B------:R-:W-:-:S04]  /*3340*/  FMUL.FTZ R0, R0, 1 ;  /* 0x3f80000000007820 */ /* 0x000fc80000410000 */
[----:B------:R0:W1:Y:S02]  /*3350*/  F2F.F64.F32 R16, R0 ;  /* 0x0000000000107310 */ /* 0x0000640000201800 */
[----:B01----:R-:W-:Y:S05]  /*3360*/  BRA `(.L_x_7235) ;  /* 0x0000000800a07947 */ /* 0x003fea0003800000 */
.L_x_7245:
[----:B------:R0:W5:Y:S01]  /*3370*/  LDG.E.64 R16, desc[UR36][R2.64] ;  /* 0x0000002402107981 */ /* 0x000162000c1e1b00 */
[----:B------:R-:W-:Y:S05]  /*3380*/  BRA `(.L_x_7235) ;  /* 0x0000000800987947 */ /* 0x000fea0003800000 */
.L_x_7236:
        /* <DEDUP_REMOVED lines=13> */
.L_x_7249:
[----:B------:R0:W5:Y:S01]  /*3460*/  LDG.E.64 R16, desc[UR36][R2.64] ;  /* 0x0000002402107981 */ /* 0x000162000c1e1b00 */
[----:B------:R-:W-:Y:S05]  /*3470*/  BRA `(.L_x_7235) ;  /* 0x00000008005c7947 */ /* 0x000fea0003800000 */
.L_x_7248:
        /* <DEDUP_REMOVED lines=27> */
.L_x_7251:
[----:B------:R-:W4:Y:S02]  /*3630*/  LDG.E.U8 R2, desc[UR36][R2.64] ;  /* 0x0000002402027981 */ /* 0x000f24000c1e1100 */
[C---:B----4-:R-:W-:Y:S02]  /*3640*/  IMAD.SHL.U32 R0, R2.reuse, 0x2000000, RZ ;  /* 0x0200000002007824 */ /* 0x050fe400078e00ff */
        /* <DEDUP_REMOVED lines=12> */
.L_x_7250:
[----:B------:R-:W4:Y:S02]  /*3710*/  LDG.E.U16 R0, desc[UR36][R2.64] ;  /* 0x0000002402007981 */ /* 0x000f24000c1e1500 */
[----:B----4-:R-:W-:-:S04]  /*3720*/  IMAD.U32 R0, R0, 0x10000, RZ ;  /* 0x0001000000007824 */ /* 0x010fc800078e00ff */
[----:B------:R-:W-:-:S04]  /*3730*/  FMUL.FTZ R0, R0, 1 ;  /* 0x3f80000000007820 */ /* 0x000fc80000410000 */
[----:B------:R0:W1:Y:S02]  /*3740*/  F2F.F64.F32 R16, R0 ;  /* 0x0000000000107310 */ /* 0x0000640000201800 */
[----:B01----:R-:W-:Y:S05]  /*3750*/  BRA `(.L_x_7235) ;  /* 0x0000000400a47947 */ /* 0x003fea0003800000 */
.L_x_7247:
        /* <DEDUP_REMOVED lines=11> */
.L_x_7254:
[----:B------:R-:W4:Y:S02]  /*3810*/  LDG.E.U8 R3, desc[UR36][R2.64] ;  /* 0x0000002402037981 */ /* 0x000f24000c1e1100 */
        /* <DEDUP_REMOVED lines=19> */
.L_x_7256:
[----:B------:R-:W-:Y:S05]  /*3950*/  BSYNC.RECONVERGENT B0 ;  /* 0x0000000000007941 */ /* 0x000fea0003800200 */
.L_x_7255:
[----:B------:R-:W-:Y:S01]  /*3960*/  IMAD.SHL.U32 R0, R0, 0x100000, RZ ;  /* 0x0010000000007824 */ /* 0x000fe200078e00ff */
[----:B------:R-:W-:-:S04]  /*3970*/  LEA R2, R2, 0x3b800000, 0x17 ;  /* 0x3b80000002027811 */ /* 0x000fc800078eb8ff */
[----:B------:R-:W-:-:S05]  /*3980*/  LOP3.LUT R0, R2, R0, R7, 0xfe, !PT ;  /* 0x0000000002007212 */ /* 0x000fca00078efe07 */
[----:B------:R-:W-:-:S04]  /*3990*/  FMUL.FTZ R0, R0, 1 ;  /* 0x3f80000000007820 */ /* 0x000fc80000410000 */
[----:B------:R0:W1:Y:S02]  /*39a0*/  F2F.F64.F32 R16, R0 ;  /* 0x0000000000107310 */ /* 0x0000640000201800 */
[----:B01----:R-:W-:Y:S05]  /*39b0*/  BRA `(.L_x_7235) ;  /* 0x00000004000c7947 */ /* 0x003fea0003800000 */
.L_x_7253:
        /* <DEDUP_REMOVED lines=20> */
.L_x_7258:
[----:B------:R-:W-:Y:S05]  /*3b00*/  BSYNC.RECONVERGENT B0 ;  /* 0x0000000000007941 */ /* 0x000fea0003800200 */
.L_x_7257:
[----:B------:R-:W-:Y:S01]  /*3b10*/  IMAD.SHL.U32 R0, R0, 0x200000, RZ ;  /* 0x0020000000007824 */ /* 0x000fe200078e00ff */
[----:B------:R-:W-:-:S04]  /*3b20*/  LEA R2, R2, 0x37800000, 0x17 ;  /* 0x3780000002027811 */ /* 0x000fc800078eb8ff */
[----:B------:R-:W-:-:S05]  /*3b30*/  LOP3.LUT R0, R2, R0, R7, 0xfe, !PT ;  /* 0x0000000002007212 */ /* 0x000fca00078efe07 */
[----:B------:R-:W-:-:S04]  /*3b40*/  FMUL.FTZ R0, R0, 1 ;  /* 0x3f80000000007820 */ /* 0x000fc80000410000 */
[----:B------:R0:W1:Y:S02]  /*3b50*/  F2F.F64.F32 R16, R0 ;  /* 0x0000000000107310 */ /* 0x0000640000201800 */
[----:B01----:R-:W-:Y:S05]  /*3b60*/  BRA `(.L_x_7235) ;  /* 0x0000000000a07947 */ /* 0x003fea0003800000 */
.L_x_7252:
        /* <DEDUP_REMOVED lines=18> */
.L_x_7240:
        /* <DEDUP_REMOVED lines=16> */
.L_x_7261:
[----:B------:R-:W-:Y:S05]  /*3d90*/  BRA `(.L_x_7235) ;  /* 0x0000000000147947 */ /* 0x000fea0003800000 */
.L_x_7260:
[----:B------:R-:W4:Y:S02]  /*3da0*/  LDG.E.64 R16, desc[UR36][R2.64] ;  /* 0x0000002402107981 */ /* 0x000f24000c1e1b00 */
[----:B----4-:R-:W0:Y:S02]  /*3db0*/  I2F.F64.U64 R16, R16 ;  /* 0x0000001000107312 */ /* 0x010e240000301800 */
[----:B0-----:R-:W-:Y:S05]  /*3dc0*/  BRA `(.L_x_7235) ;  /* 0x0000000000087947 */ /* 0x001fea0003800000 */
.L_x_7259:
[----:B------:R-:W4:Y:S02]  /*3dd0*/  LDG.E R2, desc[UR36][R2.64] ;  /* 0x0000002402027981 */ /* 0x000f24000c1e1900 */
[----:B----4-:R0:W1:Y:S02]  /*3de0*/  I2F.F64.U32 R16, R2 ;  /* 0x0000000200107312 */ /* 0x0100640000201800 */
.L_x_7235:
[----:B------:R-:W-:Y:S05]  /*3df0*/  BSYNC.RECONVERGENT B6 ;  /* 0x0000000000067941 */ /* 0x000fea0003800200 */
.L_x_7234:
[CC--:B------:R-:W-:Y:S01]  /*3e00*/  ISETP.GE.AND P1, PT, R23.reuse, R19.reuse, PT ;  /* 0x000000131700720c */ /* 0x0c0fe20003f26270 */
[C---:B------:R-:W-:Y:S01]  /*3e10*/  VIADD R22, R23.reuse, 0x80 ;  /* 0x0000008017167836 */ /* 0x040fe20000000000 */
[----:B------:R-:W-:Y:S01]  /*3e20*/  PLOP3.LUT P0, PT, PT, PT, PT, 0x80, 0x8 ;  /* 0x000000000008781c */ /* 0x000fe20003f0f070 */
[----:B0-----:R-:W-:Y:S01]  /*3e30*/  VIADD R2, R23, 0x100 ;  /* 0x0000010017027836 */ /* 0x001fe20000000000 */
[----:B------:R-:W-:Y:S02]  /*3e40*/  BSSY.RECONVERGENT B6, `(.L_x_7262) ;  /* 0x00001a4000067945 */ /* 0x000fe40003800200 */
[----:B------:R-:W-:-:S07]  /*3e50*/  ISETP.GE.AND P4, PT, R22, R19, PT ;  /* 0x000000131600720c */ /* 0x000fce0003f86270 */
[----:B---3-5:R-:W0:Y:S01]  /*3e60*/  @!P1 DSETP.GT.AND P3, PT, R28, RZ, PT ;  /* 0x000000ff1c00922a */ /* 0x028e220003f64000 */
[----:B------:R-:W-:Y:S01]  /*3e70*/  @!P1 IMAD.MOV.U32 R0, RZ, RZ, RZ ;  /* 0x000000ffff009224 */ /* 0x000fe200078e00ff */
[----:B0-----:R-:W-:Y:S02]  /*3e80*/  @!P1 PLOP3.LUT P0, PT, P3, PT, PT, 0x80, 0x8 ;  /* 0x000000000008981c */ /* 0x001fe40001f0f070 */
[----:B------:R-:W-:Y:S02]  /*3e90*/  @!P1 SEL R3, RZ, 0x1, !P3 ;  /* 0x00000001ff039807 */ /* 0x000fe40005800000 */
[----:B------:R-:W-:Y:S01]  /*3ea0*/  ISETP.GE.AND P3, PT, R2, R19, PT ;  /* 0x000000130200720c */ /* 0x000fe20003f66270 */
[----:B------:R-:W-:-:S08]  /*3eb0*/  @!P4 IMAD.MOV.U32 R2, RZ, RZ, RZ ;  /* 0x000000ffff02c224 */ /* 0x000fd000078e00ff */
[----:B------:R-:W-:Y:S01]  /*3ec0*/  @!P0 IMAD.MOV R0, RZ, RZ, -0x1 ;  /* 0xffffffffff008424 */ /* 0x000fe200078e02ff */
[----:B------:R-:W-:-:S15]  /*3ed0*/  PLOP3.LUT P0, PT, PT, PT, PT, 0x8, 0x80 ;  /* 0x000000000080781c */ /* 0x000fde0003f0e170 */
[----:B------:R-:W-:-:S15]  /*3ee0*/  NOP ;  /* 0x0000000000007918 */ /* 0x000fde0000000000 */
[----:B------:R-:W-:-:S15]  /*3ef0*/  NOP ;  /* 0x0000000000007918 */ /* 0x000fde0000000000 */
[----:B------:R-:W-:-:S03]  /*3f00*/  NOP ;  /* 0x0000000000007918 */ /* 0x000fc60000000000 */
[----:B------:R-:W0:Y:S02]  /*3f10*/  @!P1 DSETP.GEU.AND P6, PT, R28, RZ, PT ;  /* 0x000000ff1c00922a */ /* 0x000e240003fce000 */
[----:B0-----:R-:W-:-:S13]  /*3f20*/  @!P1 PLOP3.LUT P0, PT, P6, PT, PT, 0x80, 0x8 ;  /* 0x000000000008981c */ /* 0x001fda000370f070 */
[----:B------:R-:W-:Y:S01]  /*3f30*/  @P0 IMAD.MOV R0, RZ, RZ, R3 ;  /* 0x000000ffff000224 */ /* 0x000fe200078e0203 */
[----:B------:R-:W-:-:S15]  /*3f40*/  PLOP3.LUT P0, PT, PT, PT, PT, 0x80, 0x8 ;  /* 0x000000000008781c */ /* 0x000fde0003f0f070 */
[----:B------:R-:W-:-:S15]  /*3f50*/  NOP ;  /* 0x0000000000007918 */ /* 0x000fde0000000000 */
[----:B------:R-:W-:-:S15]  /*3f60*/  NOP ;  /* 0x0000000000007918 */ /* 0x000fde0000000000 */
[----:B------:R-:W-:-:S03]  /*3f70*/  NOP ;  /* 0x0000000000007918 */ /* 0x000fc60000000000 */
[----:B-1--4-:R0:W1:-:S15]  /*3f80*/  @!P1 I2F.F64 R4, R0 ;  /* 0x0000000000049312 */ /* 0x01205e0000201c00 */
[----:B------:R-:W-:-:S15]  /*3f90*/  NOP ;  /* 0x0000000000007918 */ /* 0x000fde0000000000 */
[----:B------:R-:W-:-:S15]  /*3fa0*/  NOP ;  /* 0x0000000000007918 */ /* 0x000fde0000000000 */
[----:B------:R-:W-:-:S15]  /*3fb0*/  NOP ;  /* 0x0000000000007918 */ /* 0x000fde0000000000 */
[----:B------:R-:W-:-:S04]  /*3fc0*/  NOP ;  /* 0x0000000000007918 */ /* 0x000fc80000000000 */
[----:B--2---:R-:W0:Y:S02]  /*3fd0*/  @!P4 DSETP.GT.AND P2, PT, R26, RZ, PT ;  /* 0x000000ff1a00c22a */ /* 0x004e240003f44000 */
[----:B0-----:R-:W-:Y:S02]  /*3fe0*/  @!P4 SEL R0, RZ, 0x1, !P2 ;  /* 0x00000001ff00c807 */ /* 0x001fe40005000000 */
[----:B------:R-:W-:Y:S02]  /*3ff0*/  @!P4 PLOP3.LUT P0, PT, P2, PT, PT, 0x80, 0x8 ;  /* 0x000000000008c81c */ /* 0x000fe4000170f070 */
[----:B------:R-:W-:-:S11]  /*4000*/  PLOP3.LUT P2, PT, PT, PT, PT, 0x8, 0x80 ;  /* 0x000000000080781c */ /* 0x000fd60003f4e170 */
[----:B------:R-:W-:Y:S01]  /*4010*/  @!P0 IMAD.MOV R2, RZ, RZ, -0x1 ;  /* 0xffffffffff028424 */ /* 0x000fe200078e02ff */
[----:B------:R-:W-:-:S15]  /*4020*/  PLOP3.LUT P0, PT, PT, PT, PT, 0x80, 0x8 ;  /* 0x000000000008781c */ /* 0x000fde0003f0f070 */
[----:B------:R-:W-:-:S15]  /*4030*/  NOP ;  /* 0x0000000000007918 */ /* 0x000fde0000000000 */
[----:B------:R-:W-:-:S15]  /*4040*/  NOP ;  /* 0x0000000000007918 */ /* 0x000fde0000000000 */
[----:B------:R-:W-:-:S01]  /*4050*/  NOP ;  /* 0x0000000000007918 */ /* 0x000fc20000000000 */
[----:B------:R-:W0:Y:S02]  /*4060*/  @!P4 DSETP.GEU.AND P5, PT, R26, RZ, PT ;  /* 0x000000ff1a00c22a */ /* 0x000e240003fae000 */
[----:B0-----:R-:W-:-:S13]  /*4070*/  @!P4 PLOP3.LUT P2, PT, P5, PT, PT, 0x80, 0x8 ;  /* 0x000000000008c81c */ /* 0x001fda0002f4f070 */
[----:B------:R-:W-:Y:S02]  /*4080*/  @P2 IMAD.MOV R2, RZ, RZ, R0 ;  /* 0x000000ffff022224 */ /* 0x000fe400078e0200 */
[----:B------:R-:W-:Y:S02]  /*4090*/  VIADD R0, R23, 0x180 ;  /* 0x0000018017007836 */ /* 0x000fe40000000000 */
[----:B------:R-:W-:Y:S02]  /*40a0*/  @!P4 IMAD.MOV.U32 R3, RZ, RZ, R2 ;  /* 0x000000ffff03c224 */ /* 0x000fe400078e0002 */
[----:B------:R-:W-:Y:S01]  /*40b0*/  @!P3 IMAD.MOV.U32 R2, RZ, RZ, RZ ;  /* 0x000000ffff02b224 */ /* 0x000fe200078e00ff */
[----:B------:R-:W-:-:S15]  /*40c0*/  ISETP.GE.AND P2, PT, R0, R19, PT ;  /* 0x000000130000720c */ /* 0x000fde0003f46270 */
[----:B------:R-:W-:-:S15]  /*40d0*/  NOP ;  /* 0x0000000000007918 */ /* 0x000fde0000000000 */
[----:B------:R-:W-:-:S12]  /*40e0*/  NOP ;  /* 0x0000000000007918 */ /* 0x000fd80000000000 */
[----:B------:R0:W2:Y:S02]  /*40f0*/  @!P4 I2F.F64 R28, R3 ;  /* 0x00000003001cc312 */ /* 0x0000a40000201c00 */
[----:B0-----:R-:W-:-:S15]  /*4100*/  @!P2 IMAD.MOV.U32 R3, RZ, RZ, RZ ;  /* 0x000000ffff03a224 */ /* 0x001fde00078e00ff */
[----:B------:R-:W-:-:S15]  /*4110*/  NOP ;  /* 0x0000000000007918 */ /* 0x000fde0000000000 */
[----:B------:R-:W-:-:S15]  /*4120*/  NOP ;  /* 0x0000000000007918 */ /* 0x000fde0000000000 */
[----:B------:R-:W-:-:S15]  /*4130*/  NOP ;  /* 0x0000000000007918 */ /* 0x000fde0000000000 */
[----:B------:R-:W-:-:S02]  /*4140*/  NOP ;  /* 0x0000000000007918 */ /* 0x000fc40000000000 */
[----:B------:R-:W0:Y:S02]  /*4150*/  @!P3 DSETP.GT.AND P6, PT, R24, RZ, PT ;  /* 0x000000ff1800b22a */ /* 0x000e240003fc4000 */
        /* <DEDUP_REMOVED lines=9> */
[----:B0-----:R-:W-:Y:S02]  /*41f0*/  @!P3 PLOP3.LUT P6, PT, P5, PT, PT, 0x80, 0x8 ;  /* 0x000000000008b81c */ /* 0x001fe40002fcf070 */
[----:B------:R-:W-:-:S11]  /*4200*/  PLOP3.LUT P5, PT, PT, PT, PT, 0x8, 0x80 ;  /* 0x000000000080781c */ /* 0x000fd60003fae170 */
[----:B------:R-:W-:-:S15]  /*4210*/  @P6 IMAD.MOV R2, RZ, RZ, R0 ;  /* 0x000000ffff026224 */ /* 0x000fde00078e0200 */
[----:B------:R-:W-:-:S15]  /*4220*/  NOP ;  /* 0x0000000000007918 */ /* 0x000fde0000000000 */
[----:B------:R-:W-:-:S15]  /*4230*/  NOP ;  /* 0x0000000000007918 */ /* 0x000fde0000000000 */
[----:B------:R-:W-:-:S04]  /*4240*/  NOP ;  /* 0x0000000000007918 */ /* 0x000fc80000000000 */
[----:B------:R0:W3:Y:S02]  /*4250*/  @!P3 I2F.F64 R24, R2 ;  /* 0x000000020018b312 */ /* 0x0000e40000201c00 */
[----:B0-----:R-:W0:-:S15]  /*4260*/  LDC.U8 R2, c[0x0][0x3a4] ;  /* 0x0000e900ff027b82 */ /* 0x001e1e0000000000 */
[----:B------:R-:W-:-:S15]  /*4270*/  NOP ;  /* 0x0000000000007918 */ /* 0x000fde0000000000 */
[----:B------:R-:W-:-:S15]  /*4280*/  NOP ;  /* 0x0000000000007918 */ /* 0x000fde0000000000 */
[----:B------:R-:W-:-:S15]  /*4290*/  NOP ;  /* 0x0000000000007918 */ /* 0x000fde0000000000 */
[----:B------:R-:W-:-:S02]  /*42a0*/  NOP ;  /* 0x0000000000007918 */ /* 0x000fc40000000000 */
[----:B------:R-:W4:Y:S02]  /*42b0*/  @!P2 DSETP.GT.AND P4, PT, R16, RZ, PT ;  /* 0x000000ff1000a22a */ /* 0x000f240003f84000 */
[----:B----4-:R-:W-:Y:S02]  /*42c0*/  @!P2 PLOP3.LUT P0, PT, P4, PT, PT, 0x80, 0x8 ;  /* 0x000000000008a81c */ /* 0x010fe4000270f070 */
[----:B------:R-:W-:-:S11]  /*42d0*/  @!P2 SEL R0, RZ, 0x1, !P4 ;  /* 0x00000001ff00a807 */ /* 0x000fd60006000000 */
[----:B------:R-:W-:-:S15]  /*42e0*/  @!P0 IMAD.MOV R3, RZ, RZ, -0x1 ;  /* 0xffffffffff038424 */ /* 0x000fde00078e02ff */
[----:B------:R-:W-:-:S15]  /*42f0*/  NOP ;  /* 0x0000000000007918 */ /* 0x000fde0000000000 */
[----:B------:R-:W-:-:S15]  /*4300*/  NOP ;  /* 0x0000000000007918 */ /* 0x000fde0000000000 */
[----:B------:R-:W-:-:S04]  /*4310*/  NOP ;  /* 0x0000000000007918 */ /* 0x000fc80000000000 */
[----:B------:R-:W4:Y:S02]  /*4320*/  @!P2 DSETP.GEU.AND P3, PT, R16, RZ, PT ;  /* 0x000000ff1000a22a */ /* 0x000f240003f6e000 */
[----:B----4-:R-:W-:-:S13]  /*4330*/  @!P2 PLOP3.LUT P5, PT, P3, PT, PT, 0x80, 0x8 ;  /* 0x000000000008a81c */ /* 0x010fda0001faf070 */
[----:B------:R-:W-:-:S15]  /*4340*/  @P5 IMAD.MOV R3, RZ, RZ, R0 ;  /* 0x000000ffff035224 */ /* 0x000fde00078e0200 */
[----:B------:R-:W-:-:S15]  /*4350*/  NOP ;  /* 0x0000000000007918 */ /* 0x000fde0000000000 */
[----:B------:R-:W-:-:S15]  /*4360*/  NOP ;  /* 0x0000000000007918 */ /* 0x000fde0000000000 */
[----:B------:R-:W-:-:S04]  /*4370*/  NOP ;  /* 0x0000000000007918 */ /* 0x000fc80000000000 */
[----:B------:R4:W0:Y:S02]  /*4380*/  @!P2 I2F.F64 R16, R3 ;  /* 0x000000030010a312 */ /* 0x0008240000201c00 */
[----:B01234-:R-:W-:Y:S05]  /*4390*/  @P1 BRA `(.L_x_7263) ;  /* 0x0000001400381947 */ /* 0x01ffea0003800000 */
[----:B------:R-:W0:Y:S01]  /*43a0*/  LDCU UR4, c[0x0][0x3a8] ;  /* 0x00007500ff0477ac */ /* 0x000e220008000800 */
[----:B------:R-:W1:Y:S01]  /*43b0*/  LDC.64 R8, c[0x0][0x388] ;  /* 0x0000e200ff087b82 */ /* 0x000e620000000a00 */
[----:B------:R-:W-:Y:S01]  /*43c0*/  IMAD R0, R18, 0x200, R23 ;  /* 0x0000020012007824 */ /* 0x000fe200078e0217 */
[----:B------:R-:W-:-:S03]  /*43d0*/  PRMT R6, R2, 0x9910, RZ ;  /* 0x0000991002067816 */ /* 0x000fc600000000ff */
        /* <DEDUP_REMOVED lines=14> */
[----:B------:R-:W0:Y:S01]  /*44c0*/  F2I.F64.TRUNC R5, R4 ;  /* 0x0000000400057311 */ /* 0x000e22000030d100 */
[----:B------:R-:W-:Y:S01]  /*44d0*/  IMAD.MOV.U32 R23, RZ, RZ, R22 ;  /* 0x000000ffff177224 */ /* 0x000fe200078e0016 */
[----:B0-----:R0:W-:Y:S01]  /*44e0*/  STG.E.U8 desc[UR36][R8.64], R5 ;  /* 0x0000000508007986 */ /* 0x0011e2000c101124 */
[----:B------:R-:W-:Y:S05]  /*44f0*/  BRA `(.L_x_7263) ;  /* 0x0000001000e07947 */ /* 0x000fea0003800000 */
.L_x_7267:
[----:B------:R-:W0:Y:S01]  /*4500*/  F2I.S64.F64.TRUNC R4, R4 ;  /* 0x0000000400047311 */ /* 0x000e22000030d900 */
[----:B------:R-:W-:Y:S02]  /*4510*/  IMAD.MOV.U32 R23, RZ, RZ, R22 ;  /* 0x000000ffff177224 */ /* 0x000fe400078e0016 */
[----:B0-----:R-:W-:-:S05]  /*4520*/  IMAD.MOV.U32 R3, RZ, RZ, R4 ;  /* 0x000000ffff037224 */ /* 0x001fca00078e0004 */
[----:B------:R0:W-:Y:S01]  /*4530*/  STG.E.U8 desc[UR36][R8.64], R3 ;  /* 0x0000000308007986 */ /* 0x0001e2000c101124 */
[----:B------:R-:W-:Y:S05]  /*4540*/  BRA `(.L_x_7263) ;  /* 0x0000001000cc7947 */ /* 0x000fea0003800000 */
.L_x_7266:
[----:B------:R-:W-:-:S13]  /*4550*/  ISETP.NE.AND P0, PT, R0, 0x2, PT ;  /* 0x000000020000780c */ /* 0x000fda0003f05270 */
[----:B------:R-:W-:Y:S05]  /*4560*/  @!P0 BRA `(.L_x_7269) ;  /* 0x0000000000308947 */ /* 0x000fea0003800000 */
[----:B------:R-:W-:-:S13]  /*4570*/  ISETP.NE.AND P0, PT, R0, 0x3, PT ;  /* 0x000000030000780c */ /* 0x000fda0003f05270 */
[----:B------:R-:W-:Y:S05]  /*4580*/  @!P0 BRA `(.L_x_7270) ;  /* 0x0000000000188947 */ /* 0x000fea0003800000 */
[----:B------:R-:W-:-:S13]  /*4590*/  ISETP.NE.AND P0, PT, R0, 0x4, PT ;  /* 0x000000040000780c */ /* 0x000fda0003f05270 */
[----:B------:R-:W-:Y:S05]  /*45a0*/  @P0 BRA `(.L_x_7268) ;  /* 0x0000000c00ec0947 */ /* 0x000fea0003800000 */
[----:B------:R-:W0:Y:S01]  /*45b0*/  F2I.S64.F64.TRUNC R4, R4 ;  /* 0x0000000400047311 */ /* 0x000e22000030d900 */
[----:B------:R-:W-:Y:S01]  /*45c0*/  IMAD.MOV.U32 R23, RZ, RZ, R22 ;  /* 0x000000ffff177224 */ /* 0x000fe200078e0016 */
[----:B0-----:R0:W-:Y:S01]  /*45d0*/  STG.E.64 desc[UR36][R8.64], R4 ;  /* 0x0000000408007986 */ /* 0x0011e2000c101b24 */
[----:B------:R-:W-:Y:S05]  /*45e0*/  BRA `(.L_x_7263) ;  /* 0x0000001000a47947 */ /* 0x000fea0003800000 */
.L_x_7270:
[----:B------:R-:W0:Y:S01]  /*45f0*/  F2I.F64.TRUNC R5, R4 ;  /* 0x0000000400057311 */ /* 0x000e22000030d100 */
[----:B------:R-:W-:Y:S01]  /*4600*/  IMAD.MOV.U32 R23, RZ, RZ, R22 ;  /* 0x000000ffff177224 */ /* 0x000fe200078e0016 */
[----:B0-----:R0:W-:Y:S01]  /*4610*/  STG.E desc[UR36][R8.64], R5 ;  /* 0x0000000508007986 */ /* 0x0011e2000c101924 */
[----:B------:R-:W-:Y:S05]  /*4620*/  BRA `(.L_x_7263) ;  /* 0x0000001000947947 */ /* 0x000fea0003800000 */
.L_x_7269:
[----:B------:R-:W0:Y:S01]  /*4630*/  F2I.F64.TRUNC R5, R4 ;  /* 0x0000000400057311 */ /* 0x000e22000030d100 */
[----:B------:R-:W-:Y:S01]  /*4640*/  IMAD.MOV.U32 R23, RZ, RZ, R22 ;  /* 0x000000ffff177224 */ /* 0x000fe200078e0016 */
[----:B0-----:R0:W-:Y:S01]  /*4650*/  STG.E.U16 desc[UR36][R8.64], R5 ;  /* 0x0000000508007986 */ /* 0x0011e2000c101524 */
[----:B------:R-:W-:Y:S05]  /*4660*/  BRA `(.L_x_7263) ;  /* 0x0000001000847947 */ /* 0x000fea0003800000 */
.L_x_7265:
[----:B------:R-:W-:-:S13]  /*4670*/  ISETP.GT.AND P0, PT, R0, 0x6, PT ;  /* 0x000000060000780c */ /* 0x000fda0003f04270 */
[----:B------:R-:W-:Y:S05]  /*4680*/  @P0 BRA `(.L_x_7271) ;  /* 0x0000000000740947 */ /* 0x000fea0003800000 */
[----:B------:R-:W-:-:S13]  /*4690*/  ISETP.NE.AND P0, PT, R0, 0x5, PT ;  /* 0x000000050000780c */ /* 0x000fda0003f05270 */
[----:B------:R-:W-:Y:S05]  /*46a0*/  @!P0 BRA `(.L_x_7272) ;  /* 0x0000000000388947 */ /* 0x000fea0003800000 */
[----:B------:R-:W-:-:S13]  /*46b0*/  ISETP.NE.AND P0, PT, R0, 0x6, PT ;  /* 0x000000060000780c */ /* 0x000fda0003f05270 */
[----:B------:R-:W-:Y:S05]  /*46c0*/  @P0 BRA `(.L_x_7268) ;  /* 0x0000000c00a40947 */ /* 0x000fea0003800000 */
[----:B------:R-:W-:Y:S01]  /*46d0*/  UMOV UR4, 0xf0000000 ;  /* 0xf000000000047882 */ /* 0x000fe20000000000 */
[----:B------:R-:W-:Y:S01]  /*46e0*/  UMOV UR5, 0x380fffff ;  /* 0x380fffff00057882 */ /* 0x000fe20000000000 */
[----:B------:R-:W0:-:S15]  /*46f0*/  F2F.F32.F64 R3, R4 ;  /* 0x0000000400037310 */ /* 0x000e1e0000301000 */
[----:B------:R-:W-:-:S15]  /*4700*/  NOP ;  /* 0x0000000000007918 */ /* 0x000fde0000000000 */
[----:B------:R-:W-:-:S15]  /*4710*/  NOP ;  /* 0x0000000000007918 */ /* 0x000fde0000000000 */
[----:B------:R-:W-:-:S15]  /*4720*/  NOP ;  /* 0x0000000000007918 */ /* 0x000fde0000000000 */
[----:B------:R-:W-:-:S04]  /*4730*/  NOP ;  /* 0x0000000000007918 */ /* 0x000fc80000000000 */
[----:B------:R-:W0:Y:S01]  /*4740*/  DSETP.GEU.AND P0, PT, |R4|, UR4, PT ;  /* 0x0000000404007e2a */ /* 0x000e22000bf0e200 */
[----:B------:R-:W-:Y:S02]  /*4750*/  IMAD.MOV.U32 R23, RZ, RZ, R22 ;  /* 0x000000ffff177224 */ /* 0x000fe400078e0016 */
[----:B0-----:R-:W-:-:S05]  /*4760*/  @!P0 FMUL R3, R3, 1.175494350822287508e-38 ;  /* 0x0080000003038820 */ /* 0x001fca0000400000 */
[----:B------:R0:W-:Y:S01]  /*4770*/  STG.E desc[UR36][R8.64], R3 ;  /* 0x0000000308007986 */ /* 0x0001e2000c101924 */
[----:B------:R-:W-:Y:S05]  /*4780*/  BRA `(.L_x_7263) ;  /* 0x00000010003c7947 */ /* 0x000fea0003800000 */
.L_x_7272:
        /* <DEDUP_REMOVED lines=10> */
[----:B------:R-:W-:-:S05]  /*4830*/  F2FP.F16.F32.PACK_AB R0, RZ, R0 ;  /* 0x00000000ff00723e */ /* 0x000fca00000000ff */
[----:B------:R0:W-:Y:S01]  /*4840*/  STG.E.U16 desc[UR36][R8.64], R0 ;  /* 0x0000000008007986 */ /* 0x0001e2000c101524 */
[----:B------:R-:W-:Y:S05]  /*4850*/  BRA `(.L_x_7263) ;  /* 0x0000001000087947 */ /* 0x000fea0003800000 */
.L_x_7271:
[----:B------:R-:W-:-:S13]  /*4860*/  ISETP.NE.AND P0, PT, R0, 0x7, PT ;  /* 0x000000070000780c */ /* 0x000fda0003f05270 */
[----:B------:R-:W-:Y:S05]  /*4870*/  @!P0 BRA `(.L_x_7273) ;  /* 0x00000000007c8947 */ /* 0x000fea0003800000 */
        /* <DEDUP_REMOVED lines=12> */
[----:B------:R-:W-:Y:S02]  /*4940*/  IMAD.MOV.U32 R7, RZ, RZ, RZ ;  /* 0x000000ffff077224 */ /* 0x000fe400078e00ff */
[----:B0-----:R-:W-:Y:S01]  /*4950*/  @!P0 FMUL R6, R6, 1.175494350822287508e-38 ;  /* 0x0080000006068820 */ /* 0x001fe20000400000 */
[----:B------:R-:W-:-:S04]  /*4960*/  IMAD.MOV.U32 R23, RZ, RZ, R22 ;  /* 0x000000ffff177224 */ /* 0x000fc800078e0016 */
[----:B------:R0:W-:Y:S01]  /*4970*/  STG.E.64 desc[UR36][R8.64], R6 ;  /* 0x0000000608007986 */ /* 0x0001e2000c101b24 */
[----:B------:R-:W-:Y:S05]  /*4980*/  BRA `(.L_x_7263) ;  /* 0x0000000c00bc7947 */ /* 0x000fea0003800000 */
.L_x_7274:
        /* <DEDUP_REMOVED lines=10> */
[----:B------:R-:W-:-:S04]  /*4a30*/  F2FP.F16.F32.PACK_AB R3, RZ, R0 ;  /* 0x00000000ff03723e */ /* 0x000fc800000000ff */
[----:B------:R-:W-:-:S05]  /*4a40*/  PRMT R3, R3, 0x5410, RZ ;  /* 0x0000541003037816 */ /* 0x000fca00000000ff */
[----:B------:R0:W-:Y:S01]  /*4a50*/  STG.E desc[UR36][R8.64], R3 ;  /* 0x0000000308007986 */ /* 0x0001e2000c101924 */
[----:B------:R-:W-:Y:S05]  /*4a60*/  BRA `(.L_x_7263) ;  /* 0x0000000c00847947 */ /* 0x000fea0003800000 */
.L_x_7273:
[----:B------:R0:W-:Y:S01]  /*4a70*/  STG.E.64 desc[UR36][R8.64], R4 ;  /* 0x0000000408007986 */ /* 0x0001e2000c101b24 */
[----:B------:R-:W-:Y:S01]  /*4a80*/  IMAD.MOV.U32 R23, RZ, RZ, R22 ;  /* 0x000000ffff177224 */ /* 0x000fe200078e0016 */
[----:B------:R-:W-:Y:S06]  /*4a90*/  BRA `(.L_x_7263) ;  /* 0x0000000c00787947 */ /* 0x000fec0003800000 */
.L_x_7264:
        /* <DEDUP_REMOVED lines=8> */
[----:B------:R-:W0:Y:S01]  /*4b20*/  DSETP.NEU.AND P0, PT, R4, RZ, PT ;  /* 0x000000ff0400722a */ /* 0x000e220003f0d000 */
[----:B------:R-:W-:Y:S01]  /*4b30*/  IMAD.MOV.U32 R23, RZ, RZ, R22 ;  /* 0x000000ffff177224 */ /* 0x000fe200078e0016 */
[----:B0-----:R-:W-:-:S05]  /*4b40*/  SEL R3, RZ, 0x1, !P0 ;  /* 0x00000001ff037807 */ /* 0x001fca0004000000 */
[----:B------:R0:W-:Y:S01]  /*4b50*/  STG.E.U8 desc[UR36][R8.64], R3 ;  /* 0x0000000308007986 */ /* 0x0001e2000c101124 */
[----:B------:R-:W-:Y:S05]  /*4b60*/  BRA `(.L_x_7263) ;  /* 0x0000000c00447947 */ /* 0x000fea0003800000 */
.L_x_7277:
[----:B------:R-:W-:Y:S01]  /*4b70*/  CS2R R6, SRZ ;  /* 0x0000000000067805 */ /* 0x000fe2000001ff00 */
[----:B------:R-:W-:-:S04]  /*4b80*/  IMAD.MOV.U32 R23, RZ, RZ, R22 ;  /* 0x000000ffff177224 */ /* 0x000fc800078e0016 */
[----:B------:R0:W-:Y:S01]  /*4b90*/  STG.E.128 desc[UR36][R8.64], R4 ;  /* 0x0000000408007986 */ /* 0x0001e2000c101d24 */
[----:B------:R-:W-:Y:S05]  /*4ba0*/  BRA `(.L_x_7263) ;  /* 0x0000000c00347947 */ /* 0x000fea0003800000 */
.L_x_7276:
        /* <DEDUP_REMOVED lines=14> */
[----:B------:R-:W-:Y:S01]  /*4c90*/  BSSY.RECONVERGENT B0, `(.L_x_7280) ;  /* 0x000000d000007945 */ /* 0x000fe20003800200 */
[----:B0-----:R-:W-:Y:S01]  /*4ca0*/  @!P0 FMUL R10, R10, 1.175494350822287508e-38 ;  /* 0x008000000a0a8820 */ /* 0x001fe20000400000 */
[----:B------:R-:W-:-:S04]  /*4cb0*/  IMAD.MOV.U32 R0, RZ, RZ, 0x7f ;  /* 0x0000007fff007424 */ /* 0x000fc800078e00ff */
        /* <DEDUP_REMOVED lines=10> */
.L_x_7281:
[----:B------:R-:W-:Y:S05]  /*4d60*/  BSYNC.RECONVERGENT B0 ;  /* 0x0000000000007941 */ /* 0x000fea0003800200 */
.L_x_7280:
[----:B------:R-:W-:Y:S01]  /*4d70*/  LOP3.LUT R7, R0, 0x80, R7, 0xf8, !PT ;  /* 0x0000008000077812 */ /* 0x000fe200078ef807 */
[----:B------:R-:W-:-:S04]  /*4d80*/  IMAD.MOV.U32 R23, RZ, RZ, R22 ;  /* 0x000000ffff177224 */ /* 0x000fc800078e0016 */
[----:B------:R0:W-:Y:S01]  /*4d90*/  STG.E.U8 desc[UR36][R8.64], R7 ;  /* 0x0000000708007986 */ /* 0x0001e2000c101124 */
[----:B------:R-:W-:Y:S05]  /*4da0*/  BRA `(.L_x_7263) ;  /* 0x0000000800b47947 */ /* 0x000fea0003800000 */
.L_x_7279:
        /* <DEDUP_REMOVED lines=9> */
[----:B0-----:R-:W-:-:S05]  /*4e40*/  @!P0 FMUL R10, R10, 1.175494350822287508e-38 ;  /* 0x008000000a0a8820 */ /* 0x001fca0000400000 */
        /* <DEDUP_REMOVED lines=13> */
.L_x_7283:
[----:B------:R-:W-:Y:S05]  /*4f20*/  BSYNC.RECONVERGENT B0 ;  /* 0x0000000000007941 */ /* 0x000fea0003800200 */
.L_x_7282:
[----:B------:R-:W-:Y:S01]  /*4f30*/  LOP3.LUT R7, R0, 0x80, R7, 0xf8, !PT ;  /* 0x0000008000077812 */ /* 0x000fe200078ef807 */
[----:B------:R-:W-:-:S04]  /*4f40*/  IMAD.MOV.U32 R23, RZ, RZ, R22 ;  /* 0x000000ffff177224 */ /* 0x000fc800078e0016 */
[----:B------:R0:W-:Y:S01]  /*4f50*/  STG.E.U8 desc[UR36][R8.64], R7 ;  /* 0x0000000708007986 */ /* 0x0001e2000c101124 */
[----:B------:R-:W-:Y:S05]  /*4f60*/  BRA `(.L_x_7263) ;  /* 0x0000000800447947 */ /* 0x000fea0003800000 */
.L_x_7278:
        /* <DEDUP_REMOVED lines=10> */
[----:B------:R-:W-:-:S05]  /*5010*/  F2FP.BF16.F32.PACK_AB R0, RZ, R0 ;  /* 0x00000000ff00723e */ /* 0x000fca00000010ff */
[----:B------:R0:W-:Y:S01]  /*5020*/  STG.E.U16 desc[UR36][R8.64], R0 ;  /* 0x0000000008007986 */ /* 0x0001e2000c101524 */
[----:B------:R-:W-:Y:S05]  /*5030*/  BRA `(.L_x_7263) ;  /* 0x0000000800107947 */ /* 0x000fea0003800000 */
.L_x_7275:
        /* <DEDUP_REMOVED lines=8> */
[----:B------:R-:W0:Y:S01]  /*50c0*/  F2I.U32.F64.TRUNC R5, R4 ;  /* 0x0000000400057311 */ /* 0x000e22000030d000 */
[----:B------:R-:W-:Y:S01]  /*50d0*/  IMAD.MOV.U32 R23, RZ, RZ, R22 ;  /* 0x000000ffff177224 */ /* 0x000fe200078e0016 */
[----:B0-----:R0:W-:Y:S01]  /*50e0*/  STG.E.U16 desc[UR36][R8.64], R5 ;  /* 0x0000000508007986 */ /* 0x0011e2000c101524 */
[----:B------:R-:W-:Y:S05]  /*50f0*/  BRA `(.L_x_7263) ;  /* 0x0000000400e07947 */ /* 0x000fea0003800000 */
.L_x_7286:
        /* <DEDUP_REMOVED lines=21> */
.L_x_7289:
[----:B------:R-:W-:-:S04]  /*5250*/  SHF.R.U32.HI R0, RZ, 0x14, R7 ;  /* 0x00000014ff007819 */ /* 0x000fc80000011607 */
[----:B------:R-:W-:-:S04]  /*5260*/  LOP3.LUT R0, R0, 0x1, RZ, 0xc0, !PT ;  /* 0x0000000100007812 */ /* 0x000fc800078ec0ff */
[----:B------:R-:W-:-:S04]  /*5270*/  IADD3 R0, PT, PT, R7, 0x487ffff, R0 ;  /* 0x0487ffff07007810 */ /* 0x000fc80007ffe000 */
[----:B------:R-:W-:-:S04]  /*5280*/  SHF.R.U32.HI R0, RZ, 0x14, R0 ;  /* 0x00000014ff007819 */ /* 0x000fc80000011600 */
[----:B------:R-:W-:-:S07]  /*5290*/  LOP3.LUT R3, R0, 0xff, RZ, 0xc0, !PT ;  /* 0x000000ff00037812 */ /* 0x000fce00078ec0ff */
.L_x_7290:
[----:B------:R-:W-:-:S04]  /*52a0*/  SHF.R.U32.HI R0, RZ, 0x18, R7 ;  /* 0x00000018ff007819 */ /* 0x000fc80000011607 */
[----:B------:R-:W-:-:S07]  /*52b0*/  LOP3.LUT R0, R3, 0x80, R0, 0xf8, !PT ;  /* 0x0000008003007812 */ /* 0x000fce00078ef800 */
.L_x_7288:
[----:B------:R-:W-:Y:S05]  /*52c0*/  BSYNC.RECONVERGENT B0 ;  /* 0x0000000000007941 */ /* 0x000fea0003800200 */
.L_x_7287:
[----:B------:R1:W-:Y:S01]  /*52d0*/  STG.E.U8 desc[UR36][R8.64], R0 ;  /* 0x0000000008007986 */ /* 0x0003e2000c101124 */
[----:B------:R-:W-:Y:S01]  /*52e0*/  IMAD.MOV.U32 R23, RZ, RZ, R22 ;  /* 0x000000ffff177224 */ /* 0x000fe200078e0016 */
[----:B------:R-:W-:Y:S06]  /*52f0*/  BRA `(.L_x_7263) ;  /* 0x0000000400607947 */ /* 0x000fec0003800000 */
.L_x_7285:
        /* <DEDUP_REMOVED lines=21> */
.L_x_7293:
[----:B------:R-:W-:-:S04]  /*5450*/  SHF.R.U32.HI R0, RZ, 0x15, R7 ;  /* 0x00000015ff007819 */ /* 0x000fc80000011607 */
[----:B------:R-:W-:-:S04]  /*5460*/  LOP3.LUT R0, R0, 0x1, RZ, 0xc0, !PT ;  /* 0x0000000100007812 */ /* 0x000fc800078ec0ff */
[----:B------:R-:W-:-:S04]  /*5470*/  IADD3 R0, PT, PT, R7, 0x88fffff, R0 ;  /* 0x088fffff07007810 */ /* 0x000fc80007ffe000 */
[----:B------:R-:W-:-:S04]  /*5480*/  SHF.R.U32.HI R0, RZ, 0x15, R0 ;  /* 0x00000015ff007819 */ /* 0x000fc80000011600 */
[----:B------:R-:W-:-:S07]  /*5490*/  LOP3.LUT R3, R0, 0xff, RZ, 0xc0, !PT ;  /* 0x000000ff00037812 */ /* 0x000fce00078ec0ff */
.L_x_7294:
[----:B------:R-:W-:-:S04]  /*54a0*/  SHF.R.U32.HI R0, RZ, 0x18, R7 ;  /* 0x00000018ff007819 */ /* 0x000fc80000011607 */
[----:B------:R-:W-:-:S07]  /*54b0*/  LOP3.LUT R0, R3, 0x80, R0, 0xf8, !PT ;  /* 0x0000008003007812 */ /* 0x000fce00078ef800 */
.L_x_7292:
[----:B------:R-:W-:Y:S05]  /*54c0*/  BSYNC.RECONVERGENT B0 ;  /* 0x0000000000007941 */ /* 0x000fea0003800200 */
.L_x_7291:
[----:B------:R2:W-:Y:S01]  /*54d0*/  STG.E.U8 desc[UR36][R8.64], R0 ;  /* 0x0000000008007986 */ /* 0x0005e2000c101124 */
[----:B------:R-:W-:Y:S01]  /*54e0*/  IMAD.MOV.U32 R23, RZ, RZ, R22 ;  /* 0x000000ffff177224 */ /* 0x000fe200078e0016 */
[----:B------:R-:W-:Y:S06]  /*54f0*/  BRA `(.L_x_7263) ;  /* 0x0000000000e07947 */ /* 0x000fec0003800000 */
.L_x_7284:
[----:B------:R-:W-:-:S13]  /*5500*/  ISETP.NE.AND P0, PT, R0, 0x1c, PT ;  /* 0x0000001c0000780c */ /* 0x000fda0003f05270 */
[----:B------:R-:W-:Y:S05]  /*5510*/  @!P0 BRA `(.L_x_7295) ;  /* 0x0000000000cc8947 */ /* 0x000fea0003800000 */
[----:B------:R-:W-:-:S13]  /*5520*/  ISETP.NE.AND P0, PT, R0, 0x1d, PT ;  /* 0x0000001d0000780c */ /* 0x000fda0003f05270 */
[----:B------:R-:W-:Y:S05]  /*5530*/  @!P0 BRA `(.L_x_7296) ;  /* 0x0000000000b48947 */ /* 0x000fea0003800000 */
[----:B------:R-:W-:-:S13]  /*5540*/  ISETP.NE.AND P0, PT, R0, 0x2c, PT ;  /* 0x0000002c0000780c */ /* 0x000fda0003f05270 */
[----:B------:R-:W-:Y:S05]  /*5550*/  @!P0 BRA `(.L_x_7297) ;  /* 0x0000000000488947 */ /* 0x000fea0003800000 */
.L_x_7268:
        /* <DEDUP_REMOVED lines=16> */
.L_x_7298:
[----:B------:R-:W-:Y:S01]  /*5660*/  IMAD.MOV.U32 R23, RZ, RZ, R22 ;  /* 0x000000ffff177224 */ /* 0x000fe200078e0016 */
[----:B------:R-:W-:Y:S06]  /*5670*/  BRA `(.L_x_7263) ;  /* 0x0000000000807947 */ /* 0x000fec0003800000 */
.L_x_7297:
        /* <DEDUP_REMOVED lines=25> */
.L_x_7296:
[----:B------:R-:W0:Y:S01]  /*5810*/  F2I.U64.F64.TRUNC R4, R4 ;  /* 0x0000000400047311 */ /* 0x000e22000030d800 */
[----:B------:R-:W-:Y:S01]  /*5820*/  IMAD.MOV.U32 R23, RZ, RZ, R22 ;  /* 0x000000ffff177224 */ /* 0x000fe200078e0016 */
[----:B0-----:R0:W-:Y:S01]  /*5830*/  STG.E.64 desc[UR36][R8.64], R4 ;  /* 0x0000000408007986 */ /* 0x0011e2000c101b24 */
[----:B------:R-:W-:Y:S05]  /*5840*/  BRA `(.L_x_7263) ;  /* 0x00000000000c7947 */ /* 0x000fea0003800000 */
.L_x_7295:
[----:B------:R-:W0:Y:S01]  /*5850*/  F2I.U32.F64.TRUNC R5, R4 ;  /* 0x0000000400057311 */ /* 0x000e22000030d000 */
[----:B------:R-:W-:Y:S01]  /*5860*/  IMAD.MOV.U32 R23, RZ, RZ, R22 ;  /* 0x000000ffff177224 */ /* 0x000fe200078e0016 */
[----:B0-----:R3:W-:Y:S06]  /*5870*/  STG.E desc[UR36][R8.64], R5 ;  /* 0x0000000508007986 */ /* 0x0017ec000c101924 */
.L_x_7263:
[----:B------:R-:W-:Y:S05]  /*5880*/  BSYNC.RECONVERGENT B6 ;  /* 0x0000000000067941 */ /* 0x000fea0003800200 */
.L_x_7262:
[----:B------:R-:W-:Y:S01]  /*5890*/  ISETP.GE.AND P0, PT, R23, R19, PT ;  /* 0x000000131700720c */ /* 0x000fe20003f06270 */
[----:B------:R-:W-:-:S12]  /*58a0*/  BSSY.RECONVERGENT B6, `(.L_x_7299) ;  /* 0x0000278000067945 */ /* 0x000fd80003800200 */
[----:B------:R-:W-:Y:S05]  /*58b0*/  @P0 BRA `(.L_x_7300) ;  /* 0x0000002400d80947 */ /* 0x000fea0003800000 */
[----:B------:R-:W4:Y:S01]  /*58c0*/  LDCU UR4, c[0x0][0x3a8] ;  /* 0x00007500ff0477ac */ /* 0x000f220008000800 */
[----:B0--3--:R-:W0:Y:S01]  /*58d0*/  LDC.64 R4, c[0x0][0x388] ;  /* 0x0000e200ff047b82 */ /* 0x009e220000000a00 */
[----:B-12---:R-:W-:Y:S01]  /*58e0*/  IMAD R0, R18, 0x200, R23 ;  /* 0x0000020012007824 */ /* 0x006fe200078e0217 */
[----:B------:R-:W-:-:S03]  /*58f0*/  PRMT R6, R2, 0x9910, RZ ;  /* 0x0000991002067816 */ /* 0x000fc600000000ff */
[----:B----4-:R-:W-:Y:S02]  /*5900*/  IMAD R3, R0, UR4, RZ ;  /* 0x0000000400037c24 */ /* 0x010fe4000f8e02ff */
        /* <DEDUP_REMOVED lines=13> */
[----:B------:R-:W0:Y:S02]  /*59e0*/  F2I.F64.TRUNC R29, R28 ;  /* 0x0000001c001d7311 */ /* 0x000e24000030d100 */
[----:B0-----:R0:W-:Y:S01]  /*59f0*/  STG.E.U8 desc[UR36][R4.64], R29 ;  /* 0x0000001d04007986 */ /* 0x0011e2000c101124 */
[----:B------:R-:W-:Y:S05]  /*5a00*/  BRA `(.L_x_7306) ;  /* 0x0000001000907947 */ /* 0x000fea0003800000 */
.L_x_7304:
[----:B------:R-:W0:Y:S02]  /*5a10*/  F2I.S64.F64.TRUNC R28, R28 ;  /* 0x0000001c001c7311 */ /* 0x000e24000030d900 */
[----:B0-----:R-:W-:-:S05]  /*5a20*/  IMAD.MOV.U32 R3, RZ, RZ, R28 ;  /* 0x000000ffff037224 */ /* 0x001fca00078e001c */
[----:B------:R0:W-:Y:S01]  /*5a30*/  STG.E.U8 desc[UR36][R4.64], R3 ;  /* 0x0000000304007986 */ /* 0x0001e2000c101124 */
[----:B------:R-:W-:Y:S05]  /*5a40*/  BRA `(.L_x_7306) ;  /* 0x0000001000807947 */ /* 0x000fea0003800000 */
.L_x_7303:
[----:B------:R-:W-:-:S13]  /*5a50*/  ISETP.NE.AND P0, PT, R0, 0x2, PT ;  /* 0x000000020000780c */ /* 0x000fda0003f05270 */
[----:B------:R-:W-:Y:S05]  /*5a60*/  @!P0 BRA `(.L_x_7307) ;  /* 0x0000000000288947 */ /* 0x000fea0003800000 */
[----:B------:R-:W-:-:S13]  /*5a70*/  ISETP.NE.AND P0, PT, R0, 0x3, PT ;  /* 0x000000030000780c */ /* 0x000fda0003f05270 */
[----:B------:R-:W-:Y:S05]  /*5a80*/  @!P0 BRA `(.L_x_7308) ;  /* 0x0000000000148947 */ /* 0x000fea0003800000 */
[----:B------:R-:W-:-:S13]  /*5a90*/  ISETP.NE.AND P0, PT, R0, 0x4, PT ;  /* 0x000000040000780c */ /* 0x000fda0003f05270 */
[----:B------:R-:W-:Y:S05]  /*5aa0*/  @P0 BRA `(.L_x_7305) ;  /* 0x0000000c00240947 */ /* 0x000fea0003800000 */
[----:B------:R-:W0:Y:S02]  /*5ab0*/  F2I.S64.F64.TRUNC R28, R28 ;  /* 0x0000001c001c7311 */ /* 0x000e24000030d900 */
[----:B0-----:R0:W-:Y:S01]  /*5ac0*/  STG.E.64 desc[UR36][R4.64], R28 ;  /* 0x0000001c04007986 */ /* 0x0011e2000c101b24 */
[----:B------:R-:W-:Y:S05]  /*5ad0*/  BRA `(.L_x_7306) ;  /* 0x00000010005c7947 */ /* 0x000fea0003800000 */
.L_x_7308:
[----:B------:R-:W0:Y:S02]  /*5ae0*/  F2I.F64.TRUNC R29, R28 ;  /* 0x0000001c001d7311 */ /* 0x000e24000030d100 */
[----:B0-----:R0:W-:Y:S01]  /*5af0*/  STG.E desc[UR36][R4.64], R29 ;  /* 0x0000001d04007986 */ /* 0x0011e2000c101924 */
[----:B------:R-:W-:Y:S05]  /*5b00*/  BRA `(.L_x_7306) ;  /* 0x0000001000507947 */ /* 0x000fea0003800000 */
.L_x_7307:
[----:B------:R-:W0:Y:S02]  /*5b10*/  F2I.F64.TRUNC R29, R28 ;  /* 0x0000001c001d7311 */ /* 0x000e24000030d100 */
[----:B0-----:R0:W-:Y:S01]  /*5b20*/  STG.E.U16 desc[UR36][R4.64], R29 ;  /* 0x0000001d04007986 */ /* 0x0011e2000c101524 */
[----:B------:R-:W-:Y:S05]  /*5b30*/  BRA `(.L_x_7306) ;  /* 0x0000001000447947 */ /* 0x000fea0003800000 */
.L_x_7302:
        /* <DEDUP_REMOVED lines=13> */
[----:B------:R-:W0:Y:S02]  /*5c10*/  DSETP.GEU.AND P0, PT, |R28|, UR4, PT ;  /* 0x000000041c007e2a */ /* 0x000e24000bf0e200 */
[----:B0-----:R-:W-:-:S05]  /*5c20*/  @!P0 FMUL R3, R3, 1.175494350822287508e-38 ;  /* 0x0080000003038820 */ /* 0x001fca0000400000 */
[----:B------:R0:W-:Y:S01]  /*5c30*/  STG.E desc[UR36][R4.64], R3 ;  /* 0x0000000304007986 */ /* 0x0001e2000c101924 */
[----:B------:R-:W-:Y:S05]  /*5c40*/  BRA `(.L_x_7306) ;  /* 0x0000001000007947 */ /* 0x000fea0003800000 */
.L_x_7310:
        /* <DEDUP_REMOVED lines=9> */
[----:B------:R-:W-:-:S05]  /*5ce0*/  F2FP.F16.F32.PACK_AB R0, RZ, R0 ;  /* 0x00000000ff00723e */ /* 0x000fca00000000ff */
[----:B------:R0:W-:Y:S01]  /*5cf0*/  STG.E.U16 desc[UR36][R4.64], R0 ;  /* 0x0000000004007986 */ /* 0x0001e2000c101524 */
[----:B------:R-:W-:Y:S05]  /*5d00*/  BRA `(.L_x_7306) ;  /* 0x0000000c00d07947 */ /* 0x000fea0003800000 */
.L_x_7309:
        /* <DEDUP_REMOVED lines=15> */
[----:B0-----:R-:W-:-:S05]  /*5e00*/  @!P0 FMUL R6, R6, 1.175494350822287508e-38 ;  /* 0x0080000006068820 */ /* 0x001fca0000400000 */
[----:B------:R0:W-:Y:S01]  /*5e10*/  STG.E.64 desc[UR36][R4.64], R6 ;  /* 0x0000000604007986 */ /* 0x0001e2000c101b24 */
[----:B------:R-:W-:Y:S05]  /*5e20*/  BRA `(.L_x_7306) ;  /* 0x0000000c00887947 */ /* 0x000fea0003800000 */
.L_x_7312:
        /* <DEDUP_REMOVED lines=9> */
[----:B------:R-:W-:-:S04]  /*5ec0*/  F2FP.F16.F32.PACK_AB R3, RZ, R0 ;  /* 0x00000000ff03723e */ /* 0x000fc800000000ff */
[----:B------:R-:W-:-:S05]  /*5ed0*/  PRMT R3, R3, 0x5410, RZ ;  /* 0x0000541003037816 */ /* 0x000fca00000000ff */
[----:B------:R0:W-:Y:S01]  /*5ee0*/  STG.E desc[UR36][R4.64], R3 ;  /* 0x0000000304007986 */ /* 0x0001e2000c101924 */
[----:B------:R-:W-:Y:S05]  /*5ef0*/  BRA `(.L_x_7306) ;  /* 0x0000000c00547947 */ /* 0x000fea0003800000 */
.L_x_7311:
[----:B------:R0:W-:Y:S01]  /*5f00*/  STG.E.64 desc[UR36][R4.64], R28 ;  /* 0x0000001c04007986 */ /* 0x0001e2000c101b24 */
[----:B------:R-:W-:Y:S05]  /*5f10*/  BRA `(.L_x_7306) ;  /* 0x0000000c004c7947 */ /* 0x000fea0003800000 */
.L_x_7301:
        /* <DEDUP_REMOVED lines=10> */
[----:B------:R-:W0:Y:S02]  /*5fc0*/  F2I.U32.F64.TRUNC R29, R28 ;  /* 0x0000001c001d7311 */ /* 0x000e24000030d000 */
[----:B0-----:R0:W-:Y:S01]  /*5fd0*/  STG.E.U16 desc[UR36][R4.64], R29 ;  /* 0x0000001d04007986 */ /* 0x0011e2000c101524 */
[----:B------:R-:W-:Y:S05]  /*5fe0*/  BRA `(.L_x_7306) ;  /* 0x0000000c00187947 */ /* 0x000fea0003800000 */
.L_x_7316:
        /* <DEDUP_REMOVED lines=26> */
.L_x_7319:
[----:B------:R-:W-:-:S04]  /*6190*/  SHF.R.U32.HI R3, RZ, 0x18, R7 ;  /* 0x00000018ff037819 */ /* 0x000fc80000011607 */
[----:B------:R-:W-:-:S07]  /*61a0*/  LOP3.LUT R0, R0, 0x80, R3, 0xf8, !PT ;  /* 0x0000008000007812 */ /* 0x000fce00078ef803 */
.L_x_7318:
[----:B------:R-:W-:Y:S05]  /*61b0*/  BSYNC.RECONVERGENT B0 ;  /* 0x0000000000007941 */ /* 0x000fea0003800200 */
.L_x_7317:
[----:B------:R0:W-:Y:S01]  /*61c0*/  STG.E.U8 desc[UR36][R4.64], R0 ;  /* 0x0000000004007986 */ /* 0x0001e2000c101124 */
[----:B------:R-:W-:Y:S05]  /*61d0*/  BRA `(.L_x_7306) ;  /* 0x00000008009c7947 */ /* 0x000fea0003800000 */
.L_x_7315:
        /* <DEDUP_REMOVED lines=26> */
.L_x_7322:
[----:B------:R-:W-:-:S04]  /*6380*/  SHF.R.U32.HI R3, RZ, 0x18, R7 ;  /* 0x00000018ff037819 */ /* 0x000fc80000011607 */
[----:B------:R-:W-:-:S07]  /*6390*/  LOP3.LUT R0, R0, 0x80, R3, 0xf8, !PT ;  /* 0x0000008000007812 */ /* 0x000fce00078ef803 */
.L_x_7321:
[----:B------:R-:W-:Y:S05]  /*63a0*/  BSYNC.RECONVERGENT B0 ;  /* 0x0000000000007941 */ /* 0x000fea0003800200 */
.L_x_7320:
[----:B------:R0:W-:Y:S01]  /*63b0*/  STG.E.U8 desc[UR36][R4.64], R0 ;  /* 0x0000000004007986 */ /* 0x0001e2000c101124 */
[----:B------:R-:W-:Y:S05]  /*63c0*/  BRA `(.L_x_7306) ;  /* 0x0000000800207947 */ /* 0x000fea0003800000 */
.L_x_7314:
        /* <DEDUP_REMOVED lines=30> */
.L_x_7324:
[----:B------:R-:W0:Y:S02]  /*65b0*/  F2I.U64.F64.TRUNC R28, R28 ;  /* 0x0000001c001c7311 */ /* 0x000e24000030d800 */
[----:B0-----:R0:W-:Y:S01]  /*65c0*/  STG.E.64 desc[UR36][R4.64], R28 ;  /* 0x0000001c04007986 */ /* 0x0011e2000c101b24 */
[----:B------:R-:W-:Y:S05]  /*65d0*/  BRA `(.L_x_7306) ;  /* 0x00000004009c7947 */ /* 0x000fea0003800000 */
.L_x_7323:
[----:B------:R-:W0:Y:S02]  /*65e0*/  F2I.U32.F64.TRUNC R29, R28 ;  /* 0x0000001c001d7311 */ /* 0x000e24000030d000 */
[----:B0-----:R0:W-:Y:S01]  /*65f0*/  STG.E desc[UR36][R4.64], R29 ;  /* 0x0000001d04007986 */ /* 0x0011e2000c101924 */
[----:B------:R-:W-:Y:S05]  /*6600*/  BRA `(.L_x_7306) ;  /* 0x0000000400907947 */ /* 0x000fea0003800000 */
.L_x_7313:
[----:B------:R-:W-:-:S13]  /*6610*/  ISETP.GT.AND P0, PT, R0, 0xe, PT ;  /* 0x0000000e0000780c */ /* 0x000fda0003f04270 */
[----:B------:R-:W-:Y:S05]  /*6620*/  @P0 BRA `(.L_x_7325) ;  /* 0x00000000002c0947 */ /* 0x000fea0003800000 */
[----:B------:R-:W-:-:S13]  /*6630*/  ISETP.NE.AND P0, PT, R0, 0xa, PT ;  /* 0x0000000a0000780c */ /* 0x000fda0003f05270 */
[----:B------:R-:W-:Y:S05]  /*6640*/  @!P0 BRA `(.L_x_7326) ;  /* 0x0000000000188947 */ /* 0x000fea0003800000 */
[----:B------:R-:W-:-:S13]  /*6650*/  ISETP.NE.AND P0, PT, R0, 0xb, PT ;  /* 0x0000000b0000780c */ /* 0x000fda0003f05270 */
[----:B------:R-:W-:Y:S05]  /*6660*/  @P0 BRA `(.L_x_7305) ;  /* 0x0000000000340947 */ /* 0x000fea0003800000 */
[----:B------:R-:W0:Y:S02]  /*6670*/  DSETP.NEU.AND P0, PT, R28, RZ, PT ;  /* 0x000000ff1c00722a */ /* 0x000e240003f0d000 */
[----:B0-----:R-:W-:-:S05]  /*6680*/  SEL R3, RZ, 0x1, !P0 ;  /* 0x00000001ff037807 */ /* 0x001fca0004000000 */
[----:B------:R4:W-:Y:S01]  /*6690*/  STG.E.U8 desc[UR36][R4.64], R3 ;  /* 0x0000000304007986 */ /* 0x0009e2000c101124 */
[----:B------:R-:W-:Y:S05]  /*66a0*/  BRA `(.L_x_7306) ;  /* 0x0000000400687947 */ /* 0x000fea0003800000 */
.L_x_7326:
[----:B------:R-:W-:-:S05]  /*66b0*/  CS2R R30, SRZ ;  /* 0x00000000001e7805 */ /* 0x000fca000001ff00 */
[----:B------:R3:W-:Y:S01]  /*66c0*/  STG.E.128 desc[UR36][R4.64], R28 ;  /* 0x0000001c04007986 */ /* 0x0007e2000c101d24 */
[----:B------:R-:W-:Y:S05]  /*66d0*/  BRA `(.L_x_7306) ;  /* 0x00000004005c7947 */ /* 0x000fea0003800000 */
.L_x_7325:
[----:B------:R-:W-:-:S13]  /*66e0*/  ISETP.NE.AND P0, PT, R0, 0xf, PT ;  /* 0x0000000f0000780c */ /* 0x000fda0003f05270 */
[----:B------:R-:W-:Y:S05]  /*66f0*/  @!P0 BRA `(.L_x_7327) ;  /* 0x0000000400288947 */ /* 0x000fea0003800000 */
[----:B------:R-:W-:-:S13]  /*6700*/  ISETP.NE.AND P0, PT, R0, 0x17, PT ;  /* 0x000000170000780c */ /* 0x000fda0003f05270 */
[----:B------:R-:W-:Y:S05]  /*6710*/  @!P0 BRA `(.L_x_7328) ;  /* 0x0000000000b08947 */ /* 0x000fea0003800000 */
[----:B------:R-:W-:-:S13]  /*6720*/  ISETP.NE.AND P0, PT, R0, 0x18, PT ;  /* 0x000000180000780c */ /* 0x000fda0003f05270 */
[----:B------:R-:W-:Y:S05]  /*6730*/  @!P0 BRA `(.L_x_7329) ;  /* 0x0000000000448947 */ /* 0x000fea0003800000 */
.L_x_7305:
        /* <DEDUP_REMOVED lines=16> */
.L_x_7330:
[----:B------:R-:W-:Y:S05]  /*6840*/  BRA `(.L_x_7306) ;  /* 0x0000000400007947 */ /* 0x000fea0003800000 */
.L_x_7329:
        /* <DEDUP_REMOVED lines=21> */
.L_x_7332:
[----:B------:R-:W-:Y:S05]  /*69a0*/  BSYNC.RECONVERGENT B0 ;  /* 0x0000000000007941 */ /* 0x000fea0003800200 */
.L_x_7331:
[----:B------:R-:W-:-:S05]  /*69b0*/  LOP3.LUT R3, R0, 0x80, R3, 0xf8, !PT ;  /* 0x0000008000037812 */ /* 0x000fca00078ef803 */
[----:B------:R2:W-:Y:S01]  /*69c0*/  STG.E.U8 desc[UR36][R4.64], R3 ;  /* 0x0000000304007986 */ /* 0x0005e2000c101124 */
[----:B------:R-:W-:Y:S05]  /*69d0*/  BRA `(.L_x_7306) ;  /* 0x00000000009c7947 */ /* 0x000fea0003800000 */
.L_x_7328:
        /* <DEDUP_REMOVED lines=20> */
.L_x_7334:
[----:B------:R-:W-:Y:S01]  /*6b20*/  IMAD.MOV.U32 R0, RZ, RZ, 0x7f ;  /* 0x0000007fff007424 */ /* 0x000fe200078e00ff */
[----:B------:R-:W-:-:S04]  /*6b30*/  ISETP.GT.U32.AND P0, PT, R3, 0x7f800000, PT ;  /* 0x7f8000000300780c */ /* 0x000fc80003f04070 */
[----:B------:R-:W-:-:S09]  /*6b40*/  SEL R0, R0, 0x7c, P0 ;  /* 0x0000007c00007807 */ /* 0x000fd20000000000 */
.L_x_7335:
[----:B------:R-:W-:Y:S05]  /*6b50*/  BSYNC.RECONVERGENT B0 ;  /* 0x0000000000007941 */ /* 0x000fea0003800200 */
.L_x_7333:
[----:B------:R-:W-:-:S04]  /*6b60*/  SHF.R.U32.HI R3, RZ, 0x18, R7 ;  /* 0x00000018ff037819 */ /* 0x000fc80000011607 */
[----:B------:R-:W-:-:S05]  /*6b70*/  LOP3.LUT R3, R0, 0x80, R3, 0xf8, !PT ;  /* 0x0000008000037812 */ /* 0x000fca00078ef803 */
[----:B------:R1:W-:Y:S01]  /*6b80*/  STG.E.U8 desc[UR36][R4.64], R3 ;  /* 0x0000000304007986 */ /* 0x0003e2000c101124 */
[----:B------:R-:W-:Y:S05]  /*6b90*/  BRA `(.L_x_7306) ;  /* 0x00000000002c7947 */ /* 0x000fea0003800000 */
.L_x_7327:
        /* <DEDUP_REMOVED lines=9> */
[----:B------:R-:W-:-:S05]  /*6c30*/  F2FP.BF16.F32.PACK_AB R0, RZ, R0 ;  /* 0x00000000ff00723e */ /* 0x000fca00000010ff */
[----:B------:R0:W-:Y:S02]  /*6c40*/  STG.E.U16 desc[UR36][R4.64], R0 ;  /* 0x0000000004007986 */ /* 0x0001e4000c101524 */
.L_x_7306:
        /* <DEDUP_REMOVED lines=24> */
.L_x_7339:
[----:B------:R-:W0:Y:S02]  /*6dd0*/  F2I.S64.F64.TRUNC R24, R24 ;  /* 0x0000001800187311 */ /* 0x000e24000030d900 */
[----:B0-----:R-:W-:-:S05]  /*6de0*/  IMAD.MOV.U32 R3, RZ, RZ, R24 ;  /* 0x000000ffff037224 */ /* 0x001fca00078e0018 */
[----:B------:R3:W-:Y:S01]  /*6df0*/  STG.E.U8 desc[UR36][R4.64], R3 ;  /* 0x0000000304007986 */ /* 0x0007e2000c101124 */
[----:B------:R-:W-:Y:S05]  /*6e00*/  BRA `(.L_x_7341) ;  /* 0x0000001000807947 */ /* 0x000fea0003800000 */
.L_x_7338:
        /* <DEDUP_REMOVED lines=9> */
.L_x_7343:
[----:B------:R-:W0:Y:S02]  /*6ea0*/  F2I.F64.TRUNC R25, R24 ;  /* 0x0000001800197311 */ /* 0x000e24000030d100 */
[----:B0-----:R2:W-:Y:S01]  /*6eb0*/  STG.E desc[UR36][R4.64], R25 ;  /* 0x0000001904007986 */ /* 0x0015e2000c101924 */
[----:B------:R-:W-:Y:S05]  /*6ec0*/  BRA `(.L_x_7341) ;  /* 0x0000001000507947 */ /* 0x000fea0003800000 */
.L_x_7342:
[----:B------:R-:W0:Y:S02]  /*6ed0*/  F2I.F64.TRUNC R25, R24 ;  /* 0x0000001800197311 */ /* 0x000e24000030d100 */
[----:B0-----:R0:W-:Y:S01]  /*6ee0*/  STG.E.U16 desc[UR36][R4.64], R25 ;  /* 0x0000001904007986 */ /* 0x0011e2000c101524 */
[----:B------:R-:W-:Y:S05]  /*6ef0*/  BRA `(.L_x_7341) ;  /* 0x0000001000447947 */ /* 0x000fea0003800000 */
.L_x_7337:
        /* <DEDUP_REMOVED lines=17> */
.L_x_7345:
        /* <DEDUP_REMOVED lines=12> */
.L_x_7344:
        /* <DEDUP_REMOVED lines=18> */
.L_x_7347:
        /* <DEDUP_REMOVED lines=13> */
.L_x_7346:
[----:B------:R0:W-:Y:S01]  /*72c0*/  STG.E.64 desc[UR36][R4.64], R24 ;  /* 0x0000001804007986 */ /* 0x0001e2000c101b24 */
[----:B------:R-:W-:Y:S05]  /*72d0*/  BRA `(.L_x_7341) ;  /* 0x0000000c004c7947 */ /* 0x000fea0003800000 */
.L_x_7336:
        /* <DEDUP_REMOVED lines=13> */
.L_x_7351:
        /* <DEDUP_REMOVED lines=26> */
.L_x_7354:
[----:B------:R-:W-:-:S04]  /*7550*/  SHF.R.U32.HI R3, RZ, 0x18, R7 ;  /* 0x00000018ff037819 */ /* 0x000fc80000011607 */
[----:B------:R-:W-:-:S07]  /*7560*/  LOP3.LUT R0, R0, 0x80, R3, 0xf8, !PT ;  /* 0x0000008000007812 */ /* 0x000fce00078ef803 */
.L_x_7353:
[----:B------:R-:W-:Y:S05]  /*7570*/  BSYNC.RECONVERGENT B0 ;  /* 0x0000000000007941 */ /* 0x000fea0003800200 */
.L_x_7352:
[----:B------:R0:W-:Y:S01]  /*7580*/  STG.E.U8 desc[UR36][R4.64], R0 ;  /* 0x0000000004007986 */ /* 0x0001e2000c101124 */
[----:B------:R-:W-:Y:S05]  /*7590*/  BRA `(.L_x_7341) ;  /* 0x00000008009c7947 */ /* 0x000fea0003800000 */
.L_x_7350:
        /* <DEDUP_REMOVED lines=26> */
.L_x_7357:
[----:B------:R-:W-:-:S04]  /*7740*/  SHF.R.U32.HI R3, RZ, 0x18, R7 ;  /* 0x00000018ff037819 */ /* 0x000fc80000011607 */
[----:B------:R-:W-:-:S07]  /*7750*/  LOP3.LUT R0, R0, 0x80, R3, 0xf8, !PT ;  /* 0x0000008000007812 */ /* 0x000fce00078ef803 */
.L_x_7356:
[----:B------:R-:W-:Y:S05]  /*7760*/  BSYNC.RECONVERGENT B0 ;  /* 0x0000000000007941 */ /* 0x000fea0003800200 */
.L_x_7355:
[----:B------:R0:W-:Y:S01]  /*7770*/  STG.E.U8 desc[UR36][R4.64], R0 ;  /* 0x0000000004007986 */ /* 0x0001e2000c101124 */
[----:B------:R-:W-:Y:S05]  /*7780*/  BRA `(.L_x_7341) ;  /* 0x0000000800207947 */ /* 0x000fea0003800000 */
.L_x_7349:
        /* <DEDUP_REMOVED lines=30> */
.L_x_7359:
[----:B------:R-:W0:Y:S02]  /*7970*/  F2I.U64.F64.TRUNC R24, R24 ;  /* 0x0000001800187311 */ /* 0x000e24000030d800 */
[----:B0-----:R0:W-:Y:S01]  /*7980*/  STG.E.64 desc[UR36][R4.64], R24 ;  /* 0x0000001804007986 */ /* 0x0011e2000c101b24 */
[----:B------:R-:W-:Y:S05]  /*7990*/  BRA `(.L_x_7341) ;  /* 0x00000004009c7947 */ /* 0x000fea0003800000 */
.L_x_7358:
[----:B------:R-:W0:Y:S02]  /*79a0*/  F2I.U32.F64.TRUNC R25, R24 ;  /* 0x0000001800197311 */ /* 0x000e24000030d000 */
[----:B0-----:R0:W-:Y:S01]  /*79b0*/  STG.E desc[UR36][R4.64], R25 ;  /* 0x0000001904007986 */ /* 0x0011e2000c101924 */
[----:B------:R-:W-:Y:S05]  /*79c0*/  BRA `(.L_x_7341) ;  /* 0x0000000400907947 */ /* 0x000fea0003800000 */
.L_x_7348:
        /* <DEDUP_REMOVED lines=10> */
.L_x_7361:
[----:B------:R-:W-:-:S05]  /*7a70*/  CS2R R26, SRZ ;  /* 0x00000000001a7805 */ /* 0x000fca000001ff00 */
[----:B------:R0:W-:Y:S01]  /*7a80*/  STG.E.128 desc[UR36][R4.64], R24 ;  /* 0x0000001804007986 */ /* 0x0001e2000c101d24 */
[----:B------:R-:W-:Y:S05]  /*7a90*/  BRA `(.L_x_7341) ;  /* 0x00000004005c7947 */ /* 0x000fea0003800000 */
.L_x_7360:
[----:B------:R-:W-:-:S13]  /*7aa0*/  ISETP.NE.AND P0, PT, R0, 0xf, PT ;  /* 0x0000000f0000780c */ /* 0x000fda0003f05270 */
[----:B------:R-:W-:Y:S05]  /*7ab0*/  @!P0 BRA `(.L_x_7362) ;  /* 0x0000000400288947 */ /* 0x000fea0003800000 */
[----:B------:R-:W-:-:S13]  /*7ac0*/  ISETP.NE.AND P0, PT, R0, 0x17, PT ;  /* 0x000000170000780c */ /* 0x000fda0003f05270 */
[----:B------:R-:W-:Y:S05]  /*7ad0*/  @!P0 BRA `(.L_x_7363) ;  /* 0x0000000000b08947 */ /* 0x000fea0003800000 */
[----:B------:R-:W-:-:S13]  /*7ae0*/  ISETP.NE.AND P0, PT, R0, 0x18, PT ;  /* 0x000000180000780c */ /* 0x000fda0003f05270 */
[----:B------:R-:W-:Y:S05]  /*7af0*/  @!P0 BRA `(.L_x_7364) ;  /* 0x0000000000448947 */ /* 0x000fea0003800000 */
.L_x_7340:
        /* <DEDUP_REMOVED lines=16> */
.L_x_7365:
[----:B------:R-:W-:Y:S05]  /*7c00*/  BRA `(.L_x_7341) ;  /* 0x0000000400007947 */ /* 0x000fea0003800000 */
.L_x_7364:
        /* <DEDUP_REMOVED lines=21> */
.L_x_7367:
[----:B------:R-:W-:Y:S05]  /*7d60*/  BSYNC.RECONVERGENT B0 ;  /* 0x0000000000007941 */ /* 0x000fea0003800200 */
.L_x_7366:
[----:B------:R-:W-:-:S05]  /*7d70*/  LOP3.LUT R3, R0, 0x80, R3, 0xf8, !PT ;  /* 0x0000008000037812 */ /* 0x000fca00078ef803 */
[----:B------:R0:W-:Y:S01]  /*7d80*/  STG.E.U8 desc[UR36][R4.64], R3 ;  /* 0x0000000304007986 */ /* 0x0001e2000c101124 */
[----:B------:R-:W-:Y:S05]  /*7d90*/  BRA `(.L_x_7341) ;  /* 0x00000000009c7947 */ /* 0x000fea0003800000 */
.L_x_7363:
        /* <DEDUP_REMOVED lines=20> */
.L_x_7369:
[----:B------:R-:W-:Y:S01]  /*7ee0*/  IMAD.MOV.U32 R0, RZ, RZ, 0x7f ;  /* 0x0000007fff007424 */ /* 0x000fe200078e00ff */
[----:B------:R-:W-:-:S04]  /*7ef0*/  ISETP.GT.U32.AND P0, PT, R3, 0x7f800000, PT ;  /* 0x7f8000000300780c */ /* 0x000fc80003f04070 */
[----:B------:R-:W-:-:S09]  /*7f00*/  SEL R0, R0, 0x7c, P0 ;  /* 0x0000007c00007807 */ /* 0x000fd20000000000 */
.L_x_7370:
[----:B------:R-:W-:Y:S05]  /*7f10*/  BSYNC.RECONVERGENT B0 ;  /* 0x0000000000007941 */ /* 0x000fea0003800200 */
.L_x_7368:
[----:B------:R-:W-:-:S04]  /*7f20*/  SHF.R.U32.HI R3, RZ, 0x18, R7 ;  /* 0x00000018ff037819 */ /* 0x000fc80000011607 */
[----:B------:R-:W-:-:S05]  /*7f30*/  LOP3.LUT R3, R0, 0x80, R3, 0xf8, !PT ;  /* 0x0000008000037812 */ /* 0x000fca00078ef803 */
[----:B------:R0:W-:Y:S01]  /*7f40*/  STG.E.U8 desc[UR36][R4.64], R3 ;  /* 0x0000000304007986 */ /* 0x0001e2000c101124 */
[----:B------:R-:W-:Y:S05]  /*7f50*/  BRA `(.L_x_7341) ;  /* 0x00000000002c7947 */ /* 0x000fea0003800000 */
.L_x_7362:
        /* <DEDUP_REMOVED lines=11> */
.L_x_7341:
[----:B------:R-:W-:-:S07]  /*8010*/  VIADD R23, R23, 0x80 ;  /* 0x0000008017177836 */ /* 0x000fce0000000000 */
.L_x_7300:
[----:B------:R-:W-:Y:S05]  /*8020*/  BSYNC.RECONVERGENT B6 ;  /* 0x0000000000067941 */ /* 0x000fea0003800200 */
.L_x_7299:
        /* <DEDUP_REMOVED lines=20> */
[----:B0-----:R-:W-:Y:S01]  /*8170*/  STG.E.U8 desc[UR36][R4.64], R17 ;  /* 0x0000001104007986 */ /* 0x001fe2000c101124 */
[----:B------:R-:W-:Y:S05]  /*8180*/  EXIT ;  /* 0x000000000000794d */ /* 0x000fea0003800000 */
.L_x_7374:
[----:B------:R-:W0:Y:S02]  /*8190*/  F2I.S64.F64.TRUNC R16, R16 ;  /* 0x0000001000107311 */ /* 0x000e24000030d900 */
[----:B0-----:R-:W-:-:S05]  /*81a0*/  IMAD.MOV.U32 R3, RZ, RZ, R16 ;  /* 0x000000ffff037224 */ /* 0x001fca00078e0010 */
[----:B------:R-:W-:Y:S01]  /*81b0*/  STG.E.U8 desc[UR36][R4.64], R3 ;  /* 0x0000000304007986 */ /* 0x000fe2000c101124 */
[----:B------:R-:W-:Y:S05]  /*81c0*/  EXIT ;  /* 0x000000000000794d */ /* 0x000fea0003800000 */
.L_x_7373:
[----:B------:R-:W-:-:S13]  /*81d0*/  ISETP.NE.AND P0, PT, R0, 0x2, PT ;  /* 0x000000020000780c */ /* 0x000fda0003f05270 */
[----:B------:R-:W-:Y:S05]  /*81e0*/  @!P0 BRA `(.L_x_7376) ;  /* 0x0000000000288947 */ /* 0x000fea0003800000 */
[----:B------:R-:W-:-:S13]  /*81f0*/  ISETP.NE.AND P0, PT, R0, 0x3, PT ;  /* 0x000000030000780c */ /* 0x000fda0003f05270 */
[----:B------:R-:W-:Y:S05]  /*8200*/  @!P0 BRA `(.L_x_7377) ;  /* 0x0000000000148947 */ /* 0x000fea0003800000 */
[----:B------:R-:W-:-:S13]  /*8210*/  ISETP.NE.AND P0, PT, R0, 0x4, PT ;  /* 0x000000040000780c */ /* 0x000fda0003f05270 */
[----:B------:R-:W-:Y:S05]  /*8220*/  @P0 BRA `(.L_x_7375) ;  /* 0x0000000c00240947 */ /* 0x000fea0003800000 */
[----:B------:R-:W0:Y:S02]  /*8230*/  F2I.S64.F64.TRUNC R16, R16 ;  /* 0x0000001000107311 */ /* 0x000e24000030d900 */
[----:B0-----:R-:W-:Y:S01]  /*8240*/  STG.E.64 desc[UR36][R4.64], R16 ;  /* 0x0000001004007986 */ /* 0x001fe2000c101b24 */
[----:B------:R-:W-:Y:S05]  /*8250*/  EXIT ;  /* 0x000000000000794d */ /* 0x000fea0003800000 */
.L_x_7377:
[----:B------:R-:W0:Y:S02]  /*8260*/  F2I.F64.TRUNC R17, R16 ;  /* 0x0000001000117311 */ /* 0x000e24000030d100 */
[----:B0-----:R-:W-:Y:S01]  /*8270*/  STG.E desc[UR36][R4.64], R17 ;  /* 0x0000001104007986 */ /* 0x001fe2000c101924 */
[----:B------:R-:W-:Y:S05]  /*8280*/  EXIT ;  /* 0x000000000000794d */ /* 0x000fea0003800000 */
.L_x_7376:
[----:B------:R-:W0:Y:S02]  /*8290*/  F2I.F64.TRUNC R17, R16 ;  /* 0x0000001000117311 */ /* 0x000e24000030d100 */
[----:B0-----:R-:W-:Y:S01]  /*82a0*/  STG.E.U16 desc[UR36][R4.64], R17 ;  /* 0x0000001104007986 */ /* 0x001fe2000c101524 */
[----:B------:R-:W-:Y:S05]  /*82b0*/  EXIT ;  /* 0x000000000000794d */ /* 0x000fea0003800000 */
.L_x_7372:
        /* <DEDUP_REMOVED lines=15> */
[----:B------:R-:W-:Y:S01]  /*83b0*/  STG.E desc[UR36][R4.64], R3 ;  /* 0x0000000304007986 */ /* 0x000fe2000c101924 */
[----:B------:R-:W-:Y:S05]  /*83c0*/  EXIT ;  /* 0x000000000000794d */ /* 0x000fea0003800000 */
.L_x_7379:
        /* <DEDUP_REMOVED lines=10> */
[----:B------:R-:W-:Y:S01]  /*8470*/  STG.E.U16 desc[UR36][R4.64], R0 ;  /* 0x0000000004007986 */ /* 0x000fe2000c101524 */
[----:B------:R-:W-:Y:S05]  /*8480*/  EXIT ;  /* 0x000000000000794d */ /* 0x000fea0003800000 */
.L_x_7378:
        /* <DEDUP_REMOVED lines=16> */
[----:B------:R-:W-:Y:S01]  /*8590*/  STG.E.64 desc[UR36][R4.64], R2 ;  /* 0x0000000204007986 */ /* 0x000fe2000c101b24 */
[----:B------:R-:W-:Y:S05]  /*85a0*/  EXIT ;  /* 0x000000000000794d */ /* 0x000fea0003800000 */
.L_x_7381:
        /* <DEDUP_REMOVED lines=11> */
[----:B------:R-:W-:Y:S01]  /*8660*/  STG.E desc[UR36][R4.64], R3 ;  /* 0x0000000304007986 */ /* 0x000fe2000c101924 */
[----:B------:R-:W-:Y:S05]  /*8670*/  EXIT ;  /* 0x000000000000794d */ /* 0x000fea0003800000 */
.L_x_7380:
[----:B------:R-:W-:Y:S01]  /*8680*/  STG.E.64 desc[UR36][R4.64], R16 ;  /* 0x0000001004007986 */ /* 0x000fe2000c101b24 */
[----:B------:R-:W-:Y:S05]  /*8690*/  EXIT ;  /* 0x000000000000794d */ /* 0x000fea0003800000 */
.L_x_7371:
        /* <DEDUP_REMOVED lines=11> */
[----:B0-----:R-:W-:Y:S01]  /*8750*/  STG.E.U16 desc[UR36][R4.64], R17 ;  /* 0x0000001104007986 */ /* 0x001fe2000c101524 */
[----:B------:R-:W-:Y:S05]  /*8760*/  EXIT ;  /* 0x000000000000794d */ /* 0x000fea0003800000 */
.L_x_7385:
        /* <DEDUP_REMOVED lines=25> */
.L_x_7388:
[----:B------:R-:W-:-:S04]  /*8900*/  SHF.R.U32.HI R3, RZ, 0x18, R7 ;  /* 0x00000018ff037819 */ /* 0x000fc80000011607 */
[----:B------:R-:W-:-:S04]  /*8910*/  LOP3.LUT R0, R0, 0x80, R3, 0xf8, !PT ;  /* 0x0000008000007812 */ /* 0x000fc800078ef803 */
[----:B------:R-:W-:-:S07]  /*8920*/  PRMT R2, R0, 0x7610, R2 ;  /* 0x0000761000027816 */ /* 0x000fce0000000002 */
.L_x_7387:
[----:B------:R-:W-:Y:S05]  /*8930*/  BSYNC.RECONVERGENT B0 ;  /* 0x0000000000007941 */ /* 0x000fea0003800200 */
.L_x_7386:
[----:B------:R-:W-:Y:S01]  /*8940*/  STG.E.U8 desc[UR36][R4.64], R2 ;  /* 0x0000000204007986 */ /* 0x000fe2000c101124 */
[----:B------:R-:W-:Y:S05]  /*8950*/  EXIT ;  /* 0x000000000000794d */ /* 0x000fea0003800000 */
.L_x_7384:
        /* <DEDUP_REMOVED lines=25> */
.L_x_7391:
[----:B------:R-:W-:-:S04]  /*8af0*/  SHF.R.U32.HI R3, RZ, 0x18, R7 ;  /* 0x00000018ff037819 */ /* 0x000fc80000011607 */
[----:B------:R-:W-:-:S04]  /*8b00*/  LOP3.LUT R0, R0, 0x80, R3, 0xf8, !PT ;  /* 0x0000008000007812 */ /* 0x000fc800078ef803 */
[----:B------:R-:W-:-:S07]  /*8b10*/  PRMT R2, R0, 0x7610, R2 ;  /* 0x0000761000027816 */ /* 0x000fce0000000002 */
.L_x_7390:
[----:B------:R-:W-:Y:S05]  /*8b20*/  BSYNC.RECONVERGENT B0 ;  /* 0x0000000000007941 */ /* 0x000fea0003800200 */
.L_x_7389:
[----:B------:R-:W-:Y:S01]  /*8b30*/  STG.E.U8 desc[UR36][R4.64], R2 ;  /* 0x0000000204007986 */ /* 0x000fe2000c101124 */
[----:B------:R-:W-:Y:S05]  /*8b40*/  EXIT ;  /* 0x000000000000794d */ /* 0x000fea0003800000 */
.L_x_7383:
        /* <DEDUP_REMOVED lines=30> */
.L_x_7393:
[----:B------:R-:W0:Y:S02]  /*8d30*/  F2I.U64.F64.TRUNC R16, R16 ;  /* 0x0000001000107311 */ /* 0x000e24000030d800 */
[----:B0-----:R-:W-:Y:S01]  /*8d40*/  STG.E.64 desc[UR36][R4.64], R16 ;  /* 0x0000001004007986 */ /* 0x001fe2000c101b24 */
[----:B------:R-:W-:Y:S05]  /*8d50*/  EXIT ;  /* 0x000000000000794d */ /* 0x000fea0003800000 */
.L_x_7392:
[----:B------:R-:W0:Y:S02]  /*8d60*/  F2I.U32.F64.TRUNC R17, R16 ;  /* 0x0000001000117311 */ /* 0x000e24000030d000 */
[----:B0-----:R-:W-:Y:S01]  /*8d70*/  STG.E desc[UR36][R4.64], R17 ;  /* 0x0000001104007986 */ /* 0x001fe2000c101924 */
[----:B------:R-:W-:Y:S05]  /*8d80*/  EXIT ;  /* 0x000000000000794d */ /* 0x000fea0003800000 */
.L_x_7382:
        /* <DEDUP_REMOVED lines=8> */
[----:B------:R-:W-:Y:S01]  /*8e10*/  STG.E.U8 desc[UR36][R4.64], R3 ;  /* 0x0000000304007986 */ /* 0x000fe2000c101124 */
[----:B------:R-:W-:Y:S05]  /*8e20*/  EXIT ;  /* 0x000000000000794d */ /* 0x000fea0003800000 */
.L_x_7395:
[----:B------:R-:W-:-:S05]  /*8e30*/  CS2R R18, SRZ ;  /* 0x0000000000127805 */ /* 0x000fca000001ff00 */
[----:B------:R-:W-:Y:S01]  /*8e40*/  STG.E.128 desc[UR36][R4.64], R16 ;  /* 0x0000001004007986 */ /* 0x000fe2000c101d24 */
[----:B------:R-:W-:Y:S05]  /*8e50*/  EXIT ;  /* 0x000000000000794d */ /* 0x000fea0003800000 */
.L_x_7394:
[----:B------:R-:W-:-:S13]  /*8e60*/  ISETP.NE.AND P0, PT, R0, 0xf, PT ;  /* 0x0000000f0000780c */ /* 0x000fda0003f05270 */
[----:B------:R-:W-:Y:S05]  /*8e70*/  @!P0 BRA `(.L_x_7396) ;  /* 0x0000000400288947 */ /* 0x000fea0003800000 */
[----:B------:R-:W-:-:S13]  /*8e80*/  ISETP.NE.AND P0, PT, R0, 0x17, PT ;  /* 0x000000170000780c */ /* 0x000fda0003f05270 */
[----:B------:R-:W-:Y:S05]  /*8e90*/  @!P0 BRA `(.L_x_7397) ;  /* 0x0000000000b08947 */ /* 0x000fea0003800000 */
[----:B------:R-:W-:-:S13]  /*8ea0*/  ISETP.NE.AND P0, PT, R0, 0x18, PT ;  /* 0x000000180000780c */ /* 0x000fda0003f05270 */
[----:B------:R-:W-:Y:S05]  /*8eb0*/  @!P0 BRA `(.L_x_7398) ;  /* 0x0000000000448947 */ /* 0x000fea0003800000 */
.L_x_7375:
        /* <DEDUP_REMOVED lines=16> */
.L_x_7399:
[----:B------:R-:W-:Y:S05]  /*8fc0*/  EXIT ;  /* 0x000000000000794d */ /* 0x000fea0003800000 */
.L_x_7398:
        /* <DEDUP_REMOVED lines=21> */
.L_x_7401:
[----:B------:R-:W-:Y:S05]  /*9120*/  BSYNC.RECONVERGENT B0 ;  /* 0x0000000000007941 */ /* 0x000fea0003800200 */
.L_x_7400:
[----:B------:R-:W-:-:S05]  /*9130*/  LOP3.LUT R3, R0, 0x80, R3, 0xf8, !PT ;  /* 0x0000008000037812 */ /* 0x000fca00078ef803 */
[----:B------:R-:W-:Y:S01]  /*9140*/  STG.E.U8 desc[UR36][R4.64], R3 ;  /* 0x0000000304007986 */ /* 0x000fe2000c101124 */
[----:B------:R-:W-:Y:S05]  /*9150*/  EXIT ;  /* 0x000000000000794d */ /* 0x000fea0003800000 */
.L_x_7397:
        /* <DEDUP_REMOVED lines=20> */
.L_x_7403:
[----:B------:R-:W-:Y:S01]  /*92a0*/  IMAD.MOV.U32 R0, RZ, RZ, 0x7f ;  /* 0x0000007fff007424 */ /* 0x000fe200078e00ff */
[----:B------:R-:W-:-:S04]  /*92b0*/  ISETP.GT.U32.AND P0, PT, R2, 0x7f800000, PT ;  /* 0x7f8000000200780c */ /* 0x000fc80003f04070 */
[----:B------:R-:W-:-:S09]  /*92c0*/  SEL R0, R0, 0x7c, P0 ;  /* 0x0000007c00007807 */ /* 0x000fd20000000000 */
.L_x_7404:
[----:B------:R-:W-:Y:S05]  /*92d0*/  BSYNC.RECONVERGENT B0 ;  /* 0x0000000000007941 */ /* 0x000fea0003800200 */
.L_x_7402:
[----:B------:R-:W-:-:S04]  /*92e0*/  SHF.R.U32.HI R3, RZ, 0x18, R3 ;  /* 0x00000018ff037819 */ /* 0x000fc80000011603 */
[----:B------:R-:W-:-:S05]  /*92f0*/  LOP3.LUT R3, R0, 0x80, R3, 0xf8, !PT ;  /* 0x0000008000037812 */ /* 0x000fca00078ef803 */
[----:B------:R-:W-:Y:S01]  /*9300*/  STG.E.U8 desc[UR36][R4.64], R3 ;  /* 0x0000000304007986 */ /* 0x000fe2000c101124 */
[----:B------:R-:W-:Y:S05]  /*9310*/  EXIT ;  /* 0x000000000000794d */ /* 0x000fea0003800000 */
.L_x_7396:
        /* <DEDUP_REMOVED lines=10> */
[----:B------:R-:W-:Y:S01]  /*93c0*/  STG.E.U16 desc[UR36][R4.64], R0 ;  /* 0x0000000004007986 */ /* 0x000fe2000c101524 */
[----:B------:R-:W-:Y:S05]  /*93d0*/  EXIT ;  /* 0x000000000000794d */ /* 0x000fea0003800000 */
.L_x_7405:
        /* <DEDUP_REMOVED lines=10> */
.L_x_23301:


//--------------------- .text._ZN2at6native18elementwise_kernelILi128ELi2EZNS0_22gpu_kernel_impl_nocastIZZZNS0_16sign_kernel_cudaERNS_18TensorIteratorBaseEENKUlvE_clEvENKUlvE4_clEvEUldE_EEvS4_RKT_EUliE_EEviT1_ --------------------------
	.section	.text._ZN2at6native18elementwise_kernelILi128ELi2EZNS0_22gpu_kernel_impl_nocastIZZZNS0_16sign_kernel_cudaERNS_18TensorIteratorBaseEENKUlvE_clEvENKUlvE4_clEvEUldE_EEvS4_RKT_EUliE_EEviT1_,"ax",@progbits
	.align	128
        .global         _ZN2at6native18elementwise_kernelILi128ELi2EZNS0_22gpu_kernel_impl_nocastIZZZNS0_16sign_kernel_cudaERNS_18TensorIteratorBaseEENKUlvE_clEvENKUlvE4_clEvEUldE_EEvS4_RKT_EUliE_EEviT1_
        .type           _ZN2at6native18elementwise_kernelILi128ELi2EZNS0_22gpu_kernel_impl_nocastIZZZNS0_16sign_kernel_cudaERNS_18TensorIteratorBaseEENKUlvE_clEvENKUlvE4_clEvEUldE_EEvS4_RKT_EUliE_EEviT1_,@function
        .size           _ZN2at6native18elementwise_kernelILi128ELi2EZNS0_22gpu_kernel_impl_nocastIZZZNS0_16sign_kernel_cudaERNS_18TensorIteratorBaseEENKUlvE_clEvENKUlvE4_clEvEUldE_EEvS4_RKT_EUliE_EEviT1_,(.L_x_23302 - _ZN2at6native18elementwise_kernelILi128ELi2EZNS0_22gpu_kernel_impl_nocastIZZZNS0_16sign_kernel_cudaERNS_18TensorIteratorBaseEENKUlvE_clEvENKUlvE4_clEvEUldE_EEvS4_RKT_EUliE_EEviT1_)
        .other          _ZN2at6native18elementwise_kernelILi128ELi2EZNS0_22gpu_kernel_impl_nocastIZZZNS0_16sign_kernel_cudaERNS_18TensorIteratorBaseEENKUlvE_clEvENKUlvE4_clEvEUldE_EEvS4_RKT_EUliE_EEviT1_,@"STO_CUDA_ENTRY STV_DEFAULT"
_ZN2at6native18elementwise_kernelILi128ELi2EZNS0_22gpu_kernel_impl_nocastIZZZNS0_16sign_kernel_cudaERNS_18TensorIteratorBaseEENKUlvE_clEvENKUlvE4_clEvEUldE_EEvS4_RKT_EUliE_EEviT1_:
.text._ZN2at6native18elementwise_kernelILi128ELi2EZNS0_22gpu_kernel_impl_nocastIZZZNS0_16sign_kernel_cudaERNS_18TensorIteratorBaseEENKUlvE_clEvENKUlvE4_clEvEUldE_EEvS4_RKT_EUliE_EEviT1_:
        /* <DEDUP_REMOVED lines=14> */
[----:B0-----:R-:W2:Y:S06]  /*00e0*/  LDG.E.64 R4, desc[UR6][R4.64] ;  /* 0x0000000604047981 */ /* 0x001eac000c1e1b00 */
[----:B------:R-:W0:Y:S01]  /*00f0*/  LDC.64 R8, c[0x0][0x580] ;  /* 0x00016000ff087b82 */ /* 0x000e220000000a00 */
[----:B------:R-:W-:Y:S01]  /*0100*/  HFMA2 R6, -RZ, RZ, 0, 0 ;  /* 0x00000000ff067431 */ /* 0x000fe200000001ff */
[----:B------:R-:W-:Y:S01]  /*0110*/  IADD3 R3, PT, PT, R3, 0x80, RZ ;  /* 0x0000008003037810 */ /* 0x000fe20007ffe0ff */
[----:B--2---:R-:W1:Y:S02]  /*0120*/  DSETP.GT.AND P0, PT, R4, RZ, PT ;  /* 0x000000ff0400722a */ /* 0x004e640003f04000 */
[----:B-1----:R-:W-:-:S02]  /*0130*/  SEL R0, RZ, 0x1, !P0 ;  /* 0x00000001ff007807 */ /* 0x002fc40004000000 */
[----:B------:R-:W-:-:S15]  /*0140*/  @!P0 IADD3 R6, PT, PT, RZ, -0x1, RZ ;  /* 0xffffffffff068810 */ /* 0x000fde0007ffe0ff */
[----:B------:R-:W-:-:S15]  /*0150*/  NOP ;  /* 0x0000000000007918 */ /* 0x000fde0000000000 */
[----:B------:R-:W-:-:S15]  /*0160*/  NOP ;  /* 0x0000000000007918 */ /* 0x000fde0000000000 */
[----:B------:R-:W-:-:S15]  /*0170*/  NOP ;  /* 0x0000000000007918 */ /* 0x000fde0000000000 */
[----:B------:R-:W1:Y:S02]  /*0180*/  DSETP.GEU.AND P0, PT, R4, RZ, PT ;  /* 0x000000ff0400722a */ /* 0x000e640003f0e000 */
[----:B-1----:R-:W-:-:S15]  /*0190*/  @P0 IADD3 R6, PT, PT, R0, RZ, RZ ;  /* 0x000000ff00060210 */ /* 0x002fde0007ffe0ff */
[----:B------:R-:W-:-:S15]  /*01a0*/  NOP ;  /* 0x0000000000007918 */ /* 0x000fde0000000000 */
[----:B------:R-:W-:-:S15]  /*01b0*/  NOP ;  /* 0x0000000000007918 */ /* 0x000fde0000000000 */
[----:B------:R-:W-:-:S15]  /*01c0*/  NOP ;  /* 0x0000000000007918 */ /* 0x000fde0000000000 */
[----:B------:R-:W-:-:S02]  /*01d0*/  NOP ;  /* 0x0000000000007918 */ /* 0x000fc40000000000 */
[----:B------:R-:W0:Y:S02]  /*01e0*/  I2F.F64 R6, R6 ;  /* 0x0000000600067312 */ /* 0x000e240000201c00 */
[----:B0-----:R0:W-:Y:S02]  /*01f0*/  STG.E.64 desc[UR6][R8.64], R6 ;  /* 0x0000000608007986 */ /* 0x0011e4000c101b06 */
.L_x_7408:
[----:B------:R-:W-:Y:S05]  /*0200*/  BSYNC.RECONVERGENT B0 ;  /* 0x0000000000007941 */ /* 0x000fea0003800200 */
.L_x_7407:
[----:B------:R-:W-:-:S13]  /*0210*/  ISETP.GE.AND P0, PT, R3, UR4, PT ;  /* 0x0000000403007c0c */ /* 0x000fda000bf06270 */
[----:B------:R-:W-:Y:S05]  /*0220*/  @P0 EXIT ;  /* 0x000000000000094d */ /* 0x000fea0003800000 */
[----:B------:R-:W1:Y:S02]  /*0230*/  LDC.64 R4, c[0x0][0x588] ;  /* 0x00016200ff047b82 */ /* 0x000e640000000a00 */
[----:B-1----:R-:W2:Y:S06]  /*0240*/  LDG.E.64 R2, desc[UR6][R4.64] ;  /* 0x0000000604027981 */ /* 0x002eac000c1e1b00 */
[----:B0-----:R-:W0:Y:S01]  /*0250*/  LDC.64 R6, c[0x0][0x580] ;  /* 0x00016000ff067b82 */ /* 0x001e220000000a00 */
[----:B------:R-:W-:Y:S01]  /*0260*/  HFMA2 R8, -RZ, RZ, 0, 0 ;  /* 0x00000000ff087431 */ /* 0x000fe200000001ff */
[----:B--2---:R-:W1:Y:S02]  /*0270*/  DSETP.GT.AND P0, PT, R2, RZ, PT ;  /* 0x000000ff0200722a */ /* 0x004e640003f04000 */
[----:B-1----:R-:W-:-:S02]  /*0280*/  SEL R0, RZ, 0x1, !P0 ;  /* 0x00000001ff007807 */ /* 0x002fc40004000000 */
[----:B------:R-:W-:-:S15]  /*0290*/  @!P0 IADD3 R8, PT, PT, RZ, -0x1, RZ ;  /* 0xffffffffff088810 */ /* 0x000fde0007ffe0ff */
[----:B------:R-:W-:-:S15]  /*02a0*/  NOP ;  /* 0x0000000000007918 */ /* 0x000fde0000000000 */
[----:B------:R-:W-:-:S15]  /*02b0*/  NOP ;  /* 0x0000000000007918 */ /* 0x000fde0000000000 */
[----:B------:R-:W-:-:S15]  /*02c0*/  NOP ;  /* 0x0000000000007918 */ /* 0x000fde0000000000 */
[----:B------:R-:W1:Y:S02]  /*02d0*/  DSETP.GEU.AND P0, PT, R2, RZ, PT ;  /* 0x000000ff0200722a */ /* 0x000e640003f0e000 */
[----:B-1----:R-:W-:-:S15]  /*02e0*/  @P0 IMAD.MOV R8, RZ, RZ, R0 ;  /* 0x000000ffff080224 */ /* 0x002fde00078e0200 */
[----:B------:R-:W-:-:S15]  /*02f0*/  NOP ;  /* 0x0000000000007918 */ /* 0x000fde0000000000 */
[----:B------:R-:W-:-:S15]  /*0300*/  NOP ;  /* 0x0000000000007918 */ /* 0x000fde0000000000 */
[----:B------:R-:W-:-:S15]  /*0310*/  NOP ;  /* 0x0000000000007918 */ /* 0x000fde0000000000 */
[----:B------:R-:W-:-:S02]  /*0320*/  NOP ;  /* 0x0000000000007918 */ /* 0x000fc40000000000 */
[----:B------:R-:W0:Y:S02]  /*0330*/  I2F.F64 R2, R8 ;  /* 0x0000000800027312 */ /* 0x000e240000201c00 */
[----:B0-----:R-:W-:Y:S01]  /*0340*/  STG.E.64 desc[UR6][R6.64], R2 ;  /* 0x0000000206007986 */ /* 0x001fe2000c101b06 */
[----:B------:R-:W-:Y:S05]  /*0350*/  EXIT ;  /* 0x000000000000794d */ /* 0x000fea0003800000 */
.L_x_7406:
        /* <DEDUP_REMOVED lines=8> */
[----:B------:R-:W-:Y:S02]  /*03e0*/  MOV R4, RZ ;  /* 0x000000ff00047202 */ /* 0x000fe40000000f00 */
        /* <DEDUP_REMOVED lines=296> */
.L_x_7411:
[----:B------:R-:W0:Y:S02]  /*1670*/  LDCU.128 UR8, c[0x0][0x580] ;  /* 0x0000b000ff0877ac */ /* 0x000e240008000c00 */
[----:B0-----:R-:W-:-:S04]  /*1680*/  IADD3 R6, P0, PT, R4, UR10, RZ ;  /* 0x0000000a04067c10 */ /* 0x001fc8000ff1e0ff */
[----:B------:R-:W-:-:S06]  /*1690*/  IADD3.X R7, PT, PT, RZ, UR11, RZ, P0, !PT ;  /* 0x0000000bff077c10 */ /* 0x000fcc00087fe4ff */
[----:B------:R-:W2:Y:S01]  /*16a0*/  LDG.E.64 R6, desc[UR6][R6.64] ;  /* 0x0000000606067981 */ /* 0x000ea2000c1e1b00 */
[----:B------:R-:W-:Y:S02]  /*16b0*/  MOV R10, RZ ;  /* 0x000000ff000a7202 */ /* 0x000fe40000000f00 */
[----:B------:R-:W-:Y:S02]  /*16c0*/  IADD3 R8, P0, PT, R5, UR8, RZ ;  /* 0x0000000805087c10 */ /* 0x000fe4000ff1e0ff */
[----:B------:R-:W-:Y:S02]  /*16d0*/  IADD3 R3, PT, PT, R3, 0x80, RZ ;  /* 0x0000008003037810 */ /* 0x000fe40007ffe0ff */
[----:B------:R-:W-:Y:S01]  /*16e0*/  IADD3.X R9, PT, PT, RZ, UR9, RZ, P0, !PT ;  /* 0x00000009ff097c10 */ /* 0x000fe200087fe4ff */
[----:B--2---:R-:W0:Y:S02]  /*16f0*/  DSETP.GT.AND P1, PT, R6, RZ, PT ;  /* 0x000000ff0600722a */ /* 0x004e240003f24000 */
[----:B0-----:R-:W-:-:S02]  /*1700*/  SEL R4, RZ, 0x1, !P1 ;  /* 0x00000001ff047807 */ /* 0x001fc40004800000 */
[----:B------:R-:W-:-:S15]  /*1710*/  @!P1 IADD3 R10, PT, PT, RZ, -0x1, RZ ;  /* 0xffffffffff0a9810 */ /* 0x000fde0007ffe0ff */
[----:B------:R-:W-:-:S15]  /*1720*/  NOP ;  /* 0x0000000000007918 */ /* 0x000fde0000000000 */
[----:B------:R-:W-:-:S15]  /*1730*/  NOP ;  /* 0x0000000000007918 */ /* 0x000fde0000000000 */
[----:B------:R-:W-:-:S15]  /*1740*/  NOP ;  /* 0x0000000000007918 */ /* 0x000fde0000000000 */
[----:B------:R-:W0:Y:S02]  /*1750*/  DSETP.GEU.AND P1, PT, R6, RZ, PT ;  /* 0x000000ff0600722a */ /* 0x000e240003f2e000 */
[----:B0-----:R-:W-:-:S15]  /*1760*/  @P1 IADD3 R10, PT, PT, R4, RZ, RZ ;  /* 0x000000ff040a1210 */ /* 0x001fde0007ffe0ff */
[----:B------:R-:W-:-:S15]  /*1770*/  NOP ;  /* 0x0000000000007918 */ /* 0x000fde0000000000 */
[----:B------:R-:W-:-:S15]  /*1780*/  NOP ;  /* 0x0000000000007918 */ /* 0x000fde0000000000 */
[----:B------:R-:W-:-:S15]  /*1790*/  NOP ;  /* 0x0000000000007918 */ /* 0x000fde0000000000 */
[----:B------:R-:W-:-:S02]  /*17a0*/  NOP ;  /* 0x0000000000007918 */ /* 0x000fc40000000000 */
[----:B------:R-:W0:Y:S02]  /*17b0*/  I2F.F64 R4, R10 ;  /* 0x0000000a00047312 */ /* 0x000e240000201c00 */
[----:B0-----:R0:W-:Y:S02]  /*17c0*/  STG.E.64 desc[UR6][R8.64], R4 ;  /* 0x0000000408007986 */ /* 0x0011e4000c101b06 */
.L_x_7410:
[----:B------:R-:W-:Y:S05]  /*17d0*/  BSYNC.RECONVERGENT B0 ;  /* 0x0000000000007941 */ /* 0x000fea0003800200 */
.L_x_7409:
[----:B------:R-:W-:-:S13]  /*17e0*/  ISETP.GE.AND P0, PT, R3, UR4, PT ;  /* 0x0000000403007c0c */ /* 0x000fda000bf06270 */
[----:B------:R-:W-:Y:S05]  /*17f0*/  @P0 EXIT ;  /* 0x000000000000094d */ /* 0x000fea0003800000 */
        /* <DEDUP_REMOVED lines=286> */
[----:B------:R-:W-:-:S05]  /*29e0*/  @P0 MOV R6, RZ ;  /* 0x000000ff00060202 */ /* 0x000fca0000000f00 */
[----:B------:R-:W3:Y:S01]  /*29f0*/  @P0 LDC.64 R12, c[0x0][0x578] ;  /* 0x00015e00ff0c0b82 */ /* 0x000ee20000000a00 */
[----:B------:R-:W-:-:S04]  /*2a00*/  IMAD.MOV R4, RZ, RZ, -R7 ;  /* 0x000000ffff047224 */ /* 0x000fc800078e0a07 */
        /* <DEDUP_REMOVED lines=9> */
.L_x_7412:
[----:B------:R-:W0:Y:S02]  /*2aa0*/  LDCU.128 UR8, c[0x0][0x580] ;  /* 0x0000b000ff0877ac */ /* 0x000e240008000c00 */
[----:B0-----:R-:W-:-:S04]  /*2ab0*/  IADD3 R4, P0, PT, R2, UR10, RZ ;  /* 0x0000000a02047c10 */ /* 0x001fc8000ff1e0ff */
[----:B------:R-:W-:-:S06]  /*2ac0*/  IADD3.X R5, PT, PT, RZ, UR11, RZ, P0, !PT ;  /* 0x0000000bff057c10 */ /* 0x000fcc00087fe4ff */
[----:B------:R-:W2:Y:S01]  /*2ad0*/  LDG.E.64 R4, desc[UR6][R4.64] ;  /* 0x0000000604047981 */ /* 0x000ea2000c1e1b00 */
[----:B------:R-:W-:Y:S02]  /*2ae0*/  MOV R2, RZ ;  /* 0x000000ff00027202 */ /* 0x000fe40000000f00 */
[----:B------:R-:W-:-:S04]  /*2af0*/  IADD3 R6, P0, PT, R3, UR8, RZ ;  /* 0x0000000803067c10 */ /* 0x000fc8000ff1e0ff */
[----:B------:R-:W-:Y:S01]  /*2b00*/  IADD3.X R7, PT, PT, RZ, UR9, RZ, P0, !PT ;  /* 0x00000009ff077c10 */ /* 0x000fe200087fe4ff */
[----:B--2---:R-:W0:Y:S02]  /*2b10*/  DSETP.GT.AND P1, PT, R4, RZ, PT ;  /* 0x000000ff0400722a */ /* 0x004e240003f24000 */
[----:B0-----:R-:W-:Y:S02]  /*2b20*/  SEL R0, RZ, 0x1, !P1 ;  /* 0x00000001ff007807 */ /* 0x001fe40004800000 */
        /* <DEDUP_REMOVED lines=11> */
[----:B0-----:R-:W-:Y:S01]  /*2be0*/  STG.E.64 desc[UR6][R6.64], R2 ;  /* 0x0000000206007986 */ /* 0x001fe2000c101b06 */
[----:B------:R-:W-:Y:S05]  /*2bf0*/  EXIT ;  /* 0x000000000000794d */ /* 0x000fea0003800000 */
.L_x_7413:
        /* <DEDUP_REMOVED lines=16> */
.L_x_23302:


//--------------------- .text._ZN2at6native27unrolled_elementwise_kernelIZZZNS0_16sign_kernel_cudaERNS_18TensorIteratorBaseEENKUlvE_clEvENKUlvE4_clEvEUldE_St5arrayIPcLm2EELi4E23TrivialOffsetCalculatorILi1EjESB_NS0_6memory15LoadWithoutCastENSC_16StoreWithoutCastEEEviT_T0_T2_T3_T4_T5_ --------------------------
	.section	.text._ZN2at6native27unrolled_elementwise_kernelIZZZNS0_16sign_kernel_cudaERNS_18TensorIteratorBaseEENKUlvE_clEvENKUlvE4_clEvEUldE_St5arrayIPcLm2EELi4E23TrivialOffsetCalculatorILi1EjESB_NS0_6memory15LoadWithoutCastENSC_16StoreWithoutCastEEEviT_T0_T2_T3_T4_T5_,"ax",@progbits
	.align	128
        .global         _ZN2at6native27unrolled_elementwise_kernelIZZZNS0_16sign_kernel_cudaERNS_18TensorIteratorBaseEENKUlvE_clEvENKUlvE4_clEvEUldE_St5arrayIPcLm2EELi4E23TrivialOffsetCalculatorILi1EjESB_NS0_6memory15LoadWithoutCastENSC_16StoreWithoutCastEEEviT_T0_T2_T3_T4_T5_
        .type           _ZN2at6native27unrolled_elementwise_kernelIZZZNS0_16sign_kernel_cudaERNS_18TensorIteratorBaseEENKUlvE_clEvENKUlvE4_clEvEUldE_St5arrayIPcLm2EELi4E23TrivialOffsetCalculatorILi1EjESB_NS0_6memory15LoadWithoutCastENSC_16StoreWithoutCastEEEviT_T0_T2_T3_T4_T5_,@function
        .size           _ZN2at6native27unrolled_elementwise_kernelIZZZNS0_16sign_kernel_cudaERNS_18TensorIteratorBaseEENKUlvE_clEvENKUlvE4_clEvEUldE_St5arrayIPcLm2EELi4E23TrivialOffsetCalculatorILi1EjESB_NS0_6memory15LoadWithoutCastENSC_16StoreWithoutCastEEEviT_T0_T2_T3_T4_T5_,(.L_x_23303 - _ZN2at6native27unrolled_elementwise_kernelIZZZNS0_16sign_kernel_cudaERNS_18TensorIteratorBaseEENKUlvE_clEvENKUlvE4_clEvEUldE_St5arrayIPcLm2EELi4E23TrivialOffsetCalculatorILi1EjESB_NS0_6memory15LoadWithoutCastENSC_16StoreWithoutCastEEEviT_T0_T2_T3_T4_T5_)
        .other          _ZN2at6native27unrolled_elementwise_kernelIZZZNS0_16sign_kernel_cudaERNS_18TensorIteratorBaseEENKUlvE_clEvENKUlvE4_clEvEUldE_St5arrayIPcLm2EELi4E23TrivialOffsetCalculatorILi1EjESB_NS0_6memory15LoadWithoutCastENSC_16StoreWithoutCastEEEviT_T0_T2_T3_T4_T5_,@"STO_CUDA_ENTRY STV_DEFAULT"
_ZN2at6native27unrolled_elementwise_kernelIZZZNS0_16sign_kernel_cudaERNS_18TensorIteratorBaseEENKUlvE_clEvENKUlvE4_clEvEUldE_St5arrayIPcLm2EELi4E23TrivialOffsetCalculatorILi1EjESB_NS0_6memory15LoadWithoutCastENSC_16StoreWithoutCastEEEviT_T0_T2_T3_T4_T5_:
.text._ZN2at6native27unrolled_elementwise_kernelIZZZNS0_16sign_kernel_cudaERNS_18TensorIteratorBaseEENKUlvE_clEvENKUlvE4_clEvEUldE_St5arrayIPcLm2EELi4E23TrivialOffsetCalculatorILi1EjESB_NS0_6memory15LoadWithoutCastENSC_16StoreWithoutCastEEEviT_T0_T2_T3_T4_T5_:
[----:B------:R-:W-:Y:S01]  /*0000*/  LDC R1, c[0x0][0x37c] ;  /* 0x0000df00ff017b82 */ /* 0x000fe20000000800 */
[----:B------:R-:W0:Y:S07]  /*0010*/  S2R R0, SR_CTAID.X ;  /* 0x0000000000007919 */ /* 0x000e2e0000002500 */
[----:B------:R-:W0:Y:S01]  /*0020*/  LDC R9, c[0x0][0x380] ;  /* 0x0000e000ff097b82 */ /* 0x000e220000000800 */
[----:B------:R-:W1:Y:S01]  /*0030*/  LDCU.64 UR4, c[0x0][0x358] ;  /* 0x00006b00ff0477ac */ /* 0x000e620008000a00 */
[----:B------:R-:W-:Y:S01]  /*0040*/  CS2R R22, SRZ ;  /* 0x0000000000167805 */ /* 0x000fe2000001ff00 */
        /* <DEDUP_REMOVED lines=8> */
[----:B------:R-:W2:Y:S01]  /*00d0*/  @!P1 LDC.64 R18, c[0x0][0x390] ;  /* 0x0000e400ff129b82 */ /* 0x000ea20000000a00 */
[----:B0-----:R-:W-:-:S05]  /*00e0*/  @!P0 IMAD.WIDE.U32 R16, R11, 0x8, R16 ;  /* 0x000000080b108825 */ /* 0x001fca00078e0010 */
[----:B-1----:R-:W3:Y:S01]  /*00f0*/  @!P0 LDG.E.64 R22, desc[UR4][R16.64] ;  /* 0x0000000410168981 */ /* 0x002ee2000c1e1b00 */
[----:B------:R-:W-:Y:S02]  /*0100*/  @!P1 IMAD R11, R0, 0x200, R15 ;  /* 0x00000200000b9824 */ /* 0x000fe400078e020f */
[----:B------:R-:W-:-:S05]  /*0110*/  @!P1 VIADD R15, R15, 0x80 ;  /* 0x000000800f0f9836 */ /* 0x000fca0000000000 */
[----:B------:R-:W-:Y:S01]  /*0120*/  ISETP.GE.AND P0, PT, R15, R8, PT ;  /* 0x000000080f00720c */ /* 0x000fe20003f06270 */
[----:B--2---:R-:W-:Y:S01]  /*0130*/  @!P1 IMAD.WIDE.U32 R18, R11, 0x8, R18 ;  /* 0x000000080b129825 */ /* 0x004fe200078e0012 */
[----:B------:R-:W-:-:S06]  /*0140*/  CS2R R10, SRZ ;  /* 0x00000000000a7805 */ /* 0x000fcc000001ff00 */
[----:B------:R0:W2:Y:S05]  /*0150*/  @!P1 LDG.E.64 R10, desc[UR4][R18.64] ;  /* 0x00000004120a9981 */ /* 0x0000aa000c1e1b00 */
[----:B------:R-:W1:Y:S01]  /*0160*/  @!P0 LDC.64 R12, c[0x0][0x390] ;  /* 0x0000e400ff0c8b82 */ /* 0x000e620000000a00 */
[----:B------:R-:W-:Y:S02]  /*0170*/  @!P0 IMAD R25, R0, 0x200, R15 ;  /* 0x0000020000198824 */ /* 0x000fe400078e020f */
[----:B------:R-:W-:Y:S02]  /*0180*/  @!P0 VIADD R15, R15, 0x80 ;  /* 0x000000800f0f8836 */ /* 0x000fe40000000000 */
[----:B-1----:R-:W-:Y:S01]  /*0190*/  @!P0 IMAD.WIDE.U32 R24, R25, 0x8, R12 ;  /* 0x0000000819188825 */ /* 0x002fe200078e000c */
[----:B------:R-:W-:-:S06]  /*01a0*/  CS2R R12, SRZ ;  /* 0x00000000000c7805 */ /* 0x000fcc000001ff00 */
[----:B------:R-:W4:Y:S01]  /*01b0*/  @!P0 LDG.E.64 R12, desc[UR4][R24.64] ;  /* 0x00000004180c8981 */ /* 0x000f22000c1e1b00 */
[----:B------:R-:W-:-:S13]  /*01c0*/  ISETP.GE.AND P0, PT, R15, R8, PT ;  /* 0x000000080f00720c */ /* 0x000fda0003f06270 */
[----:B------:R-:W1:Y:S01]  /*01d0*/  @!P0 LDC.64 R20, c[0x0][0x390] ;  /* 0x0000e400ff148b82 */ /* 0x000e620000000a00 */
[----:B------:R-:W-:-:S04]  /*01e0*/  @!P0 IMAD R15, R0, 0x200, R15 ;  /* 0x00000200000f8824 */ /* 0x000fc800078e020f */
[----:B-1----:R-:W-:Y:S01]  /*01f0*/  @!P0 IMAD.WIDE.U32 R20, R15, 0x8, R20 ;  /* 0x000000080f148825 */ /* 0x002fe200078e0014 */
[----:B------:R-:W-:-:S06]  /*0200*/  CS2R R14, SRZ ;  /* 0x00000000000e7805 */ /* 0x000fcc000001ff00 */
[----:B------:R-:W5:Y:S01]  /*0210*/  @!P0 LDG.E.64 R14, desc[UR4][R20.64] ;  /* 0x00000004140e8981 */ /* 0x000f62000c1e1b00 */
[CC--:B------:R-:W-:Y:S01]  /*0220*/  ISETP.GE.AND P2, PT, R9.reuse, R8.reuse, PT ;  /* 0x000000080900720c */ /* 0x0c0fe20003f46270 */
[C---:B0-----:R-:W-:Y:S01]  /*0230*/  VIADD R19, R9.reuse, 0x100 ;  /* 0x0000010009137836 */ /* 0x041fe20000000000 */
[----:B------:R-:W-:Y:S01]  /*0240*/  IADD3 R17, PT, PT, R9, 0x80, RZ ;  /* 0x0000008009117810 */ /* 0x000fe20007ffe0ff */
[----:B------:R-:W-:Y:S01]  /*0250*/  BSSY.RECONVERGENT B0, `(.L_x_7414) ;  /* 0x0000056000007945 */ /* 0x000fe20003800200 */
[----:B------:R-:W-:Y:S02]  /*0260*/  PLOP3.LUT P0, PT, PT, PT, PT, 0x80, 0x8 ;  /* 0x000000000008781c */ /* 0x000fe40003f0f070 */
[----:B------:R-:W-:-:S07]  /*0270*/  ISETP.GE.AND P4, PT, R17, R8, PT ;  /* 0x000000081100720c */ /* 0x000fce0003f86270 */
[----:B---3--:R-:W0:Y:S02]  /*0280*/  @!P2 DSETP.GT.AND P3, PT, R22, RZ, PT ;  /* 0x000000ff1600a22a */ /* 0x008e240003f64000 */
[----:B0-----:R-:W-:-:S15]  /*0290*/  @!P2 PLOP3.LUT P0, PT, P3, PT, PT, 0x80, 0x8 ;  /* 0x000000000008a81c */ /* 0x001fde0001f0f070 */
[----:B------:R-:W-:-:S15]  /*02a0*/  NOP ;  /* 0x0000000000007918 */ /* 0x000fde0000000000 */
[----:B------:R-:W-:-:S15]  /*02b0*/  NOP ;  /* 0x0000000000007918 */ /* 0x000fde0000000000 */
[----:B------:R-:W-:-:S15]  /*02c0*/  NOP ;  /* 0x0000000000007918 */ /* 0x000fde0000000000 */
[----:B------:R-:W-:-:S02]  /*02d0*/  NOP ;  /* 0x0000000000007918 */ /* 0x000fc40000000000 */
[----:B--2---:R-:W-:-:S15]  /*02e0*/  @!P4 DSETP.GT.AND P1, PT, R10, RZ, PT ;  /* 0x000000ff0a00c22a */ /* 0x004fde0003f24000 */
[----:B------:R-:W-:-:S15]  /*02f0*/  NOP ;  /* 0x0000000000007918 */ /* 0x000fde0000000000 */
[----:B------:R-:W-:-:S15]  /*0300*/  NOP ;  /* 0x0000000000007918 */ /* 0x000fde0000000000 */
[----:B------:R-:W-:-:S15]  /*0310*/  NOP ;  /* 0x0000000000007918 */ /* 0x000fde0000000000 */
[----:B------:R-:W-:-:S04]  /*0320*/  NOP ;  /* 0x0000000000007918 */ /* 0x000fc80000000000 */
[----:B------:R0:W-:Y:S02]  /*0330*/  @!P4 DSETP.GEU.AND P5, PT, R10, RZ, PT ;  /* 0x000000ff0a00c22a */ /* 0x0001e40003fae000 */
[----:B0-----:R-:W-:Y:S01]  /*0340*/  @!P2 IMAD.MOV.U32 R11, RZ, RZ, RZ ;  /* 0x000000ffff0ba224 */ /* 0x001fe200078e00ff */
[----:B------:R-:W-:Y:S01]  /*0350*/  @!P2 SEL R10, RZ, 0x1, !P3 ;  /* 0x00000001ff0aa807 */ /* 0x000fe20005800000 */
[----:B------:R-:W-:Y:S01]  /*0360*/  @!P0 IMAD.MOV R11, RZ, RZ, -0x1 ;  /* 0xffffffffff0b8424 */ /* 0x000fe200078e02ff */
[----:B------:R-:W-:Y:S02]  /*0370*/  PLOP3.LUT P0, PT, PT, PT, PT, 0x8, 0x80 ;  /* 0x000000000080781c */ /* 0x000fe40003f0e170 */
[----:B------:R-:W-:Y:S01]  /*0380*/  ISETP.GE.AND P3, PT, R19, R8, PT ;  /* 0x000000081300720c */ /* 0x000fe20003f66270 */
[----:B------:R-:W-:-:S15]  /*0390*/  @!P2 IMAD R19, R0, 0x200, R9 ;  /* 0x000002000013a824 */ /* 0x000fde00078e0209 */
[----:B------:R-:W-:-:S15]  /*03a0*/  NOP ;  /* 0x0000000000007918 */ /* 0x000fde0000000000 */
[----:B------:R-:W-:-:S15]  /*03b0*/  NOP ;  /* 0x0000000000007918 */ /* 0x000fde0000000000 */
[----:B------:R-:W-:-:S11]  /*03c0*/  NOP ;  /* 0x0000000000007918 */ /* 0x000fd60000000000 */
[----:B------:R-:W0:Y:S02]  /*03d0*/  @!P2 DSETP.GEU.AND P6, PT, R22, RZ, PT ;  /* 0x000000ff1600a22a */ /* 0x000e240003fce000 */
[----:B0-----:R-:W-:-:S13]  /*03e0*/  @!P2 PLOP3.LUT P0, PT, P6, PT, PT, 0x80, 0x8 ;  /* 0x000000000008a81c */ /* 0x001fda000370f070 */
[----:B------:R-:W-:Y:S01]  /*03f0*/  @P0 IMAD.MOV R11, RZ, RZ, R10 ;  /* 0x000000ffff0b0224 */ /* 0x000fe200078e020a */
[----:B------:R-:W-:Y:S02]  /*0400*/  PLOP3.LUT P0, PT, PT, PT, PT, 0x80, 0x8 ;  /* 0x000000000008781c */ /* 0x000fe40003f0f070 */
[----:B------:R-:W-:Y:S01]  /*0410*/  @!P4 PLOP3.LUT P0, PT, P1, PT, PT, 0x80, 0x8 ;  /* 0x000000000008c81c */ /* 0x000fe20000f0f070 */
[----:B------:R-:W-:Y:S01]  /*0420*/  @!P2 IMAD.MOV.U32 R16, RZ, RZ, R11 ;  /* 0x000000ffff10a224 */ /* 0x000fe200078e000b */
[----:B------:R-:W-:Y:S01]  /*0430*/  @!P4 SEL R10, RZ, 0x1, !P1 ;  /* 0x00000001ff0ac807 */ /* 0x000fe20004800000 */
[----:B------:R-:W-:-:S15]  /*0440*/  @!P4 IMAD.MOV.U32 R11, RZ, RZ, RZ ;  /* 0x000000ffff0bc224 */ /* 0x000fde00078e00ff */
[----:B------:R-:W-:-:S15]  /*0450*/  NOP ;  /* 0x0000000000007918 */ /* 0x000fde0000000000 */
[----:B------:R-:W-:-:S13]  /*0460*/  NOP ;  /* 0x0000000000007918 */ /* 0x000fda0000000000 */
[----:B------:R-:W0:Y:S01]  /*0470*/  @!P2 I2F.F64 R6, R16 ;  /* 0x000000100006a312 */ /* 0x000e220000201c00 */
[----:B------:R-:W-:Y:S02]  /*0480*/  @!P0 IADD3 R11, PT, PT, RZ, -0x1, RZ ;  /* 0xffffffffff0b8810 */ /* 0x000fe40007ffe0ff */
[----:B------:R-:W-:Y:S02]  /*0490*/  PLOP3.LUT P0, PT, PT, PT, PT, 0x8, 0x80 ;  /* 0x000000000080781c */ /* 0x000fe40003f0e170 */
[----:B------:R-:W-:-:S13]  /*04a0*/  @!P4 PLOP3.LUT P0, PT, P5, PT, PT, 0x80, 0x8 ;  /* 0x000000000008c81c */ /* 0x000fda0002f0f070 */
[----:B------:R-:W-:Y:S01]  /*04b0*/  @P0 IMAD.MOV R11, RZ, RZ, R10 ;  /* 0x000000ffff0b0224 */ /* 0x000fe200078e020a */
[----:B------:R-:W-:-:S03]  /*04c0*/  PLOP3.LUT P0, PT, PT, PT, PT, 0x80, 0x8 ;  /* 0x000000000008781c */ /* 0x000fc60003f0f070 */
[----:B------:R-:W-:Y:S02]  /*04d0*/  @!P4 IMAD.MOV.U32 R18, RZ, RZ, R11 ;  /* 0x000000ffff12c224 */ /* 0x000fe400078e000b */
[----:B------:R-:W-:Y:S02]  /*04e0*/  VIADD R11, R9, 0x180 ;  /* 0x00000180090b7836 */ /* 0x000fe40000000000 */
[----:B------:R-:W-:-:S15]  /*04f0*/  @!P2 IMAD.MOV.U32 R9, RZ, RZ, R17 ;  /* 0x000000ffff09a224 */ /* 0x000fde00078e0011 */
[----:B------:R-:W-:-:S15]  /*0500*/  NOP ;  /* 0x0000000000007918 */ /* 0x000fde0000000000 */
[----:B------:R-:W-:-:S08]  /*0510*/  NOP ;  /* 0x0000000000007918 */ /* 0x000fd00000000000 */
[----:B----4-:R-:W1:Y:S02]  /*0520*/  @!P3 DSETP.GT.AND P6, PT, R12, RZ, PT ;  /* 0x000000ff0c00b22a */ /* 0x010e640003fc4000 */
[----:B-1----:R-:W-:-:S15]  /*0530*/  @!P3 PLOP3.LUT P0, PT, P6, PT, PT, 0x80, 0x8 ;  /* 0x000000000008b81c */ /* 0x002fde000370f070 */
[----:B------:R-:W-:-:S15]  /*0540*/  NOP ;  /* 0x0000000000007918 */ /* 0x000fde0000000000 */
[----:B------:R-:W-:-:S15]  /*0550*/  NOP ;  /* 0x0000000000007918 */ /* 0x000fde0000000000 */
[----:B------:R-:W-:-:S15]  /*0560*/  NOP ;  /* 0x0000000000007918 */ /* 0x000fde0000000000 */
[----:B------:R-:W-:-:S02]  /*0570*/  NOP ;  /* 0x0000000000007918 */ /* 0x000fc40000000000 */
[----:B------:R1:W2:Y:S01]  /*0580*/  @!P4 I2F.F64 R2, R18 ;  /* 0x000000120002c312 */ /* 0x0002a20000201c00 */
[----:B------:R-:W-:Y:S02]  /*0590*/  ISETP.GE.AND P4, PT, R11, R8, PT ;  /* 0x000000080b00720c */ /* 0x000fe40003f86270 */
[----:B------:R-:W3:Y:S02]  /*05a0*/  @!P2 LDC.64 R10, c[0x0][0x388] ;  /* 0x0000e200ff0aab82 */ /* 0x000ee40000000a00 */
[----:B---3--:R-:W-:-:S05]  /*05b0*/  @!P2 IMAD.WIDE.U32 R10, R19, 0x8, R10 ;  /* 0x00000008130aa825 */ /* 0x008fca00078e000a */
[----:B0-----:R1:W-:-:S15]  /*05c0*/  @!P2 STG.E.64 desc[UR4][R10.64], R6 ;  /* 0x000000060a00a986 */ /* 0x0013de000c101b04 */
[----:B------:R-:W-:-:S15]  /*05d0*/  NOP ;  /* 0x0000000000007918 */ /* 0x000fde0000000000 */
[----:B------:R-:W-:-:S15]  /*05e0*/  NOP ;  /* 0x0000000000007918 */ /* 0x000fde0000000000 */
[----:B------:R-:W-:-:S09]  /*05f0*/  NOP ;  /* 0x0000000000007918 */ /* 0x000fd20000000000 */
[----:B------:R0:W3:Y:S02]  /*0600*/  @!P3 DSETP.GEU.AND P1, PT, R12, RZ, PT ;  /* 0x000000ff0c00b22a */ /* 0x0000e40003f2e000 */
[----:B0-----:R-:W-:Y:S01]  /*0610*/  @!P3 SEL R12, RZ, 0x1, !P6 ;  /* 0x00000001ff0cb807 */ /* 0x001fe20007000000 */
[----:B------:R-:W-:Y:S01]  /*0620*/  @!P3 IMAD.MOV.U32 R13, RZ, RZ, RZ ;  /* 0x000000ffff0db224 */ /* 0x000fe200078e00ff */
[----:B------:R-:W-:Y:S01]  /*0630*/  PLOP3.LUT P6, PT, PT, PT, PT, 0x8, 0x80 ;  /* 0x000000000080781c */ /* 0x000fe20003fce170 */
[----:B------:R-:W-:Y:S01]  /*0640*/  @!P0 IMAD.MOV R13, RZ, RZ, -0x1 ;  /* 0xffffffffff0d8424 */ /* 0x000fe200078e02ff */
[----:B---3--:R-:W-:Y:S02]  /*0650*/  @!P3 PLOP3.LUT P6, PT, P1, PT, PT, 0x80, 0x8 ;  /* 0x000000000008b81c */ /* 0x008fe40000fcf070 */
[----:B------:R-:W-:-:S11]  /*0660*/  ISETP.GE.AND P0, PT, R9, R8, PT ;  /* 0x000000080900720c */ /* 0x000fd60003f06270 */
[----:B------:R-:W-:-:S15]  /*0670*/  @P6 IADD3 R13, PT, PT, R12, RZ, RZ ;  /* 0x000000ff0c0d6210 */ /* 0x000fde0007ffe0ff */
[----:B------:R-:W-:-:S15]  /*0680*/  NOP ;  /* 0x0000000000007918 */ /* 0x000fde0000000000 */
[----:B------:R-:W-:-:S15]  /*0690*/  NOP ;  /* 0x0000000000007918 */ /* 0x000fde0000000000 */
[----:B------:R1:W0:-:S15]  /*06a0*/  @!P3 I2F.F64 R4, R13 ;  /* 0x0000000d0004b312 */ /* 0x00021e0000201c00 */
[----:B------:R-:W-:-:S15]  /*06b0*/  NOP ;  /* 0x0000000000007918 */ /* 0x000fde0000000000 */
[----:B------:R-:W-:-:S15]  /*06c0*/  NOP ;  /* 0x0000000000007918 */ /* 0x000fde0000000000 */
[----:B------:R-:W-:-:S15]  /*06d0*/  NOP ;  /* 0x0000000000007918 */ /* 0x000fde0000000000 */
[----:B------:R-:W-:-:S04]  /*06e0*/  NOP ;  /* 0x0000000000007918 */ /* 0x000fc80000000000 */
[----:B-----5:R1:W3:Y:S02]  /*06f0*/  @!P4 DSETP.GT.AND P5, PT, R14, RZ, PT ;  /* 0x000000ff0e00c22a */ /* 0x0202e40003fa4000 */
[----:B0-23--:R-:W-:Y:S05]  /*0700*/  @P0 BRA `(.L_x_7415) ;  /* 0x0000000000280947 */ /* 0x00dfea0003800000 */
[----:B-1----:R-:W0:Y:S01]  /*0710*/  LDC.64 R6, c[0x0][0x388] ;  /* 0x0000e200ff067b82 */ /* 0x002e220000000a00 */
[----:B------:R-:W-:Y:S02]  /*0720*/  IMAD R11, R0, 0x200, R9 ;  /* 0x00000200000b7824 */ /* 0x000fe400078e0209 */
[----:B------:R-:W-:-:S05]  /*0730*/  VIADD R9, R9, 0x80 ;  /* 0x0000008009097836 */ /* 0x000fca0000000000 */
[----:B------:R-:W-:-:S13]  /*0740*/  ISETP.GE.AND P0, PT, R9, R8, PT ;  /* 0x000000080900720c */ /* 0x000fda0003f06270 */
[----:B------:R-:W-:Y:S01]  /*0750*/  @!P0 IMAD R13, R0, 0x200, R9 ;  /* 0x00000200000d8824 */ /* 0x000fe200078e0209 */
[----:B------:R-:W-:Y:S01]  /*0760*/  @!P0 IADD3 R9, PT, PT, R9, 0x80, RZ ;  /* 0x0000008009098810 */ /* 0x000fe20007ffe0ff */
[----:B0-----:R-:W-:-:S04]  /*0770*/  IMAD.WIDE.U32 R10, R11, 0x8, R6 ;  /* 0x000000080b0a7825 */ /* 0x001fc800078e0006 */
[----:B------:R-:W-:Y:S01]  /*0780*/  @!P0 IMAD.WIDE.U32 R6, R13, 0x8, R6 ;  /* 0x000000080d068825 */ /* 0x000fe200078e0006 */
[----:B------:R0:W-:Y:S04]  /*0790*/  STG.E.64 desc[UR4][R10.64], R2 ;  /* 0x000000020a007986 */ /* 0x0001e8000c101b04 */
[----:B------:R0:W-:Y:S02]  /*07a0*/  @!P0 STG.E.64 desc[UR4][R6.64], R4 ;  /* 0x0000000406008986 */ /* 0x0001e4000c101b04 */
.L_x_7415:
[----:B------:R-:W-:Y:S05]  /*07b0*/  BSYNC.RECONVERGENT B0 ;  /* 0x0000000000007941 */ /* 0x000fea0003800200 */
.L_x_7414:
[----:B------:R-:W-:Y:S02]  /*07c0*/  ISETP.GE.AND P1, PT, R9, R8, PT ;  /* 0x000000080900720c */ /* 0x000fe40003f26270 */
[----:B------:R-:W-:-:S11]  /*07d0*/  PLOP3.LUT P0, PT, PT, PT, PT, 0x80, 0x8 ;  /* 0x000000000008781c */ /* 0x000fd60003f0f070 */
[----:B------:R-:W-:Y:S05]  /*07e0*/  @P1 EXIT ;  /* 0x000000000000194d */ /* 0x000fea0003800000 */
[----:B0-----:R-:W0:Y:S01]  /*07f0*/  LDC.64 R4, c[0x0][0x388] ;  /* 0x0000e200ff047b82 */ /* 0x001e220000000a00 */
[----:B------:R-:W2:Y:S01]  /*0800*/  @!P4 DSETP.GEU.AND P1, PT, R14, RZ, PT ;  /* 0x000000ff0e00c22a */ /* 0x000ea20003f2e000 */
[----:B------:R-:W-:Y:S01]  /*0810*/  @!P4 PLOP3.LUT P0, PT, P5, PT, PT, 0x80, 0x8 ;  /* 0x000000000008c81c */ /* 0x000fe20002f0f070 */
[----:B------:R-:W-:Y:S01]  /*0820*/  IMAD R9, R0, 0x200, R9 ;  /* 0x0000020000097824 */ /* 0x000fe200078e0209 */
[----:B------:R-:W-:Y:S01]  /*0830*/  PLOP3.LUT P2, PT, PT, PT, PT, 0x8, 0x80 ;  /* 0x000000000080781c */ /* 0x000fe20003f4e170 */
[----:B-1----:R-:W-:Y:S01]  /*0840*/  @!P4 IMAD.MOV.U32 R6, RZ, RZ, RZ ;  /* 0x000000ffff06c224 */ /* 0x002fe200078e00ff */
[----:B--2---:R-:W-:Y:S02]  /*0850*/  @!P4 PLOP3.LUT P2, PT, P1, PT, PT, 0x80, 0x8 ;  /* 0x000000000008c81c */ /* 0x004fe40000f4f070 */
[----:B------:R-:W-:-:S07]  /*0860*/  @!P4 SEL R7, RZ, 0x1, !P5 ;  /* 0x00000001ff07c807 */ /* 0x000fce0006800000 */
[----:B------:R-:W-:-:S04]  /*0870*/  @!P0 IMAD.MOV R6, RZ, RZ, -0x1 ;  /* 0xffffffffff068424 */ /* 0x000fc800078e02ff */
[----:B------:R-:W-:-:S15]  /*0880*/  @P2 IMAD.MOV R6, RZ, RZ, R7 ;  /* 0x000000ffff062224 */ /* 0x000fde00078e0207 */
[----:B------:R-:W-:-:S15]  /*0890*/  NOP ;  /* 0x0000000000007918 */ /* 0x000fde0000000000 */
[----:B------:R-:W-:-:S15]  /*08a0*/  NOP ;  /* 0x0000000000007918 */ /* 0x000fde0000000000 */
[----:B------:R-:W-:-:S01]  /*08b0*/  NOP ;  /* 0x0000000000007918 */ /* 0x000fc20000000000 */
[----:B------:R-:W1:Y:S01]  /*08c0*/  @!P4 I2F.F64 R2, R6 ;  /* 0x000000060002c312 */ /* 0x000e620000201c00 */
[----:B0-----:R-:W-:-:S05]  /*08d0*/  IMAD.WIDE.U32 R4, R9, 0x8, R4 ;  /* 0x0000000809047825 */ /* 0x001fca00078e0004 */
[----:B-1----:R-:W-:Y:S01]  /*08e0*/  STG.E.64 desc[UR4][R4.64], R2 ;  /* 0x0000000204007986 */ /* 0x002fe2000c101b04 */
[----:B------:R-:W-:Y:S05]  /*08f0*/  EXIT ;  /* 0x000000000000794d */ /* 0x000fea0003800000 */
.L_x_7416:
        /* <DEDUP_REMOVED lines=16> */
.L_x_23303:


//--------------------- .text._ZN2at6native29vectorized_elementwise_kernelILi2EZZZNS0_16sign_kernel_cudaERNS_18TensorIteratorBaseEENKUlvE_clEvENKUlvE4_clEvEUldE_St5arrayIPcLm2EEEEviT0_T1_ --------------------------
	.section	.text._ZN2at6native29vectorized_elementwise_kernelILi2EZZZNS0_16sign_kernel_cudaERNS_18TensorIteratorBaseEENKUlvE_clEvENKUlvE4_clEvEUldE_St5arrayIPcLm2EEEEviT0_T1_,"ax",@progbits
	.align	128
        .global         _ZN2at6native29vectorized_elementwise_kernelILi2EZZZNS0_16sign_kernel_cudaERNS_18TensorIteratorBaseEENKUlvE_clEvENKUlvE4_clEvEUldE_St5arrayIPcLm2EEEEviT0_T1_
        .type           _ZN2at6native29vectorized_elementwise_kernelILi2EZZZNS0_16sign_kernel_cudaERNS_18TensorIteratorBaseEENKUlvE_clEvENKUlvE4_clEvEUldE_St5arrayIPcLm2EEEEviT0_T1_,@function
        .size           _ZN2at6native29vectorized_elementwise_kernelILi2EZZZNS0_16sign_kernel_cudaERNS_18TensorIteratorBaseEENKUlvE_clEvENKUlvE4_clEvEUldE_St5arrayIPcLm2EEEEviT0_T1_,(.L_x_23304 - _ZN2at6native29vectorized_elementwise_kernelILi2EZZZNS0_16sign_kernel_cudaERNS_18TensorIteratorBaseEENKUlvE_clEvENKUlvE4_clEvEUldE_St5arrayIPcLm2EEEEviT0_T1_)
        .other          _ZN2at6native29vectorized_elementwise_kernelILi2EZZZNS0_16sign_kernel_cudaERNS_18TensorIteratorBaseEENKUlvE_clEvENKUlvE4_clEvEUldE_St5arrayIPcLm2EEEEviT0_T1_,@"STO_CUDA_ENTRY STV_DEFAULT"
_ZN2at6native29vectorized_elementwise_kernelILi2EZZZNS0_16sign_kernel_cudaERNS_18TensorIteratorBaseEENKUlvE_clEvENKUlvE4_clEvEUldE_St5arrayIPcLm2EEEEviT0_T1_:
.text._ZN2at6native29vectorized_elementwise_kernelILi2EZZZNS0_16sign_kernel_cudaERNS_18TensorIteratorBaseEENKUlvE_clEvENKUlvE4_clEvEUldE_St5arrayIPcLm2EEEEviT0_T1_:
        /* <DEDUP_REMOVED lines=9> */
[----:B------:R-:W-:Y:S02]  /*0090*/  CS2R R30, SRZ ;  /* 0x00000000001e7805 */ /* 0x000fe4000001ff00 */
[----:B0-----:R-:W-:Y:S01]  /*00a0*/  ISETP.GE.U32.AND P0, PT, R35, R2, PT ;  /* 0x000000022300720c */ /* 0x001fe20003f06070 */
[----:B------:R-:W-:-:S12]  /*00b0*/  IMAD.MOV.U32 R3, RZ, RZ, R35 ;  /* 0x000000ffff037224 */ /* 0x000fd800078e0023 */
[----:B------:R-:W0:Y:S01]  /*00c0*/  @!P0 LDC.64 R22, c[0x0][0x390] ;  /* 0x0000e400ff168b82 */ /* 0x000e220000000a00 */
[----:B------:R-:W-:-:S04]  /*00d0*/  @!P0 IMAD.IADD R21, R0, 0x1, R3 ;  /* 0x0000000100158824 */ /* 0x000fc800078e0203 */
[----:B0-----:R-:W-:-:S05]  /*00e0*/  @!P0 IMAD.WIDE.U32 R22, R21, 0x8, R22 ;  /* 0x0000000815168825 */ /* 0x001fca00078e0016 */
[----:B------:R0:W2:Y:S01]  /*00f0*/  @!P0 LDG.E.64 R30, desc[UR4][R22.64] ;  /* 0x00000004161e8981 */ /* 0x0000a2000c1e1b00 */
[----:B------:R-:W-:Y:S01]  /*0100*/  @!P0 VIADD R35, R3, 0x80 ;  /* 0x0000008003238836 */ /* 0x000fe20000000000 */
[----:B------:R-:W-:-:S04]  /*0110*/  CS2R R20, SRZ ;  /* 0x0000000000147805 */ /* 0x000fc8000001ff00 */
[----:B------:R-:W-:-:S13]  /*0120*/  ISETP.GE.U32.AND P0, PT, R35, R2, PT ;  /* 0x000000022300720c */ /* 0x000fda0003f06070 */
[----:B------:R-:W1:Y:S01]  /*0130*/  @!P0 LDC.64 R24, c[0x0][0x390] ;  /* 0x0000e400ff188b82 */ /* 0x000e620000000a00 */
[----:B------:R-:W-:Y:S01]  /*0140*/  @!P0 IMAD.IADD R27, R0, 0x1, R35 ;  /* 0x00000001001b8824 */ /* 0x000fe200078e0223 */
[----:B------:R-:W-:-:S03]  /*0150*/  @!P0 IADD3 R35, PT, PT, R35, 0x80, RZ ;  /* 0x0000008023238810 */ /* 0x000fc60007ffe0ff */
[----:B-1----:R-:W-:-:S05]  /*0160*/  @!P0 IMAD.WIDE.U32 R24, R27, 0x8, R24 ;  /* 0x000000081b188825 */ /* 0x002fca00078e0018 */
[----:B------:R1:W3:Y:S01]  /*0170*/  @!P0 LDG.E.64 R20, desc[UR4][R24.64] ;  /* 0x0000000418148981 */ /* 0x0002e2000c1e1b00 */
[----:B------:R-:W-:-:S13]  /*0180*/  ISETP.GE.U32.AND P0, PT, R35, R2, PT ;  /* 0x000000022300720c */ /* 0x000fda0003f06070 */
[----:B------:R-:W4:Y:S01]  /*0190*/  @!P0 LDC.64 R26, c[0x0][0x390] ;  /* 0x0000e400ff1a8b82 */ /* 0x000f220000000a00 */
[----:B0-----:R-:W-:Y:S02]  /*01a0*/  @!P0 IMAD.IADD R23, R0, 0x1, R35 ;  /* 0x0000000100178824 */ /* 0x001fe400078e0223 */
[----:B------:R-:W-:-:S05]  /*01b0*/  @!P0 VIADD R35, R35, 0x80 ;  /* 0x0000008023238836 */ /* 0x000fca0000000000 */
[----:B------:R-:W-:-:S13]  /*01c0*/  ISETP.GE.U32.AND P1, PT, R35, R2, PT ;  /* 0x000000022300720c */ /* 0x000fda0003f26070 */
[----:B------:R-:W0:Y:S01]  /*01d0*/  @!P1 LDC.64 R28, c[0x0][0x390] ;  /* 0x0000e400ff1c9b82 */ /* 0x000e220000000a00 */
[----:B----4-:R-:W-:Y:S01]  /*01e0*/  @!P0 IMAD.WIDE.U32 R26, R23, 0x8, R26 ;  /* 0x00000008171a8825 */ /* 0x010fe200078e001a */
[----:B------:R-:W-:-:S06]  /*01f0*/  CS2R R22, SRZ ;  /* 0x0000000000167805 */ /* 0x000fcc000001ff00 */
[----:B------:R4:W5:Y:S01]  /*0200*/  @!P0 LDG.E.64 R22, desc[UR4][R26.64] ;  /* 0x000000041a168981 */ /* 0x000962000c1e1b00 */
[----:B-1----:R-:W-:Y:S02]  /*0210*/  @!P1 IMAD.IADD R25, R0, 0x1, R35 ;  /* 0x0000000100199824 */ /* 0x002fe400078e0223 */
[----:B------:R-:W-:-:S05]  /*0220*/  @!P1 VIADD R35, R35, 0x80 ;  /* 0x0000008023239836 */ /* 0x000fca0000000000 */
[----:B------:R-:W-:Y:S01]  /*0230*/  ISETP.GE.U32.AND P0, PT, R35, R2, PT ;  /* 0x000000022300720c */ /* 0x000fe20003f06070 */
[----:B0-----:R-:W-:Y:S01]  /*0240*/  @!P1 IMAD.WIDE.U32 R28, R25, 0x8, R28 ;  /* 0x00000008191c9825 */ /* 0x001fe200078e001c */
[----:B------:R-:W-:-:S06]  /*0250*/  CS2R R24, SRZ ;  /* 0x0000000000187805 */ /* 0x000fcc000001ff00 */
[----:B------:R0:W5:Y:S05]  /*0260*/  @!P1 LDG.E.64 R24, desc[UR4][R28.64] ;  /* 0x000000041c189981 */ /* 0x00016a000c1e1b00 */
[----:B------:R-:W1:Y:S01]  /*0270*/  @!P0 LDC.64 R32, c[0x0][0x390] ;  /* 0x0000e400ff208b82 */ /* 0x000e620000000a00 */
[----:B------:R-:W-:Y:S01]  /*0280*/  @!P0 IMAD.IADD R37, R0, 0x1, R35 ;  /* 0x0000000100258824 */ /* 0x000fe200078e0223 */
[----:B------:R-:W-:Y:S02]  /*0290*/  @!P0 IADD3 R35, PT, PT, R35, 0x80, RZ ;  /* 0x0000008023238810 */ /* 0x000fe40007ffe0ff */
[----:B----4-:R-:W-:Y:S02]  /*02a0*/  CS2R R26, SRZ ;  /* 0x00000000001a7805 */ /* 0x010fe4000001ff00 */
[----:B------:R-:W-:-:S02]  /*02b0*/  ISETP.GE.U32.AND P1, PT, R3, R2, PT ;  /* 0x000000020300720c */ /* 0x000fc40003f26070 */
[----:B------:R-:W-:Y:S01]  /*02c0*/  ISETP.GE.U32.AND P2, PT, R35, R2, PT ;  /* 0x000000022300720c */ /* 0x000fe20003f46070 */
[----:B-1----:R-:W-:-:S12]  /*02d0*/  @!P0 IMAD.WIDE.U32 R36, R37, 0x8, R32 ;  /* 0x0000000825248825 */ /* 0x002fd800078e0020 */
[----:B------:R-:W1:Y:S01]  /*02e0*/  @!P2 LDC.64 R32, c[0x0][0x390] ;  /* 0x0000e400ff20ab82 */ /* 0x000e620000000a00 */
[----:B------:R4:W5:Y:S01]  /*02f0*/  @!P0 LDG.E.64 R26, desc[UR4][R36.64] ;  /* 0x00000004241a8981 */ /* 0x000962000c1e1b00 */
[----:B0-----:R-:W-:Y:S02]  /*0300*/  @!P2 IMAD.IADD R29, R0, 0x1, R35 ;  /* 0x00000001001da824 */ /* 0x001fe400078e0223 */
[----:B------:R-:W-:-:S05]  /*0310*/  @!P2 VIADD R35, R35, 0x80 ;  /* 0x000000802323a836 */ /* 0x000fca0000000000 */
[----:B------:R-:W-:Y:S01]  /*0320*/  ISETP.GE.U32.AND P3, PT, R35, R2, PT ;  /* 0x000000022300720c */ /* 0x000fe20003f66070 */
[----:B-1----:R-:W-:Y:S01]  /*0330*/  @!P2 IMAD.WIDE.U32 R32, R29, 0x8, R32 ;  /* 0x000000081d20a825 */ /* 0x002fe200078e0020 */
[----:B------:R-:W-:-:S11]  /*0340*/  CS2R R28, SRZ ;  /* 0x00000000001c7805 */ /* 0x000fd6000001ff00 */
[----:B----4-:R-:W0:Y:S01]  /*0350*/  @!P3 LDC.64 R36, c[0x0][0x390] ;  /* 0x0000e400ff24bb82 */ /* 0x010e220000000a00 */
[----:B------:R1:W4:Y:S01]  /*0360*/  @!P2 LDG.E.64 R28, desc[UR4][R32.64] ;  /* 0x00000004201ca981 */ /* 0x000322000c1e1b00 */
[----:B--2---:R-:W2:-:S15]  /*0370*/  @!P1 DSETP.GT.AND P0, PT, R30, RZ, PT ;  /* 0x000000ff1e00922a */ /* 0x004e9e0003f04000 */
[----:B------:R-:W-:-:S15]  /*0380*/  NOP ;  /* 0x0000000000007918 */ /* 0x000fde0000000000 */
[----:B------:R-:W-:-:S15]  /*0390*/  NOP ;  /* 0x0000000000007918 */ /* 0x000fde0000000000 */
[----:B------:R-:W-:-:S15]  /*03a0*/  NOP ;  /* 0x0000000000007918 */ /* 0x000fde0000000000 */
[----:B------:R-:W-:-:S04]  /*03b0*/  NOP ;  /* 0x0000000000007918 */ /* 0x000fc80000000000 */
[----:B------:R1:W-:Y:S02]  /*03c0*/  @!P1 DSETP.GEU.AND P4, PT, R30, RZ, PT ;  /* 0x000000ff1e00922a */ /* 0x0003e40003f8e000 */
[----:B-1----:R-:W-:Y:S02]  /*03d0*/  @!P3 IMAD.IADD R31, R0, 0x1, R35 ;  /* 0x00000001001fb824 */ /* 0x002fe400078e0223 */
[----:B------:R-:W-:Y:S02]  /*03e0*/  @!P3 VIADD R35, R35, 0x80 ;  /* 0x000000802323b836 */ /* 0x000fe40000000000 */
[----:B0-----:R-:W-:Y:S01]  /*03f0*/  @!P3 IMAD.WIDE.U32 R36, R31, 0x8, R36 ;  /* 0x000000081f24b825 */ /* 0x001fe200078e0024 */
[----:B------:R-:W-:Y:S02]  /*0400*/  CS2R R30, SRZ ;  /* 0x00000000001e7805 */ /* 0x000fe4000001ff00 */
[----:B------:R-:W-:-:S04]  /*0410*/  ISETP.GE.U32.AND P2, PT, R35, R2, PT ;  /* 0x000000022300720c */ /* 0x000fc80003f46070 */
[----:B------:R0:W4:Y:S09]  /*0420*/  @!P3 LDG.E.64 R30, desc[UR4][R36.64] ;  /* 0x00000004241eb981 */ /* 0x000132000c1e1b00 */
[----:B------:R-:W1:Y:S01]  /*0430*/  @!P2 LDC.64 R32, c[0x0][0x390] ;  /* 0x0000e400ff20ab82 */ /* 0x000e620000000a00 */
[----:B------:R-:W-:-:S05]  /*0440*/  @!P2 IADD3 R35, PT, PT, R0, R35, RZ ;  /* 0x000000230023a210 */ /* 0x000fca0007ffe0ff */
[----:B-1----:R-:W-:Y:S01]  /*0450*/  @!P2 IMAD.WIDE.U32 R32, R35, 0x8, R32 ;  /* 0x000000082320a825 */ /* 0x002fe200078e0020 */
[----:B------:R-:W-:-:S06]  /*0460*/  CS2R R34, SRZ ;  /* 0x0000000000227805 */ /* 0x000fcc000001ff00 */
[----:B------:R1:W4:Y:S01]  /*0470*/  @!P2 LDG.E.64 R34, desc[UR4][R32.64] ;  /* 0x000000042022a981 */ /* 0x000322000c1e1b00 */
[----:B0-----:R-:W-:Y:S01]  /*0480*/  VIADD R37, R3, 0x80 ;  /* 0x0000008003257836 */ /* 0x001fe20000000000 */
[----:B------:R-:W-:Y:S02]  /*0490*/  PLOP3.LUT P3, PT, PT, PT, PT, 0x80, 0x8 ;  /* 0x000000000008781c */ /* 0x000fe40003f6f070 */
[----:B--2---:R-:W-:Y:S02]  /*04a0*/  @!P1 PLOP3.LUT P3, PT, P0, PT, PT, 0x80, 0x8 ;  /* 0x000000000008981c */ /* 0x004fe4000076f070 */
[----:B------:R-:W-:-:S15]  /*04b0*/  ISETP.GE.U32.AND P6, PT, R37, R2, PT ;  /* 0x000000022500720c */ /* 0x000fde0003fc6070 */
[----:B------:R-:W-:-:S08]  /*04c0*/  NOP ;  /* 0x0000000000007918 */ /* 0x000fd00000000000 */
[----:B---3--:R-:W1:Y:S01]  /*04d0*/  @!P6 DSETP.GT.AND P5, PT, R20, RZ, PT ;  /* 0x000000ff1400e22a */ /* 0x008e620003fa4000 */
[----:B------:R-:W-:Y:S01]  /*04e0*/  VIADD R36, R3, 0x100 ;  /* 0x0000010003247836 */ /* 0x000fe20000000000 */
[----:B-1----:R-:W-:-:S15]  /*04f0*/  @!P6 SEL R32, RZ, 0x1, !P5 ;  /* 0x00000001ff20e807 */ /* 0x002fde0006800000 */
[----:B------:R-:W-:-:S15]  /*0500*/  NOP ;  /* 0x0000000000007918 */ /* 0x000fde0000000000 */
[----:B------:R-:W-:-:S15]  /*0510*/  NOP ;  /* 0x0000000000007918 */ /* 0x000fde0000000000 */
[----:B------:R-:W-:-:S15]  /*0520*/  NOP ;  /* 0x0000000000007918 */ /* 0x000fde0000000000 */
[----:B------:R-:W-:-:S02]  /*0530*/  NOP ;  /* 0x0000000000007918 */ /* 0x000fc40000000000 */
[----:B------:R0:W1:Y:S02]  /*0540*/  @!P6 DSETP.GEU.AND P2, PT, R20, RZ, PT ;  /* 0x000000ff1400e22a */ /* 0x0000640003f4e000 */
[----:B0-----:R-:W-:Y:S02]  /*0550*/  @!P1 IMAD.MOV.U32 R20, RZ, RZ, RZ ;  /* 0x000000ffff149224 */ /* 0x001fe400078e00ff */
[----:B------:R-:W-:Y:S01]  /*0560*/  @!P3 IMAD.MOV R20, RZ, RZ, -0x1 ;  /* 0xffffffffff14b424 */ /* 0x000fe200078e02ff */
[----:B------:R-:W-:Y:S02]  /*0570*/  PLOP3.LUT P3, PT, PT, PT, PT, 0x8, 0x80 ;  /* 0x000000000080781c */ /* 0x000fe40003f6e170 */
[----:B------:R-:W-:Y:S02]  /*0580*/  @!P1 PLOP3.LUT P3, PT, P4, PT, PT, 0x80, 0x8 ;  /* 0x000000000008981c */ /* 0x000fe4000276f070 */
[----:B------:R-:W-:-:S11]  /*0590*/  @!P1 SEL R21, RZ, 0x1, !P0 ;  /* 0x00000001ff159807 */ /* 0x000fd60004000000 */
[----:B------:R-:W-:Y:S01]  /*05a0*/  @P3 IMAD.MOV R20, RZ, RZ, R21 ;  /* 0x000000ffff143224 */ /* 0x000fe200078e0215 */
[----:B------:R-:W-:Y:S02]  /*05b0*/  PLOP3.LUT P3, PT, PT, PT, PT, 0x80, 0x8 ;  /* 0x000000000008781c */ /* 0x000fe40003f6f070 */
[----:B------:R-:W-:Y:S01]  /*05c0*/  @!P6 PLOP3.LUT P3, PT, P5, PT, PT, 0x80, 0x8 ;  /* 0x000000000008e81c */ /* 0x000fe20002f6f070 */
[----:B------:R-:W-:Y:S01]  /*05d0*/  @!P6 IMAD.MOV.U32 R21, RZ, RZ, RZ ;  /* 0x000000ffff15e224 */ /* 0x000fe200078e00ff */
[----:B------:R-:W-:-:S11]  /*05e0*/  ISETP.GE.U32.AND P0, PT, R36, R2, PT ;  /* 0x000000022400720c */ /* 0x000fd60003f06070 */
[----:B------:R-:W-:Y:S02]  /*05f0*/  @!P3 IADD3 R21, PT, PT, RZ, -0x1, RZ ;  /* 0xffffffffff15b810 */ /* 0x000fe40007ffe0ff */
[----:B------:R-:W-:Y:S02]  /*0600*/  PLOP3.LUT P3, PT, PT, PT, PT, 0x8, 0x80 ;  /* 0x000000000080781c */ /* 0x000fe40003f6e170 */
[----:B-1----:R-:W-:-:S13]  /*0610*/  @!P6 PLOP3.LUT P3, PT, P2, PT, PT, 0x80, 0x8 ;  /* 0x000000000008e81c */ /* 0x002fda000176f070 */
[----:B------:R-:W-:-:S11]  /*0620*/  @P3 IMAD.MOV R21, RZ, RZ, R32 ;  /* 0x000000ffff153224 */ /* 0x000fd600078e0220 */
[----:B------:R0:W-:Y:S01]  /*0630*/  @!P6 I2F.F64 R4, R21 ;  /* 0x000000150004e312 */ /* 0x0001e20000201c00 */
[----:B------:R-:W-:-:S15]  /*0640*/  PLOP3.LUT P6, PT, PT, PT, PT, 0x80, 0x8 ;  /* 0x000000000008781c */ /* 0x000fde0003fcf070 */
[----:B------:R-:W-:-:S15]  /*0650*/  NOP ;  /* 0x0000000000007918 */ /* 0x000fde0000000000 */
[----:B------:R-:W-:-:S15]  /*0660*/  NOP ;  /* 0x0000000000007918 */ /* 0x000fde0000000000 */
[----:B------:R-:W-:-:S15]  /*0670*/  NOP ;  /* 0x0000000000007918 */ /* 0x000fde0000000000 */
[----:B------:R-:W-:-:S03]  /*0680*/  NOP ;  /* 0x0000000000007918 */ /* 0x000fc60000000000 */
[----:B-----5:R-:W1:Y:S02]  /*0690*/  @!P0 DSETP.GT.AND P4, PT, R22, RZ, PT ;  /* 0x000000ff1600822a */ /* 0x020e640003f84000 */
[----:B-1----:R-:W-:Y:S02]  /*06a0*/  @!P0 PLOP3.LUT P6, PT, P4, PT, PT, 0x80, 0x8 ;  /* 0x000000000008881c */ /* 0x002fe400027cf070 */
[----:B0-----:R-:W-:-:S15]  /*06b0*/  @!P0 SEL R21, RZ, 0x1, !P4 ;  /* 0x00000001ff158807 */ /* 0x001fde0006000000 */
[----:B------:R-:W-:-:S15]  /*06c0*/  NOP ;  /* 0x0000000000007918 */ /* 0x000fde0000000000 */
[----:B------:R-:W-:-:S15]  /*06d0*/  NOP ;  /* 0x0000000000007918 */ /* 0x000fde0000000000 */
[----:B------:R-:W-:-:S15]  /*06e0*/  NOP ;  /* 0x0000000000007918 */ /* 0x000fde0000000000 */
[----:B------:R0:W1:Y:S02]  /*06f0*/  @!P0 DSETP.GEU.AND P5, PT, R22, RZ, PT ;  /* 0x000000ff1600822a */ /* 0x0000640003fae000 */
[----:B0-----:R-:W-:Y:S02]  /*0700*/  @!P0 IMAD.MOV.U32 R22, RZ, RZ, RZ ;  /* 0x000000ffff168224 */ /* 0x001fe400078e00ff */
[----:B------:R-:W-:Y:S01]  /*0710*/  @!P6 IMAD.MOV R22, RZ, RZ, -0x1 ;  /* 0xffffffffff16e424 */ /* 0x000fe200078e02ff */
[----:B------:R-:W-:Y:S01]  /*0720*/  PLOP3.LUT P6, PT, PT, PT, PT, 0x8, 0x80 ;  /* 0x000000000080781c */ /* 0x000fe20003fce170 */
[----:B------:R-:W-:Y:S01]  /*0730*/  VIADD R23, R3, 0x180 ;  /* 0x0000018003177836 */ /* 0x000fe20000000000 */
[----:B-1----:R-:W-:-:S04]  /*0740*/  @!P0 PLOP3.LUT P6, PT, P5, PT, PT, 0x80, 0x8 ;  /* 0x000000000008881c */ /* 0x002fc80002fcf070 */
[----:B------:R-:W-:-:S09]  /*0750*/  ISETP.GE.U32.AND P2, PT, R23, R2, PT ;  /* 0x000000021700720c */ /* 0x000fd20003f46070 */
[----:B------:R-:W-:Y:S01]  /*0760*/  @P6 IADD3 R22, PT, PT, R21, RZ, RZ ;  /* 0x000000ff15166210 */ /* 0x000fe20007ffe0ff */
[----:B------:R-:W-:-:S05]  /*0770*/  VIADD R23, R3, 0x200 ;  /* 0x0000020003177836 */ /* 0x000fca0000000000 */
[----:B------:R-:W-:-:S15]  /*0780*/  ISETP.GE.U32.AND P5, PT, R23, R2, PT ;  /* 0x000000021700720c */ /* 0x000fde0003fa6070 */
[----:B------:R-:W-:-:S15]  /*0790*/  NOP ;  /* 0x0000000000007918 */ /* 0x000fde0000000000 */
[----:B------:R-:W-:-:S08]  /*07a0*/  NOP ;  /* 0x0000000000007918 */ /* 0x000fd00000000000 */
[----:B------:R-:W0:Y:S02]  /*07b0*/  @!P2 DSETP.GT.AND P3, PT, R24, RZ, PT ;  /* 0x000000ff1800a22a */ /* 0x000e240003f64000 */
[----:B0-----:R-:W-:Y:S01]  /*07c0*/  @!P2 SEL R21, RZ, 0x1, !P3 ;  /* 0x00000001ff15a807 */ /* 0x001fe20005800000 */
[----:B------:R-:W-:-:S15]  /*07d0*/  VIADD R23, R3, 0x280 ;  /* 0x0000028003177836 */ /* 0x000fde0000000000 */
[----:B------:R-:W-:-:S15]  /*07e0*/  NOP ;  /* 0x0000000000007918 */ /* 0x000fde0000000000 */
[----:B------:R-:W-:-:S15]  /*07f0*/  NOP ;  /* 0x0000000000007918 */ /* 0x000fde0000000000 */
[----:B------:R-:W-:-:S15]  /*0800*/  NOP ;  /* 0x0000000000007918 */ /* 0x000fde0000000000 */
[----:B------:R-:W-:-:S01]  /*0810*/  NOP ;  /* 0x0000000000007918 */ /* 0x000fc20000000000 */
[----:B------:R0:W1:Y:S02]  /*0820*/  @!P2 DSETP.GEU.AND P4, PT, R24, RZ, PT ;  /* 0x000000ff1800a22a */ /* 0x0000640003f8e000 */
[----:B0-----:R-:W-:-:S15]  /*0830*/  @!P0 IMAD.MOV.U32 R24, RZ, RZ, R22 ;  /* 0x000000ffff188224 */ /* 0x001fde00078e0016 */
[----:B------:R-:W-:-:S15]  /*0840*/  NOP ;  /* 0x0000000000007918 */ /* 0x000fde0000000000 */
[----:B------:R-:W-:-:S15]  /*0850*/  NOP ;  /* 0x0000000000007918 */ /* 0x000fde0000000000 */
[----:B------:R-:W-:-:S15]  /*0860*/  NOP ;  /* 0x0000000000007918 */ /* 0x000fde0000000000 */
[----:B------:R-:W-:-:S02]  /*0870*/  NOP ;  /* 0x0000000000007918 */ /* 0x000fc40000000000 */
[----:B------:R-:W-:Y:S01]  /*0880*/  @!P0 I2F.F64 R6, R24 ;  /* 0x0000001800068312 */ /* 0x000fe20000201c00 */
[----:B------:R-:W-:Y:S02]  /*0890*/  PLOP3.LUT P0, PT, PT, PT, PT, 0x80, 0x8 ;  /* 0x000000000008781c */ /* 0x000fe40003f0f070 */
[----:B------:R-:W-:Y:S01]  /*08a0*/  @!P2 PLOP3.LUT P0, PT, P3, PT, PT, 0x80, 0x8 ;  /* 0x000000000008a81c */ /* 0x000fe20001f0f070 */
[----:B------:R-:W-:-:S12]  /*08b0*/  @!P2 IMAD.MOV.U32 R22, RZ, RZ, RZ ;  /* 0x000000ffff16a224 */ /* 0x000fd800078e00ff */
[----:B------:R-:W-:Y:S01]  /*08c0*/  @!P0 IMAD.MOV R22, RZ, RZ, -0x1 ;  /* 0xffffffffff168424 */ /* 0x000fe200078e02ff */
[----:B------:R-:W-:Y:S02]  /*08d0*/  PLOP3.LUT P0, PT, PT, PT, PT, 0x8, 0x80 ;  /* 0x000000000080781c */ /* 0x000fe40003f0e170 */
[----:B-1----:R-:W-:-:S13]  /*08e0*/  @!P2 PLOP3.LUT P0, PT, P4, PT, PT, 0x80, 0x8 ;  /* 0x000000000008a81c */ /* 0x002fda000270f070 */
[----:B------:R-:W-:Y:S01]  /*08f0*/  @P0 IMAD.MOV R22, RZ, RZ, R21 ;  /* 0x000000ffff160224 */ /* 0x000fe200078e0215 */
[----:B------:R-:W-:-:S15]  /*0900*/  ISETP.GE.U32.AND P4, PT, R23, R2, PT ;  /* 0x000000021700720c */ /* 0x000fde0003f86070 */
[----:B------:R-:W-:-:S15]  /*0910*/  NOP ;  /* 0x0000000000007918 */ /* 0x000fde0000000000 */
[----:B------:R-:W-:-:S01]  /*0920*/  NOP ;  /* 0x0000000000007918 */ /* 0x000fc20000000000 */
[----:B------:R-:W0:-:S15]  /*0930*/  @!P5 DSETP.GT.AND P6, PT, R26, RZ, PT ;  /* 0x000000ff1a00d22a */ /* 0x000e1e0003fc4000 */
[----:B------:R-:W-:-:S15]  /*0940*/  NOP ;  /* 0x0000000000007918 */ /* 0x000fde0000000000 */
[----:B------:R-:W-:-:S15]  /*0950*/  NOP ;  /* 0x0000000000007918 */ /* 0x000fde0000000000 */
[----:B------:R-:W-:-:S15]  /*0960*/  NOP ;  /* 0x0000000000007918 */ /* 0x000fde0000000000 */
[----:B------:R-:W-:-:S04]  /*0970*/  NOP ;  /* 0x0000000000007918 */ /* 0x000fc80000000000 */
[----:B------:R1:W-:Y:S01]  /*0980*/  @!P2 I2F.F64 R8, R22 ;  /* 0x000000160008a312 */ /* 0x0003e20000201c00 */
[----:B------:R-:W-:Y:S02]  /*0990*/  PLOP3.LUT P2, PT, PT, PT, PT, 0x80, 0x8 ;  /* 0x000000000008781c */ /* 0x000fe40003f4f070 */
[----:B0-----:R-:W-:Y:S02]  /*09a0*/  @!P5 PLOP3.LUT P2, PT, P6, PT, PT, 0x80, 0x8 ;  /* 0x000000000008d81c */ /* 0x001fe4000374f070 */
[----:B-1----:R-:W-:Y:S01]  /*09b0*/  @!P1 MOV R22, R20 ;  /* 0x0000001400169202 */ /* 0x002fe20000000f00 */
[----:B------:R-:W-:-:S10]  /*09c0*/  @!P5 IMAD.MOV.U32 R20, RZ, RZ, RZ ;  /* 0x000000ffff14d224 */ /* 0x000fd400078e00ff */
[----:B------:R-:W-:Y:S01]  /*09d0*/  @!P2 IMAD.MOV R20, RZ, RZ, -0x1 ;  /* 0xffffffffff14a424 */ /* 0x000fe200078e02ff */
[----:B------:R-:W-:Y:S02]  /*09e0*/  PLOP3.LUT P2, PT, PT, PT, PT, 0x8, 0x80 ;  /* 0x000000000080781c */ /* 0x000fe40003f4e170 */
[----:B------:R-:W-:-:S15]  /*09f0*/  @!P5 SEL R21, RZ, 0x1, !P6 ;  /* 0x00000001ff15d807 */ /* 0x000fde0007000000 */
[----:B------:R-:W-:-:S15]  /*0a00*/  NOP ;  /* 0x0000000000007918 */ /* 0x000fde0000000000 */
[----:B------:R-:W-:-:S15]  /*0a10*/  NOP ;  /* 0x0000000000007918 */ /* 0x000fde0000000000 */
[----:B------:R-:W0:Y:S02]  /*0a20*/  @!P5 DSETP.GEU.AND P3, PT, R26, RZ, PT ;  /* 0x000000ff1a00d22a */ /* 0x000e240003f6e000 */
[----:B0-----:R-:W-:-:S13]  /*0a30*/  @!P5 PLOP3.LUT P2, PT, P3, PT, PT, 0x80, 0x8 ;  /* 0x000000000008d81c */ /* 0x001fda0001f4f070 */
[----:B------:R-:W-:-:S15]  /*0a40*/  @P2 IMAD.MOV R20, RZ, RZ, R21 ;  /* 0x000000ffff142224 */ /* 0x000fde00078e0215 */
[----:B------:R-:W-:-:S15]  /*0a50*/  NOP ;  /* 0x0000000000007918 */ /* 0x000fde0000000000 */
[----:B------:R-:W-:-:S15]  /*0a60*/  NOP ;  /* 0x0000000000007918 */ /* 0x000fde0000000000 */
[----:B------:R-:W-:-:S04]  /*0a70*/  NOP ;  /* 0x0000000000007918 */ /* 0x000fc80000000000 */
[----:B------:R0:W-:Y:S01]  /*0a80*/  @!P5 I2F.F64 R12, R20 ;  /* 0x00000014000cd312 */ /* 0x0001e20000201c00 */
[----:B------:R-:W-:Y:S01]  /*0a90*/  PLOP3.LUT P5, PT, PT, PT, PT, 0x80, 0x8 ;  /* 0x000000000008781c */ /* 0x000fe20003faf070 */
[----:B------:R-:W-:Y:S02]  /*0aa0*/  @!P4 IMAD.MOV.U32 R21, RZ, RZ, RZ ;  /* 0x000000ffff15c224 */ /* 0x000fe400078e00ff */
[----:B------:R-:W-:-:S05]  /*0ab0*/  VIADD R23, R3, 0x300 ;  /* 0x0000030003177836 */ /* 0x000fca0000000000 */
[----:B------:R-:W-:-:S15]  /*0ac0*/  ISETP.GE.U32.AND P3, PT, R23, R2, PT ;  /* 0x000000021700720c */ /* 0x000fde0003f66070 */
[----:B------:R-:W-:-:S15]  /*0ad0*/  NOP ;  /* 0x0000000000007918 */ /* 0x000fde0000000000 */
[----:B------:R-:W-:-:S15]  /*0ae0*/  NOP ;  /* 0x0000000000007918 */ /* 0x000fde0000000000 */
[----:B------:R-:W-:-:S10]  /*0af0*/  NOP ;  /* 0x0000000000007918 */ /* 0x000fd40000000000 */
[----:B----4-:R-:W1:Y:S02]  /*0b00*/  @!P4 DSETP.GT.AND P0, PT, R28, RZ, PT ;  /* 0x000000ff1c00c22a */ /* 0x010e640003f04000 */
[----:B-1----:R-:W-:Y:S02]  /*0b10*/  @!P4 PLOP3.LUT P5, PT, P0, PT, PT, 0x80, 0x8 ;  /* 0x000000000008c81c */ /* 0x002fe400007af070 */
[----:B0-----:R-:W-:-:S11]  /*0b20*/  @!P4 SEL R20, RZ, 0x1, !P0 ;  /* 0x00000001ff14c807 */ /* 0x001fd60004000000 */
[----:B------:R-:W-:Y:S02]  /*0b30*/  @!P5 IADD3 R21, PT, PT, RZ, -0x1, RZ ;  /* 0xffffffffff15d810 */ /* 0x000fe40007ffe0ff */
[----:B------:R-:W-:-:S15]  /*0b40*/  PLOP3.LUT P5, PT, PT, PT, PT, 0x8, 0x80 ;  /* 0x000000000080781c */ /* 0x000fde0003fae170 */
[----:B------:R-:W-:-:S15]  /*0b50*/  NOP ;  /* 0x0000000000007918 */ /* 0x000fde0000000000 */
[----:B------:R-:W-:-:S15]  /*0b60*/  NOP ;  /* 0x0000000000007918 */ /* 0x000fde0000000000 */
[----:B------:R-:W-:-:S02]  /*0b70*/  NOP ;  /* 0x0000000000007918 */ /* 0x000fc40000000000 */
[----:B------:R0:W1:-:S15]  /*0b80*/  @!P1 I2F.F64 R10, R22 ;  /* 0x00000016000a9312 */ /* 0x00005e0000201c00 */
[----:B------:R-:W-:-:S15]  /*0b90*/  NOP ;  /* 0x0000000000007918 */ /* 0x000fde0000000000 */
[----:B------:R-:W-:-:S15]  /*0ba0*/  NOP ;  /* 0x0000000000007918 */ /* 0x000fde0000000000 */
[----:B------:R-:W-:-:S15]  /*0bb0*/  NOP ;  /* 0x0000000000007918 */ /* 0x000fde0000000000 */
[----:B------:R-:W-:-:S04]  /*0bc0*/  NOP ;  /* 0x0000000000007918 */ /* 0x000fc80000000000 */
[----:B------:R-:W2:Y:S02]  /*0bd0*/  @!P4 DSETP.GEU.AND P6, PT, R28, RZ, PT ;  /* 0x000000ff1c00c22a */ /* 0x000ea40003fce000 */
[----:B--2---:R-:W-:-:S13]  /*0be0*/  @!P4 PLOP3.LUT P5, PT, P6, PT, PT, 0x80, 0x8 ;  /* 0x000000000008c81c */ /* 0x004fda00037af070 */
[----:B------:R-:W-:-:S04]  /*0bf0*/  @P5 IMAD.MOV R21, RZ, RZ, R20 ;  /* 0x000000ffff155224 */ /* 0x000fc800078e0214 */
[----:B0-----:R-:W-:-:S15]  /*0c00*/  @!P4 IMAD.MOV.U32 R22, RZ, RZ, R21 ;  /* 0x000000ffff16c224 */ /* 0x001fde00078e0015 */
[----:B------:R-:W-:-:S15]  /*0c10*/  NOP ;  /* 0x0000000000007918 */ /* 0x000fde0000000000 */
[----:B------:R-:W-:-:S15]  /*0c20*/  NOP ;  /* 0x0000000000007918 */ /* 0x000fde0000000000 */
[----:B------:R0:W2:Y:S01]  /*0c30*/  @!P4 I2F.F64 R14, R22 ;  /* 0x00000016000ec312 */ /* 0x0000a20000201c00 */
[----:B------:R-:W-:Y:S01]  /*0c40*/  PLOP3.LUT P4, PT, PT, PT, PT, 0x80, 0x8 ;  /* 0x000000000008781c */ /* 0x000fe20003f8f070 */
[----:B------:R-:W-:-:S05]  /*0c50*/  VIADD R21, R3, 0x380 ;  /* 0x0000038003157836 */ /* 0x000fca0000000000 */
[----:B------:R-:W-:Y:S01]  /*0c60*/  ISETP.GE.U32.AND P5, PT, R21, R2, PT ;  /* 0x000000021500720c */ /* 0x000fe20003fa6070 */
[----:B------:R-:W-:-:S15]  /*0c70*/  @!P3 IMAD.MOV.U32 R21, RZ, RZ, RZ ;  /* 0x000000ffff15b224 */ /* 0x000fde00078e00ff */
[----:B------:R-:W-:-:S15]  /*0c80*/  NOP ;  /* 0x0000000000007918 */ /* 0x000fde0000000000 */
[----:B------:R-:W-:-:S15]  /*0c90*/  NOP ;  /* 0x0000000000007918 */ /* 0x000fde0000000000 */
[----:B------:R-:W-:-:S11]  /*0ca0*/  NOP ;  /* 0x0000000000007918 */ /* 0x000fd60000000000 */
[----:B------:R-:W3:Y:S02]  /*0cb0*/  @!P3 DSETP.GT.AND P2, PT, R30, RZ, PT ;  /* 0x000000ff1e00b22a */ /* 0x000ee40003f44000 */
[----:B---3--:R-:W-:Y:S02]  /*0cc0*/  @!P3 SEL R20, RZ, 0x1, !P2 ;  /* 0x00000001ff14b807 */ /* 0x008fe40005000000 */
[----:B------:R-:W-:Y:S02]  /*0cd0*/  @!P3 PLOP3.LUT P4, PT, P2, PT, PT, 0x80, 0x8 ;  /* 0x000000000008b81c */ /* 0x000fe4000178f070 */
[----:B------:R-:W-:-:S11]  /*0ce0*/  PLOP3.LUT P2, PT, PT, PT, PT, 0x8, 0x80 ;  /* 0x000000000080781c */ /* 0x000fd60003f4e170 */
[----:B------:R-:W-:Y:S02]  /*0cf0*/  @!P4 IMAD.MOV R21, RZ, RZ, -0x1 ;  /* 0xffffffffff15c424 */ /* 0x000fe400078e02ff */
[----:B------:R-:W-:-:S15]  /*0d00*/  @!P1 IMAD.IADD R23, R0, 0x1, R3 ;  /* 0x0000000100179824 */ /* 0x000fde00078e0203 */
[----:B------:R-:W-:-:S15]  /*0d10*/  NOP ;  /* 0x0000000000007918 */ /* 0x000fde0000000000 */
[----:B------:R-:W-:-:S15]  /*0d20*/  NOP ;  /* 0x0000000000007918 */ /* 0x000fde0000000000 */
[----:B------:R-:W3:Y:S02]  /*0d30*/  @!P3 DSETP.GEU.AND P0, PT, R30, RZ, PT ;  /* 0x000000ff1e00b22a */ /* 0x000ee40003f0e000 */
[----:B---3--:R-:W-:-:S13]  /*0d40*/  @!P3 PLOP3.LUT P2, PT, P0, PT, PT, 0x80, 0x8 ;  /* 0x000000000008b81c */ /* 0x008fda000074f070 */
[----:B------:R-:W-:-:S05]  /*0d50*/  @P2 IADD3 R21, PT, PT, R20, RZ, RZ ;  /* 0x000000ff14152210 */ /* 0x000fca0007ffe0ff */
[----:B0-----:R-:W-:Y:S02]  /*0d60*/  @!P3 IMAD.MOV.U32 R22, RZ, RZ, R21 ;  /* 0x000000ffff16b224 */ /* 0x001fe400078e0015 */
[----:B------:R-:W0:Y:S01]  /*0d70*/  @!P1 LDC.64 R20, c[0x0][0x388] ;  /* 0x0000e200ff149b82 */ /* 0x000e220000000a00 */
[----:B------:R-:W-:-:S15]  /*0d80*/  PLOP3.LUT P0, PT, PT, PT, PT, 0x80, 0x8 ;  /* 0x000000000008781c */ /* 0x000fde0003f0f070 */
[----:B------:R-:W-:-:S15]  /*0d90*/  NOP ;  /* 0x0000000000007918 */ /* 0x000fde0000000000 */
[----:B------:R-:W-:-:S11]  /*0da0*/  NOP ;  /* 0x0000000000007918 */ /* 0x000fd60000000000 */
[----:B------:R3:W4:Y:S01]  /*0db0*/  @!P3 I2F.F64 R16, R22 ;  /* 0x000000160010b312 */ /* 0x0007220000201c00 */
[----:B------:R-:W-:Y:S02]  /*0dc0*/  PLOP3.LUT P3, PT, PT, PT, PT, 0x8, 0x80 ;  /* 0x000000000080781c */ /* 0x000fe40003f6e170 */
[----:B------:R-:W-:Y:S01]  /*0dd0*/  @!P1 MOV R3, R37 ;  /* 0x0000002500039202 */ /* 0x000fe20000000f00 */
[----:B0-----:R-:W-:-:S05]  /*0de0*/  @!P1 IMAD.WIDE.U32 R20, R23, 0x8, R20 ;  /* 0x0000000817149825 */ /* 0x001fca00078e0014 */
[----:B-1----:R0:W-:-:S15]  /*0df0*/  @!P1 STG.E.64 desc[UR4][R20.64], R10 ;  /* 0x0000000a14009986 */ /* 0x0021de000c101b04 */
[----:B------:R-:W-:-:S15]  /*0e00*/  NOP ;  /* 0x0000000000007918 */ /* 0x000fde0000000000 */
[----:B------:R-:W-:-:S15]  /*0e10*/  NOP ;  /* 0x0000000000007918 */ /* 0x000fde0000000000 */
[----:B------:R-:W-:-:S10]  /*0e20*/  NOP ;  /* 0x0000000000007918 */ /* 0x000fd40000000000 */
[----:B------:R-:W1:Y:S02]  /*0e30*/  @!P5 DSETP.GT.AND P6, PT, R34, RZ, PT ;  /* 0x000000ff2200d22a */ /* 0x000e640003fc4000 */
[----:B-1----:R-:W-:Y:S02]  /*0e40*/  @!P5 PLOP3.LUT P0, PT, P6, PT, PT, 0x80, 0x8 ;  /* 0x000000000008d81c */ /* 0x002fe4000370f070 */
[----:B---3--:R-:W-:Y:S01]  /*0e50*/  @!P5 SEL R22, RZ, 0x1, !P6 ;  /* 0x00000001ff16d807 */ /* 0x008fe20007000000 */
[----:B------:R-:W-:-:S10]  /*0e60*/  @!P5 IMAD.MOV.U32 R23, RZ, RZ, RZ ;  /* 0x000000ffff17d224 */ /* 0x000fd400078e00ff */
[----:B------:R-:W-:Y:S01]  /*0e70*/  @!P0 IMAD.MOV R23, RZ, RZ, -0x1 ;  /* 0xffffffffff178424 */ /* 0x000fe200078e02ff */
[----:B------:R-:W-:Y:S01]  /*0e80*/  ISETP.GE.U32.AND P0, PT, R3, R2, PT ;  /* 0x000000020300720c */ /* 0x000fe20003f06070 */
[----:B------:R-:W-:Y:S04]  /*0e90*/  BSSY.RECONVERGENT B0, `(.L_x_7418) ;  /* 0x0000035000007945 */ /* 0x000fe80003800200 */
[----:B------:R-:W-:-:S15]  /*0ea0*/  BSSY.RELIABLE B1, `(.L_x_7419) ;  /* 0x000002d000017945 */ /* 0x000fde0003800100 */
[----:B------:R-:W-:-:S15]  /*0eb0*/  NOP ;  /* 0x0000000000007918 */ /* 0x000fde0000000000 */
[----:B------:R-:W-:-:S13]  /*0ec0*/  NOP ;  /* 0x0000000000007918 */ /* 0x000fda0000000000 */
[----:B------:R-:W1:Y:S02]  /*0ed0*/  @!P5 DSETP.GEU.AND P2, PT, R34, RZ, PT ;  /* 0x000000ff2200d22a */ /* 0x000e640003f4e000 */
[----:B-1----:R-:W-:-:S13]  /*0ee0*/  @!P5 PLOP3.LUT P3, PT, P2, PT, PT, 0x80, 0x8 ;  /* 0x000000000008d81c */ /* 0x002fda000176f070 */
[----:B------:R-:W-:-:S15]  /*0ef0*/  @P3 IMAD.MOV R23, RZ, RZ, R22 ;  /* 0x000000ffff173224 */ /* 0x000fde00078e0216 */
[----:B------:R-:W-:-:S15]  /*0f00*/  NOP ;  /* 0x0000000000007918 */ /* 0x000fde0000000000 */
[----:B------:R-:W-:-:S15]  /*0f10*/  NOP ;  /* 0x0000000000007918 */ /* 0x000fde0000000000 */
[----:B------:R-:W-:-:S04]  /*0f20*/  NOP ;  /* 0x0000000000007918 */ /* 0x000fc80000000000 */
[----:B------:R0:W1:Y:S02]  /*0f30*/  @!P5 I2F.F64 R18, R23 ;  /* 0x000000170012d312 */ /* 0x0000640000201c00 */
[----:B012-4-:R-:W-:Y:S05]  /*0f40*/  @P0 BRA `(.L_x_7420) ;  /* 0x0000000000300947 */ /* 0x017fea0003800000 */
[----:B------:R-:W0:Y:S01]  /*0f50*/  LDC.64 R10, c[0x0][0x388] ;  /* 0x0000e200ff0a7b82 */ /* 0x000e220000000a00 */
[----:B------:R-:W-:Y:S02]  /*0f60*/  IMAD.IADD R21, R0, 0x1, R3 ;  /* 0x0000000100157824 */ /* 0x000fe400078e0203 */
[----:B------:R-:W-:-:S05]  /*0f70*/  VIADD R3, R3, 0x80 ;  /* 0x0000008003037836 */ /* 0x000fca0000000000 */
[----:B------:R-:W-:Y:S01]  /*0f80*/  ISETP.GE.U32.AND P0, PT, R3, R2, PT ;  /* 0x000000020300720c */ /* 0x000fe20003f06070 */
[----:B0-----:R-:W-:-:S05]  /*0f90*/  IMAD.WIDE.U32 R10, R21, 0x8, R10 ;  /* 0x00000008150a7825 */ /* 0x001fca00078e000a */
[----:B------:R0:W-:Y:S07]  /*0fa0*/  STG.E.64 desc[UR4][R10.64], R4 ;  /* 0x000000040a007986 */ /* 0x0001ee000c101b04 */
[----:B------:R-:W-:Y:S05]  /*0fb0*/  @P0 BRA `(.L_x_7421) ;  /* 0x0000000000300947 */ /* 0x000fea0003800000 */
[----:B0-----:R-:W0:Y:S01]  /*0fc0*/  LDC.64 R4, c[0x0][0x388] ;  /* 0x0000e200ff047b82 */ /* 0x001e220000000a00 */
[----:B------:R-:W-:Y:S01]  /*0fd0*/  IMAD.IADD R11, R0, 0x1, R3 ;  /* 0x00000001000b7824 */ /* 0x000fe200078e0203 */
[----:B------:R-:W-:-:S03]  /*0fe0*/  IADD3 R3, PT, PT, R3, 0x80, RZ ;  /* 0x0000008003037810 */ /* 0x000fc60007ffe0ff */
[----:B0-----:R-:W-:-:S05]  /*0ff0*/  IMAD.WIDE.U32 R4, R11, 0x8, R4 ;  /* 0x000000080b047825 */ /* 0x001fca00078e0004 */
[----:B------:R0:W-:Y:S02]  /*1000*/  STG.E.64 desc[UR4][R4.64], R6 ;  /* 0x0000000604007986 */ /* 0x0001e4000c101b04 */
.L_x_7420:
[----:B------:R-:W-:-:S13]  /*1010*/  ISETP.GE.U32.AND P0, PT, R3, R2, PT ;  /* 0x000000020300720c */ /* 0x000fda0003f06070 */
[----:B------:R-:W-:Y:S05]  /*1020*/  @P0 BRA `(.L_x_7422) ;  /* 0x0000000000300947 */ /* 0x000fea0003800000 */
[----:B0-----:R-:W0:Y:S01]  /*1030*/  LDC.64 R4, c[0x0][0x388] ;  /* 0x0000e200ff047b82 */ /* 0x001e220000000a00 */
[----:B------:R-:W-:Y:S02]  /*1040*/  IMAD.IADD R7, R0, 0x1, R3 ;  /* 0x0000000100077824 */ /* 0x000fe400078e0203 */
[----:B------:R-:W-:Y:S02]  /*1050*/  VIADD R3, R3, 0x80 ;  /* 0x0000008003037836 */ /* 0x000fe40000000000 */
[----:B0-----:R-:W-:-:S05]  /*1060*/  IMAD.WIDE.U32 R4, R7, 0x8, R4 ;  /* 0x0000000807047825 */ /* 0x001fca00078e0004 */
[----:B------:R1:W-:Y:S02]  /*1070*/  STG.E.64 desc[UR4][R4.64], R8 ;  /* 0x0000000804007986 */ /* 0x0003e4000c101b04 */
.L_x_7421:
[----:B------:R-:W-:-:S13]  /*1080*/  ISETP.GE.U32.AND P0, PT, R3, R2, PT ;  /* 0x000000020300720c */ /* 0x000fda0003f06070 */
[----:B------:R-:W-:Y:S05]  /*1090*/  @P0 BRA `(.L_x_7423) ;  /* 0x0000000000340947 */ /* 0x000fea0003800000 */
[----:B01----:R-:W0:Y:S01]  /*10a0*/  LDC.64 R4, c[0x0][0x388] ;  /* 0x0000e200ff047b82 */ /* 0x003e220000000a00 */
[----:B------:R-:W-:Y:S02]  /*10b0*/  IMAD.IADD R7, R0, 0x1, R3 ;  /* 0x0000000100077824 */ /* 0x000fe400078e0203 */
[----:B------:R-:W-:Y:S02]  /*10c0*/  VIADD R3, R3, 0x80 ;  /* 0x0000008003037836 */ /* 0x000fe40000000000 */
[----:B0-----:R-:W-:-:S05]  /*10d0*/  IMAD.WIDE.U32 R4, R7, 0x8, R4 ;  /* 0x0000000807047825 */ /* 0x001fca00078e0004 */
[----:B------:R1:W-:Y:S02]  /*10e0*/  STG.E.64 desc[UR4][R4.64], R12 ;  /* 0x0000000c04007986 */ /* 0x0003e4000c101b04 */
.L_x_7422:
[----:B------:R-:W-:-:S13]  /*10f0*/  ISETP.GE.U32.AND P0, PT, R3, R2, PT ;  /* 0x000000020300720c */ /* 0x000fda0003f06070 */
[----:B------:R-:W-:Y:S05]  /*1100*/  @P0 BREAK.RELIABLE B1 ;  /* 0x0000000000010942 */ /* 0x000fea0003800100 */
[----:B------:R-:W-:Y:S05]  /*1110*/  @P0 BRA `(.L_x_7424) ;  /* 0x0000000000300947 */ /* 0x000fea0003800000 */
[----:B01----:R-:W0:Y:S01]  /*1120*/  LDC.64 R4, c[0x0][0x388] ;  /* 0x0000e200ff047b82 */ /* 0x003e220000000a00 */
[----:B------:R-:W-:Y:S01]  /*1130*/  IADD3 R7, PT, PT, R0, R3, RZ ;  /* 0x0000000300077210 */ /* 0x000fe20007ffe0ff */
[----:B------:R-:W-:-:S04]  /*1140*/  VIADD R3, R3, 0x80 ;  /* 0x0000008003037836 */ /* 0x000fc80000000000 */
[----:B0-----:R-:W-:-:S05]  /*1150*/  IMAD.WIDE.U32 R4, R7, 0x8, R4 ;  /* 0x0000000807047825 */ /* 0x001fca00078e0004 */
[----:B------:R2:W-:Y:S02]  /*1160*/  STG.E.64 desc[UR4][R4.64], R14 ;  /* 0x0000000e04007986 */ /* 0x0005e4000c101b04 */
.L_x_7423:
[----:B------:R-:W-:Y:S05]  /*1170*/  BSYNC.RELIABLE B1 ;  /* 0x0000000000017941 */ /* 0x000fea0003800100 */
.L_x_7419:
[----:B------:R-:W-:-:S13]  /*1180*/  ISETP.GE.U32.AND P0, PT, R3, R2, PT ;  /* 0x000000020300720c */ /* 0x000fda0003f06070 */
[----:B012---:R-:W0:Y:S01]  /*1190*/  @!P0 LDC.64 R4, c[0x0][0x388] ;  /* 0x0000e200ff048b82 */ /* 0x007e220000000a00 */
[----:B------:R-:W-:Y:S02]  /*11a0*/  @!P0 IMAD.IADD R7, R0, 0x1, R3 ;  /* 0x0000000100078824 */ /* 0x000fe400078e0203 */
[----:B------:R-:W-:Y:S02]  /*11b0*/  @!P0 VIADD R3, R3, 0x80 ;  /* 0x0000008003038836 */ /* 0x000fe40000000000 */
[----:B0-----:R-:W-:-:S05]  /*11c0*/  @!P0 IMAD.WIDE.U32 R4, R7, 0x8, R4 ;  /* 0x0000000807048825 */ /* 0x001fca00078e0004 */
[----:B------:R2:W-:Y:S02]  /*11d0*/  @!P0 STG.E.64 desc[UR4][R4.64], R16 ;  /* 0x0000001004008986 */ /* 0x0005e4000c101b04 */
.L_x_7424:
[----:B------:R-:W-:Y:S05]  /*11e0*/  BSYNC.RECONVERGENT B0 ;  /* 0x0000000000007941 */ /* 0x000fea0003800200 */
.L_x_7418:
[----:B------:R-:W-:Y:S05]  /*11f0*/  WARPSYNC.ALL ;  /* 0x0000000000007948 */ /* 0x000fea0003800000 */
[----:B------:R-:W-:-:S13]  /*1200*/  ISETP.GE.U32.AND P0, PT, R3, R2, PT ;  /* 0x000000020300720c */ /* 0x000fda0003f06070 */
[----:B------:R-:W-:Y:S05]  /*1210*/  @P0 EXIT ;  /* 0x000000000000094d */ /* 0x000fea0003800000 */
[----:B012---:R-:W0:Y:S01]  /*1220*/  LDC.64 R4, c[0x0][0x388] ;  /* 0x0000e200ff047b82 */ /* 0x007e220000000a00 */
[----:B------:R-:W-:-:S04]  /*1230*/  IMAD.IADD R3, R0, 0x1, R3 ;  /* 0x0000000100037824 */ /* 0x000fc800078e0203 */
[----:B0-----:R-:W-:-:S05]  /*1240*/  IMAD.WIDE.U32 R2, R3, 0x8, R4 ;  /* 0x0000000803027825 */ /* 0x001fca00078e0004 */
[----:B------:R-:W-:Y:S01]  /*1250*/  STG.E.64 desc[UR4][R2.64], R18 ;  /* 0x0000001202007986 */ /* 0x000fe2000c101b04 */
[----:B------:R-:W-:Y:S05]  /*1260*/  EXIT ;  /* 0x000000000000794d */ /* 0x000fea0003800000 */
.L_x_7417:
[----:B------:R-:W0:Y:S01]  /*1270*/  S2R R2, SR_TID.X ;  /* 0x0000000000027919 */ /* 0x000e220000002100 */
[----:B------:R-:W1:Y:S02]  /*1280*/  LDC.64 R4, c[0x0][0x390] ;  /* 0x0000e400ff047b82 */ /* 0x000e640000000a00 */
[----:B-1----:R-:W-:-:S04]  /*1290*/  IMAD.WIDE.U32 R4, R0, 0x8, R4 ;  /* 0x0000000800047825 */ /* 0x002fc800078e0004 */
[----:B0-----:R-:W-:-:S05]  /*12a0*/  IMAD.WIDE.U32 R16, R2, 0x10, R4 ;  /* 0x0000001002107825 */ /* 0x001fca00078e0004 */
[----:B------:R-:W2:Y:S04]  /*12b0*/  LDG.E.128 R20, desc[UR4][R16.64] ;  /* 0x0000000410147981 */ /* 0x000ea8000c1e1d00 */
[----:B------:R-:W3:Y:S04]  /*12c0*/  LDG.E.128 R8, desc[UR4][R16.64+0x800] ;  /* 0x0008000410087981 */ /* 0x000ee8000c1e1d00 */
[----:B------:R-:W4:Y:S04]  /*12d0*/  LDG.E.128 R12, desc[UR4][R16.64+0x1000] ;  /* 0x00100004100c7981 */ /* 0x000f28000c1e1d00 */
[----:B------:R0:W5:Y:S01]  /*12e0*/  LDG.E.128 R4, desc[UR4][R16.64+0x1800] ;  /* 0x0018000410047981 */ /* 0x000162000c1e1d00 */
[----:B------:R-:W-:-:S02]  /*12f0*/  IMAD.MOV.U32 R18, RZ, RZ, RZ ;  /* 0x000000ffff127224 */ /* 0x000fc400078e00ff */
[----:B0-----:R-:W-:Y:S01]  /*1300*/  IMAD.MOV.U32 R16, RZ, RZ, RZ ;  /* 0x000000ffff107224 */ /* 0x001fe200078e00ff */
[----:B--2---:R-:W0:Y:S02]  /*1310*/  DSETP.GT.AND P4, PT, R20, RZ, PT ;  /* 0x000000ff1400722a */ /* 0x004e240003f84000 */
[----:B0-----:R-:W-:-:S15]  /*1320*/  SEL R3, RZ, 0x1, !P4 ;  /* 0x00000001ff037807 */ /* 0x001fde0006000000 */
[----:B------:R-:W-:-:S15]  /*1330*/  NOP ;  /* 0x0000000000007918 */ /* 0x000fde0000000000 */
[----:B------:R-:W-:-:S15]  /*1340*/  NOP ;  /* 0x0000000000007918 */ /* 0x000fde0000000000 */
[----:B------:R-:W-:-:S15]  /*1350*/  NOP ;  /* 0x0000000000007918 */ /* 0x000fde0000000000 */
[----:B------:R-:W-:-:S02]  /*1360*/  NOP ;  /* 0x0000000000007918 */ /* 0x000fc40000000000 */
[----:B---3--:R-:W0:Y:S02]  /*1370*/  DSETP.GT.AND P1, PT, R8, RZ, PT ;  /* 0x000000ff0800722a */ /* 0x008e240003f24000 */
[----:B0-----:R-:W-:-:S15]  /*1380*/  @!P1 IMAD.MOV R16, RZ, RZ, -0x1 ;  /* 0xffffffffff109424 */ /* 0x001fde00078e02ff */
[----:B------:R-:W-:-:S15]  /*1390*/  NOP ;  /* 0x0000000000007918 */ /* 0x000fde0000000000 */
[----:B------:R-:W-:-:S15]  /*13a0*/  NOP ;  /* 0x0000000000007918 */ /* 0x000fde0000000000 */
[----:B------:R-:W-:-:S15]  /*13b0*/  NOP ;  /* 0x0000000000007918 */ /* 0x000fde0000000000 */
[----:B------:R-:W-:-:S02]  /*13c0*/  NOP ;  /* 0x0000000000007918 */ /* 0x000fc40000000000 */
[----:B------:R0:W-:Y:S02]  /*13d0*/  DSETP.GEU.AND P2, PT, R8, RZ, PT ;  /* 0x000000ff0800722a */ /* 0x0001e40003f4e000 */
[----:B0-----:R-:W-:Y:S01]  /*13e0*/  MOV R8, RZ ;  /* 0x000000ff00087202 */ /* 0x001fe20000000f00 */
[----:B------:R-:W-:-:S15]  /*13f0*/  @!P4 IMAD.MOV R8, RZ, RZ, -0x1 ;  /* 0xffffffffff08c424 */ /* 0x000fde00078e02ff */
[----:B------:R-:W-:-:S15]  /*1400*/  NOP ;  /* 0x0000000000007918 */ /* 0x000fde0000000000 */
[----:B------:R-:W-:-:S15]  /*1410*/  NOP ;  /* 0x0000000000007918 */ /* 0x000fde0000000000 */
[----:B------:R-:W-:-:S15]  /*1420*/  NOP ;  /* 0x0000000000007918 */ /* 0x000fde0000000000 */
[----:B------:R-:W-:-:S01]  /*1430*/  NOP ;  /* 0x0000000000007918 */ /* 0x000fc20000000000 */
[----:B------:R-:W0:Y:S02]  /*1440*/  DSETP.GEU.AND P5, PT, R20, RZ, PT ;  /* 0x000000ff1400722a */ /* 0x000e240003fae000 */
[----:B0-----:R-:W-:Y:S01]  /*1450*/  @P5 IMAD.MOV R8, RZ, RZ, R3 ;  /* 0x000000ffff085224 */ /* 0x001fe200078e0203 */
[----:B------:R-:W0:-:S15]  /*1460*/  LDC.64 R20, c[0x0][0x388] ;  /* 0x0000e200ff147b82 */ /* 0x000e1e0000000a00 */
[----:B------:R-:W-:-:S15]  /*1470*/  NOP ;  /* 0x0000000000007918 */ /* 0x000fde0000000000 */
[----:B------:R-:W-:-:S15]  /*1480*/  NOP ;  /* 0x0000000000007918 */ /* 0x000fde0000000000 */
[----:B------:R-:W-:-:S15]  /*1490*/  NOP ;  /* 0x0000000000007918 */ /* 0x000fde0000000000 */
[----:B------:R-:W-:-:S01]  /*14a0*/  NOP ;  /* 0x0000000000007918 */ /* 0x000fc20000000000 */
[----:B------:R-:W-:Y:S01]  /*14b0*/  I2F.F64 R8, R8 ;  /* 0x0000000800087312 */ /* 0x000fe20000201c00 */
[----:B0-----:R-:W-:-:S04]  /*14c0*/  IMAD.WIDE.U32 R20, R0, 0x8, R20 ;  /* 0x0000000800147825 */ /* 0x001fc800078e0014 */
[----:B------:R-:W-:-:S15]  /*14d0*/  IMAD.WIDE.U32 R20, R2, 0x10, R20 ;  /* 0x0000001002147825 */ /* 0x000fde00078e0014 */
[----:B------:R-:W-:-:S15]  /*14e0*/  NOP ;  /* 0x0000000000007918 */ /* 0x000fde0000000000 */
[----:B------:R-:W-:-:S15]  /*14f0*/  NOP ;  /* 0x0000000000007918 */ /* 0x000fde0000000000 */
[----:B------:R-:W-:-:S14]  /*1500*/  NOP ;  /* 0x0000000000007918 */ /* 0x000fdc0000000000 */
[----:B------:R-:W0:Y:S02]  /*1510*/  DSETP.GT.AND P6, PT, R22, RZ, PT ;  /* 0x000000ff1600722a */ /* 0x000e240003fc4000 */
[----:B0-----:R-:W-:-:S15]  /*1520*/  SEL R3, RZ, 0x1, !P6 ;  /* 0x00000001ff037807 */ /* 0x001fde0007000000 */
[----:B------:R-:W-:-:S15]  /*1530*/  NOP ;  /* 0x0000000000007918 */ /* 0x000fde0000000000 */
[----:B------:R-:W-:-:S15]  /*1540*/  NOP ;  /* 0x0000000000007918 */ /* 0x000fde0000000000 */
[----:B------:R-:W-:-:S15]  /*1550*/  NOP ;  /* 0x0000000000007918 */ /* 0x000fde0000000000 */
[----:B------:R-:W-:-:S02]  /*1560*/  NOP ;  /* 0x0000000000007918 */ /* 0x000fc40000000000 */
[----:B------:R-:W0:Y:S02]  /*1570*/  DSETP.GT.AND P3, PT, R10, RZ, PT ;  /* 0x000000ff0a00722a */ /* 0x000e240003f64000 */
[----:B0-----:R-:W-:-:S15]  /*1580*/  @!P3 IADD3 R18, PT, PT, RZ, -0x1, RZ ;  /* 0xffffffffff12b810 */ /* 0x001fde0007ffe0ff */
[----:B------:R-:W-:-:S15]  /*1590*/  NOP ;  /* 0x0000000000007918 */ /* 0x000fde0000000000 */
[----:B------:R-:W-:-:S15]  /*15a0*/  NOP ;  /* 0x0000000000007918 */ /* 0x000fde0000000000 */
[----:B------:R-:W-:-:S15]  /*15b0*/  NOP ;  /* 0x0000000000007918 */ /* 0x000fde0000000000 */
[----:B------:R-:W-:-:S02]  /*15c0*/  NOP ;  /* 0x0000000000007918 */ /* 0x000fc40000000000 */
[----:B------:R0:W-:Y:S02]  /*15d0*/  DSETP.GEU.AND P4, PT, R10, RZ, PT ;  /* 0x000000ff0a00722a */ /* 0x0001e40003f8e000 */
[----:B0-----:R-:W-:Y:S02]  /*15e0*/  IMAD.MOV.U32 R10, RZ, RZ, RZ ;  /* 0x000000ffff0a7224 */ /* 0x001fe400078e00ff */
[----:B------:R-:W-:-:S15]  /*15f0*/  @!P6 IMAD.MOV R10, RZ, RZ, -0x1 ;  /* 0xffffffffff0ae424 */ /* 0x000fde00078e02ff */
[----:B------:R-:W-:-:S15]  /*1600*/  NOP ;  /* 0x0000000000007918 */ /* 0x000fde0000000000 */
[----:B------:R-:W-:-:S15]  /*1610*/  NOP ;  /* 0x0000000000007918 */ /* 0x000fde0000000000 */
[----:B------:R-:W-:-:S15]  /*1620*/  NOP ;  /* 0x0000000000007918 */ /* 0x000fde0000000000 */
[----:B------:R-:W0:Y:S02]  /*1630*/  DSETP.GEU.AND P0, PT, R22, RZ, PT ;  /* 0x000000ff1600722a */ /* 0x000e240003f0e000 */
[----:B0-----:R-:W-:Y:S02]  /*1640*/  @P0 IADD3 R10, PT, PT, R3, RZ, RZ ;  /* 0x000000ff030a0210 */ /* 0x001fe40007ffe0ff */
[----:B------:R-:W-:-:S15]  /*1650*/  SEL R3, RZ, 0x1, !P1 ;  /* 0x00000001ff037807 */ /* 0x000fde0004800000 */
[----:B------:R-:W-:-:S15]  /*1660*/  NOP ;  /* 0x0000000000007918 */ /* 0x000fde0000000000 */
[----:B------:R-:W-:-:S15]  /*1670*/  NOP ;  /* 0x0000000000007918 */ /* 0x000fde0000000000 */
[----:B------:R-:W-:-:S15]  /*1680*/  NOP ;  /* 0x0000000000007918 */ /* 0x000fde0000000000 */
[----:B------:R-:W0:Y:S01]  /*1690*/  I2F.F64 R10, R10 ;  /* 0x0000000a000a7312 */ /* 0x000e220000201c00 */
[----:B------:R-:W-:Y:S01]  /*16a0*/  @P2 IMAD.MOV R16, RZ, RZ, R3 ;  /* 0x000000ffff102224 */ /* 0x000fe200078e0203 */
[----:B------:R-:W-:Y:S01]  /*16b0*/  SEL R3, RZ, 0x1, !P3 ;  /* 0x00000001ff037807 */ /* 0x000fe20005800000 */
[----:B0-----:R-:W-:Y:S04]  /*16c0*/  STG.E.128 desc[UR4][R20.64], R8 ;  /* 0x0000000814007986 */ /* 0x001fe8000c101d04 */
[----:B------:R-:W-:-:S15]  /*16d0*/  @P4 IMAD.MOV R18, RZ, RZ, R3 ;  /* 0x000000ffff124224 */ /* 0x000fde00078e0203 */
[----:B------:R-:W-:-:S15]  /*16e0*/  NOP ;  /* 0x0000000000007918 */ /* 0x000fde0000000000 */
[----:B------:R-:W-:-:S15]  /*16f0*/  NOP ;  /* 0x0000000000007918 */ /* 0x000fde0000000000 */
[----:B------:R-:W-:-:S12]  /*1700*/  NOP ;  /* 0x0000000000007918 */ /* 0x000fd80000000000 */
[----:B----4-:R-:W0:Y:S02]  /*1710*/  DSETP.GT.AND P5, PT, R12, RZ, PT ;  /* 0x000000ff0c00722a */ /* 0x010e240003fa4000 */
[----:B0-----:R-:W-:-:S15]  /*1720*/  SEL R3, RZ, 0x1, !P5 ;  /* 0x00000001ff037807 */ /* 0x001fde0006800000 */
[----:B------:R-:W-:-:S15]  /*1730*/  NOP ;  /* 0x0000000000007918 */ /* 0x000fde0000000000 */
[----:B------:R-:W-:-:S15]  /*1740*/  NOP ;  /* 0x0000000000007918 */ /* 0x000fde0000000000 */
[----:B------:R-:W-:-:S15]  /*1750*/  NOP ;  /* 0x0000000000007918 */ /* 0x000fde0000000000 */
[----:B------:R-:W-:-:S02]  /*1760*/  NOP ;  /* 0x0000000000007918 */ /* 0x000fc40000000000 */
[----:B------:R-:W-:-:S15]  /*1770*/  I2F.F64 R16, R16 ;  /* 0x0000001000107312 */ /* 0x000fde0000201c00 */
[----:B------:R-:W-:-:S15]  /*1780*/  NOP ;  /* 0x0000000000007918 */ /* 0x000fde0000000000 */
[----:B------:R-:W-:-:S15]  /*1790*/  NOP ;  /* 0x0000000000007918 */ /* 0x000fde0000000000 */
[----:B------:R-:W-:-:S15]  /*17a0*/  NOP ;  /* 0x0000000000007918 */ /* 0x000fde0000000000 */
[----:B------:R-:W-:-:S04]  /*17b0*/  NOP ;  /* 0x0000000000007918 */ /* 0x000fc80000000000 */
[----:B------:R0:W1:Y:S02]  /*17c0*/  DSETP.GEU.AND P6, PT, R12, RZ, PT ;  /* 0x000000ff0c00722a */ /* 0x0000640003fce000 */
[----:B0-----:R-:W-:Y:S02]  /*17d0*/  IMAD.MOV.U32 R12, RZ, RZ, RZ ;  /* 0x000000ffff0c7224 */ /* 0x001fe400078e00ff */
[----:B------:R-:W-:Y:S02]  /*17e0*/  @!P5 IMAD.MOV R12, RZ, RZ, -0x1 ;  /* 0xffffffffff0cd424 */ /* 0x000fe400078e02ff */
[----:B-1----:R-:W-:-:S15]  /*17f0*/  @P6 IMAD.MOV R12, RZ, RZ, R3 ;  /* 0x000000ffff0c6224 */ /* 0x002fde00078e0203 */
[----:B------:R-:W-:-:S15]  /*1800*/  NOP ;  /* 0x0000000000007918 */ /* 0x000fde0000000000 */
[----:B------:R-:W-:-:S15]  /*1810*/  NOP ;  /* 0x0000000000007918 */ /* 0x000fde0000000000 */
[----:B------:R-:W-:-:S13]  /*1820*/  NOP ;  /* 0x0000000000007918 */ /* 0x000fda0000000000 */
[----:B------:R-:W0:Y:S02]  /*1830*/  I2F.F64 R18, R18 ;  /* 0x0000001200127312 */ /* 0x000e240000201c00 */
[----:B0-----:R-:W-:-:S15]  /*1840*/  STG.E.128 desc[UR4][R20.64+0x800], R16 ;  /* 0x0008001014007986 */ /* 0x001fde000c101d04 */
[----:B------:R-:W-:-:S15]  /*1850*/  NOP ;  /* 0x0000000000007918 */ /* 0x000fde0000000000 */
[----:B------:R-:W-:-:S15]  /*1860*/  NOP ;  /* 0x0000000000007918 */ /* 0x000fde0000000000 */
[----:B------:R-:W-:-:S15]  /*1870*/  NOP ;  /* 0x0000000000007918 */ /* 0x000fde0000000000 */
[----:B------:R-:W-:-:S02]  /*1880*/  NOP ;  /* 0x0000000000007918 */ /* 0x000fc40000000000 */
[----:B------:R-:W0:Y:S02]  /*1890*/  DSETP.GT.AND P0, PT, R14, RZ, PT ;  /* 0x000000ff0e00722a */ /* 0x000e240003f04000 */
        /* <DEDUP_REMOVED lines=11> */
[----:B0-----:R-:W-:Y:S01]  /*1950*/  MOV R14, RZ ;  /* 0x000000ff000e7202 */ /* 0x001fe20000000f00 */
[----:B------:R-:W-:Y:S02]  /*1960*/  @!P0 IMAD.MOV R14, RZ, RZ, -0x1 ;  /* 0xffffffffff0e8424 */ /* 0x000fe400078e02ff */
[----:B-1----:R-:W-:-:S15]  /*1970*/  @P1 IMAD.MOV R14, RZ, RZ, R3 ;  /* 0x000000ffff0e1224 */ /* 0x002fde00078e0203 */
[----:B------:R-:W-:-:S15]  /*1980*/  NOP ;  /* 0x0000000000007918 */ /* 0x000fde0000000000 */
[----:B------:R-:W-:-:S15]  /*1990*/  NOP ;  /* 0x0000000000007918 */ /* 0x000fde0000000000 */
[----:B------:R-:W-:-:S14]  /*19a0*/  NOP ;  /* 0x0000000000007918 */ /* 0x000fdc0000000000 */
[----:B------:R-:W0:Y:S02]  /*19b0*/  I2F.F64 R14, R14 ;  /* 0x0000000e000e7312 */ /* 0x000e240000201c00 */
[----:B0-----:R-:W-:-:S15]  /*19c0*/  STG.E.128 desc[UR4][R20.64+0x1000], R12 ;  /* 0x0010000c14007986 */ /* 0x001fde000c101d04 */
[----:B------:R-:W-:-:S15]  /*19d0*/  NOP ;  /* 0x0000000000007918 */ /* 0x000fde0000000000 */
[----:B------:R-:W-:-:S15]  /*19e0*/  NOP ;  /* 0x0000000000007918 */ /* 0x000fde0000000000 */
[----:B------:R-:W-:-:S15]  /*19f0*/  NOP ;  /* 0x0000000000007918 */ /* 0x000fde0000000000 */
[----:B------:R-:W-:-:S02]  /*1a00*/  NOP ;  /* 0x0000000000007918 */ /* 0x000fc40000000000 */
[----:B-----5:R-:W0:Y:S02]  /*1a10*/  DSETP.GT.AND P2, PT, R4, RZ, PT ;  /* 0x000000ff0400722a */ /* 0x020e240003f44000 */
[----:B0-----:R-:W-:-:S15]  /*1a20*/  SEL R3, RZ, 0x1, !P2 ;  /* 0x00000001ff037807 */ /* 0x001fde0005000000 */
[----:B------:R-:W-:-:S15]  /*1a30*/  NOP ;  /* 0x0000000000007918 */ /* 0x000fde0000000000 */
[----:B------:R-:W-:-:S15]  /*1a40*/  NOP ;  /* 0x0000000000007918 */ /* 0x000fde0000000000 */
[----:B------:R-:W-:-:S15]  /*1a50*/  NOP ;  /* 0x0000000000007918 */ /* 0x000fde0000000000 */
[----:B------:R-:W-:-:S02]  /*1a60*/  NOP ;  /* 0x0000000000007918 */ /* 0x000fc40000000000 */
[----:B------:R0:W1:Y:S02]  /*1a70*/  DSETP.GEU.AND P3, PT, R4, RZ, PT ;  /* 0x000000ff0400722a */ /* 0x0000640003f6e000 */
[----:B0-----:R-:W-:Y:S02]  /*1a80*/  IMAD.MOV.U32 R4, RZ, RZ, RZ ;  /* 0x000000ffff047224 */ /* 0x001fe400078e00ff */
[----:B------:R-:W-:Y:S01]  /*1a90*/  @!P2 IMAD.MOV R4, RZ, RZ, -0x1 ;  /* 0xffffffffff04a424 */ /* 0x000fe200078e02ff */
[----:B-1----:R-:W-:Y:S01]  /*1aa0*/  @P3 IADD3 R4, PT, PT, R3, RZ, RZ ;  /* 0x000000ff03043210 */ /* 0x002fe20007ffe0ff */
[----:B------:R-:W-:-:S15]  /*1ab0*/  IMAD.MOV.U32 R3, RZ, RZ, RZ ;  /* 0x000000ffff037224 */ /* 0x000fde00078e00ff */
[----:B------:R-:W-:-:S15]  /*1ac0*/  NOP ;  /* 0x0000000000007918 */ /* 0x000fde0000000000 */
[----:B------:R-:W-:-:S15]  /*1ad0*/  NOP ;  /* 0x0000000000007918 */ /* 0x000fde0000000000 */
[----:B------:R-:W-:-:S13]  /*1ae0*/  NOP ;  /* 0x0000000000007918 */ /* 0x000fda0000000000 */
[----:B------:R-:W-:-:S15]  /*1af0*/  I2F.F64 R4, R4 ;  /* 0x0000000400047312 */ /* 0x000fde0000201c00 */
[----:B------:R-:W-:-:S15]  /*1b00*/  NOP ;  /* 0x0000000000007918 */ /* 0x000fde0000000000 */
[----:B------:R-:W-:-:S15]  /*1b10*/  NOP ;  /* 0x0000000000007918 */ /* 0x000fde0000000000 */
[----:B------:R-:W-:-:S15]  /*1b20*/  NOP ;  /* 0x0000000000007918 */ /* 0x000fde0000000000 */
[----:B------:R-:W-:-:S04]  /*1b30*/  NOP ;  /* 0x0000000000007918 */ /* 0x000fc80000000000 */
[----:B------:R-:W0:Y:S02]  /*1b40*/  DSETP.GT.AND P0, PT, R6, RZ, PT ;  /* 0x000000ff0600722a */ /* 0x000e240003f04000 */
[----:B0-----:R-:W-:Y:S01]  /*1b50*/  SEL R0, RZ, 0x1, !P0 ;  /* 0x00000001ff007807 */ /* 0x001fe20004000000 */
[----:B------:R-:W-:-:S15]  /*1b60*/  @!P0 IMAD.MOV R3, RZ, RZ, -0x1 ;  /* 0xffffffffff038424 */ /* 0x000fde00078e02ff */
[----:B------:R-:W-:-:S15]  /*1b70*/  NOP ;  /* 0x0000000000007918 */ /* 0x000fde0000000000 */
[----:B------:R-:W-:-:S15]  /*1b80*/  NOP ;  /* 0x0000000000007918 */ /* 0x000fde0000000000 */
[----:B------:R-:W-:-:S15]  /*1b90*/  NOP ;  /* 0x0000000000007918 */ /* 0x000fde0000000000 */
[----:B------:R-:W-:-:S01]  /*1ba0*/  NOP ;  /* 0x0000000000007918 */ /* 0x000fc20000000000 */
[----:B------:R-:W0:Y:S02]  /*1bb0*/  DSETP.GEU.AND P0, PT, R6, RZ, PT ;  /* 0x000000ff0600722a */ /* 0x000e240003f0e000 */
[----:B0-----:R-:W-:-:S15]  /*1bc0*/  @P0 IMAD.MOV R3, RZ, RZ, R0 ;  /* 0x000000ffff030224 */ /* 0x001fde00078e0200 */
[----:B------:R-:W-:-:S15]  /*1bd0*/  NOP ;  /* 0x0000000000007918 */ /* 0x000fde0000000000 */
[----:B------:R-:W-:-:S15]  /*1be0*/  NOP ;  /* 0x0000000000007918 */ /* 0x000fde0000000000 */
[----:B------:R-:W-:-:S15]  /*1bf0*/  NOP ;  /* 0x0000000000007918 */ /* 0x000fde0000000000 */
[----:B------:R-:W-:-:S02]  /*1c00*/  NOP ;  /* 0x0000000000007918 */ /* 0x000fc40000000000 */
[----:B------:R-:W0:Y:S02]  /*1c10*/  I2F.F64 R6, R3 ;  /* 0x0000000300067312 */ /* 0x000e240000201c00 */
[----:B0-----:R-:W-:Y:S01]  /*1c20*/  STG.E.128 desc[UR4][R20.64+0x1800], R4 ;  /* 0x0018000414007986 */ /* 0x001fe2000c101d04 */
[----:B------:R-:W-:Y:S05]  /*1c30*/  EXIT ;  /* 0x000000000000794d */ /* 0x000fea0003800000 */
.L_x_7425:
        /* <DEDUP_REMOVED lines=12> */
.L_x_23304:


//--------------------- .text._ZN2at6native29vectorized_elementwise_kernelILi4EZZZNS0_16sign_kernel_cudaERNS_18TensorIteratorBaseEENKUlvE_clEvENKUlvE4_clEvEUldE_St5arrayIPcLm2EEEEviT0_T1_ --------------------------
	.section	.text._ZN2at6native29vectorized_elementwise_kernelILi4EZZZNS0_16sign_kernel_cudaERNS_18TensorIteratorBaseEENKUlvE_clEvENKUlvE4_clEvEUldE_St5arrayIPcLm2EEEEviT0_T1_,"ax",@progbits
	.align	128
        .global         _ZN2at6native29vectorized_elementwise_kernelILi4EZZZNS0_16sign_kernel_cudaERNS_18TensorIteratorBaseEENKUlvE_clEvENKUlvE4_clEvEUldE_St5arrayIPcLm2EEEEviT0_T1_
        .type           _ZN2at6native29vectorized_elementwise_kernelILi4EZZZNS0_16sign_kernel_cudaERNS_18TensorIteratorBaseEENKUlvE_clEvENKUlvE4_clEvEUldE_St5arrayIPcLm2EEEEviT0_T1_,@function
        .size           _ZN2at6native29vectorized_elementwise_kernelILi4EZZZNS0_16sign_kernel_cudaERNS_18TensorIteratorBaseEENKUlvE_clEvENKUlvE4_clEvEUldE_St5arrayIPcLm2EEEEviT0_T1_,(.L_x_23305 - _ZN2at6native29vectorized_elementwise_kernelILi4EZZZNS0_16sign_kernel_cudaERNS_18TensorIteratorBaseEENKUlvE_clEvENKUlvE4_clEvEUldE_St5arrayIPcLm2EEEEviT0_T1_)
        .other          _ZN2at6native29vectorized_elementwise_kernelILi4EZZZNS0_16sign_kernel_cudaERNS_18TensorIteratorBaseEENKUlvE_clEvENKUlvE4_clEvEUldE_St5arrayIPcLm2EEEEviT0_T1_,@"STO_CUDA_ENTRY STV_DEFAULT"
_ZN2at6native29vectorized_elementwise_kernelILi4EZZZNS0_16sign_kernel_cudaERNS_18TensorIteratorBaseEENKUlvE_clEvENKUlvE4_clEvEUldE_St5arrayIPcLm2EEEEviT0_T1_:
.text._ZN2at6native29vectorized_elementwise_kernelILi4EZZZNS0_16sign_kernel_cudaERNS_18TensorIteratorBaseEENKUlvE_clEvENKUlvE4_clEvEUldE_St5arrayIPcLm2EEEEviT0_T1_:
        /* <DEDUP_REMOVED lines=220> */
[----:B------:R-:W-:Y:S01]  /*0dc0*/  PLOP3.LUT P3, PT, PT, PT, PT, 0x8, 0x80 ;  /* 0x000000000080781c */ /* 0x000fe20003f6e170 */
[----:B------:R-:W-:Y:S02]  /*0dd0*/  @!P1 IMAD.MOV.U32 R3, RZ, RZ, R37 ;  /* 0x000000ffff039224 */ /* 0x000fe400078e0025 */
        /* <DEDUP_REMOVED lines=17> */
[----:B------:R-:W-:-:S15]  /*0ef0*/  @P3 IADD3 R23, PT, PT, R22, RZ, RZ ;  /* 0x000000ff16173210 */ /* 0x000fde0007ffe0ff */
        /* <DEDUP_REMOVED lines=13> */
[----:B------:R-:W-:Y:S02]  /*0fd0*/  IMAD.IADD R11, R0, 0x1, R3 ;  /* 0x00000001000b7824 */ /* 0x000fe400078e0203 */
[----:B------:R-:W-:Y:S02]  /*0fe0*/  VIADD R3, R3, 0x80 ;  /* 0x0000008003037836 */ /* 0x000fe40000000000 */
[----:B0-----:R-:W-:-:S05]  /*0ff0*/  IMAD.WIDE.U32 R4, R11, 0x8, R4 ;  /* 0x000000080b047825 */ /* 0x001fca00078e0004 */
[----:B------:R0:W-:Y:S02]  /*1000*/  STG.E.64 desc[UR4][R4.64], R6 ;  /* 0x0000000604007986 */ /* 0x0001e4000c101b04 */
.L_x_7429:
[----:B------:R-:W-:-:S13]  /*1010*/  ISETP.GE.U32.AND P0, PT, R3, R2, PT ;  /* 0x000000020300720c */ /* 0x000fda0003f06070 */
[----:B------:R-:W-:Y:S05]  /*1020*/  @P0 BRA `(.L_x_7431) ;  /* 0x0000000000300947 */ /* 0x000fea0003800000 */
[----:B0-----:R-:W0:Y:S01]  /*1030*/  LDC.64 R4, c[0x0][0x388] ;  /* 0x0000e200ff047b82 */ /* 0x001e220000000a00 */
[----:B------:R-:W-:Y:S01]  /*1040*/  IMAD.IADD R7, R0, 0x1, R3 ;  /* 0x0000000100077824 */ /* 0x000fe200078e0203 */
[----:B------:R-:W-:-:S03]  /*1050*/  IADD3 R3, PT, PT, R3, 0x80, RZ ;  /* 0x0000008003037810 */ /* 0x000fc60007ffe0ff */
[----:B0-----:R-:W-:-:S05]  /*1060*/  IMAD.WIDE.U32 R4, R7, 0x8, R4 ;  /* 0x0000000807047825 */ /* 0x001fca00078e0004 */
[----:B------:R1:W-:Y:S02]  /*1070*/  STG.E.64 desc[UR4][R4.64], R8 ;  /* 0x0000000804007986 */ /* 0x0003e4000c101b04 */
.L_x_7430:
[----:B------:R-:W-:-:S13]  /*1080*/  ISETP.GE.U32.AND P0, PT, R3, R2, PT ;  /* 0x000000020300720c */ /* 0x000fda0003f06070 */
[----:B------:R-:W-:Y:S05]  /*1090*/  @P0 BRA `(.L_x_7432) ;  /* 0x0000000000340947 */ /* 0x000fea0003800000 */
[----:B01----:R-:W0:Y:S01]  /*10a0*/  LDC.64 R4, c[0x0][0x388] ;  /* 0x0000e200ff047b82 */ /* 0x003e220000000a00 */
[----:B------:R-:W-:Y:S02]  /*10b0*/  IMAD.IADD R7, R0, 0x1, R3 ;  /* 0x0000000100077824 */ /* 0x000fe400078e0203 */
[----:B------:R-:W-:Y:S02]  /*10c0*/  VIADD R3, R3, 0x80 ;  /* 0x0000008003037836 */ /* 0x000fe40000000000 */
[----:B0-----:R-:W-:-:S05]  /*10d0*/  IMAD.WIDE.U32 R4, R7, 0x8, R4 ;  /* 0x0000000807047825 */ /* 0x001fca00078e0004 */
[----:B------:R1:W-:Y:S02]  /*10e0*/  STG.E.64 desc[UR4][R4.64], R12 ;  /* 0x0000000c04007986 */ /* 0x0003e4000c101b04 */
.L_x_7431:
[----:B------:R-:W-:-:S13]  /*10f0*/  ISETP.GE.U32.AND P0, PT, R3, R2, PT ;  /* 0x000000020300720c */ /* 0x000fda0003f06070 */
[----:B------:R-:W-:Y:S05]  /*1100*/  @P0 BREAK.RELIABLE B1 ;  /* 0x0000000000010942 */ /* 0x000fea0003800100 */
[----:B------:R-:W-:Y:S05]  /*1110*/  @P0 BRA `(.L_x_7433) ;  /* 0x0000000000300947 */ /* 0x000fea0003800000 */
[----:B01----:R-:W0:Y:S01]  /*1120*/  LDC.64 R4, c[0x0][0x388] ;  /* 0x0000e200ff047b82 */ /* 0x003e220000000a00 */
[----:B------:R-:W-:Y:S02]  /*1130*/  IMAD.IADD R7, R0, 0x1, R3 ;  /* 0x0000000100077824 */ /* 0x000fe400078e0203 */
[----:B------:R-:W-:Y:S02]  /*1140*/  VIADD R3, R3, 0x80 ;  /* 0x0000008003037836 */ /* 0x000fe40000000000 */
[----:B0-----:R-:W-:-:S05]  /*1150*/  IMAD.WIDE.U32 R4, R7, 0x8, R4 ;  /* 0x0000000807047825 */ /* 0x001fca00078e0004 */
[----:B------:R2:W-:Y:S02]  /*1160*/  STG.E.64 desc[UR4][R4.64], R14 ;  /* 0x0000000e04007986 */ /* 0x0005e4000c101b04 */
.L_x_7432:
[----:B------:R-:W-:Y:S05]  /*1170*/  BSYNC.RELIABLE B1 ;  /* 0x0000000000017941 */ /* 0x000fea0003800100 */
.L_x_7428:
[----:B------:R-:W-:-:S13]  /*1180*/  ISETP.GE.U32.AND P0, PT, R3, R2, PT ;  /* 0x000000020300720c */ /* 0x000fda0003f06070 */
[----:B012---:R-:W0:Y:S01]  /*1190*/  @!P0 LDC.64 R4, c[0x0][0x388] ;  /* 0x0000e200ff048b82 */ /* 0x007e220000000a00 */
[----:B------:R-:W-:Y:S01]  /*11a0*/  @!P0 IMAD.IADD R7, R0, 0x1, R3 ;  /* 0x0000000100078824 */ /* 0x000fe200078e0203 */
[----:B------:R-:W-:-:S03]  /*11b0*/  @!P0 IADD3 R3, PT, PT, R3, 0x80, RZ ;  /* 0x0000008003038810 */ /* 0x000fc60007ffe0ff */
[----:B0-----:R-:W-:-:S05]  /*11c0*/  @!P0 IMAD.WIDE.U32 R4, R7, 0x8, R4 ;  /* 0x0000000807048825 */ /* 0x001fca00078e0004 */
[----:B------:R2:W-:Y:S02]  /*11d0*/  @!P0 STG.E.64 desc[UR4][R4.64], R16 ;  /* 0x0000001004008986 */ /* 0x0005e4000c101b04 */
.L_x_7433:
[----:B------:R-:W-:Y:S05]  /*11e0*/  BSYNC.RECONVERGENT B0 ;  /* 0x0000000000007941 */ /* 0x000fea0003800200 */
.L_x_7427:
        /* <DEDUP_REMOVED lines=8> */
.L_x_7426:
[----:B------:R-:W0:Y:S01]  /*1270*/  S2R R2, SR_TID.X ;  /* 0x0000000000027919 */ /* 0x000e220000002100 */
[----:B------:R-:W1:Y:S02]  /*1280*/  LDC.64 R4, c[0x0][0x390] ;  /* 0x0000e400ff047b82 */ /* 0x000e640000000a00 */
[----:B-1----:R-:W-:-:S04]  /*1290*/  IMAD.WIDE.U32 R4, R0, 0x8, R4 ;  /* 0x0000000800047825 */ /* 0x002fc800078e0004 */
[----:B0-----:R-:W-:-:S05]  /*12a0*/  IMAD.WIDE.U32 R4, R2, 0x20, R4 ;  /* 0x0000002002047825 */ /* 0x001fca00078e0004 */
[----:B------:R-:W2:Y:S04]  /*12b0*/  LDG.E.ENL2.256 R12, R20, desc[UR4][R4.64] ;  /* 0xfe0000040414797e */ /* 0x000ea8000812190c */
[----:B------:R0:W3:Y:S01]  /*12c0*/  LDG.E.ENL2.256 R16, R8, desc[UR4][R4.64+0x1000] ;  /* 0xfe0080040408797e */ /* 0x0000e20008121910 */
[----:B------:R-:W-:Y:S01]  /*12d0*/  IMAD.MOV.U32 R6, RZ, RZ, RZ ;  /* 0x000000ffff067224 */ /* 0x000fe200078e00ff */
[----:B--2---:R-:W1:Y:S02]  /*12e0*/  DSETP.GT.AND P4, PT, R20, RZ, PT ;  /* 0x000000ff1400722a */ /* 0x004e640003f84000 */
[----:B-1----:R-:W-:-:S15]  /*12f0*/  SEL R3, RZ, 0x1, !P4 ;  /* 0x00000001ff037807 */ /* 0x002fde0006000000 */
[----:B------:R-:W-:-:S15]  /*1300*/  NOP ;  /* 0x0000000000007918 */ /* 0x000fde0000000000 */
[----:B------:R-:W-:-:S15]  /*1310*/  NOP ;  /* 0x0000000000007918 */ /* 0x000fde0000000000 */
[----:B------:R-:W-:-:S15]  /*1320*/  NOP ;  /* 0x0000000000007918 */ /* 0x000fde0000000000 */
[----:B------:R-:W-:-:S02]  /*1330*/  NOP ;  /* 0x0000000000007918 */ /* 0x000fc40000000000 */
[----:B------:R-:W1:-:S15]  /*1340*/  DSETP.GT.AND P1, PT, R12, RZ, PT ;  /* 0x000000ff0c00722a */ /* 0x000e5e0003f24000 */
[----:B------:R-:W-:-:S15]  /*1350*/  NOP ;  /* 0x0000000000007918 */ /* 0x000fde0000000000 */
[----:B------:R-:W-:-:S15]  /*1360*/  NOP ;  /* 0x0000000000007918 */ /* 0x000fde0000000000 */
[----:B------:R-:W-:-:S15]  /*1370*/  NOP ;  /* 0x0000000000007918 */ /* 0x000fde0000000000 */
[----:B------:R-:W-:-:S04]  /*1380*/  NOP ;  /* 0x0000000000007918 */ /* 0x000fc80000000000 */
[----:B------:R2:W-:Y:S02]  /*1390*/  DSETP.GEU.AND P2, PT, R12, RZ, PT ;  /* 0x000000ff0c00722a */ /* 0x0005e40003f4e000 */
[----:B--2---:R-:W-:Y:S02]  /*13a0*/  CS2R R12, SRZ ;  /* 0x00000000000c7805 */ /* 0x004fe4000001ff00 */
[----:B------:R-:W-:Y:S02]  /*13b0*/  @!P4 IMAD.MOV R12, RZ, RZ, -0x1 ;  /* 0xffffffffff0cc424 */ /* 0x000fe400078e02ff */
[----:B-1----:R-:W-:-:S15]  /*13c0*/  @!P1 IMAD.MOV R13, RZ, RZ, -0x1 ;  /* 0xffffffffff0d9424 */ /* 0x002fde00078e02ff */
[----:B------:R-:W-:-:S15]  /*13d0*/  NOP ;  /* 0x0000000000007918 */ /* 0x000fde0000000000 */
[----:B------:R-:W-:-:S15]  /*13e0*/  NOP ;  /* 0x0000000000007918 */ /* 0x000fde0000000000 */
[----:B------:R-:W-:-:S13]  /*13f0*/  NOP ;  /* 0x0000000000007918 */ /* 0x000fda0000000000 */
[----:B------:R-:W1:Y:S02]  /*1400*/  DSETP.GEU.AND P5, PT, R20, RZ, PT ;  /* 0x000000ff1400722a */ /* 0x000e640003fae000 */
[----:B-1----:R-:W-:Y:S01]  /*1410*/  @P5 IMAD.MOV R12, RZ, RZ, R3 ;  /* 0x000000ffff0c5224 */ /* 0x002fe200078e0203 */
[----:B------:R-:W1:-:S15]  /*1420*/  LDC.64 R20, c[0x0][0x388] ;  /* 0x0000e200ff147b82 */ /* 0x000e5e0000000a00 */
[----:B------:R-:W-:-:S15]  /*1430*/  NOP ;  /* 0x0000000000007918 */ /* 0x000fde0000000000 */
[----:B------:R-:W-:-:S15]  /*1440*/  NOP ;  /* 0x0000000000007918 */ /* 0x000fde0000000000 */
[----:B------:R-:W-:-:S15]  /*1450*/  NOP ;  /* 0x0000000000007918 */ /* 0x000fde0000000000 */
[----:B------:R-:W-:-:S01]  /*1460*/  NOP ;  /* 0x0000000000007918 */ /* 0x000fc20000000000 */
[----:B0-----:R-:W-:Y:S01]  /*1470*/  I2F.F64 R4, R12 ;  /* 0x0000000c00047312 */ /* 0x001fe20000201c00 */
[----:B-1----:R-:W-:-:S04]  /*1480*/  IMAD.WIDE.U32 R20, R0, 0x8, R20 ;  /* 0x0000000800147825 */ /* 0x002fc800078e0014 */
[----:B------:R-:W-:-:S15]  /*1490*/  IMAD.WIDE.U32 R20, R2, 0x20, R20 ;  /* 0x0000002002147825 */ /* 0x000fde00078e0014 */
[----:B------:R-:W-:-:S15]  /*14a0*/  NOP ;  /* 0x0000000000007918 */ /* 0x000fde0000000000 */
[----:B------:R-:W-:-:S15]  /*14b0*/  NOP ;  /* 0x0000000000007918 */ /* 0x000fde0000000000 */
[----:B------:R-:W-:-:S14]  /*14c0*/  NOP ;  /* 0x0000000000007918 */ /* 0x000fdc0000000000 */
[----:B------:R-:W0:Y:S02]  /*14d0*/  DSETP.GT.AND P6, PT, R22, RZ, PT ;  /* 0x000000ff1600722a */ /* 0x000e240003fc4000 */
[----:B0-----:R-:W-:Y:S02]  /*14e0*/  SEL R3, RZ, 0x1, !P6 ;  /* 0x00000001ff037807 */ /* 0x001fe40007000000 */
[----:B------:R-:W-:-:S15]  /*14f0*/  @!P6 IADD3 R6, PT, PT, RZ, -0x1, RZ ;  /* 0xffffffffff06e810 */ /* 0x000fde0007ffe0ff */
[----:B------:R-:W-:-:S15]  /*1500*/  NOP ;  /* 0x0000000000007918 */ /* 0x000fde0000000000 */
[----:B------:R-:W-:-:S15]  /*1510*/  NOP ;  /* 0x0000000000007918 */ /* 0x000fde0000000000 */
[----:B------:R-:W-:-:S15]  /*1520*/  NOP ;  /* 0x0000000000007918 */ /* 0x000fde0000000000 */
[----:B------:R-:W0:Y:S02]  /*1530*/  DSETP.GEU.AND P0, PT, R22, RZ, PT ;  /* 0x000000ff1600722a */ /* 0x000e240003f0e000 */
[----:B0-----:R-:W-:Y:S01]  /*1540*/  @P0 IMAD.MOV R6, RZ, RZ, R3 ;  /* 0x000000ffff060224 */ /* 0x001fe200078e0203 */
[----:B------:R-:W-:-:S05]  /*1550*/  SEL R3, RZ, 0x1, !P1 ;  /* 0x00000001ff037807 */ /* 0x000fca0004800000 */
[----:B------:R-:W-:-:S15]  /*1560*/  @P2 IMAD.MOV R13, RZ, RZ, R3 ;  /* 0x000000ffff0d2224 */ /* 0x000fde00078e0203 */
[----:B------:R-:W-:-:S15]  /*1570*/  NOP ;  /* 0x0000000000007918 */ /* 0x000fde0000000000 */
[----:B------:R-:W-:-:S15]  /*1580*/  NOP ;  /* 0x0000000000007918 */ /* 0x000fde0000000000 */
[----:B------:R-:W-:-:S11]  /*1590*/  NOP ;  /* 0x0000000000007918 */ /* 0x000fd60000000000 */
[----:B------:R-:W-:-:S15]  /*15a0*/  I2F.F64 R6, R6 ;  /* 0x0000000600067312 */ /* 0x000fde0000201c00 */
[----:B------:R-:W-:-:S15]  /*15b0*/  NOP ;  /* 0x0000000000007918 */ /* 0x000fde0000000000 */
[----:B------:R-:W-:-:S15]  /*15c0*/  NOP ;  /* 0x0000000000007918 */ /* 0x000fde0000000000 */
[----:B------:R-:W-:-:S15]  /*15d0*/  NOP ;  /* 0x0000000000007918 */ /* 0x000fde0000000000 */
[----:B------:R-:W-:-:S04]  /*15e0*/  NOP ;  /* 0x0000000000007918 */ /* 0x000fc80000000000 */
        /* <DEDUP_REMOVED lines=12> */
[----:B0-----:R-:W-:Y:S01]  /*16b0*/  IMAD.MOV.U32 R14, RZ, RZ, RZ ;  /* 0x000000ffff0e7224 */ /* 0x001fe200078e00ff */
[----:B------:R-:W-:Y:S01]  /*16c0*/  @!P3 IADD3 R14, PT, PT, RZ, -0x1, RZ ;  /* 0xffffffffff0eb810 */ /* 0x000fe20007ffe0ff */
[----:B-1----:R-:W-:-:S15]  /*16d0*/  @P4 IMAD.MOV R14, RZ, RZ, R3 ;  /* 0x000000ffff0e4224 */ /* 0x002fde00078e0203 */
[----:B------:R-:W-:-:S15]  /*16e0*/  NOP ;  /* 0x0000000000007918 */ /* 0x000fde0000000000 */
[----:B------:R-:W-:-:S15]  /*16f0*/  NOP ;  /* 0x0000000000007918 */ /* 0x000fde0000000000 */
[----:B------:R-:W-:-:S15]  /*1700*/  NOP ;  /* 0x0000000000007918 */ /* 0x000fde0000000000 */
[----:B------:R-:W0:Y:S02]  /*1710*/  I2F.F64 R14, R14 ;  /* 0x0000000e000e7312 */ /* 0x000e240000201c00 */
[----:B0-----:R-:W-:-:S15]  /*1720*/  STG.E.ENL2.256 desc[UR4][R20.64], R4, R12 ;  /* 0xf8000004140c797f */ /* 0x001fde000f121804 */
[----:B------:R-:W-:-:S15]  /*1730*/  NOP ;  /* 0x0000000000007918 */ /* 0x000fde0000000000 */
[----:B------:R-:W-:-:S15]  /*1740*/  NOP ;  /* 0x0000000000007918 */ /* 0x000fde0000000000 */
[----:B------:R-:W-:-:S15]  /*1750*/  NOP ;  /* 0x0000000000007918 */ /* 0x000fde0000000000 */
[----:B------:R-:W-:-:S02]  /*1760*/  NOP ;  /* 0x0000000000007918 */ /* 0x000fc40000000000 */
[----:B---3--:R-:W0:Y:S02]  /*1770*/  DSETP.GT.AND P5, PT, R8, RZ, PT ;  /* 0x000000ff0800722a */ /* 0x008e240003fa4000 */
[----:B0-----:R-:W-:-:S15]  /*1780*/  SEL R3, RZ, 0x1, !P5 ;  /* 0x00000001ff037807 */ /* 0x001fde0006800000 */
[----:B------:R-:W-:-:S15]  /*1790*/  NOP ;  /* 0x0000000000007918 */ /* 0x000fde0000000000 */
[----:B------:R-:W-:-:S15]  /*17a0*/  NOP ;  /* 0x0000000000007918 */ /* 0x000fde0000000000 */
[----:B------:R-:W-:-:S15]  /*17b0*/  NOP ;  /* 0x0000000000007918 */ /* 0x000fde0000000000 */
[----:B------:R-:W-:-:S02]  /*17c0*/  NOP ;  /* 0x0000000000007918 */ /* 0x000fc40000000000 */
[----:B------:R0:W1:Y:S02]  /*17d0*/  DSETP.GEU.AND P6, PT, R8, RZ, PT ;  /* 0x000000ff0800722a */ /* 0x0000640003fce000 */
[----:B0-----:R-:W-:Y:S02]  /*17e0*/  IMAD.MOV.U32 R8, RZ, RZ, RZ ;  /* 0x000000ffff087224 */ /* 0x001fe400078e00ff */
[----:B------:R-:W-:Y:S02]  /*17f0*/  @!P5 IMAD.MOV R8, RZ, RZ, -0x1 ;  /* 0xffffffffff08d424 */ /* 0x000fe400078e02ff */
[----:B-1----:R-:W-:-:S15]  /*1800*/  @P6 IMAD.MOV R8, RZ, RZ, R3 ;  /* 0x000000ffff086224 */ /* 0x002fde00078e0203 */
        /* <DEDUP_REMOVED lines=14> */
[----:B------:R0:W1:Y:S02]  /*18f0*/  DSETP.GEU.AND P1, PT, R10, RZ, PT ;  /* 0x000000ff0a00722a */ /* 0x0000640003f2e000 */
[----:B0-----:R-:W-:Y:S01]  /*1900*/  MOV R10, RZ ;  /* 0x000000ff000a7202 */ /* 0x001fe20000000f00 */
[----:B------:R-:W-:Y:S02]  /*1910*/  @!P0 IMAD.MOV R10, RZ, RZ, -0x1 ;  /* 0xffffffffff0a8424 */ /* 0x000fe400078e02ff */
[----:B-1----:R-:W-:-:S15]  /*1920*/  @P1 IMAD.MOV R10, RZ, RZ, R3 ;  /* 0x000000ffff0a1224 */ /* 0x002fde00078e0203 */
[----:B------:R-:W-:-:S15]  /*1930*/  NOP ;  /* 0x0000000000007918 */ /* 0x000fde0000000000 */
[----:B------:R-:W-:-:S15]  /*1940*/  NOP ;  /* 0x0000000000007918 */ /* 0x000fde0000000000 */
[----:B------:R-:W-:-:S14]  /*1950*/  NOP ;  /* 0x0000000000007918 */ /* 0x000fdc0000000000 */
        /* <DEDUP_REMOVED lines=38> */
[----:B0-----:R-:W-:Y:S01]  /*1bc0*/  STG.E.ENL2.256 desc[UR4][R20.64+0x1000], R8, R16 ;  /* 0xf80080081410797f */ /* 0x001fe2000f121804 */
[----:B------:R-:W-:Y:S05]  /*1bd0*/  EXIT ;  /* 0x000000000000794d */ /* 0x000fea0003800000 */
.L_x_7434:
        /* <DEDUP_REMOVED lines=10> */
.L_x_23305:


//--------------------- .text._ZN2at6native29vectorized_elementwise_kernelILi8EZZZNS0_16sign_kernel_cudaERNS_18TensorIteratorBaseEENKUlvE_clEvENKUlvE4_clEvEUldE_St5arrayIPcLm2EEEEviT0_T1_ --------------------------
	.section	.text._ZN2at6native29vectorized_elementwise_kernelILi8EZZZNS0_16sign_kernel_cudaERNS_18TensorIteratorBaseEENKUlvE_clEvENKUlvE4_clEvEUldE_St5arrayIPcLm2EEEEviT0_T1_,"ax",@progbits
	.align	128
        .global         _ZN2at6native29vectorized_elementwise_kernelILi8EZZZNS0_16sign_kernel_cudaERNS_18TensorIteratorBaseEENKUlvE_clEvENKUlvE4_clEvEUldE_St5arrayIPcLm2EEEEviT0_T1_
        .type           _ZN2at6native29vectorized_elementwise_kernelILi8EZZZNS0_16sign_kernel_cudaERNS_18TensorIteratorBaseEENKUlvE_clEvENKUlvE4_clEvEUldE_St5arrayIPcLm2EEEEviT0_T1_,@function
        .size           _ZN2at6native29vectorized_elementwise_kernelILi8EZZZNS0_16sign_kernel_cudaERNS_18TensorIteratorBaseEENKUlvE_clEvENKUlvE4_clEvEUldE_St5arrayIPcLm2EEEEviT0_T1_,(.L_x_23306 - _ZN2at6native29vectorized_elementwise_kernelILi8EZZZNS0_16sign_kernel_cudaERNS_18TensorIteratorBaseEENKUlvE_clEvENKUlvE4_clEvEUldE_St5arrayIPcLm2EEEEviT0_T1_)
        .other          _ZN2at6native29vectorized_elementwise_kernelILi8EZZZNS0_16sign_kernel_cudaERNS_18TensorIteratorBaseEENKUlvE_clEvENKUlvE4_clEvEUldE_St5arrayIPcLm2EEEEviT0_T1_,@"STO_CUDA_ENTRY STV_DEFAULT"
_ZN2at6native29vectorized_elementwise_kernelILi8EZZZNS0_16sign_kernel_cudaERNS_18TensorIteratorBaseEENKUlvE_clEvENKUlvE4_clEvEUldE_St5arrayIPcLm2EEEEviT0_T1_:
.text._ZN2at6native29vectorized_elementwise_kernelILi8EZZZNS0_16sign_kernel_cudaERNS_18TensorIteratorBaseEENKUlvE_clEvENKUlvE4_clEvEUldE_St5arrayIPcLm2EEEEviT0_T1_:
[----:B------:R-:W-:Y:S01]  /*0000*/  LDC R1, c[0x0][0x37c] ;  /* 0x0000df00ff017b82 */ /* 0x000fe20000000800 */
[----:B------:R-:W-:Y:S05]  /*0010*/  EXIT ;  /* 0x000000000000794d */ /* 0x000fea0003800000 */
.L_x_7435:
        /* <DEDUP_REMOVED lines=14> */
.L_x_23306:


//--------------------- .text._ZN2at6native18elementwise_kernelILi128ELi4EZNS0_15gpu_kernel_implIZZZNS0_16sign_kernel_cudaERNS_18TensorIteratorBaseEENKUlvE_clEvENKUlvE3_clEvEUlsE_EEvS4_RKT_EUliE_EEviT1_ --------------------------
	.section	.text._ZN2at6native18elementwise_kernelILi128ELi4EZNS0_15gpu_kernel_implIZZZNS0_16sign_kernel_cudaERNS_18TensorIteratorBaseEENKUlvE_clEvENKUlvE3_clEvEUlsE_EEvS4_RKT_EUliE_EEviT1_,"ax",@progbits
	.align	128
        .global         _ZN2at6native18elementwise_kernelILi128ELi4EZNS0_15gpu_kernel_implIZZZNS0_16sign_kernel_cudaERNS_18TensorIteratorBaseEENKUlvE_clEvENKUlvE3_clEvEUlsE_EEvS4_RKT_EUliE_EEviT1_
        .type           _ZN2at6native18elementwise_kernelILi128ELi4EZNS0_15gpu_kernel_implIZZZNS0_16sign_kernel_cudaERNS_18TensorIteratorBaseEENKUlvE_clEvENKUlvE3_clEvEUlsE_EEvS4_RKT_EUliE_EEviT1_,@function
        .size           _ZN2at6native18elementwise_kernelILi128ELi4EZNS0_15gpu_kernel_implIZZZNS0_16sign_kernel_cudaERNS_18TensorIteratorBaseEENKUlvE_clEvENKUlvE3_clEvEUlsE_EEvS4_RKT_EUliE_EEviT1_,(.L_x_23307 - _ZN2at6native18elementwise_kernelILi128ELi4EZNS0_15gpu_kernel_implIZZZNS0_16sign_kernel_cudaERNS_18TensorIteratorBaseEENKUlvE_clEvENKUlvE3_clEvEUlsE_EEvS4_RKT_EUliE_EEviT1_)
        .other          _ZN2at6native18elementwise_kernelILi128ELi4EZNS0_15gpu_kernel_implIZZZNS0_16sign_kernel_cudaERNS_18TensorIteratorBaseEENKUlvE_clEvENKUlvE3_clEvEUlsE_EEvS4_RKT_EUliE_EEviT1_,@"STO_CUDA_ENTRY STV_DEFAULT"
_ZN2at6native18elementwise_kernelILi128ELi4EZNS0_15gpu_kernel_implIZZZNS0_16sign_kernel_cudaERNS_18TensorIteratorBaseEENKUlvE_clEvENKUlvE3_clEvEUlsE_EEvS4_RKT_EUliE_EEviT1_:
.text._ZN2at6native18elementwise_kernelILi128ELi4EZNS0_15gpu_kernel_implIZZZNS0_16sign_kernel_cudaERNS_18TensorIteratorBaseEENKUlvE_clEvENKUlvE3_clEvEUlsE_EEvS4_RKT_EUliE_EEviT1_:
        /* <DEDUP_REMOVED lines=319> */
.L_x_7438:
        /* <DEDUP_REMOVED lines=16> */
.L_x_7442:
[----:B------:R0:W5:Y:S01]  /*14f0*/  LDG.E.U8 R0, desc[UR36][R2.64] ;  /* 0x0000002402007981 */ /* 0x000162000c1e1100 */
[----:B------:R-:W-:Y:S05]  /*1500*/  BRA `(.L_x_7444) ;  /* 0x0000000c004c7947 */ /* 0x000fea0003800000 */
.L_x_7441:
        /* <DEDUP_REMOVED lines=8> */
.L_x_7446:
[----:B------:R0:W5:Y:S01]  /*1590*/  LDG.E.U16 R0, desc[UR36][R2.64] ;  /* 0x0000002402007981 */ /* 0x000162000c1e1500 */
[----:B------:R-:W-:Y:S05]  /*15a0*/  BRA `(.L_x_7444) ;  /* 0x0000000c00247947 */ /* 0x000fea0003800000 */
.L_x_7445:
[----:B------:R0:W5:Y:S01]  /*15b0*/  LDG.E.U16 R0, desc[UR36][R2.64] ;  /* 0x0000002402007981 */ /* 0x000162000c1e1500 */
[----:B------:R-:W-:Y:S05]  /*15c0*/  BRA `(.L_x_7444) ;  /* 0x0000000c001c7947 */ /* 0x000fea0003800000 */
.L_x_7440:
        /* <DEDUP_REMOVED lines=9> */
.L_x_7448:
[----:B------:R-:W2:Y:S02]  /*1660*/  LDG.E.U16 R4, desc[UR36][R2.64] ;  /* 0x0000002402047981 */ /* 0x000ea4000c1e1500 */
[----:B--2---:R-:W-:-:S06]  /*1670*/  HADD2.F32 R4, -RZ, R4.H0_H0 ;  /* 0x20000004ff047230 */ /* 0x004fcc0000004100 */
[----:B------:R-:W0:Y:S02]  /*1680*/  F2I.FTZ.TRUNC.NTZ R4, R4 ;  /* 0x0000000400047305 */ /* 0x000e24000021f100 */
[----:B0-----:R-:W-:Y:S01]  /*1690*/  PRMT R0, R4, 0x7610, R0 ;  /* 0x0000761004007816 */ /* 0x001fe20000000000 */
[----:B------:R-:W-:Y:S06]  /*16a0*/  BRA `(.L_x_7444) ;  /* 0x0000000800e47947 */ /* 0x000fec0003800000 */
.L_x_7447:
        /* <DEDUP_REMOVED lines=9> */
.L_x_7450:
[----:B------:R-:W2:Y:S02]  /*1740*/  LDG.E.U16 R2, desc[UR36][R2.64] ;  /* 0x0000002402027981 */ /* 0x000ea4000c1e1500 */
[----:B--2---:R-:W-:-:S06]  /*1750*/  HADD2.F32 R4, -RZ, R2.H0_H0 ;  /* 0x20000002ff047230 */ /* 0x004fcc0000004100 */
[----:B------:R-:W0:Y:S02]  /*1760*/  F2I.FTZ.TRUNC.NTZ R4, R4 ;  /* 0x0000000400047305 */ /* 0x000e24000021f100 */
[----:B0-----:R-:W-:Y:S01]  /*1770*/  PRMT R0, R4, 0x7610, R0 ;  /* 0x0000761004007816 */ /* 0x001fe20000000000 */
[----:B------:R-:W-:Y:S06]  /*1780*/  BRA `(.L_x_7444) ;  /* 0x0000000800ac7947 */ /* 0x000fec0003800000 */
.L_x_7449:
[----:B------:R-:W2:Y:S02]  /*1790*/  LDG.E.64 R2, desc[UR36][R2.64] ;  /* 0x0000002402027981 */ /* 0x000ea4000c1e1b00 */
[----:B--2---:R0:W1:Y:S02]  /*17a0*/  F2I.F64.TRUNC R0, R2 ;  /* 0x0000000200007311 */ /* 0x004064000030d100 */
[----:B01----:R-:W-:Y:S05]  /*17b0*/  BRA `(.L_x_7444) ;  /* 0x0000000800a07947 */ /* 0x003fea0003800000 */
.L_x_7439:
        /* <DEDUP_REMOVED lines=12> */
.L_x_7453:
[----:B------:R-:W2:Y:S02]  /*1880*/  LDG.E.64 R2, desc[UR36][R2.64] ;  /* 0x0000002402027981 */ /* 0x000ea4000c1e1b00 */
[----:B--2---:R3:W4:Y:S02]  /*1890*/  F2I.F64.TRUNC R0, R2 ;  /* 0x0000000200007311 */ /* 0x004724000030d100 */
[----:B---34-:R-:W-:Y:S05]  /*18a0*/  BRA `(.L_x_7444) ;  /* 0x0000000800647947 */ /* 0x018fea0003800000 */
.L_x_7452:
        /* <DEDUP_REMOVED lines=27> */
.L_x_7455:
        /* <DEDUP_REMOVED lines=14> */
.L_x_7454:
[----:B------:R-:W2:Y:S02]  /*1b40*/  LDG.E.U16 R4, desc[UR36][R2.64] ;  /* 0x0000002402047981 */ /* 0x000ea4000c1e1500 */
[----:B--2---:R-:W-:-:S06]  /*1b50*/  IMAD.U32 R4, R4, 0x10000, RZ ;  /* 0x0001000004047824 */ /* 0x004fcc00078e00ff */
[----:B------:R-:W0:Y:S02]  /*1b60*/  F2I.FTZ.TRUNC.NTZ R4, R4 ;  /* 0x0000000400047305 */ /* 0x000e24000021f100 */
[----:B0-----:R-:W-:Y:S01]  /*1b70*/  PRMT R0, R4, 0x7610, R0 ;  /* 0x0000761004007816 */ /* 0x001fe20000000000 */
[----:B------:R-:W-:Y:S06]  /*1b80*/  BRA `(.L_x_7444) ;  /* 0x0000000400ac7947 */ /* 0x000fec0003800000 */
.L_x_7451:
        /* <DEDUP_REMOVED lines=10> */
.L_x_7458:
        /* <DEDUP_REMOVED lines=21> */
.L_x_7462:
[----:B------:R-:W-:Y:S05]  /*1d80*/  BSYNC.RECONVERGENT B1 ;  /* 0x0000000000017941 */ /* 0x000fea0003800200 */
.L_x_7461:
[----:B------:R-:W-:Y:S02]  /*1d90*/  SHF.L.U32 R0, R0, 0x14, RZ ;  /* 0x0000001400007819 */ /* 0x000fe400000006ff */
[----:B------:R-:W-:-:S04]  /*1da0*/  LEA R2, R2, 0x3b800000, 0x17 ;  /* 0x3b80000002027811 */ /* 0x000fc800078eb8ff */
[----:B------:R-:W-:-:S07]  /*1db0*/  LOP3.LUT R4, R2, R0, R7, 0xfe, !PT ;  /* 0x0000000002047212 */ /* 0x000fce00078efe07 */
.L_x_7460:
[----:B------:R-:W-:Y:S05]  /*1dc0*/  BSYNC.RECONVERGENT B0 ;  /* 0x0000000000007941 */ /* 0x000fea0003800200 */
.L_x_7459:
[----:B------:R-:W0:Y:S02]  /*1dd0*/  F2I.FTZ.TRUNC.NTZ R4, R4 ;  /* 0x0000000400047305 */ /* 0x000e24000021f100 */
[----:B0-----:R-:W-:Y:S01]  /*1de0*/  PRMT R0, R4, 0x7610, R0 ;  /* 0x0000761004007816 */ /* 0x001fe20000000000 */
[----:B------:R-:W-:Y:S06]  /*1df0*/  BRA `(.L_x_7444) ;  /* 0x0000000400107947 */ /* 0x000fec0003800000 */
.L_x_7457:
        /* <DEDUP_REMOVED lines=21> */
.L_x_7466:
[----:B------:R-:W-:Y:S05]  /*1f50*/  BSYNC.RECONVERGENT B1 ;  /* 0x0000000000017941 */ /* 0x000fea0003800200 */
.L_x_7465:
[----:B------:R-:W-:Y:S01]  /*1f60*/  IMAD.SHL.U32 R0, R0, 0x200000, RZ ;  /* 0x0020000000007824 */ /* 0x000fe200078e00ff */
[----:B------:R-:W-:-:S04]  /*1f70*/  LEA R2, R2, 0x37800000, 0x17 ;  /* 0x3780000002027811 */ /* 0x000fc800078eb8ff */
[----:B------:R-:W-:-:S07]  /*1f80*/  LOP3.LUT R4, R2, R0, R7, 0xfe, !PT ;  /* 0x0000000002047212 */ /* 0x000fce00078efe07 */
.L_x_7464:
[----:B------:R-:W-:Y:S05]  /*1f90*/  BSYNC.RECONVERGENT B0 ;  /* 0x0000000000007941 */ /* 0x000fea0003800200 */
.L_x_7463:
[----:B------:R-:W0:Y:S02]  /*1fa0*/  F2I.FTZ.TRUNC.NTZ R4, R4 ;  /* 0x0000000400047305 */ /* 0x000e24000021f100 */
[----:B0-----:R-:W-:Y:S01]  /*1fb0*/  PRMT R0, R4, 0x7610, R0 ;  /* 0x0000761004007816 */ /* 0x001fe20000000000 */
[----:B------:R-:W-:Y:S06]  /*1fc0*/  BRA `(.L_x_7444) ;  /* 0x00000000009c7947 */ /* 0x000fec0003800000 */
.L_x_7456:
[----:B------:R-:W-:-:S09]  /*1fd0*/  UISETP.NE.AND UP0, UPT, UR4, 0x1c, UPT ;  /* 0x0000001c0400788c */ /* 0x000fd2000bf05270 */
[----:B------:R-:W-:Y:S05]  /*1fe0*/  BRA.U !UP0, `(.L_x_7467) ;  /* 0x0000000108907547 */ /* 0x000fea000b800000 */
[----:B------:R-:W-:-:S09]  /*1ff0*/  UISETP.NE.AND UP0, UPT, UR4, 0x1d, UPT ;  /* 0x0000001d0400788c */ /* 0x000fd2000bf05270 */
[----:B------:R-:W-:Y:S05]  /*2000*/  BRA.U !UP0, `(.L_x_7468) ;  /* 0x0000000108807547 */ /* 0x000fea000b800000 */
[----:B------:R-:W-:-:S09]  /*2010*/  UISETP.NE.AND UP0, UPT, UR4, 0x2c, UPT ;  /* 0x0000002c0400788c */ /* 0x000fd2000bf05270 */
[----:B------:R-:W-:Y:S05]  /*2020*/  BRA.U !UP0, `(.L_x_7469) ;  /* 0x0000000108487547 */ /* 0x000fea000b800000 */
.L_x_7443:
        /* <DEDUP_REMOVED lines=8> */
[----:B0-----:R-:W-:Y:S02]  /*20b0*/  IMAD.U32 R4, RZ, RZ, UR4 ;  /* 0x00000004ff047e24 */ /* 0x001fe4000f8e00ff */
[----:B------:R-:W-:Y:S01]  /*20c0*/  IMAD.U32 R5, RZ, RZ, UR5 ;  /* 0x00000005ff057e24 */ /* 0x000fe2000f8e00ff */
[----:B-1----:R-:W-:Y:S01]  /*20d0*/  MOV R6, UR6 ;  /* 0x0000000600067c02 */ /* 0x002fe20008000f00 */
[----:B------:R-:W-:-:S02]  /*20e0*/  IMAD.U32 R7, RZ, RZ, UR7 ;  /* 0x00000007ff077e24 */ /* 0x000fc4000f8e00ff */
[----:B---3--:R-:W-:Y:S02]  /*20f0*/  IMAD.U32 R10, RZ, RZ, UR8 ;  /* 0x00000008ff0a7e24 */ /* 0x008fe4000f8e00ff */
[----:B------:R-:W-:-:S07]  /*2100*/  IMAD.U32 R11, RZ, RZ, UR9 ;  /* 0x00000009ff0b7e24 */ /* 0x000fce000f8e00ff */
[----:B------:R-:W-:-:S07]  /*2110*/  LEPC R20, `(.L_x_7470) ;  /* 0x000000001014794e */ /* 0x000fce0000000000 */
[----:B--2---:R-:W-:Y:S05]  /*2120*/  CALL.ABS.NOINC R2 ;  /* 0x0000000002007343 */ /* 0x004fea0003c00000 */
.L_x_7470:
[----:B------:R-:W-:Y:S01]  /*2130*/  PRMT R0, RZ, 0x7610, R0 ;  /* 0x00007610ff007816 */ /* 0x000fe20000000000 */
[----:B------:R-:W-:Y:S06]  /*2140*/  BRA `(.L_x_7444) ;  /* 0x00000000003c7947 */ /* 0x000fec0003800000 */
.L_x_7469:
        /* <DEDUP_REMOVED lines=8> */
.L_x_7472:
[----:B------:R-:W-:Y:S05]  /*21d0*/  BSYNC.RECONVERGENT B0 ;  /* 0x0000000000007941 */ /* 0x000fea0003800200 */
.L_x_7471:
[----:B------:R-:W0:Y:S02]  /*21e0*/  F2I.FTZ.TRUNC.NTZ R4, R4 ;  /* 0x0000000400047305 */ /* 0x000e24000021f100 */
[----:B0-----:R-:W-:Y:S01]  /*21f0*/  PRMT R0, R4, 0x7610, R0 ;  /* 0x0000761004007816 */ /* 0x001fe20000000000 */
[----:B------:R-:W-:Y:S06]  /*2200*/  BRA `(.L_x_7444) ;  /* 0x00000000000c7947 */ /* 0x000fec0003800000 */
.L_x_7468:
[----:B------:R2:W5:Y:S01]  /*2210*/  LDG.E.U16 R0, desc[UR36][R2.64] ;  /* 0x0000002402007981 */ /* 0x000562000c1e1500 */
[----:B------:R-:W-:Y:S05]  /*2220*/  BRA `(.L_x_7444) ;  /* 0x0000000000047947 */ /* 0x000fea0003800000 */
.L_x_7467:
[----:B------:R1:W5:Y:S02]  /*2230*/  LDG.E.U16 R0, desc[UR36][R2.64] ;  /* 0x0000002402007981 */ /* 0x000364000c1e1500 */
.L_x_7444:
[----:B------:R-:W0:Y:S01]  /*2240*/  LDCU.64 UR6, c[0x0][0x580] ;  /* 0x0000b000ff0677ac */ /* 0x000e220008000a00 */
[----:B-1--45:R-:W-:Y:S01]  /*2250*/  PRMT R0, R0, 0x9910, RZ ;  /* 0x0000991000007816 */ /* 0x032fe200000000ff */
[----:B------:R-:W-:-:S03]  /*2260*/  UPRMT UR4, UR42, 0x9910, URZ ;  /* 0x000099102a047896 */ /* 0x000fc600080000ff */
[----:B------:R-:W-:Y:S02]  /*2270*/  ISETP.NE.AND P0, PT, R0, RZ, PT ;  /* 0x000000ff0000720c */ /* 0x000fe40003f05270 */
[----:B------:R-:W-:Y:S01]  /*2280*/  SHF.R.S32.HI R0, RZ, 0xf, R0 ;  /* 0x0000000fff007819 */ /* 0x000fe20000011400 */
[----:B------:R-:W-:Y:S01]  /*2290*/  UISETP.GT.AND UP0, UPT, UR4, 0x9, UPT ;  /* 0x000000090400788c */ /* 0x000fe2000bf04270 */
[----:B------:R-:W-:-:S04]  /*22a0*/  SEL R5, RZ, 0x1, !P0 ;  /* 0x00000001ff057807 */ /* 0x000fc80004000000 */
[----:B------:R-:W-:Y:S02]  /*22b0*/  LOP3.LUT R9, R0, R5, RZ, 0xfc, !PT ;  /* 0x0000000500097212 */ /* 0x000fe400078efcff */
[----:B0-23--:R-:W-:-:S05]  /*22c0*/  IADD3 R2, P1, PT, R16, UR6, RZ ;  /* 0x0000000610027c10 */ /* 0x00dfca000ff3e0ff */
        /* <DEDUP_REMOVED lines=12> */
.L_x_7476:
[----:B------:R3:W-:Y:S01]  /*2390*/  STG.E.U8 desc[UR36][R2.64], R9 ;  /* 0x0000000902007986 */ /* 0x0007e2000c101124 */
[----:B------:R-:W-:Y:S05]  /*23a0*/  BRA `(.L_x_7478) ;  /* 0x0000000c00507947 */ /* 0x000fea0003800000 */
.L_x_7475:
[----:B------:R-:W-:-:S09]  /*23b0*/  UISETP.NE.AND UP0, UPT, UR4, 0x2, UPT ;  /* 0x000000020400788c */ /* 0x000fd2000bf05270 */
[----:B------:R-:W-:Y:S05]  /*23c0*/  BRA.U !UP0, `(.L_x_7479) ;  /* 0x00000001082c7547 */ /* 0x000fea000b800000 */
[----:B------:R-:W-:-:S09]  /*23d0*/  UISETP.NE.AND UP0, UPT, UR4, 0x3, UPT ;  /* 0x000000030400788c */ /* 0x000fd2000bf05270 */
[----:B------:R-:W-:Y:S05]  /*23e0*/  BRA.U !UP0, `(.L_x_7480) ;  /* 0x0000000108187547 */ /* 0x000fea000b800000 */
[----:B------:R-:W-:-:S09]  /*23f0*/  UISETP.NE.AND UP0, UPT, UR4, 0x4, UPT ;  /* 0x000000040400788c */ /* 0x000fd2000bf05270 */
[----:B------:R-:W-:Y:S05]  /*2400*/  BRA.U UP0, `(.L_x_7477) ;  /* 0x00000009009c7547 */ /* 0x000fea000b800000 */
[----:B------:R-:W-:-:S04]  /*2410*/  PRMT R4, R9, 0x9910, RZ ;  /* 0x0000991009047816 */ /* 0x000fc800000000ff */
[----:B------:R-:W-:-:S05]  /*2420*/  SHF.R.S32.HI R5, RZ, 0x1f, R4 ;  /* 0x0000001fff057819 */ /* 0x000fca0000011404 */
[----:B------:R0:W-:Y:S01]  /*2430*/  STG.E.64 desc[UR36][R2.64], R4 ;  /* 0x0000000402007986 */ /* 0x0001e2000c101b24 */
[----:B------:R-:W-:Y:S05]  /*2440*/  BRA `(.L_x_7478) ;  /* 0x0000000c00287947 */ /* 0x000fea0003800000 */
.L_x_7480:
[----:B------:R-:W-:-:S05]  /*2450*/  PRMT R5, R9, 0x9910, RZ ;  /* 0x0000991009057816 */ /* 0x000fca00000000ff */
[----:B------:R1:W-:Y:S01]  /*2460*/  STG.E desc[UR36][R2.64], R5 ;  /* 0x0000000502007986 */ /* 0x0003e2000c101924 */
[----:B------:R-:W-:Y:S05]  /*2470*/  BRA `(.L_x_7478) ;  /* 0x0000000c001c7947 */ /* 0x000fea0003800000 */
.L_x_7479:
[----:B------:R2:W-:Y:S01]  /*2480*/  STG.E.U16 desc[UR36][R2.64], R9 ;  /* 0x0000000902007986 */ /* 0x0005e2000c101524 */
[----:B------:R-:W-:Y:S05]  /*2490*/  BRA `(.L_x_7478) ;  /* 0x0000000c00147947 */ /* 0x000fea0003800000 */
.L_x_7474:
[----:B------:R-:W-:-:S09]  /*24a0*/  UISETP.GT.AND UP0, UPT, UR4, 0x6, UPT ;  /* 0x000000060400788c */ /* 0x000fd2000bf04270 */
[----:B------:R-:W-:Y:S05]  /*24b0*/  BRA.U UP0, `(.L_x_7481) ;  /* 0x00000001002c7547 */ /* 0x000fea000b800000 */
[----:B------:R-:W-:-:S09]  /*24c0*/  UISETP.NE.AND UP0, UPT, UR4, 0x5, UPT ;  /* 0x000000050400788c */ /* 0x000fd2000bf05270 */
[----:B------:R-:W-:Y:S05]  /*24d0*/  BRA.U !UP0, `(.L_x_7482) ;  /* 0x0000000108147547 */ /* 0x000fea000b800000 */
[----:B------:R-:W-:-:S09]  /*24e0*/  UISETP.NE.AND UP0, UPT, UR4, 0x6, UPT ;  /* 0x000000060400788c */ /* 0x000fd2000bf05270 */
[----:B------:R-:W-:Y:S05]  /*24f0*/  BRA.U UP0, `(.L_x_7477) ;  /* 0x0000000900607547 */ /* 0x000fea000b800000 */
[----:B------:R-:W0:Y:S02]  /*2500*/  I2F.S16 R5, R9 ;  /* 0x0000000900057306 */ /* 0x000e240000101400 */
[----:B0-----:R0:W-:Y:S01]  /*2510*/  STG.E desc[UR36][R2.64], R5 ;  /* 0x0000000502007986 */ /* 0x0011e2000c101924 */
[----:B------:R-:W-:Y:S05]  /*2520*/  BRA `(.L_x_7478) ;  /* 0x0000000800f07947 */ /* 0x000fea0003800000 */
.L_x_7482:
[----:B------:R-:W0:Y:S02]  /*2530*/  I2F.S16 R0, R9 ;  /* 0x0000000900007306 */ /* 0x000e240000101400 */
[----:B0-----:R-:W-:-:S05]  /*2540*/  F2FP.F16.F32.PACK_AB R0, RZ, R0 ;  /* 0x00000000ff00723e */ /* 0x001fca00000000ff */
[----:B------:R0:W-:Y:S01]  /*2550*/  STG.E.U16 desc[UR36][R2.64], R0 ;  /* 0x0000000002007986 */ /* 0x0001e2000c101524 */
[----:B------:R-:W-:Y:S05]  /*2560*/  BRA `(.L_x_7478) ;  /* 0x0000000800e07947 */ /* 0x000fea0003800000 */
.L_x_7481:
[----:B------:R-:W-:-:S09]  /*2570*/  UISETP.NE.AND UP0, UPT, UR4, 0x7, UPT ;  /* 0x000000070400788c */ /* 0x000fd2000bf05270 */
[----:B------:R-:W-:Y:S05]  /*2580*/  BRA.U !UP0, `(.L_x_7483) ;  /* 0x0000000108347547 */ /* 0x000fea000b800000 */
[----:B------:R-:W-:-:S09]  /*2590*/  UISETP.NE.AND UP0, UPT, UR4, 0x8, UPT ;  /* 0x000000080400788c */ /* 0x000fd2000bf05270 */
[----:B------:R-:W-:Y:S05]  /*25a0*/  BRA.U !UP0, `(.L_x_7484) ;  /* 0x0000000108187547 */ /* 0x000fea000b800000 */
[----:B------:R-:W-:-:S09]  /*25b0*/  UISETP.NE.AND UP0, UPT, UR4, 0x9, UPT ;  /* 0x000000090400788c */ /* 0x000fd2000bf05270 */
[----:B------:R-:W-:Y:S05]  /*25c0*/  BRA.U UP0, `(.L_x_7477) ;  /* 0x00000009002c7547 */ /* 0x000fea000b800000 */
[----:B------:R-:W0:Y:S01]  /*25d0*/  I2F.S16 R4, R9 ;  /* 0x0000000900047306 */ /* 0x000e220000101400 */
[----:B------:R-:W-:-:S05]  /*25e0*/  IMAD.MOV.U32 R5, RZ, RZ, RZ ;  /* 0x000000ffff057224 */ /* 0x000fca00078e00ff */
[----:B0-----:R0:W-:Y:S01]  /*25f0*/  STG.E.64 desc[UR36][R2.64], R4 ;  /* 0x0000000402007986 */ /* 0x0011e2000c101b24 */
[----:B------:R-:W-:Y:S05]  /*2600*/  BRA `(.L_x_7478) ;  /* 0x0000000800b87947 */ /* 0x000fea0003800000 */
.L_x_7484:
[----:B------:R-:W0:Y:S02]  /*2610*/  I2F.S16 R9, R9 ;  /* 0x0000000900097306 */ /* 0x000e240000101400 */
[----:B0-----:R-:W-:-:S04]  /*2620*/  F2FP.F16.F32.PACK_AB R5, RZ, R9 ;  /* 0x00000009ff05723e */ /* 0x001fc800000000ff */
[----:B------:R-:W-:-:S05]  /*2630*/  PRMT R5, R5, 0x5410, RZ ;  /* 0x0000541005057816 */ /* 0x000fca00000000ff */
[----:B------:R0:W-:Y:S01]  /*2640*/  STG.E desc[UR36][R2.64], R5 ;  /* 0x0000000502007986 */ /* 0x0001e2000c101924 */
[----:B------:R-:W-:Y:S05]  /*2650*/  BRA `(.L_x_7478) ;  /* 0x0000000800a47947 */ /* 0x000fea0003800000 */
.L_x_7483:
[----:B------:R-:W0:Y:S02]  /*2660*/  I2F.F64.S16 R4, R9 ;  /* 0x0000000900047312 */ /* 0x000e240000101c00 */
[----:B0-----:R0:W-:Y:S01]  /*2670*/  STG.E.64 desc[UR36][R2.64], R4 ;  /* 0x0000000402007986 */ /* 0x0011e2000c101b24 */
[----:B------:R-:W-:Y:S05]  /*2680*/  BRA `(.L_x_7478) ;  /* 0x0000000800987947 */ /* 0x000fea0003800000 */
.L_x_7473:
        /* <DEDUP_REMOVED lines=8> */
[----:B------:R-:W-:-:S04]  /*2710*/  PRMT R0, R9, 0x9910, RZ ;  /* 0x0000991009007816 */ /* 0x000fc800000000ff */
[----:B------:R-:W-:-:S04]  /*2720*/  ISETP.NE.AND P0, PT, R0, RZ, PT ;  /* 0x000000ff0000720c */ /* 0x000fc80003f05270 */
[----:B------:R-:W-:-:S05]  /*2730*/  SEL R5, RZ, 0x1, !P0 ;  /* 0x00000001ff057807 */ /* 0x000fca0004000000 */
[----:B------:R0:W-:Y:S01]  /*2740*/  STG.E.U8 desc[UR36][R2.64], R5 ;  /* 0x0000000502007986 */ /* 0x0001e2000c101124 */
[----:B------:R-:W-:Y:S05]  /*2750*/  BRA `(.L_x_7478) ;  /* 0x0000000800647947 */ /* 0x000fea0003800000 */
.L_x_7487:
[----:B------:R-:W-:Y:S01]  /*2760*/  CS2R R6, SRZ ;  /* 0x0000000000067805 */ /* 0x000fe2000001ff00 */
[----:B------:R-:W0:Y:S04]  /*2770*/  I2F.F64.S16 R4, R9 ;  /* 0x0000000900047312 */ /* 0x000e280000101c00 */
[----:B0-----:R0:W-:Y:S01]  /*2780*/  STG.E.128 desc[UR36][R2.64], R4 ;  /* 0x0000000402007986 */ /* 0x0011e2000c101d24 */
[----:B------:R-:W-:Y:S05]  /*2790*/  BRA `(.L_x_7478) ;  /* 0x0000000800547947 */ /* 0x000fea0003800000 */
.L_x_7486:
[----:B------:R-:W-:-:S09]  /*27a0*/  UISETP.NE.AND UP0, UPT, UR4, 0xf, UPT ;  /* 0x0000000f0400788c */ /* 0x000fd2000bf05270 */
[----:B------:R-:W-:Y:S05]  /*27b0*/  BRA.U !UP0, `(.L_x_7488) ;  /* 0x0000000108a07547 */ /* 0x000fea000b800000 */
[----:B------:R-:W-:-:S09]  /*27c0*/  UISETP.NE.AND UP0, UPT, UR4, 0x17, UPT ;  /* 0x000000170400788c */ /* 0x000fd2000bf05270 */
[----:B------:R-:W-:Y:S05]  /*27d0*/  BRA.U !UP0, `(.L_x_7489) ;  /* 0x00000001084c7547 */ /* 0x000fea000b800000 */
[----:B------:R-:W-:-:S09]  /*27e0*/  UISETP.NE.AND UP0, UPT, UR4, 0x18, UPT ;  /* 0x000000180400788c */ /* 0x000fd2000bf05270 */
[----:B------:R-:W-:Y:S05]  /*27f0*/  BRA.U UP0, `(.L_x_7477) ;  /* 0x0000000500a07547 */ /* 0x000fea000b800000 */
[----:B------:R-:W0:Y:S01]  /*2800*/  I2F.S16 R9, R9 ;  /* 0x0000000900097306 */ /* 0x000e220000101400 */
[----:B------:R-:W-:Y:S01]  /*2810*/  BSSY.RECONVERGENT B0, `(.L_x_7490) ;  /* 0x000000c000007945 */ /* 0x000fe20003800200 */
[----:B------:R-:W-:Y:S01]  /*2820*/  HFMA2 R0, -RZ, RZ, 0, 7.569789886474609375e-06 ;  /* 0x0000007fff007431 */ /* 0x000fe200000001ff */
        /* <DEDUP_REMOVED lines=10> */
.L_x_7491:
[----:B------:R-:W-:Y:S05]  /*28d0*/  BSYNC.RECONVERGENT B0 ;  /* 0x0000000000007941 */ /* 0x000fea0003800200 */
.L_x_7490:
[----:B------:R-:W-:-:S05]  /*28e0*/  LOP3.LUT R5, R0, 0x80, R5, 0xf8, !PT ;  /* 0x0000008000057812 */ /* 0x000fca00078ef805 */
[----:B------:R0:W-:Y:S01]  /*28f0*/  STG.E.U8 desc[UR36][R2.64], R5 ;  /* 0x0000000502007986 */ /* 0x0001e2000c101124 */
[----:B------:R-:W-:Y:S05]  /*2900*/  BRA `(.L_x_7478) ;  /* 0x0000000400f87947 */ /* 0x000fea0003800000 */
.L_x_7489:
[----:B------:R-:W0:Y:S01]  /*2910*/  I2F.S16 R9, R9 ;  /* 0x0000000900097306 */ /* 0x000e220000101400 */
        /* <DEDUP_REMOVED lines=14> */
.L_x_7493:
[----:B------:R-:W-:Y:S05]  /*2a00*/  BSYNC.RECONVERGENT B0 ;  /* 0x0000000000007941 */ /* 0x000fea0003800200 */
.L_x_7492:
[----:B------:R-:W-:-:S05]  /*2a10*/  LOP3.LUT R5, R0, 0x80, R5, 0xf8, !PT ;  /* 0x0000008000057812 */ /* 0x000fca00078ef805 */
[----:B------:R0:W-:Y:S01]  /*2a20*/  STG.E.U8 desc[UR36][R2.64], R5 ;  /* 0x0000000502007986 */ /* 0x0001e2000c101124 */
[----:B------:R-:W-:Y:S05]  /*2a30*/  BRA `(.L_x_7478) ;  /* 0x0000000400ac7947 */ /* 0x000fea0003800000 */
.L_x_7488:
[----:B------:R-:W0:Y:S02]  /*2a40*/  I2F.S16 R0, R9 ;  /* 0x0000000900007306 */ /* 0x000e240000101400 */
[----:B0-----:R-:W-:-:S05]  /*2a50*/  F2FP.BF16.F32.PACK_AB R0, RZ, R0 ;  /* 0x00000000ff00723e */ /* 0x001fca00000010ff */
[----:B------:R0:W-:Y:S01]  /*2a60*/  STG.E.U16 desc[UR36][R2.64], R0 ;  /* 0x0000000002007986 */ /* 0x0001e2000c101524 */
[----:B------:R-:W-:Y:S05]  /*2a70*/  BRA `(.L_x_7478) ;  /* 0x00000004009c7947 */ /* 0x000fea0003800000 */
.L_x_7485:
        /* <DEDUP_REMOVED lines=10> */
.L_x_7496:
[----:B------:R-:W0:Y:S01]  /*2b20*/  I2F.S16 R5, R9 ;  /* 0x0000000900057306 */ /* 0x000e220000101400 */
[----:B------:R-:W-:Y:S01]  /*2b30*/  BSSY.RECONVERGENT B0, `(.L_x_7497) ;  /* 0x0000014000007945 */ /* 0x000fe20003800200 */
[----:B------:R-:W-:Y:S01]  /*2b40*/  IMAD.MOV.U32 R0, RZ, RZ, 0x80 ;  /* 0x00000080ff007424 */ /* 0x000fe200078e00ff */
[----:B0-----:R-:W-:-:S04]  /*2b50*/  LOP3.LUT R4, R5, 0x7fffffff, RZ, 0xc0, !PT ;  /* 0x7fffffff05047812 */ /* 0x001fc800078ec0ff */
        /* <DEDUP_REMOVED lines=9> */
.L_x_7499:
[----:B------:R-:W-:-:S04]  /*2bf0*/  SHF.R.U32.HI R0, RZ, 0x14, R5 ;  /* 0x00000014ff007819 */ /* 0x000fc80000011605 */
[----:B------:R-:W-:-:S04]  /*2c00*/  LOP3.LUT R0, R0, 0x1, RZ, 0xc0, !PT ;  /* 0x0000000100007812 */ /* 0x000fc800078ec0ff */
[----:B------:R-:W-:-:S04]  /*2c10*/  IADD3 R0, PT, PT, R5, 0x487ffff, R0 ;  /* 0x0487ffff05007810 */ /* 0x000fc80007ffe000 */
[----:B------:R-:W-:-:S04]  /*2c20*/  SHF.R.U32.HI R0, RZ, 0x14, R0 ;  /* 0x00000014ff007819 */ /* 0x000fc80000011600 */
[----:B------:R-:W-:-:S07]  /*2c30*/  LOP3.LUT R4, R0, 0xff, RZ, 0xc0, !PT ;  /* 0x000000ff00047812 */ /* 0x000fce00078ec0ff */
.L_x_7500:
[----:B------:R-:W-:-:S04]  /*2c40*/  SHF.R.U32.HI R5, RZ, 0x18, R5 ;  /* 0x00000018ff057819 */ /* 0x000fc80000011605 */
[----:B------:R-:W-:-:S04]  /*2c50*/  LOP3.LUT R4, R4, 0x80, R5, 0xf8, !PT ;  /* 0x0000008004047812 */ /* 0x000fc800078ef805 */
[----:B------:R-:W-:-:S07]  /*2c60*/  PRMT R0, R4, 0x7610, R0 ;  /* 0x0000761004007816 */ /* 0x000fce0000000000 */
.L_x_7498:
[----:B------:R-:W-:Y:S05]  /*2c70*/  BSYNC.RECONVERGENT B0 ;  /* 0x0000000000007941 */ /* 0x000fea0003800200 */
.L_x_7497:
[----:B------:R0:W-:Y:S01]  /*2c80*/  STG.E.U8 desc[UR36][R2.64], R0 ;  /* 0x0000000002007986 */ /* 0x0001e2000c101124 */
[----:B------:R-:W-:Y:S05]  /*2c90*/  BRA `(.L_x_7478) ;  /* 0x0000000400147947 */ /* 0x000fea0003800000 */
.L_x_7495:
        /* <DEDUP_REMOVED lines=13> */
.L_x_7503:
[----:B------:R-:W-:-:S04]  /*2d70*/  SHF.R.U32.HI R0, RZ, 0x15, R5 ;  /* 0x00000015ff007819 */ /* 0x000fc80000011605 */
[----:B------:R-:W-:-:S04]  /*2d80*/  LOP3.LUT R0, R0, 0x1, RZ, 0xc0, !PT ;  /* 0x0000000100007812 */ /* 0x000fc800078ec0ff */
[----:B------:R-:W-:-:S04]  /*2d90*/  IADD3 R0, PT, PT, R5, 0x88fffff, R0 ;  /* 0x088fffff05007810 */ /* 0x000fc80007ffe000 */
[----:B------:R-:W-:-:S04]  /*2da0*/  SHF.R.U32.HI R0, RZ, 0x15, R0 ;  /* 0x00000015ff007819 */ /* 0x000fc80000011600 */
[----:B------:R-:W-:-:S07]  /*2db0*/  LOP3.LUT R4, R0, 0xff, RZ, 0xc0, !PT ;  /* 0x000000ff00047812 */ /* 0x000fce00078ec0ff */
.L_x_7504:
[----:B------:R-:W-:-:S04]  /*2dc0*/  SHF.R.U32.HI R5, RZ, 0x18, R5 ;  /* 0x00000018ff057819 */ /* 0x000fc80000011605 */
[----:B------:R-:W-:-:S04]  /*2dd0*/  LOP3.LUT R4, R4, 0x80, R5, 0xf8, !PT ;  /* 0x0000008004047812 */ /* 0x000fc800078ef805 */
[----:B------:R-:W-:-:S07]  /*2de0*/  PRMT R0, R4, 0x7610, R0 ;  /* 0x0000761004007816 */ /* 0x000fce0000000000 */
.L_x_7502:
[----:B------:R-:W-:Y:S05]  /*2df0*/  BSYNC.RECONVERGENT B0 ;  /* 0x0000000000007941 */ /* 0x000fea0003800200 */
.L_x_7501:
[----:B------:R0:W-:Y:S01]  /*2e00*/  STG.E.U8 desc[UR36][R2.64], R0 ;  /* 0x0000000002007986 */ /* 0x0001e2000c101124 */
[----:B------:R-:W-:Y:S05]  /*2e10*/  BRA `(.L_x_7478) ;  /* 0x0000000000b47947 */ /* 0x000fea0003800000 */
.L_x_7494:
[----:B------:R-:W-:-:S09]  /*2e20*/  UISETP.NE.AND UP0, UPT, UR4, 0x1c, UPT ;  /* 0x0000001c0400788c */ /* 0x000fd2000bf05270 */
[----:B------:R-:W-:Y:S05]  /*2e30*/  BRA.U !UP0, `(.L_x_7505) ;  /* 0x0000000108a47547 */ /* 0x000fea000b800000 */
[----:B------:R-:W-:-:S09]  /*2e40*/  UISETP.NE.AND UP0, UPT, UR4, 0x1d, UPT ;  /* 0x0000001d0400788c */ /* 0x000fd2000bf05270 */
[----:B------:R-:W-:Y:S05]  /*2e50*/  BRA.U !UP0, `(.L_x_7506) ;  /* 0x00000001088c7547 */ /* 0x000fea000b800000 */
[----:B------:R-:W-:-:S09]  /*2e60*/  UISETP.NE.AND UP0, UPT, UR4, 0x2c, UPT ;  /* 0x0000002c0400788c */ /* 0x000fd2000bf05270 */
[----:B------:R-:W-:Y:S05]  /*2e70*/  BRA.U !UP0, `(.L_x_7507) ;  /* 0x0000000108447547 */ /* 0x000fea000b800000 */
.L_x_7477:
        /* <DEDUP_REMOVED lines=8> */
[----:B0-----:R-:W-:Y:S01]  /*2f00*/  MOV R4, UR6 ;  /* 0x0000000600047c02 */ /* 0x001fe20008000f00 */
[----:B------:R-:W-:-:S02]  /*2f10*/  IMAD.U32 R5, RZ, RZ, UR7 ;  /* 0x00000007ff057e24 */ /* 0x000fc4000f8e00ff */
[----:B---3--:R-:W-:Y:S02]  /*2f20*/  IMAD.U32 R6, RZ, RZ, UR8 ;  /* 0x00000008ff067e24 */ /* 0x008fe4000f8e00ff */
[----:B------:R-:W-:Y:S01]  /*2f30*/  IMAD.U32 R7, RZ, RZ, UR9 ;  /* 0x00000009ff077e24 */ /* 0x000fe2000f8e00ff */
[----:B----4-:R-:W-:Y:S01]  /*2f40*/  MOV R10, UR4 ;  /* 0x00000004000a7c02 */ /* 0x010fe20008000f00 */
[----:B-1----:R-:W-:-:S07]  /*2f50*/  IMAD.U32 R11, RZ, RZ, UR5 ;  /* 0x00000005ff0b7e24 */ /* 0x002fce000f8e00ff */
[----:B------:R-:W-:-:S07]  /*2f60*/  LEPC R20, `(.L_x_7508) ;  /* 0x000000001014794e */ /* 0x000fce0000000000 */
[----:B--2---:R-:W-:Y:S05]  /*2f70*/  CALL.ABS.NOINC R2 ;  /* 0x0000000002007343 */ /* 0x004fea0003c00000 */
.L_x_7508:
[----:B------:R-:W-:Y:S05]  /*2f80*/  BRA `(.L_x_7478) ;  /* 0x0000000000587947 */ /* 0x000fea0003800000 */
.L_x_7507:
[----:B------:R-:W0:Y:S02]  /*2f90*/  I2F.S16 R6, R9 ;  /* 0x0000000900067306 */ /* 0x000e240000101400 */
        /* <DEDUP_REMOVED lines=15> */
.L_x_7506:
[----:B------:R-:W-:-:S04]  /*3090*/  PRMT R4, R9, 0x9910, RZ ;  /* 0x0000991009047816 */ /* 0x000fc800000000ff */
[----:B------:R-:W-:-:S05]  /*30a0*/  SHF.R.S32.HI R5, RZ, 0x1f, R4 ;  /* 0x0000001fff057819 */ /* 0x000fca0000011404 */
[----:B------:R0:W-:Y:S01]  /*30b0*/  STG.E.64 desc[UR36][R2.64], R4 ;  /* 0x0000000402007986 */ /* 0x0001e2000c101b24 */
[----:B------:R-:W-:Y:S05]  /*30c0*/  BRA `(.L_x_7478) ;  /* 0x0000000000087947 */ /* 0x000fea0003800000 */
.L_x_7505:
[----:B------:R-:W-:-:S05]  /*30d0*/  PRMT R5, R9, 0x9910, RZ ;  /* 0x0000991009057816 */ /* 0x000fca00000000ff */
[----:B------:R0:W-:Y:S02]  /*30e0*/  STG.E desc[UR36][R2.64], R5 ;  /* 0x0000000502007986 */ /* 0x0001e4000c101924 */
.L_x_7478:
[----:B------:R-:W-:-:S07]  /*30f0*/  VIADD R17, R17, 0x80 ;  /* 0x0000008011117836 */ /* 0x000fce0000000000 */
.L_x_7437:
[----:B------:R-:W-:Y:S05]  /*3100*/  BSYNC.RECONVERGENT B6 ;  /* 0x0000000000067941 */ /* 0x000fea0003800200 */
.L_x_7436:
        /* <DEDUP_REMOVED lines=307> */
.L_x_7511:
        /* <DEDUP_REMOVED lines=16> */
.L_x_7515:
[----:B------:R1:W5:Y:S01]  /*4540*/  LDG.E.U8 R0, desc[UR36][R2.64] ;  /* 0x0000002402007981 */ /* 0x000362000c1e1100 */
[----:B------:R-:W-:Y:S05]  /*4550*/  BRA `(.L_x_7517) ;  /* 0x0000000c004c7947 */ /* 0x000fea0003800000 */
.L_x_7514:
        /* <DEDUP_REMOVED lines=8> */
.L_x_7519:
[----:B------:R3:W5:Y:S01]  /*45e0*/  LDG.E.U16 R0, desc[UR36][R2.64] ;  /* 0x0000002402007981 */ /* 0x000762000c1e1500 */
[----:B------:R-:W-:Y:S05]  /*45f0*/  BRA `(.L_x_7517) ;  /* 0x0000000c00247947 */ /* 0x000fea0003800000 */
.L_x_7518:
[----:B------:R2:W5:Y:S01]  /*4600*/  LDG.E.U16 R0, desc[UR36][R2.64] ;  /* 0x0000002402007981 */ /* 0x000562000c1e1500 */
[----:B------:R-:W-:Y:S05]  /*4610*/  BRA `(.L_x_7517) ;  /* 0x0000000c001c7947 */ /* 0x000fea0003800000 */
.L_x_7513:
        /* <DEDUP_REMOVED lines=9> */
.L_x_7521:
[----:B------:R-:W2:Y:S02]  /*46b0*/  LDG.E.U16 R4, desc[UR36][R2.64] ;  /* 0x0000002402047981 */ /* 0x000ea4000c1e1500 */
[----:B--2---:R-:W-:-:S06]  /*46c0*/  HADD2.F32 R4, -RZ, R4.H0_H0 ;  /* 0x20000004ff047230 */ /* 0x004fcc0000004100 */
[----:B------:R-:W0:Y:S02]  /*46d0*/  F2I.FTZ.TRUNC.NTZ R4, R4 ;  /* 0x0000000400047305 */ /* 0x000e24000021f100 */
[----:B0-----:R-:W-:Y:S01]  /*46e0*/  PRMT R0, R4, 0x7610, R0 ;  /* 0x0000761004007816 */ /* 0x001fe20000000000 */
[----:B------:R-:W-:Y:S06]  /*46f0*/  BRA `(.L_x_7517) ;  /* 0x0000000800e47947 */ /* 0x000fec0003800000 */
.L_x_7520:
        /* <DEDUP_REMOVED lines=9> */
.L_x_7523:
[----:B------:R-:W2:Y:S02]  /*4790*/  LDG.E.U16 R2, desc[UR36][R2.64] ;  /* 0x0000002402027981 */ /* 0x000ea4000c1e1500 */
[----:B--2---:R-:W-:-:S06]  /*47a0*/  HADD2.F32 R4, -RZ, R2.H0_H0 ;  /* 0x20000002ff047230 */ /* 0x004fcc0000004100 */
[----:B------:R-:W0:Y:S02]  /*47b0*/  F2I.FTZ.TRUNC.NTZ R4, R4 ;  /* 0x0000000400047305 */ /* 0x000e24000021f100 */
[----:B0-----:R-:W-:Y:S01]  /*47c0*/  PRMT R0, R4, 0x7610, R0 ;  /* 0x0000761004007816 */ /* 0x001fe20000000000 */
[----:B------:R-:W-:Y:S06]  /*47d0*/  BRA `(.L_x_7517) ;  /* 0x0000000800ac7947 */ /* 0x000fec0003800000 */
.L_x_7522:
[----:B------:R-:W2:Y:S02]  /*47e0*/  LDG.E.64 R2, desc[UR36][R2.64] ;  /* 0x0000002402027981 */ /* 0x000ea4000c1e1b00 */
[----:B--2---:R0:W1:Y:S02]  /*47f0*/  F2I.F64.TRUNC R0, R2 ;  /* 0x0000000200007311 */ /* 0x004064000030d100 */
[----:B01----:R-:W-:Y:S05]  /*4800*/  BRA `(.L_x_7517) ;  /* 0x0000000800a07947 */ /* 0x003fea0003800000 */
.L_x_7512:
        /* <DEDUP_REMOVED lines=12> */
.L_x_7526:
[----:B------:R-:W2:Y:S02]  /*48d0*/  LDG.E.64 R2, desc[UR36][R2.64] ;  /* 0x0000002402027981 */ /* 0x000ea4000c1e1b00 */
[----:B--2---:R0:W1:Y:S02]  /*48e0*/  F2I.F64.TRUNC R0, R2 ;  /* 0x0000000200007311 */ /* 0x004064000030d100 */
[----:B01----:R-:W-:Y:S05]  /*48f0*/  BRA `(.L_x_7517) ;  /* 0x0000000800647947 */ /* 0x003fea0003800000 */
.L_x_7525:
        /* <DEDUP_REMOVED lines=27> */
.L_x_7528:
        /* <DEDUP_REMOVED lines=14> */
.L_x_7527:
[----:B------:R-:W2:Y:S02]  /*4b90*/  LDG.E.U16 R4, desc[UR36][R2.64] ;  /* 0x0000002402047981 */ /* 0x000ea4000c1e1500 */
[----:B--2---:R-:W-:-:S06]  /*4ba0*/  SHF.L.U32 R4, R4, 0x10, RZ ;  /* 0x0000001004047819 */ /* 0x004fcc00000006ff */
[----:B------:R-:W0:Y:S02]  /*4bb0*/  F2I.FTZ.TRUNC.NTZ R4, R4 ;  /* 0x0000000400047305 */ /* 0x000e24000021f100 */
[----:B0-----:R-:W-:Y:S01]  /*4bc0*/  PRMT R0, R4, 0x7610, R0 ;  /* 0x0000761004007816 */ /* 0x001fe20000000000 */
[----:B------:R-:W-:Y:S06]  /*4bd0*/  BRA `(.L_x_7517) ;  /* 0x0000000400ac7947 */ /* 0x000fec0003800000 */
.L_x_7524:
        /* <DEDUP_REMOVED lines=10> */
.L_x_7531:
        /* <DEDUP_REMOVED lines=21> */
.L_x_7535:
[----:B------:R-:W-:Y:S05]  /*4dd0*/  BSYNC.RECONVERGENT B1 ;  /* 0x0000000000017941 */ /* 0x000fea0003800200 */
.L_x_7534:
[----:B------:R-:W-:Y:S01]  /*4de0*/  IMAD.SHL.U32 R0, R0, 0x100000, RZ ;  /* 0x0010000000007824 */ /* 0x000fe200078e00ff */
[----:B------:R-:W-:-:S04]  /*4df0*/  LEA R2, R2, 0x3b800000, 0x17 ;  /* 0x3b80000002027811 */ /* 0x000fc800078eb8ff */
[----:B------:R-:W-:-:S07]  /*4e00*/  LOP3.LUT R4, R2, R0, R7, 0xfe, !PT ;  /* 0x0000000002047212 */ /* 0x000fce00078efe07 */
.L_x_7533:
[----:B------:R-:W-:Y:S05]  /*4e10*/  BSYNC.RECONVERGENT B0 ;  /* 0x0000000000007941 */ /* 0x000fea0003800200 */
.L_x_7532:
[----:B------:R-:W0:Y:S02]  /*4e20*/  F2I.FTZ.TRUNC.NTZ R4, R4 ;  /* 0x0000000400047305 */ /* 0x000e24000021f100 */
[----:B0-----:R-:W-:Y:S01]  /*4e30*/  PRMT R0, R4, 0x7610, R0 ;  /* 0x0000761004007816 */ /* 0x001fe20000000000 */
[----:B------:R-:W-:Y:S06]  /*4e40*/  BRA `(.L_x_7517) ;  /* 0x0000000400107947 */ /* 0x000fec0003800000 */
.L_x_7530:
        /* <DEDUP_REMOVED lines=21> */
.L_x_7539:
[----:B------:R-:W-:Y:S05]  /*4fa0*/  BSYNC.RECONVERGENT B1 ;  /* 0x0000000000017941 */ /* 0x000fea0003800200 */
.L_x_7538:
[----:B------:R-:W-:Y:S01]  /*4fb0*/  IMAD.SHL.U32 R0, R0, 0x200000, RZ ;  /* 0x0020000000007824 */ /* 0x000fe200078e00ff */
[----:B------:R-:W-:-:S04]  /*4fc0*/  LEA R2, R2, 0x37800000, 0x17 ;  /* 0x3780000002027811 */ /* 0x000fc800078eb8ff */
[----:B------:R-:W-:-:S07]  /*4fd0*/  LOP3.LUT R4, R2, R0, R7, 0xfe, !PT ;  /* 0x0000000002047212 */ /* 0x000fce00078efe07 */
.L_x_7537:
[----:B------:R-:W-:Y:S05]  /*4fe0*/  BSYNC.RECONVERGENT B0 ;  /* 0x0000000000007941 */ /* 0x000fea0003800200 */
.L_x_7536:
[----:B------:R-:W0:Y:S02]  /*4ff0*/  F2I.FTZ.TRUNC.NTZ R4, R4 ;  /* 0x0000000400047305 */ /* 0x000e24000021f100 */
[----:B0-----:R-:W-:Y:S01]  /*5000*/  PRMT R0, R4, 0x7610, R0 ;  /* 0x0000761004007816 */ /* 0x001fe20000000000 */
[----:B------:R-:W-:Y:S06]  /*5010*/  BRA `(.L_x_7517) ;  /* 0x00000000009c7947 */ /* 0x000fec0003800000 */
.L_x_7529:
        /* <DEDUP_REMOVED lines=14> */
.L_x_7543:
[----:B------:R-:W-:Y:S05]  /*5100*/  BSYNC.RECONVERGENT B0 ;  /* 0x0000000000007941 */ /* 0x000fea0003800200 */
.L_x_7542:
[----:B------:R-:W0:Y:S02]  /*5110*/  F2I.FTZ.TRUNC.NTZ R4, R4 ;  /* 0x0000000400047305 */ /* 0x000e24000021f100 */
[----:B0-----:R-:W-:Y:S01]  /*5120*/  PRMT R0, R4, 0x7610, R0 ;  /* 0x0000761004007816 */ /* 0x001fe20000000000 */
[----:B------:R-:W-:Y:S06]  /*5130*/  BRA `(.L_x_7517) ;  /* 0x0000000000547947 */ /* 0x000fec0003800000 */
.L_x_7516:
        /* <DEDUP_REMOVED lines=16> */
.L_x_7544:
[----:B------:R-:W-:Y:S01]  /*5240*/  PRMT R0, RZ, 0x7610, R0 ;  /* 0x00007610ff007816 */ /* 0x000fe20000000000 */
[----:B------:R-:W-:Y:S06]  /*5250*/  BRA `(.L_x_7517) ;  /* 0x00000000000c7947 */ /* 0x000fec0003800000 */
.L_x_7541:
[----:B------:R0:W5:Y:S01]  /*5260*/  LDG.E.U16 R0, desc[UR36][R2.64] ;  /* 0x0000002402007981 */ /* 0x000162000c1e1500 */
[----:B------:R-:W-:Y:S05]  /*5270*/  BRA `(.L_x_7517) ;  /* 0x0000000000047947 */ /* 0x000fea0003800000 */
.L_x_7540:
[----:B------:R0:W5:Y:S02]  /*5280*/  LDG.E.U16 R0, desc[UR36][R2.64] ;  /* 0x0000002402007981 */ /* 0x000164000c1e1500 */
.L_x_7517:
[----:B------:R-:W0:Y:S01]  /*5290*/  LDCU.64 UR6, c[0x0][0x580] ;  /* 0x0000b000ff0677ac */ /* 0x000e220008000a00 */
[----:B-1---5:R-:W-:Y:S01]  /*52a0*/  PRMT R0, R0, 0x9910, RZ ;  /* 0x0000991000007816 */ /* 0x022fe200000000ff */
[----:B------:R-:W-:-:S03]  /*52b0*/  UPRMT UR4, UR42, 0x9910, URZ ;  /* 0x000099102a047896 */ /* 0x000fc600080000ff */
[----:B------:R-:W-:Y:S02]  /*52c0*/  ISETP.NE.AND P0, PT, R0, RZ, PT ;  /* 0x000000ff0000720c */ /* 0x000fe40003f05270 */
[----:B------:R-:W-:Y:S01]  /*52d0*/  SHF.R.S32.HI R0, RZ, 0xf, R0 ;  /* 0x0000000fff007819 */ /* 0x000fe20000011400 */
[----:B------:R-:W-:Y:S01]  /*52e0*/  UISETP.GT.AND UP0, UPT, UR4, 0x9, UPT ;  /* 0x000000090400788c */ /* 0x000fe2000bf04270 */
[----:B------:R-:W-:-:S04]  /*52f0*/  SEL R5, RZ, 0x1, !P0 ;  /* 0x00000001ff057807 */ /* 0x000fc80004000000 */
[----:B------:R-:W-:Y:S02]  /*5300*/  LOP3.LUT R9, R0, R5, RZ, 0xfc, !PT ;  /* 0x0000000500097212 */ /* 0x000fe400078efcff */
[----:B0-234-:R-:W-:-:S05]  /*5310*/  IADD3 R2, P1, PT, R16, UR6, RZ ;  /* 0x0000000610027c10 */ /* 0x01dfca000ff3e0ff */
        /* <DEDUP_REMOVED lines=12> */
.L_x_7548:
[----:B------:R0:W-:Y:S01]  /*53e0*/  STG.E.U8 desc[UR36][R2.64], R9 ;  /* 0x0000000902007986 */ /* 0x0001e2000c101124 */
[----:B------:R-:W-:Y:S05]  /*53f0*/  BRA `(.L_x_7550) ;  /* 0x0000000c004c7947 */ /* 0x000fea0003800000 */
.L_x_7547:
        /* <DEDUP_REMOVED lines=10> */
.L_x_7552:
[----:B------:R-:W-:-:S05]  /*54a0*/  PRMT R5, R9, 0x9910, RZ ;  /* 0x0000991009057816 */ /* 0x000fca00000000ff */
[----:B------:R0:W-:Y:S01]  /*54b0*/  STG.E desc[UR36][R2.64], R5 ;  /* 0x0000000502007986 */ /* 0x0001e2000c101924 */
[----:B------:R-:W-:Y:S05]  /*54c0*/  BRA `(.L_x_7550) ;  /* 0x0000000c00187947 */ /* 0x000fea0003800000 */
.L_x_7551:
[----:B------:R0:W-:Y:S01]  /*54d0*/  STG.E.U16 desc[UR36][R2.64], R9 ;  /* 0x0000000902007986 */ /* 0x0001e2000c101524 */
[----:B------:R-:W-:Y:S05]  /*54e0*/  BRA `(.L_x_7550) ;  /* 0x0000000c00107947 */ /* 0x000fea0003800000 */
.L_x_7546:
        /* <DEDUP_REMOVED lines=9> */
.L_x_7554:
[----:B------:R-:W0:Y:S02]  /*5580*/  I2F.S16 R0, R9 ;  /* 0x0000000900007306 */ /* 0x000e240000101400 */
[----:B0-----:R-:W-:-:S05]  /*5590*/  F2FP.F16.F32.PACK_AB R0, RZ, R0 ;  /* 0x00000000ff00723e */ /* 0x001fca00000000ff */
[----:B------:R0:W-:Y:S01]  /*55a0*/  STG.E.U16 desc[UR36][R2.64], R0 ;  /* 0x0000000002007986 */ /* 0x0001e2000c101524 */
[----:B------:R-:W-:Y:S05]  /*55b0*/  BRA `(.L_x_7550) ;  /* 0x0000000800dc7947 */ /* 0x000fea0003800000 */
.L_x_7553:
[----:B------:R-:W-:-:S09]  /*55c0*/  UISETP.NE.AND UP0, UPT, UR4, 0x7, UPT ;  /* 0x000000070400788c */ /* 0x000fd2000bf05270 */
[----:B------:R-:W-:Y:S05]  /*55d0*/  BRA.U !UP0, `(.L_x_7555) ;  /* 0x0000000108347547 */ /* 0x000fea000b800000 */
[----:B------:R-:W-:-:S09]  /*55e0*/  UISETP.NE.AND UP0, UPT, UR4, 0x8, UPT ;  /* 0x000000080400788c */ /* 0x000fd2000bf05270 */
[----:B------:R-:W-:Y:S05]  /*55f0*/  BRA.U !UP0, `(.L_x_7556) ;  /* 0x0000000108187547 */ /* 0x000fea000b800000 */
[----:B------:R-:W-:-:S09]  /*5600*/  UISETP.NE.AND UP0, UPT, UR4, 0x9, UPT ;  /* 0x000000090400788c */ /* 0x000fd2000bf05270 */
[----:B------:R-:W-:Y:S05]  /*5610*/  BRA.U UP0, `(.L_x_7549) ;  /* 0x0000000500e07547 */ /* 0x000fea000b800000 */
[----:B------:R-:W0:Y:S01]  /*5620*/  I2F.S16 R4, R9 ;  /* 0x0000000900047306 */ /* 0x000e220000101400 */
[----:B------:R-:W-:-:S05]  /*5630*/  MOV R5, RZ ;  /* 0x000000ff00057202 */ /* 0x000fca0000000f00 */
[----:B0-----:R0:W-:Y:S01]  /*5640*/  STG.E.64 desc[UR36][R2.64], R4 ;  /* 0x0000000402007986 */ /* 0x0011e2000c101b24 */
[----:B------:R-:W-:Y:S05]  /*5650*/  BRA `(.L_x_7550) ;  /* 0x0000000800b47947 */ /* 0x000fea0003800000 */
.L_x_7556:
[----:B------:R-:W0:Y:S02]  /*5660*/  I2F.S16 R9, R9 ;  /* 0x0000000900097306 */ /* 0x000e240000101400 */
[----:B0-----:R-:W-:-:S04]  /*5670*/  F2FP.F16.F32.PACK_AB R5, RZ, R9 ;  /* 0x00000009ff05723e */ /* 0x001fc800000000ff */
[----:B------:R-:W-:-:S05]  /*5680*/  PRMT R5, R5, 0x5410, RZ ;  /* 0x0000541005057816 */ /* 0x000fca00000000ff */
[----:B------:R0:W-:Y:S01]  /*5690*/  STG.E desc[UR36][R2.64], R5 ;  /* 0x0000000502007986 */ /* 0x0001e2000c101924 */
[----:B------:R-:W-:Y:S05]  /*56a0*/  BRA `(.L_x_7550) ;  /* 0x0000000800a07947 */ /* 0x000fea0003800000 */
.L_x_7555:
[----:B------:R-:W0:Y:S02]  /*56b0*/  I2F.F64.S16 R4, R9 ;  /* 0x0000000900047312 */ /* 0x000e240000101c00 */
[----:B0-----:R0:W-:Y:S01]  /*56c0*/  STG.E.64 desc[UR36][R2.64], R4 ;  /* 0x0000000402007986 */ /* 0x0011e2000c101b24 */
[----:B------:R-:W-:Y:S05]  /*56d0*/  BRA `(.L_x_7550) ;  /* 0x0000000800947947 */ /* 0x000fea0003800000 */
.L_x_7545:
        /* <DEDUP_REMOVED lines=12> */
.L_x_7560:
[----:B------:R-:W0:Y:S01]  /*57a0*/  I2F.S16 R5, R9 ;  /* 0x0000000900057306 */ /* 0x000e220000101400 */
        /* <DEDUP_REMOVED lines=17> */
.L_x_7563:
[----:B------:R-:W-:-:S04]  /*58c0*/  SHF.R.U32.HI R5, RZ, 0x18, R5 ;  /* 0x00000018ff057819 */ /* 0x000fc80000011605 */
[----:B------:R-:W-:-:S07]  /*58d0*/  LOP3.LUT R0, R0, 0x80, R5, 0xf8, !PT ;  /* 0x0000008000007812 */ /* 0x000fce00078ef805 */
.L_x_7562:
[----:B------:R-:W-:Y:S05]  /*58e0*/  BSYNC.RECONVERGENT B0 ;  /* 0x0000000000007941 */ /* 0x000fea0003800200 */
.L_x_7561:
[----:B------:R0:W-:Y:S01]  /*58f0*/  STG.E.U8 desc[UR36][R2.64], R0 ;  /* 0x0000000002007986 */ /* 0x0001e2000c101124 */
[----:B------:R-:W-:Y:S05]  /*5900*/  BRA `(.L_x_7550) ;  /* 0x0000000800087947 */ /* 0x000fea0003800000 */
.L_x_7559:
        /* <DEDUP_REMOVED lines=18> */
.L_x_7566:
[----:B------:R-:W-:-:S04]  /*5a30*/  SHF.R.U32.HI R5, RZ, 0x18, R5 ;  /* 0x00000018ff057819 */ /* 0x000fc80000011605 */
[----:B------:R-:W-:-:S07]  /*5a40*/  LOP3.LUT R0, R0, 0x80, R5, 0xf8, !PT ;  /* 0x0000008000007812 */ /* 0x000fce00078ef805 */
.L_x_7565:
[----:B------:R-:W-:Y:S05]  /*5a50*/  BSYNC.RECONVERGENT B0 ;  /* 0x0000000000007941 */ /* 0x000fea0003800200 */
.L_x_7564:
[----:B------:R0:W-:Y:S01]  /*5a60*/  STG.E.U8 desc[UR36][R2.64], R0 ;  /* 0x0000000002007986 */ /* 0x0001e2000c101124 */
[----:B------:R-:W-:Y:S05]  /*5a70*/  BRA `(.L_x_7550) ;  /* 0x0000000400ac7947 */ /* 0x000fea0003800000 */
.L_x_7558:
[----:B------:R-:W-:-:S09]  /*5a80*/  UISETP.NE.AND UP0, UPT, UR4, 0x1c, UPT ;  /* 0x0000001c0400788c */ /* 0x000fd2000bf05270 */
[----:B------:R-:W-:Y:S05]  /*5a90*/  BRA.U !UP0, `(.L_x_7567) ;  /* 0x0000000108607547 */ /* 0x000fea000b800000 */
[----:B------:R-:W-:-:S09]  /*5aa0*/  UISETP.NE.AND UP0, UPT, UR4, 0x1d, UPT ;  /* 0x0000001d0400788c */ /* 0x000fd2000bf05270 */
[----:B------:R-:W-:Y:S05]  /*5ab0*/  BRA.U !UP0, `(.L_x_7568) ;  /* 0x0000000108487547 */ /* 0x000fea000b800000 */
[----:B------:R-:W-:-:S09]  /*5ac0*/  UISETP.NE.AND UP0, UPT, UR4, 0x2c, UPT ;  /* 0x0000002c0400788c */ /* 0x000fd2000bf05270 */
[----:B------:R-:W-:Y:S05]  /*5ad0*/  BRA.U UP0, `(.L_x_7549) ;  /* 0x0000000100b07547 */ /* 0x000fea000b800000 */
        /* <DEDUP_REMOVED lines=16> */
.L_x_7568:
[----:B------:R-:W-:-:S04]  /*5be0*/  PRMT R4, R9, 0x9910, RZ ;  /* 0x0000991009047816 */ /* 0x000fc800000000ff */
[----:B------:R-:W-:-:S05]  /*5bf0*/  SHF.R.S32.HI R5, RZ, 0x1f, R4 ;  /* 0x0000001fff057819 */ /* 0x000fca0000011404 */
[----:B------:R0:W-:Y:S01]  /*5c00*/  STG.E.64 desc[UR36][R2.64], R4 ;  /* 0x0000000402007986 */ /* 0x0001e2000c101b24 */
[----:B------:R-:W-:Y:S05]  /*5c10*/  BRA `(.L_x_7550) ;  /* 0x0000000400447947 */ /* 0x000fea0003800000 */
.L_x_7567:
[----:B------:R-:W-:-:S05]  /*5c20*/  PRMT R5, R9, 0x9910, RZ ;  /* 0x0000991009057816 */ /* 0x000fca00000000ff */
[----:B------:R0:W-:Y:S01]  /*5c30*/  STG.E desc[UR36][R2.64], R5 ;  /* 0x0000000502007986 */ /* 0x0001e2000c101924 */
[----:B------:R-:W-:Y:S05]  /*5c40*/  BRA `(.L_x_7550) ;  /* 0x0000000400387947 */ /* 0x000fea0003800000 */
.L_x_7557:
        /* <DEDUP_REMOVED lines=11> */
.L_x_7570:
[----:B------:R-:W-:Y:S01]  /*5d00*/  CS2R R6, SRZ ;  /* 0x0000000000067805 */ /* 0x000fe2000001ff00 */
[----:B------:R-:W0:Y:S04]  /*5d10*/  I2F.F64.S16 R4, R9 ;  /* 0x0000000900047312 */ /* 0x000e280000101c00 */
[----:B0-----:R4:W-:Y:S01]  /*5d20*/  STG.E.128 desc[UR36][R2.64], R4 ;  /* 0x0000000402007986 */ /* 0x0019e2000c101d24 */
[----:B------:R-:W-:Y:S05]  /*5d30*/  BRA `(.L_x_7550) ;  /* 0x0000000000fc7947 */ /* 0x000fea0003800000 */
.L_x_7569:
[----:B------:R-:W-:-:S09]  /*5d40*/  UISETP.NE.AND UP0, UPT, UR4, 0xf, UPT ;  /* 0x0000000f0400788c */ /* 0x000fd2000bf05270 */
[----:B------:R-:W-:Y:S05]  /*5d50*/  BRA.U !UP0, `(.L_x_7571) ;  /* 0x0000000108e87547 */ /* 0x000fea000b800000 */
[----:B------:R-:W-:-:S09]  /*5d60*/  UISETP.NE.AND UP0, UPT, UR4, 0x17, UPT ;  /* 0x000000170400788c */ /* 0x000fd2000bf05270 */
[----:B------:R-:W-:Y:S05]  /*5d70*/  BRA.U !UP0, `(.L_x_7572) ;  /* 0x0000000108907547 */ /* 0x000fea000b800000 */
[----:B------:R-:W-:-:S09]  /*5d80*/  UISETP.NE.AND UP0, UPT, UR4, 0x18, UPT ;  /* 0x000000180400788c */ /* 0x000fd2000bf05270 */
[----:B------:R-:W-:Y:S05]  /*5d90*/  BRA.U !UP0, `(.L_x_7573) ;  /* 0x0000000108447547 */ /* 0x000fea000b800000 */
.L_x_7549:
        /* <DEDUP_REMOVED lines=8> */
[----:B0-----:R-:W-:Y:S02]  /*5e20*/  IMAD.U32 R4, RZ, RZ, UR4 ;  /* 0x00000004ff047e24 */ /* 0x001fe4000f8e00ff */
[----:B------:R-:W-:-:S02]  /*5e30*/  IMAD.U32 R5, RZ, RZ, UR5 ;  /* 0x00000005ff057e24 */ /* 0x000fc4000f8e00ff */
[----:B---3--:R-:W-:Y:S01]  /*5e40*/  IMAD.U32 R6, RZ, RZ, UR6 ;  /* 0x00000006ff067e24 */ /* 0x008fe2000f8e00ff */
[----:B------:R-:W-:Y:S01]  /*5e50*/  MOV R7, UR7 ;  /* 0x0000000700077c02 */ /* 0x000fe20008000f00 */
[----:B----4-:R-:W-:Y:S02]  /*5e60*/  IMAD.U32 R10, RZ, RZ, UR8 ;  /* 0x00000008ff0a7e24 */ /* 0x010fe4000f8e00ff */
[----:B-1----:R-:W-:-:S07]  /*5e70*/  IMAD.U32 R11, RZ, RZ, UR9 ;  /* 0x00000009ff0b7e24 */ /* 0x002fce000f8e00ff */
[----:B------:R-:W-:-:S07]  /*5e80*/  LEPC R20, `(.L_x_7574) ;  /* 0x000000001014794e */ /* 0x000fce0000000000 */
[----:B--2---:R-:W-:Y:S05]  /*5e90*/  CALL.ABS.NOINC R2 ;  /* 0x0000000002007343 */ /* 0x004fea0003c00000 */
.L_x_7574:
[----:B------:R-:W-:Y:S05]  /*5ea0*/  BRA `(.L_x_7550) ;  /* 0x0000000000a07947 */ /* 0x000fea0003800000 */
.L_x_7573:
[----:B------:R-:W0:Y:S01]  /*5eb0*/  I2F.S16 R9, R9 ;  /* 0x0000000900097306 */ /* 0x000e220000101400 */
        /* <DEDUP_REMOVED lines=12> */
.L_x_7576:
[----:B------:R-:W-:Y:S05]  /*5f80*/  BSYNC.RECONVERGENT B0 ;  /* 0x0000000000007941 */ /* 0x000fea0003800200 */
.L_x_7575:
[----:B------:R-:W-:-:S05]  /*5f90*/  LOP3.LUT R5, R0, 0x80, R5, 0xf8, !PT ;  /* 0x0000008000057812 */ /* 0x000fca00078ef805 */
[----:B------:R2:W-:Y:S01]  /*5fa0*/  STG.E.U8 desc[UR36][R2.64], R5 ;  /* 0x0000000502007986 */ /* 0x0005e2000c101124 */
[----:B------:R-:W-:Y:S05]  /*5fb0*/  BRA `(.L_x_7550) ;  /* 0x00000000005c7947 */ /* 0x000fea0003800000 */
.L_x_7572:
[----:B------:R-:W0:Y:S01]  /*5fc0*/  I2F.S16 R5, R9 ;  /* 0x0000000900057306 */ /* 0x000e220000101400 */
        /* <DEDUP_REMOVED lines=11> */
.L_x_7578:
[----:B------:R-:W-:Y:S01]  /*6080*/  IMAD.MOV.U32 R0, RZ, RZ, 0x7f ;  /* 0x0000007fff007424 */ /* 0x000fe200078e00ff */
[----:B------:R-:W-:-:S04]  /*6090*/  ISETP.GT.U32.AND P0, PT, R4, 0x7f800000, PT ;  /* 0x7f8000000400780c */ /* 0x000fc80003f04070 */
[----:B------:R-:W-:-:S09]  /*60a0*/  SEL R0, R0, 0x7c, P0 ;  /* 0x0000007c00007807 */ /* 0x000fd20000000000 */
.L_x_7579:
[----:B------:R-:W-:Y:S05]  /*60b0*/  BSYNC.RECONVERGENT B0 ;  /* 0x0000000000007941 */ /* 0x000fea0003800200 */
.L_x_7577:
[----:B------:R-:W-:-:S04]  /*60c0*/  SHF.R.U32.HI R5, RZ, 0x18, R5 ;  /* 0x00000018ff057819 */ /* 0x000fc80000011605 */
[----:B------:R-:W-:-:S05]  /*60d0*/  LOP3.LUT R5, R0, 0x80, R5, 0xf8, !PT ;  /* 0x0000008000057812 */ /* 0x000fca00078ef805 */
[----:B------:R1:W-:Y:S01]  /*60e0*/  STG.E.U8 desc[UR36][R2.64], R5 ;  /* 0x0000000502007986 */ /* 0x0003e2000c101124 */
[----:B------:R-:W-:Y:S05]  /*60f0*/  BRA `(.L_x_7550) ;  /* 0x00000000000c7947 */ /* 0x000fea0003800000 */
.L_x_7571:
[----:B------:R-:W0:Y:S02]  /*6100*/  I2F.S16 R0, R9 ;  /* 0x0000000900007306 */ /* 0x000e240000101400 */
[----:B0-----:R-:W-:-:S05]  /*6110*/  F2FP.BF16.F32.PACK_AB R0, RZ, R0 ;  /* 0x00000000ff00723e */ /* 0x001fca00000010ff */
[----:B------:R0:W-:Y:S02]  /*6120*/  STG.E.U16 desc[UR36][R2.64], R0 ;  /* 0x0000000002007986 */ /* 0x0001e4000c101524 */
.L_x_7550:
[----:B------:R-:W-:-:S07]  /*6130*/  IADD3 R17, PT, PT, R17, 0x80, RZ ;  /* 0x0000008011117810 */ /* 0x000fce0007ffe0ff */
.L_x_7510:
[----:B------:R-:W-:Y:S05]  /*6140*/  BSYNC.RECONVERGENT B6 ;  /* 0x0000000000067941 */ /* 0x000fea0003800200 */
.L_x_7509:
        /* <DEDUP_REMOVED lines=307> */
.L_x_7582:
        /* <DEDUP_REMOVED lines=16> */
.L_x_7586:
[----:B------:R0:W5:Y:S01]  /*7580*/  LDG.E.U8 R0, desc[UR36][R2.64] ;  /* 0x0000002402007981 */ /* 0x000162000c1e1100 */
[----:B------:R-:W-:Y:S05]  /*7590*/  BRA `(.L_x_7588) ;  /* 0x0000000c004c7947 */ /* 0x000fea0003800000 */
.L_x_7585:
        /* <DEDUP_REMOVED lines=8> */
.L_x_7590:
[----:B------:R3:W5:Y:S01]  /*7620*/  LDG.E.U16 R0, desc[UR36][R2.64] ;  /* 0x0000002402007981 */ /* 0x000762000c1e1500 */
[----:B------:R-:W-:Y:S05]  /*7630*/  BRA `(.L_x_7588) ;  /* 0x0000000c00247947 */ /* 0x000fea0003800000 */
.L_x_7589:
[----:B------:R0:W5:Y:S01]  /*7640*/  LDG.E.U16 R0, desc[UR36][R2.64] ;  /* 0x0000002402007981 */ /* 0x000162000c1e1500 */
[----:B------:R-:W-:Y:S05]  /*7650*/  BRA `(.L_x_7588) ;  /* 0x0000000c001c7947 */ /* 0x000fea0003800000 */
.L_x_7584:
        /* <DEDUP_REMOVED lines=9> */
.L_x_7592:
[----:B------:R-:W2:Y:S02]  /*76f0*/  LDG.E.U16 R4, desc[UR36][R2.64] ;  /* 0x0000002402047981 */ /* 0x000ea4000c1e1500 */
[----:B--2---:R-:W-:-:S06]  /*7700*/  HADD2.F32 R4, -RZ, R4.H0_H0 ;  /* 0x20000004ff047230 */ /* 0x004fcc0000004100 */
[----:B------:R-:W0:Y:S02]  /*7710*/  F2I.FTZ.TRUNC.NTZ R4, R4 ;  /* 0x0000000400047305 */ /* 0x000e24000021f100 */
[----:B0-----:R-:W-:Y:S01]  /*7720*/  PRMT R0, R4, 0x7610, R0 ;  /* 0x0000761004007816 */ /* 0x001fe20000000000 */
[----:B------:R-:W-:Y:S06]  /*7730*/  BRA `(.L_x_7588) ;  /* 0x0000000800e47947 */ /* 0x000fec0003800000 */
.L_x_7591:
        /* <DEDUP_REMOVED lines=9> */
.L_x_7594:
[----:B------:R-:W2:Y:S02]  /*77d0*/  LDG.E.U16 R2, desc[UR36][R2.64] ;  /* 0x0000002402027981 */ /* 0x000ea4000c1e1500 */
[----:B--2---:R-:W-:-:S06]  /*77e0*/  HADD2.F32 R4, -RZ, R2.H0_H0 ;  /* 0x20000002ff047230 */ /* 0x004fcc0000004100 */
[----:B------:R-:W0:Y:S02]  /*77f0*/  F2I.FTZ.TRUNC.NTZ R4, R4 ;  /* 0x0000000400047305 */ /* 0x000e24000021f100 */
[----:B0-----:R-:W-:Y:S01]  /*7800*/  PRMT R0, R4, 0x7610, R0 ;  /* 0x0000761004007816 */ /* 0x001fe20000000000 */
[----:B------:R-:W-:Y:S06]  /*7810*/  BRA `(.L_x_7588) ;  /* 0x0000000800ac7947 */ /* 0x000fec0003800000 */
.L_x_7593:
[----:B------:R-:W2:Y:S02]  /*7820*/  LDG.E.64 R2, desc[UR36][R2.64] ;  /* 0x0000002402027981 */ /* 0x000ea4000c1e1b00 */
[----:B--2---:R0:W1:Y:S02]  /*7830*/  F2I.F64.TRUNC R0, R2 ;  /* 0x0000000200007311 */ /* 0x004064000030d100 */
[----:B01----:R-:W-:Y:S05]  /*7840*/  BRA `(.L_x_7588) ;  /* 0x0000000800a07947 */ /* 0x003fea0003800000 */
.L_x_7583:
        /* <DEDUP_REMOVED lines=12> */
.L_x_7597:
[----:B------:R-:W2:Y:S02]  /*7910*/  LDG.E.64 R2, desc[UR36][R2.64] ;  /* 0x0000002402027981 */ /* 0x000ea4000c1e1b00 */
[----:B--2---:R0:W1:Y:S02]  /*7920*/  F2I.F64.TRUNC R0, R2 ;  /* 0x0000000200007311 */ /* 0x004064000030d100 */
[----:B01----:R-:W-:Y:S05]  /*7930*/  BRA `(.L_x_7588) ;  /* 0x0000000800647947 */ /* 0x003fea0003800000 */
.L_x_7596:
        /* <DEDUP_REMOVED lines=27> */
.L_x_7599:
        /* <DEDUP_REMOVED lines=14> */
.L_x_7598:
[----:B------:R-:W2:Y:S02]  /*7bd0*/  LDG.E.U16 R4, desc[UR36][R2.64] ;  /* 0x0000002402047981 */ /* 0x000ea4000c1e1500 */
[----:B--2---:R-:W-:-:S06]  /*7be0*/  IMAD.U32 R4, R4, 0x10000, RZ ;  /* 0x0001000004047824 */ /* 0x004fcc00078e00ff */
[----:B------:R-:W0:Y:S02]  /*7bf0*/  F2I.FTZ.TRUNC.NTZ R4, R4 ;  /* 0x0000000400047305 */ /* 0x000e24000021f100 */
[----:B0-----:R-:W-:Y:S01]  /*7c00*/  PRMT R0, R4, 0x7610, R0 ;  /* 0x0000761004007816 */ /* 0x001fe20000000000 */
[----:B------:R-:W-:Y:S06]  /*7c10*/  BRA `(.L_x_7588) ;  /* 0x0000000400ac7947 */ /* 0x000fec0003800000 */
.L_x_7595:
        /* <DEDUP_REMOVED lines=10> */
.L_x_7602:
        /* <DEDUP_REMOVED lines=21> */
.L_x_7606:
[----:B------:R-:W-:Y:S05]  /*7e10*/  BSYNC.RECONVERGENT B1 ;  /* 0x0000000000017941 */ /* 0x000fea0003800200 */
.L_x_7605:
[----:B------:R-:W-:Y:S02]  /*7e20*/  SHF.L.U32 R0, R0, 0x14, RZ ;  /* 0x0000001400007819 */ /* 0x000fe400000006ff */
[----:B------:R-:W-:-:S04]  /*7e30*/  LEA R2, R2, 0x3b800000, 0x17 ;  /* 0x3b80000002027811 */ /* 0x000fc800078eb8ff */
[----:B------:R-:W-:-:S07]  /*7e40*/  LOP3.LUT R4, R2, R0, R7, 0xfe, !PT ;  /* 0x0000000002047212 */ /* 0x000fce00078efe07 */
.L_x_7604:
[----:B------:R-:W-:Y:S05]  /*7e50*/  BSYNC.RECONVERGENT B0 ;  /* 0x0000000000007941 */ /* 0x000fea0003800200 */
.L_x_7603:
[----:B------:R-:W0:Y:S02]  /*7e60*/  F2I.FTZ.TRUNC.NTZ R4, R4 ;  /* 0x0000000400047305 */ /* 0x000e24000021f100 */
[----:B0-----:R-:W-:Y:S01]  /*7e70*/  PRMT R0, R4, 0x7610, R0 ;  /* 0x0000761004007816 */ /* 0x001fe20000000000 */
[----:B------:R-:W-:Y:S06]  /*7e80*/  BRA `(.L_x_7588) ;  /* 0x0000000400107947 */ /* 0x000fec0003800000 */
.L_x_7601:
        /* <DEDUP_REMOVED lines=21> */
.L_x_7610:
[----:B------:R-:W-:Y:S05]  /*7fe0*/  BSYNC.RECONVERGENT B1 ;  /* 0x0000000000017941 */ /* 0x000fea0003800200 */
.L_x_7609:
[----:B------:R-:W-:Y:S01]  /*7ff0*/  IMAD.SHL.U32 R0, R0, 0x200000, RZ ;  /* 0x0020000000007824 */ /* 0x000fe200078e00ff */
[----:B------:R-:W-:-:S04]  /*8000*/  LEA R2, R2, 0x37800000, 0x17 ;  /* 0x3780000002027811 */ /* 0x000fc800078eb8ff */
[----:B------:R-:W-:-:S07]  /*8010*/  LOP3.LUT R4, R2, R0, R7, 0xfe, !PT ;  /* 0x0000000002047212 */ /* 0x000fce00078efe07 */
.L_x_7608:
[----:B------:R-:W-:Y:S05]  /*8020*/  BSYNC.RECONVERGENT B0 ;  /* 0x0000000000007941 */ /* 0x000fea0003800200 */
.L_x_7607:
[----:B------:R-:W0:Y:S02]  /*8030*/  F2I.FTZ.TRUNC.NTZ R4, R4 ;  /* 0x0000000400047305 */ /* 0x000e24000021f100 */
[----:B0-----:R-:W-:Y:S01]  /*8040*/  PRMT R0, R4, 0x7610, R0 ;  /* 0x0000761004007816 */ /* 0x001fe20000000000 */
[----:B------:R-:W-:Y:S06]  /*8050*/  BRA `(.L_x_7588) ;  /* 0x00000000009c7947 */ /* 0x000fec0003800000 */
.L_x_7600:
        /* <DEDUP_REMOVED lines=14> */
.L_x_7614:
[----:B------:R-:W-:Y:S05]  /*8140*/  BSYNC.RECONVERGENT B0 ;  /* 0x0000000000007941 */ /* 0x000fea0003800200 */
.L_x_7613:
[----:B------:R-:W0:Y:S02]  /*8150*/  F2I.FTZ.TRUNC.NTZ R4, R4 ;  /* 0x0000000400047305 */ /* 0x000e24000021f100 */
[----:B0-----:R-:W-:Y:S01]  /*8160*/  PRMT R0, R4, 0x7610, R0 ;  /* 0x0000761004007816 */ /* 0x001fe20000000000 */
[----:B------:R-:W-:Y:S06]  /*8170*/  BRA `(.L_x_7588) ;  /* 0x0000000000547947 */ /* 0x000fec0003800000 */
.L_x_7587:
        /* <DEDUP_REMOVED lines=16> */
.L_x_7615:
[----:B------:R-:W-:Y:S01]  /*8280*/  PRMT R0, RZ, 0x7610, R0 ;  /* 0x00007610ff007816 */ /* 0x000fe20000000000 */
[----:B------:R-:W-:Y:S06]  /*8290*/  BRA `(.L_x_7588) ;  /* 0x00000000000c7947 */ /* 0x000fec0003800000 */
.L_x_7612:
[----:B------:R1:W5:Y:S01]  /*82a0*/  LDG.E.U16 R0, desc[UR36][R2.64] ;  /* 0x0000002402007981 */ /* 0x000362000c1e1500 */
[----:B------:R-:W-:Y:S05]  /*82b0*/  BRA `(.L_x_7588) ;  /* 0x0000000000047947 */ /* 0x000fea0003800000 */
.L_x_7611:
[----:B------:R2:W5:Y:S02]  /*82c0*/  LDG.E.U16 R0, desc[UR36][R2.64] ;  /* 0x0000002402007981 */ /* 0x000564000c1e1500 */
.L_x_7588:
        /* <DEDUP_REMOVED lines=21> */
.L_x_7619:
[----:B------:R4:W-:Y:S01]  /*8420*/  STG.E.U8 desc[UR36][R2.64], R9 ;  /* 0x0000000902007986 */ /* 0x0009e2000c101124 */
[----:B------:R-:W-:Y:S05]  /*8430*/  BRA `(.L_x_7621) ;  /* 0x0000000c004c7947 */ /* 0x000fea0003800000 */
.L_x_7618:
        /* <DEDUP_REMOVED lines=10> */
.L_x_7623:
[----:B------:R-:W-:-:S05]  /*84e0*/  PRMT R5, R9, 0x9910, RZ ;  /* 0x0000991009057816 */ /* 0x000fca00000000ff */
[----:B------:R2:W-:Y:S01]  /*84f0*/  STG.E desc[UR36][R2.64], R5 ;  /* 0x0000000502007986 */ /* 0x0005e2000c101924 */
[----:B------:R-:W-:Y:S05]  /*8500*/  BRA `(.L_x_7621) ;  /* 0x0000000c00187947 */ /* 0x000fea0003800000 */
.L_x_7622:
[----:B------:R0:W-:Y:S01]  /*8510*/  STG.E.U16 desc[UR36][R2.64], R9 ;  /* 0x0000000902007986 */ /* 0x0001e2000c101524 */
[----:B------:R-:W-:Y:S05]  /*8520*/  BRA `(.L_x_7621) ;  /* 0x0000000c00107947 */ /* 0x000fea0003800000 */
.L_x_7617:
        /* <DEDUP_REMOVED lines=9> */
.L_x_7625:
[----:B------:R-:W0:Y:S02]  /*85c0*/  I2F.S16 R0, R9 ;  /* 0x0000000900007306 */ /* 0x000e240000101400 */
[----:B0-----:R-:W-:-:S05]  /*85d0*/  F2FP.F16.F32.PACK_AB R0, RZ, R0 ;  /* 0x00000000ff00723e */ /* 0x001fca00000000ff */
[----:B------:R0:W-:Y:S01]  /*85e0*/  STG.E.U16 desc[UR36][R2.64], R0 ;  /* 0x0000000002007986 */ /* 0x0001e2000c101524 */
[----:B------:R-:W-:Y:S05]  /*85f0*/  BRA `(.L_x_7621) ;  /* 0x0000000800dc7947 */ /* 0x000fea0003800000 */
.L_x_7624:
        /* <DEDUP_REMOVED lines=10> */
.L_x_7627:
[----:B------:R-:W0:Y:S02]  /*86a0*/  I2F.S16 R9, R9 ;  /* 0x0000000900097306 */ /* 0x000e240000101400 */
[----:B0-----:R-:W-:-:S04]  /*86b0*/  F2FP.F16.F32.PACK_AB R5, RZ, R9 ;  /* 0x00000009ff05723e */ /* 0x001fc800000000ff */
[----:B------:R-:W-:-:S05]  /*86c0*/  PRMT R5, R5, 0x5410, RZ ;  /* 0x0000541005057816 */ /* 0x000fca00000000ff */
[----:B------:R0:W-:Y:S01]  /*86d0*/  STG.E desc[UR36][R2.64], R5 ;  /* 0x0000000502007986 */ /* 0x0001e2000c101924 */
[----:B------:R-:W-:Y:S05]  /*86e0*/  BRA `(.L_x_7621) ;  /* 0x0000000800a07947 */ /* 0x000fea0003800000 */
.L_x_7626:
[----:B------:R-:W0:Y:S02]  /*86f0*/  I2F.F64.S16 R4, R9 ;  /* 0x0000000900047312 */ /* 0x000e240000101c00 */
[----:B0-----:R0:W-:Y:S01]  /*8700*/  STG.E.64 desc[UR36][R2.64], R4 ;  /* 0x0000000402007986 */ /* 0x0011e2000c101b24 */
[----:B------:R-:W-:Y:S05]  /*8710*/  BRA `(.L_x_7621) ;  /* 0x0000000800947947 */ /* 0x000fea0003800000 */
.L_x_7616:
        /* <DEDUP_REMOVED lines=12> */
.L_x_7631:
[----:B------:R-:W0:Y:S01]  /*87e0*/  I2F.S16 R5, R9 ;  /* 0x0000000900057306 */ /* 0x000e220000101400 */
[----:B------:R-:W-:Y:S01]  /*87f0*/  BSSY.RECONVERGENT B0, `(.L_x_7632) ;  /* 0x0000013000007945 */ /* 0x000fe20003800200 */
[----:B------:R-:W-:Y:S02]  /*8800*/  MOV R0, 0x80 ;  /* 0x0000008000007802 */ /* 0x000fe40000000f00 */
        /* <DEDUP_REMOVED lines=15> */
.L_x_7634:
[----:B------:R-:W-:-:S04]  /*8900*/  SHF.R.U32.HI R5, RZ, 0x18, R5 ;  /* 0x00000018ff057819 */ /* 0x000fc80000011605 */
[----:B------:R-:W-:-:S07]  /*8910*/  LOP3.LUT R0, R0, 0x80, R5, 0xf8, !PT ;  /* 0x0000008000007812 */ /* 0x000fce00078ef805 */
.L_x_7633:
[----:B------:R-:W-:Y:S05]  /*8920*/  BSYNC.RECONVERGENT B0 ;  /* 0x0000000000007941 */ /* 0x000fea0003800200 */
.L_x_7632:
[----:B------:R0:W-:Y:S01]  /*8930*/  STG.E.U8 desc[UR36][R2.64], R0 ;  /* 0x0000000002007986 */ /* 0x0001e2000c101124 */
[----:B------:R-:W-:Y:S05]  /*8940*/  BRA `(.L_x_7621) ;  /* 0x0000000800087947 */ /* 0x000fea0003800000 */
.L_x_7630:
        /* <DEDUP_REMOVED lines=18> */
.L_x_7637:
[----:B------:R-:W-:-:S04]  /*8a70*/  SHF.R.U32.HI R5, RZ, 0x18, R5 ;  /* 0x00000018ff057819 */ /* 0x000fc80000011605 */
[----:B------:R-:W-:-:S07]  /*8a80*/  LOP3.LUT R0, R0, 0x80, R5, 0xf8, !PT ;  /* 0x0000008000007812 */ /* 0x000fce00078ef805 */
.L_x_7636:
[----:B------:R-:W-:Y:S05]  /*8a90*/  BSYNC.RECONVERGENT B0 ;  /* 0x0000000000007941 */ /* 0x000fea0003800200 */
.L_x_7635:
[----:B------:R0:W-:Y:S01]  /*8aa0*/  STG.E.U8 desc[UR36][R2.64], R0 ;  /* 0x0000000002007986 */ /* 0x0001e2000c101124 */
[----:B------:R-:W-:Y:S05]  /*8ab0*/  BRA `(.L_x_7621) ;  /* 0x0000000400ac7947 */ /* 0x000fea0003800000 */
.L_x_7629:
        /* <DEDUP_REMOVED lines=22> */
.L_x_7639:
[----:B------:R-:W-:-:S04]  /*8c20*/  PRMT R4, R9, 0x9910, RZ ;  /* 0x0000991009047816 */ /* 0x000fc800000000ff */
[----:B------:R-:W-:-:S05]  /*8c30*/  SHF.R.S32.HI R5, RZ, 0x1f, R4 ;  /* 0x0000001fff057819 */ /* 0x000fca0000011404 */
[----:B------:R0:W-:Y:S01]  /*8c40*/  STG.E.64 desc[UR36][R2.64], R4 ;  /* 0x0000000402007986 */ /* 0x0001e2000c101b24 */
[----:B------:R-:W-:Y:S05]  /*8c50*/  BRA `(.L_x_7621) ;  /* 0x0000000400447947 */ /* 0x000fea0003800000 */
.L_x_7638:
[----:B------:R-:W-:-:S05]  /*8c60*/  PRMT R5, R9, 0x9910, RZ ;  /* 0x0000991009057816 */ /* 0x000fca00000000ff */
[----:B------:R0:W-:Y:S01]  /*8c70*/  STG.E desc[UR36][R2.64], R5 ;  /* 0x0000000502007986 */ /* 0x0001e2000c101924 */
[----:B------:R-:W-:Y:S05]  /*8c80*/  BRA `(.L_x_7621) ;  /* 0x0000000400387947 */ /* 0x000fea0003800000 */
.L_x_7628:
        /* <DEDUP_REMOVED lines=11> */
.L_x_7641:
[----:B------:R-:W-:Y:S01]  /*8d40*/  CS2R R6, SRZ ;  /* 0x0000000000067805 */ /* 0x000fe2000001ff00 */
[----:B------:R-:W0:Y:S04]  /*8d50*/  I2F.F64.S16 R4, R9 ;  /* 0x0000000900047312 */ /* 0x000e280000101c00 */
[----:B0-----:R0:W-:Y:S01]  /*8d60*/  STG.E.128 desc[UR36][R2.64], R4 ;  /* 0x0000000402007986 */ /* 0x0011e2000c101d24 */
[----:B------:R-:W-:Y:S05]  /*8d70*/  BRA `(.L_x_7621) ;  /* 0x0000000000fc7947 */ /* 0x000fea0003800000 */
.L_x_7640:
[----:B------:R-:W-:-:S09]  /*8d80*/  UISETP.NE.AND UP0, UPT, UR4, 0xf, UPT ;  /* 0x0000000f0400788c */ /* 0x000fd2000bf05270 */
[----:B------:R-:W-:Y:S05]  /*8d90*/  BRA.U !UP0, `(.L_x_7642) ;  /* 0x0000000108e87547 */ /* 0x000fea000b800000 */
[----:B------:R-:W-:-:S09]  /*8da0*/  UISETP.NE.AND UP0, UPT, UR4, 0x17, UPT ;  /* 0x000000170400788c */ /* 0x000fd2000bf05270 */
[----:B------:R-:W-:Y:S05]  /*8db0*/  BRA.U !UP0, `(.L_x_7643) ;  /* 0x0000000108907547 */ /* 0x000fea000b800000 */
[----:B------:R-:W-:-:S09]  /*8dc0*/  UISETP.NE.AND UP0, UPT, UR4, 0x18, UPT ;  /* 0x000000180400788c */ /* 0x000fd2000bf05270 */
[----:B------:R-:W-:Y:S05]  /*8dd0*/  BRA.U !UP0, `(.L_x_7644) ;  /* 0x0000000108447547 */ /* 0x000fea000b800000 */
.L_x_7620:
        /* <DEDUP_REMOVED lines=16> */
.L_x_7645:
[----:B------:R-:W-:Y:S05]  /*8ee0*/  BRA `(.L_x_7621) ;  /* 0x0000000000a07947 */ /* 0x000fea0003800000 */
.L_x_7644:
        /* <DEDUP_REMOVED lines=13> */
.L_x_7647:
[----:B------:R-:W-:Y:S05]  /*8fc0*/  BSYNC.RECONVERGENT B0 ;  /* 0x0000000000007941 */ /* 0x000fea0003800200 */
.L_x_7646:
[----:B------:R-:W-:-:S05]  /*8fd0*/  LOP3.LUT R5, R0, 0x80, R5, 0xf8, !PT ;  /* 0x0000008000057812 */ /* 0x000fca00078ef805 */
[----:B------:R0:W-:Y:S01]  /*8fe0*/  STG.E.U8 desc[UR36][R2.64], R5 ;  /* 0x0000000502007986 */ /* 0x0001e2000c101124 */
[----:B------:R-:W-:Y:S05]  /*8ff0*/  BRA `(.L_x_7621) ;  /* 0x00000000005c7947 */ /* 0x000fea0003800000 */
.L_x_7643:
        /* <DEDUP_REMOVED lines=12> */
.L_x_7649:
[----:B------:R-:W-:Y:S01]  /*90c0*/  IMAD.MOV.U32 R0, RZ, RZ, 0x7f ;  /* 0x0000007fff007424 */ /* 0x000fe200078e00ff */
[----:B------:R-:W-:-:S04]  /*90d0*/  ISETP.GT.U32.AND P0, PT, R4, 0x7f800000, PT ;  /* 0x7f8000000400780c */ /* 0x000fc80003f04070 */
[----:B------:R-:W-:-:S09]  /*90e0*/  SEL R0, R0, 0x7c, P0 ;  /* 0x0000007c00007807 */ /* 0x000fd20000000000 */
.L_x_7650:
[----:B------:R-:W-:Y:S05]  /*90f0*/  BSYNC.RECONVERGENT B0 ;  /* 0x0000000000007941 */ /* 0x000fea0003800200 */
.L_x_7648:
[----:B------:R-:W-:-:S04]  /*9100*/  SHF.R.U32.HI R5, RZ, 0x18, R5 ;  /* 0x00000018ff057819 */ /* 0x000fc80000011605 */
[----:B------:R-:W-:-:S05]  /*9110*/  LOP3.LUT R5, R0, 0x80, R5, 0xf8, !PT ;  /* 0x0000008000057812 */ /* 0x000fca00078ef805 */
[----:B------:R0:W-:Y:S01]  /*9120*/  STG.E.U8 desc[UR36][R2.64], R5 ;  /* 0x0000000502007986 */ /* 0x0001e2000c101124 */
[----:B------:R-:W-:Y:S05]  /*9130*/  BRA `(.L_x_7621) ;  /* 0x00000000000c7947 */ /* 0x000fea0003800000 */
.L_x_7642:
[----:B------:R-:W0:Y:S02]  /*9140*/  I2F.S16 R0, R9 ;  /* 0x0000000900007306 */ /* 0x000e240000101400 */
[----:B0-----:R-:W-:-:S05]  /*9150*/  F2FP.BF16.F32.PACK_AB R0, RZ, R0 ;  /* 0x00000000ff00723e */ /* 0x001fca00000010ff */
[----:B------:R0:W-:Y:S02]  /*9160*/  STG.E.U16 desc[UR36][R2.64], R0 ;  /* 0x0000000002007986 */ /* 0x0001e4000c101524 */
.L_x_7621:
[----:B------:R-:W-:-:S07]  /*9170*/  VIADD R17, R17, 0x80 ;  /* 0x0000008011117836 */ /* 0x000fce0000000000 */
.L_x_7581:
[----:B------:R-:W-:Y:S05]  /*9180*/  BSYNC.RECONVERGENT B6 ;  /* 0x0000000000067941 */ /* 0x000fea0003800200 */
.L_x_7580:
        /* <DEDUP_REMOVED lines=306> */
.L_x_7651:
[----:B------:R-:W0:Y:S01]  /*a4b0*/  LDCU.128 UR8, c[0x0][0x580] ;  /* 0x0000b000ff0877ac */ /* 0x000e220008000c00 */
[----:B------:R-:W-:-:S04]  /*a4c0*/  UPRMT UR4, UR41, 0x9910, URZ ;  /* 0x0000991029047896 */ /* 0x000fc800080000ff */
[----:B------:R-:W-:Y:S01]  /*a4d0*/  UISETP.GT.AND UP0, UPT, UR4, 0x9, UPT ;  /* 0x000000090400788c */ /* 0x000fe2000bf04270 */
[----:B0-----:R-:W-:Y:S02]  /*a4e0*/  IADD3 R16, P0, PT, R16, UR8, RZ ;  /* 0x0000000810107c10 */ /* 0x001fe4000ff1e0ff */
[----:B-1234-:R-:W-:-:S03]  /*a4f0*/  IADD3 R2, P1, PT, R0, UR10, RZ ;  /* 0x0000000a00027c10 */ /* 0x01efc6000ff3e0ff */
[----:B------:R-:W-:Y:S02]  /*a500*/  IMAD.X R17, RZ, RZ, UR9, P0 ;  /* 0x00000009ff117e24 */ /* 0x000fe400080e06ff */
        /* <DEDUP_REMOVED lines=12> */
.L_x_7655:
[----:B------:R0:W5:Y:S01]  /*a5d0*/  LDG.E.U8 R0, desc[UR36][R2.64] ;  /* 0x0000002402007981 */ /* 0x000162000c1e1100 */
[----:B------:R-:W-:Y:S05]  /*a5e0*/  BRA `(.L_x_7657) ;  /* 0x0000000c004c7947 */ /* 0x000fea0003800000 */
.L_x_7654:
        /* <DEDUP_REMOVED lines=8> */
.L_x_7659:
[----:B------:R0:W5:Y:S01]  /*a670*/  LDG.E.U16 R0, desc[UR36][R2.64] ;  /* 0x0000002402007981 */ /* 0x000162000c1e1500 */
[----:B------:R-:W-:Y:S05]  /*a680*/  BRA `(.L_x_7657) ;  /* 0x0000000c00247947 */ /* 0x000fea0003800000 */
.L_x_7658:
[----:B------:R0:W5:Y:S01]  /*a690*/  LDG.E.U16 R0, desc[UR36][R2.64] ;  /* 0x0000002402007981 */ /* 0x000162000c1e1500 */
[----:B------:R-:W-:Y:S05]  /*a6a0*/  BRA `(.L_x_7657) ;  /* 0x0000000c001c7947 */ /* 0x000fea0003800000 */
.L_x_7653:
        /* <DEDUP_REMOVED lines=9> */
.L_x_7661:
[----:B------:R-:W2:Y:S02]  /*a740*/  LDG.E.U16 R4, desc[UR36][R2.64] ;  /* 0x0000002402047981 */ /* 0x000ea4000c1e1500 */
[----:B--2---:R-:W-:-:S06]  /*a750*/  HADD2.F32 R4, -RZ, R4.H0_H0 ;  /* 0x20000004ff047230 */ /* 0x004fcc0000004100 */
[----:B------:R-:W0:Y:S02]  /*a760*/  F2I.FTZ.TRUNC.NTZ R4, R4 ;  /* 0x0000000400047305 */ /* 0x000e24000021f100 */
[----:B0-----:R-:W-:Y:S01]  /*a770*/  PRMT R0, R4, 0x7610, R0 ;  /* 0x0000761004007816 */ /* 0x001fe20000000000 */
[----:B------:R-:W-:Y:S06]  /*a780*/  BRA `(.L_x_7657) ;  /* 0x0000000800e47947 */ /* 0x000fec0003800000 */
.L_x_7660:
        /* <DEDUP_REMOVED lines=9> */
.L_x_7663:
[----:B------:R-:W2:Y:S02]  /*a820*/  LDG.E.U16 R2, desc[UR36][R2.64] ;  /* 0x0000002402027981 */ /* 0x000ea4000c1e1500 */
[----:B--2---:R-:W-:-:S06]  /*a830*/  HADD2.F32 R4, -RZ, R2.H0_H0 ;  /* 0x20000002ff047230 */ /* 0x004fcc0000004100 */
[----:B------:R-:W0:Y:S02]  /*a840*/  F2I.FTZ.TRUNC.NTZ R4, R4 ;  /* 0x0000000400047305 */ /* 0x000e24000021f100 */
[----:B0-----:R-:W-:Y:S01]  /*a850*/  PRMT R0, R4, 0x7610, R0 ;  /* 0x0000761004007816 */ /* 0x001fe20000000000 */
[----:B------:R-:W-:Y:S06]  /*a860*/  BRA `(.L_x_7657) ;  /* 0x0000000800ac7947 */ /* 0x000fec0003800000 */
.L_x_7662:
[----:B------:R-:W2:Y:S02]  /*a870*/  LDG.E.64 R2, desc[UR36][R2.64] ;  /* 0x0000002402027981 */ /* 0x000ea4000c1e1b00 */
[----:B--2---:R0:W1:Y:S02]  /*a880*/  F2I.F64.TRUNC R0, R2 ;  /* 0x0000000200007311 */ /* 0x004064000030d100 */
[----:B01----:R-:W-:Y:S05]  /*a890*/  BRA `(.L_x_7657) ;  /* 0x0000000800a07947 */ /* 0x003fea0003800000 */
.L_x_7652:
        /* <DEDUP_REMOVED lines=12> */
.L_x_7666:
[----:B------:R-:W2:Y:S02]  /*a960*/  LDG.E.64 R2, desc[UR36][R2.64] ;  /* 0x0000002402027981 */ /* 0x000ea4000c1e1b00 */
[----:B--2---:R3:W4:Y:S02]  /*a970*/  F2I.F64.TRUNC R0, R2 ;  /* 0x0000000200007311 */ /* 0x004724000030d100 */
[----:B---34-:R-:W-:Y:S05]  /*a980*/  BRA `(.L_x_7657) ;  /* 0x0000000800647947 */ /* 0x018fea0003800000 */
.L_x_7665:
        /* <DEDUP_REMOVED lines=27> */
.L_x_7668:
        /* <DEDUP_REMOVED lines=14> */
.L_x_7667:
[----:B------:R-:W2:Y:S02]  /*ac20*/  LDG.E.U16 R4, desc[UR36][R2.64] ;  /* 0x0000002402047981 */ /* 0x000ea4000c1e1500 */
[----:B--2---:R-:W-:-:S06]  /*ac30*/  SHF.L.U32 R4, R4, 0x10, RZ ;  /* 0x0000001004047819 */ /* 0x004fcc00000006ff */
[----:B------:R-:W0:Y:S02]  /*ac40*/  F2I.FTZ.TRUNC.NTZ R4, R4 ;  /* 0x0000000400047305 */ /* 0x000e24000021f100 */
[----:B0-----:R-:W-:Y:S01]  /*ac50*/  PRMT R0, R4, 0x7610, R0 ;  /* 0x0000761004007816 */ /* 0x001fe20000000000 */
[----:B------:R-:W-:Y:S06]  /*ac60*/  BRA `(.L_x_7657) ;  /* 0x0000000400ac7947 */ /* 0x000fec0003800000 */
.L_x_7664:
        /* <DEDUP_REMOVED lines=10> */
.L_x_7671:
        /* <DEDUP_REMOVED lines=21> */
.L_x_7675:
[----:B------:R-:W-:Y:S05]  /*ae60*/  BSYNC.RECONVERGENT B1 ;  /* 0x0000000000017941 */ /* 0x000fea0003800200 */
.L_x_7674:
[----:B------:R-:W-:Y:S01]  /*ae70*/  IMAD.SHL.U32 R0, R0, 0x100000, RZ ;  /* 0x0010000000007824 */ /* 0x000fe200078e00ff */
[----:B------:R-:W-:-:S04]  /*ae80*/  LEA R2, R2, 0x3b800000, 0x17 ;  /* 0x3b80000002027811 */ /* 0x000fc800078eb8ff */
[----:B------:R-:W-:-:S07]  /*ae90*/  LOP3.LUT R4, R2, R0, R7, 0xfe, !PT ;  /* 0x0000000002047212 */ /* 0x000fce00078efe07 */
.L_x_7673:
[----:B------:R-:W-:Y:S05]  /*aea0*/  BSYNC.RECONVERGENT B0 ;  /* 0x0000000000007941 */ /* 0x000fea0003800200 */
.L_x_7672:
[----:B------:R-:W0:Y:S02]  /*aeb0*/  F2I.FTZ.TRUNC.NTZ R4, R4 ;  /* 0x0000000400047305 */ /* 0x000e24000021f100 */
[----:B0-----:R-:W-:Y:S01]  /*aec0*/  PRMT R0, R4, 0x7610, R0 ;  /* 0x0000761004007816 */ /* 0x001fe20000000000 */
[----:B------:R-:W-:Y:S06]  /*aed0*/  BRA `(.L_x_7657) ;  /* 0x0000000400107947 */ /* 0x000fec0003800000 */
.L_x_7670:
        /* <DEDUP_REMOVED lines=21> */
.L_x_7679:
[----:B------:R-:W-:Y:S05]  /*b030*/  BSYNC.RECONVERGENT B1 ;  /* 0x0000000000017941 */ /* 0x000fea0003800200 */
.L_x_7678:
[----:B------:R-:W-:Y:S01]  /*b040*/  IMAD.SHL.U32 R0, R0, 0x200000, RZ ;  /* 0x0020000000007824 */ /* 0x000fe200078e00ff */
[----:B------:R-:W-:-:S04]  /*b050*/  LEA R2, R2, 0x37800000, 0x17 ;  /* 0x3780000002027811 */ /* 0x000fc800078eb8ff */
[----:B------:R-:W-:-:S07]  /*b060*/  LOP3.LUT R4, R2, R0, R7, 0xfe, !PT ;  /* 0x0000000002047212 */ /* 0x000fce00078efe07 */
.L_x_7677:
[----:B------:R-:W-:Y:S05]  /*b070*/  BSYNC.RECONVERGENT B0 ;  /* 0x0000000000007941 */ /* 0x000fea0003800200 */
.L_x_7676:
[----:B------:R-:W0:Y:S02]  /*b080*/  F2I.FTZ.TRUNC.NTZ R4, R4 ;  /* 0x0000000400047305 */ /* 0x000e24000021f100 */
[----:B0-----:R-:W-:Y:S01]  /*b090*/  PRMT R0, R4, 0x7610, R0 ;  /* 0x0000761004007816 */ /* 0x001fe20000000000 */
[----:B------:R-:W-:Y:S06]  /*b0a0*/  BRA `(.L_x_7657) ;  /* 0x00000000009c7947 */ /* 0x000fec0003800000 */
.L_x_7669:
        /* <DEDUP_REMOVED lines=14> */
.L_x_7683:
[----:B------:R-:W-:Y:S05]  /*b190*/  BSYNC.RECONVERGENT B0 ;  /* 0x0000000000007941 */ /* 0x000fea0003800200 */
.L_x_7682:
[----:B------:R-:W0:Y:S02]  /*b1a0*/  F2I.FTZ.TRUNC.NTZ R4, R4 ;  /* 0x0000000400047305 */ /* 0x000e24000021f100 */
[----:B0-----:R-:W-:Y:S01]  /*b1b0*/  PRMT R0, R4, 0x7610, R0 ;  /* 0x0000761004007816 */ /* 0x001fe20000000000 */
[----:B------:R-:W-:Y:S06]  /*b1c0*/  BRA `(.L_x_7657) ;  /* 0x0000000000547947 */ /* 0x000fec0003800000 */
.L_x_7656:
        /* <DEDUP_REMOVED lines=16> */
.L_x_7684:
[----:B------:R-:W-:Y:S01]  /*b2d0*/  PRMT R0, RZ, 0x7610, R0 ;  /* 0x00007610ff007816 */ /* 0x000fe20000000000 */
[----:B------:R-:W-:Y:S06]  /*b2e0*/  BRA `(.L_x_7657) ;  /* 0x00000000000c7947 */ /* 0x000fec0003800000 */
.L_x_7681:
[----:B------:R2:W5:Y:S01]  /*b2f0*/  LDG.E.U16 R0, desc[UR36][R2.64] ;  /* 0x0000002402007981 */ /* 0x000562000c1e1500 */
[----:B------:R-:W-:Y:S05]  /*b300*/  BRA `(.L_x_7657) ;  /* 0x0000000000047947 */ /* 0x000fea0003800000 */
.L_x_7680:
[----:B------:R1:W5:Y:S02]  /*b310*/  LDG.E.U16 R0, desc[UR36][R2.64] ;  /* 0x0000002402007981 */ /* 0x000364000c1e1500 */
.L_x_7657:
[----:B------:R-:W-:Y:S01]  /*b320*/  UPRMT UR4, UR42, 0x9910, URZ ;  /* 0x000099102a047896 */ /* 0x000fe200080000ff */
[----:B-1--45:R-:W-:-:S03]  /*b330*/  PRMT R0, R0, 0x9910, RZ ;  /* 0x0000991000007816 */ /* 0x032fc600000000ff */
[----:B------:R-:W-:Y:S01]  /*b340*/  UISETP.GT.AND UP0, UPT, UR4, 0x9, UPT ;  /* 0x000000090400788c */ /* 0x000fe2000bf04270 */
[----:B------:R-:W-:Y:S02]  /*b350*/  ISETP.NE.AND P0, PT, R0, RZ, PT ;  /* 0x000000ff0000720c */ /* 0x000fe40003f05270 */
[----:B------:R-:W-:Y:S02]  /*b360*/  SHF.R.S32.HI R0, RZ, 0xf, R0 ;  /* 0x0000000fff007819 */ /* 0x000fe40000011400 */
[----:B0-2---:R-:W-:-:S04]  /*b370*/  SEL R3, RZ, 0x1, !P0 ;  /* 0x00000001ff037807 */ /* 0x005fc80004000000 */
[----:B------:R-:W-:Y:S01]  /*b380*/  LOP3.LUT R5, R0, R3, RZ, 0xfc, !PT ;  /* 0x0000000300057212 */ /* 0x000fe200078efcff */
        /* <DEDUP_REMOVED lines=11> */
.L_x_7688:
[----:B------:R-:W-:Y:S01]  /*b440*/  STG.E.U8 desc[UR36][R16.64], R5 ;  /* 0x0000000510007986 */ /* 0x000fe2000c101124 */
[----:B------:R-:W-:Y:S05]  /*b450*/  EXIT ;  /* 0x000000000000794d */ /* 0x000fea0003800000 */
.L_x_7687:
[----:B------:R-:W-:-:S09]  /*b460*/  UISETP.NE.AND UP0, UPT, UR4, 0x2, UPT ;  /* 0x000000020400788c */ /* 0x000fd2000bf05270 */
[----:B------:R-:W-:Y:S05]  /*b470*/  BRA.U !UP0, `(.L_x_7690) ;  /* 0x00000001082c7547 */ /* 0x000fea000b800000 */
[----:B------:R-:W-:-:S09]  /*b480*/  UISETP.NE.AND UP0, UPT, UR4, 0x3, UPT ;  /* 0x000000030400788c */ /* 0x000fd2000bf05270 */
[----:B------:R-:W-:Y:S05]  /*b490*/  BRA.U !UP0, `(.L_x_7691) ;  /* 0x0000000108187547 */ /* 0x000fea000b800000 */
[----:B------:R-:W-:-:S09]  /*b4a0*/  UISETP.NE.AND UP0, UPT, UR4, 0x4, UPT ;  /* 0x000000040400788c */ /* 0x000fd2000bf05270 */
[----:B------:R-:W-:Y:S05]  /*b4b0*/  BRA.U UP0, `(.L_x_7689) ;  /* 0x0000000900507547 */ /* 0x000fea000b800000 */
[----:B---3--:R-:W-:-:S04]  /*b4c0*/  PRMT R2, R5, 0x9910, RZ ;  /* 0x0000991005027816 */ /* 0x008fc800000000ff */
[----:B------:R-:W-:-:S05]  /*b4d0*/  SHF.R.S32.HI R3, RZ, 0x1f, R2 ;  /* 0x0000001fff037819 */ /* 0x000fca0000011402 */
[----:B------:R-:W-:Y:S01]  /*b4e0*/  STG.E.64 desc[UR36][R16.64], R2 ;  /* 0x0000000210007986 */ /* 0x000fe2000c101b24 */
[----:B------:R-:W-:Y:S05]  /*b4f0*/  EXIT ;  /* 0x000000000000794d */ /* 0x000fea0003800000 */
.L_x_7691:
[----:B------:R-:W-:-:S05]  /*b500*/  PRMT R3, R5, 0x9910, RZ ;  /* 0x0000991005037816 */ /* 0x000fca00000000ff */
[----:B------:R-:W-:Y:S01]  /*b510*/  STG.E desc[UR36][R16.64], R3 ;  /* 0x0000000310007986 */ /* 0x000fe2000c101924 */
[----:B------:R-:W-:Y:S05]  /*b520*/  EXIT ;  /* 0x000000000000794d */ /* 0x000fea0003800000 */
.L_x_7690:
[----:B------:R-:W-:Y:S01]  /*b530*/  STG.E.U16 desc[UR36][R16.64], R5 ;  /* 0x0000000510007986 */ /* 0x000fe2000c101524 */
[----:B------:R-:W-:Y:S05]  /*b540*/  EXIT ;  /* 0x000000000000794d */ /* 0x000fea0003800000 */
.L_x_7686:
[----:B------:R-:W-:-:S09]  /*b550*/  UISETP.GT.AND UP0, UPT, UR4, 0x6, UPT ;  /* 0x000000060400788c */ /* 0x000fd2000bf04270 */
[----:B------:R-:W-:Y:S05]  /*b560*/  BRA.U UP0, `(.L_x_7692) ;  /* 0x00000001002c7547 */ /* 0x000fea000b800000 */
[----:B------:R-:W-:-:S09]  /*b570*/  UISETP.NE.AND UP0, UPT, UR4, 0x5, UPT ;  /* 0x000000050400788c */ /* 0x000fd2000bf05270 */
[----:B------:R-:W-:Y:S05]  /*b580*/  BRA.U !UP0, `(.L_x_7693) ;  /* 0x0000000108147547 */ /* 0x000fea000b800000 */
[----:B------:R-:W-:-:S09]  /*b590*/  UISETP.NE.AND UP0, UPT, UR4, 0x6, UPT ;  /* 0x000000060400788c */ /* 0x000fd2000bf05270 */
[----:B------:R-:W-:Y:S05]  /*b5a0*/  BRA.U UP0, `(.L_x_7689) ;  /* 0x0000000900147547 */ /* 0x000fea000b800000 */
[----:B------:R-:W0:Y:S02]  /*b5b0*/  I2F.S16 R3, R5 ;  /* 0x0000000500037306 */ /* 0x000e240000101400 */
[----:B0-----:R-:W-:Y:S01]  /*b5c0*/  STG.E desc[UR36][R16.64], R3 ;  /* 0x0000000310007986 */ /* 0x001fe2000c101924 */
[----:B------:R-:W-:Y:S05]  /*b5d0*/  EXIT ;  /* 0x000000000000794d */ /* 0x000fea0003800000 */
.L_x_7693:
[----:B------:R-:W0:Y:S02]  /*b5e0*/  I2F.S16 R0, R5 ;  /* 0x0000000500007306 */ /* 0x000e240000101400 */
[----:B0-----:R-:W-:-:S05]  /*b5f0*/  F2FP.F16.F32.PACK_AB R0, RZ, R0 ;  /* 0x00000000ff00723e */ /* 0x001fca00000000ff */
[----:B------:R-:W-:Y:S01]  /*b600*/  STG.E.U16 desc[UR36][R16.64], R0 ;  /* 0x0000000010007986 */ /* 0x000fe2000c101524 */
[----:B------:R-:W-:Y:S05]  /*b610*/  EXIT ;  /* 0x000000000000794d */ /* 0x000fea0003800000 */
.L_x_7692:
[----:B------:R-:W-:-:S09]  /*b620*/  UISETP.NE.AND UP0, UPT, UR4, 0x7, UPT ;  /* 0x000000070400788c */ /* 0x000fd2000bf05270 */
[----:B------:R-:W-:Y:S05]  /*b630*/  BRA.U !UP0, `(.L_x_7694) ;  /* 0x0000000108347547 */ /* 0x000fea000b800000 */
[----:B------:R-:W-:-:S09]  /*b640*/  UISETP.NE.AND UP0, UPT, UR4, 0x8, UPT ;  /* 0x000000080400788c */ /* 0x000fd2000bf05270 */
[----:B------:R-:W-:Y:S05]  /*b650*/  BRA.U !UP0, `(.L_x_7695) ;  /* 0x0000000108187547 */ /* 0x000fea000b800000 */
[----:B------:R-:W-:-:S09]  /*b660*/  UISETP.NE.AND UP0, UPT, UR4, 0x9, UPT ;  /* 0x000000090400788c */ /* 0x000fd2000bf05270 */
[----:B------:R-:W-:Y:S05]  /*b670*/  BRA.U UP0, `(.L_x_7689) ;  /* 0x0000000500e07547 */ /* 0x000fea000b800000 */
[----:B---3--:R-:W0:Y:S01]  /*b680*/  I2F.S16 R2, R5 ;  /* 0x0000000500027306 */ /* 0x008e220000101400 */
[----:B------:R-:W-:-:S05]  /*b690*/  IMAD.MOV.U32 R3, RZ, RZ, RZ ;  /* 0x000000ffff037224 */ /* 0x000fca00078e00ff */
[----:B0-----:R-:W-:Y:S01]  /*b6a0*/  STG.E.64 desc[UR36][R16.64], R2 ;  /* 0x0000000210007986 */ /* 0x001fe2000c101b24 */
[----:B------:R-:W-:Y:S05]  /*b6b0*/  EXIT ;  /* 0x000000000000794d */ /* 0x000fea0003800000 */
.L_x_7695:
[----:B------:R-:W0:Y:S02]  /*b6c0*/  I2F.S16 R5, R5 ;  /* 0x0000000500057306 */ /* 0x000e240000101400 */
[----:B0-----:R-:W-:-:S04]  /*b6d0*/  F2FP.F16.F32.PACK_AB R3, RZ, R5 ;  /* 0x00000005ff03723e */ /* 0x001fc800000000ff */
[----:B------:R-:W-:-:S05]  /*b6e0*/  PRMT R3, R3, 0x5410, RZ ;  /* 0x0000541003037816 */ /* 0x000fca00000000ff */
[----:B------:R-:W-:Y:S01]  /*b6f0*/  STG.E desc[UR36][R16.64], R3 ;  /* 0x0000000310007986 */ /* 0x000fe2000c101924 */
[----:B------:R-:W-:Y:S05]  /*b700*/  EXIT ;  /* 0x000000000000794d */ /* 0x000fea0003800000 */
.L_x_7694:
[----:B---3--:R-:W0:Y:S02]  /*b710*/  I2F.F64.S16 R2, R5 ;  /* 0x0000000500027312 */ /* 0x008e240000101c00 */
[----:B0-----:R-:W-:Y:S01]  /*b720*/  STG.E.64 desc[UR36][R16.64], R2 ;  /* 0x0000000210007986 */ /* 0x001fe2000c101b24 */
[----:B------:R-:W-:Y:S05]  /*b730*/  EXIT ;  /* 0x000000000000794d */ /* 0x000fea0003800000 */
.L_x_7685:
        /* <DEDUP_REMOVED lines=12> */
.L_x_7699:
[----:B------:R-:W3:Y:S01]  /*b800*/  I2F.S16 R3, R5 ;  /* 0x0000000500037306 */ /* 0x000ee20000101400 */
[----:B------:R-:W-:Y:S01]  /*b810*/  BSSY.RECONVERGENT B0, `(.L_x_7700) ;  /* 0x0000013000007945 */ /* 0x000fe20003800200 */
[----:B------:R-:W-:Y:S02]  /*b820*/  MOV R8, 0x80 ;  /* 0x0000008000087802 */ /* 0x000fe40000000f00 */
[----:B---3--:R-:W-:-:S04]  /*b830*/  LOP3.LUT R2, R3, 0x7fffffff, RZ, 0xc0, !PT ;  /* 0x7fffffff03027812 */ /* 0x008fc800078ec0ff */
        /* <DEDUP_REMOVED lines=13> */
.L_x_7702:
[----:B------:R-:W-:-:S04]  /*b910*/  SHF.R.U32.HI R3, RZ, 0x18, R3 ;  /* 0x00000018ff037819 */ /* 0x000fc80000011603 */
[----:B------:R-:W-:-:S04]  /*b920*/  LOP3.LUT R0, R0, 0x80, R3, 0xf8, !PT ;  /* 0x0000008000007812 */ /* 0x000fc800078ef803 */
[----:B------:R-:W-:-:S07]  /*b930*/  PRMT R8, R0, 0x7610, R8 ;  /* 0x0000761000087816 */ /* 0x000fce0000000008 */
.L_x_7701:
[----:B------:R-:W-:Y:S05]  /*b940*/  BSYNC.RECONVERGENT B0 ;  /* 0x0000000000007941 */ /* 0x000fea0003800200 */
.L_x_7700:
[----:B------:R-:W-:Y:S01]  /*b950*/  STG.E.U8 desc[UR36][R16.64], R8 ;  /* 0x0000000810007986 */ /* 0x000fe2000c101124 */
[----:B------:R-:W-:Y:S05]  /*b960*/  EXIT ;  /* 0x000000000000794d */ /* 0x000fea0003800000 */
.L_x_7698:
[----:B------:R-:W3:Y:S01]  /*b970*/  I2F.S16 R3, R5 ;  /* 0x0000000500037306 */ /* 0x000ee20000101400 */
[----:B------:R-:W-:Y:S01]  /*b980*/  BSSY.RECONVERGENT B0, `(.L_x_7703) ;  /* 0x0000013000007945 */ /* 0x000fe20003800200 */
[----:B------:R-:W-:Y:S01]  /*b990*/  IMAD.MOV.U32 R8, RZ, RZ, 0x80 ;  /* 0x00000080ff087424 */ /* 0x000fe200078e00ff */
        /* <DEDUP_REMOVED lines=14> */
.L_x_7705:
[----:B------:R-:W-:-:S04]  /*ba80*/  SHF.R.U32.HI R3, RZ, 0x18, R3 ;  /* 0x00000018ff037819 */ /* 0x000fc80000011603 */
[----:B------:R-:W-:-:S04]  /*ba90*/  LOP3.LUT R0, R0, 0x80, R3, 0xf8, !PT ;  /* 0x0000008000007812 */ /* 0x000fc800078ef803 */
[----:B------:R-:W-:-:S07]  /*baa0*/  PRMT R8, R0, 0x7610, R8 ;  /* 0x0000761000087816 */ /* 0x000fce0000000008 */
.L_x_7704:
[----:B------:R-:W-:Y:S05]  /*bab0*/  BSYNC.RECONVERGENT B0 ;  /* 0x0000000000007941 */ /* 0x000fea0003800200 */
.L_x_7703:
[----:B------:R-:W-:Y:S01]  /*bac0*/  STG.E.U8 desc[UR36][R16.64], R8 ;  /* 0x0000000810007986 */ /* 0x000fe2000c101124 */
[----:B------:R-:W-:Y:S05]  /*bad0*/  EXIT ;  /* 0x000000000000794d */ /* 0x000fea0003800000 */
.L_x_7697:
[----:B------:R-:W-:-:S09]  /*bae0*/  UISETP.NE.AND UP0, UPT, UR4, 0x1c, UPT ;  /* 0x0000001c0400788c */ /* 0x000fd2000bf05270 */
[----:B------:R-:W-:Y:S05]  /*baf0*/  BRA.U !UP0, `(.L_x_7706) ;  /* 0x0000000108607547 */ /* 0x000fea000b800000 */
[----:B------:R-:W-:-:S09]  /*bb00*/  UISETP.NE.AND UP0, UPT, UR4, 0x1d, UPT ;  /* 0x0000001d0400788c */ /* 0x000fd2000bf05270 */
[----:B------:R-:W-:Y:S05]  /*bb10*/  BRA.U !UP0, `(.L_x_7707) ;  /* 0x0000000108487547 */ /* 0x000fea000b800000 */
[----:B------:R-:W-:-:S09]  /*bb20*/  UISETP.NE.AND UP0, UPT, UR4, 0x2c, UPT ;  /* 0x0000002c0400788c */ /* 0x000fd2000bf05270 */
[----:B------:R-:W-:Y:S05]  /*bb30*/  BRA.U UP0, `(.L_x_7689) ;  /* 0x0000000100b07547 */ /* 0x000fea000b800000 */
[----:B------:R-:W3:Y:S02]  /*bb40*/  I2F.S16 R4, R5 ;  /* 0x0000000500047306 */ /* 0x000ee40000101400 */
[----:B---3--:R-:W-:-:S04]  /*bb50*/  SHF.R.U32.HI R2, RZ, 0x17, R4 ;  /* 0x00000017ff027819 */ /* 0x008fc80000011604 */
        /* <DEDUP_REMOVED lines=14> */
.L_x_7707:
[----:B---3--:R-:W-:-:S04]  /*bc40*/  PRMT R2, R5, 0x9910, RZ ;  /* 0x0000991005027816 */ /* 0x008fc800000000ff */
[----:B------:R-:W-:-:S05]  /*bc50*/  SHF.R.S32.HI R3, RZ, 0x1f, R2 ;  /* 0x0000001fff037819 */ /* 0x000fca0000011402 */
[----:B------:R-:W-:Y:S01]  /*bc60*/  STG.E.64 desc[UR36][R16.64], R2 ;  /* 0x0000000210007986 */ /* 0x000fe2000c101b24 */
[----:B------:R-:W-:Y:S05]  /*bc70*/  EXIT ;  /* 0x000000000000794d */ /* 0x000fea0003800000 */
.L_x_7706:
[----:B------:R-:W-:-:S05]  /*bc80*/  PRMT R3, R5, 0x9910, RZ ;  /* 0x0000991005037816 */ /* 0x000fca00000000ff */
[----:B------:R-:W-:Y:S01]  /*bc90*/  STG.E desc[UR36][R16.64], R3 ;  /* 0x0000000310007986 */ /* 0x000fe2000c101924 */
[----:B------:R-:W-:Y:S05]  /*bca0*/  EXIT ;  /* 0x000000000000794d */ /* 0x000fea0003800000 */
.L_x_7696:
        /* <DEDUP_REMOVED lines=9> */
[----:B------:R-:W-:Y:S01]  /*bd40*/  STG.E.U8 desc[UR36][R16.64], R3 ;  /* 0x0000000310007986 */ /* 0x000fe2000c101124 */
[----:B------:R-:W-:Y:S05]  /*bd50*/  EXIT ;  /* 0x000000000000794d */ /* 0x000fea0003800000 */
.L_x_7709:
[----:B------:R-:W-:Y:S01]  /*bd60*/  CS2R R6, SRZ ;  /* 0x0000000000067805 */ /* 0x000fe2000001ff00 */
[----:B------:R-:W0:Y:S04]  /*bd70*/  I2F.F64.S16 R4, R5 ;  /* 0x0000000500047312 */ /* 0x000e280000101c00 */
[----:B0-----:R-:W-:Y:S01]  /*bd80*/  STG.E.128 desc[UR36][R16.64], R4 ;  /* 0x0000000410007986 */ /* 0x001fe2000c101d24 */
[----:B------:R-:W-:Y:S05]  /*bd90*/  EXIT ;  /* 0x000000000000794d */ /* 0x000fea0003800000 */
.L_x_7708:
[----:B------:R-:W-:-:S09]  /*bda0*/  UISETP.NE.AND UP0, UPT, UR4, 0xf, UPT ;  /* 0x0000000f0400788c */ /* 0x000fd2000bf05270 */
[----:B------:R-:W-:Y:S05]  /*bdb0*/  BRA.U !UP0, `(.L_x_7710) ;  /* 0x0000000108e87547 */ /* 0x000fea000b800000 */
[----:B------:R-:W-:-:S09]  /*bdc0*/  UISETP.NE.AND UP0, UPT, UR4, 0x17, UPT ;  /* 0x000000170400788c */ /* 0x000fd2000bf05270 */
[----:B------:R-:W-:Y:S05]  /*bdd0*/  BRA.U !UP0, `(.L_x_7711) ;  /* 0x0000000108907547 */ /* 0x000fea000b800000 */
[----:B------:R-:W-:-:S09]  /*bde0*/  UISETP.NE.AND UP0, UPT, UR4, 0x18, UPT ;  /* 0x000000180400788c */ /* 0x000fd2000bf05270 */
[----:B------:R-:W-:Y:S05]  /*bdf0*/  BRA.U !UP0, `(.L_x_7712) ;  /* 0x0000000108447547 */ /* 0x000fea000b800000 */
.L_x_7689:
[----:B------:R-:W-:Y:S01]  /*be00*/  MOV R0, 0x0 ;  /* 0x0000000000007802 */ /* 0x000fe20000000f00 */
[----:B------:R-:W0:Y:S01]  /*be10*/  LDCU.64 UR4, c[0x4][0x198] ;  /* 0x01003300ff0477ac */ /* 0x000e220008000a00 */
[----:B------:R-:W-:Y:S02]  /*be20*/  HFMA2 R8, -RZ, RZ, 0, 6.020069122314453125e-06 ;  /* 0x00000065ff087431 */ /* 0x000fe400000001ff */
[----:B------:R-:W-:Y:S01]  /*be30*/  IMAD.MOV.U32 R12, RZ, RZ, 0x1 ;  /* 0x00000001ff0c7424 */ /* 0x000fe200078e00ff */
[----:B---3--:R1:W2:Y:S01]  /*be40*/  LDC.64 R2, c[0x4][R0] ;  /* 0x0100000000027b82 */ /* 0x0082a20000000a00 */
        /* <DEDUP_REMOVED lines=11> */
.L_x_7713:
[----:B------:R-:W-:Y:S05]  /*bf00*/  EXIT ;  /* 0x000000000000794d */ /* 0x000fea0003800000 */
.L_x_7712:
[----:B------:R-:W3:Y:S01]  /*bf10*/  I2F.S16 R5, R5 ;  /* 0x0000000500057306 */ /* 0x000ee20000101400 */
[----:B------:R-:W-:Y:S01]  /*bf20*/  BSSY.RECONVERGENT B0, `(.L_x_7714) ;  /* 0x000000c000007945 */ /* 0x000fe20003800200 */
[----:B------:R-:W-:Y:S02]  /*bf30*/  MOV R0, 0x7f ;  /* 0x0000007f00007802 */ /* 0x000fe40000000f00 */
[----:B---3--:R-:W-:Y:S02]  /*bf40*/  LOP3.LUT R2, R5, 0x7fffffff, RZ, 0xc0, !PT ;  /* 0x7fffffff05027812 */ /* 0x008fe400078ec0ff */
        /* <DEDUP_REMOVED lines=9> */
.L_x_7715:
[----:B------:R-:W-:Y:S05]  /*bfe0*/  BSYNC.RECONVERGENT B0 ;  /* 0x0000000000007941 */ /* 0x000fea0003800200 */
.L_x_7714:
[----:B------:R-:W-:-:S05]  /*bff0*/  LOP3.LUT R3, R0, 0x80, R3, 0xf8, !PT ;  /* 0x0000008000037812 */ /* 0x000fca00078ef803 */
[----:B------:R-:W-:Y:S01]  /*c000*/  STG.E.U8 desc[UR36][R16.64], R3 ;  /* 0x0000000310007986 */ /* 0x000fe2000c101124 */
[----:B------:R-:W-:Y:S05]  /*c010*/  EXIT ;  /* 0x000000000000794d */ /* 0x000fea0003800000 */
.L_x_7711:
[----:B------:R-:W3:Y:S01]  /*c020*/  I2F.S16 R3, R5 ;  /* 0x0000000500037306 */ /* 0x000ee20000101400 */
[----:B------:R-:W-:Y:S01]  /*c030*/  BSSY.RECONVERGENT B0, `(.L_x_7716) ;  /* 0x000000e000007945 */ /* 0x000fe20003800200 */
[----:B---3--:R-:W-:-:S04]  /*c040*/  LOP3.LUT R2, R3, 0x7fffffff, RZ, 0xc0, !PT ;  /* 0x7fffffff03027812 */ /* 0x008fc800078ec0ff */
        /* <DEDUP_REMOVED lines=9> */
.L_x_7717:
[----:B------:R-:W-:Y:S01]  /*c0e0*/  IMAD.MOV.U32 R0, RZ, RZ, 0x7f ;  /* 0x0000007fff007424 */ /* 0x000fe200078e00ff */
[----:B------:R-:W-:-:S04]  /*c0f0*/  ISETP.GT.U32.AND P0, PT, R2, 0x7f800000, PT ;  /* 0x7f8000000200780c */ /* 0x000fc80003f04070 */
[----:B------:R-:W-:-:S09]  /*c100*/  SEL R0, R0, 0x7c, P0 ;  /* 0x0000007c00007807 */ /* 0x000fd20000000000 */
.L_x_7718:
[----:B------:R-:W-:Y:S05]  /*c110*/  BSYNC.RECONVERGENT B0 ;  /* 0x0000000000007941 */ /* 0x000fea0003800200 */
.L_x_7716:
[----:B------:R-:W-:-:S04]  /*c120*/  SHF.R.U32.HI R3, RZ, 0x18, R3 ;  /* 0x00000018ff037819 */ /* 0x000fc80000011603 */
[----:B------:R-:W-:-:S05]  /*c130*/  LOP3.LUT R3, R0, 0x80, R3, 0xf8, !PT ;  /* 0x0000008000037812 */ /* 0x000fca00078ef803 */
[----:B------:R-:W-:Y:S01]  /*c140*/  STG.E.U8 desc[UR36][R16.64], R3 ;  /* 0x0000000310007986 */ /* 0x000fe2000c101124 */
[----:B------:R-:W-:Y:S05]  /*c150*/  EXIT ;  /* 0x000000000000794d */ /* 0x000fea0003800000 */
.L_x_7710:
[----:B------:R-:W0:Y:S02]  /*c160*/  I2F.S16 R0, R5 ;  /* 0x0000000500007306 */ /* 0x000e240000101400 */
[----:B0-----:R-:W-:-:S05]  /*c170*/  F2FP.BF16.F32.PACK_AB R0, RZ, R0 ;  /* 0x00000000ff00723e */ /* 0x001fca00000010ff */
[----:B------:R-:W-:Y:S01]  /*c180*/  STG.E.U16 desc[UR36][R16.64], R0 ;  /* 0x0000000010007986 */ /* 0x000fe2000c101524 */
[----:B------:R-:W-:Y:S05]  /*c190*/  EXIT ;  /* 0x000000000000794d */ /* 0x000fea0003800000 */
.L_x_7719:
        /* <DEDUP_REMOVED lines=14> */
.L_x_23307:


//--------------------- .text._ZN2at6native27unrolled_elementwise_kernelIZZZNS0_16sign_kernel_cudaERNS_18TensorIteratorBaseEENKUlvE_clEvENKUlvE3_clEvEUlsE_St5arrayIPcLm2EELi4E23TrivialOffsetCalculatorILi1EjESB_NS0_6memory12LoadWithCastILi1EEENSC_13StoreWithCastILi1EEEEEviT_T0_T2_T3_T4_T5_ --------------------------
	.section	.text._ZN2at6native27unrolled_elementwise_kernelIZZZNS0_16sign_kernel_cudaERNS_18TensorIteratorBaseEENKUlvE_clEvENKUlvE3_clEvEUlsE_St5arrayIPcLm2EELi4E23TrivialOffsetCalculatorILi1EjESB_NS0_6memory12LoadWithCastILi1EEENSC_13StoreWithCastILi1EEEEEviT_T0_T2_T3_T4_T5_,"ax",@progbits
	.align	128
        .global         _ZN2at6native27unrolled_elementwise_kernelIZZZNS0_16sign_kernel_cudaERNS_18TensorIteratorBaseEENKUlvE_clEvENKUlvE3_clEvEUlsE_St5arrayIPcLm2EELi4E23TrivialOffsetCalculatorILi1EjESB_NS0_6memory12LoadWithCastILi1EEENSC_13StoreWithCastILi1EEEEEviT_T0_T2_T3_T4_T5_
        .type           _ZN2at6native27unrolled_elementwise_kernelIZZZNS0_16sign_kernel_cudaERNS_18TensorIteratorBaseEENKUlvE_clEvENKUlvE3_clEvEUlsE_St5arrayIPcLm2EELi4E23TrivialOffsetCalculatorILi1EjESB_NS0_6memory12LoadWithCastILi1EEENSC_13StoreWithCastILi1EEEEEviT_T0_T2_T3_T4_T5_,@function
        .size           _ZN2at6native27unrolled_elementwise_kernelIZZZNS0_16sign_kernel_cudaERNS_18TensorIteratorBaseEENKUlvE_clEvENKUlvE3_clEvEUlsE_St5arrayIPcLm2EELi4E23TrivialOffsetCalculatorILi1EjESB_NS0_6memory12LoadWithCastILi1EEENSC_13StoreWithCastILi1EEEEEviT_T0_T2_T3_T4_T5_,(.L_x_23308 - _ZN2at6native27unrolled_elementwise_kernelIZZZNS0_16sign_kernel_cudaERNS_18TensorIteratorBaseEENKUlvE_clEvENKUlvE3_clEvEUlsE_St5arrayIPcLm2EELi4E23TrivialOffsetCalculatorILi1EjESB_NS0_6memory12LoadWithCastILi1EEENSC_13StoreWithCastILi1EEEEEviT_T0_T2_T3_T4_T5_)
        .other          _ZN2at6native27unrolled_elementwise_kernelIZZZNS0_16sign_kernel_cudaERNS_18TensorIteratorBaseEENKUlvE_clEvENKUlvE3_clEvEUlsE_St5arrayIPcLm2EELi4E23TrivialOffsetCalculatorILi1EjESB_NS0_6memory12LoadWithCastILi1EEENSC_13StoreWithCastILi1EEEEEviT_T0_T2_T3_T4_T5_,@"STO_CUDA_ENTRY STV_DEFAULT"
_ZN2at6native27unrolled_elementwise_kernelIZZZNS0_16sign_kernel_cudaERNS_18TensorIteratorBaseEENKUlvE_clEvENKUlvE3_clEvEUlsE_St5arrayIPcLm2EELi4E23TrivialOffsetCalculatorILi1EjESB_NS0_6memory12LoadWithCastILi1EEENSC_13StoreWithCastILi1EEEEEviT_T0_T2_T3_T4_T5_:
.text._ZN2at6native27unrolled_elementwise_kernelIZZZNS0_16sign_kernel_cudaERNS_18TensorIteratorBaseEENKUlvE_clEvENKUlvE3_clEvEUlsE_St5arrayIPcLm2EELi4E23TrivialOffsetCalculatorILi1EjESB_NS0_6memory12LoadWithCastILi1EEENSC_13StoreWithCastILi1EEEEEviT_T0_T2_T3_T4_T5_:
        /* <DEDUP_REMOVED lines=31> */
.L_x_7725:
[----:B------:R3:W5:Y:S01]  /*01f0*/  LDG.E.U8 R19, desc[UR36][R4.64] ;  /* 0x0000002404137981 */ /* 0x000762000c1e1100 */
[----:B------:R-:W-:Y:S05]  /*0200*/  BRA `(.L_x_7727) ;  /* 0x0000000c00507947 */ /* 0x000fea0003800000 */
.L_x_7724:
        /* <DEDUP_REMOVED lines=8> */
.L_x_7729:
[----:B------:R1:W5:Y:S01]  /*0290*/  LDG.E.U16 R19, desc[UR36][R4.64] ;  /* 0x0000002404137981 */ /* 0x000362000c1e1500 */
[----:B------:R-:W-:Y:S05]  /*02a0*/  BRA `(.L_x_7727) ;  /* 0x0000000c00287947 */ /* 0x000fea0003800000 */
.L_x_7728:
[----:B------:R2:W5:Y:S01]  /*02b0*/  LDG.E.U16 R19, desc[UR36][R4.64] ;  /* 0x0000002404137981 */ /* 0x000562000c1e1500 */
[----:B------:R-:W-:Y:S05]  /*02c0*/  BRA `(.L_x_7727) ;  /* 0x0000000c00207947 */ /* 0x000fea0003800000 */
.L_x_7723:
        /* <DEDUP_REMOVED lines=9> */
.L_x_7731:
[----:B------:R-:W2:Y:S02]  /*0360*/  LDG.E.U16 R0, desc[UR36][R4.64] ;  /* 0x0000002404007981 */ /* 0x000ea4000c1e1500 */
[----:B--2---:R-:W-:-:S06]  /*0370*/  HADD2.F32 R0, -RZ, R0.H0_H0 ;  /* 0x20000000ff007230 */ /* 0x004fcc0000004100 */
[----:B------:R-:W0:Y:S02]  /*0380*/  F2I.FTZ.TRUNC.NTZ R0, R0 ;  /* 0x0000000000007305 */ /* 0x000e24000021f100 */
[----:B0-----:R-:W-:Y:S01]  /*0390*/  PRMT R19, R0, 0x7610, R19 ;  /* 0x0000761000137816 */ /* 0x001fe20000000013 */
[----:B------:R-:W-:Y:S06]  /*03a0*/  BRA `(.L_x_7727) ;  /* 0x0000000800e87947 */ /* 0x000fec0003800000 */
.L_x_7730:
        /* <DEDUP_REMOVED lines=9> */
.L_x_7733:
[----:B------:R-:W2:Y:S02]  /*0440*/  LDG.E.U16 R4, desc[UR36][R4.64] ;  /* 0x0000002404047981 */ /* 0x000ea4000c1e1500 */
[----:B--2---:R-:W-:-:S06]  /*0450*/  HADD2.F32 R0, -RZ, R4.H0_H0 ;  /* 0x20000004ff007230 */ /* 0x004fcc0000004100 */
[----:B------:R-:W0:Y:S02]  /*0460*/  F2I.FTZ.TRUNC.NTZ R0, R0 ;  /* 0x0000000000007305 */ /* 0x000e24000021f100 */
[----:B0-----:R-:W-:Y:S01]  /*0470*/  PRMT R19, R0, 0x7610, R19 ;  /* 0x0000761000137816 */ /* 0x001fe20000000013 */
[----:B------:R-:W-:Y:S06]  /*0480*/  BRA `(.L_x_7727) ;  /* 0x0000000800b07947 */ /* 0x000fec0003800000 */
.L_x_7732:
[----:B------:R-:W2:Y:S02]  /*0490*/  LDG.E.64 R4, desc[UR36][R4.64] ;  /* 0x0000002404047981 */ /* 0x000ea4000c1e1b00 */
[----:B--2---:R0:W1:Y:S02]  /*04a0*/  F2I.F64.TRUNC R19, R4 ;  /* 0x0000000400137311 */ /* 0x004064000030d100 */
[----:B01----:R-:W-:Y:S05]  /*04b0*/  BRA `(.L_x_7727) ;  /* 0x0000000800a47947 */ /* 0x003fea0003800000 */
.L_x_7722:
        /* <DEDUP_REMOVED lines=12> */
.L_x_7736:
[----:B------:R-:W2:Y:S02]  /*0580*/  LDG.E.64 R4, desc[UR36][R4.64] ;  /* 0x0000002404047981 */ /* 0x000ea4000c1e1b00 */
[----:B--2---:R0:W1:Y:S02]  /*0590*/  F2I.F64.TRUNC R19, R4 ;  /* 0x0000000400137311 */ /* 0x004064000030d100 */
[----:B01----:R-:W-:Y:S05]  /*05a0*/  BRA `(.L_x_7727) ;  /* 0x0000000800687947 */ /* 0x003fea0003800000 */
.L_x_7735:
        /* <DEDUP_REMOVED lines=27> */
.L_x_7738:
        /* <DEDUP_REMOVED lines=15> */
.L_x_7737:
[----:B------:R-:W2:Y:S02]  /*0850*/  LDG.E.U16 R0, desc[UR36][R4.64] ;  /* 0x0000002404007981 */ /* 0x000ea4000c1e1500 */
[----:B--2---:R-:W-:-:S06]  /*0860*/  IMAD.U32 R0, R0, 0x10000, RZ ;  /* 0x0001000000007824 */ /* 0x004fcc00078e00ff */
[----:B------:R-:W0:Y:S02]  /*0870*/  F2I.FTZ.TRUNC.NTZ R0, R0 ;  /* 0x0000000000007305 */ /* 0x000e24000021f100 */
[----:B0-----:R-:W-:Y:S01]  /*0880*/  PRMT R19, R0, 0x7610, R19 ;  /* 0x0000761000137816 */ /* 0x001fe20000000013 */
[----:B------:R-:W-:Y:S06]  /*0890*/  BRA `(.L_x_7727) ;  /* 0x0000000400ac7947 */ /* 0x000fec0003800000 */
.L_x_7734:
        /* <DEDUP_REMOVED lines=10> */
.L_x_7741:
        /* <DEDUP_REMOVED lines=21> */
.L_x_7745:
[----:B------:R-:W-:Y:S05]  /*0a90*/  BSYNC.RECONVERGENT B1 ;  /* 0x0000000000017941 */ /* 0x000fea0003800200 */
.L_x_7744:
[----:B------:R-:W-:Y:S01]  /*0aa0*/  IMAD.SHL.U32 R0, R0, 0x100000, RZ ;  /* 0x0010000000007824 */ /* 0x000fe200078e00ff */
[----:B------:R-:W-:-:S04]  /*0ab0*/  LEA R3, R3, 0x3b800000, 0x17 ;  /* 0x3b80000003037811 */ /* 0x000fc800078eb8ff */
[----:B------:R-:W-:-:S07]  /*0ac0*/  LOP3.LUT R0, R3, R0, R7, 0xfe, !PT ;  /* 0x0000000003007212 */ /* 0x000fce00078efe07 */
.L_x_7743:
[----:B------:R-:W-:Y:S05]  /*0ad0*/  BSYNC.RECONVERGENT B0 ;  /* 0x0000000000007941 */ /* 0x000fea0003800200 */
.L_x_7742:
[----:B------:R-:W0:Y:S02]  /*0ae0*/  F2I.FTZ.TRUNC.NTZ R0, R0 ;  /* 0x0000000000007305 */ /* 0x000e24000021f100 */
[----:B0-----:R-:W-:Y:S01]  /*0af0*/  PRMT R19, R0, 0x7610, R19 ;  /* 0x0000761000137816 */ /* 0x001fe20000000013 */
[----:B------:R-:W-:Y:S06]  /*0b00*/  BRA `(.L_x_7727) ;  /* 0x0000000400107947 */ /* 0x000fec0003800000 */
.L_x_7740:
        /* <DEDUP_REMOVED lines=21> */
.L_x_7749:
[----:B------:R-:W-:Y:S05]  /*0c60*/  BSYNC.RECONVERGENT B1 ;  /* 0x0000000000017941 */ /* 0x000fea0003800200 */
.L_x_7748:
[----:B------:R-:W-:Y:S01]  /*0c70*/  IMAD.SHL.U32 R0, R0, 0x200000, RZ ;  /* 0x0020000000007824 */ /* 0x000fe200078e00ff */
[----:B------:R-:W-:-:S04]  /*0c80*/  LEA R3, R3, 0x37800000, 0x17 ;  /* 0x3780000003037811 */ /* 0x000fc800078eb8ff */
[----:B------:R-:W-:-:S07]  /*0c90*/  LOP3.LUT R0, R3, R0, R7, 0xfe, !PT ;  /* 0x0000000003007212 */ /* 0x000fce00078efe07 */
.L_x_7747:
[----:B------:R-:W-:Y:S05]  /*0ca0*/  BSYNC.RECONVERGENT B0 ;  /* 0x0000000000007941 */ /* 0x000fea0003800200 */
.L_x_7746:
[----:B------:R-:W0:Y:S02]  /*0cb0*/  F2I.FTZ.TRUNC.NTZ R0, R0 ;  /* 0x0000000000007305 */ /* 0x000e24000021f100 */
[----:B0-----:R-:W-:Y:S01]  /*0cc0*/  PRMT R19, R0, 0x7610, R19 ;  /* 0x0000761000137816 */ /* 0x001fe20000000013 */
[----:B------:R-:W-:Y:S06]  /*0cd0*/  BRA `(.L_x_7727) ;  /* 0x00000000009c7947 */ /* 0x000fec0003800000 */
.L_x_7739:
[----:B------:R-:W-:-:S09]  /*0ce0*/  UISETP.NE.AND UP0, UPT, UR4, 0x1c, UPT ;  /* 0x0000001c0400788c */ /* 0x000fd2000bf05270 */
[----:B------:R-:W-:Y:S05]  /*0cf0*/  BRA.U !UP0, `(.L_x_7750) ;  /* 0x0000000108907547 */ /* 0x000fea000b800000 */
[----:B------:R-:W-:-:S09]  /*0d00*/  UISETP.NE.AND UP0, UPT, UR4, 0x1d, UPT ;  /* 0x0000001d0400788c */ /* 0x000fd2000bf05270 */
[----:B------:R-:W-:Y:S05]  /*0d10*/  BRA.U !UP0, `(.L_x_7751) ;  /* 0x0000000108807547 */ /* 0x000fea000b800000 */
[----:B------:R-:W-:-:S09]  /*0d20*/  UISETP.NE.AND UP0, UPT, UR4, 0x2c, UPT ;  /* 0x0000002c0400788c */ /* 0x000fd2000bf05270 */
[----:B------:R-:W-:Y:S05]  /*0d30*/  BRA.U !UP0, `(.L_x_7752) ;  /* 0x0000000108487547 */ /* 0x000fea000b800000 */
.L_x_7726:
        /* <DEDUP_REMOVED lines=16> */
.L_x_7753:
[----:B------:R-:W-:Y:S01]  /*0e40*/  PRMT R19, RZ, 0x7610, R19 ;  /* 0x00007610ff137816 */ /* 0x000fe20000000013 */
[----:B------:R-:W-:Y:S06]  /*0e50*/  BRA `(.L_x_7727) ;  /* 0x00000000003c7947 */ /* 0x000fec0003800000 */
.L_x_7752:
        /* <DEDUP_REMOVED lines=8> */
.L_x_7755:
[----:B------:R-:W-:Y:S05]  /*0ee0*/  BSYNC.RECONVERGENT B0 ;  /* 0x0000000000007941 */ /* 0x000fea0003800200 */
.L_x_7754:
[----:B------:R-:W0:Y:S02]  /*0ef0*/  F2I.FTZ.TRUNC.NTZ R0, R0 ;  /* 0x0000000000007305 */ /* 0x000e24000021f100 */
[----:B0-----:R-:W-:Y:S01]  /*0f00*/  PRMT R19, R0, 0x7610, R19 ;  /* 0x0000761000137816 */ /* 0x001fe20000000013 */
[----:B------:R-:W-:Y:S06]  /*0f10*/  BRA `(.L_x_7727) ;  /* 0x00000000000c7947 */ /* 0x000fec0003800000 */
.L_x_7751:
[----:B------:R0:W5:Y:S01]  /*0f20*/  LDG.E.U16 R19, desc[UR36][R4.64] ;  /* 0x0000002404137981 */ /* 0x000162000c1e1500 */
[----:B------:R-:W-:Y:S05]  /*0f30*/  BRA `(.L_x_7727) ;  /* 0x0000000000047947 */ /* 0x000fea0003800000 */
.L_x_7750:
[----:B------:R0:W5:Y:S02]  /*0f40*/  LDG.E.U16 R19, desc[UR36][R4.64] ;  /* 0x0000002404137981 */ /* 0x000164000c1e1500 */
.L_x_7727:
[----:B------:R-:W-:-:S07]  /*0f50*/  VIADD R25, R17, 0x80 ;  /* 0x0000008011197836 */ /* 0x000fce0000000000 */
.L_x_7721:
[----:B------:R-:W-:Y:S05]  /*0f60*/  BSYNC.RECONVERGENT B6 ;  /* 0x0000000000067941 */ /* 0x000fea0003800200 */
.L_x_7720:
[----:B------:R-:W-:Y:S01]  /*0f70*/  ISETP.GE.AND P0, PT, R25, R16, PT ;  /* 0x000000101900720c */ /* 0x000fe20003f06270 */
[----:B------:R-:W-:Y:S01]  /*0f80*/  BSSY.RECONVERGENT B6, `(.L_x_7756) ;  /* 0x00000ed000067945 */ /* 0x000fe20003800200 */
[----:B------:R-:W-:-:S11]  /*0f90*/  PRMT R18, RZ, 0x7610, R18 ;  /* 0x00007610ff127816 */ /* 0x000fd60000000012 */
[----:B------:R-:W-:Y:S05]  /*0fa0*/  @P0 BRA `(.L_x_7757) ;  /* 0x0000000c00a80947 */ /* 0x000fea0003800000 */
[----:B01234-:R-:W0:Y:S01]  /*0fb0*/  LDC.64 R4, c[0x0][0x390] ;  /* 0x0000e400ff047b82 */ /* 0x01fe220000000a00 */
        /* <DEDUP_REMOVED lines=18> */
.L_x_7761:
[----:B------:R0:W5:Y:S01]  /*10e0*/  LDG.E.U8 R18, desc[UR36][R4.64] ;  /* 0x0000002404127981 */ /* 0x000162000c1e1100 */
[----:B------:R-:W-:Y:S05]  /*10f0*/  BRA `(.L_x_7763) ;  /* 0x0000000c00507947 */ /* 0x000fea0003800000 */
.L_x_7760:
        /* <DEDUP_REMOVED lines=8> */
.L_x_7765:
[----:B------:R0:W5:Y:S01]  /*1180*/  LDG.E.U16 R18, desc[UR36][R4.64] ;  /* 0x0000002404127981 */ /* 0x000162000c1e1500 */
[----:B------:R-:W-:Y:S05]  /*1190*/  BRA `(.L_x_7763) ;  /* 0x0000000c00287947 */ /* 0x000fea0003800000 */
.L_x_7764:
[----:B------:R0:W5:Y:S01]  /*11a0*/  LDG.E.U16 R18, desc[UR36][R4.64] ;  /* 0x0000002404127981 */ /* 0x000162000c1e1500 */
[----:B------:R-:W-:Y:S05]  /*11b0*/  BRA `(.L_x_7763) ;  /* 0x0000000c00207947 */ /* 0x000fea0003800000 */
.L_x_7759:
        /* <DEDUP_REMOVED lines=9> */
.L_x_7767:
[----:B------:R-:W2:Y:S02]  /*1250*/  LDG.E.U16 R0, desc[UR36][R4.64] ;  /* 0x0000002404007981 */ /* 0x000ea4000c1e1500 */
[----:B--2---:R-:W-:-:S06]  /*1260*/  HADD2.F32 R0, -RZ, R0.H0_H0 ;  /* 0x20000000ff007230 */ /* 0x004fcc0000004100 */
[----:B------:R-:W0:Y:S02]  /*1270*/  F2I.FTZ.TRUNC.NTZ R0, R0 ;  /* 0x0000000000007305 */ /* 0x000e24000021f100 */
[----:B0-----:R-:W-:Y:S01]  /*1280*/  PRMT R18, R0, 0x7610, R18 ;  /* 0x0000761000127816 */ /* 0x001fe20000000012 */
[----:B------:R-:W-:Y:S06]  /*1290*/  BRA `(.L_x_7763) ;  /* 0x0000000800e87947 */ /* 0x000fec0003800000 */
.L_x_7766:
        /* <DEDUP_REMOVED lines=9> */
.L_x_7769:
[----:B------:R-:W2:Y:S02]  /*1330*/  LDG.E.U16 R4, desc[UR36][R4.64] ;  /* 0x0000002404047981 */ /* 0x000ea4000c1e1500 */
[----:B--2---:R-:W-:-:S06]  /*1340*/  HADD2.F32 R0, -RZ, R4.H0_H0 ;  /* 0x20000004ff007230 */ /* 0x004fcc0000004100 */
[----:B------:R-:W0:Y:S02]  /*1350*/  F2I.FTZ.TRUNC.NTZ R0, R0 ;  /* 0x0000000000007305 */ /* 0x000e24000021f100 */
[----:B0-----:R-:W-:Y:S01]  /*1360*/  PRMT R18, R0, 0x7610, R18 ;  /* 0x0000761000127816 */ /* 0x001fe20000000012 */
[----:B------:R-:W-:Y:S06]  /*1370*/  BRA `(.L_x_7763) ;  /* 0x0000000800b07947 */ /* 0x000fec0003800000 */
.L_x_7768:
[----:B------:R-:W2:Y:S02]  /*1380*/  LDG.E.64 R4, desc[UR36][R4.64] ;  /* 0x0000002404047981 */ /* 0x000ea4000c1e1b00 */
[----:B--2---:R0:W1:Y:S02]  /*1390*/  F2I.F64.TRUNC R18, R4 ;  /* 0x0000000400127311 */ /* 0x004064000030d100 */
[----:B01----:R-:W-:Y:S05]  /*13a0*/  BRA `(.L_x_7763) ;  /* 0x0000000800a47947 */ /* 0x003fea0003800000 */
.L_x_7758:
        /* <DEDUP_REMOVED lines=12> */
.L_x_7772:
[----:B------:R-:W2:Y:S02]  /*1470*/  LDG.E.64 R4, desc[UR36][R4.64] ;  /* 0x0000002404047981 */ /* 0x000ea4000c1e1b00 */
[----:B--2---:R0:W1:Y:S02]  /*1480*/  F2I.F64.TRUNC R18, R4 ;  /* 0x0000000400127311 */ /* 0x004064000030d100 */
[----:B01----:R-:W-:Y:S05]  /*1490*/  BRA `(.L_x_7763) ;  /* 0x0000000800687947 */ /* 0x003fea0003800000 */
.L_x_7771:
        /* <DEDUP_REMOVED lines=27> */
.L_x_7774:
        /* <DEDUP_REMOVED lines=15> */
.L_x_7773:
[----:B------:R-:W2:Y:S02]  /*1740*/  LDG.E.U16 R0, desc[UR36][R4.64] ;  /* 0x0000002404007981 */ /* 0x000ea4000c1e1500 */
[----:B--2---:R-:W-:-:S06]  /*1750*/  IMAD.U32 R0, R0, 0x10000, RZ ;  /* 0x0001000000007824 */ /* 0x004fcc00078e00ff */
[----:B------:R-:W0:Y:S02]  /*1760*/  F2I.FTZ.TRUNC.NTZ R0, R0 ;  /* 0x0000000000007305 */ /* 0x000e24000021f100 */
[----:B0-----:R-:W-:Y:S01]  /*1770*/  PRMT R18, R0, 0x7610, R18 ;  /* 0x0000761000127816 */ /* 0x001fe20000000012 */
[----:B------:R-:W-:Y:S06]  /*1780*/  BRA `(.L_x_7763) ;  /* 0x0000000400ac7947 */ /* 0x000fec0003800000 */
.L_x_7770:
        /* <DEDUP_REMOVED lines=10> */
.L_x_7777:
        /* <DEDUP_REMOVED lines=21> */
.L_x_7781:
[----:B------:R-:W-:Y:S05]  /*1980*/  BSYNC.RECONVERGENT B1 ;  /* 0x0000000000017941 */ /* 0x000fea0003800200 */
.L_x_7780:
[----:B------:R-:W-:Y:S01]  /*1990*/  IMAD.SHL.U32 R0, R0, 0x100000, RZ ;  /* 0x0010000000007824 */ /* 0x000fe200078e00ff */
[----:B------:R-:W-:-:S04]  /*19a0*/  LEA R3, R3, 0x3b800000, 0x17 ;  /* 0x3b80000003037811 */ /* 0x000fc800078eb8ff */
[----:B------:R-:W-:-:S07]  /*19b0*/  LOP3.LUT R0, R3, R0, R7, 0xfe, !PT ;  /* 0x0000000003007212 */ /* 0x000fce00078efe07 */
.L_x_7779:
[----:B------:R-:W-:Y:S05]  /*19c0*/  BSYNC.RECONVERGENT B0 ;  /* 0x0000000000007941 */ /* 0x000fea0003800200 */
.L_x_7778:
[----:B------:R-:W0:Y:S02]  /*19d0*/  F2I.FTZ.TRUNC.NTZ R0, R0 ;  /* 0x0000000000007305 */ /* 0x000e24000021f100 */
[----:B0-----:R-:W-:Y:S01]  /*19e0*/  PRMT R18, R0, 0x7610, R18 ;  /* 0x0000761000127816 */ /* 0x001fe20000000012 */
[----:B------:R-:W-:Y:S06]  /*19f0*/  BRA `(.L_x_7763) ;  /* 0x0000000400107947 */ /* 0x000fec0003800000 */
.L_x_7776:
        /* <DEDUP_REMOVED lines=21> */
.L_x_7785:
[----:B------:R-:W-:Y:S05]  /*1b50*/  BSYNC.RECONVERGENT B1 ;  /* 0x0000000000017941 */ /* 0x000fea0003800200 */
.L_x_7784:
[----:B------:R-:W-:Y:S01]  /*1b60*/  IMAD.SHL.U32 R0, R0, 0x200000, RZ ;  /* 0x0020000000007824 */ /* 0x000fe200078e00ff */
[----:B------:R-:W-:-:S04]  /*1b70*/  LEA R3, R3, 0x37800000, 0x17 ;  /* 0x3780000003037811 */ /* 0x000fc800078eb8ff */
[----:B------:R-:W-:-:S07]  /*1b80*/  LOP3.LUT R0, R3, R0, R7, 0xfe, !PT ;  /* 0x0000000003007212 */ /* 0x000fce00078efe07 */
.L_x_7783:
[----:B------:R-:W-:Y:S05]  /*1b90*/  BSYNC.RECONVERGENT B0 ;  /* 0x0000000000007941 */ /* 0x000fea0003800200 */
.L_x_7782:
[----:B------:R-:W0:Y:S02]  /*1ba0*/  F2I.FTZ.TRUNC.NTZ R0, R0 ;  /* 0x0000000000007305 */ /* 0x000e24000021f100 */
[----:B0-----:R-:W-:Y:S01]  /*1bb0*/  PRMT R18, R0, 0x7610, R18 ;  /* 0x0000761000127816 */ /* 0x001fe20000000012 */
[----:B------:R-:W-:Y:S06]  /*1bc0*/  BRA `(.L_x_7763) ;  /* 0x00000000009c7947 */ /* 0x000fec0003800000 */
.L_x_7775:
        /* <DEDUP_REMOVED lines=14> */
.L_x_7789:
[----:B------:R-:W-:Y:S05]  /*1cb0*/  BSYNC.RECONVERGENT B0 ;  /* 0x0000000000007941 */ /* 0x000fea0003800200 */
.L_x_7788:
[----:B------:R-:W0:Y:S02]  /*1cc0*/  F2I.FTZ.TRUNC.NTZ R0, R0 ;  /* 0x0000000000007305 */ /* 0x000e24000021f100 */
[----:B0-----:R-:W-:Y:S01]  /*1cd0*/  PRMT R18, R0, 0x7610, R18 ;  /* 0x0000761000127816 */ /* 0x001fe20000000012 */
[----:B------:R-:W-:Y:S06]  /*1ce0*/  BRA `(.L_x_7763) ;  /* 0x0000000000547947 */ /* 0x000fec0003800000 */
.L_x_7762:
        /* <DEDUP_REMOVED lines=16> */
.L_x_7790:
[----:B------:R-:W-:Y:S01]  /*1df0*/  PRMT R18, RZ, 0x7610, R18 ;  /* 0x00007610ff127816 */ /* 0x000fe20000000012 */
[----:B------:R-:W-:Y:S06]  /*1e00*/  BRA `(.L_x_7763) ;  /* 0x00000000000c7947 */ /* 0x000fec0003800000 */
.L_x_7787:
[----:B------:R1:W5:Y:S01]  /*1e10*/  LDG.E.U16 R18, desc[UR36][R4.64] ;  /* 0x0000002404127981 */ /* 0x000362000c1e1500 */
[----:B------:R-:W-:Y:S05]  /*1e20*/  BRA `(.L_x_7763) ;  /* 0x0000000000047947 */ /* 0x000fea0003800000 */
.L_x_7786:
[----:B------:R0:W5:Y:S02]  /*1e30*/  LDG.E.U16 R18, desc[UR36][R4.64] ;  /* 0x0000002404127981 */ /* 0x000164000c1e1500 */
.L_x_7763:
[----:B------:R-:W-:-:S07]  /*1e40*/  VIADD R25, R25, 0x80 ;  /* 0x0000008019197836 */ /* 0x000fce0000000000 */
.L_x_7757:
[----:B------:R-:W-:Y:S05]  /*1e50*/  BSYNC.RECONVERGENT B6 ;  /* 0x0000000000067941 */ /* 0x000fea0003800200 */
.L_x_7756:
        /* <DEDUP_REMOVED lines=23> */
.L_x_7796:
[----:B------:R0:W5:Y:S01]  /*1fd0*/  LDG.E.U8 R22, desc[UR36][R4.64] ;  /* 0x0000002404167981 */ /* 0x000162000c1e1100 */
[----:B------:R-:W-:Y:S05]  /*1fe0*/  BRA `(.L_x_7798) ;  /* 0x0000000c00507947 */ /* 0x000fea0003800000 */
.L_x_7795:
        /* <DEDUP_REMOVED lines=8> */
.L_x_7800:
[----:B------:R0:W5:Y:S01]  /*2070*/  LDG.E.U16 R22, desc[UR36][R4.64] ;  /* 0x0000002404167981 */ /* 0x000162000c1e1500 */
[----:B------:R-:W-:Y:S05]  /*2080*/  BRA `(.L_x_7798) ;  /* 0x0000000c00287947 */ /* 0x000fea0003800000 */
.L_x_7799:
[----:B------:R0:W5:Y:S01]  /*2090*/  LDG.E.U16 R22, desc[UR36][R4.64] ;  /* 0x0000002404167981 */ /* 0x000162000c1e1500 */
[----:B------:R-:W-:Y:S05]  /*20a0*/  BRA `(.L_x_7798) ;  /* 0x0000000c00207947 */ /* 0x000fea0003800000 */
.L_x_7794:
        /* <DEDUP_REMOVED lines=9> */
.L_x_7802:
[----:B------:R-:W2:Y:S02]  /*2140*/  LDG.E.U16 R0, desc[UR36][R4.64] ;  /* 0x0000002404007981 */ /* 0x000ea4000c1e1500 */
[----:B--2---:R-:W-:-:S06]  /*2150*/  HADD2.F32 R0, -RZ, R0.H0_H0 ;  /* 0x20000000ff007230 */ /* 0x004fcc0000004100 */
[----:B------:R-:W0:Y:S02]  /*2160*/  F2I.FTZ.TRUNC.NTZ R0, R0 ;  /* 0x0000000000007305 */ /* 0x000e24000021f100 */
[----:B0-----:R-:W-:Y:S01]  /*2170*/  PRMT R22, R0, 0x7610, R22 ;  /* 0x0000761000167816 */ /* 0x001fe20000000016 */
[----:B------:R-:W-:Y:S06]  /*2180*/  BRA `(.L_x_7798) ;  /* 0x0000000800e87947 */ /* 0x000fec0003800000 */
.L_x_7801:
        /* <DEDUP_REMOVED lines=9> */
.L_x_7804:
[----:B------:R-:W2:Y:S02]  /*2220*/  LDG.E.U16 R4, desc[UR36][R4.64] ;  /* 0x0000002404047981 */ /* 0x000ea4000c1e1500 */
[----:B--2---:R-:W-:-:S06]  /*2230*/  HADD2.F32 R0, -RZ, R4.H0_H0 ;  /* 0x20000004ff007230 */ /* 0x004fcc0000004100 */
[----:B------:R-:W0:Y:S02]  /*2240*/  F2I.FTZ.TRUNC.NTZ R0, R0 ;  /* 0x0000000000007305 */ /* 0x000e24000021f100 */
[----:B0-----:R-:W-:Y:S01]  /*2250*/  PRMT R22, R0, 0x7610, R22 ;  /* 0x0000761000167816 */ /* 0x001fe20000000016 */
[----:B------:R-:W-:Y:S06]  /*2260*/  BRA `(.L_x_7798) ;  /* 0x0000000800b07947 */ /* 0x000fec0003800000 */
.L_x_7803:
[----:B------:R-:W2:Y:S02]  /*2270*/  LDG.E.64 R4, desc[UR36][R4.64] ;  /* 0x0000002404047981 */ /* 0x000ea4000c1e1b00 */
[----:B--2---:R0:W1:Y:S02]  /*2280*/  F2I.F64.TRUNC R22, R4 ;  /* 0x0000000400167311 */ /* 0x004064000030d100 */
[----:B01----:R-:W-:Y:S05]  /*2290*/  BRA `(.L_x_7798) ;  /* 0x0000000800a47947 */ /* 0x003fea0003800000 */
.L_x_7793:
        /* <DEDUP_REMOVED lines=12> */
.L_x_7807:
[----:B------:R-:W2:Y:S02]  /*2360*/  LDG.E.64 R4, desc[UR36][R4.64] ;  /* 0x0000002404047981 */ /* 0x000ea4000c1e1b00 */
[----:B--2---:R3:W4:Y:S02]  /*2370*/  F2I.F64.TRUNC R22, R4 ;  /* 0x0000000400167311 */ /* 0x004724000030d100 */
[----:B---34-:R-:W-:Y:S05]  /*2380*/  BRA `(.L_x_7798) ;  /* 0x0000000800687947 */ /* 0x018fea0003800000 */
.L_x_7806:
        /* <DEDUP_REMOVED lines=27> */
.L_x_7809:
        /* <DEDUP_REMOVED lines=15> */
.L_x_7808:
[----:B------:R-:W2:Y:S02]  /*2630*/  LDG.E.U16 R0, desc[UR36][R4.64] ;  /* 0x0000002404007981 */ /* 0x000ea4000c1e1500 */
[----:B--2---:R-:W-:-:S06]  /*2640*/  IMAD.U32 R0, R0, 0x10000, RZ ;  /* 0x0001000000007824 */ /* 0x004fcc00078e00ff */
[----:B------:R-:W0:Y:S02]  /*2650*/  F2I.FTZ.TRUNC.NTZ R0, R0 ;  /* 0x0000000000007305 */ /* 0x000e24000021f100 */
[----:B0-----:R-:W-:Y:S01]  /*2660*/  PRMT R22, R0, 0x7610, R22 ;  /* 0x0000761000167816 */ /* 0x001fe20000000016 */
[----:B------:R-:W-:Y:S06]  /*2670*/  BRA `(.L_x_7798) ;  /* 0x0000000400ac7947 */ /* 0x000fec0003800000 */
.L_x_7805:
        /* <DEDUP_REMOVED lines=10> */
.L_x_7812:
        /* <DEDUP_REMOVED lines=21> */
.L_x_7816:
[----:B------:R-:W-:Y:S05]  /*2870*/  BSYNC.RECONVERGENT B1 ;  /* 0x0000000000017941 */ /* 0x000fea0003800200 */
.L_x_7815:
[----:B------:R-:W-:Y:S01]  /*2880*/  IMAD.SHL.U32 R0, R0, 0x100000, RZ ;  /* 0x0010000000007824 */ /* 0x000fe200078e00ff */
[----:B------:R-:W-:-:S04]  /*2890*/  LEA R3, R3, 0x3b800000, 0x17 ;  /* 0x3b80000003037811 */ /* 0x000fc800078eb8ff */
[----:B------:R-:W-:-:S07]  /*28a0*/  LOP3.LUT R0, R3, R0, R7, 0xfe, !PT ;  /* 0x0000000003007212 */ /* 0x000fce00078efe07 */
.L_x_7814:
[----:B------:R-:W-:Y:S05]  /*28b0*/  BSYNC.RECONVERGENT B0 ;  /* 0x0000000000007941 */ /* 0x000fea0003800200 */
.L_x_7813:
[----:B------:R-:W0:Y:S02]  /*28c0*/  F2I.FTZ.TRUNC.NTZ R0, R0 ;  /* 0x0000000000007305 */ /* 0x000e24000021f100 */
[----:B0-----:R-:W-:Y:S01]  /*28d0*/  PRMT R22, R0, 0x7610, R22 ;  /* 0x0000761000167816 */ /* 0x001fe20000000016 */
[----:B------:R-:W-:Y:S06]  /*28e0*/  BRA `(.L_x_7798) ;  /* 0x0000000400107947 */ /* 0x000fec0003800000 */
.L_x_7811:
        /* <DEDUP_REMOVED lines=21> */
.L_x_7820:
[----:B------:R-:W-:Y:S05]  /*2a40*/  BSYNC.RECONVERGENT B1 ;  /* 0x0000000000017941 */ /* 0x000fea0003800200 */
.L_x_7819:
[----:B------:R-:W-:Y:S01]  /*2a50*/  IMAD.SHL.U32 R0, R0, 0x200000, RZ ;  /* 0x0020000000007824 */ /* 0x000fe200078e00ff */
[----:B------:R-:W-:-:S04]  /*2a60*/  LEA R3, R3, 0x37800000, 0x17 ;  /* 0x3780000003037811 */ /* 0x000fc800078eb8ff */
[----:B------:R-:W-:-:S07]  /*2a70*/  LOP3.LUT R0, R3, R0, R7, 0xfe, !PT ;  /* 0x0000000003007212 */ /* 0x000fce00078efe07 */
.L_x_7818:
[----:B------:R-:W-:Y:S05]  /*2a80*/  BSYNC.RECONVERGENT B0 ;  /* 0x0000000000007941 */ /* 0x000fea0003800200 */
.L_x_7817:
[----:B------:R-:W0:Y:S02]  /*2a90*/  F2I.FTZ.TRUNC.NTZ R0, R0 ;  /* 0x0000000000007305 */ /* 0x000e24000021f100 */
[----:B0-----:R-:W-:Y:S01]  /*2aa0*/  PRMT R22, R0, 0x7610, R22 ;  /* 0x0000761000167816 */ /* 0x001fe20000000016 */
[----:B------:R-:W-:Y:S06]  /*2ab0*/  BRA `(.L_x_7798) ;  /* 0x00000000009c7947 */ /* 0x000fec0003800000 */
.L_x_7810:
        /* <DEDUP_REMOVED lines=14> */
.L_x_7824:
[----:B------:R-:W-:Y:S05]  /*2ba0*/  BSYNC.RECONVERGENT B0 ;  /* 0x0000000000007941 */ /* 0x000fea0003800200 */
.L_x_7823:
[----:B------:R-:W0:Y:S02]  /*2bb0*/  F2I.FTZ.TRUNC.NTZ R0, R0 ;  /* 0x0000000000007305 */ /* 0x000e24000021f100 */
[----:B0-----:R-:W-:Y:S01]  /*2bc0*/  PRMT R22, R0, 0x7610, R22 ;  /* 0x0000761000167816 */ /* 0x001fe20000000016 */
[----:B------:R-:W-:Y:S06]  /*2bd0*/  BRA `(.L_x_7798) ;  /* 0x0000000000547947 */ /* 0x000fec0003800000 */
.L_x_7797:
        /* <DEDUP_REMOVED lines=16> */
.L_x_7825:
[----:B------:R-:W-:Y:S01]  /*2ce0*/  PRMT R22, RZ, 0x7610, R22 ;  /* 0x00007610ff167816 */ /* 0x000fe20000000016 */
[----:B------:R-:W-:Y:S06]  /*2cf0*/  BRA `(.L_x_7798) ;  /* 0x00000000000c7947 */ /* 0x000fec0003800000 */
.L_x_7822:
[----:B------:R2:W5:Y:S01]  /*2d00*/  LDG.E.U16 R22, desc[UR36][R4.64] ;  /* 0x0000002404167981 */ /* 0x000562000c1e1500 */
[----:B------:R-:W-:Y:S05]  /*2d10*/  BRA `(.L_x_7798) ;  /* 0x0000000000047947 */ /* 0x000fea0003800000 */
.L_x_7821:
[----:B------:R1:W5:Y:S02]  /*2d20*/  LDG.E.U16 R22, desc[UR36][R4.64] ;  /* 0x0000002404167981 */ /* 0x000364000c1e1500 */
.L_x_7798:
[----:B------:R-:W-:-:S07]  /*2d30*/  VIADD R25, R25, 0x80 ;  /* 0x0000008019197836 */ /* 0x000fce0000000000 */
.L_x_7792:
[----:B------:R-:W-:Y:S05]  /*2d40*/  BSYNC.RECONVERGENT B6 ;  /* 0x0000000000067941 */ /* 0x000fea0003800200 */
.L_x_7791:
        /* <DEDUP_REMOVED lines=23> */
.L_x_7831:
[----:B------:R0:W5:Y:S01]  /*2ec0*/  LDG.E.U8 R23, desc[UR36][R4.64] ;  /* 0x0000002404177981 */ /* 0x000162000c1e1100 */
[----:B------:R-:W-:Y:S05]  /*2ed0*/  BRA `(.L_x_7827) ;  /* 0x0000000c004c7947 */ /* 0x000fea0003800000 */
.L_x_7830:
        /* <DEDUP_REMOVED lines=8> */
.L_x_7834:
[----:B------:R0:W5:Y:S01]  /*2f60*/  LDG.E.U16 R23, desc[UR36][R4.64] ;  /* 0x0000002404177981 */ /* 0x000162000c1e1500 */
[----:B------:R-:W-:Y:S05]  /*2f70*/  BRA `(.L_x_7827) ;  /* 0x0000000c00247947 */ /* 0x000fea0003800000 */
.L_x_7833:
[----:B------:R0:W5:Y:S01]  /*2f80*/  LDG.E.U16 R23, desc[UR36][R4.64] ;  /* 0x0000002404177981 */ /* 0x000162000c1e1500 */
[----:B------:R-:W-:Y:S05]  /*2f90*/  BRA `(.L_x_7827) ;  /* 0x0000000c001c7947 */ /* 0x000fea0003800000 */
.L_x_7829:
        /* <DEDUP_REMOVED lines=9> */
.L_x_7836:
[----:B------:R-:W2:Y:S02]  /*3030*/  LDG.E.U16 R0, desc[UR36][R4.64] ;  /* 0x0000002404007981 */ /* 0x000ea4000c1e1500 */
[----:B--2---:R-:W-:-:S06]  /*3040*/  HADD2.F32 R0, -RZ, R0.H0_H0 ;  /* 0x20000000ff007230 */ /* 0x004fcc0000004100 */
[----:B------:R-:W0:Y:S02]  /*3050*/  F2I.FTZ.TRUNC.NTZ R0, R0 ;  /* 0x0000000000007305 */ /* 0x000e24000021f100 */
[----:B0-----:R-:W-:Y:S01]  /*3060*/  PRMT R23, R0, 0x7610, R23 ;  /* 0x0000761000177816 */ /* 0x001fe20000000017 */
[----:B------:R-:W-:Y:S06]  /*3070*/  BRA `(.L_x_7827) ;  /* 0x0000000800e47947 */ /* 0x000fec0003800000 */
.L_x_7835:
        /* <DEDUP_REMOVED lines=9> */
.L_x_7838:
[----:B------:R-:W2:Y:S02]  /*3110*/  LDG.E.U16 R4, desc[UR36][R4.64] ;  /* 0x0000002404047981 */ /* 0x000ea4000c1e1500 */
[----:B--2---:R-:W-:-:S06]  /*3120*/  HADD2.F32 R0, -RZ, R4.H0_H0 ;  /* 0x20000004ff007230 */ /* 0x004fcc0000004100 */
[----:B------:R-:W0:Y:S02]  /*3130*/  F2I.FTZ.TRUNC.NTZ R0, R0 ;  /* 0x0000000000007305 */ /* 0x000e24000021f100 */
[----:B0-----:R-:W-:Y:S01]  /*3140*/  PRMT R23, R0, 0x7610, R23 ;  /* 0x0000761000177816 */ /* 0x001fe20000000017 */
[----:B------:R-:W-:Y:S06]  /*3150*/  BRA `(.L_x_7827) ;  /* 0x0000000800ac7947 */ /* 0x000fec0003800000 */
.L_x_7837:
[----:B------:R-:W2:Y:S02]  /*3160*/  LDG.E.64 R4, desc[UR36][R4.64] ;  /* 0x0000002404047981 */ /* 0x000ea4000c1e1b00 */
[----:B--2---:R0:W1:Y:S02]  /*3170*/  F2I.F64.TRUNC R23, R4 ;  /* 0x0000000400177311 */ /* 0x004064000030d100 */
[----:B01----:R-:W-:Y:S05]  /*3180*/  BRA `(.L_x_7827) ;  /* 0x0000000800a07947 */ /* 0x003fea0003800000 */
.L_x_7828:
        /* <DEDUP_REMOVED lines=12> */
.L_x_7841:
[----:B------:R-:W2:Y:S02]  /*3250*/  LDG.E.64 R4, desc[UR36][R4.64] ;  /* 0x0000002404047981 */ /* 0x000ea4000c1e1b00 */
[----:B--2---:R0:W1:Y:S02]  /*3260*/  F2I.F64.TRUNC R23, R4 ;  /* 0x0000000400177311 */ /* 0x004064000030d100 */
[----:B01----:R-:W-:Y:S05]  /*3270*/  BRA `(.L_x_7827) ;  /* 0x0000000800647947 */ /* 0x003fea0003800000 */
.L_x_7840:
        /* <DEDUP_REMOVED lines=27> */
.L_x_7843:
        /* <DEDUP_REMOVED lines=15> */
.L_x_7842:
[----:B------:R-:W2:Y:S02]  /*3520*/  LDG.E.U16 R0, desc[UR36][R4.64] ;  /* 0x0000002404007981 */ /* 0x000ea4000c1e1500 */
[----:B--2---:R-:W-:-:S06]  /*3530*/  IMAD.U32 R0, R0, 0x10000, RZ ;  /* 0x0001000000007824 */ /* 0x004fcc00078e00ff */
[----:B------:R-:W0:Y:S02]  /*3540*/  F2I.FTZ.TRUNC.NTZ R0, R0 ;  /* 0x0000000000007305 */ /* 0x000e24000021f100 */
[----:B0-----:R-:W-:Y:S01]  /*3550*/  PRMT R23, R0, 0x7610, R23 ;  /* 0x0000761000177816 */ /* 0x001fe20000000017 */
[----:B------:R-:W-:Y:S06]  /*3560*/  BRA `(.L_x_7827) ;  /* 0x0000000400a87947 */ /* 0x000fec0003800000 */
.L_x_7839:
        /* <DEDUP_REMOVED lines=10> */
.L_x_7846:
        /* <DEDUP_REMOVED lines=21> */
.L_x_7850:
[----:B------:R-:W-:Y:S05]  /*3760*/  BSYNC.RECONVERGENT B1 ;  /* 0x0000000000017941 */ /* 0x000fea0003800200 */
.L_x_7849:
[----:B------:R-:W-:Y:S01]  /*3770*/  IMAD.SHL.U32 R0, R0, 0x100000, RZ ;  /* 0x0010000000007824 */ /* 0x000fe200078e00ff */
[----:B------:R-:W-:-:S04]  /*3780*/  LEA R3, R3, 0x3b800000, 0x17 ;  /* 0x3b80000003037811 */ /* 0x000fc800078eb8ff */
[----:B------:R-:W-:-:S07]  /*3790*/  LOP3.LUT R0, R3, R0, R7, 0xfe, !PT ;  /* 0x0000000003007212 */ /* 0x000fce00078efe07 */
.L_x_7848:
[----:B------:R-:W-:Y:S05]  /*37a0*/  BSYNC.RECONVERGENT B0 ;  /* 0x0000000000007941 */ /* 0x000fea0003800200 */
.L_x_7847:
[----:B------:R-:W0:Y:S02]  /*37b0*/  F2I.FTZ.TRUNC.NTZ R0, R0 ;  /* 0x0000000000007305 */ /* 0x000e24000021f100 */
[----:B0-----:R-:W-:Y:S01]  /*37c0*/  PRMT R23, R0, 0x7610, R23 ;  /* 0x0000761000177816 */ /* 0x001fe20000000017 */
[----:B------:R-:W-:Y:S06]  /*37d0*/  BRA `(.L_x_7827) ;  /* 0x00000004000c7947 */ /* 0x000fec0003800000 */
.L_x_7845:
        /* <DEDUP_REMOVED lines=21> */
.L_x_7854:
[----:B------:R-:W-:Y:S05]  /*3930*/  BSYNC.RECONVERGENT B1 ;  /* 0x0000000000017941 */ /* 0x000fea0003800200 */
.L_x_7853:
[----:B------:R-:W-:Y:S01]  /*3940*/  IMAD.SHL.U32 R0, R0, 0x200000, RZ ;  /* 0x0020000000007824 */ /* 0x000fe200078e00ff */
[----:B------:R-:W-:-:S04]  /*3950*/  LEA R3, R3, 0x37800000, 0x17 ;  /* 0x3780000003037811 */ /* 0x000fc800078eb8ff */
[----:B------:R-:W-:-:S07]  /*3960*/  LOP3.LUT R0, R3, R0, R7, 0xfe, !PT ;  /* 0x0000000003007212 */ /* 0x000fce00078efe07 */
.L_x_7852:
[----:B------:R-:W-:Y:S05]  /*3970*/  BSYNC.RECONVERGENT B0 ;  /* 0x0000000000007941 */ /* 0x000fea0003800200 */
.L_x_7851:
[----:B------:R-:W0:Y:S02]  /*3980*/  F2I.FTZ.TRUNC.NTZ R0, R0 ;  /* 0x0000000000007305 */ /* 0x000e24000021f100 */
[----:B0-----:R-:W-:Y:S01]  /*3990*/  PRMT R23, R0, 0x7610, R23 ;  /* 0x0000761000177816 */ /* 0x001fe20000000017 */
[----:B------:R-:W-:Y:S06]  /*39a0*/  BRA `(.L_x_7827) ;  /* 0x0000000000987947 */ /* 0x000fec0003800000 */
.L_x_7844:
        /* <DEDUP_REMOVED lines=14> */
.L_x_7858:
[----:B------:R-:W-:Y:S05]  /*3a90*/  BSYNC.RECONVERGENT B0 ;  /* 0x0000000000007941 */ /* 0x000fea0003800200 */
.L_x_7857:
[----:B------:R-:W0:Y:S02]  /*3aa0*/  F2I.FTZ.TRUNC.NTZ R0, R0 ;  /* 0x0000000000007305 */ /* 0x000e24000021f100 */
[----:B0-----:R-:W-:Y:S01]  /*3ab0*/  PRMT R23, R0, 0x7610, R23 ;  /* 0x0000761000177816 */ /* 0x001fe20000000017 */
[----:B------:R-:W-:Y:S06]  /*3ac0*/  BRA `(.L_x_7827) ;  /* 0x0000000000507947 */ /* 0x000fec0003800000 */
.L_x_7832:
        /* <DEDUP_REMOVED lines=16> */
.L_x_7859:
[----:B------:R-:W-:Y:S05]  /*3bd0*/  BRA `(.L_x_7827) ;  /* 0x00000000000c7947 */ /* 0x000fea0003800000 */
.L_x_7856:
[----:B------:R0:W5:Y:S01]  /*3be0*/  LDG.E.U16 R23, desc[UR36][R4.64] ;  /* 0x0000002404177981 */ /* 0x000162000c1e1500 */
[----:B------:R-:W-:Y:S05]  /*3bf0*/  BRA `(.L_x_7827) ;  /* 0x0000000000047947 */ /* 0x000fea0003800000 */
.L_x_7855:
[----:B------:R0:W5:Y:S02]  /*3c00*/  LDG.E.U16 R23, desc[UR36][R4.64] ;  /* 0x0000002404177981 */ /* 0x000164000c1e1500 */
.L_x_7827:
[----:B------:R-:W-:Y:S05]  /*3c10*/  BSYNC.RECONVERGENT B6 ;  /* 0x0000000000067941 */ /* 0x000fea0003800200 */
.L_x_7826:
[----:B-1--45:R-:W-:Y:S01]  /*3c20*/  PRMT R3, R18, 0x9910, RZ ;  /* 0x0000991012037816 */ /* 0x032fe200000000ff */
[----:B------:R-:W-:Y:S01]  /*3c30*/  BSSY.RECONVERGENT B7, `(.L_x_7860) ;  /* 0x00002e2000077945 */ /* 0x000fe20003800200 */
[----:B------:R-:W1:Y:S01]  /*3c40*/  LDC.U8 R18, c[0x0][0x3a4] ;  /* 0x0000e900ff127b82 */ /* 0x000e620000000000 */
[----:B------:R-:W-:Y:S02]  /*3c50*/  ISETP.GE.AND P4, PT, R17, R16, PT ;  /* 0x000000101100720c */ /* 0x000fe40003f86270 */
[----:B------:R-:W-:Y:S01]  /*3c60*/  BSSY.RELIABLE B6, `(.L_x_7861) ;  /* 0x00001f4000067945 */ /* 0x000fe20003800100 */
[----:B------:R-:W-:Y:S02]  /*3c70*/  PRMT R0, R19, 0x9910, RZ ;  /* 0x0000991013007816 */ /* 0x000fe400000000ff */
[----:B------:R-:W-:Y:S01]  /*3c80*/  PRMT R19, R23, 0x9910, RZ ;  /* 0x0000991017137816 */ /* 0x000fe200000000ff */
[----:B------:R-:W-:Y:S01]  /*3c90*/  IMAD.MOV.U32 R23, RZ, RZ, R3 ;  /* 0x000000ffff177224 */ /* 0x000fe200078e0003 */
[----:B------:R-:W-:-:S02]  /*3ca0*/  PRMT R22, R22, 0x9910, RZ ;  /* 0x0000991016167816 */ /* 0x000fc400000000ff */
[----:B------:R-:W-:Y:S02]  /*3cb0*/  ISETP.NE.AND P0, PT, R0, RZ, PT ;  /* 0x000000ff0000720c */ /* 0x000fe40003f05270 */
[----:B------:R-:W-:Y:S02]  /*3cc0*/  ISETP.NE.AND P1, PT, R23, RZ, PT ;  /* 0x000000ff1700720c */ /* 0x000fe40003f25270 */
[----:B------:R-:W-:Y:S02]  /*3cd0*/  ISETP.NE.AND P2, PT, R22, RZ, PT ;  /* 0x000000ff1600720c */ /* 0x000fe40003f45270 */
[----:B------:R-:W-:Y:S02]  /*3ce0*/  ISETP.NE.AND P3, PT, R19, RZ, PT ;  /* 0x000000ff1300720c */ /* 0x000fe40003f65270 */
[----:B------:R-:W-:Y:S02]  /*3cf0*/  SHF.R.S32.HI R0, RZ, 0xf, R0 ;  /* 0x0000000fff007819 */ /* 0x000fe40000011400 */
[----:B------:R-:W-:-:S02]  /*3d00*/  SHF.R.S32.HI R23, RZ, 0xf, R23 ;  /* 0x0000000fff177819 */ /* 0x000fc40000011417 */
[----:B------:R-:W-:Y:S02]  /*3d10*/  SHF.R.S32.HI R22, RZ, 0xf, R22 ;  /* 0x0000000fff167819 */ /* 0x000fe40000011416 */
[----:B------:R-:W-:Y:S02]  /*3d20*/  SHF.R.S32.HI R19, RZ, 0xf, R19 ;  /* 0x0000000fff137819 */ /* 0x000fe40000011413 */
[----:B------:R-:W-:Y:S02]  /*3d30*/  SEL R3, RZ, 0x1, !P0 ;  /* 0x00000001ff037807 */ /* 0x000fe40004000000 */
[----:B0-23--:R-:W-:Y:S02]  /*3d40*/  SEL R4, RZ, 0x1, !P1 ;  /* 0x00000001ff047807 */ /* 0x00dfe40004800000 */
[----:B------:R-:W-:Y:S02]  /*3d50*/  SEL R5, RZ, 0x1, !P2 ;  /* 0x00000001ff057807 */ /* 0x000fe40005000000 */
[----:B------:R-:W-:-:S02]  /*3d60*/  SEL R6, RZ, 0x1, !P3 ;  /* 0x00000001ff067807 */ /* 0x000fc40005800000 */
[----:B------:R-:W-:Y:S02]  /*3d70*/  LOP3.LUT R3, R0, R3, RZ, 0xfc, !PT ;  /* 0x0000000300037212 */ /* 0x000fe400078efcff */
[----:B------:R-:W-:Y:S02]  /*3d80*/  LOP3.LUT R23, R23, R4, RZ, 0xfc, !PT ;  /* 0x0000000417177212 */ /* 0x000fe400078efcff */
[----:B------:R-:W-:Y:S02]  /*3d90*/  LOP3.LUT R22, R22, R5, RZ, 0xfc, !PT ;  /* 0x0000000516167212 */ /* 0x000fe400078efcff */
[----:B------:R-:W-:Y:S01]  /*3da0*/  LOP3.LUT R19, R19, R6, RZ, 0xfc, !PT ;  /* 0x0000000613137212 */ /* 0x000fe200078efcff */
[----:B------:R-:W-:Y:S06]  /*3db0*/  @P4 BRA `(.L_x_7862) ;  /* 0x0000001c006c4947 */ /* 0x000fec0003800000 */
[----:B------:R-:W0:Y:S01]  /*3dc0*/  LDCU UR4, c[0x0][0x3a8] ;  /* 0x00007500ff0477ac */ /* 0x000e220008000800 */
[----:B------:R-:W2:Y:S01]  /*3dd0*/  LDC.64 R8, c[0x0][0x388] ;  /* 0x0000e200ff087b82 */ /* 0x000ea20000000a00 */
[----:B------:R-:W-:Y:S01]  /*3de0*/  IMAD R0, R2, 0x200, R17 ;  /* 0x0000020002007824 */ /* 0x000fe200078e0211 */
[----:B-1----:R-:W-:Y:S01]  /*3df0*/  PRMT R4, R18, 0x9910, RZ ;  /* 0x0000991012047816 */ /* 0x002fe200000000ff */
[----:B------:R-:W-:Y:S02]  /*3e00*/  VIADD R17, R17, 0x80 ;  /* 0x0000008011117836 */ /* 0x000fe40000000000 */
        /* <DEDUP_REMOVED lines=16> */
.L_x_7866:
[----:B------:R0:W-:Y:S01]  /*3f10*/  STG.E.U8 desc[UR36][R8.64], R3 ;  /* 0x0000000308007986 */ /* 0x0001e2000c101124 */
[----:B------:R-:W-:Y:S05]  /*3f20*/  BRA `(.L_x_7868) ;  /* 0x0000000c005c7947 */ /* 0x000fea0003800000 */
.L_x_7865:
[----:B------:R-:W-:-:S13]  /*3f30*/  ISETP.NE.AND P0, PT, R0, 0x2, PT ;  /* 0x000000020000780c */ /* 0x000fda0003f05270 */
[----:B------:R-:W-:Y:S05]  /*3f40*/  @!P0 BRA `(.L_x_7869) ;  /* 0x0000000000308947 */ /* 0x000fea0003800000 */
[----:B------:R-:W-:-:S13]  /*3f50*/  ISETP.NE.AND P0, PT, R0, 0x3, PT ;  /* 0x000000030000780c */ /* 0x000fda0003f05270 */
[----:B------:R-:W-:Y:S05]  /*3f60*/  @!P0 BRA `(.L_x_7870) ;  /* 0x00000000001c8947 */ /* 0x000fea0003800000 */
[----:B------:R-:W-:-:S13]  /*3f70*/  ISETP.NE.AND P0, PT, R0, 0x4, PT ;  /* 0x000000040000780c */ /* 0x000fda0003f05270 */
[----:B------:R-:W-:Y:S05]  /*3f80*/  @P0 BRA `(.L_x_7867) ;  /* 0x0000000800a00947 */ /* 0x000fea0003800000 */
[----:B------:R-:W-:-:S05]  /*3f90*/  PRMT R3, R3, 0x9910, RZ ;  /* 0x0000991003037816 */ /* 0x000fca00000000ff */
[----:B------:R-:W-:-:S05]  /*3fa0*/  IMAD.MOV.U32 R4, RZ, RZ, R3 ;  /* 0x000000ffff047224 */ /* 0x000fca00078e0003 */
[----:B------:R-:W-:-:S05]  /*3fb0*/  SHF.R.S32.HI R5, RZ, 0x1f, R4 ;  /* 0x0000001fff057819 */ /* 0x000fca0000011404 */
[----:B------:R0:W-:Y:S01]  /*3fc0*/  STG.E.64 desc[UR36][R8.64], R4 ;  /* 0x0000000408007986 */ /* 0x0001e2000c101b24 */
[----:B------:R-:W-:Y:S05]  /*3fd0*/  BRA `(.L_x_7868) ;  /* 0x0000000c00307947 */ /* 0x000fea0003800000 */
.L_x_7870:
[----:B------:R-:W-:-:S05]  /*3fe0*/  PRMT R3, R3, 0x9910, RZ ;  /* 0x0000991003037816 */ /* 0x000fca00000000ff */
[----:B------:R0:W-:Y:S01]  /*3ff0*/  STG.E desc[UR36][R8.64], R3 ;  /* 0x0000000308007986 */ /* 0x0001e2000c101924 */
[----:B------:R-:W-:Y:S05]  /*4000*/  BRA `(.L_x_7868) ;  /* 0x0000000c00247947 */ /* 0x000fea0003800000 */
.L_x_7869:
[----:B------:R0:W-:Y:S01]  /*4010*/  STG.E.U16 desc[UR36][R8.64], R3 ;  /* 0x0000000308007986 */ /* 0x0001e2000c101524 */
[----:B------:R-:W-:Y:S05]  /*4020*/  BRA `(.L_x_7868) ;  /* 0x0000000c001c7947 */ /* 0x000fea0003800000 */
.L_x_7864:
        /* <DEDUP_REMOVED lines=9> */
.L_x_7872:
[----:B------:R-:W0:Y:S02]  /*40c0*/  I2F.S16 R0, R3 ;  /* 0x0000000300007306 */ /* 0x000e240000101400 */
[----:B0-----:R-:W-:-:S05]  /*40d0*/  F2FP.F16.F32.PACK_AB R0, RZ, R0 ;  /* 0x00000000ff00723e */ /* 0x001fca00000000ff */
[----:B------:R0:W-:Y:S01]  /*40e0*/  STG.E.U16 desc[UR36][R8.64], R0 ;  /* 0x0000000008007986 */ /* 0x0001e2000c101524 */
[----:B------:R-:W-:Y:S05]  /*40f0*/  BRA `(.L_x_7868) ;  /* 0x0000000800e87947 */ /* 0x000fea0003800000 */
.L_x_7871:
        /* <DEDUP_REMOVED lines=10> */
.L_x_7874:
[----:B------:R-:W0:Y:S02]  /*41a0*/  I2F.S16 R3, R3 ;  /* 0x0000000300037306 */ /* 0x000e240000101400 */
[----:B0-----:R-:W-:-:S04]  /*41b0*/  F2FP.F16.F32.PACK_AB R3, RZ, R3 ;  /* 0x00000003ff03723e */ /* 0x001fc800000000ff */
[----:B------:R-:W-:-:S05]  /*41c0*/  PRMT R3, R3, 0x5410, RZ ;  /* 0x0000541003037816 */ /* 0x000fca00000000ff */
[----:B------:R0:W-:Y:S01]  /*41d0*/  STG.E desc[UR36][R8.64], R3 ;  /* 0x0000000308007986 */ /* 0x0001e2000c101924 */
[----:B------:R-:W-:Y:S05]  /*41e0*/  BRA `(.L_x_7868) ;  /* 0x0000000800ac7947 */ /* 0x000fea0003800000 */
.L_x_7873:
[----:B------:R-:W0:Y:S02]  /*41f0*/  I2F.F64.S16 R4, R3 ;  /* 0x0000000300047312 */ /* 0x000e240000101c00 */
[----:B0-----:R0:W-:Y:S01]  /*4200*/  STG.E.64 desc[UR36][R8.64], R4 ;  /* 0x0000000408007986 */ /* 0x0011e2000c101b24 */
[----:B------:R-:W-:Y:S05]  /*4210*/  BRA `(.L_x_7868) ;  /* 0x0000000800a07947 */ /* 0x000fea0003800000 */
.L_x_7863:
        /* <DEDUP_REMOVED lines=8> */
[----:B------:R-:W-:-:S04]  /*42a0*/  PRMT R0, R3, 0x9910, RZ ;  /* 0x0000991003007816 */ /* 0x000fc800000000ff */
[----:B------:R-:W-:-:S04]  /*42b0*/  ISETP.NE.AND P0, PT, R0, RZ, PT ;  /* 0x000000ff0000720c */ /* 0x000fc80003f05270 */
[----:B------:R-:W-:-:S05]  /*42c0*/  SEL R3, RZ, 0x1, !P0 ;  /* 0x00000001ff037807 */ /* 0x000fca0004000000 */
[----:B------:R4:W-:Y:S01]  /*42d0*/  STG.E.U8 desc[UR36][R8.64], R3 ;  /* 0x0000000308007986 */ /* 0x0009e2000c101124 */
[----:B------:R-:W-:Y:S05]  /*42e0*/  BRA `(.L_x_7868) ;  /* 0x00000008006c7947 */ /* 0x000fea0003800000 */
.L_x_7877:
[----:B------:R-:W-:Y:S01]  /*42f0*/  CS2R R6, SRZ ;  /* 0x0000000000067805 */ /* 0x000fe2000001ff00 */
[----:B------:R-:W0:Y:S04]  /*4300*/  I2F.F64.S16 R4, R3 ;  /* 0x0000000300047312 */ /* 0x000e280000101c00 */
[----:B0-----:R3:W-:Y:S01]  /*4310*/  STG.E.128 desc[UR36][R8.64], R4 ;  /* 0x0000000408007986 */ /* 0x0017e2000c101d24 */
[----:B------:R-:W-:Y:S05]  /*4320*/  BRA `(.L_x_7868) ;  /* 0x00000008005c7947 */ /* 0x000fea0003800000 */
.L_x_7876:
        /* <DEDUP_REMOVED lines=19> */
.L_x_7881:
[----:B------:R-:W-:Y:S05]  /*4460*/  BSYNC.RECONVERGENT B0 ;  /* 0x0000000000007941 */ /* 0x000fea0003800200 */
.L_x_7880:
[----:B------:R-:W-:-:S05]  /*4470*/  LOP3.LUT R5, R0, 0x80, R5, 0xf8, !PT ;  /* 0x0000008000057812 */ /* 0x000fca00078ef805 */
[----:B------:R2:W-:Y:S01]  /*4480*/  STG.E.U8 desc[UR36][R8.64], R5 ;  /* 0x0000000508007986 */ /* 0x0005e2000c101124 */
[----:B------:R-:W-:Y:S05]  /*4490*/  BRA `(.L_x_7868) ;  /* 0x0000000800007947 */ /* 0x000fea0003800000 */
.L_x_7879:
        /* <DEDUP_REMOVED lines=15> */
.L_x_7883:
[----:B------:R-:W-:Y:S05]  /*4590*/  BSYNC.RECONVERGENT B0 ;  /* 0x0000000000007941 */ /* 0x000fea0003800200 */
.L_x_7882:
[----:B------:R-:W-:-:S05]  /*45a0*/  LOP3.LUT R5, R0, 0x80, R5, 0xf8, !PT ;  /* 0x0000008000057812 */ /* 0x000fca00078ef805 */
[----:B------:R1:W-:Y:S01]  /*45b0*/  STG.E.U8 desc[UR36][R8.64], R5 ;  /* 0x0000000508007986 */ /* 0x0003e2000c101124 */
[----:B------:R-:W-:Y:S05]  /*45c0*/  BRA `(.L_x_7868) ;  /* 0x0000000400b47947 */ /* 0x000fea0003800000 */
.L_x_7878:
[----:B------:R-:W0:Y:S02]  /*45d0*/  I2F.S16 R0, R3 ;  /* 0x0000000300007306 */ /* 0x000e240000101400 */
[----:B0-----:R-:W-:-:S05]  /*45e0*/  F2FP.BF16.F32.PACK_AB R0, RZ, R0 ;  /* 0x00000000ff00723e */ /* 0x001fca00000010ff */
[----:B------:R0:W-:Y:S01]  /*45f0*/  STG.E.U16 desc[UR36][R8.64], R0 ;  /* 0x0000000008007986 */ /* 0x0001e2000c101524 */
[----:B------:R-:W-:Y:S05]  /*4600*/  BRA `(.L_x_7868) ;  /* 0x0000000400a47947 */ /* 0x000fea0003800000 */
.L_x_7875:
        /* <DEDUP_REMOVED lines=10> */
.L_x_7886:
        /* <DEDUP_REMOVED lines=13> */
.L_x_7889:
[----:B------:R-:W-:-:S04]  /*4780*/  SHF.R.U32.HI R0, RZ, 0x14, R3 ;  /* 0x00000014ff007819 */ /* 0x000fc80000011603 */
[----:B------:R-:W-:-:S04]  /*4790*/  LOP3.LUT R0, R0, 0x1, RZ, 0xc0, !PT ;  /* 0x0000000100007812 */ /* 0x000fc800078ec0ff */
[----:B------:R-:W-:-:S04]  /*47a0*/  IADD3 R0, PT, PT, R3, 0x487ffff, R0 ;  /* 0x0487ffff03007810 */ /* 0x000fc80007ffe000 */
[----:B------:R-:W-:-:S04]  /*47b0*/  SHF.R.U32.HI R0, RZ, 0x14, R0 ;  /* 0x00000014ff007819 */ /* 0x000fc80000011600 */
[----:B------:R-:W-:-:S07]  /*47c0*/  LOP3.LUT R0, R0, 0xff, RZ, 0xc0, !PT ;  /* 0x000000ff00007812 */ /* 0x000fce00078ec0ff */
.L_x_7890:
[----:B------:R-:W-:-:S04]  /*47d0*/  SHF.R.U32.HI R3, RZ, 0x18, R3 ;  /* 0x00000018ff037819 */ /* 0x000fc80000011603 */
[----:B------:R-:W-:-:S04]  /*47e0*/  LOP3.LUT R0, R0, 0x80, R3, 0xf8, !PT ;  /* 0x0000008000007812 */ /* 0x000fc800078ef803 */
[----:B------:R-:W-:-:S07]  /*47f0*/  PRMT R4, R0, 0x7610, R4 ;  /* 0x0000761000047816 */ /* 0x000fce0000000004 */
.L_x_7888:
[----:B------:R-:W-:Y:S05]  /*4800*/  BSYNC.RECONVERGENT B0 ;  /* 0x0000000000007941 */ /* 0x000fea0003800200 */
.L_x_7887:
[----:B------:R0:W-:Y:S01]  /*4810*/  STG.E.U8 desc[UR36][R8.64], R4 ;  /* 0x0000000408007986 */ /* 0x0001e2000c101124 */
[----:B------:R-:W-:Y:S05]  /*4820*/  BRA `(.L_x_7868) ;  /* 0x00000004001c7947 */ /* 0x000fea0003800000 */
.L_x_7885:
        /* <DEDUP_REMOVED lines=13> */
.L_x_7893:
[----:B------:R-:W-:-:S04]  /*4900*/  SHF.R.U32.HI R0, RZ, 0x15, R3 ;  /* 0x00000015ff007819 */ /* 0x000fc80000011603 */
[----:B------:R-:W-:-:S04]  /*4910*/  LOP3.LUT R0, R0, 0x1, RZ, 0xc0, !PT ;  /* 0x0000000100007812 */ /* 0x000fc800078ec0ff */
[----:B------:R-:W-:-:S04]  /*4920*/  IADD3 R0, PT, PT, R3, 0x88fffff, R0 ;  /* 0x088fffff03007810 */ /* 0x000fc80007ffe000 */
[----:B------:R-:W-:-:S04]  /*4930*/  SHF.R.U32.HI R0, RZ, 0x15, R0 ;  /* 0x00000015ff007819 */ /* 0x000fc80000011600 */
[----:B------:R-:W-:-:S07]  /*4940*/  LOP3.LUT R0, R0, 0xff, RZ, 0xc0, !PT ;  /* 0x000000ff00007812 */ /* 0x000fce00078ec0ff */
.L_x_7894:
[----:B------:R-:W-:-:S04]  /*4950*/  SHF.R.U32.HI R3, RZ, 0x18, R3 ;  /* 0x00000018ff037819 */ /* 0x000fc80000011603 */
[----:B------:R-:W-:-:S04]  /*4960*/  LOP3.LUT R0, R0, 0x80, R3, 0xf8, !PT ;  /* 0x0000008000007812 */ /* 0x000fc800078ef803 */
[----:B------:R-:W-:-:S07]  /*4970*/  PRMT R4, R0, 0x7610, R4 ;  /* 0x0000761000047816 */ /* 0x000fce0000000004 */
.L_x_7892:
[----:B------:R-:W-:Y:S05]  /*4980*/  BSYNC.RECONVERGENT B0 ;  /* 0x0000000000007941 */ /* 0x000fea0003800200 */
.L_x_7891:
[----:B------:R0:W-:Y:S01]  /*4990*/  STG.E.U8 desc[UR36][R8.64], R4 ;  /* 0x0000000408007986 */ /* 0x0001e2000c101124 */
[----:B------:R-:W-:Y:S05]  /*49a0*/  BRA `(.L_x_7868) ;  /* 0x0000000000bc7947 */ /* 0x000fea0003800000 */
.L_x_7884:
[----:B------:R-:W-:-:S13]  /*49b0*/  ISETP.NE.AND P0, PT, R0, 0x1c, PT ;  /* 0x0000001c0000780c */ /* 0x000fda0003f05270 */
[----:B------:R-:W-:Y:S05]  /*49c0*/  @!P0 BRA `(.L_x_7895) ;  /* 0x0000000000ac8947 */ /* 0x000fea0003800000 */
[----:B------:R-:W-:-:S13]  /*49d0*/  ISETP.NE.AND P0, PT, R0, 0x1d, PT ;  /* 0x0000001d0000780c */ /* 0x000fda0003f05270 */
[----:B------:R-:W-:Y:S05]  /*49e0*/  @!P0 BRA `(.L_x_7896) ;  /* 0x0000000000908947 */ /* 0x000fea0003800000 */
[----:B------:R-:W-:-:S13]  /*49f0*/  ISETP.NE.AND P0, PT, R0, 0x2c, PT ;  /* 0x0000002c0000780c */ /* 0x000fda0003f05270 */
[----:B------:R-:W-:Y:S05]  /*4a00*/  @!P0 BRA `(.L_x_7897) ;  /* 0x0000000000448947 */ /* 0x000fea0003800000 */
.L_x_7867:
        /* <DEDUP_REMOVED lines=16> */
.L_x_7898:
[----:B------:R-:W-:Y:S05]  /*4b10*/  BRA `(.L_x_7868) ;  /* 0x0000000000607947 */ /* 0x000fea0003800000 */
.L_x_7897:
[----:B------:R-:W0:Y:S02]  /*4b20*/  I2F.S16 R6, R3 ;  /* 0x0000000300067306 */ /* 0x000e240000101400 */
[----:B0-----:R-:W-:-:S04]  /*4b30*/  SHF.R.U32.HI R4, RZ, 0x17, R6 ;  /* 0x00000017ff047819 */ /* 0x001fc80000011606 */
[----:B------:R-:W-:-:S04]  /*4b40*/  LOP3.LUT R5, R4, 0xff, RZ, 0xc0, !PT ;  /* 0x000000ff04057812 */ /* 0x000fc800078ec0ff */
[----:B------:R-:W-:-:S13]  /*4b50*/  ISETP.NE.AND P2, PT, R5, 0xff, PT ;  /* 0x000000ff0500780c */ /* 0x000fda0003f45270 */
[--C-:B------:R-:W-:Y:S02]  /*4b60*/  @P2 SHF.R.U32.HI R0, RZ, 0x16, R6.reuse ;  /* 0x00000016ff002819 */ /* 0x100fe40000011606 */
[----:B------:R-:W-:Y:S01]  /*4b70*/  @P2 LOP3.LUT P0, RZ, R5, 0x3fffff, R6, 0xf8, !PT ;  /* 0x003fffff05ff2812 */ /* 0x000fe2000780f806 */
[----:B------:R-:W-:Y:S01]  /*4b80*/  @P2 VIADD R5, R4, 0x1 ;  /* 0x0000000104052836 */ /* 0x000fe20000000000 */
[----:B------:R-:W-:-:S04]  /*4b90*/  @P2 LOP3.LUT R0, R0, 0x1, RZ, 0xc0, !PT ;  /* 0x0000000100002812 */ /* 0x000fc800078ec0ff */
[----:B------:R-:W-:Y:S01]  /*4ba0*/  @P2 ISETP.EQ.U32.AND P1, PT, R0, 0x1, P0 ;  /* 0x000000010000280c */ /* 0x000fe20000722070 */
[----:B------:R-:W-:Y:S01]  /*4bb0*/  IMAD.MOV.U32 R0, RZ, RZ, 0xff ;  /* 0x000000ffff007424 */ /* 0x000fe200078e00ff */
[----:B------:R-:W-:Y:S02]  /*4bc0*/  PLOP3.LUT P0, PT, PT, PT, PT, 0x80, 0x8 ;  /* 0x000000000008781c */ /* 0x000fe40003f0f070 */
[----:B------:R-:W-:Y:S02]  /*4bd0*/  @P2 PLOP3.LUT P0, PT, P1, PT, PT, 0x80, 0x8 ;  /* 0x000000000008281c */ /* 0x000fe40000f0f070 */
[----:B------:R-:W-:-:S11]  /*4be0*/  PRMT R3, R0, 0x7610, R3 ;  /* 0x0000761000037816 */ /* 0x000fd60000000003 */
[----:B------:R-:W-:-:S04]  /*4bf0*/  @!P0 IMAD.MOV R5, RZ, RZ, R4 ;  /* 0x000000ffff058224 */ /* 0x000fc800078e0204 */
[----:B------:R-:W-:-:S05]  /*4c00*/  @P2 IMAD.MOV.U32 R3, RZ, RZ, R5 ;  /* 0x000000ffff032224 */ /* 0x000fca00078e0005 */
[----:B------:R0:W-:Y:S01]  /*4c10*/  STG.E.U8 desc[UR36][R8.64], R3 ;  /* 0x0000000308007986 */ /* 0x0001e2000c101124 */
[----:B------:R-:W-:Y:S05]  /*4c20*/  BRA `(.L_x_7868) ;  /* 0x00000000001c7947 */ /* 0x000fea0003800000 */
.L_x_7896:
[----:B------:R-:W-:-:S05]  /*4c30*/  PRMT R3, R3, 0x9910, RZ ;  /* 0x0000991003037816 */ /* 0x000fca00000000ff */
[----:B------:R-:W-:-:S05]  /*4c40*/  IMAD.MOV.U32 R4, RZ, RZ, R3 ;  /* 0x000000ffff047224 */ /* 0x000fca00078e0003 */
[----:B------:R-:W-:-:S05]  /*4c50*/  SHF.R.S32.HI R5, RZ, 0x1f, R4 ;  /* 0x0000001fff057819 */ /* 0x000fca0000011404 */
[----:B------:R0:W-:Y:S01]  /*4c60*/  STG.E.64 desc[UR36][R8.64], R4 ;  /* 0x0000000408007986 */ /* 0x0001e2000c101b24 */
[----:B------:R-:W-:Y:S05]  /*4c70*/  BRA `(.L_x_7868) ;  /* 0x0000000000087947 */ /* 0x000fea0003800000 */
.L_x_7895:
[----:B------:R-:W-:-:S05]  /*4c80*/  PRMT R3, R3, 0x9910, RZ ;  /* 0x0000991003037816 */ /* 0x000fca00000000ff */
[----:B------:R0:W-:Y:S02]  /*4c90*/  STG.E desc[UR36][R8.64], R3 ;  /* 0x0000000308007986 */ /* 0x0001e4000c101924 */
.L_x_7868:
[----:B------:R-:W-:-:S13]  /*4ca0*/  ISETP.GE.AND P0, PT, R17, R16, PT ;  /* 0x000000101100720c */ /* 0x000fda0003f06270 */
[----:B------:R-:W-:Y:S05]  /*4cb0*/  @P0 BREAK.RELIABLE B6 ;  /* 0x0000000000060942 */ /* 0x000fea0003800100 */
        /* <DEDUP_REMOVED lines=21> */
.L_x_7903:
[----:B------:R0:W-:Y:S01]  /*4e10*/  STG.E.U8 desc[UR36][R8.64], R23 ;  /* 0x0000001708007986 */ /* 0x0001e2000c101124 */
[----:B------:R-:W-:Y:S05]  /*4e20*/  BRA `(.L_x_7905) ;  /* 0x0000000c004c7947 */ /* 0x000fea0003800000 */
.L_x_7902:
        /* <DEDUP_REMOVED lines=10> */
.L_x_7907:
[----:B------:R-:W-:-:S05]  /*4ed0*/  PRMT R3, R23, 0x9910, RZ ;  /* 0x0000991017037816 */ /* 0x000fca00000000ff */
[----:B------:R3:W-:Y:S01]  /*4ee0*/  STG.E desc[UR36][R8.64], R3 ;  /* 0x0000000308007986 */ /* 0x0007e2000c101924 */
[----:B------:R-:W-:Y:S05]  /*4ef0*/  BRA `(.L_x_7905) ;  /* 0x0000000c00187947 */ /* 0x000fea0003800000 */
.L_x_7906:
[----:B------:R2:W-:Y:S01]  /*4f00*/  STG.E.U16 desc[UR36][R8.64], R23 ;  /* 0x0000001708007986 */ /* 0x0005e2000c101524 */
[----:B------:R-:W-:Y:S05]  /*4f10*/  BRA `(.L_x_7905) ;  /* 0x0000000c00107947 */ /* 0x000fea0003800000 */
.L_x_7901:
        /* <DEDUP_REMOVED lines=9> */
.L_x_7909:
[----:B------:R-:W0:Y:S02]  /*4fb0*/  I2F.S16 R0, R23 ;  /* 0x0000001700007306 */ /* 0x000e240000101400 */
[----:B0-----:R-:W-:-:S05]  /*4fc0*/  F2FP.F16.F32.PACK_AB R0, RZ, R0 ;  /* 0x00000000ff00723e */ /* 0x001fca00000000ff */
[----:B------:R0:W-:Y:S01]  /*4fd0*/  STG.E.U16 desc[UR36][R8.64], R0 ;  /* 0x0000000008007986 */ /* 0x0001e2000c101524 */
[----:B------:R-:W-:Y:S05]  /*4fe0*/  BRA `(.L_x_7905) ;  /* 0x0000000800dc7947 */ /* 0x000fea0003800000 */
.L_x_7908:
        /* <DEDUP_REMOVED lines=10> */
.L_x_7911:
[----:B------:R-:W0:Y:S02]  /*5090*/  I2F.S16 R23, R23 ;  /* 0x0000001700177306 */ /* 0x000e240000101400 */
[----:B0-----:R-:W-:-:S04]  /*50a0*/  F2FP.F16.F32.PACK_AB R3, RZ, R23 ;  /* 0x00000017ff03723e */ /* 0x001fc800000000ff */
[----:B------:R-:W-:-:S05]  /*50b0*/  PRMT R3, R3, 0x5410, RZ ;  /* 0x0000541003037816 */ /* 0x000fca00000000ff */
[----:B------:R0:W-:Y:S01]  /*50c0*/  STG.E desc[UR36][R8.64], R3 ;  /* 0x0000000308007986 */ /* 0x0001e2000c101924 */
[----:B------:R-:W-:Y:S05]  /*50d0*/  BRA `(.L_x_7905) ;  /* 0x0000000800a07947 */ /* 0x000fea0003800000 */
.L_x_7910:
[----:B------:R-:W0:Y:S02]  /*50e0*/  I2F.F64.S16 R4, R23 ;  /* 0x0000001700047312 */ /* 0x000e240000101c00 */
[----:B0-----:R0:W-:Y:S01]  /*50f0*/  STG.E.64 desc[UR36][R8.64], R4 ;  /* 0x0000000408007986 */ /* 0x0011e2000c101b24 */
[----:B------:R-:W-:Y:S05]  /*5100*/  BRA `(.L_x_7905) ;  /* 0x0000000800947947 */ /* 0x000fea0003800000 */
.L_x_7900:
        /* <DEDUP_REMOVED lines=12> */
.L_x_7915:
        /* <DEDUP_REMOVED lines=17> */
.L_x_7918:
[----:B------:R-:W-:-:S04]  /*52e0*/  SHF.R.U32.HI R3, RZ, 0x18, R23 ;  /* 0x00000018ff037819 */ /* 0x000fc80000011617 */
[----:B------:R-:W-:-:S04]  /*52f0*/  LOP3.LUT R0, R0, 0x80, R3, 0xf8, !PT ;  /* 0x0000008000007812 */ /* 0x000fc800078ef803 */
[----:B------:R-:W-:-:S07]  /*5300*/  PRMT R4, R0, 0x7610, R4 ;  /* 0x0000761000047816 */ /* 0x000fce0000000004 */
.L_x_7917:
[----:B------:R-:W-:Y:S05]  /*5310*/  BSYNC.RECONVERGENT B0 ;  /* 0x0000000000007941 */ /* 0x000fea0003800200 */
.L_x_7916:
[----:B------:R0:W-:Y:S01]  /*5320*/  STG.E.U8 desc[UR36][R8.64], R4 ;  /* 0x0000000408007986 */ /* 0x0001e2000c101124 */
[----:B------:R-:W-:Y:S05]  /*5330*/  BRA `(.L_x_7905) ;  /* 0x0000000800087947 */ /* 0x000fea0003800000 */
.L_x_7914:
        /* <DEDUP_REMOVED lines=17> */
.L_x_7921:
[----:B------:R-:W-:-:S04]  /*5450*/  SHF.R.U32.HI R3, RZ, 0x18, R23 ;  /* 0x00000018ff037819 */ /* 0x000fc80000011617 */
[----:B------:R-:W-:-:S04]  /*5460*/  LOP3.LUT R0, R0, 0x80, R3, 0xf8, !PT ;  /* 0x0000008000007812 */ /* 0x000fc800078ef803 */
[----:B------:R-:W-:-:S07]  /*5470*/  PRMT R4, R0, 0x7610, R4 ;  /* 0x0000761000047816 */ /* 0x000fce0000000004 */
.L_x_7920:
[----:B------:R-:W-:Y:S05]  /*5480*/  BSYNC.RECONVERGENT B0 ;  /* 0x0000000000007941 */ /* 0x000fea0003800200 */
.L_x_7919:
[----:B------:R0:W-:Y:S01]  /*5490*/  STG.E.U8 desc[UR36][R8.64], R4 ;  /* 0x0000000408007986 */ /* 0x0001e2000c101124 */
[----:B------:R-:W-:Y:S05]  /*54a0*/  BRA `(.L_x_7905) ;  /* 0x0000000400ac7947 */ /* 0x000fea0003800000 */
.L_x_7913:
        /* <DEDUP_REMOVED lines=22> */
.L_x_7923:
[----:B------:R-:W-:-:S04]  /*5610*/  PRMT R4, R23, 0x9910, RZ ;  /* 0x0000991017047816 */ /* 0x000fc800000000ff */
[----:B------:R-:W-:-:S05]  /*5620*/  SHF.R.S32.HI R5, RZ, 0x1f, R4 ;  /* 0x0000001fff057819 */ /* 0x000fca0000011404 */
[----:B------:R0:W-:Y:S01]  /*5630*/  STG.E.64 desc[UR36][R8.64], R4 ;  /* 0x0000000408007986 */ /* 0x0001e2000c101b24 */
[----:B------:R-:W-:Y:S05]  /*5640*/  BRA `(.L_x_7905) ;  /* 0x0000000400447947 */ /* 0x000fea0003800000 */
.L_x_7922:
[----:B------:R-:W-:-:S05]  /*5650*/  PRMT R3, R23, 0x9910, RZ ;  /* 0x0000991017037816 */ /* 0x000fca00000000ff */
[----:B------:R0:W-:Y:S01]  /*5660*/  STG.E desc[UR36][R8.64], R3 ;  /* 0x0000000308007986 */ /* 0x0001e2000c101924 */
[----:B------:R-:W-:Y:S05]  /*5670*/  BRA `(.L_x_7905) ;  /* 0x0000000400387947 */ /* 0x000fea0003800000 */
.L_x_7912:
        /* <DEDUP_REMOVED lines=11> */
.L_x_7925:
[----:B------:R-:W-:Y:S01]  /*5730*/  CS2R R6, SRZ ;  /* 0x0000000000067805 */ /* 0x000fe2000001ff00 */
[----:B------:R-:W0:Y:S04]  /*5740*/  I2F.F64.S16 R4, R23 ;  /* 0x0000001700047312 */ /* 0x000e280000101c00 */
[----:B0-----:R0:W-:Y:S01]  /*5750*/  STG.E.128 desc[UR36][R8.64], R4 ;  /* 0x0000000408007986 */ /* 0x0011e2000c101d24 */
[----:B------:R-:W-:Y:S05]  /*5760*/  BRA `(.L_x_7905) ;  /* 0x0000000000fc7947 */ /* 0x000fea0003800000 */
.L_x_7924:
[----:B------:R-:W-:-:S13]  /*5770*/  ISETP.NE.AND P0, PT, R0, 0xf, PT ;  /* 0x0000000f0000780c */ /* 0x000fda0003f05270 */
[----:B------:R-:W-:Y:S05]  /*5780*/  @!P0 BRA `(.L_x_7926) ;  /* 0x0000000000e88947 */ /* 0x000fea0003800000 */
[----:B------:R-:W-:-:S13]  /*5790*/  ISETP.NE.AND P0, PT, R0, 0x17, PT ;  /* 0x000000170000780c */ /* 0x000fda0003f05270 */
[----:B------:R-:W-:Y:S05]  /*57a0*/  @!P0 BRA `(.L_x_7927) ;  /* 0x0000000000908947 */ /* 0x000fea0003800000 */
[----:B------:R-:W-:-:S13]  /*57b0*/  ISETP.NE.AND P0, PT, R0, 0x18, PT ;  /* 0x000000180000780c */ /* 0x000fda0003f05270 */
[----:B------:R-:W-:Y:S05]  /*57c0*/  @!P0 BRA `(.L_x_7928) ;  /* 0x0000000000448947 */ /* 0x000fea0003800000 */
.L_x_7904:
        /* <DEDUP_REMOVED lines=16> */
.L_x_7929:
[----:B------:R-:W-:Y:S05]  /*58d0*/  BRA `(.L_x_7905) ;  /* 0x0000000000a07947 */ /* 0x000fea0003800000 */
.L_x_7928:
        /* <DEDUP_REMOVED lines=13> */
.L_x_7931:
[----:B------:R-:W-:Y:S05]  /*59b0*/  BSYNC.RECONVERGENT B0 ;  /* 0x0000000000007941 */ /* 0x000fea0003800200 */
.L_x_7930:
[----:B------:R-:W-:-:S05]  /*59c0*/  LOP3.LUT R3, R0, 0x80, R3, 0xf8, !PT ;  /* 0x0000008000037812 */ /* 0x000fca00078ef803 */
[----:B------:R0:W-:Y:S01]  /*59d0*/  STG.E.U8 desc[UR36][R8.64], R3 ;  /* 0x0000000308007986 */ /* 0x0001e2000c101124 */
[----:B------:R-:W-:Y:S05]  /*59e0*/  BRA `(.L_x_7905) ;  /* 0x00000000005c7947 */ /* 0x000fea0003800000 */
.L_x_7927:
        /* <DEDUP_REMOVED lines=12> */
.L_x_7933:
[----:B------:R-:W-:Y:S01]  /*5ab0*/  IMAD.MOV.U32 R0, RZ, RZ, 0x7f ;  /* 0x0000007fff007424 */ /* 0x000fe200078e00ff */
[----:B------:R-:W-:-:S04]  /*5ac0*/  ISETP.GT.U32.AND P0, PT, R3, 0x7f800000, PT ;  /* 0x7f8000000300780c */ /* 0x000fc80003f04070 */
[----:B------:R-:W-:-:S09]  /*5ad0*/  SEL R0, R0, 0x7c, P0 ;  /* 0x0000007c00007807 */ /* 0x000fd20000000000 */
.L_x_7934:
[----:B------:R-:W-:Y:S05]  /*5ae0*/  BSYNC.RECONVERGENT B0 ;  /* 0x0000000000007941 */ /* 0x000fea0003800200 */
.L_x_7932:
[----:B------:R-:W-:-:S04]  /*5af0*/  SHF.R.U32.HI R3, RZ, 0x18, R23 ;  /* 0x00000018ff037819 */ /* 0x000fc80000011617 */
[----:B------:R-:W-:-:S05]  /*5b00*/  LOP3.LUT R3, R0, 0x80, R3, 0xf8, !PT ;  /* 0x0000008000037812 */ /* 0x000fca00078ef803 */
[----:B------:R0:W-:Y:S01]  /*5b10*/  STG.E.U8 desc[UR36][R8.64], R3 ;  /* 0x0000000308007986 */ /* 0x0001e2000c101124 */
[----:B------:R-:W-:Y:S05]  /*5b20*/  BRA `(.L_x_7905) ;  /* 0x00000000000c7947 */ /* 0x000fea0003800000 */
.L_x_7926:
[----:B------:R-:W0:Y:S02]  /*5b30*/  I2F.S16 R0, R23 ;  /* 0x0000001700007306 */ /* 0x000e240000101400 */
[----:B0-----:R-:W-:-:S05]  /*5b40*/  F2FP.BF16.F32.PACK_AB R0, RZ, R0 ;  /* 0x00000000ff00723e */ /* 0x001fca00000010ff */
[----:B------:R0:W-:Y:S02]  /*5b50*/  STG.E.U16 desc[UR36][R8.64], R0 ;  /* 0x0000000008007986 */ /* 0x0001e4000c101524 */
.L_x_7905:
[----:B------:R-:W-:-:S07]  /*5b60*/  VIADD R17, R17, 0x80 ;  /* 0x0000008011117836 */ /* 0x000fce0000000000 */
.L_x_7862:
[----:B------:R-:W-:-:S13]  /*5b70*/  ISETP.GE.AND P0, PT, R17, R16, PT ;  /* 0x000000101100720c */ /* 0x000fda0003f06270 */
[----:B------:R-:W-:Y:S05]  /*5b80*/  @P0 BREAK.RELIABLE B6 ;  /* 0x0000000000060942 */ /* 0x000fea0003800100 */
[----:B------:R-:W-:Y:S05]  /*5b90*/  @P0 BRA `(.L_x_7899) ;  /* 0x0000000c00ac0947 */ /* 0x000fea0003800000 */
[----:B------:R-:W-:Y:S05]  /*5ba0*/  BSYNC.RELIABLE B6 ;  /* 0x0000000000067941 */ /* 0x000fea0003800100 */
.L_x_7861:
        /* <DEDUP_REMOVED lines=20> */
.L_x_7938:
[----:B------:R0:W-:Y:S01]  /*5cf0*/  STG.E.U8 desc[UR36][R8.64], R22 ;  /* 0x0000001608007986 */ /* 0x0001e2000c101124 */
[----:B------:R-:W-:Y:S05]  /*5d00*/  BRA `(.L_x_7940) ;  /* 0x0000000c004c7947 */ /* 0x000fea0003800000 */
.L_x_7937:
        /* <DEDUP_REMOVED lines=10> */
.L_x_7942:
[----:B------:R-:W-:-:S05]  /*5db0*/  PRMT R3, R22, 0x9910, RZ ;  /* 0x0000991016037816 */ /* 0x000fca00000000ff */
[----:B------:R0:W-:Y:S01]  /*5dc0*/  STG.E desc[UR36][R8.64], R3 ;  /* 0x0000000308007986 */ /* 0x0001e2000c101924 */
[----:B------:R-:W-:Y:S05]  /*5dd0*/  BRA `(.L_x_7940) ;  /* 0x0000000c00187947 */ /* 0x000fea0003800000 */
.L_x_7941:
[----:B------:R0:W-:Y:S01]  /*5de0*/  STG.E.U16 desc[UR36][R8.64], R22 ;  /* 0x0000001608007986 */ /* 0x0001e2000c101524 */
[----:B------:R-:W-:Y:S05]  /*5df0*/  BRA `(.L_x_7940) ;  /* 0x0000000c00107947 */ /* 0x000fea0003800000 */
.L_x_7936:
        /* <DEDUP_REMOVED lines=9> */
.L_x_7944:
[----:B------:R-:W0:Y:S02]  /*5e90*/  I2F.S16 R0, R22 ;  /* 0x0000001600007306 */ /* 0x000e240000101400 */
[----:B0-----:R-:W-:-:S05]  /*5ea0*/  F2FP.F16.F32.PACK_AB R0, RZ, R0 ;  /* 0x00000000ff00723e */ /* 0x001fca00000000ff */
[----:B------:R0:W-:Y:S01]  /*5eb0*/  STG.E.U16 desc[UR36][R8.64], R0 ;  /* 0x0000000008007986 */ /* 0x0001e2000c101524 */
[----:B------:R-:W-:Y:S05]  /*5ec0*/  BRA `(.L_x_7940) ;  /* 0x0000000800dc7947 */ /* 0x000fea0003800000 */
.L_x_7943:
        /* <DEDUP_REMOVED lines=10> */
.L_x_7946:
[----:B------:R-:W0:Y:S02]  /*5f70*/  I2F.S16 R22, R22 ;  /* 0x0000001600167306 */ /* 0x000e240000101400 */
[----:B0-----:R-:W-:-:S04]  /*5f80*/  F2FP.F16.F32.PACK_AB R3, RZ, R22 ;  /* 0x00000016ff03723e */ /* 0x001fc800000000ff */
[----:B------:R-:W-:-:S05]  /*5f90*/  PRMT R3, R3, 0x5410, RZ ;  /* 0x0000541003037816 */ /* 0x000fca00000000ff */
[----:B------:R0:W-:Y:S01]  /*5fa0*/  STG.E desc[UR36][R8.64], R3 ;  /* 0x0000000308007986 */ /* 0x0001e2000c101924 */
[----:B------:R-:W-:Y:S05]  /*5fb0*/  BRA `(.L_x_7940) ;  /* 0x0000000800a07947 */ /* 0x000fea0003800000 */
.L_x_7945:
[----:B------:R-:W0:Y:S02]  /*5fc0*/  I2F.F64.S16 R22, R22 ;  /* 0x0000001600167312 */ /* 0x000e240000101c00 */
[----:B0-----:R0:W-:Y:S01]  /*5fd0*/  STG.E.64 desc[UR36][R8.64], R22 ;  /* 0x0000001608007986 */ /* 0x0011e2000c101b24 */
[----:B------:R-:W-:Y:S05]  /*5fe0*/  BRA `(.L_x_7940) ;  /* 0x0000000800947947 */ /* 0x000fea0003800000 */
.L_x_7935:
        /* <DEDUP_REMOVED lines=12> */
.L_x_7950:
        /* <DEDUP_REMOVED lines=17> */
.L_x_7953:
[----:B------:R-:W-:-:S04]  /*61c0*/  SHF.R.U32.HI R3, RZ, 0x18, R5 ;  /* 0x00000018ff037819 */ /* 0x000fc80000011605 */
[----:B------:R-:W-:-:S04]  /*61d0*/  LOP3.LUT R0, R0, 0x80, R3, 0xf8, !PT ;  /* 0x0000008000007812 */ /* 0x000fc800078ef803 */
[----:B------:R-:W-:-:S07]  /*61e0*/  PRMT R4, R0, 0x7610, R4 ;  /* 0x0000761000047816 */ /* 0x000fce0000000004 */
.L_x_7952:
[----:B------:R-:W-:Y:S05]  /*61f0*/  BSYNC.RECONVERGENT B0 ;  /* 0x0000000000007941 */ /* 0x000fea0003800200 */
.L_x_7951:
[----:B------:R0:W-:Y:S01]  /*6200*/  STG.E.U8 desc[UR36][R8.64], R4 ;  /* 0x0000000408007986 */ /* 0x0001e2000c101124 */
[----:B------:R-:W-:Y:S05]  /*6210*/  BRA `(.L_x_7940) ;  /* 0x0000000800087947 */ /* 0x000fea0003800000 */
.L_x_7949:
        /* <DEDUP_REMOVED lines=17> */
.L_x_7956:
[----:B------:R-:W-:-:S04]  /*6330*/  SHF.R.U32.HI R3, RZ, 0x18, R5 ;  /* 0x00000018ff037819 */ /* 0x000fc80000011605 */
[----:B------:R-:W-:-:S04]  /*6340*/  LOP3.LUT R0, R0, 0x80, R3, 0xf8, !PT ;  /* 0x0000008000007812 */ /* 0x000fc800078ef803 */
[----:B------:R-:W-:-:S07]  /*6350*/  PRMT R4, R0, 0x7610, R4 ;  /* 0x0000761000047816 */ /* 0x000fce0000000004 */
.L_x_7955:
[----:B------:R-:W-:Y:S05]  /*6360*/  BSYNC.RECONVERGENT B0 ;  /* 0x0000000000007941 */ /* 0x000fea0003800200 */
.L_x_7954:
[----:B------:R0:W-:Y:S01]  /*6370*/  STG.E.U8 desc[UR36][R8.64], R4 ;  /* 0x0000000408007986 */ /* 0x0001e2000c101124 */
[----:B------:R-:W-:Y:S05]  /*6380*/  BRA `(.L_x_7940) ;  /* 0x0000000400ac7947 */ /* 0x000fea0003800000 */
.L_x_7948:
        /* <DEDUP_REMOVED lines=22> */
.L_x_7958:
[----:B------:R-:W-:-:S04]  /*64f0*/  PRMT R4, R22, 0x9910, RZ ;  /* 0x0000991016047816 */ /* 0x000fc800000000ff */
[----:B------:R-:W-:-:S05]  /*6500*/  SHF.R.S32.HI R5, RZ, 0x1f, R4 ;  /* 0x0000001fff057819 */ /* 0x000fca0000011404 */
[----:B------:R0:W-:Y:S01]  /*6510*/  STG.E.64 desc[UR36][R8.64], R4 ;  /* 0x0000000408007986 */ /* 0x0001e2000c101b24 */
[----:B------:R-:W-:Y:S05]  /*6520*/  BRA `(.L_x_7940) ;  /* 0x0000000400447947 */ /* 0x000fea0003800000 */
.L_x_7957:
[----:B------:R-:W-:-:S05]  /*6530*/  PRMT R3, R22, 0x9910, RZ ;  /* 0x0000991016037816 */ /* 0x000fca00000000ff */
[----:B------:R0:W-:Y:S01]  /*6540*/  STG.E desc[UR36][R8.64], R3 ;  /* 0x0000000308007986 */ /* 0x0001e2000c101924 */
[----:B------:R-:W-:Y:S05]  /*6550*/  BRA `(.L_x_7940) ;  /* 0x0000000400387947 */ /* 0x000fea0003800000 */
.L_x_7947:
        /* <DEDUP_REMOVED lines=11> */
.L_x_7960:
[----:B------:R-:W-:Y:S01]  /*6610*/  CS2R R6, SRZ ;  /* 0x0000000000067805 */ /* 0x000fe2000001ff00 */
[----:B------:R-:W0:Y:S04]  /*6620*/  I2F.F64.S16 R4, R22 ;  /* 0x0000001600047312 */ /* 0x000e280000101c00 */
[----:B0-----:R4:W-:Y:S01]  /*6630*/  STG.E.128 desc[UR36][R8.64], R4 ;  /* 0x0000000408007986 */ /* 0x0019e2000c101d24 */
[----:B------:R-:W-:Y:S05]  /*6640*/  BRA `(.L_x_7940) ;  /* 0x0000000000fc7947 */ /* 0x000fea0003800000 */
.L_x_7959:
[----:B------:R-:W-:-:S13]  /*6650*/  ISETP.NE.AND P0, PT, R0, 0xf, PT ;  /* 0x0000000f0000780c */ /* 0x000fda0003f05270 */
[----:B------:R-:W-:Y:S05]  /*6660*/  @!P0 BRA `(.L_x_7961) ;  /* 0x0000000000e88947 */ /* 0x000fea0003800000 */
[----:B------:R-:W-:-:S13]  /*6670*/  ISETP.NE.AND P0, PT, R0, 0x17, PT ;  /* 0x000000170000780c */ /* 0x000fda0003f05270 */
[----:B------:R-:W-:Y:S05]  /*6680*/  @!P0 BRA `(.L_x_7962) ;  /* 0x0000000000908947 */ /* 0x000fea0003800000 */
[----:B------:R-:W-:-:S13]  /*6690*/  ISETP.NE.AND P0, PT, R0, 0x18, PT ;  /* 0x000000180000780c */ /* 0x000fda0003f05270 */
[----:B------:R-:W-:Y:S05]  /*66a0*/  @!P0 BRA `(.L_x_7963) ;  /* 0x0000000000448947 */ /* 0x000fea0003800000 */
.L_x_7939:
        /* <DEDUP_REMOVED lines=16> */
.L_x_7964:
[----:B------:R-:W-:Y:S05]  /*67b0*/  BRA `(.L_x_7940) ;  /* 0x0000000000a07947 */ /* 0x000fea0003800000 */
.L_x_7963:
        /* <DEDUP_REMOVED lines=13> */
.L_x_7966:
[----:B------:R-:W-:Y:S05]  /*6890*/  BSYNC.RECONVERGENT B0 ;  /* 0x0000000000007941 */ /* 0x000fea0003800200 */
.L_x_7965:
[----:B------:R-:W-:-:S05]  /*68a0*/  LOP3.LUT R3, R0, 0x80, R3, 0xf8, !PT ;  /* 0x0000008000037812 */ /* 0x000fca00078ef803 */
[----:B------:R2:W-:Y:S01]  /*68b0*/  STG.E.U8 desc[UR36][R8.64], R3 ;  /* 0x0000000308007986 */ /* 0x0005e2000c101124 */
[----:B------:R-:W-:Y:S05]  /*68c0*/  BRA `(.L_x_7940) ;  /* 0x00000000005c7947 */ /* 0x000fea0003800000 */
.L_x_7962:
        /* <DEDUP_REMOVED lines=12> */
.L_x_7968:
[----:B------:R-:W-:Y:S01]  /*6990*/  IMAD.MOV.U32 R0, RZ, RZ, 0x7f ;  /* 0x0000007fff007424 */ /* 0x000fe200078e00ff */
[----:B------:R-:W-:-:S04]  /*69a0*/  ISETP.GT.U32.AND P0, PT, R3, 0x7f800000, PT ;  /* 0x7f8000000300780c */ /* 0x000fc80003f04070 */
[----:B------:R-:W-:-:S09]  /*69b0*/  SEL R0, R0, 0x7c, P0 ;  /* 0x0000007c00007807 */ /* 0x000fd20000000000 */
.L_x_7969:
[----:B------:R-:W-:Y:S05]  /*69c0*/  BSYNC.RECONVERGENT B0 ;  /* 0x0000000000007941 */ /* 0x000fea0003800200 */
.L_x_7967:
[----:B------:R-:W-:-:S04]  /*69d0*/  SHF.R.U32.HI R3, RZ, 0x18, R5 ;  /* 0x00000018ff037819 */ /* 0x000fc80000011605 */
[----:B------:R-:W-:-:S05]  /*69e0*/  LOP3.LUT R3, R0, 0x80, R3, 0xf8, !PT ;  /* 0x0000008000037812 */ /* 0x000fca00078ef803 */
[----:B------:R1:W-:Y:S01]  /*69f0*/  STG.E.U8 desc[UR36][R8.64], R3 ;  /* 0x0000000308007986 */ /* 0x0003e2000c101124 */
[----:B------:R-:W-:Y:S05]  /*6a00*/  BRA `(.L_x_7940) ;  /* 0x00000000000c7947 */ /* 0x000fea0003800000 */
.L_x_7961:
[----:B------:R-:W0:Y:S02]  /*6a10*/  I2F.S16 R0, R22 ;  /* 0x0000001600007306 */ /* 0x000e240000101400 */
[----:B0-----:R-:W-:-:S05]  /*6a20*/  F2FP.BF16.F32.PACK_AB R0, RZ, R0 ;  /* 0x00000000ff00723e */ /* 0x001fca00000010ff */
[----:B------:R0:W-:Y:S02]  /*6a30*/  STG.E.U16 desc[UR36][R8.64], R0 ;  /* 0x0000000008007986 */ /* 0x0001e4000c101524 */
.L_x_7940:
[----:B------:R-:W-:-:S07]  /*6a40*/  VIADD R17, R17, 0x80 ;  /* 0x0000008011117836 */ /* 0x000fce0000000000 */
.L_x_7899:
[----:B------:R-:W-:Y:S05]  /*6a50*/  BSYNC.RECONVERGENT B7 ;  /* 0x0000000000077941 */ /* 0x000fea0003800200 */
.L_x_7860:
        /* <DEDUP_REMOVED lines=21> */
.L_x_7973:
[----:B------:R-:W-:Y:S01]  /*6bb0*/  STG.E.U8 desc[UR36][R2.64], R19 ;  /* 0x0000001302007986 */ /* 0x000fe2000c101124 */
[----:B------:R-:W-:Y:S05]  /*6bc0*/  EXIT ;  /* 0x000000000000794d */ /* 0x000fea0003800000 */
.L_x_7972:
        /* <DEDUP_REMOVED lines=10> */
.L_x_7976:
[----:B------:R-:W-:-:S05]  /*6c70*/  PRMT R5, R19, 0x9910, RZ ;  /* 0x0000991013057816 */ /* 0x000fca00000000ff */
[----:B------:R-:W-:Y:S01]  /*6c80*/  STG.E desc[UR36][R2.64], R5 ;  /* 0x0000000502007986 */ /* 0x000fe2000c101924 */
[----:B------:R-:W-:Y:S05]  /*6c90*/  EXIT ;  /* 0x000000000000794d */ /* 0x000fea0003800000 */
.L_x_7975:
[----:B------:R-:W-:Y:S01]  /*6ca0*/  STG.E.U16 desc[UR36][R2.64], R19 ;  /* 0x0000001302007986 */ /* 0x000fe2000c101524 */
[----:B------:R-:W-:Y:S05]  /*6cb0*/  EXIT ;  /* 0x000000000000794d */ /* 0x000fea0003800000 */
.L_x_7971:
        /* <DEDUP_REMOVED lines=9> */
.L_x_7978:
[----:B------:R-:W0:Y:S02]  /*6d50*/  I2F.S16 R0, R19 ;  /* 0x0000001300007306 */ /* 0x000e240000101400 */
[----:B0-----:R-:W-:-:S05]  /*6d60*/  F2FP.F16.F32.PACK_AB R0, RZ, R0 ;  /* 0x00000000ff00723e */ /* 0x001fca00000000ff */
[----:B------:R-:W-:Y:S01]  /*6d70*/  STG.E.U16 desc[UR36][R2.64], R0 ;  /* 0x0000000002007986 */ /* 0x000fe2000c101524 */
[----:B------:R-:W-:Y:S05]  /*6d80*/  EXIT ;  /* 0x000000000000794d */ /* 0x000fea0003800000 */
.L_x_7977:
        /* <DEDUP_REMOVED lines=10> */
.L_x_7980:
[----:B------:R-:W0:Y:S02]  /*6e30*/  I2F.S16 R19, R19 ;  /* 0x0000001300137306 */ /* 0x000e240000101400 */
[----:B0-----:R-:W-:-:S04]  /*6e40*/  F2FP.F16.F32.PACK_AB R5, RZ, R19 ;  /* 0x00000013ff05723e */ /* 0x001fc800000000ff */
[----:B------:R-:W-:-:S05]  /*6e50*/  PRMT R5, R5, 0x5410, RZ ;  /* 0x0000541005057816 */ /* 0x000fca00000000ff */
[----:B------:R-:W-:Y:S01]  /*6e60*/  STG.E desc[UR36][R2.64], R5 ;  /* 0x0000000502007986 */ /* 0x000fe2000c101924 */
[----:B------:R-:W-:Y:S05]  /*6e70*/  EXIT ;  /* 0x000000000000794d */ /* 0x000fea0003800000 */
.L_x_7979:
[----:B------:R-:W0:Y:S02]  /*6e80*/  I2F.F64.S16 R4, R19 ;  /* 0x0000001300047312 */ /* 0x000e240000101c00 */
[----:B0-----:R-:W-:Y:S01]  /*6e90*/  STG.E.64 desc[UR36][R2.64], R4 ;  /* 0x0000000402007986 */ /* 0x001fe2000c101b24 */
[----:B------:R-:W-:Y:S05]  /*6ea0*/  EXIT ;  /* 0x000000000000794d */ /* 0x000fea0003800000 */
.L_x_7970:
        /* <DEDUP_REMOVED lines=12> */
.L_x_7984:
        /* <DEDUP_REMOVED lines=18> */
.L_x_7987:
[----:B------:R-:W-:-:S04]  /*7090*/  SHF.R.U32.HI R5, RZ, 0x18, R5 ;  /* 0x00000018ff057819 */ /* 0x000fc80000011605 */
[----:B------:R-:W-:-:S07]  /*70a0*/  LOP3.LUT R0, R0, 0x80, R5, 0xf8, !PT ;  /* 0x0000008000007812 */ /* 0x000fce00078ef805 */
.L_x_7986:
[----:B------:R-:W-:Y:S05]  /*70b0*/  BSYNC.RECONVERGENT B0 ;  /* 0x0000000000007941 */ /* 0x000fea0003800200 */
.L_x_7985:
[----:B------:R-:W-:Y:S01]  /*70c0*/  STG.E.U8 desc[UR36][R2.64], R0 ;  /* 0x0000000002007986 */ /* 0x000fe2000c101124 */
[----:B------:R-:W-:Y:S05]  /*70d0*/  EXIT ;  /* 0x000000000000794d */ /* 0x000fea0003800000 */
.L_x_7983:
        /* <DEDUP_REMOVED lines=18> */
.L_x_7990:
[----:B------:R-:W-:-:S04]  /*7200*/  SHF.R.U32.HI R5, RZ, 0x18, R5 ;  /* 0x00000018ff057819 */ /* 0x000fc80000011605 */
[----:B------:R-:W-:-:S07]  /*7210*/  LOP3.LUT R0, R0, 0x80, R5, 0xf8, !PT ;  /* 0x0000008000007812 */ /* 0x000fce00078ef805 */
.L_x_7989:
[----:B------:R-:W-:Y:S05]  /*7220*/  BSYNC.RECONVERGENT B0 ;  /* 0x0000000000007941 */ /* 0x000fea0003800200 */
.L_x_7988:
[----:B------:R-:W-:Y:S01]  /*7230*/  STG.E.U8 desc[UR36][R2.64], R0 ;  /* 0x0000000002007986 */ /* 0x000fe2000c101124 */
[----:B------:R-:W-:Y:S05]  /*7240*/  EXIT ;  /* 0x000000000000794d */ /* 0x000fea0003800000 */
.L_x_7982:
        /* <DEDUP_REMOVED lines=22> */
.L_x_7992:
[----:B------:R-:W-:-:S04]  /*73b0*/  PRMT R4, R19, 0x9910, RZ ;  /* 0x0000991013047816 */ /* 0x000fc800000000ff */
[----:B------:R-:W-:-:S05]  /*73c0*/  SHF.R.S32.HI R5, RZ, 0x1f, R4 ;  /* 0x0000001fff057819 */ /* 0x000fca0000011404 */
[----:B------:R-:W-:Y:S01]  /*73d0*/  STG.E.64 desc[UR36][R2.64], R4 ;  /* 0x0000000402007986 */ /* 0x000fe2000c101b24 */
[----:B------:R-:W-:Y:S05]  /*73e0*/  EXIT ;  /* 0x000000000000794d */ /* 0x000fea0003800000 */
.L_x_7991:
[----:B------:R-:W-:-:S05]  /*73f0*/  PRMT R5, R19, 0x9910, RZ ;  /* 0x0000991013057816 */ /* 0x000fca00000000ff */
[----:B------:R-:W-:Y:S01]  /*7400*/  STG.E desc[UR36][R2.64], R5 ;  /* 0x0000000502007986 */ /* 0x000fe2000c101924 */
[----:B------:R-:W-:Y:S05]  /*7410*/  EXIT ;  /* 0x000000000000794d */ /* 0x000fea0003800000 */
.L_x_7981:
        /* <DEDUP_REMOVED lines=9> */
[----:B------:R-:W-:Y:S01]  /*74b0*/  STG.E.U8 desc[UR36][R2.64], R5 ;  /* 0x0000000502007986 */ /* 0x000fe2000c101124 */
[----:B------:R-:W-:Y:S05]  /*74c0*/  EXIT ;  /* 0x000000000000794d */ /* 0x000fea0003800000 */
.L_x_7994:
[----:B------:R-:W-:Y:S01]  /*74d0*/  CS2R R6, SRZ ;  /* 0x0000000000067805 */ /* 0x000fe2000001ff00 */
[----:B------:R-:W0:Y:S04]  /*74e0*/  I2F.F64.S16 R4, R19 ;  /* 0x0000001300047312 */ /* 0x000e280000101c00 */
[----:B0-----:R-:W-:Y:S01]  /*74f0*/  STG.E.128 desc[UR36][R2.64], R4 ;  /* 0x0000000402007986 */ /* 0x001fe2000c101d24 */
[----:B------:R-:W-:Y:S05]  /*7500*/  EXIT ;  /* 0x000000000000794d */ /* 0x000fea0003800000 */
.L_x_7993:
[----:B------:R-:W-:-:S13]  /*7510*/  ISETP.NE.AND P0, PT, R0, 0xf, PT ;  /* 0x0000000f0000780c */ /* 0x000fda0003f05270 */
[----:B------:R-:W-:Y:S05]  /*7520*/  @!P0 BRA `(.L_x_7995) ;  /* 0x0000000000e88947 */ /* 0x000fea0003800000 */
[----:B------:R-:W-:-:S13]  /*7530*/  ISETP.NE.AND P0, PT, R0, 0x17, PT ;  /* 0x000000170000780c */ /* 0x000fda0003f05270 */
[----:B------:R-:W-:Y:S05]  /*7540*/  @!P0 BRA `(.L_x_7996) ;  /* 0x0000000000908947 */ /* 0x000fea0003800000 */
[----:B------:R-:W-:-:S13]  /*7550*/  ISETP.NE.AND P0, PT, R0, 0x18, PT ;  /* 0x000000180000780c */ /* 0x000fda0003f05270 */
[----:B------:R-:W-:Y:S05]  /*7560*/  @!P0 BRA `(.L_x_7997) ;  /* 0x0000000000448947 */ /* 0x000fea0003800000 */
.L_x_7974:
        /* <DEDUP_REMOVED lines=16> */
.L_x_7998:
[----:B------:R-:W-:Y:S05]  /*7670*/  EXIT ;  /* 0x000000000000794d */ /* 0x000fea0003800000 */
.L_x_7997:
        /* <DEDUP_REMOVED lines=13> */
.L_x_8000:
[----:B------:R-:W-:Y:S05]  /*7750*/  BSYNC.RECONVERGENT B0 ;  /* 0x0000000000007941 */ /* 0x000fea0003800200 */
.L_x_7999:
[----:B------:R-:W-:-:S05]  /*7760*/  LOP3.LUT R5, R0, 0x80, R5, 0xf8, !PT ;  /* 0x0000008000057812 */ /* 0x000fca00078ef805 */
[----:B------:R-:W-:Y:S01]  /*7770*/  STG.E.U8 desc[UR36][R2.64], R5 ;  /* 0x0000000502007986 */ /* 0x000fe2000c101124 */
[----:B------:R-:W-:Y:S05]  /*7780*/  EXIT ;  /* 0x000000000000794d */ /* 0x000fea0003800000 */
.L_x_7996:
        /* <DEDUP_REMOVED lines=12> */
.L_x_8002:
[----:B------:R-:W-:Y:S01]  /*7850*/  IMAD.MOV.U32 R0, RZ, RZ, 0x7f ;  /* 0x0000007fff007424 */ /* 0x000fe200078e00ff */
[----:B------:R-:W-:-:S04]  /*7860*/  ISETP.GT.U32.AND P0, PT, R4, 0x7f800000, PT ;  /* 0x7f8000000400780c */ /* 0x000fc80003f04070 */
[----:B------:R-:W-:-:S09]  /*7870*/  SEL R0, R0, 0x7c, P0 ;  /* 0x0000007c00007807 */ /* 0x000fd20000000000 */
.L_x_8003:
[----:B------:R-:W-:Y:S05]  /*7880*/  BSYNC.RECONVERGENT B0 ;  /* 0x0000000000007941 */ /* 0x000fea0003800200 */
.L_x_8001:
[----:B------:R-:W-:-:S04]  /*7890*/  SHF.R.U32.HI R5, RZ, 0x18, R5 ;  /* 0x00000018ff057819 */ /* 0x000fc80000011605 */
[----:B------:R-:W-:-:S05]  /*78a0*/  LOP3.LUT R5, R0, 0x80, R5, 0xf8, !PT ;  /* 0x0000008000057812 */ /* 0x000fca00078ef805 */
[----:B------:R-:W-:Y:S01]  /*78b0*/  STG.E.U8 desc[UR36][R2.64], R5 ;  /* 0x0000000502007986 */ /* 0x000fe2000c101124 */
[----:B------:R-:W-:Y:S05]  /*78c0*/  EXIT ;  /* 0x000000000000794d */ /* 0x000fea0003800000 */
.L_x_7995:
[----:B------:R-:W0:Y:S02]  /*78d0*/  I2F.S16 R0, R19 ;  /* 0x0000001300007306 */ /* 0x000e240000101400 */
[----:B0-----:R-:W-:-:S05]  /*78e0*/  F2FP.BF16.F32.PACK_AB R0, RZ, R0 ;  /* 0x00000000ff00723e */ /* 0x001fca00000010ff */
[----:B------:R-:W-:Y:S01]  /*78f0*/  STG.E.U16 desc[UR36][R2.64], R0 ;  /* 0x0000000002007986 */ /* 0x000fe2000c101524 */
[----:B------:R-:W-:Y:S05]  /*7900*/  EXIT ;  /* 0x000000000000794d */ /* 0x000fea0003800000 */
.L_x_8004:
        /* <DEDUP_REMOVED lines=15> */
.L_x_23308:


//--------------------- .text._ZN2at6native18elementwise_kernelILi128ELi4EZNS0_22gpu_kernel_impl_nocastIZZZNS0_16sign_kernel_cudaERNS_18TensorIteratorBaseEENKUlvE_clEvENKUlvE3_clEvEUlsE_EEvS4_RKT_EUliE_EEviT1_ --------------------------
	.section	.text._ZN2at6native18elementwise_kernelILi128ELi4EZNS0_22gpu_kernel_impl_nocastIZZZNS0_16sign_kernel_cudaERNS_18TensorIteratorBaseEENKUlvE_clEvENKUlvE3_clEvEUlsE_EEvS4_RKT_EUliE_EEviT1_,"ax",@progbits
	.align	128
        .global         _ZN2at6native18elementwise_kernelILi128ELi4EZNS0_22gpu_kernel_impl_nocastIZZZNS0_16sign_kernel_cudaERNS_18TensorIteratorBaseEENKUlvE_clEvENKUlvE3_clEvEUlsE_EEvS4_RKT_EUliE_EEviT1_
        .type           _ZN2at6native18elementwise_kernelILi128ELi4EZNS0_22gpu_kernel_impl_nocastIZZZNS0_16sign_kernel_cudaERNS_18TensorIteratorBaseEENKUlvE_clEvENKUlvE3_clEvEUlsE_EEvS4_RKT_EUliE_EEviT1_,@function
        .size           _ZN2at6native18elementwise_kernelILi128ELi4EZNS0_22gpu_kernel_impl_nocastIZZZNS0_16sign_kernel_cudaERNS_18TensorIteratorBaseEENKUlvE_clEvENKUlvE3_clEvEUlsE_EEvS4_RKT_EUliE_EEviT1_,(.L_x_23309 - _ZN2at6native18elementwise_kernelILi128ELi4EZNS0_22gpu_kernel_impl_nocastIZZZNS0_16sign_kernel_cudaERNS_18TensorIteratorBaseEENKUlvE_clEvENKUlvE3_clEvEUlsE_EEvS4_RKT_EUliE_EEviT1_)
        .other          _ZN2at6native18elementwise_kernelILi128ELi4EZNS0_22gpu_kernel_impl_nocastIZZZNS0_16sign_kernel_cudaERNS_18TensorIteratorBaseEENKUlvE_clEvENKUlvE3_clEvEUlsE_EEvS4_RKT_EUliE_EEviT1_,@"STO_CUDA_ENTRY STV_DEFAULT"
_ZN2at6native18elementwise_kernelILi128ELi4EZNS0_22gpu_kernel_impl_nocastIZZZNS0_16sign_kernel_cudaERNS_18TensorIteratorBaseEENKUlvE_clEvENKUlvE3_clEvEUlsE_EEvS4_RKT_EUliE_EEviT1_:
.text._ZN2at6native18elementwise_kernelILi128ELi4EZNS0_22gpu_kernel_impl_nocastIZZZNS0_16sign_kernel_cudaERNS_18TensorIteratorBaseEENKUlvE_clEvENKUlvE3_clEvEUlsE_EEvS4_RKT_EUliE_EEviT1_:
        /* <DEDUP_REMOVED lines=17> */
[----:B------:R-:W-:Y:S02]  /*0110*/  IADD3 R3, PT, PT, R3, 0x80, RZ ;  /* 0x0000008003037810 */ /* 0x000fe40007ffe0ff */
[----:B--2---:R-:W-:-:S02]  /*0120*/  PRMT R0, R4, 0x9910, RZ ;  /* 0x0000991004007816 */ /* 0x004fc400000000ff */
[----:B------:R-:W-:Y:S02]  /*0130*/  ISETP.NE.AND P0, PT, R4, RZ, PT ;  /* 0x000000ff0400720c */ /* 0x000fe40003f05270 */
[----:B------:R-:W-:Y:S02]  /*0140*/  SHF.R.S32.HI R0, RZ, 0xf, R0 ;  /* 0x0000000fff007819 */ /* 0x000fe40000011400 */
[----:B------:R-:W-:Y:S02]  /*0150*/  SEL R9, RZ, 0x1, !P0 ;  /* 0x00000001ff097807 */ /* 0x000fe40004000000 */
[----:B------:R-:W-:Y:S02]  /*0160*/  ISETP.GE.AND P0, PT, R3, UR4, PT ;  /* 0x0000000403007c0c */ /* 0x000fe4000bf06270 */
[----:B------:R-:W-:-:S05]  /*0170*/  LOP3.LUT R9, R0, R9, RZ, 0xfc, !PT ;  /* 0x0000000900097212 */ /* 0x000fca00078efcff */
[----:B0-----:R0:W-:Y:S06]  /*0180*/  STG.E.U16 desc[UR6][R6.64], R9 ;  /* 0x0000000906007986 */ /* 0x0011ec000c101506 */
[----:B------:R-:W-:Y:S05]  /*0190*/  @P0 BREAK.RELIABLE B1 ;  /* 0x0000000000010942 */ /* 0x000fea0003800100 */
[----:B------:R-:W-:Y:S05]  /*01a0*/  @P0 BRA `(.L_x_8009) ;  /* 0x0000000000600947 */ /* 0x000fea0003800000 */
[----:B------:R-:W1:Y:S02]  /*01b0*/  LDC.64 R4, c[0x0][0x588] ;  /* 0x00016200ff047b82 */ /* 0x000e640000000a00 */
[----:B-1----:R-:W2:Y:S06]  /*01c0*/  LDG.E.U16 R4, desc[UR6][R4.64] ;  /* 0x0000000604047981 */ /* 0x002eac000c1e1500 */
[----:B0-----:R-:W0:Y:S01]  /*01d0*/  LDC.64 R6, c[0x0][0x580] ;  /* 0x00016000ff067b82 */ /* 0x001e220000000a00 */
[----:B------:R-:W-:Y:S02]  /*01e0*/  IADD3 R3, PT, PT, R3, 0x80, RZ ;  /* 0x0000008003037810 */ /* 0x000fe40007ffe0ff */
[----:B--2---:R-:W-:-:S02]  /*01f0*/  PRMT R0, R4, 0x9910, RZ ;  /* 0x0000991004007816 */ /* 0x004fc400000000ff */
[----:B------:R-:W-:Y:S02]  /*0200*/  ISETP.NE.AND P0, PT, R4, RZ, PT ;  /* 0x000000ff0400720c */ /* 0x000fe40003f05270 */
[----:B------:R-:W-:Y:S02]  /*0210*/  SHF.R.S32.HI R0, RZ, 0xf, R0 ;  /* 0x0000000fff007819 */ /* 0x000fe40000011400 */
[----:B------:R-:W-:-:S04]  /*0220*/  SEL R9, RZ, 0x1, !P0 ;  /* 0x00000001ff097807 */ /* 0x000fc80004000000 */
[----:B------:R-:W-:-:S05]  /*0230*/  LOP3.LUT R9, R0, R9, RZ, 0xfc, !PT ;  /* 0x0000000900097212 */ /* 0x000fca00078efcff */
[----:B0-----:R0:W-:Y:S02]  /*0240*/  STG.E.U16 desc[UR6][R6.64], R9 ;  /* 0x0000000906007986 */ /* 0x0011e4000c101506 */
.L_x_8008:
[----:B------:R-:W-:-:S13]  /*0250*/  ISETP.GE.AND P0, PT, R3, UR4, PT ;  /* 0x0000000403007c0c */ /* 0x000fda000bf06270 */
[----:B------:R-:W-:Y:S05]  /*0260*/  @P0 BREAK.RELIABLE B1 ;  /* 0x0000000000010942 */ /* 0x000fea0003800100 */
[----:B------:R-:W-:Y:S05]  /*0270*/  @P0 BRA `(.L_x_8009) ;  /* 0x00000000002c0947 */ /* 0x000fea0003800000 */
[----:B------:R-:W-:Y:S05]  /*0280*/  BSYNC.RELIABLE B1 ;  /* 0x0000000000017941 */ /* 0x000fea0003800100 */
.L_x_8007:
        /* <DEDUP_REMOVED lines=10> */
.L_x_8009:
[----:B------:R-:W-:Y:S05]  /*0330*/  BSYNC.RECONVERGENT B0 ;  /* 0x0000000000007941 */ /* 0x000fea0003800200 */
.L_x_8006:
[----:B------:R-:W-:Y:S05]  /*0340*/  WARPSYNC.ALL ;  /* 0x0000000000007948 */ /* 0x000fea0003800000 */
[----:B------:R-:W-:-:S13]  /*0350*/  ISETP.GE.AND P0, PT, R3, UR4, PT ;  /* 0x0000000403007c0c */ /* 0x000fda000bf06270 */
[----:B------:R-:W-:Y:S05]  /*0360*/  @P0 EXIT ;  /* 0x000000000000094d */ /* 0x000fea0003800000 */
[----:B------:R-:W2:Y:S02]  /*0370*/  LDC.64 R2, c[0x0][0x588] ;  /* 0x00016200ff027b82 */ /* 0x000ea40000000a00 */
[----:B--2---:R-:W2:Y:S06]  /*0380*/  LDG.E.U16 R2, desc[UR6][R2.64] ;  /* 0x0000000602027981 */ /* 0x004eac000c1e1500 */
[----:B------:R-:W3:Y:S01]  /*0390*/  LDC.64 R4, c[0x0][0x580] ;  /* 0x00016000ff047b82 */ /* 0x000ee20000000a00 */
[C---:B--2---:R-:W-:Y:S02]  /*03a0*/  PRMT R0, R2.reuse, 0x9910, RZ ;  /* 0x0000991002007816 */ /* 0x044fe400000000ff */
[----:B------:R-:W-:-:S02]  /*03b0*/  ISETP.NE.AND P0, PT, R2, RZ, PT ;  /* 0x000000ff0200720c */ /* 0x000fc40003f05270 */
[----:B------:R-:W-:Y:S02]  /*03c0*/  SHF.R.S32.HI R0, RZ, 0xf, R0 ;  /* 0x0000000fff007819 */ /* 0x000fe40000011400 */
[----:B01----:R-:W-:-:S04]  /*03d0*/  SEL R7, RZ, 0x1, !P0 ;  /* 0x00000001ff077807 */ /* 0x003fc80004000000 */
[----:B------:R-:W-:-:S05]  /*03e0*/  LOP3.LUT R7, R0, R7, RZ, 0xfc, !PT ;  /* 0x0000000700077212 */ /* 0x000fca00078efcff */
[----:B---3--:R-:W-:Y:S01]  /*03f0*/  STG.E.U16 desc[UR6][R4.64], R7 ;  /* 0x0000000704007986 */ /* 0x008fe2000c101506 */
[----:B------:R-:W-:Y:S05]  /*0400*/  EXIT ;  /* 0x000000000000794d */ /* 0x000fea0003800000 */
.L_x_8005:
        /* <DEDUP_REMOVED lines=306> */
.L_x_8013:
[----:B------:R-:W0:Y:S02]  /*1730*/  LDCU.128 UR8, c[0x0][0x580] ;  /* 0x0000b000ff0877ac */ /* 0x000e240008000c00 */
[----:B0-----:R-:W-:-:S04]  /*1740*/  IADD3 R6, P0, PT, R4, UR10, RZ ;  /* 0x0000000a04067c10 */ /* 0x001fc8000ff1e0ff */
[----:B------:R-:W-:-:S05]  /*1750*/  IADD3.X R7, PT, PT, RZ, UR11, RZ, P0, !PT ;  /* 0x0000000bff077c10 */ /* 0x000fca00087fe4ff */
[----:B------:R-:W2:Y:S01]  /*1760*/  LDG.E.U16 R6, desc[UR6][R6.64] ;  /* 0x0000000606067981 */ /* 0x000ea2000c1e1500 */
[----:B------:R-:W-:Y:S01]  /*1770*/  IADD3 R4, P1, PT, R5, UR8, RZ ;  /* 0x0000000805047c10 */ /* 0x000fe2000ff3e0ff */
[----:B------:R-:W-:-:S03]  /*1780*/  VIADD R3, R3, 0x80 ;  /* 0x0000008003037836 */ /* 0x000fc60000000000 */
[----:B------:R-:W-:Y:S02]  /*1790*/  IADD3.X R5, PT, PT, RZ, UR9, RZ, P1, !PT ;  /* 0x00000009ff057c10 */ /* 0x000fe40008ffe4ff */
[C---:B--2---:R-:W-:Y:S02]  /*17a0*/  PRMT R8, R6.reuse, 0x9910, RZ ;  /* 0x0000991006087816 */ /* 0x044fe400000000ff */
[----:B------:R-:W-:Y:S02]  /*17b0*/  ISETP.NE.AND P0, PT, R6, RZ, PT ;  /* 0x000000ff0600720c */ /* 0x000fe40003f05270 */
[----:B------:R-:W-:Y:S02]  /*17c0*/  SHF.R.S32.HI R8, RZ, 0xf, R8 ;  /* 0x0000000fff087819 */ /* 0x000fe40000011408 */
[----:B------:R-:W-:Y:S02]  /*17d0*/  SEL R9, RZ, 0x1, !P0 ;  /* 0x00000001ff097807 */ /* 0x000fe40004000000 */
[----:B------:R-:W-:-:S02]  /*17e0*/  ISETP.GE.AND P0, PT, R3, UR4, PT ;  /* 0x0000000403007c0c */ /* 0x000fc4000bf06270 */
[----:B------:R-:W-:-:S05]  /*17f0*/  LOP3.LUT R9, R8, R9, RZ, 0xfc, !PT ;  /* 0x0000000908097212 */ /* 0x000fca00078efcff */
[----:B------:R0:W-:Y:S06]  /*1800*/  STG.E.U16 desc[UR6][R4.64], R9 ;  /* 0x0000000904007986 */ /* 0x0001ec000c101506 */
[----:B------:R-:W-:Y:S05]  /*1810*/  @P0 BREAK.RELIABLE B1 ;  /* 0x0000000000010942 */ /* 0x000fea0003800100 */
[----:B------:R-:W-:Y:S05]  /*1820*/  @P0 BRA `(.L_x_8014) ;  /* 0x0000002400c80947 */ /* 0x000fea0003800000 */
        /* <DEDUP_REMOVED lines=298> */
.L_x_8015:
        /* <DEDUP_REMOVED lines=10> */
[----:B------:R-:W-:-:S04]  /*2b70*/  SEL R9, RZ, 0x1, !P0 ;  /* 0x00000001ff097807 */ /* 0x000fc80004000000 */
[----:B------:R-:W-:-:S05]  /*2b80*/  LOP3.LUT R9, R8, R9, RZ, 0xfc, !PT ;  /* 0x0000000908097212 */ /* 0x000fca00078efcff */
[----:B------:R0:W-:Y:S02]  /*2b90*/  STG.E.U16 desc[UR6][R4.64], R9 ;  /* 0x0000000904007986 */ /* 0x0001e4000c101506 */
.L_x_8012:
[----:B------:R-:W-:-:S13]  /*2ba0*/  ISETP.GE.AND P0, PT, R3, UR4, PT ;  /* 0x0000000403007c0c */ /* 0x000fda000bf06270 */
[----:B------:R-:W-:Y:S05]  /*2bb0*/  @P0 BREAK.RELIABLE B1 ;  /* 0x0000000000010942 */ /* 0x000fea0003800100 */
[----:B------:R-:W-:Y:S05]  /*2bc0*/  @P0 BRA `(.L_x_8014) ;  /* 0x0000001000e00947 */ /* 0x000fea0003800000 */
[----:B------:R-:W-:Y:S05]  /*2bd0*/  BSYNC.RELIABLE B1 ;  /* 0x0000000000017941 */ /* 0x000fea0003800100 */
.L_x_8011:
        /* <DEDUP_REMOVED lines=298> */
.L_x_8016:
        /* <DEDUP_REMOVED lines=13> */
.L_x_8014:
[----:B------:R-:W-:Y:S05]  /*3f50*/  BSYNC.RECONVERGENT B0 ;  /* 0x0000000000007941 */ /* 0x000fea0003800200 */
.L_x_8010:
        /* <DEDUP_REMOVED lines=301> */
.L_x_8017:
[----:B------:R-:W0:Y:S02]  /*5230*/  LDCU.128 UR8, c[0x0][0x580] ;  /* 0x0000b000ff0877ac */ /* 0x000e240008000c00 */
[----:B0-----:R-:W-:-:S04]  /*5240*/  IADD3 R4, P0, PT, R2, UR10, RZ ;  /* 0x0000000a02047c10 */ /* 0x001fc8000ff1e0ff */
[----:B------:R-:W-:-:S05]  /*5250*/  IADD3.X R5, PT, PT, RZ, UR11, RZ, P0, !PT ;  /* 0x0000000bff057c10 */ /* 0x000fca00087fe4ff */
[----:B------:R-:W2:Y:S01]  /*5260*/  LDG.E.U16 R4, desc[UR6][R4.64] ;  /* 0x0000000604047981 */ /* 0x000ea2000c1e1500 */
[----:B------:R-:W-:-:S04]  /*5270*/  IADD3 R2, P1, PT, R3, UR8, RZ ;  /* 0x0000000803027c10 */ /* 0x000fc8000ff3e0ff */
[----:B------:R-:W-:Y:S02]  /*5280*/  IADD3.X R3, PT, PT, RZ, UR9, RZ, P1, !PT ;  /* 0x00000009ff037c10 */ /* 0x000fe40008ffe4ff */
[C---:B--2---:R-:W-:Y:S02]  /*5290*/  PRMT R0, R4.reuse, 0x9910, RZ ;  /* 0x0000991004007816 */ /* 0x044fe400000000ff */
[----:B------:R-:W-:Y:S02]  /*52a0*/  ISETP.NE.AND P0, PT, R4, RZ, PT ;  /* 0x000000ff0400720c */ /* 0x000fe40003f05270 */
[----:B------:R-:W-:Y:S02]  /*52b0*/  SHF.R.S32.HI R0, RZ, 0xf, R0 ;  /* 0x0000000fff007819 */ /* 0x000fe40000011400 */
[----:B------:R-:W-:-:S04]  /*52c0*/  SEL R7, RZ, 0x1, !P0 ;  /* 0x00000001ff077807 */ /* 0x000fc80004000000 */
[----:B------:R-:W-:-:S05]  /*52d0*/  LOP3.LUT R7, R0, R7, RZ, 0xfc, !PT ;  /* 0x0000000700077212 */ /* 0x000fca00078efcff */
[----:B------:R-:W-:Y:S01]  /*52e0*/  STG.E.U16 desc[UR6][R2.64], R7 ;  /* 0x0000000702007986 */ /* 0x000fe2000c101506 */
[----:B------:R-:W-:Y:S05]  /*52f0*/  EXIT ;  /* 0x000000000000794d */ /* 0x000fea0003800000 */
.L_x_8018:
        /* <DEDUP_REMOVED lines=16> */
.L_x_23309:


//--------------------- .text._ZN2at6native27unrolled_elementwise_kernelIZZZNS0_16sign_kernel_cudaERNS_18TensorIteratorBaseEENKUlvE_clEvENKUlvE3_clEvEUlsE_St5arrayIPcLm2EELi4E23TrivialOffsetCalculatorILi1EjESB_NS0_6memory15LoadWithoutCastENSC_16StoreWithoutCastEEEviT_T0_T2_T3_T4_T5_ --------------------------
	.section	.text._ZN2at6native27unrolled_elementwise_kernelIZZZNS0_16sign_kernel_cudaERNS_18TensorIteratorBaseEENKUlvE_clEvENKUlvE3_clEvEUlsE_St5arrayIPcLm2EELi4E23TrivialOffsetCalculatorILi1EjESB_NS0_6memory15LoadWithoutCastENSC_16StoreWithoutCastEEEviT_T0_T2_T3_T4_T5_,"ax",@progbits
	.align	128
        .global         _ZN2at6native27unrolled_elementwise_kernelIZZZNS0_16sign_kernel_cudaERNS_18TensorIteratorBaseEENKUlvE_clEvENKUlvE3_clEvEUlsE_St5arrayIPcLm2EELi4E23TrivialOffsetCalculatorILi1EjESB_NS0_6memory15LoadWithoutCastENSC_16StoreWithoutCastEEEviT_T0_T2_T3_T4_T5_
        .type           _ZN2at6native27unrolled_elementwise_kernelIZZZNS0_16sign_kernel_cudaERNS_18TensorIteratorBaseEENKUlvE_clEvENKUlvE3_clEvEUlsE_St5arrayIPcLm2EELi4E23TrivialOffsetCalculatorILi1EjESB_NS0_6memory15LoadWithoutCastENSC_16StoreWithoutCastEEEviT_T0_T2_T3_T4_T5_,@function
        .size           _ZN2at6native27unrolled_elementwise_kernelIZZZNS0_16sign_kernel_cudaERNS_18TensorIteratorBaseEENKUlvE_clEvENKUlvE3_clEvEUlsE_St5arrayIPcLm2EELi4E23TrivialOffsetCalculatorILi1EjESB_NS0_6memory15LoadWithoutCastENSC_16StoreWithoutCastEEEviT_T0_T2_T3_T4_T5_,(.L_x_23310 - _ZN2at6native27unrolled_elementwise_kernelIZZZNS0_16sign_kernel_cudaERNS_18TensorIteratorBaseEENKUlvE_clEvENKUlvE3_clEvEUlsE_St5arrayIPcLm2EELi4E23TrivialOffsetCalculatorILi1EjESB_NS0_6memory15LoadWithoutCastENSC_16StoreWithoutCastEEEviT_T0_T2_T3_T4_T5_)
        .other          _ZN2at6native27unrolled_elementwise_kernelIZZZNS0_16sign_kernel_cudaERNS_18TensorIteratorBaseEENKUlvE_clEvENKUlvE3_clEvEUlsE_St5arrayIPcLm2EELi4E23TrivialOffsetCalculatorILi1EjESB_NS0_6memory15LoadWithoutCastENSC_16StoreWithoutCastEEEviT_T0_T2_T3_T4_T5_,@"STO_CUDA_ENTRY STV_DEFAULT"
_ZN2at6native27unrolled_elementwise_kernelIZZZNS0_16sign_kernel_cudaERNS_18TensorIteratorBaseEENKUlvE_clEvENKUlvE3_clEvEUlsE_St5arrayIPcLm2EELi4E23TrivialOffsetCalculatorILi1EjESB_NS0_6memory15LoadWithoutCastENSC_16StoreWithoutCastEEEviT_T0_T2_T3_T4_T5_:
.text._ZN2at6native27unrolled_elementwise_kernelIZZZNS0_16sign_kernel_cudaERNS_18TensorIteratorBaseEENKUlvE_clEvENKUlvE3_clEvEUlsE_St5arrayIPcLm2EELi4E23TrivialOffsetCalculatorILi1EjESB_NS0_6memory15LoadWithoutCastENSC_16StoreWithoutCastEEEviT_T0_T2_T3_T4_T5_:
        /* <DEDUP_REMOVED lines=19> */
[----:B-1----:R0:W5:Y:S07]  /*0130*/  @!P0 LDG.E.U16 R14, desc[UR4][R4.64] ;  /* 0x00000004040e8981 */ /* 0x00216e000c1e1500 */
[----:B------:R-:W-:Y:S01]  /*0140*/  @!P3 IMAD R21, R0, 0x200, R13 ;  /* 0x000002000015b824 */ /* 0x000fe200078e020d */
[----:B------:R-:W1:Y:S01]  /*0150*/  @!P3 LDC.64 R10, c[0x0][0x390] ;  /* 0x0000e400ff0abb82 */ /* 0x000e620000000a00 */
[----:B------:R-:W-:Y:S02]  /*0160*/  @!P3 VIADD R13, R13, 0x80 ;  /* 0x000000800d0db836 */ /* 0x000fe40000000000 */
[----:B--2---:R-:W-:-:S03]  /*0170*/  @!P1 IMAD.WIDE.U32 R8, R17, 0x2, R8 ;  /* 0x0000000211089825 */ /* 0x004fc600078e0008 */
[----:B------:R-:W-:Y:S02]  /*0180*/  ISETP.GE.AND P2, PT, R13, R2, PT ;  /* 0x000000020d00720c */ /* 0x000fe40003f46270 */
[----:B------:R0:W5:Y:S11]  /*0190*/  @!P1 LDG.E.U16 R15, desc[UR4][R8.64] ;  /* 0x00000004080f9981 */ /* 0x000176000c1e1500 */
[----:B------:R-:W2:Y:S01]  /*01a0*/  @!P2 LDC.64 R6, c[0x0][0x390] ;  /* 0x0000e400ff06ab82 */ /* 0x000ea20000000a00 */
[----:B------:R-:W-:-:S02]  /*01b0*/  @!P2 IMAD R19, R0, 0x200, R13 ;  /* 0x000002000013a824 */ /* 0x000fc400078e020d */
[----:B-1----:R-:W-:-:S04]  /*01c0*/  @!P3 IMAD.WIDE.U32 R12, R21, 0x2, R10 ;  /* 0x00000002150cb825 */ /* 0x002fc800078e000a */
[--C-:B--2---:R-:W-:Y:S01]  /*01d0*/  @!P2 IMAD.WIDE.U32 R10, R19, 0x2, R6.reuse ;  /* 0x00000002130aa825 */ /* 0x104fe200078e0006 */
[----:B------:R-:W-:Y:S02]  /*01e0*/  PRMT R7, RZ, 0x7610, R7 ;  /* 0x00007610ff077816 */ /* 0x000fe40000000007 */
[----:B------:R-:W-:-:S04]  /*01f0*/  PRMT R6, RZ, 0x7610, R6 ;  /* 0x00007610ff067816 */ /* 0x000fc80000000006 */
[----:B------:R0:W5:Y:S04]  /*0200*/  @!P3 LDG.E.U16 R7, desc[UR4][R12.64] ;  /* 0x000000040c07b981 */ /* 0x000168000c1e1500 */
[----:B------:R0:W5:Y:S01]  /*0210*/  @!P2 LDG.E.U16 R6, desc[UR4][R10.64] ;  /* 0x000000040a06a981 */ /* 0x000162000c1e1500 */
[----:B------:R-:W-:Y:S01]  /*0220*/  ISETP.GE.AND P0, PT, R3, R2, PT ;  /* 0x000000020300720c */ /* 0x000fe20003f06270 */
[----:B------:R-:W-:Y:S04]  /*0230*/  BSSY.RECONVERGENT B0, `(.L_x_8019) ;  /* 0x0000028000007945 */ /* 0x000fe80003800200 */
[----:B------:R-:W-:Y:S08]  /*0240*/  BSSY.RELIABLE B1, `(.L_x_8020) ;  /* 0x000001c000017945 */ /* 0x000ff00003800100 */
[----:B0-----:R-:W-:Y:S05]  /*0250*/  @P0 BRA `(.L_x_8021) ;  /* 0x00000000005c0947 */ /* 0x001fea0003800000 */
[----:B------:R-:W0:Y:S01]  /*0260*/  LDC.64 R4, c[0x0][0x388] ;  /* 0x0000e200ff047b82 */ /* 0x000e220000000a00 */
[----:B-----5:R-:W-:Y:S01]  /*0270*/  PRMT R8, R14, 0x9910, RZ ;  /* 0x000099100e087816 */ /* 0x020fe200000000ff */
[----:B------:R-:W-:Y:S02]  /*0280*/  IMAD R11, R0, 0x200, R3 ;  /* 0x00000200000b7824 */ /* 0x000fe400078e0203 */
[----:B------:R-:W-:Y:S01]  /*0290*/  VIADD R3, R3, 0x80 ;  /* 0x0000008003037836 */ /* 0x000fe20000000000 */
[----:B------:R-:W-:Y:S02]  /*02a0*/  ISETP.NE.AND P0, PT, R8, RZ, PT ;  /* 0x000000ff0800720c */ /* 0x000fe40003f05270 */
[----:B------:R-:W-:Y:S02]  /*02b0*/  SHF.R.S32.HI R8, RZ, 0xf, R8 ;  /* 0x0000000fff087819 */ /* 0x000fe40000011408 */
[----:B------:R-:W-:Y:S02]  /*02c0*/  SEL R9, RZ, 0x1, !P0 ;  /* 0x00000001ff097807 */ /* 0x000fe40004000000 */
[----:B------:R-:W-:-:S02]  /*02d0*/  ISETP.GE.AND P0, PT, R3, R2, PT ;  /* 0x000000020300720c */ /* 0x000fc40003f06270 */
[----:B------:R-:W-:Y:S01]  /*02e0*/  LOP3.LUT R9, R8, R9, RZ, 0xfc, !PT ;  /* 0x0000000908097212 */ /* 0x000fe200078efcff */
[----:B0-----:R-:W-:-:S10]  /*02f0*/  IMAD.WIDE.U32 R4, R11, 0x2, R4 ;  /* 0x000000020b047825 */ /* 0x001fd400078e0004 */
[----:B------:R-:W-:Y:S05]  /*0300*/  @P0 BREAK.RELIABLE B1 ;  /* 0x0000000000010942 */ /* 0x000fea0003800100 */
[----:B------:R0:W-:Y:S01]  /*0310*/  STG.E.U16 desc[UR4][R4.64], R9 ;  /* 0x0000000904007986 */ /* 0x0001e2000c101504 */
[----:B------:R-:W-:Y:S05]  /*0320*/  @P0 BRA `(.L_x_8022) ;  /* 0x0000000000600947 */ /* 0x000fea0003800000 */
[----:B0-----:R-:W0:Y:S01]  /*0330*/  LDC.64 R4, c[0x0][0x388] ;  /* 0x0000e200ff047b82 */ /* 0x001e220000000a00 */
[----:B------:R-:W-:Y:S01]  /*0340*/  PRMT R9, R15, 0x9910, RZ ;  /* 0x000099100f097816 */ /* 0x000fe200000000ff */
[----:B------:R-:W-:Y:S02]  /*0350*/  IMAD R11, R0, 0x200, R3 ;  /* 0x00000200000b7824 */ /* 0x000fe400078e0203 */
[----:B------:R-:W-:Y:S01]  /*0360*/  VIADD R3, R3, 0x80 ;  /* 0x0000008003037836 */ /* 0x000fe20000000000 */
[----:B------:R-:W-:Y:S02]  /*0370*/  ISETP.NE.AND P0, PT, R9, RZ, PT ;  /* 0x000000ff0900720c */ /* 0x000fe40003f05270 */
[----:B------:R-:W-:Y:S02]  /*0380*/  SHF.R.S32.HI R9, RZ, 0xf, R9 ;  /* 0x0000000fff097819 */ /* 0x000fe40000011409 */
[----:B------:R-:W-:-:S04]  /*0390*/  SEL R8, RZ, 0x1, !P0 ;  /* 0x00000001ff087807 */ /* 0x000fc80004000000 */
[----:B------:R-:W-:Y:S01]  /*03a0*/  LOP3.LUT R9, R9, R8, RZ, 0xfc, !PT ;  /* 0x0000000809097212 */ /* 0x000fe200078efcff */
[----:B0-----:R-:W-:-:S05]  /*03b0*/  IMAD.WIDE.U32 R4, R11, 0x2, R4 ;  /* 0x000000020b047825 */ /* 0x001fca00078e0004 */
[----:B------:R0:W-:Y:S02]  /*03c0*/  STG.E.U16 desc[UR4][R4.64], R9 ;  /* 0x0000000904007986 */ /* 0x0001e4000c101504 */
.L_x_8021:
[----:B------:R-:W-:-:S13]  /*03d0*/  ISETP.GE.AND P0, PT, R3, R2, PT ;  /* 0x000000020300720c */ /* 0x000fda0003f06270 */
[----:B------:R-:W-:Y:S05]  /*03e0*/  @P0 BREAK.RELIABLE B1 ;  /* 0x0000000000010942 */ /* 0x000fea0003800100 */
[----:B------:R-:W-:Y:S05]  /*03f0*/  @P0 BRA `(.L_x_8022) ;  /* 0x00000000002c0947 */ /* 0x000fea0003800000 */
[----:B------:R-:W-:Y:S05]  /*0400*/  BSYNC.RELIABLE B1 ;  /* 0x0000000000017941 */ /* 0x000fea0003800100 */
.L_x_8020:
[----:B0-----:R-:W0:Y:S01]  /*0410*/  LDC.64 R4, c[0x0][0x388] ;  /* 0x0000e200ff047b82 */ /* 0x001e220000000a00 */
[----:B-----5:R-:W-:Y:S01]  /*0420*/  PRMT R8, R7, 0x9910, RZ ;  /* 0x0000991007087816 */ /* 0x020fe200000000ff */
        /* <DEDUP_REMOVED lines=8> */
.L_x_8022:
[----:B------:R-:W-:Y:S05]  /*04b0*/  BSYNC.RECONVERGENT B0 ;  /* 0x0000000000007941 */ /* 0x000fea0003800200 */
.L_x_8019:
[----:B------:R-:W-:Y:S05]  /*04c0*/  WARPSYNC.ALL ;  /* 0x0000000000007948 */ /* 0x000fea0003800000 */
[----:B------:R-:W-:-:S13]  /*04d0*/  ISETP.GE.AND P0, PT, R3, R2, PT ;  /* 0x000000020300720c */ /* 0x000fda0003f06270 */
[----:B------:R-:W-:Y:S05]  /*04e0*/  @P0 EXIT ;  /* 0x000000000000094d */ /* 0x000fea0003800000 */
[----:B01----:R-:W0:Y:S01]  /*04f0*/  LDC.64 R4, c[0x0][0x388] ;  /* 0x0000e200ff047b82 */ /* 0x003e220000000a00 */
[----:B-----5:R-:W-:Y:S01]  /*0500*/  PRMT R7, R6, 0x9910, RZ ;  /* 0x0000991006077816 */ /* 0x020fe200000000ff */
[----:B------:R-:W-:-:S03]  /*0510*/  IMAD R3, R0, 0x200, R3 ;  /* 0x0000020000037824 */ /* 0x000fc600078e0203 */
[----:B------:R-:W-:Y:S02]  /*0520*/  ISETP.NE.AND P0, PT, R7, RZ, PT ;  /* 0x000000ff0700720c */ /* 0x000fe40003f05270 */
[----:B------:R-:W-:Y:S02]  /*0530*/  SHF.R.S32.HI R7, RZ, 0xf, R7 ;  /* 0x0000000fff077819 */ /* 0x000fe40000011407 */
[----:B------:R-:W-:-:S04]  /*0540*/  SEL R0, RZ, 0x1, !P0 ;  /* 0x00000001ff007807 */ /* 0x000fc80004000000 */
[----:B------:R-:W-:Y:S01]  /*0550*/  LOP3.LUT R7, R7, R0, RZ, 0xfc, !PT ;  /* 0x0000000007077212 */ /* 0x000fe200078efcff */
[----:B0-----:R-:W-:-:S05]  /*0560*/  IMAD.WIDE.U32 R2, R3, 0x2, R4 ;  /* 0x0000000203027825 */ /* 0x001fca00078e0004 */
[----:B------:R-:W-:Y:S01]  /*0570*/  STG.E.U16 desc[UR4][R2.64], R7 ;  /* 0x0000000702007986 */ /* 0x000fe2000c101504 */
[----:B------:R-:W-:Y:S05]  /*0580*/  EXIT ;  /* 0x000000000000794d */ /* 0x000fea0003800000 */
.L_x_8023:
        /* <DEDUP_REMOVED lines=15> */
.L_x_23310:


//--------------------- .text._ZN2at6native29vectorized_elementwise_kernelILi2EZZZNS0_16sign_kernel_cudaERNS_18TensorIteratorBaseEENKUlvE_clEvENKUlvE3_clEvEUlsE_St5arrayIPcLm2EEEEviT0_T1_ --------------------------
	.section	.text._ZN2at6native29vectorized_elementwise_kernelILi2EZZZNS0_16sign_kernel_cudaERNS_18TensorIteratorBaseEENKUlvE_clEvENKUlvE3_clEvEUlsE_St5arrayIPcLm2EEEEviT0_T1_,"ax",@progbits
	.align	128
        .global         _ZN2at6native29vectorized_elementwise_kernelILi2EZZZNS0_16sign_kernel_cudaERNS_18TensorIteratorBaseEENKUlvE_clEvENKUlvE3_clEvEUlsE_St5arrayIPcLm2EEEEviT0_T1_
        .type           _ZN2at6native29vectorized_elementwise_kernelILi2EZZZNS0_16sign_kernel_cudaERNS_18TensorIteratorBaseEENKUlvE_clEvENKUlvE3_clEvEUlsE_St5arrayIPcLm2EEEEviT0_T1_,@function
        .size           _ZN2at6native29vectorized_elementwise_kernelILi2EZZZNS0_16sign_kernel_cudaERNS_18TensorIteratorBaseEENKUlvE_clEvENKUlvE3_clEvEUlsE_St5arrayIPcLm2EEEEviT0_T1_,(.L_x_23311 - _ZN2at6native29vectorized_elementwise_kernelILi2EZZZNS0_16sign_kernel_cudaERNS_18TensorIteratorBaseEENKUlvE_clEvENKUlvE3_clEvEUlsE_St5arrayIPcLm2EEEEviT0_T1_)
        .other          _ZN2at6native29vectorized_elementwise_kernelILi2EZZZNS0_16sign_kernel_cudaERNS_18TensorIteratorBaseEENKUlvE_clEvENKUlvE3_clEvEUlsE_St5arrayIPcLm2EEEEviT0_T1_,@"STO_CUDA_ENTRY STV_DEFAULT"
_ZN2at6native29vectorized_elementwise_kernelILi2EZZZNS0_16sign_kernel_cudaERNS_18TensorIteratorBaseEENKUlvE_clEvENKUlvE3_clEvEUlsE_St5arrayIPcLm2EEEEviT0_T1_:
.text._ZN2at6native29vectorized_elementwise_kernelILi2EZZZNS0_16sign_kernel_cudaERNS_18TensorIteratorBaseEENKUlvE_clEvENKUlvE3_clEvEUlsE_St5arrayIPcLm2EEEEviT0_T1_:
        /* <DEDUP_REMOVED lines=21> */
[----:B------:R0:W5:Y:S07]  /*0150*/  @!P6 LDG.E.U16 R18, desc[UR4][R2.64] ;  /* 0x000000040212e981 */ /* 0x00016e000c1e1500 */
[----:B------:R-:W-:Y:S01]  /*0160*/  @!P4 IMAD.IADD R29, R0, 0x1, R25 ;  /* 0x00000001001dc824 */ /* 0x000fe200078e0219 */
[----:B------:R-:W2:Y:S01]  /*0170*/  @!P4 LDC.64 R14, c[0x0][0x390] ;  /* 0x0000e400ff0ecb82 */ /* 0x000ea20000000a00 */
[----:B------:R-:W-:-:S05]  /*0180*/  @!P4 VIADD R25, R25, 0x80 ;  /* 0x000000801919c836 */ /* 0x000fca0000000000 */
[----:B------:R-:W-:-:S13]  /*0190*/  ISETP.GE.U32.AND P3, PT, R25, R16, PT ;  /* 0x000000101900720c */ /* 0x000fda0003f66070 */
[----:B------:R-:W-:Y:S01]  /*01a0*/  @!P3 IMAD.IADD R27, R0, 0x1, R25 ;  /* 0x00000001001bb824 */ /* 0x000fe200078e0219 */
[----:B------:R-:W3:Y:S01]  /*01b0*/  @!P3 LDC.64 R10, c[0x0][0x390] ;  /* 0x0000e400ff0abb82 */ /* 0x000ee20000000a00 */
[----:B------:R-:W-:-:S05]  /*01c0*/  @!P3 VIADD R25, R25, 0x80 ;  /* 0x000000801919b836 */ /* 0x000fca0000000000 */
[----:B------:R-:W-:-:S13]  /*01d0*/  ISETP.GE.U32.AND P2, PT, R25, R16, PT ;  /* 0x000000101900720c */ /* 0x000fda0003f46070 */
[----:B------:R-:W-:Y:S01]  /*01e0*/  @!P2 IMAD.IADD R23, R0, 0x1, R25 ;  /* 0x000000010017a824 */ /* 0x000fe200078e0219 */
[----:B0-----:R-:W0:Y:S01]  /*01f0*/  @!P2 LDC.64 R2, c[0x0][0x390] ;  /* 0x0000e400ff02ab82 */ /* 0x001e220000000a00 */
[----:B------:R-:W-:-:S05]  /*0200*/  @!P2 VIADD R25, R25, 0x80 ;  /* 0x000000801919a836 */ /* 0x000fca0000000000 */
[----:B------:R-:W-:-:S13]  /*0210*/  ISETP.GE.U32.AND P1, PT, R25, R16, PT ;  /* 0x000000101900720c */ /* 0x000fda0003f26070 */
[----:B------:R-:W-:Y:S01]  /*0220*/  @!P1 IMAD.IADD R21, R0, 0x1, R25 ;  /* 0x0000000100159824 */ /* 0x000fe200078e0219 */
[----:B------:R-:W4:Y:S01]  /*0230*/  @!P1 LDC.64 R4, c[0x0][0x390] ;  /* 0x0000e400ff049b82 */ /* 0x000f220000000a00 */
[----:B------:R-:W-:-:S05]  /*0240*/  @!P1 VIADD R25, R25, 0x80 ;  /* 0x0000008019199836 */ /* 0x000fca0000000000 */
[----:B------:R-:W-:-:S13]  /*0250*/  ISETP.GE.U32.AND P0, PT, R25, R16, PT ;  /* 0x000000101900720c */ /* 0x000fda0003f06070 */
[----:B------:R-:W-:Y:S01]  /*0260*/  @!P0 IMAD.IADD R19, R0, 0x1, R25 ;  /* 0x0000000100138824 */ /* 0x000fe200078e0219 */
[----:B------:R-:W2:Y:S01]  /*0270*/  @!P0 LDC.64 R6, c[0x0][0x390] ;  /* 0x0000e400ff068b82 */ /* 0x000ea20000000a00 */
[----:B------:R-:W-:-:S05]  /*0280*/  @!P0 VIADD R25, R25, 0x80 ;  /* 0x0000008019198836 */ /* 0x000fca0000000000 */
[----:B------:R-:W-:-:S13]  /*0290*/  ISETP.GE.U32.AND P6, PT, R25, R16, PT ;  /* 0x000000101900720c */ /* 0x000fda0003fc6070 */
[----:B------:R-:W3:Y:S01]  /*02a0*/  @!P6 LDC.64 R8, c[0x0][0x390] ;  /* 0x0000e400ff08eb82 */ /* 0x000ee20000000a00 */
[----:B-1----:R-:W-:Y:S01]  /*02b0*/  @!P5 IMAD.WIDE.U32 R12, R20, 0x2, R12 ;  /* 0x00000002140cd825 */ /* 0x002fe200078e000c */
[----:B------:R-:W-:-:S03]  /*02c0*/  PRMT R20, RZ, 0x7610, R20 ;  /* 0x00007610ff147816 */ /* 0x000fc60000000014 */
[----:B------:R-:W-:Y:S01]  /*02d0*/  @!P6 IMAD.IADD R25, R0, 0x1, R25 ;  /* 0x000000010019e824 */ /* 0x000fe200078e0219 */
[----:B------:R-:W-:Y:S01]  /*02e0*/  PRMT R22, RZ, 0x7610, R22 ;  /* 0x00007610ff167816 */ /* 0x000fe20000000016 */
[----:B0-----:R-:W-:Y:S01]  /*02f0*/  @!P2 IMAD.WIDE.U32 R2, R23, 0x2, R2 ;  /* 0x000000021702a825 */ /* 0x001fe200078e0002 */
[----:B------:R0:W5:Y:S01]  /*0300*/  @!P5 LDG.E.U16 R20, desc[UR4][R12.64] ;  /* 0x000000040c14d981 */ /* 0x000162000c1e1500 */
[----:B------:R-:W-:Y:S02]  /*0310*/  PRMT R23, RZ, 0x7610, R23 ;  /* 0x00007610ff177816 */ /* 0x000fe40000000017 */
[----:B----4-:R-:W-:Y:S01]  /*0320*/  @!P1 IMAD.WIDE.U32 R4, R21, 0x2, R4 ;  /* 0x0000000215049825 */ /* 0x010fe200078e0004 */
[----:B------:R-:W-:-:S03]  /*0330*/  PRMT R21, RZ, 0x7610, R21 ;  /* 0x00007610ff157816 */ /* 0x000fc60000000015 */
[----:B--2---:R-:W-:Y:S01]  /*0340*/  @!P0 IMAD.WIDE.U32 R6, R19, 0x2, R6 ;  /* 0x0000000213068825 */ /* 0x004fe200078e0006 */
[----:B------:R-:W-:Y:S01]  /*0350*/  PRMT R19, RZ, 0x7610, R19 ;  /* 0x00007610ff137816 */ /* 0x000fe20000000013 */
[----:B------:R1:W5:Y:S01]  /*0360*/  @!P1 LDG.E.U16 R23, desc[UR4][R4.64] ;  /* 0x0000000404179981 */ /* 0x000362000c1e1500 */
[----:B0-----:R-:W-:Y:S01]  /*0370*/  PRMT R12, RZ, 0x7610, R12 ;  /* 0x00007610ff0c7816 */ /* 0x001fe2000000000c */
[----:B------:R-:W-:Y:S02]  /*0380*/  @!P4 IMAD.WIDE.U32 R14, R29, 0x2, R14 ;  /* 0x000000021d0ec825 */ /* 0x000fe400078e000e */
[----:B------:R1:W5:Y:S02]  /*0390*/  @!P2 LDG.E.U16 R21, desc[UR4][R2.64] ;  /* 0x000000040215a981 */ /* 0x000364000c1e1500 */
[----:B---3--:R-:W-:Y:S02]  /*03a0*/  @!P3 IMAD.WIDE.U32 R10, R27, 0x2, R10 ;  /* 0x000000021b0ab825 */ /* 0x008fe400078e000a */
[----:B------:R1:W5:Y:S02]  /*03b0*/  @!P4 LDG.E.U16 R22, desc[UR4][R14.64] ;  /* 0x000000040e16c981 */ /* 0x000364000c1e1500 */
[----:B------:R-:W-:-:S02]  /*03c0*/  @!P6 IMAD.WIDE.U32 R8, R25, 0x2, R8 ;  /* 0x000000021908e825 */ /* 0x000fc400078e0008 */
[----:B------:R1:W5:Y:S04]  /*03d0*/  @!P3 LDG.E.U16 R19, desc[UR4][R10.64] ;  /* 0x000000040a13b981 */ /* 0x000368000c1e1500 */
[----:B------:R1:W5:Y:S01]  /*03e0*/  @!P6 LDG.E.U16 R12, desc[UR4][R8.64] ;  /* 0x00000004080ce981 */ /* 0x000362000c1e1500 */
[----:B------:R-:W-:-:S06]  /*03f0*/  PRMT R13, RZ, 0x7610, R13 ;  /* 0x00007610ff0d7816 */ /* 0x000fcc000000000d */
[----:B------:R1:W5:Y:S01]  /*0400*/  @!P0 LDG.E.U16 R13, desc[UR4][R6.64] ;  /* 0x00000004060d8981 */ /* 0x000362000c1e1500 */
[----:B------:R-:W-:Y:S01]  /*0410*/  ISETP.GE.U32.AND P0, PT, R17, R16, PT ;  /* 0x000000101100720c */ /* 0x000fe20003f06070 */
[----:B------:R-:W-:Y:S04]  /*0420*/  BSSY.RECONVERGENT B0, `(.L_x_8025) ;  /* 0x0000058000007945 */ /* 0x000fe80003800200 */
[----:B------:R-:W-:Y:S08]  /*0430*/  BSSY.RELIABLE B1, `(.L_x_8026) ;  /* 0x000004c000017945 */ /* 0x000ff00003800100 */
[----:B-1----:R-:W-:Y:S05]  /*0440*/  @P0 BRA `(.L_x_8027) ;  /* 0x0000000000580947 */ /* 0x002fea0003800000 */
[----:B------:R-:W0:Y:S01]  /*0450*/  LDC.64 R2, c[0x0][0x388] ;  /* 0x0000e200ff027b82 */ /* 0x000e220000000a00 */
[----:B-----5:R-:W-:Y:S01]  /*0460*/  PRMT R4, R18, 0x9910, RZ ;  /* 0x0000991012047816 */ /* 0x020fe200000000ff */
[----:B------:R-:W-:Y:S02]  /*0470*/  IMAD.IADD R7, R0, 0x1, R17 ;  /* 0x0000000100077824 */ /* 0x000fe400078e0211 */
[----:B------:R-:W-:Y:S01]  /*0480*/  VIADD R17, R17, 0x80 ;  /* 0x0000008011117836 */ /* 0x000fe20000000000 */
[----:B------:R-:W-:Y:S02]  /*0490*/  ISETP.NE.AND P0, PT, R4, RZ, PT ;  /* 0x000000ff0400720c */ /* 0x000fe40003f05270 */
[----:B------:R-:W-:Y:S02]  /*04a0*/  SHF.R.S32.HI R4, RZ, 0xf, R4 ;  /* 0x0000000fff047819 */ /* 0x000fe40000011404 */
[----:B------:R-:W-:Y:S02]  /*04b0*/  SEL R5, RZ, 0x1, !P0 ;  /* 0x00000001ff057807 */ /* 0x000fe40004000000 */
[----:B------:R-:W-:-:S02]  /*04c0*/  ISETP.GE.U32.AND P0, PT, R17, R16, PT ;  /* 0x000000101100720c */ /* 0x000fc40003f06070 */
[----:B------:R-:W-:Y:S01]  /*04d0*/  LOP3.LUT R5, R4, R5, RZ, 0xfc, !PT ;  /* 0x0000000504057212 */ /* 0x000fe200078efcff */
[----:B0-----:R-:W-:-:S05]  /*04e0*/  IMAD.WIDE.U32 R2, R7, 0x2, R2 ;  /* 0x0000000207027825 */ /* 0x001fca00078e0002 */
[----:B------:R0:W-:Y:S05]  /*04f0*/  STG.E.U16 desc[UR4][R2.64], R5 ;  /* 0x0000000502007986 */ /* 0x0001ea000c101504 */
[----:B------:R-:W-:Y:S05]  /*0500*/  @P0 BRA `(.L_x_8028) ;  /* 0x0000000000580947 */ /* 0x000fea0003800000 */
[----:B0-----:R-:W0:Y:S01]  /*0510*/  LDC.64 R2, c[0x0][0x388] ;  /* 0x0000e200ff027b82 */ /* 0x001e220000000a00 */
[----:B------:R-:W-:Y:S01]  /*0520*/  PRMT R5, R20, 0x9910, RZ ;  /* 0x0000991014057816 */ /* 0x000fe200000000ff */
[----:B------:R-:W-:Y:S02]  /*0530*/  IMAD.IADD R7, R0, 0x1, R17 ;  /* 0x0000000100077824 */ /* 0x000fe400078e0211 */
[----:B------:R-:W-:Y:S01]  /*0540*/  VIADD R17, R17, 0x80 ;  /* 0x0000008011117836 */ /* 0x000fe20000000000 */
[----:B------:R-:W-:Y:S02]  /*0550*/  ISETP.NE.AND P0, PT, R5, RZ, PT ;  /* 0x000000ff0500720c */ /* 0x000fe40003f05270 */
[----:B------:R-:W-:Y:S02]  /*0560*/  SHF.R.S32.HI R5, RZ, 0xf, R5 ;  /* 0x0000000fff057819 */ /* 0x000fe40000011405 */
[----:B------:R-:W-:-:S04]  /*0570*/  SEL R4, RZ, 0x1, !P0 ;  /* 0x00000001ff047807 */ /* 0x000fc80004000000 */
[----:B------:R-:W-:Y:S01]  /*0580*/  LOP3.LUT R5, R5, R4, RZ, 0xfc, !PT ;  /* 0x0000000405057212 */ /* 0x000fe200078efcff */
[----:B0-----:R-:W-:-:S05]  /*0590*/  IMAD.WIDE.U32 R2, R7, 0x2, R2 ;  /* 0x0000000207027825 */ /* 0x001fca00078e0002 */
[----:B------:R0:W-:Y:S02]  /*05a0*/  STG.E.U16 desc[UR4][R2.64], R5 ;  /* 0x0000000502007986 */ /* 0x0001e4000c101504 */
.L_x_8027:
[----:B------:R-:W-:-:S13]  /*05b0*/  ISETP.GE.U32.AND P0, PT, R17, R16, PT ;  /* 0x000000101100720c */ /* 0x000fda0003f06070 */
[----:B------:R-:W-:Y:S05]  /*05c0*/  @P0 BRA `(.L_x_8029) ;  /* 0x0000000000580947 */ /* 0x000fea0003800000 */
[----:B0-----:R-:W0:Y:S01]  /*05d0*/  LDC.64 R2, c[0x0][0x388] ;  /* 0x0000e200ff027b82 */ /* 0x001e220000000a00 */
[----:B-----5:R-:W-:Y:S01]  /*05e0*/  PRMT R5, R22, 0x9910, RZ ;  /* 0x0000991016057816 */ /* 0x020fe200000000ff */
        /* <DEDUP_REMOVED lines=8> */
.L_x_8028:
[----:B------:R-:W-:-:S13]  /*0670*/  ISETP.GE.U32.AND P0, PT, R17, R16, PT ;  /* 0x000000101100720c */ /* 0x000fda0003f06070 */
[----:B------:R-:W-:Y:S05]  /*0680*/  @P0 BRA `(.L_x_8030) ;  /* 0x0000000000580947 */ /* 0x000fea0003800000 */
[----:B01----:R-:W0:Y:S01]  /*0690*/  LDC.64 R2, c[0x0][0x388] ;  /* 0x0000e200ff027b82 */ /* 0x003e220000000a00 */
        /* <DEDUP_REMOVED lines=9> */
.L_x_8029:
[----:B------:R-:W-:-:S13]  /*0730*/  ISETP.GE.U32.AND P0, PT, R17, R16, PT ;  /* 0x000000101100720c */ /* 0x000fda0003f06070 */
[----:B------:R-:W-:Y:S05]  /*0740*/  @P0 BRA `(.L_x_8031) ;  /* 0x00000000005c0947 */ /* 0x000fea0003800000 */
[----:B01----:R-:W0:Y:S01]  /*0750*/  LDC.64 R2, c[0x0][0x388] ;  /* 0x0000e200ff027b82 */ /* 0x003e220000000a00 */
        /* <DEDUP_REMOVED lines=9> */
.L_x_8030:
[----:B------:R-:W-:-:S13]  /*07f0*/  ISETP.GE.U32.AND P0, PT, R17, R16, PT ;  /* 0x000000101100720c */ /* 0x000fda0003f06070 */
[----:B------:R-:W-:Y:S05]  /*0800*/  @P0 BREAK.RELIABLE B1 ;  /* 0x0000000000010942 */ /* 0x000fea0003800100 */
[----:B------:R-:W-:Y:S05]  /*0810*/  @P0 BRA `(.L_x_8032) ;  /* 0x0000000000600947 */ /* 0x000fea0003800000 */
[----:B012---:R-:W0:Y:S01]  /*0820*/  LDC.64 R2, c[0x0][0x388] ;  /* 0x0000e200ff027b82 */ /* 0x007e220000000a00 */
        /* <DEDUP_REMOVED lines=9> */
.L_x_8031:
[----:B------:R-:W-:-:S13]  /*08c0*/  ISETP.GE.U32.AND P0, PT, R17, R16, PT ;  /* 0x000000101100720c */ /* 0x000fda0003f06070 */
[----:B------:R-:W-:Y:S05]  /*08d0*/  @P0 BREAK.RELIABLE B1 ;  /* 0x0000000000010942 */ /* 0x000fea0003800100 */
[----:B------:R-:W-:Y:S05]  /*08e0*/  @P0 BRA `(.L_x_8032) ;  /* 0x00000000002c0947 */ /* 0x000fea0003800000 */
[----:B------:R-:W-:Y:S05]  /*08f0*/  BSYNC.RELIABLE B1 ;  /* 0x0000000000017941 */ /* 0x000fea0003800100 */
.L_x_8026:
[----:B012---:R-:W0:Y:S01]  /*0900*/  LDC.64 R2, c[0x0][0x388] ;  /* 0x0000e200ff027b82 */ /* 0x007e220000000a00 */
        /* <DEDUP_REMOVED lines=9> */
.L_x_8032:
[----:B------:R-:W-:Y:S05]  /*09a0*/  BSYNC.RECONVERGENT B0 ;  /* 0x0000000000007941 */ /* 0x000fea0003800200 */
.L_x_8025:
[----:B------:R-:W-:Y:S05]  /*09b0*/  WARPSYNC.ALL ;  /* 0x0000000000007948 */ /* 0x000fea0003800000 */
[----:B------:R-:W-:-:S13]  /*09c0*/  ISETP.GE.U32.AND P0, PT, R17, R16, PT ;  /* 0x000000101100720c */ /* 0x000fda0003f06070 */
[----:B------:R-:W-:Y:S05]  /*09d0*/  @P0 EXIT ;  /* 0x000000000000094d */ /* 0x000fea0003800000 */
[----:B0123--:R-:W0:Y:S01]  /*09e0*/  LDC.64 R2, c[0x0][0x388] ;  /* 0x0000e200ff027b82 */ /* 0x00fe220000000a00 */
[----:B-----5:R-:W-:Y:S01]  /*09f0*/  PRMT R5, R12, 0x9910, RZ ;  /* 0x000099100c057816 */ /* 0x020fe200000000ff */
[----:B------:R-:W-:-:S03]  /*0a00*/  IMAD.IADD R17, R0, 0x1, R17 ;  /* 0x0000000100117824 */ /* 0x000fc600078e0211 */
[----:B------:R-:W-:Y:S02]  /*0a10*/  ISETP.NE.AND P0, PT, R5, RZ, PT ;  /* 0x000000ff0500720c */ /* 0x000fe40003f05270 */
[----:B------:R-:W-:Y:S02]  /*0a20*/  SHF.R.S32.HI R5, RZ, 0xf, R5 ;  /* 0x0000000fff057819 */ /* 0x000fe40000011405 */
[----:B------:R-:W-:-:S04]  /*0a30*/  SEL R0, RZ, 0x1, !P0 ;  /* 0x00000001ff007807 */ /* 0x000fc80004000000 */
[----:B------:R-:W-:Y:S01]  /*0a40*/  LOP3.LUT R5, R5, R0, RZ, 0xfc, !PT ;  /* 0x0000000005057212 */ /* 0x000fe200078efcff */
[----:B0-----:R-:W-:-:S05]  /*0a50*/  IMAD.WIDE.U32 R2, R17, 0x2, R2 ;  /* 0x0000000211027825 */ /* 0x001fca00078e0002 */
[----:B------:R-:W-:Y:S01]  /*0a60*/  STG.E.U16 desc[UR4][R2.64], R5 ;  /* 0x0000000502007986 */ /* 0x000fe2000c101504 */
[----:B------:R-:W-:Y:S05]  /*0a70*/  EXIT ;  /* 0x000000000000794d */ /* 0x000fea0003800000 */
.L_x_8024:
[----:B------:R-:W0:Y:S01]  /*0a80*/  S2R R4, SR_TID.X ;  /* 0x0000000000047919 */ /* 0x000e220000002100 */
[----:B------:R-:W1:Y:S02]  /*0a90*/  LDC.64 R2, c[0x0][0x390] ;  /* 0x0000e400ff027b82 */ /* 0x000e640000000a00 */
[----:B-1----:R-:W-:-:S04]  /*0aa0*/  IMAD.WIDE.U32 R2, R0, 0x2, R2 ;  /* 0x0000000200027825 */ /* 0x002fc800078e0002 */
[----:B0-----:R-:W-:Y:S02]  /*0ab0*/  IMAD.WIDE.U32 R10, R4, 0x4, R2 ;  /* 0x00000004040a7825 */ /* 0x001fe400078e0002 */
[----:B------:R-:W0:Y:S03]  /*0ac0*/  LDC.64 R2, c[0x0][0x388] ;  /* 0x0000e200ff027b82 */ /* 0x000e260000000a00 */
[----:B------:R-:W2:Y:S04]  /*0ad0*/  LDG.E R5, desc[UR4][R10.64] ;  /* 0x000000040a057981 */ /* 0x000ea8000c1e1900 */
[----:B------:R-:W3:Y:S04]  /*0ae0*/  LDG.E R6, desc[UR4][R10.64+0x200] ;  /* 0x000200040a067981 */ /* 0x000ee8000c1e1900 */
[----:B------:R-:W4:Y:S04]  /*0af0*/  LDG.E R7, desc[UR4][R10.64+0x400] ;  /* 0x000400040a077981 */ /* 0x000f28000c1e1900 */
[----:B------:R1:W5:Y:S01]  /*0b00*/  LDG.E R8, desc[UR4][R10.64+0x600] ;  /* 0x000600040a087981 */ /* 0x000362000c1e1900 */
[----:B0-----:R-:W-:-:S04]  /*0b10*/  IMAD.WIDE.U32 R2, R0, 0x2, R2 ;  /* 0x0000000200027825 */ /* 0x001fc800078e0002 */
[----:B------:R-:W-:Y:S01]  /*0b20*/  IMAD.WIDE.U32 R2, R4, 0x4, R2 ;  /* 0x0000000404027825 */ /* 0x000fe200078e0002 */
[C---:B--2---:R-:W-:Y:S02]  /*0b30*/  PRMT R9, R5.reuse, 0x9910, RZ ;  /* 0x0000991005097816 */ /* 0x044fe400000000ff */
[----:B------:R-:W-:Y:S02]  /*0b40*/  PRMT R13, R5, 0xbb32, RZ ;  /* 0x0000bb32050d7816 */ /* 0x000fe400000000ff */
[----:B------:R-:W-:Y:S02]  /*0b50*/  ISETP.NE.AND P0, PT, R9, RZ, PT ;  /* 0x000000ff0900720c */ /* 0x000fe40003f05270 */
[----:B------:R-:W-:Y:S02]  /*0b60*/  SHF.R.S32.HI R5, RZ, 0xf, R9 ;  /* 0x0000000fff057819 */ /* 0x000fe40000011409 */
[----:B---3--:R-:W-:Y:S02]  /*0b70*/  PRMT R9, R6, 0x9910, RZ ;  /* 0x0000991006097816 */ /* 0x008fe400000000ff */
[----:B------:R-:W-:-:S02]  /*0b80*/  SEL R12, RZ, 0x1, !P0 ;  /* 0x00000001ff0c7807 */ /* 0x000fc40004000000 */
[----:B------:R-:W-:Y:S01]  /*0b90*/  PRMT R14, R6, 0xbb32, RZ ;  /* 0x0000bb32060e7816 */ /* 0x000fe200000000ff */
[----:B-1----:R-:W-:Y:S01]  /*0ba0*/  IMAD.MOV.U32 R10, RZ, RZ, R9 ;  /* 0x000000ffff0a7224 */ /* 0x002fe200078e0009 */
[----:B------:R-:W-:Y:S01]  /*0bb0*/  LOP3.LUT R5, R5, R12, RZ, 0xfc, !PT ;  /* 0x0000000c05057212 */ /* 0x000fe200078efcff */
[----:B------:R-:W-:Y:S02]  /*0bc0*/  IMAD.MOV.U32 R6, RZ, RZ, R13 ;  /* 0x000000ffff067224 */ /* 0x000fe400078e000d */
[----:B------:R-:W-:Y:S01]  /*0bd0*/  IMAD.MOV.U32 R12, RZ, RZ, R14 ;  /* 0x000000ffff0c7224 */ /* 0x000fe200078e000e */
[----:B------:R-:W-:Y:S02]  /*0be0*/  ISETP.NE.AND P1, PT, R10, RZ, PT ;  /* 0x000000ff0a00720c */ /* 0x000fe40003f25270 */
[----:B------:R-:W-:Y:S02]  /*0bf0*/  SHF.R.S32.HI R10, RZ, 0xf, R10 ;  /* 0x0000000fff0a7819 */ /* 0x000fe4000001140a */
[----:B------:R-:W-:-:S02]  /*0c00*/  SEL R11, RZ, 0x1, !P1 ;  /* 0x00000001ff0b7807 */ /* 0x000fc40004800000 */
[----:B------:R-:W-:Y:S02]  /*0c10*/  ISETP.NE.AND P0, PT, R6, RZ, PT ;  /* 0x000000ff0600720c */ /* 0x000fe40003f05270 */
[----:B------:R-:W-:Y:S02]  /*0c20*/  ISETP.NE.AND P2, PT, R12, RZ, PT ;  /* 0x000000ff0c00720c */ /* 0x000fe40003f45270 */
[----:B------:R-:W-:Y:S02]  /*0c30*/  LOP3.LUT R0, R10, R11, RZ, 0xfc, !PT ;  /* 0x0000000b0a007212 */ /* 0x000fe400078efcff */
[----:B----4-:R-:W-:Y:S02]  /*0c40*/  PRMT R10, R7, 0x9910, RZ ;  /* 0x00009910070a7816 */ /* 0x010fe400000000ff */
[----:B------:R-:W-:Y:S02]  /*0c50*/  SHF.R.S32.HI R6, RZ, 0xf, R6 ;  /* 0x0000000fff067819 */ /* 0x000fe40000011406 */
[----:B------:R-:W-:-:S02]  /*0c60*/  SEL R9, RZ, 0x1, !P0 ;  /* 0x00000001ff097807 */ /* 0x000fc40004000000 */
[----:B------:R-:W-:Y:S01]  /*0c70*/  PRMT R11, R7, 0xbb32, RZ ;  /* 0x0000bb32070b7816 */ /* 0x000fe200000000ff */
[----:B------:R-:W-:Y:S01]  /*0c80*/  IMAD.MOV.U32 R7, RZ, RZ, R10 ;  /* 0x000000ffff077224 */ /* 0x000fe200078e000a */
[----:B------:R-:W-:Y:S02]  /*0c90*/  SHF.R.S32.HI R12, RZ, 0xf, R12 ;  /* 0x0000000fff0c7819 */ /* 0x000fe4000001140c */
[----:B------:R-:W-:Y:S01]  /*0ca0*/  SEL R13, RZ, 0x1, !P2 ;  /* 0x00000001ff0d7807 */ /* 0x000fe20005000000 */
[----:B------:R-:W-:Y:S01]  /*0cb0*/  IMAD.MOV.U32 R10, RZ, RZ, R11 ;  /* 0x000000ffff0a7224 */ /* 0x000fe200078e000b */
[----:B------:R-:W-:Y:S02]  /*0cc0*/  LOP3.LUT R6, R6, R9, RZ, 0xfc, !PT ;  /* 0x0000000906067212 */ /* 0x000fe400078efcff */
[----:B------:R-:W-:Y:S02]  /*0cd0*/  LOP3.LUT R9, R12, R13, RZ, 0xfc, !PT ;  /* 0x0000000d0c097212 */ /* 0x000fe400078efcff */
[----:B-----5:R-:W-:-:S02]  /*0ce0*/  PRMT R12, R8, 0x9910, RZ ;  /* 0x00009910080c7816 */ /* 0x020fc400000000ff */
[----:B------:R-:W-:Y:S02]  /*0cf0*/  PRMT R14, R8, 0xbb32, RZ ;  /* 0x0000bb32080e7816 */ /* 0x000fe400000000ff */
[----:B------:R-:W-:Y:S02]  /*0d00*/  ISETP.NE.AND P0, PT, R7, RZ, PT ;  /* 0x000000ff0700720c */ /* 0x000fe40003f05270 */
[----:B------:R-:W-:Y:S02]  /*0d10*/  ISETP.NE.AND P1, PT, R10, RZ, PT ;  /* 0x000000ff0a00720c */ /* 0x000fe40003f25270 */
[----:B------:R-:W-:Y:S02]  /*0d20*/  ISETP.NE.AND P2, PT, R12, RZ, PT ;  /* 0x000000ff0c00720c */ /* 0x000fe40003f45270 */
[----:B------:R-:W-:Y:S02]  /*0d30*/  ISETP.NE.AND P3, PT, R14, RZ, PT ;  /* 0x000000ff0e00720c */ /* 0x000fe40003f65270 */
[----:B------:R-:W-:-:S02]  /*0d40*/  SHF.R.S32.HI R7, RZ, 0xf, R7 ;  /* 0x0000000fff077819 */ /* 0x000fc40000011407 */
[----:B------:R-:W-:Y:S02]  /*0d50*/  SHF.R.S32.HI R10, RZ, 0xf, R10 ;  /* 0x0000000fff0a7819 */ /* 0x000fe4000001140a */
[----:B------:R-:W-:Y:S02]  /*0d60*/  SHF.R.S32.HI R12, RZ, 0xf, R12 ;  /* 0x0000000fff0c7819 */ /* 0x000fe4000001140c */
[----:B------:R-:W-:Y:S02]  /*0d70*/  SHF.R.S32.HI R14, RZ, 0xf, R14 ;  /* 0x0000000fff0e7819 */ /* 0x000fe4000001140e */
[----:B------:R-:W-:Y:S02]  /*0d80*/  SEL R8, RZ, 0x1, !P0 ;  /* 0x00000001ff087807 */ /* 0x000fe40004000000 */
[----:B------:R-:W-:Y:S02]  /*0d90*/  SEL R11, RZ, 0x1, !P1 ;  /* 0x00000001ff0b7807 */ /* 0x000fe40004800000 */
[----:B------:R-:W-:-:S02]  /*0da0*/  SEL R13, RZ, 0x1, !P2 ;  /* 0x00000001ff0d7807 */ /* 0x000fc40005000000 */
[----:B------:R-:W-:Y:S02]  /*0db0*/  SEL R15, RZ, 0x1, !P3 ;  /* 0x00000001ff0f7807 */ /* 0x000fe40005800000 */
[----:B------:R-:W-:Y:S02]  /*0dc0*/  LOP3.LUT R7, R7, R8, RZ, 0xfc, !PT ;  /* 0x0000000807077212 */ /* 0x000fe400078efcff */
[----:B------:R-:W-:Y:S02]  /*0dd0*/  LOP3.LUT R10, R10, R11, RZ, 0xfc, !PT ;  /* 0x0000000b0a0a7212 */ /* 0x000fe400078efcff */
[----:B------:R-:W-:Y:S02]  /*0de0*/  LOP3.LUT R12, R12, R13, RZ, 0xfc, !PT ;  /* 0x0000000d0c0c7212 */ /* 0x000fe400078efcff */
[----:B------:R-:W-:Y:S02]  /*0df0*/  LOP3.LUT R15, R14, R15, RZ, 0xfc, !PT ;  /* 0x0000000f0e0f7212 */ /* 0x000fe400078efcff */
[----:B------:R-:W-:-:S02]  /*0e00*/  PRMT R5, R5, 0x5410, R6 ;  /* 0x0000541005057816 */ /* 0x000fc40000000006 */
[----:B------:R-:W-:Y:S02]  /*0e10*/  PRMT R9, R0, 0x5410, R9 ;  /* 0x0000541000097816 */ /* 0x000fe40000000009 */
[----:B------:R-:W-:Y:S01]  /*0e20*/  PRMT R7, R7, 0x5410, R10 ;  /* 0x0000541007077816 */ /* 0x000fe2000000000a */
[----:B------:R-:W-:Y:S01]  /*0e30*/  STG.E desc[UR4][R2.64], R5 ;  /* 0x0000000502007986 */ /* 0x000fe2000c101904 */
[----:B------:R-:W-:-:S03]  /*0e40*/  PRMT R15, R12, 0x5410, R15 ;  /* 0x000054100c0f7816 */ /* 0x000fc6000000000f */
[----:B------:R-:W-:Y:S04]  /*0e50*/  STG.E desc[UR4][R2.64+0x200], R9 ;  /* 0x0002000902007986 */ /* 0x000fe8000c101904 */
[----:B------:R-:W-:Y:S04]  /*0e60*/  STG.E desc[UR4][R2.64+0x400], R7 ;  /* 0x0004000702007986 */ /* 0x000fe8000c101904 */
[----:B------:R-:W-:Y:S01]  /*0e70*/  STG.E desc[UR4][R2.64+0x600], R15 ;  /* 0x0006000f02007986 */ /* 0x000fe2000c101904 */
[----:B------:R-:W-:Y:S05]  /*0e80*/  EXIT ;  /* 0x000000000000794d */ /* 0x000fea0003800000 */
.L_x_8033:
        /* <DEDUP_REMOVED lines=15> */
.L_x_23311:


//--------------------- .text._ZN2at6native29vectorized_elementwise_kernelILi4EZZZNS0_16sign_kernel_cudaERNS_18TensorIteratorBaseEENKUlvE_clEvENKUlvE3_clEvEUlsE_St5arrayIPcLm2EEEEviT0_T1_ --------------------------
	.section	.text._ZN2at6native29vectorized_elementwise_kernelILi4EZZZNS0_16sign_kernel_cudaERNS_18TensorIteratorBaseEENKUlvE_clEvENKUlvE3_clEvEUlsE_St5arrayIPcLm2EEEEviT0_T1_,"ax",@progbits
	.align	128
        .global         _ZN2at6native29vectorized_elementwise_kernelILi4EZZZNS0_16sign_kernel_cudaERNS_18TensorIteratorBaseEENKUlvE_clEvENKUlvE3_clEvEUlsE_St5arrayIPcLm2EEEEviT0_T1_
        .type           _ZN2at6native29vectorized_elementwise_kernelILi4EZZZNS0_16sign_kernel_cudaERNS_18TensorIteratorBaseEENKUlvE_clEvENKUlvE3_clEvEUlsE_St5arrayIPcLm2EEEEviT0_T1_,@function
        .size           _ZN2at6native29vectorized_elementwise_kernelILi4EZZZNS0_16sign_kernel_cudaERNS_18TensorIteratorBaseEENKUlvE_clEvENKUlvE3_clEvEUlsE_St5arrayIPcLm2EEEEviT0_T1_,(.L_x_23312 - _ZN2at6native29vectorized_elementwise_kernelILi4EZZZNS0_16sign_kernel_cudaERNS_18TensorIteratorBaseEENKUlvE_clEvENKUlvE3_clEvEUlsE_St5arrayIPcLm2EEEEviT0_T1_)
        .other          _ZN2at6native29vectorized_elementwise_kernelILi4EZZZNS0_16sign_kernel_cudaERNS_18TensorIteratorBaseEENKUlvE_clEvENKUlvE3_clEvEUlsE_St5arrayIPcLm2EEEEviT0_T1_,@"STO_CUDA_ENTRY STV_DEFAULT"
_ZN2at6native29vectorized_elementwise_kernelILi4EZZZNS0_16sign_kernel_cudaERNS_18TensorIteratorBaseEENKUlvE_clEvENKUlvE3_clEvEUlsE_St5arrayIPcLm2EEEEviT0_T1_:
.text._ZN2at6native29vectorized_elementwise_kernelILi4EZZZNS0_16sign_kernel_cudaERNS_18TensorIteratorBaseEENKUlvE_clEvENKUlvE3_clEvEUlsE_St5arrayIPcLm2EEEEviT0_T1_:
        /* <DEDUP_REMOVED lines=91> */
.L_x_8037:
        /* <DEDUP_REMOVED lines=12> */
.L_x_8038:
        /* <DEDUP_REMOVED lines=12> */
.L_x_8039:
        /* <DEDUP_REMOVED lines=12> */
.L_x_8040:
        /* <DEDUP_REMOVED lines=13> */
.L_x_8041:
[----:B------:R-:W-:-:S13]  /*08c0*/  ISETP.GE.U32.AND P0, PT, R17, R16, PT ;  /* 0x000000101100720c */ /* 0x000fda0003f06070 */
[----:B------:R-:W-:Y:S05]  /*08d0*/  @P0 BREAK.RELIABLE B1 ;  /* 0x0000000000010942 */ /* 0x000fea0003800100 */
[----:B------:R-:W-:Y:S05]  /*08e0*/  @P0 BRA `(.L_x_8042) ;  /* 0x00000000002c0947 */ /* 0x000fea0003800000 */
[----:B------:R-:W-:Y:S05]  /*08f0*/  BSYNC.RELIABLE B1 ;  /* 0x0000000000017941 */ /* 0x000fea0003800100 */
.L_x_8036:
        /* <DEDUP_REMOVED lines=10> */
.L_x_8042:
[----:B------:R-:W-:Y:S05]  /*09a0*/  BSYNC.RECONVERGENT B0 ;  /* 0x0000000000007941 */ /* 0x000fea0003800200 */
.L_x_8035:
        /* <DEDUP_REMOVED lines=13> */
.L_x_8034:
[----:B------:R-:W0:Y:S01]  /*0a80*/  S2R R6, SR_TID.X ;  /* 0x0000000000067919 */ /* 0x000e220000002100 */
[----:B------:R-:W1:Y:S08]  /*0a90*/  LDC.64 R2, c[0x0][0x390] ;  /* 0x0000e400ff027b82 */ /* 0x000e700000000a00 */
[----:B------:R-:W2:Y:S01]  /*0aa0*/  LDC.64 R4, c[0x0][0x388] ;  /* 0x0000e200ff047b82 */ /* 0x000ea20000000a00 */
[----:B-1----:R-:W-:-:S04]  /*0ab0*/  IMAD.WIDE.U32 R2, R0, 0x2, R2 ;  /* 0x0000000200027825 */ /* 0x002fc800078e0002 */
[----:B0-----:R-:W-:-:S05]  /*0ac0*/  IMAD.WIDE.U32 R8, R6, 0x8, R2 ;  /* 0x0000000806087825 */ /* 0x001fca00078e0002 */
[----:B------:R-:W3:Y:S04]  /*0ad0*/  LDG.E.64 R10, desc[UR4][R8.64] ;  /* 0x00000004080a7981 */ /* 0x000ee8000c1e1b00 */
[----:B------:R0:W4:Y:S01]  /*0ae0*/  LDG.E.64 R2, desc[UR4][R8.64+0x400] ;  /* 0x0004000408027981 */ /* 0x000122000c1e1b00 */
[----:B--2---:R-:W-:-:S04]  /*0af0*/  IMAD.WIDE.U32 R4, R0, 0x2, R4 ;  /* 0x0000000200047825 */ /* 0x004fc800078e0004 */
[----:B------:R-:W-:Y:S01]  /*0b00*/  IMAD.WIDE.U32 R4, R6, 0x8, R4 ;  /* 0x0000000806047825 */ /* 0x000fe200078e0004 */
[C---:B---3--:R-:W-:Y:S02]  /*0b10*/  PRMT R12, R11.reuse, 0x9910, RZ ;  /* 0x000099100b0c7816 */ /* 0x048fe400000000ff */
[C---:B------:R-:W-:Y:S02]  /*0b20*/  PRMT R7, R10.reuse, 0x9910, RZ ;  /* 0x000099100a077816 */ /* 0x040fe400000000ff */
[----:B------:R-:W-:Y:S01]  /*0b30*/  PRMT R13, R11, 0xbb32, RZ ;  /* 0x0000bb320b0d7816 */ /* 0x000fe200000000ff */
[----:B------:R-:W-:Y:S01]  /*0b40*/  IMAD.MOV.U32 R11, RZ, RZ, R12 ;  /* 0x000000ffff0b7224 */ /* 0x000fe200078e000c */
[----:B------:R-:W-:Y:S02]  /*0b50*/  PRMT R10, R10, 0xbb32, RZ ;  /* 0x0000bb320a0a7816 */ /* 0x000fe400000000ff */
[----:B------:R-:W-:Y:S02]  /*0b60*/  ISETP.NE.AND P0, PT, R7, RZ, PT ;  /* 0x000000ff0700720c */ /* 0x000fe40003f05270 */
[----:B------:R-:W-:-:S02]  /*0b70*/  ISETP.NE.AND P1, PT, R10, RZ, PT ;  /* 0x000000ff0a00720c */ /* 0x000fc40003f25270 */
[----:B------:R-:W-:Y:S02]  /*0b80*/  ISETP.NE.AND P2, PT, R11, RZ, PT ;  /* 0x000000ff0b00720c */ /* 0x000fe40003f45270 */
[----:B------:R-:W-:Y:S02]  /*0b90*/  ISETP.NE.AND P3, PT, R13, RZ, PT ;  /* 0x000000ff0d00720c */ /* 0x000fe40003f65270 */
[----:B------:R-:W-:Y:S02]  /*0ba0*/  SHF.R.S32.HI R7, RZ, 0xf, R7 ;  /* 0x0000000fff077819 */ /* 0x000fe40000011407 */
[----:B0-----:R-:W-:Y:S02]  /*0bb0*/  SHF.R.S32.HI R9, RZ, 0xf, R10 ;  /* 0x0000000fff097819 */ /* 0x001fe4000001140a */
[----:B------:R-:W-:Y:S02]  /*0bc0*/  SEL R8, RZ, 0x1, !P0 ;  /* 0x00000001ff087807 */ /* 0x000fe40004000000 */
[----:B------:R-:W-:-:S02]  /*0bd0*/  SEL R10, RZ, 0x1, !P1 ;  /* 0x00000001ff0a7807 */ /* 0x000fc40004800000 */
[----:B------:R-:W-:Y:S02]  /*0be0*/  SHF.R.S32.HI R11, RZ, 0xf, R11 ;  /* 0x0000000fff0b7819 */ /* 0x000fe4000001140b */
[----:B------:R-:W-:Y:S02]  /*0bf0*/  SHF.R.S32.HI R13, RZ, 0xf, R13 ;  /* 0x0000000fff0d7819 */ /* 0x000fe4000001140d */
[----:B------:R-:W-:Y:S02]  /*0c00*/  SEL R12, RZ, 0x1, !P2 ;  /* 0x00000001ff0c7807 */ /* 0x000fe40005000000 */
[----:B------:R-:W-:Y:S02]  /*0c10*/  SEL R14, RZ, 0x1, !P3 ;  /* 0x00000001ff0e7807 */ /* 0x000fe40005800000 */
[----:B------:R-:W-:Y:S02]  /*0c20*/  LOP3.LUT R7, R7, R8, RZ, 0xfc, !PT ;  /* 0x0000000807077212 */ /* 0x000fe400078efcff */
[----:B------:R-:W-:-:S02]  /*0c30*/  LOP3.LUT R8, R9, R10, RZ, 0xfc, !PT ;  /* 0x0000000a09087212 */ /* 0x000fc400078efcff */
[----:B------:R-:W-:Y:S02]  /*0c40*/  LOP3.LUT R9, R11, R12, RZ, 0xfc, !PT ;  /* 0x0000000c0b097212 */ /* 0x000fe400078efcff */
[----:B------:R-:W-:Y:S02]  /*0c50*/  LOP3.LUT R10, R13, R14, RZ, 0xfc, !PT ;  /* 0x0000000e0d0a7212 */ /* 0x000fe400078efcff */
[C---:B----4-:R-:W-:Y:S02]  /*0c60*/  PRMT R0, R2.reuse, 0x9910, RZ ;  /* 0x0000991002007816 */ /* 0x050fe400000000ff */
[----:B------:R-:W-:Y:S02]  /*0c70*/  PRMT R2, R2, 0xbb32, RZ ;  /* 0x0000bb3202027816 */ /* 0x000fe400000000ff */
[C---:B------:R-:W-:Y:S02]  /*0c80*/  PRMT R12, R3.reuse, 0x9910, RZ ;  /* 0x00009910030c7816 */ /* 0x040fe400000000ff */
        /* <DEDUP_REMOVED lines=10> */
[----:B------:R-:W-:Y:S02]  /*0d30*/  SEL R11, RZ, 0x1, !P1 ;  /* 0x00000001ff0b7807 */ /* 0x000fe40004800000 */
[----:B------:R-:W-:Y:S02]  /*0d40*/  SEL R13, RZ, 0x1, !P2 ;  /* 0x00000001ff0d7807 */ /* 0x000fe40005000000 */
[----:B------:R-:W-:-:S02]  /*0d50*/  SEL R15, RZ, 0x1, !P3 ;  /* 0x00000001ff0f7807 */ /* 0x000fc40005800000 */
[----:B------:R-:W-:Y:S02]  /*0d60*/  LOP3.LUT R0, R0, R3, RZ, 0xfc, !PT ;  /* 0x0000000300007212 */ /* 0x000fe400078efcff */
[----:B------:R-:W-:Y:S02]  /*0d70*/  LOP3.LUT R11, R2, R11, RZ, 0xfc, !PT ;  /* 0x0000000b020b7212 */ /* 0x000fe400078efcff */
[----:B------:R-:W-:Y:S02]  /*0d80*/  LOP3.LUT R12, R12, R13, RZ, 0xfc, !PT ;  /* 0x0000000d0c0c7212 */ /* 0x000fe400078efcff */
[----:B------:R-:W-:Y:S02]  /*0d90*/  LOP3.LUT R15, R14, R15, RZ, 0xfc, !PT ;  /* 0x0000000f0e0f7212 */ /* 0x000fe400078efcff */
[----:B------:R-:W-:Y:S02]  /*0da0*/  PRMT R8, R7, 0x5410, R8 ;  /* 0x0000541007087816 */ /* 0x000fe40000000008 */
[----:B------:R-:W-:-:S02]  /*0db0*/  PRMT R9, R9, 0x5410, R10 ;  /* 0x0000541009097816 */ /* 0x000fc4000000000a */
[----:B------:R-:W-:Y:S02]  /*0dc0*/  PRMT R14, R0, 0x5410, R11 ;  /* 0x00005410000e7816 */ /* 0x000fe4000000000b */
[----:B------:R-:W-:Y:S01]  /*0dd0*/  PRMT R15, R12, 0x5410, R15 ;  /* 0x000054100c0f7816 */ /* 0x000fe2000000000f */
[----:B------:R-:W-:Y:S04]  /*0de0*/  STG.E.64 desc[UR4][R4.64], R8 ;  /* 0x0000000804007986 */ /* 0x000fe8000c101b04 */
[----:B------:R-:W-:Y:S01]  /*0df0*/  STG.E.64 desc[UR4][R4.64+0x400], R14 ;  /* 0x0004000e04007986 */ /* 0x000fe2000c101b04 */
[----:B------:R-:W-:Y:S05]  /*0e00*/  EXIT ;  /* 0x000000000000794d */ /* 0x000fea0003800000 */
.L_x_8043:
        /* <DEDUP_REMOVED lines=15> */
.L_x_23312:


//--------------------- .text._ZN2at6native29vectorized_elementwise_kernelILi8EZZZNS0_16sign_kernel_cudaERNS_18TensorIteratorBaseEENKUlvE_clEvENKUlvE3_clEvEUlsE_St5arrayIPcLm2EEEEviT0_T1_ --------------------------
	.section	.text._ZN2at6native29vectorized_elementwise_kernelILi8EZZZNS0_16sign_kernel_cudaERNS_18TensorIteratorBaseEENKUlvE_clEvENKUlvE3_clEvEUlsE_St5arrayIPcLm2EEEEviT0_T1_,"ax",@progbits
	.align	128
        .global         _ZN2at6native29vectorized_elementwise_kernelILi8EZZZNS0_16sign_kernel_cudaERNS_18TensorIteratorBaseEENKUlvE_clEvENKUlvE3_clEvEUlsE_St5arrayIPcLm2EEEEviT0_T1_
        .type           _ZN2at6native29vectorized_elementwise_kernelILi8EZZZNS0_16sign_kernel_cudaERNS_18TensorIteratorBaseEENKUlvE_clEvENKUlvE3_clEvEUlsE_St5arrayIPcLm2EEEEviT0_T1_,@function
        .size           _ZN2at6native29vectorized_elementwise_kernelILi8EZZZNS0_16sign_kernel_cudaERNS_18TensorIteratorBaseEENKUlvE_clEvENKUlvE3_clEvEUlsE_St5arrayIPcLm2EEEEviT0_T1_,(.L_x_23313 - _ZN2at6native29vectorized_elementwise_kernelILi8EZZZNS0_16sign_kernel_cudaERNS_18TensorIteratorBaseEENKUlvE_clEvENKUlvE3_clEvEUlsE_St5arrayIPcLm2EEEEviT0_T1_)
        .other          _ZN2at6native29vectorized_elementwise_kernelILi8EZZZNS0_16sign_kernel_cudaERNS_18TensorIteratorBaseEENKUlvE_clEvENKUlvE3_clEvEUlsE_St5arrayIPcLm2EEEEviT0_T1_,@"STO_CUDA_ENTRY STV_DEFAULT"
_ZN2at6native29vectorized_elementwise_kernelILi8EZZZNS0_16sign_kernel_cudaERNS_18TensorIteratorBaseEENKUlvE_clEvENKUlvE3_clEvEUlsE_St5arrayIPcLm2EEEEviT0_T1_:
.text._ZN2at6native29vectorized_elementwise_kernelILi8EZZZNS0_16sign_kernel_cudaERNS_18TensorIteratorBaseEENKUlvE_clEvENKUlvE3_clEvEUlsE_St5arrayIPcLm2EEEEviT0_T1_:
[----:B------:R-:W-:Y:S01]  /*0000*/  LDC R1, c[0x0][0x37c] ;  /* 0x0000df00ff017b82 */ /* 0x000fe20000000800 */
[----:B------:R-:W-:Y:S05]  /*0010*/  EXIT ;  /* 0x000000000000794d */ /* 0x000fea0003800000 */
.L_x_8044:
        /* <DEDUP_REMOVED lines=14> */
.L_x_23313:


//--------------------- .text._ZN2at6native18elementwise_kernelILi128ELi4EZNS0_15gpu_kernel_implIZZZNS0_16sign_kernel_cudaERNS_18TensorIteratorBaseEENKUlvE_clEvENKUlvE2_clEvEUllE_EEvS4_RKT_EUliE_EEviT1_ --------------------------
	.section	.text._ZN2at6native18elementwise_kernelILi128ELi4EZNS0_15gpu_kernel_implIZZZNS0_16sign_kernel_cudaERNS_18TensorIteratorBaseEENKUlvE_clEvENKUlvE2_clEvEUllE_EEvS4_RKT_EUliE_EEviT1_,"ax",@progbits
	.align	128
        .global         _ZN2at6native18elementwise_kernelILi128ELi4EZNS0_15gpu_kernel_implIZZZNS0_16sign_kernel_cudaERNS_18TensorIteratorBaseEENKUlvE_clEvENKUlvE2_clEvEUllE_EEvS4_RKT_EUliE_EEviT1_
        .type           _ZN2at6native18elementwise_kernelILi128ELi4EZNS0_15gpu_kernel_implIZZZNS0_16sign_kernel_cudaERNS_18TensorIteratorBaseEENKUlvE_clEvENKUlvE2_clEvEUllE_EEvS4_RKT_EUliE_EEviT1_,@function
        .size           _ZN2at6native18elementwise_kernelILi128ELi4EZNS0_15gpu_kernel_implIZZZNS0_16sign_kernel_cudaERNS_18TensorIteratorBaseEENKUlvE_clEvENKUlvE2_clEvEUllE_EEvS4_RKT_EUliE_EEviT1_,(.L_x_23314 - _ZN2at6native18elementwise_kernelILi128ELi4EZNS0_15gpu_kernel_implIZZZNS0_16sign_kernel_cudaERNS_18TensorIteratorBaseEENKUlvE_clEvENKUlvE2_clEvEUllE_EEvS4_RKT_EUliE_EEviT1_)
        .other          _ZN2at6native18elementwise_kernelILi128ELi4EZNS0_15gpu_kernel_implIZZZNS0_16sign_kernel_cudaERNS_18TensorIteratorBaseEENKUlvE_clEvENKUlvE2_clEvEUllE_EEvS4_RKT_EUliE_EEviT1_,@"STO_CUDA_ENTRY STV_DEFAULT"
_ZN2at6native18elementwise_kernelILi128ELi4EZNS0_15gpu_kernel_implIZZZNS0_16sign_kernel_cudaERNS_18TensorIteratorBaseEENKUlvE_clEvENKUlvE2_clEvEUllE_EEvS4_RKT_EUliE_EEviT1_:
.text._ZN2at6native18elementwise_kernelILi128ELi4EZNS0_15gpu_kernel_implIZZZNS0_16sign_kernel_cudaERNS_18TensorIteratorBaseEENKUlvE_clEvENKUlvE2_clEvEUllE_EEvS4_RKT_EUliE_EEviT1_:
        /* <DEDUP_REMOVED lines=319> */
.L_x_8047:
        /* <DEDUP_REMOVED lines=17> */
.L_x_8051:
[----:B------:R4:W5:Y:S01]  /*1500*/  LDG.E.U8 R2, desc[UR36][R4.64] ;  /* 0x0000002404027981 */ /* 0x000962000c1e1100 */
[----:B------:R-:W-:Y:S01]  /*1510*/  IMAD.MOV.U32 R3, RZ, RZ, RZ ;  /* 0x000000ffff037224 */ /* 0x000fe200078e00ff */
[----:B------:R-:W-:Y:S06]  /*1520*/  BRA `(.L_x_8053) ;  /* 0x0000000c00407947 */ /* 0x000fec0003800000 */
.L_x_8050:
[----:B------:R-:W-:-:S09]  /*1530*/  UISETP.NE.AND UP0, UPT, UR4, 0x2, UPT ;  /* 0x000000020400788c */ /* 0x000fd2000bf05270 */
[----:B------:R-:W-:Y:S05]  /*1540*/  BRA.U !UP0, `(.L_x_8054) ;  /* 0x0000000108247547 */ /* 0x000fea000b800000 */
[----:B------:R-:W-:-:S09]  /*1550*/  UISETP.NE.AND UP0, UPT, UR4, 0x3, UPT ;  /* 0x000000030400788c */ /* 0x000fd2000bf05270 */
[----:B------:R-:W-:Y:S05]  /*1560*/  BRA.U !UP0, `(.L_x_8055) ;  /* 0x0000000108107547 */ /* 0x000fea000b800000 */
[----:B------:R-:W-:-:S09]  /*1570*/  UISETP.NE.AND UP0, UPT, UR4, 0x4, UPT ;  /* 0x000000040400788c */ /* 0x000fd2000bf05270 */
[----:B------:R-:W-:Y:S05]  /*1580*/  BRA.U UP0, `(.L_x_8052) ;  /* 0x0000000900a47547 */ /* 0x000fea000b800000 */
[----:B------:R3:W5:Y:S01]  /*1590*/  LDG.E.64 R2, desc[UR36][R4.64] ;  /* 0x0000002404027981 */ /* 0x000762000c1e1b00 */
[----:B------:R-:W-:Y:S05]  /*15a0*/  BRA `(.L_x_8053) ;  /* 0x0000000c00207947 */ /* 0x000fea0003800000 */
.L_x_8055:
[----:B------:R-:W2:Y:S02]  /*15b0*/  LDG.E R2, desc[UR36][R4.64] ;  /* 0x0000002404027981 */ /* 0x000ea4000c1e1900 */
[----:B--2---:R-:W-:Y:S01]  /*15c0*/  SHF.R.S32.HI R3, RZ, 0x1f, R2 ;  /* 0x0000001fff037819 */ /* 0x004fe20000011402 */
[----:B------:R-:W-:Y:S06]  /*15d0*/  BRA `(.L_x_8053) ;  /* 0x0000000c00147947 */ /* 0x000fec0003800000 */
.L_x_8054:
[----:B------:R-:W2:Y:S02]  /*15e0*/  LDG.E.S16 R2, desc[UR36][R4.64] ;  /* 0x0000002404027981 */ /* 0x000ea4000c1e1700 */
[----:B--2---:R-:W-:Y:S01]  /*15f0*/  SHF.R.S32.HI R3, RZ, 0x1f, R2 ;  /* 0x0000001fff037819 */ /* 0x004fe20000011402 */
[----:B------:R-:W-:Y:S06]  /*1600*/  BRA `(.L_x_8053) ;  /* 0x0000000c00087947 */ /* 0x000fec0003800000 */
.L_x_8049:
[----:B------:R-:W-:-:S09]  /*1610*/  UISETP.GT.AND UP0, UPT, UR4, 0x6, UPT ;  /* 0x000000060400788c */ /* 0x000fd2000bf04270 */
[----:B------:R-:W-:Y:S05]  /*1620*/  BRA.U UP0, `(.L_x_8056) ;  /* 0x00000001002c7547 */ /* 0x000fea000b800000 */
[----:B------:R-:W-:-:S09]  /*1630*/  UISETP.NE.AND UP0, UPT, UR4, 0x5, UPT ;  /* 0x000000050400788c */ /* 0x000fd2000bf05270 */
[----:B------:R-:W-:Y:S05]  /*1640*/  BRA.U !UP0, `(.L_x_8057) ;  /* 0x0000000108147547 */ /* 0x000fea000b800000 */
[----:B------:R-:W-:-:S09]  /*1650*/  UISETP.NE.AND UP0, UPT, UR4, 0x6, UPT ;  /* 0x000000060400788c */ /* 0x000fd2000bf05270 */
[----:B------:R-:W-:Y:S05]  /*1660*/  BRA.U UP0, `(.L_x_8052) ;  /* 0x00000009006c7547 */ /* 0x000fea000b800000 */
[----:B------:R-:W2:Y:S02]  /*1670*/  LDG.E R2, desc[UR36][R4.64] ;  /* 0x0000002404027981 */ /* 0x000ea4000c1e1900 */
[----:B--2---:R-:W3:Y:S02]  /*1680*/  F2I.S64.TRUNC R2, R2 ;  /* 0x0000000200027311 */ /* 0x004ee4000020d900 */
[----:B---3--:R-:W-:Y:S05]  /*1690*/  BRA `(.L_x_8053) ;  /* 0x0000000800e47947 */ /* 0x008fea0003800000 */
.L_x_8057:
[----:B------:R-:W2:Y:S02]  /*16a0*/  LDG.E.U16 R4, desc[UR36][R4.64] ;  /* 0x0000002404047981 */ /* 0x000ea4000c1e1500 */
[----:B--2---:R-:W-:-:S06]  /*16b0*/  HADD2.F32 R2, -RZ, R4.H0_H0 ;  /* 0x20000004ff027230 */ /* 0x004fcc0000004100 */
[----:B------:R-:W3:Y:S02]  /*16c0*/  F2I.S64.TRUNC R2, R2 ;  /* 0x0000000200027311 */ /* 0x000ee4000020d900 */
[----:B---3--:R-:W-:Y:S05]  /*16d0*/  BRA `(.L_x_8053) ;  /* 0x0000000800d47947 */ /* 0x008fea0003800000 */
.L_x_8056:
[----:B------:R-:W-:-:S09]  /*16e0*/  UISETP.NE.AND UP0, UPT, UR4, 0x7, UPT ;  /* 0x000000070400788c */ /* 0x000fd2000bf05270 */
[----:B------:R-:W-:Y:S05]  /*16f0*/  BRA.U !UP0, `(.L_x_8058) ;  /* 0x00000001082c7547 */ /* 0x000fea000b800000 */
[----:B------:R-:W-:-:S09]  /*1700*/  UISETP.NE.AND UP0, UPT, UR4, 0x8, UPT ;  /* 0x000000080400788c */ /* 0x000fd2000bf05270 */
[----:B------:R-:W-:Y:S05]  /*1710*/  BRA.U !UP0, `(.L_x_8059) ;  /* 0x0000000108147547 */ /* 0x000fea000b800000 */
[----:B------:R-:W-:-:S09]  /*1720*/  UISETP.NE.AND UP0, UPT, UR4, 0x9, UPT ;  /* 0x000000090400788c */ /* 0x000fd2000bf05270 */
[----:B------:R-:W-:Y:S05]  /*1730*/  BRA.U UP0, `(.L_x_8052) ;  /* 0x0000000900387547 */ /* 0x000fea000b800000 */
[----:B------:R-:W2:Y:S02]  /*1740*/  LDG.E R2, desc[UR36][R4.64] ;  /* 0x0000002404027981 */ /* 0x000ea4000c1e1900 */
[----:B--2---:R-:W3:Y:S02]  /*1750*/  F2I.S64.TRUNC R2, R2 ;  /* 0x0000000200027311 */ /* 0x004ee4000020d900 */
[----:B---3--:R-:W-:Y:S05]  /*1760*/  BRA `(.L_x_8053) ;  /* 0x0000000800b07947 */ /* 0x008fea0003800000 */
.L_x_8059:
[----:B------:R-:W2:Y:S02]  /*1770*/  LDG.E.U16 R4, desc[UR36][R4.64] ;  /* 0x0000002404047981 */ /* 0x000ea4000c1e1500 */
[----:B--2---:R-:W-:-:S06]  /*1780*/  HADD2.F32 R2, -RZ, R4.H0_H0 ;  /* 0x20000004ff027230 */ /* 0x004fcc0000004100 */
[----:B------:R-:W3:Y:S02]  /*1790*/  F2I.S64.TRUNC R2, R2 ;  /* 0x0000000200027311 */ /* 0x000ee4000020d900 */
[----:B---3--:R-:W-:Y:S05]  /*17a0*/  BRA `(.L_x_8053) ;  /* 0x0000000800a07947 */ /* 0x008fea0003800000 */
.L_x_8058:
[----:B------:R-:W2:Y:S02]  /*17b0*/  LDG.E.64 R2, desc[UR36][R4.64] ;  /* 0x0000002404027981 */ /* 0x000ea4000c1e1b00 */
[----:B--2---:R-:W3:Y:S02]  /*17c0*/  F2I.S64.F64.TRUNC R2, R2 ;  /* 0x0000000200027311 */ /* 0x004ee4000030d900 */
[----:B---3--:R-:W-:Y:S05]  /*17d0*/  BRA `(.L_x_8053) ;  /* 0x0000000800947947 */ /* 0x008fea0003800000 */
.L_x_8048:
        /* <DEDUP_REMOVED lines=11> */
[----:B------:R-:W-:Y:S01]  /*1890*/  SEL R2, RZ, 0x1, !P0 ;  /* 0x00000001ff027807 */ /* 0x000fe20004000000 */
[----:B------:R-:W-:Y:S08]  /*18a0*/  BRA `(.L_x_8053) ;  /* 0x0000000800607947 */ /* 0x000ff00003800000 */
.L_x_8062:
[----:B------:R-:W2:Y:S02]  /*18b0*/  LDG.E.64 R2, desc[UR36][R4.64] ;  /* 0x0000002404027981 */ /* 0x000ea4000c1e1b00 */
[----:B--2---:R-:W3:Y:S02]  /*18c0*/  F2I.S64.F64.TRUNC R2, R2 ;  /* 0x0000000200027311 */ /* 0x004ee4000030d900 */
[----:B---3--:R-:W-:Y:S05]  /*18d0*/  BRA `(.L_x_8053) ;  /* 0x0000000800547947 */ /* 0x008fea0003800000 */
.L_x_8061:
        /* <DEDUP_REMOVED lines=24> */
[----:B------:R-:W3:Y:S02]  /*1a60*/  F2I.S64.TRUNC R2, R3 ;  /* 0x0000000300027311 */ /* 0x000ee4000020d900 */
[----:B---3--:R-:W-:Y:S05]  /*1a70*/  BRA `(.L_x_8053) ;  /* 0x0000000400ec7947 */ /* 0x008fea0003800000 */
.L_x_8064:
        /* <DEDUP_REMOVED lines=11> */
[----:B------:R-:W3:Y:S02]  /*1b30*/  F2I.S64.TRUNC R2, R3 ;  /* 0x0000000300027311 */ /* 0x000ee4000020d900 */
[----:B---3--:R-:W-:Y:S05]  /*1b40*/  BRA `(.L_x_8053) ;  /* 0x0000000400b87947 */ /* 0x008fea0003800000 */
.L_x_8063:
[----:B------:R-:W2:Y:S02]  /*1b50*/  LDG.E.U16 R2, desc[UR36][R4.64] ;  /* 0x0000002404027981 */ /* 0x000ea4000c1e1500 */
[----:B--2---:R-:W-:-:S06]  /*1b60*/  IMAD.U32 R2, R2, 0x10000, RZ ;  /* 0x0001000002027824 */ /* 0x004fcc00078e00ff */
[----:B------:R-:W3:Y:S02]  /*1b70*/  F2I.S64.TRUNC R2, R2 ;  /* 0x0000000200027311 */ /* 0x000ee4000020d900 */
[----:B---3--:R-:W-:Y:S05]  /*1b80*/  BRA `(.L_x_8053) ;  /* 0x0000000400a87947 */ /* 0x008fea0003800000 */
.L_x_8060:
        /* <DEDUP_REMOVED lines=9> */
[----:B------:R-:W-:Y:S01]  /*1c20*/  IMAD.MOV.U32 R3, RZ, RZ, RZ ;  /* 0x000000ffff037224 */ /* 0x000fe200078e00ff */
[----:B------:R-:W-:Y:S06]  /*1c30*/  BRA `(.L_x_8053) ;  /* 0x00000004007c7947 */ /* 0x000fec0003800000 */
.L_x_8067:
        /* <DEDUP_REMOVED lines=21> */
.L_x_8071:
[----:B------:R-:W-:Y:S05]  /*1d90*/  BSYNC.RECONVERGENT B1 ;  /* 0x0000000000017941 */ /* 0x000fea0003800200 */
.L_x_8070:
[----:B------:R-:W-:Y:S01]  /*1da0*/  IMAD.SHL.U32 R0, R0, 0x100000, RZ ;  /* 0x0010000000007824 */ /* 0x000fe200078e00ff */
[----:B------:R-:W-:-:S04]  /*1db0*/  LEA R2, R2, 0x3b800000, 0x17 ;  /* 0x3b80000002027811 */ /* 0x000fc800078eb8ff */
[----:B------:R-:W-:-:S07]  /*1dc0*/  LOP3.LUT R2, R2, R0, R7, 0xfe, !PT ;  /* 0x0000000002027212 */ /* 0x000fce00078efe07 */
.L_x_8069:
[----:B------:R-:W-:Y:S05]  /*1dd0*/  BSYNC.RECONVERGENT B0 ;  /* 0x0000000000007941 */ /* 0x000fea0003800200 */
.L_x_8068:
[----:B------:R-:W1:Y:S02]  /*1de0*/  F2I.S64.TRUNC R2, R2 ;  /* 0x0000000200027311 */ /* 0x000e64000020d900 */
[----:B-1----:R-:W-:Y:S05]  /*1df0*/  BRA `(.L_x_8053) ;  /* 0x00000004000c7947 */ /* 0x002fea0003800000 */
.L_x_8066:
        /* <DEDUP_REMOVED lines=21> */
.L_x_8075:
[----:B------:R-:W-:Y:S05]  /*1f50*/  BSYNC.RECONVERGENT B1 ;  /* 0x0000000000017941 */ /* 0x000fea0003800200 */
.L_x_8074:
[----:B------:R-:W-:Y:S02]  /*1f60*/  SHF.L.U32 R0, R0, 0x15, RZ ;  /* 0x0000001500007819 */ /* 0x000fe400000006ff */
[----:B------:R-:W-:-:S04]  /*1f70*/  LEA R2, R2, 0x37800000, 0x17 ;  /* 0x3780000002027811 */ /* 0x000fc800078eb8ff */
[----:B------:R-:W-:-:S07]  /*1f80*/  LOP3.LUT R2, R2, R0, R7, 0xfe, !PT ;  /* 0x0000000002027212 */ /* 0x000fce00078efe07 */
.L_x_8073:
[----:B------:R-:W-:Y:S05]  /*1f90*/  BSYNC.RECONVERGENT B0 ;  /* 0x0000000000007941 */ /* 0x000fea0003800200 */
.L_x_8072:
[----:B------:R-:W1:Y:S02]  /*1fa0*/  F2I.S64.TRUNC R2, R2 ;  /* 0x0000000200027311 */ /* 0x000e64000020d900 */
[----:B-1----:R-:W-:Y:S05]  /*1fb0*/  BRA `(.L_x_8053) ;  /* 0x00000000009c7947 */ /* 0x002fea0003800000 */
.L_x_8065:
[----:B------:R-:W-:-:S09]  /*1fc0*/  UISETP.NE.AND UP0, UPT, UR4, 0x1c, UPT ;  /* 0x0000001c0400788c */ /* 0x000fd2000bf05270 */
[----:B------:R-:W-:Y:S05]  /*1fd0*/  BRA.U !UP0, `(.L_x_8076) ;  /* 0x00000001088c7547 */ /* 0x000fea000b800000 */
[----:B------:R-:W-:-:S09]  /*1fe0*/  UISETP.NE.AND UP0, UPT, UR4, 0x1d, UPT ;  /* 0x0000001d0400788c */ /* 0x000fd2000bf05270 */
[----:B------:R-:W-:Y:S05]  /*1ff0*/  BRA.U !UP0, `(.L_x_8077) ;  /* 0x00000001087c7547 */ /* 0x000fea000b800000 */
[----:B------:R-:W-:-:S09]  /*2000*/  UISETP.NE.AND UP0, UPT, UR4, 0x2c, UPT ;  /* 0x0000002c0400788c */ /* 0x000fd2000bf05270 */
[----:B------:R-:W-:Y:S05]  /*2010*/  BRA.U !UP0, `(.L_x_8078) ;  /* 0x0000000108487547 */ /* 0x000fea000b800000 */
.L_x_8052:
        /* <DEDUP_REMOVED lines=16> */
.L_x_8079:
[----:B------:R-:W-:Y:S01]  /*2120*/  CS2R R2, SRZ ;  /* 0x0000000000027805 */ /* 0x000fe2000001ff00 */
[----:B------:R-:W-:Y:S06]  /*2130*/  BRA `(.L_x_8053) ;  /* 0x00000000003c7947 */ /* 0x000fec0003800000 */
.L_x_8078:
        /* <DEDUP_REMOVED lines=8> */
.L_x_8081:
[----:B------:R-:W-:Y:S05]  /*21c0*/  BSYNC.RECONVERGENT B0 ;  /* 0x0000000000007941 */ /* 0x000fea0003800200 */
.L_x_8080:
[----:B------:R-:W2:Y:S02]  /*21d0*/  F2I.S64.TRUNC R2, R2 ;  /* 0x0000000200027311 */ /* 0x000ea4000020d900 */
[----:B--2---:R-:W-:Y:S05]  /*21e0*/  BRA `(.L_x_8053) ;  /* 0x0000000000107947 */ /* 0x004fea0003800000 */
.L_x_8077:
[----:B------:R2:W5:Y:S01]  /*21f0*/  LDG.E.64 R2, desc[UR36][R4.64] ;  /* 0x0000002404027981 */ /* 0x000562000c1e1b00 */
[----:B------:R-:W-:Y:S05]  /*2200*/  BRA `(.L_x_8053) ;  /* 0x0000000000087947 */ /* 0x000fea0003800000 */
.L_x_8076:
[----:B------:R1:W5:Y:S01]  /*2210*/  LDG.E R2, desc[UR36][R4.64] ;  /* 0x0000002404027981 */ /* 0x000362000c1e1900 */
[----:B------:R-:W-:-:S07]  /*2220*/  IMAD.MOV.U32 R3, RZ, RZ, RZ ;  /* 0x000000ffff037224 */ /* 0x000fce00078e00ff */
.L_x_8053:
[----:B------:R-:W0:Y:S01]  /*2230*/  LDCU.64 UR6, c[0x0][0x580] ;  /* 0x0000b000ff0677ac */ /* 0x000e220008000a00 */
[----:B-----5:R-:W-:Y:S02]  /*2240*/  ISETP.NE.U32.AND P0, PT, R2, RZ, PT ;  /* 0x000000ff0200720c */ /* 0x020fe40003f05070 */
[--C-:B------:R-:W-:Y:S01]  /*2250*/  SHF.R.S32.HI R7, RZ, 0x1f, R3.reuse ;  /* 0x0000001fff077819 */ /* 0x100fe20000011403 */
[----:B------:R-:W-:Y:S01]  /*2260*/  UPRMT UR4, UR42, 0x9910, URZ ;  /* 0x000099102a047896 */ /* 0x000fe200080000ff */
[----:B------:R-:W-:Y:S02]  /*2270*/  ISETP.NE.AND.EX P0, PT, R3, RZ, PT, P0 ;  /* 0x000000ff0300720c */ /* 0x000fe40003f05300 */
[----:B01234-:R-:W-:Y:S01]  /*2280*/  SHF.R.S32.HI R5, RZ, 0x1f, R3 ;  /* 0x0000001fff057819 */ /* 0x01ffe20000011403 */
[----:B------:R-:W-:Y:S01]  /*2290*/  UISETP.GT.AND UP0, UPT, UR4, 0x9, UPT ;  /* 0x000000090400788c */ /* 0x000fe2000bf04270 */
[----:B------:R-:W-:-:S04]  /*22a0*/  SEL R0, RZ, 0x1, !P0 ;  /* 0x00000001ff007807 */ /* 0x000fc80004000000 */
[----:B------:R-:W-:-:S04]  /*22b0*/  LOP3.LUT R7, R7, R0, RZ, 0xfc, !PT ;  /* 0x0000000007077212 */ /* 0x000fc800078efcff */
[----:B------:R-:W-:Y:S02]  /*22c0*/  MOV R4, R7 ;  /* 0x0000000700047202 */ /* 0x000fe40000000f00 */
[----:B------:R-:W-:-:S05]  /*22d0*/  IADD3 R2, P1, PT, R16, UR6, RZ ;  /* 0x0000000610027c10 */ /* 0x000fca000ff3e0ff */
        /* <DEDUP_REMOVED lines=12> */
.L_x_8085:
[----:B------:R3:W-:Y:S01]  /*23a0*/  STG.E.U8 desc[UR36][R2.64], R7 ;  /* 0x0000000702007986 */ /* 0x0007e2000c101124 */
[----:B------:R-:W-:Y:S05]  /*23b0*/  BRA `(.L_x_8087) ;  /* 0x0000000c003c7947 */ /* 0x000fea0003800000 */
.L_x_8084:
        /* <DEDUP_REMOVED lines=8> */
.L_x_8089:
[----:B------:R1:W-:Y:S01]  /*2440*/  STG.E desc[UR36][R2.64], R7 ;  /* 0x0000000702007986 */ /* 0x0003e2000c101924 */
[----:B------:R-:W-:Y:S05]  /*2450*/  BRA `(.L_x_8087) ;  /* 0x0000000c00147947 */ /* 0x000fea0003800000 */
.L_x_8088:
[----:B------:R2:W-:Y:S01]  /*2460*/  STG.E.U16 desc[UR36][R2.64], R7 ;  /* 0x0000000702007986 */ /* 0x0005e2000c101524 */
[----:B------:R-:W-:Y:S05]  /*2470*/  BRA `(.L_x_8087) ;  /* 0x0000000c000c7947 */ /* 0x000fea0003800000 */
.L_x_8083:
[----:B------:R-:W-:-:S09]  /*2480*/  UISETP.GT.AND UP0, UPT, UR4, 0x6, UPT ;  /* 0x000000060400788c */ /* 0x000fd2000bf04270 */
[----:B------:R-:W-:Y:S05]  /*2490*/  BRA.U UP0, `(.L_x_8090) ;  /* 0x00000001002c7547 */ /* 0x000fea000b800000 */
[----:B------:R-:W-:-:S09]  /*24a0*/  UISETP.NE.AND UP0, UPT, UR4, 0x5, UPT ;  /* 0x000000050400788c */ /* 0x000fd2000bf05270 */
[----:B------:R-:W-:Y:S05]  /*24b0*/  BRA.U !UP0, `(.L_x_8091) ;  /* 0x0000000108147547 */ /* 0x000fea000b800000 */
[----:B------:R-:W-:-:S09]  /*24c0*/  UISETP.NE.AND UP0, UPT, UR4, 0x6, UPT ;  /* 0x000000060400788c */ /* 0x000fd2000bf05270 */
[----:B------:R-:W-:Y:S05]  /*24d0*/  BRA.U UP0, `(.L_x_8086) ;  /* 0x0000000900607547 */ /* 0x000fea000b800000 */
[----:B------:R-:W0:Y:S02]  /*24e0*/  I2F.S64 R5, R4 ;  /* 0x0000000400057312 */ /* 0x000e240000301400 */
[----:B0-----:R0:W-:Y:S01]  /*24f0*/  STG.E desc[UR36][R2.64], R5 ;  /* 0x0000000502007986 */ /* 0x0011e2000c101924 */
[----:B------:R-:W-:Y:S05]  /*2500*/  BRA `(.L_x_8087) ;  /* 0x0000000800e87947 */ /* 0x000fea0003800000 */
.L_x_8091:
[----:B------:R-:W0:Y:S02]  /*2510*/  I2F.S64 R0, R4 ;  /* 0x0000000400007312 */ /* 0x000e240000301400 */
[----:B0-----:R-:W-:-:S05]  /*2520*/  F2FP.F16.F32.PACK_AB R0, RZ, R0 ;  /* 0x00000000ff00723e */ /* 0x001fca00000000ff */
[----:B------:R0:W-:Y:S01]  /*2530*/  STG.E.U16 desc[UR36][R2.64], R0 ;  /* 0x0000000002007986 */ /* 0x0001e2000c101524 */
[----:B------:R-:W-:Y:S05]  /*2540*/  BRA `(.L_x_8087) ;  /* 0x0000000800d87947 */ /* 0x000fea0003800000 */
.L_x_8090:
[----:B------:R-:W-:-:S09]  /*2550*/  UISETP.NE.AND UP0, UPT, UR4, 0x7, UPT ;  /* 0x000000070400788c */ /* 0x000fd2000bf05270 */
[----:B------:R-:W-:Y:S05]  /*2560*/  BRA.U !UP0, `(.L_x_8092) ;  /* 0x0000000108347547 */ /* 0x000fea000b800000 */
[----:B------:R-:W-:-:S09]  /*2570*/  UISETP.NE.AND UP0, UPT, UR4, 0x8, UPT ;  /* 0x000000080400788c */ /* 0x000fd2000bf05270 */
[----:B------:R-:W-:Y:S05]  /*2580*/  BRA.U !UP0, `(.L_x_8093) ;  /* 0x0000000108187547 */ /* 0x000fea000b800000 */
[----:B------:R-:W-:-:S09]  /*2590*/  UISETP.NE.AND UP0, UPT, UR4, 0x9, UPT ;  /* 0x000000090400788c */ /* 0x000fd2000bf05270 */
[----:B------:R-:W-:Y:S05]  /*25a0*/  BRA.U UP0, `(.L_x_8086) ;  /* 0x00000009002c7547 */ /* 0x000fea000b800000 */
[----:B------:R-:W-:Y:S01]  /*25b0*/  IMAD.MOV.U32 R7, RZ, RZ, RZ ;  /* 0x000000ffff077224 */ /* 0x000fe200078e00ff */
[----:B------:R-:W0:Y:S04]  /*25c0*/  I2F.S64 R6, R4 ;  /* 0x0000000400067312 */ /* 0x000e280000301400 */
[----:B0-----:R0:W-:Y:S01]  /*25d0*/  STG.E.64 desc[UR36][R2.64], R6 ;  /* 0x0000000602007986 */ /* 0x0011e2000c101b24 */
[----:B------:R-:W-:Y:S05]  /*25e0*/  BRA `(.L_x_8087) ;  /* 0x0000000800b07947 */ /* 0x000fea0003800000 */
.L_x_8093:
[----:B------:R-:W0:Y:S02]  /*25f0*/  I2F.S64 R4, R4 ;  /* 0x0000000400047312 */ /* 0x000e240000301400 */
[----:B0-----:R-:W-:-:S04]  /*2600*/  F2FP.F16.F32.PACK_AB R5, RZ, R4 ;  /* 0x00000004ff05723e */ /* 0x001fc800000000ff */
[----:B------:R-:W-:-:S05]  /*2610*/  PRMT R5, R5, 0x5410, RZ ;  /* 0x0000541005057816 */ /* 0x000fca00000000ff */
[----:B------:R0:W-:Y:S01]  /*2620*/  STG.E desc[UR36][R2.64], R5 ;  /* 0x0000000502007986 */ /* 0x0001e2000c101924 */
[----:B------:R-:W-:Y:S05]  /*2630*/  BRA `(.L_x_8087) ;  /* 0x00000008009c7947 */ /* 0x000fea0003800000 */
.L_x_8092:
[----:B------:R-:W0:Y:S02]  /*2640*/  I2F.F64.S64 R4, R4 ;  /* 0x0000000400047312 */ /* 0x000e240000301c00 */
[----:B0-----:R0:W-:Y:S01]  /*2650*/  STG.E.64 desc[UR36][R2.64], R4 ;  /* 0x0000000402007986 */ /* 0x0011e2000c101b24 */
[----:B------:R-:W-:Y:S05]  /*2660*/  BRA `(.L_x_8087) ;  /* 0x0000000800907947 */ /* 0x000fea0003800000 */
.L_x_8082:
        /* <DEDUP_REMOVED lines=8> */
[----:B------:R-:W-:-:S04]  /*26f0*/  ISETP.NE.U32.AND P0, PT, R7, RZ, PT ;  /* 0x000000ff0700720c */ /* 0x000fc80003f05070 */
[----:B------:R-:W-:-:S04]  /*2700*/  ISETP.NE.AND.EX P0, PT, R5, RZ, PT, P0 ;  /* 0x000000ff0500720c */ /* 0x000fc80003f05300 */
[----:B------:R-:W-:-:S05]  /*2710*/  SEL R5, RZ, 0x1, !P0 ;  /* 0x00000001ff057807 */ /* 0x000fca0004000000 */
[----:B------:R0:W-:Y:S01]  /*2720*/  STG.E.U8 desc[UR36][R2.64], R5 ;  /* 0x0000000502007986 */ /* 0x0001e2000c101124 */
[----:B------:R-:W-:Y:S05]  /*2730*/  BRA `(.L_x_8087) ;  /* 0x00000008005c7947 */ /* 0x000fea0003800000 */
.L_x_8096:
[----:B------:R-:W-:Y:S01]  /*2740*/  CS2R R6, SRZ ;  /* 0x0000000000067805 */ /* 0x000fe2000001ff00 */
[----:B------:R-:W0:Y:S04]  /*2750*/  I2F.F64.S64 R4, R4 ;  /* 0x0000000400047312 */ /* 0x000e280000301c00 */
[----:B0-----:R0:W-:Y:S01]  /*2760*/  STG.E.128 desc[UR36][R2.64], R4 ;  /* 0x0000000402007986 */ /* 0x0011e2000c101d24 */
[----:B------:R-:W-:Y:S05]  /*2770*/  BRA `(.L_x_8087) ;  /* 0x00000008004c7947 */ /* 0x000fea0003800000 */
.L_x_8095:
[----:B------:R-:W-:-:S09]  /*2780*/  UISETP.NE.AND UP0, UPT, UR4, 0xf, UPT ;  /* 0x0000000f0400788c */ /* 0x000fd2000bf05270 */
[----:B------:R-:W-:Y:S05]  /*2790*/  BRA.U !UP0, `(.L_x_8097) ;  /* 0x0000000108a07547 */ /* 0x000fea000b800000 */
[----:B------:R-:W-:-:S09]  /*27a0*/  UISETP.NE.AND UP0, UPT, UR4, 0x17, UPT ;  /* 0x000000170400788c */ /* 0x000fd2000bf05270 */
[----:B------:R-:W-:Y:S05]  /*27b0*/  BRA.U !UP0, `(.L_x_8098) ;  /* 0x00000001084c7547 */ /* 0x000fea000b800000 */
[----:B------:R-:W-:-:S09]  /*27c0*/  UISETP.NE.AND UP0, UPT, UR4, 0x18, UPT ;  /* 0x000000180400788c */ /* 0x000fd2000bf05270 */
[----:B------:R-:W-:Y:S05]  /*27d0*/  BRA.U UP0, `(.L_x_8086) ;  /* 0x0000000500a07547 */ /* 0x000fea000b800000 */
[----:B------:R-:W0:Y:S01]  /*27e0*/  I2F.S64 R5, R4 ;  /* 0x0000000400057312 */ /* 0x000e220000301400 */
[----:B------:R-:W-:Y:S01]  /*27f0*/  BSSY.RECONVERGENT B0, `(.L_x_8099) ;  /* 0x000000c000007945 */ /* 0x000fe20003800200 */
[----:B0-----:R-:W-:Y:S01]  /*2800*/  LOP3.LUT R6, R5, 0x7fffffff, RZ, 0xc0, !PT ;  /* 0x7fffffff05067812 */ /* 0x001fe200078ec0ff */
[----:B------:R-:W-:Y:S01]  /*2810*/  IMAD.MOV.U32 R0, RZ, RZ, 0x7f ;  /* 0x0000007fff007424 */ /* 0x000fe200078e00ff */
        /* <DEDUP_REMOVED lines=9> */
.L_x_8100:
[----:B------:R-:W-:Y:S05]  /*28b0*/  BSYNC.RECONVERGENT B0 ;  /* 0x0000000000007941 */ /* 0x000fea0003800200 */
.L_x_8099:
[----:B------:R-:W-:-:S05]  /*28c0*/  LOP3.LUT R7, R0, 0x80, R7, 0xf8, !PT ;  /* 0x0000008000077812 */ /* 0x000fca00078ef807 */
[----:B------:R0:W-:Y:S01]  /*28d0*/  STG.E.U8 desc[UR36][R2.64], R7 ;  /* 0x0000000702007986 */ /* 0x0001e2000c101124 */
[----:B------:R-:W-:Y:S05]  /*28e0*/  BRA `(.L_x_8087) ;  /* 0x0000000400f07947 */ /* 0x000fea0003800000 */
.L_x_8098:
[----:B------:R-:W0:Y:S01]  /*28f0*/  I2F.S64 R5, R4 ;  /* 0x0000000400057312 */ /* 0x000e220000301400 */
[----:B------:R-:W-:Y:S01]  /*2900*/  BSSY.RECONVERGENT B0, `(.L_x_8101) ;  /* 0x000000e000007945 */ /* 0x000fe20003800200 */
[----:B0-----:R-:W-:Y:S02]  /*2910*/  LOP3.LUT R6, R5, 0x7fffffff, RZ, 0xc0, !PT ;  /* 0x7fffffff05067812 */ /* 0x001fe400078ec0ff */
[----:B------:R-:W-:Y:S02]  /*2920*/  SHF.R.U32.HI R7, RZ, 0x18, R5 ;  /* 0x00000018ff077819 */ /* 0x000fe40000011605 */
[----:B------:R-:W-:-:S13]  /*2930*/  ISETP.GE.U32.AND P1, PT, R6, 0x47800000, PT ;  /* 0x478000000600780c */ /* 0x000fda0003f26070 */
[----:B------:R-:W-:Y:S02]  /*2940*/  @P1 ISETP.GT.U32.AND P0, PT, R6, 0x7f800000, PT ;  /* 0x7f8000000600180c */ /* 0x000fe40003f04070 */
[----:B------:R-:W-:-:S04]  /*2950*/  @P1 MOV R0, 0x7f ;  /* 0x0000007f00001802 */ /* 0x000fc80000000f00 */
[----:B------:R-:W-:Y:S01]  /*2960*/  @P1 SEL R0, R0, 0x7c, P0 ;  /* 0x0000007c00001807 */ /* 0x000fe20000000000 */
[----:B------:R-:W-:Y:S06]  /*2970*/  @P1 BRA `(.L_x_8102) ;  /* 0x0000000000181947 */ /* 0x000fec0003800000 */
[----:B------:R-:W-:-:S13]  /*2980*/  ISETP.GT.U32.AND P0, PT, R6, 0x387fffff, PT ;  /* 0x387fffff0600780c */ /* 0x000fda0003f04070 */
[----:B------:R-:W-:-:S04]  /*2990*/  @P0 SHF.R.U32.HI R0, RZ, 0x15, R5 ;  /* 0x00000015ff000819 */ /* 0x000fc80000011605 */
[----:B------:R-:W-:Y:S01]  /*29a0*/  @P0 LOP3.LUT R4, R0, 0x1, RZ, 0xc0, !PT ;  /* 0x0000000100040812 */ /* 0x000fe200078ec0ff */
[----:B------:R-:W-:-:S03]  /*29b0*/  @!P0 FADD.FTZ R0, R6, 128 ;  /* 0x4300000006008421 */ /* 0x000fc60000010000 */
[----:B------:R-:W-:-:S04]  /*29c0*/  @P0 IADD3 R4, PT, PT, R5, 0x80fffff, R4 ;  /* 0x080fffff05040810 */ /* 0x000fc80007ffe004 */
[----:B------:R-:W-:-:S07]  /*29d0*/  @P0 SHF.R.U32.HI R0, RZ, 0x15, R4 ;  /* 0x00000015ff000819 */ /* 0x000fce0000011604 */
.L_x_8102:
[----:B------:R-:W-:Y:S05]  /*29e0*/  BSYNC.RECONVERGENT B0 ;  /* 0x0000000000007941 */ /* 0x000fea0003800200 */
.L_x_8101:
[----:B------:R-:W-:-:S05]  /*29f0*/  LOP3.LUT R7, R0, 0x80, R7, 0xf8, !PT ;  /* 0x0000008000077812 */ /* 0x000fca00078ef807 */
[----:B------:R0:W-:Y:S01]  /*2a00*/  STG.E.U8 desc[UR36][R2.64], R7 ;  /* 0x0000000702007986 */ /* 0x0001e2000c101124 */
[----:B------:R-:W-:Y:S05]  /*2a10*/  BRA `(.L_x_8087) ;  /* 0x0000000400a47947 */ /* 0x000fea0003800000 */
.L_x_8097:
[----:B------:R-:W0:Y:S02]  /*2a20*/  I2F.S64 R0, R4 ;  /* 0x0000000400007312 */ /* 0x000e240000301400 */
[----:B0-----:R-:W-:-:S05]  /*2a30*/  F2FP.BF16.F32.PACK_AB R0, RZ, R0 ;  /* 0x00000000ff00723e */ /* 0x001fca00000010ff */
[----:B------:R0:W-:Y:S01]  /*2a40*/  STG.E.U16 desc[UR36][R2.64], R0 ;  /* 0x0000000002007986 */ /* 0x0001e2000c101524 */
[----:B------:R-:W-:Y:S05]  /*2a50*/  BRA `(.L_x_8087) ;  /* 0x0000000400947947 */ /* 0x000fea0003800000 */
.L_x_8094:
        /* <DEDUP_REMOVED lines=10> */
.L_x_8105:
[----:B------:R-:W0:Y:S01]  /*2b00*/  I2F.S64 R5, R4 ;  /* 0x0000000400057312 */ /* 0x000e220000301400 */
[----:B------:R-:W-:Y:S01]  /*2b10*/  BSSY.RECONVERGENT B0, `(.L_x_8106) ;  /* 0x0000014000007945 */ /* 0x000fe20003800200 */
[----:B0-----:R-:W-:Y:S01]  /*2b20*/  LOP3.LUT R6, R5, 0x7fffffff, RZ, 0xc0, !PT ;  /* 0x7fffffff05067812 */ /* 0x001fe200078ec0ff */
[----:B------:R-:W-:-:S03]  /*2b30*/  IMAD.MOV.U32 R0, RZ, RZ, 0x80 ;  /* 0x00000080ff007424 */ /* 0x000fc600078e00ff */
        /* <DEDUP_REMOVED lines=9> */
.L_x_8108:
[----:B------:R-:W-:-:S04]  /*2bd0*/  SHF.R.U32.HI R0, RZ, 0x14, R5 ;  /* 0x00000014ff007819 */ /* 0x000fc80000011605 */
[----:B------:R-:W-:-:S04]  /*2be0*/  LOP3.LUT R0, R0, 0x1, RZ, 0xc0, !PT ;  /* 0x0000000100007812 */ /* 0x000fc800078ec0ff */
[----:B------:R-:W-:-:S04]  /*2bf0*/  IADD3 R0, PT, PT, R5, 0x487ffff, R0 ;  /* 0x0487ffff05007810 */ /* 0x000fc80007ffe000 */
[----:B------:R-:W-:-:S04]  /*2c00*/  SHF.R.U32.HI R0, RZ, 0x14, R0 ;  /* 0x00000014ff007819 */ /* 0x000fc80000011600 */
[----:B------:R-:W-:-:S07]  /*2c10*/  LOP3.LUT R4, R0, 0xff, RZ, 0xc0, !PT ;  /* 0x000000ff00047812 */ /* 0x000fce00078ec0ff */
.L_x_8109:
[----:B------:R-:W-:-:S04]  /*2c20*/  SHF.R.U32.HI R5, RZ, 0x18, R5 ;  /* 0x00000018ff057819 */ /* 0x000fc80000011605 */
[----:B------:R-:W-:-:S04]  /*2c30*/  LOP3.LUT R4, R4, 0x80, R5, 0xf8, !PT ;  /* 0x0000008004047812 */ /* 0x000fc800078ef805 */
[----:B------:R-:W-:-:S07]  /*2c40*/  PRMT R0, R4, 0x7610, R0 ;  /* 0x0000761004007816 */ /* 0x000fce0000000000 */
.L_x_8107:
[----:B------:R-:W-:Y:S05]  /*2c50*/  BSYNC.RECONVERGENT B0 ;  /* 0x0000000000007941 */ /* 0x000fea0003800200 */
.L_x_8106:
[----:B------:R0:W-:Y:S01]  /*2c60*/  STG.E.U8 desc[UR36][R2.64], R0 ;  /* 0x0000000002007986 */ /* 0x0001e2000c101124 */
[----:B------:R-:W-:Y:S05]  /*2c70*/  BRA `(.L_x_8087) ;  /* 0x00000004000c7947 */ /* 0x000fea0003800000 */
.L_x_8104:
        /* <DEDUP_REMOVED lines=13> */
.L_x_8112:
[----:B------:R-:W-:-:S04]  /*2d50*/  SHF.R.U32.HI R0, RZ, 0x15, R5 ;  /* 0x00000015ff007819 */ /* 0x000fc80000011605 */
[----:B------:R-:W-:-:S04]  /*2d60*/  LOP3.LUT R0, R0, 0x1, RZ, 0xc0, !PT ;  /* 0x0000000100007812 */ /* 0x000fc800078ec0ff */
[----:B------:R-:W-:-:S04]  /*2d70*/  IADD3 R0, PT, PT, R5, 0x88fffff, R0 ;  /* 0x088fffff05007810 */ /* 0x000fc80007ffe000 */
[----:B------:R-:W-:-:S04]  /*2d80*/  SHF.R.U32.HI R0, RZ, 0x15, R0 ;  /* 0x00000015ff007819 */ /* 0x000fc80000011600 */
[----:B------:R-:W-:-:S07]  /*2d90*/  LOP3.LUT R4, R0, 0xff, RZ, 0xc0, !PT ;  /* 0x000000ff00047812 */ /* 0x000fce00078ec0ff */
.L_x_8113:
[----:B------:R-:W-:-:S04]  /*2da0*/  SHF.R.U32.HI R5, RZ, 0x18, R5 ;  /* 0x00000018ff057819 */ /* 0x000fc80000011605 */
[----:B------:R-:W-:-:S04]  /*2db0*/  LOP3.LUT R4, R4, 0x80, R5, 0xf8, !PT ;  /* 0x0000008004047812 */ /* 0x000fc800078ef805 */
[----:B------:R-:W-:-:S07]  /*2dc0*/  PRMT R0, R4, 0x7610, R0 ;  /* 0x0000761004007816 */ /* 0x000fce0000000000 */
.L_x_8111:
[----:B------:R-:W-:Y:S05]  /*2dd0*/  BSYNC.RECONVERGENT B0 ;  /* 0x0000000000007941 */ /* 0x000fea0003800200 */
.L_x_8110:
[----:B------:R0:W-:Y:S01]  /*2de0*/  STG.E.U8 desc[UR36][R2.64], R0 ;  /* 0x0000000002007986 */ /* 0x0001e2000c101124 */
[----:B------:R-:W-:Y:S05]  /*2df0*/  BRA `(.L_x_8087) ;  /* 0x0000000000ac7947 */ /* 0x000fea0003800000 */
.L_x_8103:
[----:B------:R-:W-:-:S09]  /*2e00*/  UISETP.NE.AND UP0, UPT, UR4, 0x1c, UPT ;  /* 0x0000001c0400788c */ /* 0x000fd2000bf05270 */
[----:B------:R-:W-:Y:S05]  /*2e10*/  BRA.U !UP0, `(.L_x_8114) ;  /* 0x0000000108a07547 */ /* 0x000fea000b800000 */
[----:B------:R-:W-:-:S09]  /*2e20*/  UISETP.NE.AND UP0, UPT, UR4, 0x1d, UPT ;  /* 0x0000001d0400788c */ /* 0x000fd2000bf05270 */
[----:B------:R-:W-:Y:S05]  /*2e30*/  BRA.U !UP0, `(.L_x_8115) ;  /* 0x0000000108907547 */ /* 0x000fea000b800000 */
[----:B------:R-:W-:-:S09]  /*2e40*/  UISETP.NE.AND UP0, UPT, UR4, 0x2c, UPT ;  /* 0x0000002c0400788c */ /* 0x000fd2000bf05270 */
[----:B------:R-:W-:Y:S05]  /*2e50*/  BRA.U !UP0, `(.L_x_8116) ;  /* 0x0000000108447547 */ /* 0x000fea000b800000 */
.L_x_8086:
        /* <DEDUP_REMOVED lines=16> */
.L_x_8117:
[----:B------:R-:W-:Y:S05]  /*2f60*/  BRA `(.L_x_8087) ;  /* 0x0000000000507947 */ /* 0x000fea0003800000 */
.L_x_8116:
[----:B------:R-:W0:Y:S02]  /*2f70*/  I2F.S64 R4, R4 ;  /* 0x0000000400047312 */ /* 0x000e240000301400 */
        /* <DEDUP_REMOVED lines=8> */
[----:B------:R-:W-:Y:S01]  /*3000*/  HFMA2 R0, -RZ, RZ, 0, 1.5199184417724609375e-05 ;  /* 0x000000ffff007431 */ /* 0x000fe200000001ff */
[----:B------:R-:W-:Y:S02]  /*3010*/  PLOP3.LUT P0, PT, PT, PT, PT, 0x80, 0x8 ;  /* 0x000000000008781c */ /* 0x000fe40003f0f070 */
[----:B------:R-:W-:Y:S02]  /*3020*/  @P1 PLOP3.LUT P0, PT, P2, PT, PT, 0x80, 0x8 ;  /* 0x000000000008181c */ /* 0x000fe4000170f070 */
[----:B------:R-:W-:-:S11]  /*3030*/  PRMT R5, R0, 0x7610, R5 ;  /* 0x0000761000057816 */ /* 0x000fd60000000005 */
[----:B------:R-:W-:-:S05]  /*3040*/  @!P0 IMAD.MOV R4, RZ, RZ, R6 ;  /* 0x000000ffff048224 */ /* 0x000fca00078e0206 */
[----:B------:R-:W-:-:S05]  /*3050*/  @P1 MOV R5, R4 ;  /* 0x0000000400051202 */ /* 0x000fca0000000f00 */
[----:B------:R0:W-:Y:S01]  /*3060*/  STG.E.U8 desc[UR36][R2.64], R5 ;  /* 0x0000000502007986 */ /* 0x0001e2000c101124 */
[----:B------:R-:W-:Y:S05]  /*3070*/  BRA `(.L_x_8087) ;  /* 0x00000000000c7947 */ /* 0x000fea0003800000 */
.L_x_8115:
[----:B------:R0:W-:Y:S01]  /*3080*/  STG.E.64 desc[UR36][R2.64], R4 ;  /* 0x0000000402007986 */ /* 0x0001e2000c101b24 */
[----:B------:R-:W-:Y:S05]  /*3090*/  BRA `(.L_x_8087) ;  /* 0x0000000000047947 */ /* 0x000fea0003800000 */
.L_x_8114:
[----:B------:R0:W-:Y:S02]  /*30a0*/  STG.E desc[UR36][R2.64], R7 ;  /* 0x0000000702007986 */ /* 0x0001e4000c101924 */
.L_x_8087:
[----:B------:R-:W-:-:S07]  /*30b0*/  VIADD R17, R17, 0x80 ;  /* 0x0000008011117836 */ /* 0x000fce0000000000 */
.L_x_8046:
[----:B------:R-:W-:Y:S05]  /*30c0*/  BSYNC.RECONVERGENT B6 ;  /* 0x0000000000067941 */ /* 0x000fea0003800200 */
.L_x_8045:
        /* <DEDUP_REMOVED lines=307> */
.L_x_8120:
        /* <DEDUP_REMOVED lines=14> */
[----:B-1234-:R-:W2:Y:S02]  /*44e0*/  LDG.E.S8 R2, desc[UR36][R4.64] ;  /* 0x0000002404027981 */ /* 0x01eea4000c1e1300 */
[----:B--2---:R-:W-:Y:S01]  /*44f0*/  SHF.R.S32.HI R3, RZ, 0x1f, R2 ;  /* 0x0000001fff037819 */ /* 0x004fe20000011402 */
[----:B------:R-:W-:Y:S06]  /*4500*/  BRA `(.L_x_8126) ;  /* 0x0000000c004c7947 */ /* 0x000fec0003800000 */
.L_x_8124:
[----:B-1234-:R0:W5:Y:S01]  /*4510*/  LDG.E.U8 R2, desc[UR36][R4.64] ;  /* 0x0000002404027981 */ /* 0x01e162000c1e1100 */
[----:B------:R-:W-:Y:S01]  /*4520*/  IMAD.MOV.U32 R3, RZ, RZ, RZ ;  /* 0x000000ffff037224 */ /* 0x000fe200078e00ff */
[----:B------:R-:W-:Y:S06]  /*4530*/  BRA `(.L_x_8126) ;  /* 0x0000000c00407947 */ /* 0x000fec0003800000 */
.L_x_8123:
[----:B------:R-:W-:-:S09]  /*4540*/  UISETP.NE.AND UP0, UPT, UR4, 0x2, UPT ;  /* 0x000000020400788c */ /* 0x000fd2000bf05270 */
[----:B------:R-:W-:Y:S05]  /*4550*/  BRA.U !UP0, `(.L_x_8127) ;  /* 0x0000000108247547 */ /* 0x000fea000b800000 */
[----:B------:R-:W-:-:S09]  /*4560*/  UISETP.NE.AND UP0, UPT, UR4, 0x3, UPT ;  /* 0x000000030400788c */ /* 0x000fd2000bf05270 */
[----:B------:R-:W-:Y:S05]  /*4570*/  BRA.U !UP0, `(.L_x_8128) ;  /* 0x0000000108107547 */ /* 0x000fea000b800000 */
[----:B------:R-:W-:-:S09]  /*4580*/  UISETP.NE.AND UP0, UPT, UR4, 0x4, UPT ;  /* 0x000000040400788c */ /* 0x000fd2000bf05270 */
[----:B------:R-:W-:Y:S05]  /*4590*/  BRA.U UP0, `(.L_x_8125) ;  /* 0x0000000900d07547 */ /* 0x000fea000b800000 */
[----:B-1234-:R1:W5:Y:S01]  /*45a0*/  LDG.E.64 R2, desc[UR36][R4.64] ;  /* 0x0000002404027981 */ /* 0x01e362000c1e1b00 */
[----:B------:R-:W-:Y:S05]  /*45b0*/  BRA `(.L_x_8126) ;  /* 0x0000000c00207947 */ /* 0x000fea0003800000 */
.L_x_8128:
[----:B-1234-:R-:W2:Y:S02]  /*45c0*/  LDG.E R2, desc[UR36][R4.64] ;  /* 0x0000002404027981 */ /* 0x01eea4000c1e1900 */
[----:B--2---:R-:W-:Y:S01]  /*45d0*/  SHF.R.S32.HI R3, RZ, 0x1f, R2 ;  /* 0x0000001fff037819 */ /* 0x004fe20000011402 */
[----:B------:R-:W-:Y:S06]  /*45e0*/  BRA `(.L_x_8126) ;  /* 0x0000000c00147947 */ /* 0x000fec0003800000 */
.L_x_8127:
[----:B-1234-:R-:W2:Y:S02]  /*45f0*/  LDG.E.S16 R2, desc[UR36][R4.64] ;  /* 0x0000002404027981 */ /* 0x01eea4000c1e1700 */
[----:B--2---:R-:W-:Y:S01]  /*4600*/  SHF.R.S32.HI R3, RZ, 0x1f, R2 ;  /* 0x0000001fff037819 */ /* 0x004fe20000011402 */
[----:B------:R-:W-:Y:S06]  /*4610*/  BRA `(.L_x_8126) ;  /* 0x0000000c00087947 */ /* 0x000fec0003800000 */
.L_x_8122:
[----:B------:R-:W-:-:S09]  /*4620*/  UISETP.GT.AND UP0, UPT, UR4, 0x6, UPT ;  /* 0x000000060400788c */ /* 0x000fd2000bf04270 */
[----:B------:R-:W-:Y:S05]  /*4630*/  BRA.U UP0, `(.L_x_8129) ;  /* 0x00000001002c7547 */ /* 0x000fea000b800000 */
[----:B------:R-:W-:-:S09]  /*4640*/  UISETP.NE.AND UP0, UPT, UR4, 0x5, UPT ;  /* 0x000000050400788c */ /* 0x000fd2000bf05270 */
[----:B------:R-:W-:Y:S05]  /*4650*/  BRA.U !UP0, `(.L_x_8130) ;  /* 0x0000000108147547 */ /* 0x000fea000b800000 */
[----:B------:R-:W-:-:S09]  /*4660*/  UISETP.NE.AND UP0, UPT, UR4, 0x6, UPT ;  /* 0x000000060400788c */ /* 0x000fd2000bf05270 */
[----:B------:R-:W-:Y:S05]  /*4670*/  BRA.U UP0, `(.L_x_8125) ;  /* 0x0000000900987547 */ /* 0x000fea000b800000 */
[----:B-1234-:R-:W2:Y:S02]  /*4680*/  LDG.E R2, desc[UR36][R4.64] ;  /* 0x0000002404027981 */ /* 0x01eea4000c1e1900 */
[----:B--2---:R-:W2:Y:S02]  /*4690*/  F2I.S64.TRUNC R2, R2 ;  /* 0x0000000200027311 */ /* 0x004ea4000020d900 */
[----:B--2---:R-:W-:Y:S05]  /*46a0*/  BRA `(.L_x_8126) ;  /* 0x0000000800e47947 */ /* 0x004fea0003800000 */
.L_x_8130:
[----:B------:R-:W1:Y:S02]  /*46b0*/  LDG.E.U16 R4, desc[UR36][R4.64] ;  /* 0x0000002404047981 */ /* 0x000e64000c1e1500 */
[----:B-1234-:R-:W-:-:S06]  /*46c0*/  HADD2.F32 R2, -RZ, R4.H0_H0 ;  /* 0x20000004ff027230 */ /* 0x01efcc0000004100 */
[----:B------:R-:W2:Y:S02]  /*46d0*/  F2I.S64.TRUNC R2, R2 ;  /* 0x0000000200027311 */ /* 0x000ea4000020d900 */
[----:B--2---:R-:W-:Y:S05]  /*46e0*/  BRA `(.L_x_8126) ;  /* 0x0000000800d47947 */ /* 0x004fea0003800000 */
.L_x_8129:
[----:B------:R-:W-:-:S09]  /*46f0*/  UISETP.NE.AND UP0, UPT, UR4, 0x7, UPT ;  /* 0x000000070400788c */ /* 0x000fd2000bf05270 */
[----:B------:R-:W-:Y:S05]  /*4700*/  BRA.U !UP0, `(.L_x_8131) ;  /* 0x00000001082c7547 */ /* 0x000fea000b800000 */
[----:B------:R-:W-:-:S09]  /*4710*/  UISETP.NE.AND UP0, UPT, UR4, 0x8, UPT ;  /* 0x000000080400788c */ /* 0x000fd2000bf05270 */
[----:B------:R-:W-:Y:S05]  /*4720*/  BRA.U !UP0, `(.L_x_8132) ;  /* 0x0000000108147547 */ /* 0x000fea000b800000 */
[----:B------:R-:W-:-:S09]  /*4730*/  UISETP.NE.AND UP0, UPT, UR4, 0x9, UPT ;  /* 0x000000090400788c */ /* 0x000fd2000bf05270 */
[----:B------:R-:W-:Y:S05]  /*4740*/  BRA.U UP0, `(.L_x_8125) ;  /* 0x0000000900647547 */ /* 0x000fea000b800000 */
[----:B-1234-:R-:W2:Y:S02]  /*4750*/  LDG.E R2, desc[UR36][R4.64] ;  /* 0x0000002404027981 */ /* 0x01eea4000c1e1900 */
[----:B--2---:R-:W2:Y:S02]  /*4760*/  F2I.S64.TRUNC R2, R2 ;  /* 0x0000000200027311 */ /* 0x004ea4000020d900 */
[----:B--2---:R-:W-:Y:S05]  /*4770*/  BRA `(.L_x_8126) ;  /* 0x0000000800b07947 */ /* 0x004fea0003800000 */
.L_x_8132:
[----:B------:R-:W1:Y:S02]  /*4780*/  LDG.E.U16 R4, desc[UR36][R4.64] ;  /* 0x0000002404047981 */ /* 0x000e64000c1e1500 */
[----:B-1234-:R-:W-:-:S06]  /*4790*/  HADD2.F32 R2, -RZ, R4.H0_H0 ;  /* 0x20000004ff027230 */ /* 0x01efcc0000004100 */
[----:B------:R-:W2:Y:S02]  /*47a0*/  F2I.S64.TRUNC R2, R2 ;  /* 0x0000000200027311 */ /* 0x000ea4000020d900 */
[----:B--2---:R-:W-:Y:S05]  /*47b0*/  BRA `(.L_x_8126) ;  /* 0x0000000800a07947 */ /* 0x004fea0003800000 */
.L_x_8131:
[----:B-1234-:R-:W2:Y:S02]  /*47c0*/  LDG.E.64 R2, desc[UR36][R4.64] ;  /* 0x0000002404027981 */ /* 0x01eea4000c1e1b00 */
[----:B--2---:R-:W2:Y:S02]  /*47d0*/  F2I.S64.F64.TRUNC R2, R2 ;  /* 0x0000000200027311 */ /* 0x004ea4000030d900 */
[----:B--2---:R-:W-:Y:S05]  /*47e0*/  BRA `(.L_x_8126) ;  /* 0x0000000800947947 */ /* 0x004fea0003800000 */
.L_x_8121:
        /* <DEDUP_REMOVED lines=8> */
[----:B------:R-:W5:Y:S01]  /*4870*/  LDG.E.U8 R4, desc[UR36][R4.64] ;  /* 0x0000002404047981 */ /* 0x000f62000c1e1100 */
[----:B-1234-:R-:W-:Y:S01]  /*4880*/  IMAD.MOV.U32 R3, RZ, RZ, RZ ;  /* 0x000000ffff037224 */ /* 0x01efe200078e00ff */
[----:B-----5:R-:W-:-:S04]  /*4890*/  ISETP.NE.AND P0, PT, R4, RZ, PT ;  /* 0x000000ff0400720c */ /* 0x020fc80003f05270 */
[----:B------:R-:W-:Y:S01]  /*48a0*/  SEL R2, RZ, 0x1, !P0 ;  /* 0x00000001ff027807 */ /* 0x000fe20004000000 */
[----:B------:R-:W-:Y:S08]  /*48b0*/  BRA `(.L_x_8126) ;  /* 0x0000000800607947 */ /* 0x000ff00003800000 */
.L_x_8135:
[----:B-1234-:R-:W2:Y:S02]  /*48c0*/  LDG.E.64 R2, desc[UR36][R4.64] ;  /* 0x0000002404027981 */ /* 0x01eea4000c1e1b00 */
[----:B--2---:R-:W0:Y:S02]  /*48d0*/  F2I.S64.F64.TRUNC R2, R2 ;  /* 0x0000000200027311 */ /* 0x004e24000030d900 */
[----:B0-----:R-:W-:Y:S05]  /*48e0*/  BRA `(.L_x_8126) ;  /* 0x0000000800547947 */ /* 0x001fea0003800000 */
.L_x_8134:
        /* <DEDUP_REMOVED lines=24> */
[----:B------:R-:W0:Y:S02]  /*4a70*/  F2I.S64.TRUNC R2, R3 ;  /* 0x0000000300027311 */ /* 0x000e24000020d900 */
[----:B0-----:R-:W-:Y:S05]  /*4a80*/  BRA `(.L_x_8126) ;  /* 0x0000000400ec7947 */ /* 0x001fea0003800000 */
.L_x_8137:
        /* <DEDUP_REMOVED lines=11> */
[----:B------:R-:W0:Y:S02]  /*4b40*/  F2I.S64.TRUNC R2, R3 ;  /* 0x0000000300027311 */ /* 0x000e24000020d900 */
[----:B0-----:R-:W-:Y:S05]  /*4b50*/  BRA `(.L_x_8126) ;  /* 0x0000000400b87947 */ /* 0x001fea0003800000 */
.L_x_8136:
[----:B-1234-:R-:W2:Y:S02]  /*4b60*/  LDG.E.U16 R2, desc[UR36][R4.64] ;  /* 0x0000002404027981 */ /* 0x01eea4000c1e1500 */
[----:B--2---:R-:W-:-:S06]  /*4b70*/  SHF.L.U32 R2, R2, 0x10, RZ ;  /* 0x0000001002027819 */ /* 0x004fcc00000006ff */
[----:B------:R-:W0:Y:S02]  /*4b80*/  F2I.S64.TRUNC R2, R2 ;  /* 0x0000000200027311 */ /* 0x000e24000020d900 */
[----:B0-----:R-:W-:Y:S05]  /*4b90*/  BRA `(.L_x_8126) ;  /* 0x0000000400a87947 */ /* 0x001fea0003800000 */
.L_x_8133:
        /* <DEDUP_REMOVED lines=8> */
[----:B-1234-:R4:W5:Y:S01]  /*4c20*/  LDG.E.U16 R2, desc[UR36][R4.64] ;  /* 0x0000002404027981 */ /* 0x01e962000c1e1500 */
[----:B------:R-:W-:Y:S01]  /*4c30*/  IMAD.MOV.U32 R3, RZ, RZ, RZ ;  /* 0x000000ffff037224 */ /* 0x000fe200078e00ff */
[----:B------:R-:W-:Y:S06]  /*4c40*/  BRA `(.L_x_8126) ;  /* 0x00000004007c7947 */ /* 0x000fec0003800000 */
.L_x_8140:
        /* <DEDUP_REMOVED lines=21> */
.L_x_8144:
[----:B------:R-:W-:Y:S05]  /*4da0*/  BSYNC.RECONVERGENT B1 ;  /* 0x0000000000017941 */ /* 0x000fea0003800200 */
.L_x_8143:
[----:B------:R-:W-:Y:S02]  /*4db0*/  SHF.L.U32 R0, R0, 0x14, RZ ;  /* 0x0000001400007819 */ /* 0x000fe400000006ff */
[----:B------:R-:W-:-:S04]  /*4dc0*/  LEA R2, R2, 0x3b800000, 0x17 ;  /* 0x3b80000002027811 */ /* 0x000fc800078eb8ff */
[----:B------:R-:W-:-:S07]  /*4dd0*/  LOP3.LUT R2, R2, R0, R7, 0xfe, !PT ;  /* 0x0000000002027212 */ /* 0x000fce00078efe07 */
.L_x_8142:
[----:B------:R-:W-:Y:S05]  /*4de0*/  BSYNC.RECONVERGENT B0 ;  /* 0x0000000000007941 */ /* 0x000fea0003800200 */
.L_x_8141:
[----:B------:R-:W4:Y:S02]  /*4df0*/  F2I.S64.TRUNC R2, R2 ;  /* 0x0000000200027311 */ /* 0x000f24000020d900 */
[----:B----4-:R-:W-:Y:S05]  /*4e00*/  BRA `(.L_x_8126) ;  /* 0x00000004000c7947 */ /* 0x010fea0003800000 */
.L_x_8139:
        /* <DEDUP_REMOVED lines=21> */
.L_x_8148:
[----:B------:R-:W-:Y:S05]  /*4f60*/  BSYNC.RECONVERGENT B1 ;  /* 0x0000000000017941 */ /* 0x000fea0003800200 */
.L_x_8147:
[----:B------:R-:W-:Y:S01]  /*4f70*/  IMAD.SHL.U32 R0, R0, 0x200000, RZ ;  /* 0x0020000000007824 */ /* 0x000fe200078e00ff */
[----:B------:R-:W-:-:S04]  /*4f80*/  LEA R2, R2, 0x37800000, 0x17 ;  /* 0x3780000002027811 */ /* 0x000fc800078eb8ff */
[----:B------:R-:W-:-:S07]  /*4f90*/  LOP3.LUT R2, R2, R0, R7, 0xfe, !PT ;  /* 0x0000000002027212 */ /* 0x000fce00078efe07 */
.L_x_8146:
[----:B------:R-:W-:Y:S05]  /*4fa0*/  BSYNC.RECONVERGENT B0 ;  /* 0x0000000000007941 */ /* 0x000fea0003800200 */
.L_x_8145:
[----:B------:R-:W4:Y:S02]  /*4fb0*/  F2I.S64.TRUNC R2, R2 ;  /* 0x0000000200027311 */ /* 0x000f24000020d900 */
[----:B----4-:R-:W-:Y:S05]  /*4fc0*/  BRA `(.L_x_8126) ;  /* 0x00000000009c7947 */ /* 0x010fea0003800000 */
.L_x_8138:
        /* <DEDUP_REMOVED lines=14> */
.L_x_8152:
[----:B------:R-:W-:Y:S05]  /*50b0*/  BSYNC.RECONVERGENT B0 ;  /* 0x0000000000007941 */ /* 0x000fea0003800200 */
.L_x_8151:
[----:B------:R-:W2:Y:S02]  /*50c0*/  F2I.S64.TRUNC R2, R2 ;  /* 0x0000000200027311 */ /* 0x000ea4000020d900 */
[----:B--2---:R-:W-:Y:S05]  /*50d0*/  BRA `(.L_x_8126) ;  /* 0x0000000000587947 */ /* 0x004fea0003800000 */
.L_x_8125:
        /* <DEDUP_REMOVED lines=16> */
.L_x_8153:
[----:B------:R-:W-:Y:S01]  /*51e0*/  CS2R R2, SRZ ;  /* 0x0000000000027805 */ /* 0x000fe2000001ff00 */
[----:B------:R-:W-:Y:S06]  /*51f0*/  BRA `(.L_x_8126) ;  /* 0x0000000000107947 */ /* 0x000fec0003800000 */
.L_x_8150:
[----:B-1234-:R2:W5:Y:S01]  /*5200*/  LDG.E.64 R2, desc[UR36][R4.64] ;  /* 0x0000002404027981 */ /* 0x01e562000c1e1b00 */
[----:B------:R-:W-:Y:S05]  /*5210*/  BRA `(.L_x_8126) ;  /* 0x0000000000087947 */ /* 0x000fea0003800000 */
.L_x_8149:
[----:B-1234-:R3:W5:Y:S01]  /*5220*/  LDG.E R2, desc[UR36][R4.64] ;  /* 0x0000002404027981 */ /* 0x01e762000c1e1900 */
[----:B------:R-:W-:-:S07]  /*5230*/  MOV R3, RZ ;  /* 0x000000ff00037202 */ /* 0x000fce0000000f00 */
.L_x_8126:
        /* <DEDUP_REMOVED lines=8> */
[----:B------:R-:W-:Y:S02]  /*52c0*/  LOP3.LUT R7, R7, R0, RZ, 0xfc, !PT ;  /* 0x0000000007077212 */ /* 0x000fe400078efcff */
[----:B------:R-:W-:-:S03]  /*52d0*/  IADD3 R2, P1, PT, R16, UR6, RZ ;  /* 0x0000000610027c10 */ /* 0x000fc6000ff3e0ff */
[----:B------:R-:W-:Y:S02]  /*52e0*/  IMAD.MOV.U32 R4, RZ, RZ, R7 ;  /* 0x000000ffff047224 */ /* 0x000fe400078e0007 */
        /* <DEDUP_REMOVED lines=12> */
.L_x_8157:
[----:B------:R0:W-:Y:S01]  /*53b0*/  STG.E.U8 desc[UR36][R2.64], R7 ;  /* 0x0000000702007986 */ /* 0x0001e2000c101124 */
[----:B------:R-:W-:Y:S05]  /*53c0*/  BRA `(.L_x_8159) ;  /* 0x0000000c00387947 */ /* 0x000fea0003800000 */
.L_x_8156:
        /* <DEDUP_REMOVED lines=8> */
.L_x_8161:
[----:B------:R0:W-:Y:S01]  /*5450*/  STG.E desc[UR36][R2.64], R7 ;  /* 0x0000000702007986 */ /* 0x0001e2000c101924 */
[----:B------:R-:W-:Y:S05]  /*5460*/  BRA `(.L_x_8159) ;  /* 0x0000000c00107947 */ /* 0x000fea0003800000 */
.L_x_8160:
[----:B------:R0:W-:Y:S01]  /*5470*/  STG.E.U16 desc[UR36][R2.64], R7 ;  /* 0x0000000702007986 */ /* 0x0001e2000c101524 */
[----:B------:R-:W-:Y:S05]  /*5480*/  BRA `(.L_x_8159) ;  /* 0x0000000c00087947 */ /* 0x000fea0003800000 */
.L_x_8155:
        /* <DEDUP_REMOVED lines=9> */
.L_x_8163:
[----:B------:R-:W0:Y:S02]  /*5520*/  I2F.S64 R0, R4 ;  /* 0x0000000400007312 */ /* 0x000e240000301400 */
[----:B0-----:R-:W-:-:S05]  /*5530*/  F2FP.F16.F32.PACK_AB R0, RZ, R0 ;  /* 0x00000000ff00723e */ /* 0x001fca00000000ff */
[----:B------:R0:W-:Y:S01]  /*5540*/  STG.E.U16 desc[UR36][R2.64], R0 ;  /* 0x0000000002007986 */ /* 0x0001e2000c101524 */
[----:B------:R-:W-:Y:S05]  /*5550*/  BRA `(.L_x_8159) ;  /* 0x0000000800d47947 */ /* 0x000fea0003800000 */
.L_x_8162:
[----:B------:R-:W-:-:S09]  /*5560*/  UISETP.NE.AND UP0, UPT, UR4, 0x7, UPT ;  /* 0x000000070400788c */ /* 0x000fd2000bf05270 */
[----:B------:R-:W-:Y:S05]  /*5570*/  BRA.U !UP0, `(.L_x_8164) ;  /* 0x0000000108347547 */ /* 0x000fea000b800000 */
[----:B------:R-:W-:-:S09]  /*5580*/  UISETP.NE.AND UP0, UPT, UR4, 0x8, UPT ;  /* 0x000000080400788c */ /* 0x000fd2000bf05270 */
[----:B------:R-:W-:Y:S05]  /*5590*/  BRA.U !UP0, `(.L_x_8165) ;  /* 0x0000000108187547 */ /* 0x000fea000b800000 */
[----:B------:R-:W-:-:S09]  /*55a0*/  UISETP.NE.AND UP0, UPT, UR4, 0x9, UPT ;  /* 0x000000090400788c */ /* 0x000fd2000bf05270 */
[----:B------:R-:W-:Y:S05]  /*55b0*/  BRA.U UP0, `(.L_x_8158) ;  /* 0x0000000500d87547 */ /* 0x000fea000b800000 */
[----:B------:R-:W-:Y:S01]  /*55c0*/  HFMA2 R7, -RZ, RZ, 0, 0 ;  /* 0x00000000ff077431 */ /* 0x000fe200000001ff */
[----:B------:R-:W0:Y:S04]  /*55d0*/  I2F.S64 R6, R4 ;  /* 0x0000000400067312 */ /* 0x000e280000301400 */
[----:B0-----:R0:W-:Y:S01]  /*55e0*/  STG.E.64 desc[UR36][R2.64], R6 ;  /* 0x0000000602007986 */ /* 0x0011e2000c101b24 */
[----:B------:R-:W-:Y:S05]  /*55f0*/  BRA `(.L_x_8159) ;  /* 0x0000000800ac7947 */ /* 0x000fea0003800000 */
.L_x_8165:
[----:B------:R-:W0:Y:S02]  /*5600*/  I2F.S64 R4, R4 ;  /* 0x0000000400047312 */ /* 0x000e240000301400 */
[----:B0-----:R-:W-:-:S04]  /*5610*/  F2FP.F16.F32.PACK_AB R5, RZ, R4 ;  /* 0x00000004ff05723e */ /* 0x001fc800000000ff */
[----:B------:R-:W-:-:S05]  /*5620*/  PRMT R5, R5, 0x5410, RZ ;  /* 0x0000541005057816 */ /* 0x000fca00000000ff */
[----:B------:R0:W-:Y:S01]  /*5630*/  STG.E desc[UR36][R2.64], R5 ;  /* 0x0000000502007986 */ /* 0x0001e2000c101924 */
[----:B------:R-:W-:Y:S05]  /*5640*/  BRA `(.L_x_8159) ;  /* 0x0000000800987947 */ /* 0x000fea0003800000 */
.L_x_8164:
[----:B------:R-:W0:Y:S02]  /*5650*/  I2F.F64.S64 R4, R4 ;  /* 0x0000000400047312 */ /* 0x000e240000301c00 */
[----:B0-----:R0:W-:Y:S01]  /*5660*/  STG.E.64 desc[UR36][R2.64], R4 ;  /* 0x0000000402007986 */ /* 0x0011e2000c101b24 */
[----:B------:R-:W-:Y:S05]  /*5670*/  BRA `(.L_x_8159) ;  /* 0x00000008008c7947 */ /* 0x000fea0003800000 */
.L_x_8154:
        /* <DEDUP_REMOVED lines=12> */
.L_x_8169:
[----:B------:R-:W0:Y:S01]  /*5740*/  I2F.S64 R5, R4 ;  /* 0x0000000400057312 */ /* 0x000e220000301400 */
[----:B------:R-:W-:Y:S01]  /*5750*/  BSSY.RECONVERGENT B0, `(.L_x_8170) ;  /* 0x0000013000007945 */ /* 0x000fe20003800200 */
[----:B0-----:R-:W-:Y:S01]  /*5760*/  LOP3.LUT R6, R5, 0x7fffffff, RZ, 0xc0, !PT ;  /* 0x7fffffff05067812 */ /* 0x001fe200078ec0ff */
[----:B------:R-:W-:-:S03]  /*5770*/  IMAD.MOV.U32 R0, RZ, RZ, 0x80 ;  /* 0x00000080ff007424 */ /* 0x000fc600078e00ff */
        /* <DEDUP_REMOVED lines=14> */
.L_x_8172:
[----:B------:R-:W-:-:S04]  /*5860*/  SHF.R.U32.HI R5, RZ, 0x18, R5 ;  /* 0x00000018ff057819 */ /* 0x000fc80000011605 */
[----:B------:R-:W-:-:S07]  /*5870*/  LOP3.LUT R0, R0, 0x80, R5, 0xf8, !PT ;  /* 0x0000008000007812 */ /* 0x000fce00078ef805 */
.L_x_8171:
[----:B------:R-:W-:Y:S05]  /*5880*/  BSYNC.RECONVERGENT B0 ;  /* 0x0000000000007941 */ /* 0x000fea0003800200 */
.L_x_8170:
[----:B------:R0:W-:Y:S01]  /*5890*/  STG.E.U8 desc[UR36][R2.64], R0 ;  /* 0x0000000002007986 */ /* 0x0001e2000c101124 */
[----:B------:R-:W-:Y:S05]  /*58a0*/  BRA `(.L_x_8159) ;  /* 0x0000000800007947 */ /* 0x000fea0003800000 */
.L_x_8168:
[----:B------:R-:W0:Y:S01]  /*58b0*/  I2F.S64 R5, R4 ;  /* 0x0000000400057312 */ /* 0x000e220000301400 */
[----:B------:R-:W-:Y:S01]  /*58c0*/  BSSY.RECONVERGENT B0, `(.L_x_8173) ;  /* 0x0000013000007945 */ /* 0x000fe20003800200 */
[----:B0-----:R-:W-:Y:S02]  /*58d0*/  LOP3.LUT R6, R5, 0x7fffffff, RZ, 0xc0, !PT ;  /* 0x7fffffff05067812 */ /* 0x001fe400078ec0ff */
[----:B------:R-:W-:Y:S02]  /*58e0*/  MOV R0, 0x80 ;  /* 0x0000008000007802 */ /* 0x000fe40000000f00 */
        /* <DEDUP_REMOVED lines=14> */
.L_x_8175:
[----:B------:R-:W-:-:S04]  /*59d0*/  SHF.R.U32.HI R5, RZ, 0x18, R5 ;  /* 0x00000018ff057819 */ /* 0x000fc80000011605 */
[----:B------:R-:W-:-:S07]  /*59e0*/  LOP3.LUT R0, R0, 0x80, R5, 0xf8, !PT ;  /* 0x0000008000007812 */ /* 0x000fce00078ef805 */
.L_x_8174:
[----:B------:R-:W-:Y:S05]  /*59f0*/  BSYNC.RECONVERGENT B0 ;  /* 0x0000000000007941 */ /* 0x000fea0003800200 */
.L_x_8173:
[----:B------:R0:W-:Y:S01]  /*5a00*/  STG.E.U8 desc[UR36][R2.64], R0 ;  /* 0x0000000002007986 */ /* 0x0001e2000c101124 */
[----:B------:R-:W-:Y:S05]  /*5a10*/  BRA `(.L_x_8159) ;  /* 0x0000000400a47947 */ /* 0x000fea0003800000 */
.L_x_8167:
[----:B------:R-:W-:-:S09]  /*5a20*/  UISETP.NE.AND UP0, UPT, UR4, 0x1c, UPT ;  /* 0x0000001c0400788c */ /* 0x000fd2000bf05270 */
[----:B------:R-:W-:Y:S05]  /*5a30*/  BRA.U !UP0, `(.L_x_8176) ;  /* 0x00000001085c7547 */ /* 0x000fea000b800000 */
[----:B------:R-:W-:-:S09]  /*5a40*/  UISETP.NE.AND UP0, UPT, UR4, 0x1d, UPT ;  /* 0x0000001d0400788c */ /* 0x000fd2000bf05270 */
[----:B------:R-:W-:Y:S05]  /*5a50*/  BRA.U !UP0, `(.L_x_8177) ;  /* 0x00000001084c7547 */ /* 0x000fea000b800000 */
[----:B------:R-:W-:-:S09]  /*5a60*/  UISETP.NE.AND UP0, UPT, UR4, 0x2c, UPT ;  /* 0x0000002c0400788c */ /* 0x000fd2000bf05270 */
[----:B------:R-:W-:Y:S05]  /*5a70*/  BRA.U UP0, `(.L_x_8158) ;  /* 0x0000000100a87547 */ /* 0x000fea000b800000 */
[----:B------:R-:W0:Y:S02]  /*5a80*/  I2F.S64 R4, R4 ;  /* 0x0000000400047312 */ /* 0x000e240000301400 */
[----:B0-----:R-:W-:-:S04]  /*5a90*/  SHF.R.U32.HI R6, RZ, 0x17, R4 ;  /* 0x00000017ff067819 */ /* 0x001fc80000011604 */
[----:B------:R-:W-:-:S04]  /*5aa0*/  LOP3.LUT R7, R6, 0xff, RZ, 0xc0, !PT ;  /* 0x000000ff06077812 */ /* 0x000fc800078ec0ff */
[----:B------:R-:W-:-:S13]  /*5ab0*/  ISETP.NE.AND P1, PT, R7, 0xff, PT ;  /* 0x000000ff0700780c */ /* 0x000fda0003f25270 */
[--C-:B------:R-:W-:Y:S02]  /*5ac0*/  @P1 SHF.R.U32.HI R0, RZ, 0x16, R4.reuse ;  /* 0x00000016ff001819 */ /* 0x100fe40000011604 */
[----:B------:R-:W-:Y:S02]  /*5ad0*/  @P1 LOP3.LUT P0, RZ, R7, 0x3fffff, R4, 0xf8, !PT ;  /* 0x003fffff07ff1812 */ /* 0x000fe4000780f804 */
[----:B------:R-:W-:Y:S02]  /*5ae0*/  @P1 LOP3.LUT R0, R0, 0x1, RZ, 0xc0, !PT ;  /* 0x0000000100001812 */ /* 0x000fe400078ec0ff */
[----:B------:R-:W-:Y:S02]  /*5af0*/  @P1 IADD3 R4, PT, PT, R6, 0x1, RZ ;  /* 0x0000000106041810 */ /* 0x000fe40007ffe0ff */
[----:B------:R-:W-:Y:S01]  /*5b00*/  @P1 ISETP.EQ.U32.AND P2, PT, R0, 0x1, P0 ;  /* 0x000000010000180c */ /* 0x000fe20000742070 */
[----:B------:R-:W-:Y:S01]  /*5b10*/  IMAD.MOV.U32 R0, RZ, RZ, 0xff ;  /* 0x000000ffff007424 */ /* 0x000fe200078e00ff */
[----:B------:R-:W-:-:S02]  /*5b20*/  PLOP3.LUT P0, PT, PT, PT, PT, 0x80, 0x8 ;  /* 0x000000000008781c */ /* 0x000fc40003f0f070 */
[----:B------:R-:W-:Y:S02]  /*5b30*/  @P1 PLOP3.LUT P0, PT, P2, PT, PT, 0x80, 0x8 ;  /* 0x000000000008181c */ /* 0x000fe4000170f070 */
[----:B------:R-:W-:-:S11]  /*5b40*/  PRMT R5, R0, 0x7610, R5 ;  /* 0x0000761000057816 */ /* 0x000fd60000000005 */
[----:B------:R-:W-:-:S04]  /*5b50*/  @!P0 IMAD.MOV R4, RZ, RZ, R6 ;  /* 0x000000ffff048224 */ /* 0x000fc800078e0206 */
[----:B------:R-:W-:-:S05]  /*5b60*/  @P1 IMAD.MOV.U32 R5, RZ, RZ, R4 ;  /* 0x000000ffff051224 */ /* 0x000fca00078e0004 */
[----:B------:R0:W-:Y:S01]  /*5b70*/  STG.E.U8 desc[UR36][R2.64], R5 ;  /* 0x0000000502007986 */ /* 0x0001e2000c101124 */
[----:B------:R-:W-:Y:S05]  /*5b80*/  BRA `(.L_x_8159) ;  /* 0x0000000400487947 */ /* 0x000fea0003800000 */
.L_x_8177:
[----:B------:R0:W-:Y:S01]  /*5b90*/  STG.E.64 desc[UR36][R2.64], R4 ;  /* 0x0000000402007986 */ /* 0x0001e2000c101b24 */
[----:B------:R-:W-:Y:S05]  /*5ba0*/  BRA `(.L_x_8159) ;  /* 0x0000000400407947 */ /* 0x000fea0003800000 */
.L_x_8176:
[----:B------:R0:W-:Y:S01]  /*5bb0*/  STG.E desc[UR36][R2.64], R7 ;  /* 0x0000000702007986 */ /* 0x0001e2000c101924 */
[----:B------:R-:W-:Y:S05]  /*5bc0*/  BRA `(.L_x_8159) ;  /* 0x0000000400387947 */ /* 0x000fea0003800000 */
.L_x_8166:
        /* <DEDUP_REMOVED lines=11> */
.L_x_8179:
[----:B------:R-:W-:Y:S01]  /*5c80*/  CS2R R6, SRZ ;  /* 0x0000000000067805 */ /* 0x000fe2000001ff00 */
[----:B------:R-:W0:Y:S04]  /*5c90*/  I2F.F64.S64 R4, R4 ;  /* 0x0000000400047312 */ /* 0x000e280000301c00 */
[----:B0-----:R4:W-:Y:S01]  /*5ca0*/  STG.E.128 desc[UR36][R2.64], R4 ;  /* 0x0000000402007986 */ /* 0x0019e2000c101d24 */
[----:B------:R-:W-:Y:S05]  /*5cb0*/  BRA `(.L_x_8159) ;  /* 0x0000000000fc7947 */ /* 0x000fea0003800000 */
.L_x_8178:
[----:B------:R-:W-:-:S09]  /*5cc0*/  UISETP.NE.AND UP0, UPT, UR4, 0xf, UPT ;  /* 0x0000000f0400788c */ /* 0x000fd2000bf05270 */
[----:B------:R-:W-:Y:S05]  /*5cd0*/  BRA.U !UP0, `(.L_x_8180) ;  /* 0x0000000108e87547 */ /* 0x000fea000b800000 */
[----:B------:R-:W-:-:S09]  /*5ce0*/  UISETP.NE.AND UP0, UPT, UR4, 0x17, UPT ;  /* 0x000000170400788c */ /* 0x000fd2000bf05270 */
[----:B------:R-:W-:Y:S05]  /*5cf0*/  BRA.U !UP0, `(.L_x_8181) ;  /* 0x0000000108907547 */ /* 0x000fea000b800000 */
[----:B------:R-:W-:-:S09]  /*5d00*/  UISETP.NE.AND UP0, UPT, UR4, 0x18, UPT ;  /* 0x000000180400788c */ /* 0x000fd2000bf05270 */
[----:B------:R-:W-:Y:S05]  /*5d10*/  BRA.U !UP0, `(.L_x_8182) ;  /* 0x0000000108447547 */ /* 0x000fea000b800000 */
.L_x_8158:
        /* <DEDUP_REMOVED lines=16> */
.L_x_8183:
[----:B------:R-:W-:Y:S05]  /*5e20*/  BRA `(.L_x_8159) ;  /* 0x0000000000a07947 */ /* 0x000fea0003800000 */
.L_x_8182:
[----:B------:R-:W0:Y:S01]  /*5e30*/  I2F.S64 R5, R4 ;  /* 0x0000000400057312 */ /* 0x000e220000301400 */
[----:B------:R-:W-:Y:S01]  /*5e40*/  BSSY.RECONVERGENT B0, `(.L_x_8184) ;  /* 0x000000c000007945 */ /* 0x000fe20003800200 */
[----:B0-----:R-:W-:Y:S02]  /*5e50*/  LOP3.LUT R6, R5, 0x7fffffff, RZ, 0xc0, !PT ;  /* 0x7fffffff05067812 */ /* 0x001fe400078ec0ff */
[----:B------:R-:W-:Y:S02]  /*5e60*/  SHF.R.U32.HI R7, RZ, 0x18, R5 ;  /* 0x00000018ff077819 */ /* 0x000fe40000011605 */
[----:B------:R-:W-:Y:S02]  /*5e70*/  ISETP.GT.U32.AND P0, PT, R6, 0x43efffff, PT ;  /* 0x43efffff0600780c */ /* 0x000fe40003f04070 */
[----:B------:R-:W-:-:S11]  /*5e80*/  MOV R0, 0x7f ;  /* 0x0000007f00007802 */ /* 0x000fd60000000f00 */
[----:B------:R-:W-:Y:S05]  /*5e90*/  @P0 BRA `(.L_x_8185) ;  /* 0x0000000000180947 */ /* 0x000fea0003800000 */
[----:B------:R-:W-:-:S13]  /*5ea0*/  ISETP.GE.U32.AND P0, PT, R6, 0x3c800000, PT ;  /* 0x3c8000000600780c */ /* 0x000fda0003f06070 */
[----:B------:R-:W-:-:S04]  /*5eb0*/  @P0 SHF.R.U32.HI R0, RZ, 0x14, R5 ;  /* 0x00000014ff000819 */ /* 0x000fc80000011605 */
[----:B------:R-:W-:-:S04]  /*5ec0*/  @P0 LOP3.LUT R0, R0, 0x1, RZ, 0xc0, !PT ;  /* 0x0000000100000812 */ /* 0x000fc800078ec0ff */
[----:B------:R-:W-:-:S04]  /*5ed0*/  @P0 IADD3 R0, PT, PT, R5, 0x407ffff, R0 ;  /* 0x0407ffff05000810 */ /* 0x000fc80007ffe000 */
[----:B------:R-:W-:Y:S01]  /*5ee0*/  @P0 SHF.R.U32.HI R0, RZ, 0x14, R0 ;  /* 0x00000014ff000819 */ /* 0x000fe20000011600 */
[----:B------:R-:W-:-:S07]  /*5ef0*/  @!P0 FADD.FTZ R0, R6, 16384 ;  /* 0x4680000006008421 */ /* 0x000fce0000010000 */
.L_x_8185:
[----:B------:R-:W-:Y:S05]  /*5f00*/  BSYNC.RECONVERGENT B0 ;  /* 0x0000000000007941 */ /* 0x000fea0003800200 */
.L_x_8184:
[----:B------:R-:W-:-:S05]  /*5f10*/  LOP3.LUT R7, R0, 0x80, R7, 0xf8, !PT ;  /* 0x0000008000077812 */ /* 0x000fca00078ef807 */
[----:B------:R2:W-:Y:S01]  /*5f20*/  STG.E.U8 desc[UR36][R2.64], R7 ;  /* 0x0000000702007986 */ /* 0x0005e2000c101124 */
[----:B------:R-:W-:Y:S05]  /*5f30*/  BRA `(.L_x_8159) ;  /* 0x00000000005c7947 */ /* 0x000fea0003800000 */
.L_x_8181:
[----:B------:R-:W0:Y:S01]  /*5f40*/  I2F.S64 R5, R4 ;  /* 0x0000000400057312 */ /* 0x000e220000301400 */
        /* <DEDUP_REMOVED lines=11> */
.L_x_8187:
[----:B------:R-:W-:Y:S01]  /*6000*/  IMAD.MOV.U32 R0, RZ, RZ, 0x7f ;  /* 0x0000007fff007424 */ /* 0x000fe200078e00ff */
[----:B------:R-:W-:-:S04]  /*6010*/  ISETP.GT.U32.AND P0, PT, R6, 0x7f800000, PT ;  /* 0x7f8000000600780c */ /* 0x000fc80003f04070 */
[----:B------:R-:W-:-:S09]  /*6020*/  SEL R0, R0, 0x7c, P0 ;  /* 0x0000007c00007807 */ /* 0x000fd20000000000 */
.L_x_8188:
[----:B------:R-:W-:Y:S05]  /*6030*/  BSYNC.RECONVERGENT B0 ;  /* 0x0000000000007941 */ /* 0x000fea0003800200 */
.L_x_8186:
[----:B------:R-:W-:-:S04]  /*6040*/  SHF.R.U32.HI R5, RZ, 0x18, R5 ;  /* 0x00000018ff057819 */ /* 0x000fc80000011605 */
[----:B------:R-:W-:-:S05]  /*6050*/  LOP3.LUT R5, R0, 0x80, R5, 0xf8, !PT ;  /* 0x0000008000057812 */ /* 0x000fca00078ef805 */
[----:B------:R1:W-:Y:S01]  /*6060*/  STG.E.U8 desc[UR36][R2.64], R5 ;  /* 0x0000000502007986 */ /* 0x0003e2000c101124 */
[----:B------:R-:W-:Y:S05]  /*6070*/  BRA `(.L_x_8159) ;  /* 0x00000000000c7947 */ /* 0x000fea0003800000 */
.L_x_8180:
[----:B------:R-:W0:Y:S02]  /*6080*/  I2F.S64 R0, R4 ;  /* 0x0000000400007312 */ /* 0x000e240000301400 */
[----:B0-----:R-:W-:-:S05]  /*6090*/  F2FP.BF16.F32.PACK_AB R0, RZ, R0 ;  /* 0x00000000ff00723e */ /* 0x001fca00000010ff */
[----:B------:R0:W-:Y:S02]  /*60a0*/  STG.E.U16 desc[UR36][R2.64], R0 ;  /* 0x0000000002007986 */ /* 0x0001e4000c101524 */
.L_x_8159:
[----:B------:R-:W-:-:S07]  /*60b0*/  VIADD R17, R17, 0x80 ;  /* 0x0000008011117836 */ /* 0x000fce0000000000 */
.L_x_8119:
[----:B------:R-:W-:Y:S05]  /*60c0*/  BSYNC.RECONVERGENT B6 ;  /* 0x0000000000067941 */ /* 0x000fea0003800200 */
.L_x_8118:
        /* <DEDUP_REMOVED lines=307> */
.L_x_8191:
[----:B------:R-:W4:Y:S01]  /*7400*/  LDCU.64 UR6, c[0x0][0x588] ;  /* 0x0000b100ff0677ac */ /* 0x000f220008000a00 */
[----:B------:R-:W-:-:S04]  /*7410*/  UPRMT UR4, UR41, 0x9910, URZ ;  /* 0x0000991029047896 */ /* 0x000fc800080000ff */
[----:B------:R-:W-:Y:S01]  /*7420*/  UISETP.GT.AND UP0, UPT, UR4, 0x9, UPT ;  /* 0x000000090400788c */ /* 0x000fe2000bf04270 */
[----:B----4-:R-:W-:-:S05]  /*7430*/  IADD3 R4, P0, PT, R0, UR6, RZ ;  /* 0x0000000600047c10 */ /* 0x010fca000ff1e0ff */
[----:B-1-3--:R-:W-:-:S03]  /*7440*/  IMAD.X R5, RZ, RZ, UR7, P0 ;  /* 0x00000007ff057e24 */ /* 0x00afc600080e06ff */
        /* <DEDUP_REMOVED lines=9> */
[----:B--2---:R-:W2:Y:S02]  /*74e0*/  LDG.E.S8 R2, desc[UR36][R4.64] ;  /* 0x0000002404027981 */ /* 0x004ea4000c1e1300 */
[----:B--2---:R-:W-:Y:S01]  /*74f0*/  SHF.R.S32.HI R3, RZ, 0x1f, R2 ;  /* 0x0000001fff037819 */ /* 0x004fe20000011402 */
[----:B------:R-:W-:Y:S06]  /*7500*/  BRA `(.L_x_8197) ;  /* 0x0000000c004c7947 */ /* 0x000fec0003800000 */
.L_x_8195:
[----:B--2---:R4:W5:Y:S01]  /*7510*/  LDG.E.U8 R2, desc[UR36][R4.64] ;  /* 0x0000002404027981 */ /* 0x004962000c1e1100 */
[----:B------:R-:W-:Y:S01]  /*7520*/  IMAD.MOV.U32 R3, RZ, RZ, RZ ;  /* 0x000000ffff037224 */ /* 0x000fe200078e00ff */
[----:B------:R-:W-:Y:S06]  /*7530*/  BRA `(.L_x_8197) ;  /* 0x0000000c00407947 */ /* 0x000fec0003800000 */
.L_x_8194:
[----:B------:R-:W-:-:S09]  /*7540*/  UISETP.NE.AND UP0, UPT, UR4, 0x2, UPT ;  /* 0x000000020400788c */ /* 0x000fd2000bf05270 */
[----:B------:R-:W-:Y:S05]  /*7550*/  BRA.U !UP0, `(.L_x_8198) ;  /* 0x0000000108247547 */ /* 0x000fea000b800000 */
[----:B------:R-:W-:-:S09]  /*7560*/  UISETP.NE.AND UP0, UPT, UR4, 0x3, UPT ;  /* 0x000000030400788c */ /* 0x000fd2000bf05270 */
[----:B------:R-:W-:Y:S05]  /*7570*/  BRA.U !UP0, `(.L_x_8199) ;  /* 0x0000000108107547 */ /* 0x000fea000b800000 */
[----:B------:R-:W-:-:S09]  /*7580*/  UISETP.NE.AND UP0, UPT, UR4, 0x4, UPT ;  /* 0x000000040400788c */ /* 0x000fd2000bf05270 */
[----:B------:R-:W-:Y:S05]  /*7590*/  BRA.U UP0, `(.L_x_8196) ;  /* 0x0000000900d07547 */ /* 0x000fea000b800000 */
[----:B--2---:R3:W5:Y:S01]  /*75a0*/  LDG.E.64 R2, desc[UR36][R4.64] ;  /* 0x0000002404027981 */ /* 0x004762000c1e1b00 */
[----:B------:R-:W-:Y:S05]  /*75b0*/  BRA `(.L_x_8197) ;  /* 0x0000000c00207947 */ /* 0x000fea0003800000 */
.L_x_8199:
[----:B--2---:R-:W2:Y:S02]  /*75c0*/  LDG.E R2, desc[UR36][R4.64] ;  /* 0x0000002404027981 */ /* 0x004ea4000c1e1900 */
[----:B--2---:R-:W-:Y:S01]  /*75d0*/  SHF.R.S32.HI R3, RZ, 0x1f, R2 ;  /* 0x0000001fff037819 */ /* 0x004fe20000011402 */
[----:B------:R-:W-:Y:S06]  /*75e0*/  BRA `(.L_x_8197) ;  /* 0x0000000c00147947 */ /* 0x000fec0003800000 */
.L_x_8198:
[----:B--2---:R-:W2:Y:S02]  /*75f0*/  LDG.E.S16 R2, desc[UR36][R4.64] ;  /* 0x0000002404027981 */ /* 0x004ea4000c1e1700 */
[----:B--2---:R-:W-:Y:S01]  /*7600*/  SHF.R.S32.HI R3, RZ, 0x1f, R2 ;  /* 0x0000001fff037819 */ /* 0x004fe20000011402 */
[----:B------:R-:W-:Y:S06]  /*7610*/  BRA `(.L_x_8197) ;  /* 0x0000000c00087947 */ /* 0x000fec0003800000 */
.L_x_8193:
[----:B------:R-:W-:-:S09]  /*7620*/  UISETP.GT.AND UP0, UPT, UR4, 0x6, UPT ;  /* 0x000000060400788c */ /* 0x000fd2000bf04270 */
[----:B------:R-:W-:Y:S05]  /*7630*/  BRA.U UP0, `(.L_x_8200) ;  /* 0x00000001002c7547 */ /* 0x000fea000b800000 */
[----:B------:R-:W-:-:S09]  /*7640*/  UISETP.NE.AND UP0, UPT, UR4, 0x5, UPT ;  /* 0x000000050400788c */ /* 0x000fd2000bf05270 */
[----:B------:R-:W-:Y:S05]  /*7650*/  BRA.U !UP0, `(.L_x_8201) ;  /* 0x0000000108147547 */ /* 0x000fea000b800000 */
[----:B------:R-:W-:-:S09]  /*7660*/  UISETP.NE.AND UP0, UPT, UR4, 0x6, UPT ;  /* 0x000000060400788c */ /* 0x000fd2000bf05270 */
[----:B------:R-:W-:Y:S05]  /*7670*/  BRA.U UP0, `(.L_x_8196) ;  /* 0x0000000900987547 */ /* 0x000fea000b800000 */
[----:B--2---:R-:W2:Y:S02]  /*7680*/  LDG.E R2, desc[UR36][R4.64] ;  /* 0x0000002404027981 */ /* 0x004ea4000c1e1900 */
[----:B--2---:R-:W0:Y:S02]  /*7690*/  F2I.S64.TRUNC R2, R2 ;  /* 0x0000000200027311 */ /* 0x004e24000020d900 */
[----:B0-----:R-:W-:Y:S05]  /*76a0*/  BRA `(.L_x_8197) ;  /* 0x0000000800e47947 */ /* 0x001fea0003800000 */
.L_x_8201:
[----:B------:R-:W2:Y:S02]  /*76b0*/  LDG.E.U16 R4, desc[UR36][R4.64] ;  /* 0x0000002404047981 */ /* 0x000ea4000c1e1500 */
[----:B--2---:R-:W-:-:S06]  /*76c0*/  HADD2.F32 R2, -RZ, R4.H0_H0 ;  /* 0x20000004ff027230 */ /* 0x004fcc0000004100 */
[----:B------:R-:W0:Y:S02]  /*76d0*/  F2I.S64.TRUNC R2, R2 ;  /* 0x0000000200027311 */ /* 0x000e24000020d900 */
[----:B0-----:R-:W-:Y:S05]  /*76e0*/  BRA `(.L_x_8197) ;  /* 0x0000000800d47947 */ /* 0x001fea0003800000 */
.L_x_8200:
[----:B------:R-:W-:-:S09]  /*76f0*/  UISETP.NE.AND UP0, UPT, UR4, 0x7, UPT ;  /* 0x000000070400788c */ /* 0x000fd2000bf05270 */
[----:B------:R-:W-:Y:S05]  /*7700*/  BRA.U !UP0, `(.L_x_8202) ;  /* 0x00000001082c7547 */ /* 0x000fea000b800000 */
[----:B------:R-:W-:-:S09]  /*7710*/  UISETP.NE.AND UP0, UPT, UR4, 0x8, UPT ;  /* 0x000000080400788c */ /* 0x000fd2000bf05270 */
[----:B------:R-:W-:Y:S05]  /*7720*/  BRA.U !UP0, `(.L_x_8203) ;  /* 0x0000000108147547 */ /* 0x000fea000b800000 */
[----:B------:R-:W-:-:S09]  /*7730*/  UISETP.NE.AND UP0, UPT, UR4, 0x9, UPT ;  /* 0x000000090400788c */ /* 0x000fd2000bf05270 */
[----:B------:R-:W-:Y:S05]  /*7740*/  BRA.U UP0, `(.L_x_8196) ;  /* 0x0000000900647547 */ /* 0x000fea000b800000 */
[----:B--2---:R-:W2:Y:S02]  /*7750*/  LDG.E R2, desc[UR36][R4.64] ;  /* 0x0000002404027981 */ /* 0x004ea4000c1e1900 */
[----:B--2---:R-:W0:Y:S02]  /*7760*/  F2I.S64.TRUNC R2, R2 ;  /* 0x0000000200027311 */ /* 0x004e24000020d900 */
[----:B0-----:R-:W-:Y:S05]  /*7770*/  BRA `(.L_x_8197) ;  /* 0x0000000800b07947 */ /* 0x001fea0003800000 */
.L_x_8203:
[----:B------:R-:W2:Y:S02]  /*7780*/  LDG.E.U16 R4, desc[UR36][R4.64] ;  /* 0x0000002404047981 */ /* 0x000ea4000c1e1500 */
[----:B--2---:R-:W-:-:S06]  /*7790*/  HADD2.F32 R2, -RZ, R4.H0_H0 ;  /* 0x20000004ff027230 */ /* 0x004fcc0000004100 */
[----:B------:R-:W0:Y:S02]  /*77a0*/  F2I.S64.TRUNC R2, R2 ;  /* 0x0000000200027311 */ /* 0x000e24000020d900 */
[----:B0-----:R-:W-:Y:S05]  /*77b0*/  BRA `(.L_x_8197) ;  /* 0x0000000800a07947 */ /* 0x001fea0003800000 */
.L_x_8202:
[----:B--2---:R-:W2:Y:S02]  /*77c0*/  LDG.E.64 R2, desc[UR36][R4.64] ;  /* 0x0000002404027981 */ /* 0x004ea4000c1e1b00 */
[----:B--2---:R-:W0:Y:S02]  /*77d0*/  F2I.S64.F64.TRUNC R2, R2 ;  /* 0x0000000200027311 */ /* 0x004e24000030d900 */
[----:B0-----:R-:W-:Y:S05]  /*77e0*/  BRA `(.L_x_8197) ;  /* 0x0000000800947947 */ /* 0x001fea0003800000 */
.L_x_8192:
        /* <DEDUP_REMOVED lines=8> */
[----:B------:R-:W3:Y:S01]  /*7870*/  LDG.E.U8 R4, desc[UR36][R4.64] ;  /* 0x0000002404047981 */ /* 0x000ee2000c1e1100 */
[----:B--2---:R-:W-:Y:S02]  /*7880*/  MOV R3, RZ ;  /* 0x000000ff00037202 */ /* 0x004fe40000000f00 */
[----:B---3--:R-:W-:-:S04]  /*7890*/  ISETP.NE.AND P0, PT, R4, RZ, PT ;  /* 0x000000ff0400720c */ /* 0x008fc80003f05270 */
[----:B------:R-:W-:Y:S01]  /*78a0*/  SEL R2, RZ, 0x1, !P0 ;  /* 0x00000001ff027807 */ /* 0x000fe20004000000 */
[----:B------:R-:W-:Y:S08]  /*78b0*/  BRA `(.L_x_8197) ;  /* 0x0000000800607947 */ /* 0x000ff00003800000 */
.L_x_8206:
[----:B--2---:R-:W2:Y:S02]  /*78c0*/  LDG.E.64 R2, desc[UR36][R4.64] ;  /* 0x0000002404027981 */ /* 0x004ea4000c1e1b00 */
[----:B--2---:R-:W0:Y:S02]  /*78d0*/  F2I.S64.F64.TRUNC R2, R2 ;  /* 0x0000000200027311 */ /* 0x004e24000030d900 */
[----:B0-----:R-:W-:Y:S05]  /*78e0*/  BRA `(.L_x_8197) ;  /* 0x0000000800547947 */ /* 0x001fea0003800000 */
.L_x_8205:
        /* <DEDUP_REMOVED lines=9> */
[C---:B--2---:R-:W-:Y:S02]  /*7980*/  LOP3.LUT R2, R0.reuse, 0x7f000000, RZ, 0xc0, !PT ;  /* 0x7f00000000027812 */ /* 0x044fe400078ec0ff */
        /* <DEDUP_REMOVED lines=14> */
[----:B------:R-:W0:Y:S02]  /*7a70*/  F2I.S64.TRUNC R2, R3 ;  /* 0x0000000300027311 */ /* 0x000e24000020d900 */
[----:B0-----:R-:W-:Y:S05]  /*7a80*/  BRA `(.L_x_8197) ;  /* 0x0000000400ec7947 */ /* 0x001fea0003800000 */
.L_x_8208:
[----:B--2---:R-:W2:Y:S02]  /*7a90*/  LDG.E.U8 R3, desc[UR36][R4.64] ;  /* 0x0000002404037981 */ /* 0x004ea4000c1e1100 */
        /* <DEDUP_REMOVED lines=12> */
.L_x_8207:
[----:B--2---:R-:W2:Y:S02]  /*7b60*/  LDG.E.U16 R2, desc[UR36][R4.64] ;  /* 0x0000002404027981 */ /* 0x004ea4000c1e1500 */
[----:B--2---:R-:W-:-:S06]  /*7b70*/  IMAD.U32 R2, R2, 0x10000, RZ ;  /* 0x0001000002027824 */ /* 0x004fcc00078e00ff */
[----:B------:R-:W0:Y:S02]  /*7b80*/  F2I.S64.TRUNC R2, R2 ;  /* 0x0000000200027311 */ /* 0x000e24000020d900 */
[----:B0-----:R-:W-:Y:S05]  /*7b90*/  BRA `(.L_x_8197) ;  /* 0x0000000400a87947 */ /* 0x001fea0003800000 */
.L_x_8204:
        /* <DEDUP_REMOVED lines=8> */
[----:B--2---:R0:W5:Y:S01]  /*7c20*/  LDG.E.U16 R2, desc[UR36][R4.64] ;  /* 0x0000002404027981 */ /* 0x004162000c1e1500 */
[----:B------:R-:W-:Y:S01]  /*7c30*/  IMAD.MOV.U32 R3, RZ, RZ, RZ ;  /* 0x000000ffff037224 */ /* 0x000fe200078e00ff */
[----:B------:R-:W-:Y:S06]  /*7c40*/  BRA `(.L_x_8197) ;  /* 0x00000004007c7947 */ /* 0x000fec0003800000 */
.L_x_8211:
[----:B------:R-:W3:Y:S01]  /*7c50*/  LDG.E.U8 R4, desc[UR36][R4.64] ;  /* 0x0000002404047981 */ /* 0x000ee2000c1e1100 */
[----:B------:R-:W-:Y:S01]  /*7c60*/  BSSY.RECONVERGENT B0, `(.L_x_8212) ;  /* 0x0000018000007945 */ /* 0x000fe20003800200 */
[----:B--2---:R-:W-:Y:S01]  /*7c70*/  HFMA2 R2, -RZ, RZ, 0, 0 ;  /* 0x00000000ff027431 */ /* 0x004fe200000001ff */
        /* <DEDUP_REMOVED lines=18> */
.L_x_8215:
[----:B------:R-:W-:Y:S05]  /*7da0*/  BSYNC.RECONVERGENT B1 ;  /* 0x0000000000017941 */ /* 0x000fea0003800200 */
.L_x_8214:
[----:B------:R-:W-:Y:S01]  /*7db0*/  IMAD.SHL.U32 R0, R0, 0x100000, RZ ;  /* 0x0010000000007824 */ /* 0x000fe200078e00ff */
[----:B------:R-:W-:-:S04]  /*7dc0*/  LEA R2, R2, 0x3b800000, 0x17 ;  /* 0x3b80000002027811 */ /* 0x000fc800078eb8ff */
[----:B------:R-:W-:-:S07]  /*7dd0*/  LOP3.LUT R2, R2, R0, R7, 0xfe, !PT ;  /* 0x0000000002027212 */ /* 0x000fce00078efe07 */
.L_x_8213:
[----:B------:R-:W-:Y:S05]  /*7de0*/  BSYNC.RECONVERGENT B0 ;  /* 0x0000000000007941 */ /* 0x000fea0003800200 */
.L_x_8212:
[----:B------:R-:W1:Y:S02]  /*7df0*/  F2I.S64.TRUNC R2, R2 ;  /* 0x0000000200027311 */ /* 0x000e64000020d900 */
[----:B-1----:R-:W-:Y:S05]  /*7e00*/  BRA `(.L_x_8197) ;  /* 0x00000004000c7947 */ /* 0x002fea0003800000 */
.L_x_8210:
[----:B------:R-:W3:Y:S01]  /*7e10*/  LDG.E.U8 R4, desc[UR36][R4.64] ;  /* 0x0000002404047981 */ /* 0x000ee2000c1e1100 */
[----:B------:R-:W-:Y:S01]  /*7e20*/  BSSY.RECONVERGENT B0, `(.L_x_8216) ;  /* 0x0000018000007945 */ /* 0x000fe20003800200 */
[----:B--2---:R-:W-:Y:S01]  /*7e30*/  IMAD.MOV.U32 R2, RZ, RZ, RZ ;  /* 0x000000ffff027224 */ /* 0x004fe200078e00ff */
[----:B---3--:R-:W-:-:S13]  /*7e40*/  ISETP.NE.AND P0, PT, R4, RZ, PT ;  /* 0x000000ff0400720c */ /* 0x008fda0003f05270 */
        /* <DEDUP_REMOVED lines=17> */
.L_x_8219:
[----:B------:R-:W-:Y:S05]  /*7f60*/  BSYNC.RECONVERGENT B1 ;  /* 0x0000000000017941 */ /* 0x000fea0003800200 */
.L_x_8218:
[----:B------:R-:W-:Y:S02]  /*7f70*/  SHF.L.U32 R0, R0, 0x15, RZ ;  /* 0x0000001500007819 */ /* 0x000fe400000006ff */
[----:B------:R-:W-:-:S04]  /*7f80*/  LEA R2, R2, 0x37800000, 0x17 ;  /* 0x3780000002027811 */ /* 0x000fc800078eb8ff */
[----:B------:R-:W-:-:S07]  /*7f90*/  LOP3.LUT R2, R2, R0, R7, 0xfe, !PT ;  /* 0x0000000002027212 */ /* 0x000fce00078efe07 */
.L_x_8217:
[----:B------:R-:W-:Y:S05]  /*7fa0*/  BSYNC.RECONVERGENT B0 ;  /* 0x0000000000007941 */ /* 0x000fea0003800200 */
.L_x_8216:
[----:B------:R-:W1:Y:S02]  /*7fb0*/  F2I.S64.TRUNC R2, R2 ;  /* 0x0000000200027311 */ /* 0x000e64000020d900 */
[----:B-1----:R-:W-:Y:S05]  /*7fc0*/  BRA `(.L_x_8197) ;  /* 0x00000000009c7947 */ /* 0x002fea0003800000 */
.L_x_8209:
[----:B------:R-:W-:-:S09]  /*7fd0*/  UISETP.NE.AND UP0, UPT, UR4, 0x1c, UPT ;  /* 0x0000001c0400788c */ /* 0x000fd2000bf05270 */
[----:B------:R-:W-:Y:S05]  /*7fe0*/  BRA.U !UP0, `(.L_x_8220) ;  /* 0x00000001088c7547 */ /* 0x000fea000b800000 */
[----:B------:R-:W-:-:S09]  /*7ff0*/  UISETP.NE.AND UP0, UPT, UR4, 0x1d, UPT ;  /* 0x0000001d0400788c */ /* 0x000fd2000bf05270 */
[----:B------:R-:W-:Y:S05]  /*8000*/  BRA.U !UP0, `(.L_x_8221) ;  /* 0x00000001087c7547 */ /* 0x000fea000b800000 */
[----:B------:R-:W-:-:S09]  /*8010*/  UISETP.NE.AND UP0, UPT, UR4, 0x2c, UPT ;  /* 0x0000002c0400788c */ /* 0x000fd2000bf05270 */
[----:B------:R-:W-:Y:S05]  /*8020*/  BRA.U UP0, `(.L_x_8196) ;  /* 0x00000001002c7547 */ /* 0x000fea000b800000 */
[----:B------:R-:W3:Y:S01]  /*8030*/  LDG.E.U8 R4, desc[UR36][R4.64] ;  /* 0x0000002404047981 */ /* 0x000ee2000c1e1100 */
[----:B------:R-:W-:Y:S01]  /*8040*/  BSSY.RECONVERGENT B0, `(.L_x_8222) ;  /* 0x0000007000007945 */ /* 0x000fe20003800200 */
[----:B--2---:R-:W-:Y:S01]  /*8050*/  IMAD.MOV.U32 R2, RZ, RZ, 0x400000 ;  /* 0x00400000ff027424 */ /* 0x004fe200078e00ff */
[----:B---3--:R-:W-:-:S13]  /*8060*/  ISETP.NE.AND P0, PT, R4, RZ, PT ;  /* 0x000000ff0400720c */ /* 0x008fda0003f05270 */
[----:B------:R-:W-:Y:S05]  /*8070*/  @!P0 BRA `(.L_x_8223) ;  /* 0x00000000000c8947 */ /* 0x000fea0003800000 */
[----:B------:R-:W-:-:S13]  /*8080*/  ISETP.NE.AND P0, PT, R4, 0xff, PT ;  /* 0x000000ff0400780c */ /* 0x000fda0003f05270 */
[----:B------:R-:W-:Y:S01]  /*8090*/  @!P0 IMAD.MOV.U32 R2, RZ, RZ, 0x7f800001 ;  /* 0x7f800001ff028424 */ /* 0x000fe200078e00ff */
[----:B------:R-:W-:-:S07]  /*80a0*/  @P0 SHF.L.U32 R2, R4, 0x17, RZ ;  /* 0x0000001704020819 */ /* 0x000fce00000006ff */
.L_x_8223:
[----:B------:R-:W-:Y:S05]  /*80b0*/  BSYNC.RECONVERGENT B0 ;  /* 0x0000000000007941 */ /* 0x000fea0003800200 */
.L_x_8222:
[----:B------:R-:W1:Y:S02]  /*80c0*/  F2I.S64.TRUNC R2, R2 ;  /* 0x0000000200027311 */ /* 0x000e64000020d900 */
[----:B-1----:R-:W-:Y:S05]  /*80d0*/  BRA `(.L_x_8197) ;  /* 0x0000000000587947 */ /* 0x002fea0003800000 */
.L_x_8196:
[----:B--2---:R-:W-:Y:S01]  /*80e0*/  MOV R2, 0x0 ;  /* 0x0000000000027802 */ /* 0x004fe20000000f00 */
        /* <DEDUP_REMOVED lines=15> */
.L_x_8224:
[----:B------:R-:W-:Y:S01]  /*81e0*/  CS2R R2, SRZ ;  /* 0x0000000000027805 */ /* 0x000fe2000001ff00 */
[----:B------:R-:W-:Y:S06]  /*81f0*/  BRA `(.L_x_8197) ;  /* 0x0000000000107947 */ /* 0x000fec0003800000 */
.L_x_8221:
[----:B--2---:R1:W5:Y:S01]  /*8200*/  LDG.E.64 R2, desc[UR36][R4.64] ;  /* 0x0000002404027981 */ /* 0x004362000c1e1b00 */
[----:B------:R-:W-:Y:S05]  /*8210*/  BRA `(.L_x_8197) ;  /* 0x0000000000087947 */ /* 0x000fea0003800000 */
.L_x_8220:
[----:B--2---:R2:W5:Y:S01]  /*8220*/  LDG.E R2, desc[UR36][R4.64] ;  /* 0x0000002404027981 */ /* 0x004562000c1e1900 */
[----:B------:R-:W-:-:S07]  /*8230*/  IMAD.MOV.U32 R3, RZ, RZ, RZ ;  /* 0x000000ffff037224 */ /* 0x000fce00078e00ff */
.L_x_8197:
        /* <DEDUP_REMOVED lines=23> */
.L_x_8228:
[----:B------:R4:W-:Y:S01]  /*83b0*/  STG.E.U8 desc[UR36][R2.64], R7 ;  /* 0x0000000702007986 */ /* 0x0009e2000c101124 */
[----:B------:R-:W-:Y:S05]  /*83c0*/  BRA `(.L_x_8230) ;  /* 0x0000000c00387947 */ /* 0x000fea0003800000 */
.L_x_8227:
        /* <DEDUP_REMOVED lines=8> */
.L_x_8232:
[----:B------:R2:W-:Y:S01]  /*8450*/  STG.E desc[UR36][R2.64], R7 ;  /* 0x0000000702007986 */ /* 0x0005e2000c101924 */
[----:B------:R-:W-:Y:S05]  /*8460*/  BRA `(.L_x_8230) ;  /* 0x0000000c00107947 */ /* 0x000fea0003800000 */
.L_x_8231:
[----:B------:R0:W-:Y:S01]  /*8470*/  STG.E.U16 desc[UR36][R2.64], R7 ;  /* 0x0000000702007986 */ /* 0x0001e2000c101524 */
[----:B------:R-:W-:Y:S05]  /*8480*/  BRA `(.L_x_8230) ;  /* 0x0000000c00087947 */ /* 0x000fea0003800000 */
.L_x_8226:
        /* <DEDUP_REMOVED lines=9> */
.L_x_8234:
[----:B------:R-:W0:Y:S02]  /*8520*/  I2F.S64 R0, R4 ;  /* 0x0000000400007312 */ /* 0x000e240000301400 */
[----:B0-----:R-:W-:-:S05]  /*8530*/  F2FP.F16.F32.PACK_AB R0, RZ, R0 ;  /* 0x00000000ff00723e */ /* 0x001fca00000000ff */
[----:B------:R0:W-:Y:S01]  /*8540*/  STG.E.U16 desc[UR36][R2.64], R0 ;  /* 0x0000000002007986 */ /* 0x0001e2000c101524 */
[----:B------:R-:W-:Y:S05]  /*8550*/  BRA `(.L_x_8230) ;  /* 0x0000000800d47947 */ /* 0x000fea0003800000 */
.L_x_8233:
        /* <DEDUP_REMOVED lines=10> */
.L_x_8236:
[----:B------:R-:W0:Y:S02]  /*8600*/  I2F.S64 R4, R4 ;  /* 0x0000000400047312 */ /* 0x000e240000301400 */
[----:B0-----:R-:W-:-:S04]  /*8610*/  F2FP.F16.F32.PACK_AB R5, RZ, R4 ;  /* 0x00000004ff05723e */ /* 0x001fc800000000ff */
[----:B------:R-:W-:-:S05]  /*8620*/  PRMT R5, R5, 0x5410, RZ ;  /* 0x0000541005057816 */ /* 0x000fca00000000ff */
[----:B------:R0:W-:Y:S01]  /*8630*/  STG.E desc[UR36][R2.64], R5 ;  /* 0x0000000502007986 */ /* 0x0001e2000c101924 */
[----:B------:R-:W-:Y:S05]  /*8640*/  BRA `(.L_x_8230) ;  /* 0x0000000800987947 */ /* 0x000fea0003800000 */
.L_x_8235:
[----:B------:R-:W0:Y:S02]  /*8650*/  I2F.F64.S64 R4, R4 ;  /* 0x0000000400047312 */ /* 0x000e240000301c00 */
[----:B0-----:R0:W-:Y:S01]  /*8660*/  STG.E.64 desc[UR36][R2.64], R4 ;  /* 0x0000000402007986 */ /* 0x0011e2000c101b24 */
[----:B------:R-:W-:Y:S05]  /*8670*/  BRA `(.L_x_8230) ;  /* 0x00000008008c7947 */ /* 0x000fea0003800000 */
.L_x_8225:
        /* <DEDUP_REMOVED lines=12> */
.L_x_8240:
        /* <DEDUP_REMOVED lines=18> */
.L_x_8243:
[----:B------:R-:W-:-:S04]  /*8860*/  SHF.R.U32.HI R5, RZ, 0x18, R5 ;  /* 0x00000018ff057819 */ /* 0x000fc80000011605 */
[----:B------:R-:W-:-:S07]  /*8870*/  LOP3.LUT R0, R0, 0x80, R5, 0xf8, !PT ;  /* 0x0000008000007812 */ /* 0x000fce00078ef805 */
.L_x_8242:
[----:B------:R-:W-:Y:S05]  /*8880*/  BSYNC.RECONVERGENT B0 ;  /* 0x0000000000007941 */ /* 0x000fea0003800200 */
.L_x_8241:
[----:B------:R0:W-:Y:S01]  /*8890*/  STG.E.U8 desc[UR36][R2.64], R0 ;  /* 0x0000000002007986 */ /* 0x0001e2000c101124 */
[----:B------:R-:W-:Y:S05]  /*88a0*/  BRA `(.L_x_8230) ;  /* 0x0000000800007947 */ /* 0x000fea0003800000 */
.L_x_8239:
        /* <DEDUP_REMOVED lines=18> */
.L_x_8246:
[----:B------:R-:W-:-:S04]  /*89d0*/  SHF.R.U32.HI R5, RZ, 0x18, R5 ;  /* 0x00000018ff057819 */ /* 0x000fc80000011605 */
[----:B------:R-:W-:-:S07]  /*89e0*/  LOP3.LUT R0, R0, 0x80, R5, 0xf8, !PT ;  /* 0x0000008000007812 */ /* 0x000fce00078ef805 */
.L_x_8245:
[----:B------:R-:W-:Y:S05]  /*89f0*/  BSYNC.RECONVERGENT B0 ;  /* 0x0000000000007941 */ /* 0x000fea0003800200 */
.L_x_8244:
[----:B------:R0:W-:Y:S01]  /*8a00*/  STG.E.U8 desc[UR36][R2.64], R0 ;  /* 0x0000000002007986 */ /* 0x0001e2000c101124 */
[----:B------:R-:W-:Y:S05]  /*8a10*/  BRA `(.L_x_8230) ;  /* 0x0000000400a47947 */ /* 0x000fea0003800000 */
.L_x_8238:
        /* <DEDUP_REMOVED lines=23> */
.L_x_8248:
[----:B------:R0:W-:Y:S01]  /*8b90*/  STG.E.64 desc[UR36][R2.64], R4 ;  /* 0x0000000402007986 */ /* 0x0001e2000c101b24 */
[----:B------:R-:W-:Y:S05]  /*8ba0*/  BRA `(.L_x_8230) ;  /* 0x0000000400407947 */ /* 0x000fea0003800000 */
.L_x_8247:
[----:B------:R0:W-:Y:S01]  /*8bb0*/  STG.E desc[UR36][R2.64], R7 ;  /* 0x0000000702007986 */ /* 0x0001e2000c101924 */
[----:B------:R-:W-:Y:S05]  /*8bc0*/  BRA `(.L_x_8230) ;  /* 0x0000000400387947 */ /* 0x000fea0003800000 */
.L_x_8237:
        /* <DEDUP_REMOVED lines=11> */
.L_x_8250:
[----:B------:R-:W-:Y:S01]  /*8c80*/  CS2R R6, SRZ ;  /* 0x0000000000067805 */ /* 0x000fe2000001ff00 */
[----:B------:R-:W0:Y:S04]  /*8c90*/  I2F.F64.S64 R4, R4 ;  /* 0x0000000400047312 */ /* 0x000e280000301c00 */
[----:B0-----:R0:W-:Y:S01]  /*8ca0*/  STG.E.128 desc[UR36][R2.64], R4 ;  /* 0x0000000402007986 */ /* 0x0011e2000c101d24 */
[----:B------:R-:W-:Y:S05]  /*8cb0*/  BRA `(.L_x_8230) ;  /* 0x0000000000fc7947 */ /* 0x000fea0003800000 */
.L_x_8249:
[----:B------:R-:W-:-:S09]  /*8cc0*/  UISETP.NE.AND UP0, UPT, UR4, 0xf, UPT ;  /* 0x0000000f0400788c */ /* 0x000fd2000bf05270 */
[----:B------:R-:W-:Y:S05]  /*8cd0*/  BRA.U !UP0, `(.L_x_8251) ;  /* 0x0000000108e87547 */ /* 0x000fea000b800000 */
[----:B------:R-:W-:-:S09]  /*8ce0*/  UISETP.NE.AND UP0, UPT, UR4, 0x17, UPT ;  /* 0x000000170400788c */ /* 0x000fd2000bf05270 */
[----:B------:R-:W-:Y:S05]  /*8cf0*/  BRA.U !UP0, `(.L_x_8252) ;  /* 0x0000000108907547 */ /* 0x000fea000b800000 */
[----:B------:R-:W-:-:S09]  /*8d00*/  UISETP.NE.AND UP0, UPT, UR4, 0x18, UPT ;  /* 0x000000180400788c */ /* 0x000fd2000bf05270 */
[----:B------:R-:W-:Y:S05]  /*8d10*/  BRA.U !UP0, `(.L_x_8253) ;  /* 0x0000000108447547 */ /* 0x000fea000b800000 */
.L_x_8229:
        /* <DEDUP_REMOVED lines=16> */
.L_x_8254:
[----:B------:R-:W-:Y:S05]  /*8e20*/  BRA `(.L_x_8230) ;  /* 0x0000000000a07947 */ /* 0x000fea0003800000 */
.L_x_8253:
[----:B------:R-:W0:Y:S01]  /*8e30*/  I2F.S64 R5, R4 ;  /* 0x0000000400057312 */ /* 0x000e220000301400 */
[----:B------:R-:W-:Y:S01]  /*8e40*/  BSSY.RECONVERGENT B0, `(.L_x_8255) ;  /* 0x000000c000007945 */ /* 0x000fe20003800200 */
[----:B0-----:R-:W-:Y:S01]  /*8e50*/  LOP3.LUT R6, R5, 0x7fffffff, RZ, 0xc0, !PT ;  /* 0x7fffffff05067812 */ /* 0x001fe200078ec0ff */
[----:B------:R-:W-:Y:S01]  /*8e60*/  IMAD.MOV.U32 R0, RZ, RZ, 0x7f ;  /* 0x0000007fff007424 */ /* 0x000fe200078e00ff */
        /* <DEDUP_REMOVED lines=9> */
.L_x_8256:
[----:B------:R-:W-:Y:S05]  /*8f00*/  BSYNC.RECONVERGENT B0 ;  /* 0x0000000000007941 */ /* 0x000fea0003800200 */
.L_x_8255:
[----:B------:R-:W-:-:S05]  /*8f10*/  LOP3.LUT R7, R0, 0x80, R7, 0xf8, !PT ;  /* 0x0000008000077812 */ /* 0x000fca00078ef807 */
[----:B------:R0:W-:Y:S01]  /*8f20*/  STG.E.U8 desc[UR36][R2.64], R7 ;  /* 0x0000000702007986 */ /* 0x0001e2000c101124 */
[----:B------:R-:W-:Y:S05]  /*8f30*/  BRA `(.L_x_8230) ;  /* 0x00000000005c7947 */ /* 0x000fea0003800000 */
.L_x_8252:
        /* <DEDUP_REMOVED lines=12> */
.L_x_8258:
[----:B------:R-:W-:Y:S01]  /*9000*/  IMAD.MOV.U32 R0, RZ, RZ, 0x7f ;  /* 0x0000007fff007424 */ /* 0x000fe200078e00ff */
[----:B------:R-:W-:-:S04]  /*9010*/  ISETP.GT.U32.AND P0, PT, R6, 0x7f800000, PT ;  /* 0x7f8000000600780c */ /* 0x000fc80003f04070 */
[----:B------:R-:W-:-:S09]  /*9020*/  SEL R0, R0, 0x7c, P0 ;  /* 0x0000007c00007807 */ /* 0x000fd20000000000 */
.L_x_8259:
[----:B------:R-:W-:Y:S05]  /*9030*/  BSYNC.RECONVERGENT B0 ;  /* 0x0000000000007941 */ /* 0x000fea0003800200 */
.L_x_8257:
[----:B------:R-:W-:-:S04]  /*9040*/  SHF.R.U32.HI R5, RZ, 0x18, R5 ;  /* 0x00000018ff057819 */ /* 0x000fc80000011605 */
[----:B------:R-:W-:-:S05]  /*9050*/  LOP3.LUT R5, R0, 0x80, R5, 0xf8, !PT ;  /* 0x0000008000057812 */ /* 0x000fca00078ef805 */
[----:B------:R0:W-:Y:S01]  /*9060*/  STG.E.U8 desc[UR36][R2.64], R5 ;  /* 0x0000000502007986 */ /* 0x0001e2000c101124 */
[----:B------:R-:W-:Y:S05]  /*9070*/  BRA `(.L_x_8230) ;  /* 0x00000000000c7947 */ /* 0x000fea0003800000 */
.L_x_8251:
[----:B------:R-:W0:Y:S02]  /*9080*/  I2F.S64 R0, R4 ;  /* 0x0000000400007312 */ /* 0x000e240000301400 */
[----:B0-----:R-:W-:-:S05]  /*9090*/  F2FP.BF16.F32.PACK_AB R0, RZ, R0 ;  /* 0x00000000ff00723e */ /* 0x001fca00000010ff */
[----:B------:R0:W-:Y:S02]  /*90a0*/  STG.E.U16 desc[UR36][R2.64], R0 ;  /* 0x0000000002007986 */ /* 0x0001e4000c101524 */
.L_x_8230:
[----:B------:R-:W-:-:S07]  /*90b0*/  IADD3 R17, PT, PT, R17, 0x80, RZ ;  /* 0x0000008011117810 */ /* 0x000fce0007ffe0ff */
.L_x_8190:
[----:B------:R-:W-:Y:S05]  /*90c0*/  BSYNC.RECONVERGENT B6 ;  /* 0x0000000000067941 */ /* 0x000fea0003800200 */
.L_x_8189:
        /* <DEDUP_REMOVED lines=306> */
.L_x_8260:
[----:B------:R-:W0:Y:S01]  /*a3f0*/  LDCU.128 UR8, c[0x0][0x580] ;  /* 0x0000b000ff0877ac */ /* 0x000e220008000c00 */
[----:B------:R-:W-:-:S04]  /*a400*/  UPRMT UR4, UR41, 0x9910, URZ ;  /* 0x0000991029047896 */ /* 0x000fc800080000ff */
[----:B------:R-:W-:Y:S01]  /*a410*/  UISETP.GT.AND UP0, UPT, UR4, 0x9, UPT ;  /* 0x000000090400788c */ /* 0x000fe2000bf04270 */
[----:B0-----:R-:W-:Y:S02]  /*a420*/  IADD3 R16, P0, PT, R16, UR8, RZ ;  /* 0x0000000810107c10 */ /* 0x001fe4000ff1e0ff */
[----:B-1--4-:R-:W-:-:S03]  /*a430*/  IADD3 R4, P1, PT, R0, UR10, RZ ;  /* 0x0000000a00047c10 */ /* 0x012fc6000ff3e0ff */
[----:B------:R-:W-:Y:S01]  /*a440*/  IMAD.X R17, RZ, RZ, UR9, P0 ;  /* 0x00000009ff117e24 */ /* 0x000fe200080e06ff */
[----:B---3--:R-:W-:Y:S02]  /*a450*/  IADD3.X R5, PT, PT, RZ, UR11, RZ, P1, !PT ;  /* 0x0000000bff057c10 */ /* 0x008fe40008ffe4ff */
        /* <DEDUP_REMOVED lines=12> */
.L_x_8264:
[----:B--2---:R3:W5:Y:S01]  /*a520*/  LDG.E.U8 R2, desc[UR36][R4.64] ;  /* 0x0000002404027981 */ /* 0x004762000c1e1100 */
[----:B------:R-:W-:Y:S01]  /*a530*/  IMAD.MOV.U32 R3, RZ, RZ, RZ ;  /* 0x000000ffff037224 */ /* 0x000fe200078e00ff */
[----:B------:R-:W-:Y:S06]  /*a540*/  BRA `(.L_x_8266) ;  /* 0x0000000c00407947 */ /* 0x000fec0003800000 */
.L_x_8263:
        /* <DEDUP_REMOVED lines=8> */
.L_x_8268:
[----:B--2---:R-:W2:Y:S02]  /*a5d0*/  LDG.E R2, desc[UR36][R4.64] ;  /* 0x0000002404027981 */ /* 0x004ea4000c1e1900 */
[----:B--2---:R-:W-:Y:S01]  /*a5e0*/  SHF.R.S32.HI R3, RZ, 0x1f, R2 ;  /* 0x0000001fff037819 */ /* 0x004fe20000011402 */
[----:B------:R-:W-:Y:S06]  /*a5f0*/  BRA `(.L_x_8266) ;  /* 0x0000000c00147947 */ /* 0x000fec0003800000 */
.L_x_8267:
[----:B--2---:R-:W2:Y:S02]  /*a600*/  LDG.E.S16 R2, desc[UR36][R4.64] ;  /* 0x0000002404027981 */ /* 0x004ea4000c1e1700 */
[----:B--2---:R-:W-:Y:S01]  /*a610*/  SHF.R.S32.HI R3, RZ, 0x1f, R2 ;  /* 0x0000001fff037819 */ /* 0x004fe20000011402 */
[----:B------:R-:W-:Y:S06]  /*a620*/  BRA `(.L_x_8266) ;  /* 0x0000000c00087947 */ /* 0x000fec0003800000 */
.L_x_8262:
[----:B------:R-:W-:-:S09]  /*a630*/  UISETP.GT.AND UP0, UPT, UR4, 0x6, UPT ;  /* 0x000000060400788c */ /* 0x000fd2000bf04270 */
[----:B------:R-:W-:Y:S05]  /*a640*/  BRA.U UP0, `(.L_x_8269) ;  /* 0x00000001002c7547 */ /* 0x000fea000b800000 */
[----:B------:R-:W-:-:S09]  /*a650*/  UISETP.NE.AND UP0, UPT, UR4, 0x5, UPT ;  /* 0x000000050400788c */ /* 0x000fd2000bf05270 */
[----:B------:R-:W-:Y:S05]  /*a660*/  BRA.U !UP0, `(.L_x_8270) ;  /* 0x0000000108147547 */ /* 0x000fea000b800000 */
[----:B------:R-:W-:-:S09]  /*a670*/  UISETP.NE.AND UP0, UPT, UR4, 0x6, UPT ;  /* 0x000000060400788c */ /* 0x000fd2000bf05270 */
[----:B------:R-:W-:Y:S05]  /*a680*/  BRA.U UP0, `(.L_x_8265) ;  /* 0x0000000900987547 */ /* 0x000fea000b800000 */
[----:B--2---:R-:W2:Y:S02]  /*a690*/  LDG.E R2, desc[UR36][R4.64] ;  /* 0x0000002404027981 */ /* 0x004ea4000c1e1900 */
[----:B--2---:R-:W3:Y:S02]  /*a6a0*/  F2I.S64.TRUNC R2, R2 ;  /* 0x0000000200027311 */ /* 0x004ee4000020d900 */
[----:B---3--:R-:W-:Y:S05]  /*a6b0*/  BRA `(.L_x_8266) ;  /* 0x0000000800e47947 */ /* 0x008fea0003800000 */
.L_x_8270:
[----:B------:R-:W2:Y:S02]  /*a6c0*/  LDG.E.U16 R4, desc[UR36][R4.64] ;  /* 0x0000002404047981 */ /* 0x000ea4000c1e1500 */
[----:B--2---:R-:W-:-:S06]  /*a6d0*/  HADD2.F32 R2, -RZ, R4.H0_H0 ;  /* 0x20000004ff027230 */ /* 0x004fcc0000004100 */
[----:B------:R-:W3:Y:S02]  /*a6e0*/  F2I.S64.TRUNC R2, R2 ;  /* 0x0000000200027311 */ /* 0x000ee4000020d900 */
[----:B---3--:R-:W-:Y:S05]  /*a6f0*/  BRA `(.L_x_8266) ;  /* 0x0000000800d47947 */ /* 0x008fea0003800000 */
.L_x_8269:
[----:B------:R-:W-:-:S09]  /*a700*/  UISETP.NE.AND UP0, UPT, UR4, 0x7, UPT ;  /* 0x000000070400788c */ /* 0x000fd2000bf05270 */
[----:B------:R-:W-:Y:S05]  /*a710*/  BRA.U !UP0, `(.L_x_8271) ;  /* 0x00000001082c7547 */ /* 0x000fea000b800000 */
[----:B------:R-:W-:-:S09]  /*a720*/  UISETP.NE.AND UP0, UPT, UR4, 0x8, UPT ;  /* 0x000000080400788c */ /* 0x000fd2000bf05270 */
[----:B------:R-:W-:Y:S05]  /*a730*/  BRA.U !UP0, `(.L_x_8272) ;  /* 0x0000000108147547 */ /* 0x000fea000b800000 */
[----:B------:R-:W-:-:S09]  /*a740*/  UISETP.NE.AND UP0, UPT, UR4, 0x9, UPT ;  /* 0x000000090400788c */ /* 0x000fd2000bf05270 */
[----:B------:R-:W-:Y:S05]  /*a750*/  BRA.U UP0, `(.L_x_8265) ;  /* 0x0000000900647547 */ /* 0x000fea000b800000 */
[----:B--2---:R-:W2:Y:S02]  /*a760*/  LDG.E R2, desc[UR36][R4.64] ;  /* 0x0000002404027981 */ /* 0x004ea4000c1e1900 */
[----:B--2---:R-:W3:Y:S02]  /*a770*/  F2I.S64.TRUNC R2, R2 ;  /* 0x0000000200027311 */ /* 0x004ee4000020d900 */
[----:B---3--:R-:W-:Y:S05]  /*a780*/  BRA `(.L_x_8266) ;  /* 0x0000000800b07947 */ /* 0x008fea0003800000 */
.L_x_8272:
[----:B------:R-:W2:Y:S02]  /*a790*/  LDG.E.U16 R4, desc[UR36][R4.64] ;  /* 0x0000002404047981 */ /* 0x000ea4000c1e1500 */
[----:B--2---:R-:W-:-:S06]  /*a7a0*/  HADD2.F32 R2, -RZ, R4.H0_H0 ;  /* 0x20000004ff027230 */ /* 0x004fcc0000004100 */
[----:B------:R-:W3:Y:S02]  /*a7b0*/  F2I.S64.TRUNC R2, R2 ;  /* 0x0000000200027311 */ /* 0x000ee4000020d900 */
[----:B---3--:R-:W-:Y:S05]  /*a7c0*/  BRA `(.L_x_8266) ;  /* 0x0000000800a07947 */ /* 0x008fea0003800000 */
.L_x_8271:
[----:B--2---:R-:W2:Y:S02]  /*a7d0*/  LDG.E.64 R2, desc[UR36][R4.64] ;  /* 0x0000002404027981 */ /* 0x004ea4000c1e1b00 */
[----:B--2---:R-:W3:Y:S02]  /*a7e0*/  F2I.S64.F64.TRUNC R2, R2 ;  /* 0x0000000200027311 */ /* 0x004ee4000030d900 */
[----:B---3--:R-:W-:Y:S05]  /*a7f0*/  BRA `(.L_x_8266) ;  /* 0x0000000800947947 */ /* 0x008fea0003800000 */
.L_x_8261:
        /* <DEDUP_REMOVED lines=9> */
[----:B--2---:R-:W-:Y:S01]  /*a890*/  IMAD.MOV.U32 R3, RZ, RZ, RZ ;  /* 0x000000ffff037224 */ /* 0x004fe200078e00ff */
[----:B---3--:R-:W-:-:S04]  /*a8a0*/  ISETP.NE.AND P0, PT, R4, RZ, PT ;  /* 0x000000ff0400720c */ /* 0x008fc80003f05270 */
[----:B------:R-:W-:Y:S01]  /*a8b0*/  SEL R2, RZ, 0x1, !P0 ;  /* 0x00000001ff027807 */ /* 0x000fe20004000000 */
[----:B------:R-:W-:Y:S08]  /*a8c0*/  BRA `(.L_x_8266) ;  /* 0x0000000800607947 */ /* 0x000ff00003800000 */
.L_x_8275:
[----:B--2---:R-:W2:Y:S02]  /*a8d0*/  LDG.E.64 R2, desc[UR36][R4.64] ;  /* 0x0000002404027981 */ /* 0x004ea4000c1e1b00 */
[----:B--2---:R-:W3:Y:S02]  /*a8e0*/  F2I.S64.F64.TRUNC R2, R2 ;  /* 0x0000000200027311 */ /* 0x004ee4000030d900 */
[----:B---3--:R-:W-:Y:S05]  /*a8f0*/  BRA `(.L_x_8266) ;  /* 0x0000000800547947 */ /* 0x008fea0003800000 */
.L_x_8274:
        /* <DEDUP_REMOVED lines=8> */
[----:B---3--:R-:W-:-:S04]  /*a980*/  SHF.L.U32 R0, R0, 0x18, RZ ;  /* 0x0000001800007819 */ /* 0x008fc800000006ff */
[C---:B--2---:R-:W-:Y:S02]  /*a990*/  LOP3.LUT R2, R0.reuse, 0x7f000000, RZ, 0xc0, !PT ;  /* 0x7f00000000027812 */ /* 0x044fe400078ec0ff */
        /* <DEDUP_REMOVED lines=14> */
[----:B------:R-:W3:Y:S02]  /*aa80*/  F2I.S64.TRUNC R2, R3 ;  /* 0x0000000300027311 */ /* 0x000ee4000020d900 */
[----:B---3--:R-:W-:Y:S05]  /*aa90*/  BRA `(.L_x_8266) ;  /* 0x0000000400ec7947 */ /* 0x008fea0003800000 */
.L_x_8277:
[----:B--2---:R-:W2:Y:S02]  /*aaa0*/  LDG.E.U8 R3, desc[UR36][R4.64] ;  /* 0x0000002404037981 */ /* 0x004ea4000c1e1100 */
        /* <DEDUP_REMOVED lines=10> */
[----:B------:R-:W3:Y:S02]  /*ab50*/  F2I.S64.TRUNC R2, R3 ;  /* 0x0000000300027311 */ /* 0x000ee4000020d900 */
[----:B---3--:R-:W-:Y:S05]  /*ab60*/  BRA `(.L_x_8266) ;  /* 0x0000000400b87947 */ /* 0x008fea0003800000 */
.L_x_8276:
[----:B--2---:R-:W2:Y:S02]  /*ab70*/  LDG.E.U16 R2, desc[UR36][R4.64] ;  /* 0x0000002404027981 */ /* 0x004ea4000c1e1500 */
[----:B--2---:R-:W-:-:S06]  /*ab80*/  SHF.L.U32 R2, R2, 0x10, RZ ;  /* 0x0000001002027819 */ /* 0x004fcc00000006ff */
[----:B------:R-:W3:Y:S02]  /*ab90*/  F2I.S64.TRUNC R2, R2 ;  /* 0x0000000200027311 */ /* 0x000ee4000020d900 */
[----:B---3--:R-:W-:Y:S05]  /*aba0*/  BRA `(.L_x_8266) ;  /* 0x0000000400a87947 */ /* 0x008fea0003800000 */
.L_x_8273:
        /* <DEDUP_REMOVED lines=11> */
.L_x_8280:
        /* <DEDUP_REMOVED lines=21> */
.L_x_8284:
[----:B------:R-:W-:Y:S05]  /*adb0*/  BSYNC.RECONVERGENT B1 ;  /* 0x0000000000017941 */ /* 0x000fea0003800200 */
.L_x_8283:
[----:B------:R-:W-:Y:S02]  /*adc0*/  SHF.L.U32 R0, R0, 0x14, RZ ;  /* 0x0000001400007819 */ /* 0x000fe400000006ff */
[----:B------:R-:W-:-:S04]  /*add0*/  LEA R2, R2, 0x3b800000, 0x17 ;  /* 0x3b80000002027811 */ /* 0x000fc800078eb8ff */
[----:B------:R-:W-:-:S07]  /*ade0*/  LOP3.LUT R2, R2, R0, R7, 0xfe, !PT ;  /* 0x0000000002027212 */ /* 0x000fce00078efe07 */
.L_x_8282:
[----:B------:R-:W-:Y:S05]  /*adf0*/  BSYNC.RECONVERGENT B0 ;  /* 0x0000000000007941 */ /* 0x000fea0003800200 */
.L_x_8281:
[----:B------:R-:W1:Y:S02]  /*ae00*/  F2I.S64.TRUNC R2, R2 ;  /* 0x0000000200027311 */ /* 0x000e64000020d900 */
[----:B-1----:R-:W-:Y:S05]  /*ae10*/  BRA `(.L_x_8266) ;  /* 0x00000004000c7947 */ /* 0x002fea0003800000 */
.L_x_8279:
[----:B------:R-:W3:Y:S01]  /*ae20*/  LDG.E.U8 R4, desc[UR36][R4.64] ;  /* 0x0000002404047981 */ /* 0x000ee2000c1e1100 */
[----:B------:R-:W-:Y:S01]  /*ae30*/  BSSY.RECONVERGENT B0, `(.L_x_8285) ;  /* 0x0000018000007945 */ /* 0x000fe20003800200 */
[----:B--2---:R-:W-:Y:S01]  /*ae40*/  IMAD.MOV.U32 R2, RZ, RZ, RZ ;  /* 0x000000ffff027224 */ /* 0x004fe200078e00ff */
        /* <DEDUP_REMOVED lines=18> */
.L_x_8288:
[----:B------:R-:W-:Y:S05]  /*af70*/  BSYNC.RECONVERGENT B1 ;  /* 0x0000000000017941 */ /* 0x000fea0003800200 */
.L_x_8287:
[----:B------:R-:W-:Y:S01]  /*af80*/  IMAD.SHL.U32 R0, R0, 0x200000, RZ ;  /* 0x0020000000007824 */ /* 0x000fe200078e00ff */
[----:B------:R-:W-:-:S04]  /*af90*/  LEA R2, R2, 0x37800000, 0x17 ;  /* 0x3780000002027811 */ /* 0x000fc800078eb8ff */
[----:B------:R-:W-:-:S07]  /*afa0*/  LOP3.LUT R2, R2, R0, R7, 0xfe, !PT ;  /* 0x0000000002027212 */ /* 0x000fce00078efe07 */
.L_x_8286:
[----:B------:R-:W-:Y:S05]  /*afb0*/  BSYNC.RECONVERGENT B0 ;  /* 0x0000000000007941 */ /* 0x000fea0003800200 */
.L_x_8285:
[----:B------:R-:W0:Y:S02]  /*afc0*/  F2I.S64.TRUNC R2, R2 ;  /* 0x0000000200027311 */ /* 0x000e24000020d900 */
[----:B0-----:R-:W-:Y:S05]  /*afd0*/  BRA `(.L_x_8266) ;  /* 0x00000000009c7947 */ /* 0x001fea0003800000 */
.L_x_8278:
        /* <DEDUP_REMOVED lines=8> */
[----:B--2---:R-:W-:Y:S01]  /*b060*/  HFMA2 R2, -RZ, RZ, 3.814697265625e-06, 0 ;  /* 0x00400000ff027431 */ /* 0x004fe200000001ff */
[----:B---3--:R-:W-:-:S13]  /*b070*/  ISETP.NE.AND P0, PT, R4, RZ, PT ;  /* 0x000000ff0400720c */ /* 0x008fda0003f05270 */
[----:B------:R-:W-:Y:S05]  /*b080*/  @!P0 BRA `(.L_x_8292) ;  /* 0x00000000000c8947 */ /* 0x000fea0003800000 */
[----:B------:R-:W-:-:S13]  /*b090*/  ISETP.NE.AND P0, PT, R4, 0xff, PT ;  /* 0x000000ff0400780c */ /* 0x000fda0003f05270 */
[----:B------:R-:W-:Y:S02]  /*b0a0*/  @!P0 IMAD.MOV.U32 R2, RZ, RZ, 0x7f800001 ;  /* 0x7f800001ff028424 */ /* 0x000fe400078e00ff */
[----:B------:R-:W-:-:S07]  /*b0b0*/  @P0 IMAD.SHL.U32 R2, R4, 0x800000, RZ ;  /* 0x0080000004020824 */ /* 0x000fce00078e00ff */
.L_x_8292:
[----:B------:R-:W-:Y:S05]  /*b0c0*/  BSYNC.RECONVERGENT B0 ;  /* 0x0000000000007941 */ /* 0x000fea0003800200 */
.L_x_8291:
[----:B------:R-:W2:Y:S02]  /*b0d0*/  F2I.S64.TRUNC R2, R2 ;  /* 0x0000000200027311 */ /* 0x000ea4000020d900 */
[----:B--2---:R-:W-:Y:S05]  /*b0e0*/  BRA `(.L_x_8266) ;  /* 0x0000000000587947 */ /* 0x004fea0003800000 */
.L_x_8265:
[----:B------:R-:W-:Y:S01]  /*b0f0*/  MOV R0, 0x0 ;  /* 0x0000000000007802 */ /* 0x000fe20000000f00 */
[----:B------:R-:W0:Y:S01]  /*b100*/  LDCU.64 UR4, c[0x4][0x198] ;  /* 0x01003300ff0477ac */ /* 0x000e220008000a00 */
[----:B------:R-:W-:Y:S02]  /*b110*/  HFMA2 R8, -RZ, RZ, 0, 4.64916229248046875e-06 ;  /* 0x0000004eff087431 */ /* 0x000fe400000001ff */
[----:B------:R-:W-:Y:S01]  /*b120*/  IMAD.MOV.U32 R12, RZ, RZ, 0x1 ;  /* 0x00000001ff0c7424 */ /* 0x000fe200078e00ff */
[----:B--2---:R1:W2:Y:S01]  /*b130*/  LDC.64 R2, c[0x4][R0] ;  /* 0x0100000000027b82 */ /* 0x0042a20000000a00 */
        /* <DEDUP_REMOVED lines=11> */
.L_x_8293:
[----:B------:R-:W-:Y:S01]  /*b1f0*/  CS2R R2, SRZ ;  /* 0x0000000000027805 */ /* 0x000fe2000001ff00 */
[----:B------:R-:W-:Y:S06]  /*b200*/  BRA `(.L_x_8266) ;  /* 0x0000000000107947 */ /* 0x000fec0003800000 */
.L_x_8290:
[----:B--2---:R2:W5:Y:S01]  /*b210*/  LDG.E.64 R2, desc[UR36][R4.64] ;  /* 0x0000002404027981 */ /* 0x004562000c1e1b00 */
[----:B------:R-:W-:Y:S05]  /*b220*/  BRA `(.L_x_8266) ;  /* 0x0000000000087947 */ /* 0x000fea0003800000 */
.L_x_8289:
[----:B--2---:R1:W5:Y:S01]  /*b230*/  LDG.E R2, desc[UR36][R4.64] ;  /* 0x0000002404027981 */ /* 0x004362000c1e1900 */
[----:B------:R-:W-:-:S07]  /*b240*/  MOV R3, RZ ;  /* 0x000000ff00037202 */ /* 0x000fce0000000f00 */
.L_x_8266:
[----:B-----5:R-:W-:Y:S01]  /*b250*/  ISETP.NE.U32.AND P0, PT, R2, RZ, PT ;  /* 0x000000ff0200720c */ /* 0x020fe20003f05070 */
[----:B------:R-:W-:Y:S01]  /*b260*/  UPRMT UR4, UR42, 0x9910, URZ ;  /* 0x000099102a047896 */ /* 0x000fe200080000ff */
[--C-:B01234-:R-:W-:Y:S02]  /*b270*/  SHF.R.S32.HI R5, RZ, 0x1f, R3.reuse ;  /* 0x0000001fff057819 */ /* 0x11ffe40000011403 */
[----:B------:R-:W-:Y:S01]  /*b280*/  ISETP.NE.AND.EX P0, PT, R3, RZ, PT, P0 ;  /* 0x000000ff0300720c */ /* 0x000fe20003f05300 */
[----:B------:R-:W-:Y:S01]  /*b290*/  UISETP.GT.AND UP0, UPT, UR4, 0x9, UPT ;  /* 0x000000090400788c */ /* 0x000fe2000bf04270 */
[----:B------:R-:W-:Y:S02]  /*b2a0*/  SHF.R.S32.HI R3, RZ, 0x1f, R3 ;  /* 0x0000001fff037819 */ /* 0x000fe40000011403 */
[----:B------:R-:W-:-:S04]  /*b2b0*/  SEL R0, RZ, 0x1, !P0 ;  /* 0x00000001ff007807 */ /* 0x000fc80004000000 */
[----:B------:R-:W-:-:S05]  /*b2c0*/  LOP3.LUT R5, R5, R0, RZ, 0xfc, !PT ;  /* 0x0000000005057212 */ /* 0x000fca00078efcff */
[----:B------:R-:W-:Y:S01]  /*b2d0*/  IMAD.MOV.U32 R2, RZ, RZ, R5 ;  /* 0x000000ffff027224 */ /* 0x000fe200078e0005 */
        /* <DEDUP_REMOVED lines=11> */
.L_x_8297:
[----:B------:R-:W-:Y:S01]  /*b390*/  STG.E.U8 desc[UR36][R16.64], R5 ;  /* 0x0000000510007986 */ /* 0x000fe2000c101124 */
[----:B------:R-:W-:Y:S05]  /*b3a0*/  EXIT ;  /* 0x000000000000794d */ /* 0x000fea0003800000 */
.L_x_8296:
        /* <DEDUP_REMOVED lines=8> */
.L_x_8300:
[----:B------:R-:W-:Y:S01]  /*b430*/  STG.E desc[UR36][R16.64], R5 ;  /* 0x0000000510007986 */ /* 0x000fe2000c101924 */
[----:B------:R-:W-:Y:S05]  /*b440*/  EXIT ;  /* 0x000000000000794d */ /* 0x000fea0003800000 */
.L_x_8299:
[----:B------:R-:W-:Y:S01]  /*b450*/  STG.E.U16 desc[UR36][R16.64], R5 ;  /* 0x0000000510007986 */ /* 0x000fe2000c101524 */
[----:B------:R-:W-:Y:S05]  /*b460*/  EXIT ;  /* 0x000000000000794d */ /* 0x000fea0003800000 */
.L_x_8295:
[----:B------:R-:W-:-:S09]  /*b470*/  UISETP.GT.AND UP0, UPT, UR4, 0x6, UPT ;  /* 0x000000060400788c */ /* 0x000fd2000bf04270 */
[----:B------:R-:W-:Y:S05]  /*b480*/  BRA.U UP0, `(.L_x_8301) ;  /* 0x00000001002c7547 */ /* 0x000fea000b800000 */
[----:B------:R-:W-:-:S09]  /*b490*/  UISETP.NE.AND UP0, UPT, UR4, 0x5, UPT ;  /* 0x000000050400788c */ /* 0x000fd2000bf05270 */
[----:B------:R-:W-:Y:S05]  /*b4a0*/  BRA.U !UP0, `(.L_x_8302) ;  /* 0x0000000108147547 */ /* 0x000fea000b800000 */
[----:B------:R-:W-:-:S09]  /*b4b0*/  UISETP.NE.AND UP0, UPT, UR4, 0x6, UPT ;  /* 0x000000060400788c */ /* 0x000fd2000bf05270 */
[----:B------:R-:W-:Y:S05]  /*b4c0*/  BRA.U UP0, `(.L_x_8298) ;  /* 0x00000009000c7547 */ /* 0x000fea000b800000 */
[----:B------:R-:W0:Y:S02]  /*b4d0*/  I2F.S64 R3, R2 ;  /* 0x0000000200037312 */ /* 0x000e240000301400 */
[----:B0-----:R-:W-:Y:S01]  /*b4e0*/  STG.E desc[UR36][R16.64], R3 ;  /* 0x0000000310007986 */ /* 0x001fe2000c101924 */
[----:B------:R-:W-:Y:S05]  /*b4f0*/  EXIT ;  /* 0x000000000000794d */ /* 0x000fea0003800000 */
.L_x_8302:
[----:B------:R-:W0:Y:S02]  /*b500*/  I2F.S64 R0, R2 ;  /* 0x0000000200007312 */ /* 0x000e240000301400 */
[----:B0-----:R-:W-:-:S05]  /*b510*/  F2FP.F16.F32.PACK_AB R0, RZ, R0 ;  /* 0x00000000ff00723e */ /* 0x001fca00000000ff */
[----:B------:R-:W-:Y:S01]  /*b520*/  STG.E.U16 desc[UR36][R16.64], R0 ;  /* 0x0000000010007986 */ /* 0x000fe2000c101524 */
[----:B------:R-:W-:Y:S05]  /*b530*/  EXIT ;  /* 0x000000000000794d */ /* 0x000fea0003800000 */
.L_x_8301:
        /* <DEDUP_REMOVED lines=8> */
[----:B0-----:R-:W-:Y:S01]  /*b5c0*/  STG.E.64 desc[UR36][R16.64], R4 ;  /* 0x0000000410007986 */ /* 0x001fe2000c101b24 */
[----:B------:R-:W-:Y:S05]  /*b5d0*/  EXIT ;  /* 0x000000000000794d */ /* 0x000fea0003800000 */
.L_x_8304:
[----:B------:R-:W0:Y:S02]  /*b5e0*/  I2F.S64 R2, R2 ;  /* 0x0000000200027312 */ /* 0x000e240000301400 */
[----:B0-----:R-:W-:-:S04]  /*b5f0*/  F2FP.F16.F32.PACK_AB R3, RZ, R2 ;  /* 0x00000002ff03723e */ /* 0x001fc800000000ff */
[----:B------:R-:W-:-:S05]  /*b600*/  PRMT R3, R3, 0x5410, RZ ;  /* 0x0000541003037816 */ /* 0x000fca00000000ff */
[----:B------:R-:W-:Y:S01]  /*b610*/  STG.E desc[UR36][R16.64], R3 ;  /* 0x0000000310007986 */ /* 0x000fe2000c101924 */
[----:B------:R-:W-:Y:S05]  /*b620*/  EXIT ;  /* 0x000000000000794d */ /* 0x000fea0003800000 */
.L_x_8303:
[----:B------:R-:W0:Y:S02]  /*b630*/  I2F.F64.S64 R2, R2 ;  /* 0x0000000200027312 */ /* 0x000e240000301c00 */
[----:B0-----:R-:W-:Y:S01]  /*b640*/  STG.E.64 desc[UR36][R16.64], R2 ;  /* 0x0000000210007986 */ /* 0x001fe2000c101b24 */
[----:B------:R-:W-:Y:S05]  /*b650*/  EXIT ;  /* 0x000000000000794d */ /* 0x000fea0003800000 */
.L_x_8294:
        /* <DEDUP_REMOVED lines=12> */
.L_x_8308:
[----:B------:R-:W0:Y:S01]  /*b720*/  I2F.S64 R3, R2 ;  /* 0x0000000200037312 */ /* 0x000e220000301400 */
[----:B------:R-:W-:Y:S01]  /*b730*/  BSSY.RECONVERGENT B0, `(.L_x_8309) ;  /* 0x0000013000007945 */ /* 0x000fe20003800200 */
[----:B0-----:R-:W-:Y:S01]  /*b740*/  LOP3.LUT R4, R3, 0x7fffffff, RZ, 0xc0, !PT ;  /* 0x7fffffff03047812 */ /* 0x001fe200078ec0ff */
[----:B------:R-:W-:-:S03]  /*b750*/  HFMA2 R8, -RZ, RZ, 0, 7.62939453125e-06 ;  /* 0x00000080ff087431 */ /* 0x000fc600000001ff */
        /* <DEDUP_REMOVED lines=13> */
.L_x_8311:
[----:B------:R-:W-:-:S04]  /*b830*/  SHF.R.U32.HI R3, RZ, 0x18, R3 ;  /* 0x00000018ff037819 */ /* 0x000fc80000011603 */
[----:B------:R-:W-:-:S04]  /*b840*/  LOP3.LUT R0, R0, 0x80, R3, 0xf8, !PT ;  /* 0x0000008000007812 */ /* 0x000fc800078ef803 */
[----:B------:R-:W-:-:S07]  /*b850*/  PRMT R8, R0, 0x7610, R8 ;  /* 0x0000761000087816 */ /* 0x000fce0000000008 */
.L_x_8310:
[----:B------:R-:W-:Y:S05]  /*b860*/  BSYNC.RECONVERGENT B0 ;  /* 0x0000000000007941 */ /* 0x000fea0003800200 */
.L_x_8309:
[----:B------:R-:W-:Y:S01]  /*b870*/  STG.E.U8 desc[UR36][R16.64], R8 ;  /* 0x0000000810007986 */ /* 0x000fe2000c101124 */
[----:B------:R-:W-:Y:S05]  /*b880*/  EXIT ;  /* 0x000000000000794d */ /* 0x000fea0003800000 */
.L_x_8307:
        /* <DEDUP_REMOVED lines=17> */
.L_x_8314:
[----:B------:R-:W-:-:S04]  /*b9a0*/  SHF.R.U32.HI R3, RZ, 0x18, R3 ;  /* 0x00000018ff037819 */ /* 0x000fc80000011603 */
[----:B------:R-:W-:-:S04]  /*b9b0*/  LOP3.LUT R0, R0, 0x80, R3, 0xf8, !PT ;  /* 0x0000008000007812 */ /* 0x000fc800078ef803 */
[----:B------:R-:W-:-:S07]  /*b9c0*/  PRMT R8, R0, 0x7610, R8 ;  /* 0x0000761000087816 */ /* 0x000fce0000000008 */
.L_x_8313:
[----:B------:R-:W-:Y:S05]  /*b9d0*/  BSYNC.RECONVERGENT B0 ;  /* 0x0000000000007941 */ /* 0x000fea0003800200 */
.L_x_8312:
[----:B------:R-:W-:Y:S01]  /*b9e0*/  STG.E.U8 desc[UR36][R16.64], R8 ;  /* 0x0000000810007986 */ /* 0x000fe2000c101124 */
[----:B------:R-:W-:Y:S05]  /*b9f0*/  EXIT ;  /* 0x000000000000794d */ /* 0x000fea0003800000 */
.L_x_8306:
        /* <DEDUP_REMOVED lines=21> */
[----:B------:R-:W-:Y:S01]  /*bb50*/  STG.E.U8 desc[UR36][R16.64], R3 ;  /* 0x0000000310007986 */ /* 0x000fe2000c101124 */
[----:B------:R-:W-:Y:S05]  /*bb60*/  EXIT ;  /* 0x000000000000794d */ /* 0x000fea0003800000 */
.L_x_8316:
[----:B------:R-:W-:Y:S01]  /*bb70*/  STG.E.64 desc[UR36][R16.64], R2 ;  /* 0x0000000210007986 */ /* 0x000fe2000c101b24 */
[----:B------:R-:W-:Y:S05]  /*bb80*/  EXIT ;  /* 0x000000000000794d */ /* 0x000fea0003800000 */
.L_x_8315:
[----:B------:R-:W-:Y:S01]  /*bb90*/  STG.E desc[UR36][R16.64], R5 ;  /* 0x0000000510007986 */ /* 0x000fe2000c101924 */
[----:B------:R-:W-:Y:S05]  /*bba0*/  EXIT ;  /* 0x000000000000794d */ /* 0x000fea0003800000 */
.L_x_8305:
        /* <DEDUP_REMOVED lines=9> */
[----:B------:R-:W-:Y:S01]  /*bc40*/  STG.E.U8 desc[UR36][R16.64], R3 ;  /* 0x0000000310007986 */ /* 0x000fe2000c101124 */
[----:B------:R-:W-:Y:S05]  /*bc50*/  EXIT ;  /* 0x000000000000794d */ /* 0x000fea0003800000 */
.L_x_8318:
[----:B------:R-:W-:Y:S01]  /*bc60*/  CS2R R6, SRZ ;  /* 0x0000000000067805 */ /* 0x000fe2000001ff00 */
[----:B------:R-:W0:Y:S04]  /*bc70*/  I2F.F64.S64 R4, R2 ;  /* 0x0000000200047312 */ /* 0x000e280000301c00 */
[----:B0-----:R-:W-:Y:S01]  /*bc80*/  STG.E.128 desc[UR36][R16.64], R4 ;  /* 0x0000000410007986 */ /* 0x001fe2000c101d24 */
[----:B------:R-:W-:Y:S05]  /*bc90*/  EXIT ;  /* 0x000000000000794d */ /* 0x000fea0003800000 */
.L_x_8317:
[----:B------:R-:W-:-:S09]  /*bca0*/  UISETP.NE.AND UP0, UPT, UR4, 0xf, UPT ;  /* 0x0000000f0400788c */ /* 0x000fd2000bf05270 */
[----:B------:R-:W-:Y:S05]  /*bcb0*/  BRA.U !UP0, `(.L_x_8319) ;  /* 0x0000000108e87547 */ /* 0x000fea000b800000 */
[----:B------:R-:W-:-:S09]  /*bcc0*/  UISETP.NE.AND UP0, UPT, UR4, 0x17, UPT ;  /* 0x000000170400788c */ /* 0x000fd2000bf05270 */
[----:B------:R-:W-:Y:S05]  /*bcd0*/  BRA.U !UP0, `(.L_x_8320) ;  /* 0x0000000108907547 */ /* 0x000fea000b800000 */
[----:B------:R-:W-:-:S09]  /*bce0*/  UISETP.NE.AND UP0, UPT, UR4, 0x18, UPT ;  /* 0x000000180400788c */ /* 0x000fd2000bf05270 */
[----:B------:R-:W-:Y:S05]  /*bcf0*/  BRA.U !UP0, `(.L_x_8321) ;  /* 0x0000000108447547 */ /* 0x000fea000b800000 */
.L_x_8298:
        /* <DEDUP_REMOVED lines=16> */
.L_x_8322:
[----:B------:R-:W-:Y:S05]  /*be00*/  EXIT ;  /* 0x000000000000794d */ /* 0x000fea0003800000 */
.L_x_8321:
        /* <DEDUP_REMOVED lines=13> */
.L_x_8324:
[----:B------:R-:W-:Y:S05]  /*bee0*/  BSYNC.RECONVERGENT B0 ;  /* 0x0000000000007941 */ /* 0x000fea0003800200 */
.L_x_8323:
[----:B------:R-:W-:-:S05]  /*bef0*/  LOP3.LUT R5, R0, 0x80, R5, 0xf8, !PT ;  /* 0x0000008000057812 */ /* 0x000fca00078ef805 */
[----:B------:R-:W-:Y:S01]  /*bf00*/  STG.E.U8 desc[UR36][R16.64], R5 ;  /* 0x0000000510007986 */ /* 0x000fe2000c101124 */
[----:B------:R-:W-:Y:S05]  /*bf10*/  EXIT ;  /* 0x000000000000794d */ /* 0x000fea0003800000 */
.L_x_8320:
        /* <DEDUP_REMOVED lines=12> */
.L_x_8326:
[----:B------:R-:W-:Y:S01]  /*bfe0*/  IMAD.MOV.U32 R0, RZ, RZ, 0x7f ;  /* 0x0000007fff007424 */ /* 0x000fe200078e00ff */
[----:B------:R-:W-:-:S04]  /*bff0*/  ISETP.GT.U32.AND P0, PT, R4, 0x7f800000, PT ;  /* 0x7f8000000400780c */ /* 0x000fc80003f04070 */
[----:B------:R-:W-:-:S09]  /*c000*/  SEL R0, R0, 0x7c, P0 ;  /* 0x0000007c00007807 */ /* 0x000fd20000000000 */
.L_x_8327:
[----:B------:R-:W-:Y:S05]  /*c010*/  BSYNC.RECONVERGENT B0 ;  /* 0x0000000000007941 */ /* 0x000fea0003800200 */
.L_x_8325:
[----:B------:R-:W-:-:S04]  /*c020*/  SHF.R.U32.HI R3, RZ, 0x18, R3 ;  /* 0x00000018ff037819 */ /* 0x000fc80000011603 */
[----:B------:R-:W-:-:S05]  /*c030*/  LOP3.LUT R3, R0, 0x80, R3, 0xf8, !PT ;  /* 0x0000008000037812 */ /* 0x000fca00078ef803 */
[----:B------:R-:W-:Y:S01]  /*c040*/  STG.E.U8 desc[UR36][R16.64], R3 ;  /* 0x0000000310007986 */ /* 0x000fe2000c101124 */
[----:B------:R-:W-:Y:S05]  /*c050*/  EXIT ;  /* 0x000000000000794d */ /* 0x000fea0003800000 */
.L_x_8319:
[----:B------:R-:W0:Y:S02]  /*c060*/  I2F.S64 R0, R2 ;  /* 0x0000000200007312 */ /* 0x000e240000301400 */
[----:B0-----:R-:W-:-:S05]  /*c070*/  F2FP.BF16.F32.PACK_AB R0, RZ, R0 ;  /* 0x00000000ff00723e */ /* 0x001fca00000010ff */
[----:B------:R-:W-:Y:S01]  /*c080*/  STG.E.U16 desc[UR36][R16.64], R0 ;  /* 0x0000000010007986 */ /* 0x000fe2000c101524 */
[----:B------:R-:W-:Y:S05]  /*c090*/  EXIT ;  /* 0x000000000000794d */ /* 0x000fea0003800000 */
.L_x_8328:
        /* <DEDUP_REMOVED lines=14> */
.L_x_23314:


//--------------------- .text._ZN2at6native27unrolled_elementwise_kernelIZZZNS0_16sign_kernel_cudaERNS_18TensorIteratorBaseEENKUlvE_clEvENKUlvE2_clEvEUllE_St5arrayIPcLm2EELi4E23TrivialOffsetCalculatorILi1EjESB_NS0_6memory12LoadWithCastILi1EEENSC_13StoreWithCastILi1EEEEEviT_T0_T2_T3_T4_T5_ --------------------------
	.section	.text._ZN2at6native27unrolled_elementwise_kernelIZZZNS0_16sign_kernel_cudaERNS_18TensorIteratorBaseEENKUlvE_clEvENKUlvE2_clEvEUllE_St5arrayIPcLm2EELi4E23TrivialOffsetCalculatorILi1EjESB_NS0_6memory12LoadWithCastILi1EEENSC_13StoreWithCastILi1EEEEEviT_T0_T2_T3_T4_T5_,"ax",@progbits
	.align	128
        .global         _ZN2at6native27unrolled_elementwise_kernelIZZZNS0_16sign_kernel_cudaERNS_18TensorIteratorBaseEENKUlvE_clEvENKUlvE2_clEvEUllE_St5arrayIPcLm2EELi4E23TrivialOffsetCalculatorILi1EjESB_NS0_6memory12LoadWithCastILi1EEENSC_13StoreWithCastILi1EEEEEviT_T0_T2_T3_T4_T5_
        .type           _ZN2at6native27unrolled_elementwise_kernelIZZZNS0_16sign_kernel_cudaERNS_18TensorIteratorBaseEENKUlvE_clEvENKUlvE2_clEvEUllE_St5arrayIPcLm2EELi4E23TrivialOffsetCalculatorILi1EjESB_NS0_6memory12LoadWithCastILi1EEENSC_13StoreWithCastILi1EEEEEviT_T0_T2_T3_T4_T5_,@function
        .size           _ZN2at6native27unrolled_elementwise_kernelIZZZNS0_16sign_kernel_cudaERNS_18TensorIteratorBaseEENKUlvE_clEvENKUlvE2_clEvEUllE_St5arrayIPcLm2EELi4E23TrivialOffsetCalculatorILi1EjESB_NS0_6memory12LoadWithCastILi1EEENSC_13StoreWithCastILi1EEEEEviT_T0_T2_T3_T4_T5_,(.L_x_23315 - _ZN2at6native27unrolled_elementwise_kernelIZZZNS0_16sign_kernel_cudaERNS_18TensorIteratorBaseEENKUlvE_clEvENKUlvE2_clEvEUllE_St5arrayIPcLm2EELi4E23TrivialOffsetCalculatorILi1EjESB_NS0_6memory12LoadWithCastILi1EEENSC_13StoreWithCastILi1EEEEEviT_T0_T2_T3_T4_T5_)
        .other          _ZN2at6native27unrolled_elementwise_kernelIZZZNS0_16sign_kernel_cudaERNS_18TensorIteratorBaseEENKUlvE_clEvENKUlvE2_clEvEUllE_St5arrayIPcLm2EELi4E23TrivialOffsetCalculatorILi1EjESB_NS0_6memory12LoadWithCastILi1EEENSC_13StoreWithCastILi1EEEEEviT_T0_T2_T3_T4_T5_,@"STO_CUDA_ENTRY STV_DEFAULT"
_ZN2at6native27unrolled_elementwise_kernelIZZZNS0_16sign_kernel_cudaERNS_18TensorIteratorBaseEENKUlvE_clEvENKUlvE2_clEvEUllE_St5arrayIPcLm2EELi4E23TrivialOffsetCalculatorILi1EjESB_NS0_6memory12LoadWithCastILi1EEENSC_13StoreWithCastILi1EEEEEviT_T0_T2_T3_T4_T5_:
.text._ZN2at6native27unrolled_elementwise_kernelIZZZNS0_16sign_kernel_cudaERNS_18TensorIteratorBaseEENKUlvE_clEvENKUlvE2_clEvEUllE_St5arrayIPcLm2EELi4E23TrivialOffsetCalculatorILi1EjESB_NS0_6memory12LoadWithCastILi1EEENSC_13StoreWithCastILi1EEEEEviT_T0_T2_T3_T4_T5_:
        /* <DEDUP_REMOVED lines=32> */
.L_x_8334:
[----:B------:R1:W5:Y:S01]  /*0200*/  LDG.E.U8 R22, desc[UR36][R2.64] ;  /* 0x0000002402167981 */ /* 0x000362000c1e1100 */
[----:B------:R-:W-:Y:S01]  /*0210*/  IMAD.MOV.U32 R23, RZ, RZ, RZ ;  /* 0x000000ffff177224 */ /* 0x000fe200078e00ff */
[----:B------:R-:W-:Y:S06]  /*0220*/  BRA `(.L_x_8336) ;  /* 0x0000000c00407947 */ /* 0x000fec0003800000 */
.L_x_8333:
        /* <DEDUP_REMOVED lines=8> */
.L_x_8338:
[----:B------:R-:W2:Y:S02]  /*02b0*/  LDG.E R22, desc[UR36][R2.64] ;  /* 0x0000002402167981 */ /* 0x000ea4000c1e1900 */
[----:B--2---:R-:W-:Y:S01]  /*02c0*/  SHF.R.S32.HI R23, RZ, 0x1f, R22 ;  /* 0x0000001fff177819 */ /* 0x004fe20000011416 */
[----:B------:R-:W-:Y:S06]  /*02d0*/  BRA `(.L_x_8336) ;  /* 0x0000000c00147947 */ /* 0x000fec0003800000 */
.L_x_8337:
[----:B------:R-:W2:Y:S02]  /*02e0*/  LDG.E.S16 R22, desc[UR36][R2.64] ;  /* 0x0000002402167981 */ /* 0x000ea4000c1e1700 */
[----:B--2---:R-:W-:Y:S01]  /*02f0*/  SHF.R.S32.HI R23, RZ, 0x1f, R22 ;  /* 0x0000001fff177819 */ /* 0x004fe20000011416 */
[----:B------:R-:W-:Y:S06]  /*0300*/  BRA `(.L_x_8336) ;  /* 0x0000000c00087947 */ /* 0x000fec0003800000 */
.L_x_8332:
[----:B------:R-:W-:-:S09]  /*0310*/  UISETP.GT.AND UP0, UPT, UR4, 0x6, UPT ;  /* 0x000000060400788c */ /* 0x000fd2000bf04270 */
[----:B------:R-:W-:Y:S05]  /*0320*/  BRA.U UP0, `(.L_x_8339) ;  /* 0x00000001002c7547 */ /* 0x000fea000b800000 */
[----:B------:R-:W-:-:S09]  /*0330*/  UISETP.NE.AND UP0, UPT, UR4, 0x5, UPT ;  /* 0x000000050400788c */ /* 0x000fd2000bf05270 */
[----:B------:R-:W-:Y:S05]  /*0340*/  BRA.U !UP0, `(.L_x_8340) ;  /* 0x0000000108147547 */ /* 0x000fea000b800000 */
[----:B------:R-:W-:-:S09]  /*0350*/  UISETP.NE.AND UP0, UPT, UR4, 0x6, UPT ;  /* 0x000000060400788c */ /* 0x000fd2000bf05270 */
[----:B------:R-:W-:Y:S05]  /*0360*/  BRA.U UP0, `(.L_x_8335) ;  /* 0x00000009006c7547 */ /* 0x000fea000b800000 */
[----:B------:R-:W2:Y:S02]  /*0370*/  LDG.E R2, desc[UR36][R2.64] ;  /* 0x0000002402027981 */ /* 0x000ea4000c1e1900 */
[----:B--2---:R2:W3:Y:S02]  /*0380*/  F2I.S64.TRUNC R22, R2 ;  /* 0x0000000200167311 */ /* 0x0044e4000020d900 */
[----:B--23--:R-:W-:Y:S05]  /*0390*/  BRA `(.L_x_8336) ;  /* 0x0000000800e47947 */ /* 0x00cfea0003800000 */
.L_x_8340:
[----:B------:R-:W2:Y:S02]  /*03a0*/  LDG.E.U16 R2, desc[UR36][R2.64] ;  /* 0x0000002402027981 */ /* 0x000ea4000c1e1500 */
[----:B--2---:R-:W-:-:S06]  /*03b0*/  HADD2.F32 R22, -RZ, R2.H0_H0 ;  /* 0x20000002ff167230 */ /* 0x004fcc0000004100 */
[----:B------:R-:W2:Y:S02]  /*03c0*/  F2I.S64.TRUNC R22, R22 ;  /* 0x0000001600167311 */ /* 0x000ea4000020d900 */
[----:B--2---:R-:W-:Y:S05]  /*03d0*/  BRA `(.L_x_8336) ;  /* 0x0000000800d47947 */ /* 0x004fea0003800000 */
.L_x_8339:
[----:B------:R-:W-:-:S09]  /*03e0*/  UISETP.NE.AND UP0, UPT, UR4, 0x7, UPT ;  /* 0x000000070400788c */ /* 0x000fd2000bf05270 */
[----:B------:R-:W-:Y:S05]  /*03f0*/  BRA.U !UP0, `(.L_x_8341) ;  /* 0x00000001082c7547 */ /* 0x000fea000b800000 */
[----:B------:R-:W-:-:S09]  /*0400*/  UISETP.NE.AND UP0, UPT, UR4, 0x8, UPT ;  /* 0x000000080400788c */ /* 0x000fd2000bf05270 */
[----:B------:R-:W-:Y:S05]  /*0410*/  BRA.U !UP0, `(.L_x_8342) ;  /* 0x0000000108147547 */ /* 0x000fea000b800000 */
[----:B------:R-:W-:-:S09]  /*0420*/  UISETP.NE.AND UP0, UPT, UR4, 0x9, UPT ;  /* 0x000000090400788c */ /* 0x000fd2000bf05270 */
[----:B------:R-:W-:Y:S05]  /*0430*/  BRA.U UP0, `(.L_x_8335) ;  /* 0x0000000900387547 */ /* 0x000fea000b800000 */
[----:B------:R-:W2:Y:S02]  /*0440*/  LDG.E R2, desc[UR36][R2.64] ;  /* 0x0000002402027981 */ /* 0x000ea4000c1e1900 */
[----:B--2---:R2:W3:Y:S02]  /*0450*/  F2I.S64.TRUNC R22, R2 ;  /* 0x0000000200167311 */ /* 0x0044e4000020d900 */
[----:B--23--:R-:W-:Y:S05]  /*0460*/  BRA `(.L_x_8336) ;  /* 0x0000000800b07947 */ /* 0x00cfea0003800000 */
.L_x_8342:
[----:B------:R-:W2:Y:S02]  /*0470*/  LDG.E.U16 R2, desc[UR36][R2.64] ;  /* 0x0000002402027981 */ /* 0x000ea4000c1e1500 */
[----:B--2---:R-:W-:-:S06]  /*0480*/  HADD2.F32 R22, -RZ, R2.H0_H0 ;  /* 0x20000002ff167230 */ /* 0x004fcc0000004100 */
[----:B------:R-:W2:Y:S02]  /*0490*/  F2I.S64.TRUNC R22, R22 ;  /* 0x0000001600167311 */ /* 0x000ea4000020d900 */
[----:B--2---:R-:W-:Y:S05]  /*04a0*/  BRA `(.L_x_8336) ;  /* 0x0000000800a07947 */ /* 0x004fea0003800000 */
.L_x_8341:
[----:B------:R-:W2:Y:S02]  /*04b0*/  LDG.E.64 R2, desc[UR36][R2.64] ;  /* 0x0000002402027981 */ /* 0x000ea4000c1e1b00 */
[----:B--2---:R2:W3:Y:S02]  /*04c0*/  F2I.S64.F64.TRUNC R22, R2 ;  /* 0x0000000200167311 */ /* 0x0044e4000030d900 */
[----:B--23--:R-:W-:Y:S05]  /*04d0*/  BRA `(.L_x_8336) ;  /* 0x0000000800947947 */ /* 0x00cfea0003800000 */
.L_x_8331:
        /* <DEDUP_REMOVED lines=13> */
.L_x_8345:
[----:B------:R-:W2:Y:S02]  /*05b0*/  LDG.E.64 R2, desc[UR36][R2.64] ;  /* 0x0000002402027981 */ /* 0x000ea4000c1e1b00 */
[----:B--2---:R2:W3:Y:S02]  /*05c0*/  F2I.S64.F64.TRUNC R22, R2 ;  /* 0x0000000200167311 */ /* 0x0044e4000030d900 */
[----:B--23--:R-:W-:Y:S05]  /*05d0*/  BRA `(.L_x_8336) ;  /* 0x0000000800547947 */ /* 0x00cfea0003800000 */
.L_x_8344:
        /* <DEDUP_REMOVED lines=24> */
[----:B------:R2:W3:Y:S02]  /*0760*/  F2I.S64.TRUNC R22, R5 ;  /* 0x0000000500167311 */ /* 0x0004e4000020d900 */
[----:B--23--:R-:W-:Y:S05]  /*0770*/  BRA `(.L_x_8336) ;  /* 0x0000000400ec7947 */ /* 0x00cfea0003800000 */
.L_x_8347:
        /* <DEDUP_REMOVED lines=11> */
[----:B------:R2:W3:Y:S02]  /*0830*/  F2I.S64.TRUNC R22, R0 ;  /* 0x0000000000167311 */ /* 0x0004e4000020d900 */
[----:B--23--:R-:W-:Y:S05]  /*0840*/  BRA `(.L_x_8336) ;  /* 0x0000000400b87947 */ /* 0x00cfea0003800000 */
.L_x_8346:
[----:B------:R-:W2:Y:S02]  /*0850*/  LDG.E.U16 R22, desc[UR36][R2.64] ;  /* 0x0000002402167981 */ /* 0x000ea4000c1e1500 */
[----:B--2---:R-:W-:-:S06]  /*0860*/  IMAD.U32 R22, R22, 0x10000, RZ ;  /* 0x0001000016167824 */ /* 0x004fcc00078e00ff */
[----:B------:R-:W2:Y:S02]  /*0870*/  F2I.S64.TRUNC R22, R22 ;  /* 0x0000001600167311 */ /* 0x000ea4000020d900 */
[----:B--2---:R-:W-:Y:S05]  /*0880*/  BRA `(.L_x_8336) ;  /* 0x0000000400a87947 */ /* 0x004fea0003800000 */
.L_x_8343:
        /* <DEDUP_REMOVED lines=11> */
.L_x_8350:
        /* <DEDUP_REMOVED lines=21> */
.L_x_8354:
[----:B------:R-:W-:Y:S05]  /*0a90*/  BSYNC.RECONVERGENT B1 ;  /* 0x0000000000017941 */ /* 0x000fea0003800200 */
.L_x_8353:
[----:B------:R-:W-:Y:S01]  /*0aa0*/  IMAD.SHL.U32 R0, R0, 0x100000, RZ ;  /* 0x0010000000007824 */ /* 0x000fe200078e00ff */
[----:B------:R-:W-:-:S04]  /*0ab0*/  LEA R2, R2, 0x3b800000, 0x17 ;  /* 0x3b80000002027811 */ /* 0x000fc800078eb8ff */
[----:B------:R-:W-:-:S07]  /*0ac0*/  LOP3.LUT R22, R2, R0, R7, 0xfe, !PT ;  /* 0x0000000002167212 */ /* 0x000fce00078efe07 */
.L_x_8352:
[----:B------:R-:W-:Y:S05]  /*0ad0*/  BSYNC.RECONVERGENT B0 ;  /* 0x0000000000007941 */ /* 0x000fea0003800200 */
.L_x_8351:
[----:B------:R-:W4:Y:S02]  /*0ae0*/  F2I.S64.TRUNC R22, R22 ;  /* 0x0000001600167311 */ /* 0x000f24000020d900 */
[----:B----4-:R-:W-:Y:S05]  /*0af0*/  BRA `(.L_x_8336) ;  /* 0x00000004000c7947 */ /* 0x010fea0003800000 */
.L_x_8349:
        /* <DEDUP_REMOVED lines=21> */
.L_x_8358:
[----:B------:R-:W-:Y:S05]  /*0c50*/  BSYNC.RECONVERGENT B1 ;  /* 0x0000000000017941 */ /* 0x000fea0003800200 */
.L_x_8357:
[----:B------:R-:W-:Y:S01]  /*0c60*/  IMAD.SHL.U32 R0, R0, 0x200000, RZ ;  /* 0x0020000000007824 */ /* 0x000fe200078e00ff */
[----:B------:R-:W-:-:S04]  /*0c70*/  LEA R2, R2, 0x37800000, 0x17 ;  /* 0x3780000002027811 */ /* 0x000fc800078eb8ff */
[----:B------:R-:W-:-:S07]  /*0c80*/  LOP3.LUT R22, R2, R0, R7, 0xfe, !PT ;  /* 0x0000000002167212 */ /* 0x000fce00078efe07 */
.L_x_8356:
[----:B------:R-:W-:Y:S05]  /*0c90*/  BSYNC.RECONVERGENT B0 ;  /* 0x0000000000007941 */ /* 0x000fea0003800200 */
.L_x_8355:
[----:B------:R-:W4:Y:S02]  /*0ca0*/  F2I.S64.TRUNC R22, R22 ;  /* 0x0000001600167311 */ /* 0x000f24000020d900 */
[----:B----4-:R-:W-:Y:S05]  /*0cb0*/  BRA `(.L_x_8336) ;  /* 0x00000000009c7947 */ /* 0x010fea0003800000 */
.L_x_8348:
[----:B------:R-:W-:-:S09]  /*0cc0*/  UISETP.NE.AND UP0, UPT, UR4, 0x1c, UPT ;  /* 0x0000001c0400788c */ /* 0x000fd2000bf05270 */
[----:B------:R-:W-:Y:S05]  /*0cd0*/  BRA.U !UP0, `(.L_x_8359) ;  /* 0x00000001088c7547 */ /* 0x000fea000b800000 */
[----:B------:R-:W-:-:S09]  /*0ce0*/  UISETP.NE.AND UP0, UPT, UR4, 0x1d, UPT ;  /* 0x0000001d0400788c */ /* 0x000fd2000bf05270 */
[----:B------:R-:W-:Y:S05]  /*0cf0*/  BRA.U !UP0, `(.L_x_8360) ;  /* 0x00000001087c7547 */ /* 0x000fea000b800000 */
[----:B------:R-:W-:-:S09]  /*0d00*/  UISETP.NE.AND UP0, UPT, UR4, 0x2c, UPT ;  /* 0x0000002c0400788c */ /* 0x000fd2000bf05270 */
[----:B------:R-:W-:Y:S05]  /*0d10*/  BRA.U !UP0, `(.L_x_8361) ;  /* 0x0000000108487547 */ /* 0x000fea000b800000 */
.L_x_8335:
        /* <DEDUP_REMOVED lines=16> */
.L_x_8362:
[----:B------:R-:W-:Y:S01]  /*0e20*/  CS2R R22, SRZ ;  /* 0x0000000000167805 */ /* 0x000fe2000001ff00 */
[----:B------:R-:W-:Y:S06]  /*0e30*/  BRA `(.L_x_8336) ;  /* 0x00000000003c7947 */ /* 0x000fec0003800000 */
.L_x_8361:
        /* <DEDUP_REMOVED lines=8> */
.L_x_8364:
[----:B------:R-:W-:Y:S05]  /*0ec0*/  BSYNC.RECONVERGENT B0 ;  /* 0x0000000000007941 */ /* 0x000fea0003800200 */
.L_x_8363:
[----:B------:R-:W2:Y:S02]  /*0ed0*/  F2I.S64.TRUNC R22, R22 ;  /* 0x0000001600167311 */ /* 0x000ea4000020d900 */
[----:B--2---:R-:W-:Y:S05]  /*0ee0*/  BRA `(.L_x_8336) ;  /* 0x0000000000107947 */ /* 0x004fea0003800000 */
.L_x_8360:
[----:B------:R2:W5:Y:S01]  /*0ef0*/  LDG.E.64 R22, desc[UR36][R2.64] ;  /* 0x0000002402167981 */ /* 0x000562000c1e1b00 */
[----:B------:R-:W-:Y:S05]  /*0f00*/  BRA `(.L_x_8336) ;  /* 0x0000000000087947 */ /* 0x000fea0003800000 */
.L_x_8359:
[----:B------:R3:W5:Y:S01]  /*0f10*/  LDG.E R22, desc[UR36][R2.64] ;  /* 0x0000002402167981 */ /* 0x000762000c1e1900 */
[----:B------:R-:W-:-:S07]  /*0f20*/  IMAD.MOV.U32 R23, RZ, RZ, RZ ;  /* 0x000000ffff177224 */ /* 0x000fce00078e00ff */
.L_x_8336:
[----:B------:R-:W-:-:S07]  /*0f30*/  VIADD R27, R26, 0x80 ;  /* 0x000000801a1b7836 */ /* 0x000fce0000000000 */
.L_x_8330:
[----:B------:R-:W-:Y:S05]  /*0f40*/  BSYNC.RECONVERGENT B6 ;  /* 0x0000000000067941 */ /* 0x000fea0003800200 */
.L_x_8329:
[----:B------:R-:W-:Y:S01]  /*0f50*/  ISETP.GE.AND P0, PT, R27, R28, PT ;  /* 0x0000001c1b00720c */ /* 0x000fe20003f06270 */
[----:B------:R-:W-:Y:S01]  /*0f60*/  BSSY.RECONVERGENT B6, `(.L_x_8365) ;  /* 0x00000eb000067945 */ /* 0x000fe20003800200 */
[----:B------:R-:W-:-:S11]  /*0f70*/  CS2R R18, SRZ ;  /* 0x0000000000127805 */ /* 0x000fd6000001ff00 */
        /* <DEDUP_REMOVED lines=21> */
.L_x_8370:
[----:B------:R4:W5:Y:S01]  /*10d0*/  LDG.E.U8 R18, desc[UR36][R2.64] ;  /* 0x0000002402127981 */ /* 0x000962000c1e1100 */
[----:B------:R-:W-:Y:S01]  /*10e0*/  IMAD.MOV.U32 R19, RZ, RZ, RZ ;  /* 0x000000ffff137224 */ /* 0x000fe200078e00ff */
[----:B------:R-:W-:Y:S06]  /*10f0*/  BRA `(.L_x_8372) ;  /* 0x0000000c00407947 */ /* 0x000fec0003800000 */
.L_x_8369:
        /* <DEDUP_REMOVED lines=8> */
.L_x_8374:
[----:B------:R-:W2:Y:S02]  /*1180*/  LDG.E R18, desc[UR36][R2.64] ;  /* 0x0000002402127981 */ /* 0x000ea4000c1e1900 */
[----:B--2---:R-:W-:Y:S01]  /*1190*/  SHF.R.S32.HI R19, RZ, 0x1f, R18 ;  /* 0x0000001fff137819 */ /* 0x004fe20000011412 */
[----:B------:R-:W-:Y:S06]  /*11a0*/  BRA `(.L_x_8372) ;  /* 0x0000000c00147947 */ /* 0x000fec0003800000 */
.L_x_8373:
[----:B------:R-:W2:Y:S02]  /*11b0*/  LDG.E.S16 R18, desc[UR36][R2.64] ;  /* 0x0000002402127981 */ /* 0x000ea4000c1e1700 */
[----:B--2---:R-:W-:Y:S01]  /*11c0*/  SHF.R.S32.HI R19, RZ, 0x1f, R18 ;  /* 0x0000001fff137819 */ /* 0x004fe20000011412 */
[----:B------:R-:W-:Y:S06]  /*11d0*/  BRA `(.L_x_8372) ;  /* 0x0000000c00087947 */ /* 0x000fec0003800000 */
.L_x_8368:
[----:B------:R-:W-:-:S09]  /*11e0*/  UISETP.GT.AND UP0, UPT, UR4, 0x6, UPT ;  /* 0x000000060400788c */ /* 0x000fd2000bf04270 */
[----:B------:R-:W-:Y:S05]  /*11f0*/  BRA.U UP0, `(.L_x_8375) ;  /* 0x00000001002c7547 */ /* 0x000fea000b800000 */
[----:B------:R-:W-:-:S09]  /*1200*/  UISETP.NE.AND UP0, UPT, UR4, 0x5, UPT ;  /* 0x000000050400788c */ /* 0x000fd2000bf05270 */
[----:B------:R-:W-:Y:S05]  /*1210*/  BRA.U !UP0, `(.L_x_8376) ;  /* 0x0000000108147547 */ /* 0x000fea000b800000 */
[----:B------:R-:W-:-:S09]  /*1220*/  UISETP.NE.AND UP0, UPT, UR4, 0x6, UPT ;  /* 0x000000060400788c */ /* 0x000fd2000bf05270 */
[----:B------:R-:W-:Y:S05]  /*1230*/  BRA.U UP0, `(.L_x_8371) ;  /* 0x0000000900987547 */ /* 0x000fea000b800000 */
[----:B------:R-:W2:Y:S02]  /*1240*/  LDG.E R2, desc[UR36][R2.64] ;  /* 0x0000002402027981 */ /* 0x000ea4000c1e1900 */
[----:B--2---:R3:W4:Y:S02]  /*1250*/  F2I.S64.TRUNC R18, R2 ;  /* 0x0000000200127311 */ /* 0x004724000020d900 */
[----:B---34-:R-:W-:Y:S05]  /*1260*/  BRA `(.L_x_8372) ;  /* 0x0000000800e47947 */ /* 0x018fea0003800000 */
.L_x_8376:
[----:B------:R-:W2:Y:S02]  /*1270*/  LDG.E.U16 R2, desc[UR36][R2.64] ;  /* 0x0000002402027981 */ /* 0x000ea4000c1e1500 */
[----:B--2---:R-:W-:-:S06]  /*1280*/  HADD2.F32 R18, -RZ, R2.H0_H0 ;  /* 0x20000002ff127230 */ /* 0x004fcc0000004100 */
[----:B------:R-:W3:Y:S02]  /*1290*/  F2I.S64.TRUNC R18, R18 ;  /* 0x0000001200127311 */ /* 0x000ee4000020d900 */
[----:B---3--:R-:W-:Y:S05]  /*12a0*/  BRA `(.L_x_8372) ;  /* 0x0000000800d47947 */ /* 0x008fea0003800000 */
.L_x_8375:
[----:B------:R-:W-:-:S09]  /*12b0*/  UISETP.NE.AND UP0, UPT, UR4, 0x7, UPT ;  /* 0x000000070400788c */ /* 0x000fd2000bf05270 */
[----:B------:R-:W-:Y:S05]  /*12c0*/  BRA.U !UP0, `(.L_x_8377) ;  /* 0x00000001082c7547 */ /* 0x000fea000b800000 */
[----:B------:R-:W-:-:S09]  /*12d0*/  UISETP.NE.AND UP0, UPT, UR4, 0x8, UPT ;  /* 0x000000080400788c */ /* 0x000fd2000bf05270 */
[----:B------:R-:W-:Y:S05]  /*12e0*/  BRA.U !UP0, `(.L_x_8378) ;  /* 0x0000000108147547 */ /* 0x000fea000b800000 */
[----:B------:R-:W-:-:S09]  /*12f0*/  UISETP.NE.AND UP0, UPT, UR4, 0x9, UPT ;  /* 0x000000090400788c */ /* 0x000fd2000bf05270 */
[----:B------:R-:W-:Y:S05]  /*1300*/  BRA.U UP0, `(.L_x_8371) ;  /* 0x0000000900647547 */ /* 0x000fea000b800000 */
[----:B------:R-:W2:Y:S02]  /*1310*/  LDG.E R2, desc[UR36][R2.64] ;  /* 0x0000002402027981 */ /* 0x000ea4000c1e1900 */
[----:B--2---:R3:W4:Y:S02]  /*1320*/  F2I.S64.TRUNC R18, R2 ;  /* 0x0000000200127311 */ /* 0x004724000020d900 */
[----:B---34-:R-:W-:Y:S05]  /*1330*/  BRA `(.L_x_8372) ;  /* 0x0000000800b07947 */ /* 0x018fea0003800000 */
.L_x_8378:
[----:B------:R-:W2:Y:S02]  /*1340*/  LDG.E.U16 R2, desc[UR36][R2.64] ;  /* 0x0000002402027981 */ /* 0x000ea4000c1e1500 */
[----:B--2---:R-:W-:-:S06]  /*1350*/  HADD2.F32 R18, -RZ, R2.H0_H0 ;  /* 0x20000002ff127230 */ /* 0x004fcc0000004100 */
[----:B------:R-:W3:Y:S02]  /*1360*/  F2I.S64.TRUNC R18, R18 ;  /* 0x0000001200127311 */ /* 0x000ee4000020d900 */
[----:B---3--:R-:W-:Y:S05]  /*1370*/  BRA `(.L_x_8372) ;  /* 0x0000000800a07947 */ /* 0x008fea0003800000 */
.L_x_8377:
[----:B------:R-:W2:Y:S02]  /*1380*/  LDG.E.64 R2, desc[UR36][R2.64] ;  /* 0x0000002402027981 */ /* 0x000ea4000c1e1b00 */
[----:B--2---:R3:W4:Y:S02]  /*1390*/  F2I.S64.F64.TRUNC R18, R2 ;  /* 0x0000000200127311 */ /* 0x004724000030d900 */
[----:B---34-:R-:W-:Y:S05]  /*13a0*/  BRA `(.L_x_8372) ;  /* 0x0000000800947947 */ /* 0x018fea0003800000 */
.L_x_8367:
        /* <DEDUP_REMOVED lines=13> */
.L_x_8381:
[----:B------:R-:W2:Y:S02]  /*1480*/  LDG.E.64 R2, desc[UR36][R2.64] ;  /* 0x0000002402027981 */ /* 0x000ea4000c1e1b00 */
[----:B--2---:R0:W1:Y:S02]  /*1490*/  F2I.S64.F64.TRUNC R18, R2 ;  /* 0x0000000200127311 */ /* 0x004064000030d900 */
[----:B01----:R-:W-:Y:S05]  /*14a0*/  BRA `(.L_x_8372) ;  /* 0x0000000800547947 */ /* 0x003fea0003800000 */
.L_x_8380:
        /* <DEDUP_REMOVED lines=26> */
.L_x_8383:
        /* <DEDUP_REMOVED lines=11> */
[----:B------:R0:W1:Y:S02]  /*1700*/  F2I.S64.TRUNC R18, R0 ;  /* 0x0000000000127311 */ /* 0x000064000020d900 */
[----:B01----:R-:W-:Y:S05]  /*1710*/  BRA `(.L_x_8372) ;  /* 0x0000000400b87947 */ /* 0x003fea0003800000 */
.L_x_8382:
[----:B------:R-:W2:Y:S02]  /*1720*/  LDG.E.U16 R18, desc[UR36][R2.64] ;  /* 0x0000002402127981 */ /* 0x000ea4000c1e1500 */
[----:B--2---:R-:W-:-:S06]  /*1730*/  IMAD.U32 R18, R18, 0x10000, RZ ;  /* 0x0001000012127824 */ /* 0x004fcc00078e00ff */
[----:B------:R-:W0:Y:S02]  /*1740*/  F2I.S64.TRUNC R18, R18 ;  /* 0x0000001200127311 */ /* 0x000e24000020d900 */
[----:B0-----:R-:W-:Y:S05]  /*1750*/  BRA `(.L_x_8372) ;  /* 0x0000000400a87947 */ /* 0x001fea0003800000 */
.L_x_8379:
        /* <DEDUP_REMOVED lines=11> */
.L_x_8386:
        /* <DEDUP_REMOVED lines=21> */
.L_x_8390:
[----:B------:R-:W-:Y:S05]  /*1960*/  BSYNC.RECONVERGENT B1 ;  /* 0x0000000000017941 */ /* 0x000fea0003800200 */
.L_x_8389:
[----:B------:R-:W-:Y:S01]  /*1970*/  IMAD.SHL.U32 R0, R0, 0x100000, RZ ;  /* 0x0010000000007824 */ /* 0x000fe200078e00ff */
[----:B------:R-:W-:-:S04]  /*1980*/  LEA R2, R2, 0x3b800000, 0x17 ;  /* 0x3b80000002027811 */ /* 0x000fc800078eb8ff */
[----:B------:R-:W-:-:S07]  /*1990*/  LOP3.LUT R18, R2, R0, R7, 0xfe, !PT ;  /* 0x0000000002127212 */ /* 0x000fce00078efe07 */
.L_x_8388:
[----:B------:R-:W-:Y:S05]  /*19a0*/  BSYNC.RECONVERGENT B0 ;  /* 0x0000000000007941 */ /* 0x000fea0003800200 */
.L_x_8387:
[----:B------:R-:W2:Y:S02]  /*19b0*/  F2I.S64.TRUNC R18, R18 ;  /* 0x0000001200127311 */ /* 0x000ea4000020d900 */
[----:B--2---:R-:W-:Y:S05]  /*19c0*/  BRA `(.L_x_8372) ;  /* 0x00000004000c7947 */ /* 0x004fea0003800000 */
.L_x_8385:
        /* <DEDUP_REMOVED lines=21> */
.L_x_8394:
[----:B------:R-:W-:Y:S05]  /*1b20*/  BSYNC.RECONVERGENT B1 ;  /* 0x0000000000017941 */ /* 0x000fea0003800200 */
.L_x_8393:
[----:B------:R-:W-:Y:S01]  /*1b30*/  IMAD.SHL.U32 R0, R0, 0x200000, RZ ;  /* 0x0020000000007824 */ /* 0x000fe200078e00ff */
[----:B------:R-:W-:-:S04]  /*1b40*/  LEA R2, R2, 0x37800000, 0x17 ;  /* 0x3780000002027811 */ /* 0x000fc800078eb8ff */
[----:B------:R-:W-:-:S07]  /*1b50*/  LOP3.LUT R18, R2, R0, R7, 0xfe, !PT ;  /* 0x0000000002127212 */ /* 0x000fce00078efe07 */
.L_x_8392:
[----:B------:R-:W-:Y:S05]  /*1b60*/  BSYNC.RECONVERGENT B0 ;  /* 0x0000000000007941 */ /* 0x000fea0003800200 */
.L_x_8391:
[----:B------:R-:W2:Y:S02]  /*1b70*/  F2I.S64.TRUNC R18, R18 ;  /* 0x0000001200127311 */ /* 0x000ea4000020d900 */
[----:B--2---:R-:W-:Y:S05]  /*1b80*/  BRA `(.L_x_8372) ;  /* 0x00000000009c7947 */ /* 0x004fea0003800000 */
.L_x_8384:
        /* <DEDUP_REMOVED lines=14> */
.L_x_8398:
[----:B------:R-:W-:Y:S05]  /*1c70*/  BSYNC.RECONVERGENT B0 ;  /* 0x0000000000007941 */ /* 0x000fea0003800200 */
.L_x_8397:
[----:B------:R-:W2:Y:S02]  /*1c80*/  F2I.S64.TRUNC R18, R18 ;  /* 0x0000001200127311 */ /* 0x000ea4000020d900 */
[----:B--2---:R-:W-:Y:S05]  /*1c90*/  BRA `(.L_x_8372) ;  /* 0x0000000000587947 */ /* 0x004fea0003800000 */
.L_x_8371:
        /* <DEDUP_REMOVED lines=16> */
.L_x_8399:
[----:B------:R-:W-:Y:S01]  /*1da0*/  CS2R R18, SRZ ;  /* 0x0000000000127805 */ /* 0x000fe2000001ff00 */
[----:B------:R-:W-:Y:S06]  /*1db0*/  BRA `(.L_x_8372) ;  /* 0x0000000000107947 */ /* 0x000fec0003800000 */
.L_x_8396:
[----:B------:R1:W5:Y:S01]  /*1dc0*/  LDG.E.64 R18, desc[UR36][R2.64] ;  /* 0x0000002402127981 */ /* 0x000362000c1e1b00 */
[----:B------:R-:W-:Y:S05]  /*1dd0*/  BRA `(.L_x_8372) ;  /* 0x0000000000087947 */ /* 0x000fea0003800000 */
.L_x_8395:
[----:B------:R0:W5:Y:S01]  /*1de0*/  LDG.E R18, desc[UR36][R2.64] ;  /* 0x0000002402127981 */ /* 0x000162000c1e1900 */
[----:B------:R-:W-:-:S07]  /*1df0*/  IMAD.MOV.U32 R19, RZ, RZ, RZ ;  /* 0x000000ffff137224 */ /* 0x000fce00078e00ff */
.L_x_8372:
[----:B------:R-:W-:-:S07]  /*1e00*/  VIADD R27, R27, 0x80 ;  /* 0x000000801b1b7836 */ /* 0x000fce0000000000 */
.L_x_8366:
[----:B------:R-:W-:Y:S05]  /*1e10*/  BSYNC.RECONVERGENT B6 ;  /* 0x0000000000067941 */ /* 0x000fea0003800200 */
.L_x_8365:
        /* <DEDUP_REMOVED lines=24> */
.L_x_8405:
[----:B------:R4:W5:Y:S01]  /*1fa0*/  LDG.E.U8 R16, desc[UR36][R2.64] ;  /* 0x0000002402107981 */ /* 0x000962000c1e1100 */
[----:B------:R-:W-:Y:S01]  /*1fb0*/  IMAD.MOV.U32 R17, RZ, RZ, RZ ;  /* 0x000000ffff117224 */ /* 0x000fe200078e00ff */
[----:B------:R-:W-:Y:S06]  /*1fc0*/  BRA `(.L_x_8407) ;  /* 0x0000000c00407947 */ /* 0x000fec0003800000 */
.L_x_8404:
        /* <DEDUP_REMOVED lines=8> */
.L_x_8409:
[----:B------:R-:W2:Y:S02]  /*2050*/  LDG.E R16, desc[UR36][R2.64] ;  /* 0x0000002402107981 */ /* 0x000ea4000c1e1900 */
[----:B--2---:R-:W-:Y:S01]  /*2060*/  SHF.R.S32.HI R17, RZ, 0x1f, R16 ;  /* 0x0000001fff117819 */ /* 0x004fe20000011410 */
[----:B------:R-:W-:Y:S06]  /*2070*/  BRA `(.L_x_8407) ;  /* 0x0000000c00147947 */ /* 0x000fec0003800000 */
.L_x_8408:
[----:B------:R-:W2:Y:S02]  /*2080*/  LDG.E.S16 R16, desc[UR36][R2.64] ;  /* 0x0000002402107981 */ /* 0x000ea4000c1e1700 */
[----:B--2---:R-:W-:Y:S01]  /*2090*/  SHF.R.S32.HI R17, RZ, 0x1f, R16 ;  /* 0x0000001fff117819 */ /* 0x004fe20000011410 */
[----:B------:R-:W-:Y:S06]  /*20a0*/  BRA `(.L_x_8407) ;  /* 0x0000000c00087947 */ /* 0x000fec0003800000 */
.L_x_8403:
        /* <DEDUP_REMOVED lines=9> */
.L_x_8411:
[----:B------:R-:W2:Y:S02]  /*2140*/  LDG.E.U16 R2, desc[UR36][R2.64] ;  /* 0x0000002402027981 */ /* 0x000ea4000c1e1500 */
[----:B--2---:R-:W-:-:S06]  /*2150*/  HADD2.F32 R16, -RZ, R2.H0_H0 ;  /* 0x20000002ff107230 */ /* 0x004fcc0000004100 */
[----:B------:R-:W3:Y:S02]  /*2160*/  F2I.S64.TRUNC R16, R16 ;  /* 0x0000001000107311 */ /* 0x000ee4000020d900 */
[----:B---3--:R-:W-:Y:S05]  /*2170*/  BRA `(.L_x_8407) ;  /* 0x0000000800d47947 */ /* 0x008fea0003800000 */
.L_x_8410:
        /* <DEDUP_REMOVED lines=9> */
.L_x_8413:
[----:B------:R-:W2:Y:S02]  /*2210*/  LDG.E.U16 R2, desc[UR36][R2.64] ;  /* 0x0000002402027981 */ /* 0x000ea4000c1e1500 */
[----:B--2---:R-:W-:-:S06]  /*2220*/  HADD2.F32 R16, -RZ, R2.H0_H0 ;  /* 0x20000002ff107230 */ /* 0x004fcc0000004100 */
[----:B------:R-:W3:Y:S02]  /*2230*/  F2I.S64.TRUNC R16, R16 ;  /* 0x0000001000107311 */ /* 0x000ee4000020d900 */
[----:B---3--:R-:W-:Y:S05]  /*2240*/  BRA `(.L_x_8407) ;  /* 0x0000000800a07947 */ /* 0x008fea0003800000 */
.L_x_8412:
[----:B------:R-:W2:Y:S02]  /*2250*/  LDG.E.64 R2, desc[UR36][R2.64] ;  /* 0x0000002402027981 */ /* 0x000ea4000c1e1b00 */
[----:B--2---:R3:W4:Y:S02]  /*2260*/  F2I.S64.F64.TRUNC R16, R2 ;  /* 0x0000000200107311 */ /* 0x004724000030d900 */
[----:B---34-:R-:W-:Y:S05]  /*2270*/  BRA `(.L_x_8407) ;  /* 0x0000000800947947 */ /* 0x018fea0003800000 */
.L_x_8402:
        /* <DEDUP_REMOVED lines=13> */
.L_x_8416:
[----:B------:R-:W2:Y:S02]  /*2350*/  LDG.E.64 R2, desc[UR36][R2.64] ;  /* 0x0000002402027981 */ /* 0x000ea4000c1e1b00 */
[----:B--2---:R3:W4:Y:S02]  /*2360*/  F2I.S64.F64.TRUNC R16, R2 ;  /* 0x0000000200107311 */ /* 0x004724000030d900 */
[----:B---34-:R-:W-:Y:S05]  /*2370*/  BRA `(.L_x_8407) ;  /* 0x0000000800547947 */ /* 0x018fea0003800000 */
.L_x_8415:
        /* <DEDUP_REMOVED lines=24> */
[----:B------:R3:W4:Y:S02]  /*2500*/  F2I.S64.TRUNC R16, R5 ;  /* 0x0000000500107311 */ /* 0x000724000020d900 */
[----:B---34-:R-:W-:Y:S05]  /*2510*/  BRA `(.L_x_8407) ;  /* 0x0000000400ec7947 */ /* 0x018fea0003800000 */
.L_x_8418:
        /* <DEDUP_REMOVED lines=11> */
[----:B------:R3:W4:Y:S02]  /*25d0*/  F2I.S64.TRUNC R16, R0 ;  /* 0x0000000000107311 */ /* 0x000724000020d900 */
[----:B---34-:R-:W-:Y:S05]  /*25e0*/  BRA `(.L_x_8407) ;  /* 0x0000000400b87947 */ /* 0x018fea0003800000 */
.L_x_8417:
[----:B------:R-:W2:Y:S02]  /*25f0*/  LDG.E.U16 R16, desc[UR36][R2.64] ;  /* 0x0000002402107981 */ /* 0x000ea4000c1e1500 */
[----:B--2---:R-:W-:-:S06]  /*2600*/  IMAD.U32 R16, R16, 0x10000, RZ ;  /* 0x0001000010107824 */ /* 0x004fcc00078e00ff */
[----:B------:R-:W3:Y:S02]  /*2610*/  F2I.S64.TRUNC R16, R16 ;  /* 0x0000001000107311 */ /* 0x000ee4000020d900 */
[----:B---3--:R-:W-:Y:S05]  /*2620*/  BRA `(.L_x_8407) ;  /* 0x0000000400a87947 */ /* 0x008fea0003800000 */
.L_x_8414:
        /* <DEDUP_REMOVED lines=11> */
.L_x_8421:
        /* <DEDUP_REMOVED lines=21> */
.L_x_8425:
[----:B------:R-:W-:Y:S05]  /*2830*/  BSYNC.RECONVERGENT B1 ;  /* 0x0000000000017941 */ /* 0x000fea0003800200 */
.L_x_8424:
[----:B------:R-:W-:Y:S01]  /*2840*/  IMAD.SHL.U32 R0, R0, 0x100000, RZ ;  /* 0x0010000000007824 */ /* 0x000fe200078e00ff */
[----:B------:R-:W-:-:S04]  /*2850*/  LEA R2, R2, 0x3b800000, 0x17 ;  /* 0x3b80000002027811 */ /* 0x000fc800078eb8ff */
[----:B------:R-:W-:-:S07]  /*2860*/  LOP3.LUT R16, R2, R0, R7, 0xfe, !PT ;  /* 0x0000000002107212 */ /* 0x000fce00078efe07 */
.L_x_8423:
[----:B------:R-:W-:Y:S05]  /*2870*/  BSYNC.RECONVERGENT B0 ;  /* 0x0000000000007941 */ /* 0x000fea0003800200 */
.L_x_8422:
[----:B------:R-:W1:Y:S02]  /*2880*/  F2I.S64.TRUNC R16, R16 ;  /* 0x0000001000107311 */ /* 0x000e64000020d900 */
[----:B-1----:R-:W-:Y:S05]  /*2890*/  BRA `(.L_x_8407) ;  /* 0x00000004000c7947 */ /* 0x002fea0003800000 */
.L_x_8420:
        /* <DEDUP_REMOVED lines=21> */
.L_x_8429:
[----:B------:R-:W-:Y:S05]  /*29f0*/  BSYNC.RECONVERGENT B1 ;  /* 0x0000000000017941 */ /* 0x000fea0003800200 */
.L_x_8428:
[----:B------:R-:W-:Y:S01]  /*2a00*/  IMAD.SHL.U32 R0, R0, 0x200000, RZ ;  /* 0x0020000000007824 */ /* 0x000fe200078e00ff */
[----:B------:R-:W-:-:S04]  /*2a10*/  LEA R2, R2, 0x37800000, 0x17 ;  /* 0x3780000002027811 */ /* 0x000fc800078eb8ff */
[----:B------:R-:W-:-:S07]  /*2a20*/  LOP3.LUT R16, R2, R0, R7, 0xfe, !PT ;  /* 0x0000000002107212 */ /* 0x000fce00078efe07 */
.L_x_8427:
[----:B------:R-:W-:Y:S05]  /*2a30*/  BSYNC.RECONVERGENT B0 ;  /* 0x0000000000007941 */ /* 0x000fea0003800200 */
.L_x_8426:
[----:B------:R-:W1:Y:S02]  /*2a40*/  F2I.S64.TRUNC R16, R16 ;  /* 0x0000001000107311 */ /* 0x000e64000020d900 */
[----:B-1----:R-:W-:Y:S05]  /*2a50*/  BRA `(.L_x_8407) ;  /* 0x00000000009c7947 */ /* 0x002fea0003800000 */
.L_x_8419:
        /* <DEDUP_REMOVED lines=14> */
.L_x_8433:
[----:B------:R-:W-:Y:S05]  /*2b40*/  BSYNC.RECONVERGENT B0 ;  /* 0x0000000000007941 */ /* 0x000fea0003800200 */
.L_x_8432:
[----:B------:R-:W2:Y:S02]  /*2b50*/  F2I.S64.TRUNC R16, R16 ;  /* 0x0000001000107311 */ /* 0x000ea4000020d900 */
[----:B--2---:R-:W-:Y:S05]  /*2b60*/  BRA `(.L_x_8407) ;  /* 0x0000000000587947 */ /* 0x004fea0003800000 */
.L_x_8406:
        /* <DEDUP_REMOVED lines=16> */
.L_x_8434:
[----:B------:R-:W-:Y:S01]  /*2c70*/  CS2R R16, SRZ ;  /* 0x0000000000107805 */ /* 0x000fe2000001ff00 */
[----:B------:R-:W-:Y:S06]  /*2c80*/  BRA `(.L_x_8407) ;  /* 0x0000000000107947 */ /* 0x000fec0003800000 */
.L_x_8431:
[----:B------:R2:W5:Y:S01]  /*2c90*/  LDG.E.64 R16, desc[UR36][R2.64] ;  /* 0x0000002402107981 */ /* 0x000562000c1e1b00 */
[----:B------:R-:W-:Y:S05]  /*2ca0*/  BRA `(.L_x_8407) ;  /* 0x0000000000087947 */ /* 0x000fea0003800000 */
.L_x_8430:
[----:B------:R1:W5:Y:S01]  /*2cb0*/  LDG.E R16, desc[UR36][R2.64] ;  /* 0x0000002402107981 */ /* 0x000362000c1e1900 */
[----:B------:R-:W-:-:S07]  /*2cc0*/  IMAD.MOV.U32 R17, RZ, RZ, RZ ;  /* 0x000000ffff117224 */ /* 0x000fce00078e00ff */
.L_x_8407:
[----:B------:R-:W-:-:S07]  /*2cd0*/  VIADD R27, R27, 0x80 ;  /* 0x000000801b1b7836 */ /* 0x000fce0000000000 */
.L_x_8401:
[----:B------:R-:W-:Y:S05]  /*2ce0*/  BSYNC.RECONVERGENT B6 ;  /* 0x0000000000067941 */ /* 0x000fea0003800200 */
.L_x_8400:
        /* <DEDUP_REMOVED lines=24> */
.L_x_8440:
[----:B------:R0:W5:Y:S01]  /*2e70*/  LDG.E.U8 R24, desc[UR36][R2.64] ;  /* 0x0000002402187981 */ /* 0x000162000c1e1100 */
[----:B------:R-:W-:Y:S01]  /*2e80*/  IMAD.MOV.U32 R25, RZ, RZ, RZ ;  /* 0x000000ffff197224 */ /* 0x000fe200078e00ff */
[----:B------:R-:W-:Y:S06]  /*2e90*/  BRA `(.L_x_8436) ;  /* 0x0000000c003c7947 */ /* 0x000fec0003800000 */
.L_x_8439:
        /* <DEDUP_REMOVED lines=8> */
.L_x_8443:
[----:B------:R-:W2:Y:S02]  /*2f20*/  LDG.E R24, desc[UR36][R2.64] ;  /* 0x0000002402187981 */ /* 0x000ea4000c1e1900 */
[----:B--2---:R-:W-:Y:S01]  /*2f30*/  SHF.R.S32.HI R25, RZ, 0x1f, R24 ;  /* 0x0000001fff197819 */ /* 0x004fe20000011418 */
[----:B------:R-:W-:Y:S06]  /*2f40*/  BRA `(.L_x_8436) ;  /* 0x0000000c00107947 */ /* 0x000fec0003800000 */
.L_x_8442:
[----:B------:R-:W2:Y:S02]  /*2f50*/  LDG.E.S16 R24, desc[UR36][R2.64] ;  /* 0x0000002402187981 */ /* 0x000ea4000c1e1700 */
[----:B--2---:R-:W-:Y:S01]  /*2f60*/  SHF.R.S32.HI R25, RZ, 0x1f, R24 ;  /* 0x0000001fff197819 */ /* 0x004fe20000011418 */
[----:B------:R-:W-:Y:S06]  /*2f70*/  BRA `(.L_x_8436) ;  /* 0x0000000c00047947 */ /* 0x000fec0003800000 */
.L_x_8438:
[----:B------:R-:W-:-:S09]  /*2f80*/  UISETP.GT.AND UP0, UPT, UR4, 0x6, UPT ;  /* 0x000000060400788c */ /* 0x000fd2000bf04270 */
[----:B------:R-:W-:Y:S05]  /*2f90*/  BRA.U UP0, `(.L_x_8444) ;  /* 0x00000001002c7547 */ /* 0x000fea000b800000 */
[----:B------:R-:W-:-:S09]  /*2fa0*/  UISETP.NE.AND UP0, UPT, UR4, 0x5, UPT ;  /* 0x000000050400788c */ /* 0x000fd2000bf05270 */
[----:B------:R-:W-:Y:S05]  /*2fb0*/  BRA.U !UP0, `(.L_x_8445) ;  /* 0x0000000108147547 */ /* 0x000fea000b800000 */
[----:B------:R-:W-:-:S09]  /*2fc0*/  UISETP.NE.AND UP0, UPT, UR4, 0x6, UPT ;  /* 0x000000060400788c */ /* 0x000fd2000bf05270 */
[----:B------:R-:W-:Y:S05]  /*2fd0*/  BRA.U UP0, `(.L_x_8441) ;  /* 0x0000000900987547 */ /* 0x000fea000b800000 */
[----:B------:R-:W2:Y:S02]  /*2fe0*/  LDG.E R2, desc[UR36][R2.64] ;  /* 0x0000002402027981 */ /* 0x000ea4000c1e1900 */
[----:B--2---:R0:W1:Y:S02]  /*2ff0*/  F2I.S64.TRUNC R24, R2 ;  /* 0x0000000200187311 */ /* 0x004064000020d900 */
[----:B01----:R-:W-:Y:S05]  /*3000*/  BRA `(.L_x_8436) ;  /* 0x0000000800e07947 */ /* 0x003fea0003800000 */
.L_x_8445:
[----:B------:R-:W2:Y:S02]  /*3010*/  LDG.E.U16 R2, desc[UR36][R2.64] ;  /* 0x0000002402027981 */ /* 0x000ea4000c1e1500 */
[----:B--2---:R-:W-:-:S06]  /*3020*/  HADD2.F32 R24, -RZ, R2.H0_H0 ;  /* 0x20000002ff187230 */ /* 0x004fcc0000004100 */
[----:B------:R-:W0:Y:S02]  /*3030*/  F2I.S64.TRUNC R24, R24 ;  /* 0x0000001800187311 */ /* 0x000e24000020d900 */
[----:B0-----:R-:W-:Y:S05]  /*3040*/  BRA `(.L_x_8436) ;  /* 0x0000000800d07947 */ /* 0x001fea0003800000 */
.L_x_8444:
[----:B------:R-:W-:-:S09]  /*3050*/  UISETP.NE.AND UP0, UPT, UR4, 0x7, UPT ;  /* 0x000000070400788c */ /* 0x000fd2000bf05270 */
[----:B------:R-:W-:Y:S05]  /*3060*/  BRA.U !UP0, `(.L_x_8446) ;  /* 0x00000001082c7547 */ /* 0x000fea000b800000 */
[----:B------:R-:W-:-:S09]  /*3070*/  UISETP.NE.AND UP0, UPT, UR4, 0x8, UPT ;  /* 0x000000080400788c */ /* 0x000fd2000bf05270 */
[----:B------:R-:W-:Y:S05]  /*3080*/  BRA.U !UP0, `(.L_x_8447) ;  /* 0x0000000108147547 */ /* 0x000fea000b800000 */
[----:B------:R-:W-:-:S09]  /*3090*/  UISETP.NE.AND UP0, UPT, UR4, 0x9, UPT ;  /* 0x000000090400788c */ /* 0x000fd2000bf05270 */
[----:B------:R-:W-:Y:S05]  /*30a0*/  BRA.U UP0, `(.L_x_8441) ;  /* 0x0000000900647547 */ /* 0x000fea000b800000 */
[----:B------:R-:W2:Y:S02]  /*30b0*/  LDG.E R2, desc[UR36][R2.64] ;  /* 0x0000002402027981 */ /* 0x000ea4000c1e1900 */
[----:B--2---:R0:W1:Y:S02]  /*30c0*/  F2I.S64.TRUNC R24, R2 ;  /* 0x0000000200187311 */ /* 0x004064000020d900 */
[----:B01----:R-:W-:Y:S05]  /*30d0*/  BRA `(.L_x_8436) ;  /* 0x0000000800ac7947 */ /* 0x003fea0003800000 */
.L_x_8447:
[----:B------:R-:W2:Y:S02]  /*30e0*/  LDG.E.U16 R2, desc[UR36][R2.64] ;  /* 0x0000002402027981 */ /* 0x000ea4000c1e1500 */
[----:B--2---:R-:W-:-:S06]  /*30f0*/  HADD2.F32 R24, -RZ, R2.H0_H0 ;  /* 0x20000002ff187230 */ /* 0x004fcc0000004100 */
[----:B------:R-:W0:Y:S02]  /*3100*/  F2I.S64.TRUNC R24, R24 ;  /* 0x0000001800187311 */ /* 0x000e24000020d900 */
[----:B0-----:R-:W-:Y:S05]  /*3110*/  BRA `(.L_x_8436) ;  /* 0x00000008009c7947 */ /* 0x001fea0003800000 */
.L_x_8446:
[----:B------:R-:W2:Y:S02]  /*3120*/  LDG.E.64 R2, desc[UR36][R2.64] ;  /* 0x0000002402027981 */ /* 0x000ea4000c1e1b00 */
[----:B--2---:R0:W1:Y:S02]  /*3130*/  F2I.S64.F64.TRUNC R24, R2 ;  /* 0x0000000200187311 */ /* 0x004064000030d900 */
[----:B01----:R-:W-:Y:S05]  /*3140*/  BRA `(.L_x_8436) ;  /* 0x0000000800907947 */ /* 0x003fea0003800000 */
.L_x_8437:
        /* <DEDUP_REMOVED lines=13> */
.L_x_8450:
[----:B------:R-:W2:Y:S02]  /*3220*/  LDG.E.64 R2, desc[UR36][R2.64] ;  /* 0x0000002402027981 */ /* 0x000ea4000c1e1b00 */
[----:B--2---:R0:W1:Y:S02]  /*3230*/  F2I.S64.F64.TRUNC R24, R2 ;  /* 0x0000000200187311 */ /* 0x004064000030d900 */
[----:B01----:R-:W-:Y:S05]  /*3240*/  BRA `(.L_x_8436) ;  /* 0x0000000800507947 */ /* 0x003fea0003800000 */
.L_x_8449:
        /* <DEDUP_REMOVED lines=26> */
.L_x_8452:
        /* <DEDUP_REMOVED lines=13> */
.L_x_8451:
[----:B------:R-:W2:Y:S02]  /*34c0*/  LDG.E.U16 R24, desc[UR36][R2.64] ;  /* 0x0000002402187981 */ /* 0x000ea4000c1e1500 */
[----:B--2---:R-:W-:-:S06]  /*34d0*/  IMAD.U32 R24, R24, 0x10000, RZ ;  /* 0x0001000018187824 */ /* 0x004fcc00078e00ff */
[----:B------:R-:W0:Y:S02]  /*34e0*/  F2I.S64.TRUNC R24, R24 ;  /* 0x0000001800187311 */ /* 0x000e24000020d900 */
[----:B0-----:R-:W-:Y:S05]  /*34f0*/  BRA `(.L_x_8436) ;  /* 0x0000000400a47947 */ /* 0x001fea0003800000 */
.L_x_8448:
        /* <DEDUP_REMOVED lines=11> */
.L_x_8455:
        /* <DEDUP_REMOVED lines=21> */
.L_x_8459:
[----:B------:R-:W-:Y:S05]  /*3700*/  BSYNC.RECONVERGENT B1 ;  /* 0x0000000000017941 */ /* 0x000fea0003800200 */
.L_x_8458:
[----:B------:R-:W-:Y:S01]  /*3710*/  IMAD.SHL.U32 R0, R0, 0x100000, RZ ;  /* 0x0010000000007824 */ /* 0x000fe200078e00ff */
[----:B------:R-:W-:-:S04]  /*3720*/  LEA R2, R2, 0x3b800000, 0x17 ;  /* 0x3b80000002027811 */ /* 0x000fc800078eb8ff */
[----:B------:R-:W-:-:S07]  /*3730*/  LOP3.LUT R24, R2, R0, R7, 0xfe, !PT ;  /* 0x0000000002187212 */ /* 0x000fce00078efe07 */
.L_x_8457:
[----:B------:R-:W-:Y:S05]  /*3740*/  BSYNC.RECONVERGENT B0 ;  /* 0x0000000000007941 */ /* 0x000fea0003800200 */
.L_x_8456:
[----:B------:R-:W0:Y:S02]  /*3750*/  F2I.S64.TRUNC R24, R24 ;  /* 0x0000001800187311 */ /* 0x000e24000020d900 */
[----:B0-----:R-:W-:Y:S05]  /*3760*/  BRA `(.L_x_8436) ;  /* 0x0000000400087947 */ /* 0x001fea0003800000 */
.L_x_8454:
        /* <DEDUP_REMOVED lines=21> */
.L_x_8463:
[----:B------:R-:W-:Y:S05]  /*38c0*/  BSYNC.RECONVERGENT B1 ;  /* 0x0000000000017941 */ /* 0x000fea0003800200 */
.L_x_8462:
[----:B------:R-:W-:Y:S01]  /*38d0*/  IMAD.SHL.U32 R0, R0, 0x200000, RZ ;  /* 0x0020000000007824 */ /* 0x000fe200078e00ff */
[----:B------:R-:W-:-:S04]  /*38e0*/  LEA R2, R2, 0x37800000, 0x17 ;  /* 0x3780000002027811 */ /* 0x000fc800078eb8ff */
[----:B------:R-:W-:-:S07]  /*38f0*/  LOP3.LUT R24, R2, R0, R7, 0xfe, !PT ;  /* 0x0000000002187212 */ /* 0x000fce00078efe07 */
.L_x_8461:
[----:B------:R-:W-:Y:S05]  /*3900*/  BSYNC.RECONVERGENT B0 ;  /* 0x0000000000007941 */ /* 0x000fea0003800200 */
.L_x_8460:
[----:B------:R-:W0:Y:S02]  /*3910*/  F2I.S64.TRUNC R24, R24 ;  /* 0x0000001800187311 */ /* 0x000e24000020d900 */
[----:B0-----:R-:W-:Y:S05]  /*3920*/  BRA `(.L_x_8436) ;  /* 0x0000000000987947 */ /* 0x001fea0003800000 */
.L_x_8453:
        /* <DEDUP_REMOVED lines=14> */
.L_x_8467:
[----:B------:R-:W-:Y:S05]  /*3a10*/  BSYNC.RECONVERGENT B0 ;  /* 0x0000000000007941 */ /* 0x000fea0003800200 */
.L_x_8466:
[----:B------:R-:W0:Y:S02]  /*3a20*/  F2I.S64.TRUNC R24, R24 ;  /* 0x0000001800187311 */ /* 0x000e24000020d900 */
[----:B0-----:R-:W-:Y:S05]  /*3a30*/  BRA `(.L_x_8436) ;  /* 0x0000000000547947 */ /* 0x001fea0003800000 */
.L_x_8441:
        /* <DEDUP_REMOVED lines=16> */
.L_x_8468:
[----:B------:R-:W-:Y:S05]  /*3b40*/  BRA `(.L_x_8436) ;  /* 0x0000000000107947 */ /* 0x000fea0003800000 */
.L_x_8465:
[----:B------:R0:W5:Y:S01]  /*3b50*/  LDG.E.64 R24, desc[UR36][R2.64] ;  /* 0x0000002402187981 */ /* 0x000162000c1e1b00 */
[----:B------:R-:W-:Y:S05]  /*3b60*/  BRA `(.L_x_8436) ;  /* 0x0000000000087947 */ /* 0x000fea0003800000 */
.L_x_8464:
[----:B------:R0:W5:Y:S01]  /*3b70*/  LDG.E R24, desc[UR36][R2.64] ;  /* 0x0000002402187981 */ /* 0x000162000c1e1900 */
[----:B------:R-:W-:-:S07]  /*3b80*/  IMAD.MOV.U32 R25, RZ, RZ, RZ ;  /* 0x000000ffff197224 */ /* 0x000fce00078e00ff */
.L_x_8436:
[----:B------:R-:W-:Y:S05]  /*3b90*/  BSYNC.RECONVERGENT B6 ;  /* 0x0000000000067941 */ /* 0x000fea0003800200 */
.L_x_8435:
[CC--:B------:R-:W-:Y:S01]  /*3ba0*/  ISETP.GE.AND P2, PT, R26.reuse, R28.reuse, PT ;  /* 0x0000001c1a00720c */ /* 0x0c0fe20003f46270 */
[----:B01234-:R-:W-:Y:S01]  /*3bb0*/  VIADD R2, R26, 0x80 ;  /* 0x000000801a027836 */ /* 0x01ffe20000000000 */
[----:B------:R-:W0:Y:S01]  /*3bc0*/  LDC.U8 R10, c[0x0][0x3a4] ;  /* 0x0000e900ff0a7b82 */ /* 0x000e220000000000 */
[----:B------:R-:W-:Y:S03]  /*3bd0*/  BSSY.RECONVERGENT B6, `(.L_x_8469) ;  /* 0x000011b000067945 */ /* 0x000fe60003800200 */
[----:B------:R-:W-:-:S07]  /*3be0*/  ISETP.GE.AND P3, PT, R2, R28, PT ;  /* 0x0000001c0200720c */ /* 0x000fce0003f66270 */
[----:B-----5:R-:W-:Y:S02]  /*3bf0*/  @!P2 ISETP.NE.U32.AND P0, PT, R22, RZ, PT ;  /* 0x000000ff1600a20c */ /* 0x020fe40003f05070 */
[--C-:B------:R-:W-:Y:S02]  /*3c00*/  @!P2 SHF.R.S32.HI R7, RZ, 0x1f, R23.reuse ;  /* 0x0000001fff07a819 */ /* 0x100fe40000011417 */
[----:B------:R-:W-:Y:S02]  /*3c10*/  @!P2 ISETP.NE.AND.EX P0, PT, R23, RZ, PT, P0 ;  /* 0x000000ff1700a20c */ /* 0x000fe40003f05300 */
[----:B------:R-:W-:Y:S02]  /*3c20*/  @!P2 SHF.R.S32.HI R5, RZ, 0x1f, R23 ;  /* 0x0000001fff05a819 */ /* 0x000fe40000011417 */
[----:B------:R-:W-:Y:S02]  /*3c30*/  @!P2 SEL R0, RZ, 0x1, !P0 ;  /* 0x00000001ff00a807 */ /* 0x000fe40004000000 */
[----:B------:R-:W-:-:S02]  /*3c40*/  @!P3 ISETP.NE.U32.AND P0, PT, R18, RZ, PT ;  /* 0x000000ff1200b20c */ /* 0x000fc40003f05070 */
[----:B------:R-:W-:Y:S02]  /*3c50*/  @!P2 LOP3.LUT R3, R7, R0, RZ, 0xfc, !PT ;  /* 0x000000000703a212 */ /* 0x000fe400078efcff */
[----:B------:R-:W-:Y:S02]  /*3c60*/  @!P3 ISETP.NE.AND.EX P0, PT, R19, RZ, PT, P0 ;  /* 0x000000ff1300b20c */ /* 0x000fe40003f05300 */
[----:B------:R-:W-:Y:S01]  /*3c70*/  @!P3 SHF.R.S32.HI R7, RZ, 0x1f, R19 ;  /* 0x0000001fff07b819 */ /* 0x000fe20000011413 */
[----:B------:R-:W-:Y:S01]  /*3c80*/  @!P2 IMAD.MOV.U32 R4, RZ, RZ, R3 ;  /* 0x000000ffff04a224 */ /* 0x000fe200078e0003 */
[----:B------:R-:W-:Y:S02]  /*3c90*/  @!P3 SEL R0, RZ, 0x1, !P0 ;  /* 0x00000001ff00b807 */ /* 0x000fe40004000000 */
[----:B------:R-:W-:Y:S02]  /*3ca0*/  @!P3 SHF.R.S32.HI R23, RZ, 0x1f, R19 ;  /* 0x0000001fff17b819 */ /* 0x000fe40000011413 */
[----:B------:R-:W-:Y:S01]  /*3cb0*/  @!P3 LOP3.LUT R27, R7, R0, RZ, 0xfc, !PT ;  /* 0x00000000071bb212 */ /* 0x000fe200078efcff */
[----:B------:R-:W-:-:S04]  /*3cc0*/  VIADD R7, R26, 0x100 ;  /* 0x000001001a077836 */ /* 0x000fc80000000000 */
[----:B------:R-:W-:Y:S01]  /*3cd0*/  @!P3 IMAD.MOV.U32 R22, RZ, RZ, R27 ;  /* 0x000000ffff16b224 */ /* 0x000fe200078e001b */
[----:B------:R-:W-:Y:S01]  /*3ce0*/  ISETP.GE.AND P5, PT, R7, R28, PT ;  /* 0x0000001c0700720c */ /* 0x000fe20003fa6270 */
[----:B------:R-:W-:-:S05]  /*3cf0*/  VIADD R7, R26, 0x180 ;  /* 0x000001801a077836 */ /* 0x000fca0000000000 */
[----:B------:R-:W-:-:S07]  /*3d00*/  ISETP.GE.AND P4, PT, R7, R28, PT ;  /* 0x0000001c0700720c */ /* 0x000fce0003f86270 */
[----:B------:R-:W-:Y:S02]  /*3d10*/  @!P5 ISETP.NE.U32.AND P0, PT, R16, RZ, PT ;  /* 0x000000ff1000d20c */ /* 0x000fe40003f05070 */
[----:B------:R-:W-:Y:S02]  /*3d20*/  @!P5 SHF.R.S32.HI R9, RZ, 0x1f, R17 ;  /* 0x0000001fff09d819 */ /* 0x000fe40000011411 */
[----:B------:R-:W-:Y:S02]  /*3d30*/  @!P5 ISETP.NE.AND.EX P0, PT, R17, RZ, PT, P0 ;  /* 0x000000ff1100d20c */ /* 0x000fe40003f05300 */
[----:B------:R-:W-:Y:S02]  /*3d40*/  @!P4 ISETP.NE.U32.AND P1, PT, R24, RZ, PT ;  /* 0x000000ff1800c20c */ /* 0x000fe40003f25070 */
[----:B------:R-:W-:Y:S02]  /*3d50*/  @!P4 SHF.R.S32.HI R7, RZ, 0x1f, R25 ;  /* 0x0000001fff07c819 */ /* 0x000fe40000011419 */
[----:B------:R-:W-:-:S02]  /*3d60*/  @!P4 ISETP.NE.AND.EX P1, PT, R25, RZ, PT, P1 ;  /* 0x000000ff1900c20c */ /* 0x000fc40003f25310 */
[----:B------:R-:W-:Y:S02]  /*3d70*/  @!P5 SEL R6, RZ, 0x1, !P0 ;  /* 0x00000001ff06d807 */ /* 0x000fe40004000000 */
[----:B------:R-:W-:Y:S02]  /*3d80*/  @!P4 SEL R0, RZ, 0x1, !P1 ;  /* 0x00000001ff00c807 */ /* 0x000fe40004800000 */
[----:B------:R-:W-:Y:S02]  /*3d90*/  @!P5 SHF.R.S32.HI R19, RZ, 0x1f, R17 ;  /* 0x0000001fff13d819 */ /* 0x000fe40000011411 */
[----:B------:R-:W-:Y:S02]  /*3da0*/  @!P4 SHF.R.S32.HI R17, RZ, 0x1f, R25 ;  /* 0x0000001fff11c819 */ /* 0x000fe40000011419 */
[----:B------:R-:W-:Y:S02]  /*3db0*/  @!P5 LOP3.LUT R24, R9, R6, RZ, 0xfc, !PT ;  /* 0x000000060918d212 */ /* 0x000fe400078efcff */
[----:B------:R-:W-:-:S03]  /*3dc0*/  @!P4 LOP3.LUT R25, R7, R0, RZ, 0xfc, !PT ;  /* 0x000000000719c212 */ /* 0x000fc600078efcff */
[----:B------:R-:W-:Y:S02]  /*3dd0*/  @!P5 IMAD.MOV.U32 R18, RZ, RZ, R24 ;  /* 0x000000ffff12d224 */ /* 0x000fe400078e0018 */
[----:B------:R-:W-:Y:S01]  /*3de0*/  @!P4 IMAD.MOV.U32 R16, RZ, RZ, R25 ;  /* 0x000000ffff10c224 */ /* 0x000fe200078e0019 */
[----:B0-----:R-:W-:Y:S06]  /*3df0*/  @P2 BRA `(.L_x_8470) ;  /* 0x0000000c00e02947 */ /* 0x001fec0003800000 */
        /* <DEDUP_REMOVED lines=21> */
.L_x_8474:
[----:B------:R0:W-:Y:S01]  /*3f50*/  STG.E.U8 desc[UR36][R8.64], R3 ;  /* 0x0000000308007986 */ /* 0x0001e2000c101124 */
[----:B------:R-:W-:Y:S01]  /*3f60*/  IMAD.MOV.U32 R26, RZ, RZ, R2 ;  /* 0x000000ffff1a7224 */ /* 0x000fe200078e0002 */
[----:B------:R-:W-:Y:S06]  /*3f70*/  BRA `(.L_x_8470) ;  /* 0x0000000c00807947 */ /* 0x000fec0003800000 */
.L_x_8473:
[----:B------:R-:W-:-:S13]  /*3f80*/  ISETP.NE.AND P0, PT, R0, 0x2, PT ;  /* 0x000000020000780c */ /* 0x000fda0003f05270 */
[----:B------:R-:W-:Y:S05]  /*3f90*/  @!P0 BRA `(.L_x_8476) ;  /* 0x0000000000288947 */ /* 0x000fea0003800000 */
[----:B------:R-:W-:-:S13]  /*3fa0*/  ISETP.NE.AND P0, PT, R0, 0x3, PT ;  /* 0x000000030000780c */ /* 0x000fda0003f05270 */
[----:B------:R-:W-:Y:S05]  /*3fb0*/  @!P0 BRA `(.L_x_8477) ;  /* 0x0000000000148947 */ /* 0x000fea0003800000 */
[----:B------:R-:W-:-:S13]  /*3fc0*/  ISETP.NE.AND P0, PT, R0, 0x4, PT ;  /* 0x000000040000780c */ /* 0x000fda0003f05270 */
[----:B------:R-:W-:Y:S05]  /*3fd0*/  @P0 BRA `(.L_x_8475) ;  /* 0x0000000800c80947 */ /* 0x000fea0003800000 */
[----:B------:R0:W-:Y:S01]  /*3fe0*/  STG.E.64 desc[UR36][R8.64], R4 ;  /* 0x0000000408007986 */ /* 0x0001e2000c101b24 */
[----:B------:R-:W-:Y:S01]  /*3ff0*/  IMAD.MOV.U32 R26, RZ, RZ, R2 ;  /* 0x000000ffff1a7224 */ /* 0x000fe200078e0002 */
[----:B------:R-:W-:Y:S06]  /*4000*/  BRA `(.L_x_8470) ;  /* 0x0000000c005c7947 */ /* 0x000fec0003800000 */
.L_x_8477:
[----:B------:R0:W-:Y:S01]  /*4010*/  STG.E desc[UR36][R8.64], R3 ;  /* 0x0000000308007986 */ /* 0x0001e2000c101924 */
[----:B------:R-:W-:Y:S01]  /*4020*/  IMAD.MOV.U32 R26, RZ, RZ, R2 ;  /* 0x000000ffff1a7224 */ /* 0x000fe200078e0002 */
[----:B------:R-:W-:Y:S06]  /*4030*/  BRA `(.L_x_8470) ;  /* 0x0000000c00507947 */ /* 0x000fec0003800000 */
.L_x_8476:
[----:B------:R0:W-:Y:S01]  /*4040*/  STG.E.U16 desc[UR36][R8.64], R3 ;  /* 0x0000000308007986 */ /* 0x0001e2000c101524 */
[----:B------:R-:W-:Y:S01]  /*4050*/  IMAD.MOV.U32 R26, RZ, RZ, R2 ;  /* 0x000000ffff1a7224 */ /* 0x000fe200078e0002 */
[----:B------:R-:W-:Y:S06]  /*4060*/  BRA `(.L_x_8470) ;  /* 0x0000000c00447947 */ /* 0x000fec0003800000 */
.L_x_8472:
[----:B------:R-:W-:-:S13]  /*4070*/  ISETP.GT.AND P0, PT, R0, 0x6, PT ;  /* 0x000000060000780c */ /* 0x000fda0003f04270 */
[----:B------:R-:W-:Y:S05]  /*4080*/  @P0 BRA `(.L_x_8478) ;  /* 0x0000000000340947 */ /* 0x000fea0003800000 */
[----:B------:R-:W-:-:S13]  /*4090*/  ISETP.NE.AND P0, PT, R0, 0x5, PT ;  /* 0x000000050000780c */ /* 0x000fda0003f05270 */
[----:B------:R-:W-:Y:S05]  /*40a0*/  @!P0 BRA `(.L_x_8479) ;  /* 0x0000000000188947 */ /* 0x000fea0003800000 */
[----:B------:R-:W-:-:S13]  /*40b0*/  ISETP.NE.AND P0, PT, R0, 0x6, PT ;  /* 0x000000060000780c */ /* 0x000fda0003f05270 */
[----:B------:R-:W-:Y:S05]  /*40c0*/  @P0 BRA `(.L_x_8475) ;  /* 0x00000008008c0947 */ /* 0x000fea0003800000 */
[----:B------:R-:W0:Y:S01]  /*40d0*/  I2F.S64 R5, R4 ;  /* 0x0000000400057312 */ /* 0x000e220000301400 */
[----:B------:R-:W-:Y:S01]  /*40e0*/  IMAD.MOV.U32 R26, RZ, RZ, R2 ;  /* 0x000000ffff1a7224 */ /* 0x000fe200078e0002 */
[----:B0-----:R0:W-:Y:S01]  /*40f0*/  STG.E desc[UR36][R8.64], R5 ;  /* 0x0000000508007986 */ /* 0x0011e2000c101924 */
[----:B------:R-:W-:Y:S05]  /*4100*/  BRA `(.L_x_8470) ;  /* 0x0000000c001c7947 */ /* 0x000fea0003800000 */
.L_x_8479:
[----:B------:R-:W0:Y:S01]  /*4110*/  I2F.S64 R0, R4 ;  /* 0x0000000400007312 */ /* 0x000e220000301400 */
[----:B------:R-:W-:Y:S01]  /*4120*/  IMAD.MOV.U32 R26, RZ, RZ, R2 ;  /* 0x000000ffff1a7224 */ /* 0x000fe200078e0002 */
[----:B0-----:R-:W-:-:S05]  /*4130*/  F2FP.F16.F32.PACK_AB R0, RZ, R0 ;  /* 0x00000000ff00723e */ /* 0x001fca00000000ff */
[----:B------:R0:W-:Y:S01]  /*4140*/  STG.E.U16 desc[UR36][R8.64], R0 ;  /* 0x0000000008007986 */ /* 0x0001e2000c101524 */
[----:B------:R-:W-:Y:S05]  /*4150*/  BRA `(.L_x_8470) ;  /* 0x0000000c00087947 */ /* 0x000fea0003800000 */
.L_x_8478:
[----:B------:R-:W-:-:S13]  /*4160*/  ISETP.NE.AND P0, PT, R0, 0x7, PT ;  /* 0x000000070000780c */ /* 0x000fda0003f05270 */
[----:B------:R-:W-:Y:S05]  /*4170*/  @!P0 BRA `(.L_x_8480) ;  /* 0x00000000003c8947 */ /* 0x000fea0003800000 */
[----:B------:R-:W-:-:S13]  /*4180*/  ISETP.NE.AND P0, PT, R0, 0x8, PT ;  /* 0x000000080000780c */ /* 0x000fda0003f05270 */
[----:B------:R-:W-:Y:S05]  /*4190*/  @!P0 BRA `(.L_x_8481) ;  /* 0x00000000001c8947 */ /* 0x000fea0003800000 */
[----:B------:R-:W-:-:S13]  /*41a0*/  ISETP.NE.AND P0, PT, R0, 0x9, PT ;  /* 0x000000090000780c */ /* 0x000fda0003f05270 */
[----:B------:R-:W-:Y:S05]  /*41b0*/  @P0 BRA `(.L_x_8475) ;  /* 0x0000000800500947 */ /* 0x000fea0003800000 */
[----:B------:R-:W-:Y:S01]  /*41c0*/  IMAD.MOV.U32 R7, RZ, RZ, RZ ;  /* 0x000000ffff077224 */ /* 0x000fe200078e00ff */
[----:B------:R-:W0:Y:S01]  /*41d0*/  I2F.S64 R6, R4 ;  /* 0x0000000400067312 */ /* 0x000e220000301400 */
[----:B------:R-:W-:-:S03]  /*41e0*/  IMAD.MOV.U32 R26, RZ, RZ, R2 ;  /* 0x000000ffff1a7224 */ /* 0x000fc600078e0002 */
[----:B0-----:R0:W-:Y:S01]  /*41f0*/  STG.E.64 desc[UR36][R8.64], R6 ;  /* 0x0000000608007986 */ /* 0x0011e2000c101b24 */
[----:B------:R-:W-:Y:S05]  /*4200*/  BRA `(.L_x_8470) ;  /* 0x0000000800dc7947 */ /* 0x000fea0003800000 */
.L_x_8481:
[----:B------:R-:W0:Y:S01]  /*4210*/  I2F.S64 R4, R4 ;  /* 0x0000000400047312 */ /* 0x000e220000301400 */
[----:B------:R-:W-:Y:S01]  /*4220*/  IMAD.MOV.U32 R26, RZ, RZ, R2 ;  /* 0x000000ffff1a7224 */ /* 0x000fe200078e0002 */
[----:B0-----:R-:W-:-:S04]  /*4230*/  F2FP.F16.F32.PACK_AB R3, RZ, R4 ;  /* 0x00000004ff03723e */ /* 0x001fc800000000ff */
[----:B------:R-:W-:-:S05]  /*4240*/  PRMT R3, R3, 0x5410, RZ ;  /* 0x0000541003037816 */ /* 0x000fca00000000ff */
[----:B------:R0:W-:Y:S01]  /*4250*/  STG.E desc[UR36][R8.64], R3 ;  /* 0x0000000308007986 */ /* 0x0001e2000c101924 */
[----:B------:R-:W-:Y:S05]  /*4260*/  BRA `(.L_x_8470) ;  /* 0x0000000800c47947 */ /* 0x000fea0003800000 */
.L_x_8480:
[----:B------:R-:W0:Y:S01]  /*4270*/  I2F.F64.S64 R4, R4 ;  /* 0x0000000400047312 */ /* 0x000e220000301c00 */
[----:B------:R-:W-:Y:S01]  /*4280*/  IMAD.MOV.U32 R26, RZ, RZ, R2 ;  /* 0x000000ffff1a7224 */ /* 0x000fe200078e0002 */
[----:B0-----:R0:W-:Y:S01]  /*4290*/  STG.E.64 desc[UR36][R8.64], R4 ;  /* 0x0000000408007986 */ /* 0x0011e2000c101b24 */
[----:B------:R-:W-:Y:S05]  /*42a0*/  BRA `(.L_x_8470) ;  /* 0x0000000800b47947 */ /* 0x000fea0003800000 */
.L_x_8471:
        /* <DEDUP_REMOVED lines=8> */
[----:B------:R-:W-:Y:S01]  /*4330*/  ISETP.NE.U32.AND P0, PT, R3, RZ, PT ;  /* 0x000000ff0300720c */ /* 0x000fe20003f05070 */
[----:B------:R-:W-:-:S03]  /*4340*/  IMAD.MOV.U32 R26, RZ, RZ, R2 ;  /* 0x000000ffff1a7224 */ /* 0x000fc600078e0002 */
[----:B------:R-:W-:-:S04]  /*4350*/  ISETP.NE.AND.EX P0, PT, R5, RZ, PT, P0 ;  /* 0x000000ff0500720c */ /* 0x000fc80003f05300 */
[----:B------:R-:W-:-:S05]  /*4360*/  SEL R3, RZ, 0x1, !P0 ;  /* 0x00000001ff037807 */ /* 0x000fca0004000000 */
[----:B------:R4:W-:Y:S01]  /*4370*/  STG.E.U8 desc[UR36][R8.64], R3 ;  /* 0x0000000308007986 */ /* 0x0009e2000c101124 */
[----:B------:R-:W-:Y:S05]  /*4380*/  BRA `(.L_x_8470) ;  /* 0x00000008007c7947 */ /* 0x000fea0003800000 */
.L_x_8484:
[----:B------:R-:W-:Y:S01]  /*4390*/  CS2R R6, SRZ ;  /* 0x0000000000067805 */ /* 0x000fe2000001ff00 */
[----:B------:R-:W0:Y:S01]  /*43a0*/  I2F.F64.S64 R4, R4 ;  /* 0x0000000400047312 */ /* 0x000e220000301c00 */
[----:B------:R-:W-:-:S03]  /*43b0*/  IMAD.MOV.U32 R26, RZ, RZ, R2 ;  /* 0x000000ffff1a7224 */ /* 0x000fc600078e0002 */
[----:B0-----:R3:W-:Y:S01]  /*43c0*/  STG.E.128 desc[UR36][R8.64], R4 ;  /* 0x0000000408007986 */ /* 0x0017e2000c101d24 */
[----:B------:R-:W-:Y:S05]  /*43d0*/  BRA `(.L_x_8470) ;  /* 0x0000000800687947 */ /* 0x000fea0003800000 */
.L_x_8483:
[----:B------:R-:W-:-:S13]  /*43e0*/  ISETP.NE.AND P0, PT, R0, 0xf, PT ;  /* 0x0000000f0000780c */ /* 0x000fda0003f05270 */
[----:B------:R-:W-:Y:S05]  /*43f0*/  @!P0 BRA `(.L_x_8485) ;  /* 0x0000000000a88947 */ /* 0x000fea0003800000 */
[----:B------:R-:W-:-:S13]  /*4400*/  ISETP.NE.AND P0, PT, R0, 0x17, PT ;  /* 0x000000170000780c */ /* 0x000fda0003f05270 */
[----:B------:R-:W-:Y:S05]  /*4410*/  @!P0 BRA `(.L_x_8486) ;  /* 0x0000000000508947 */ /* 0x000fea0003800000 */
[----:B------:R-:W-:-:S13]  /*4420*/  ISETP.NE.AND P0, PT, R0, 0x18, PT ;  /* 0x000000180000780c */ /* 0x000fda0003f05270 */
[----:B------:R-:W-:Y:S05]  /*4430*/  @P0 BRA `(.L_x_8475) ;  /* 0x0000000400b00947 */ /* 0x000fea0003800000 */
        /* <DEDUP_REMOVED lines=13> */
.L_x_8488:
[----:B------:R-:W-:Y:S05]  /*4510*/  BSYNC.RECONVERGENT B0 ;  /* 0x0000000000007941 */ /* 0x000fea0003800200 */
.L_x_8487:
[----:B------:R-:W-:Y:S01]  /*4520*/  LOP3.LUT R7, R0, 0x80, R7, 0xf8, !PT ;  /* 0x0000008000077812 */ /* 0x000fe200078ef807 */
[----:B------:R-:W-:-:S04]  /*4530*/  IMAD.MOV.U32 R26, RZ, RZ, R2 ;  /* 0x000000ffff1a7224 */ /* 0x000fc800078e0002 */
[----:B------:R2:W-:Y:S01]  /*4540*/  STG.E.U8 desc[UR36][R8.64], R7 ;  /* 0x0000000708007986 */ /* 0x0005e2000c101124 */
[----:B------:R-:W-:Y:S05]  /*4550*/  BRA `(.L_x_8470) ;  /* 0x0000000800087947 */ /* 0x000fea0003800000 */
.L_x_8486:
[----:B------:R-:W0:Y:S01]  /*4560*/  I2F.S64 R4, R4 ;  /* 0x0000000400047312 */ /* 0x000e220000301400 */
        /* <DEDUP_REMOVED lines=14> */
.L_x_8490:
[----:B------:R-:W-:Y:S05]  /*4650*/  BSYNC.RECONVERGENT B0 ;  /* 0x0000000000007941 */ /* 0x000fea0003800200 */
.L_x_8489:
[----:B------:R-:W-:Y:S01]  /*4660*/  LOP3.LUT R7, R0, 0x80, R7, 0xf8, !PT ;  /* 0x0000008000077812 */ /* 0x000fe200078ef807 */
[----:B------:R-:W-:-:S04]  /*4670*/  IMAD.MOV.U32 R26, RZ, RZ, R2 ;  /* 0x000000ffff1a7224 */ /* 0x000fc800078e0002 */
[----:B------:R1:W-:Y:S01]  /*4680*/  STG.E.U8 desc[UR36][R8.64], R7 ;  /* 0x0000000708007986 */ /* 0x0003e2000c101124 */
[----:B------:R-:W-:Y:S05]  /*4690*/  BRA `(.L_x_8470) ;  /* 0x0000000400b87947 */ /* 0x000fea0003800000 */
.L_x_8485:
[----:B------:R-:W0:Y:S01]  /*46a0*/  I2F.S64 R0, R4 ;  /* 0x0000000400007312 */ /* 0x000e220000301400 */
[----:B------:R-:W-:Y:S01]  /*46b0*/  IMAD.MOV.U32 R26, RZ, RZ, R2 ;  /* 0x000000ffff1a7224 */ /* 0x000fe200078e0002 */
[----:B0-----:R-:W-:-:S05]  /*46c0*/  F2FP.BF16.F32.PACK_AB R0, RZ, R0 ;  /* 0x00000000ff00723e */ /* 0x001fca00000010ff */
[----:B------:R0:W-:Y:S01]  /*46d0*/  STG.E.U16 desc[UR36][R8.64], R0 ;  /* 0x0000000008007986 */ /* 0x0001e2000c101524 */
[----:B------:R-:W-:Y:S05]  /*46e0*/  BRA `(.L_x_8470) ;  /* 0x0000000400a47947 */ /* 0x000fea0003800000 */
.L_x_8482:
        /* <DEDUP_REMOVED lines=9> */
[----:B------:R-:W-:Y:S01]  /*4780*/  IMAD.MOV.U32 R26, RZ, RZ, R2 ;  /* 0x000000ffff1a7224 */ /* 0x000fe200078e0002 */
[----:B------:R-:W-:Y:S06]  /*4790*/  BRA `(.L_x_8470) ;  /* 0x0000000400787947 */ /* 0x000fec0003800000 */
.L_x_8493:
        /* <DEDUP_REMOVED lines=13> */
.L_x_8496:
[----:B------:R-:W-:-:S04]  /*4870*/  SHF.R.U32.HI R0, RZ, 0x14, R5 ;  /* 0x00000014ff007819 */ /* 0x000fc80000011605 */
[----:B------:R-:W-:-:S04]  /*4880*/  LOP3.LUT R0, R0, 0x1, RZ, 0xc0, !PT ;  /* 0x0000000100007812 */ /* 0x000fc800078ec0ff */
[----:B------:R-:W-:-:S04]  /*4890*/  IADD3 R0, PT, PT, R5, 0x487ffff, R0 ;  /* 0x0487ffff05007810 */ /* 0x000fc80007ffe000 */
[----:B------:R-:W-:-:S04]  /*48a0*/  SHF.R.U32.HI R0, RZ, 0x14, R0 ;  /* 0x00000014ff007819 */ /* 0x000fc80000011600 */
[----:B------:R-:W-:-:S07]  /*48b0*/  LOP3.LUT R3, R0, 0xff, RZ, 0xc0, !PT ;  /* 0x000000ff00037812 */ /* 0x000fce00078ec0ff */
.L_x_8497:
[----:B------:R-:W-:-:S04]  /*48c0*/  SHF.R.U32.HI R0, RZ, 0x18, R5 ;  /* 0x00000018ff007819 */ /* 0x000fc80000011605 */
[----:B------:R-:W-:-:S07]  /*48d0*/  LOP3.LUT R0, R3, 0x80, R0, 0xf8, !PT ;  /* 0x0000008003007812 */ /* 0x000fce00078ef800 */
.L_x_8495:
[----:B------:R-:W-:Y:S05]  /*48e0*/  BSYNC.RECONVERGENT B0 ;  /* 0x0000000000007941 */ /* 0x000fea0003800200 */
.L_x_8494:
[----:B------:R0:W-:Y:S01]  /*48f0*/  STG.E.U8 desc[UR36][R8.64], R0 ;  /* 0x0000000008007986 */ /* 0x0001e2000c101124 */
[----:B------:R-:W-:Y:S01]  /*4900*/  IMAD.MOV.U32 R26, RZ, RZ, R2 ;  /* 0x000000ffff1a7224 */ /* 0x000fe200078e0002 */
[----:B------:R-:W-:Y:S06]  /*4910*/  BRA `(.L_x_8470) ;  /* 0x0000000400187947 */ /* 0x000fec0003800000 */
.L_x_8492:
        /* <DEDUP_REMOVED lines=13> */
.L_x_8500:
[----:B------:R-:W-:-:S04]  /*49f0*/  SHF.R.U32.HI R0, RZ, 0x15, R5 ;  /* 0x00000015ff007819 */ /* 0x000fc80000011605 */
[----:B------:R-:W-:-:S04]  /*4a00*/  LOP3.LUT R0, R0, 0x1, RZ, 0xc0, !PT ;  /* 0x0000000100007812 */ /* 0x000fc800078ec0ff */
[----:B------:R-:W-:-:S04]  /*4a10*/  IADD3 R0, PT, PT, R5, 0x88fffff, R0 ;  /* 0x088fffff05007810 */ /* 0x000fc80007ffe000 */
[----:B------:R-:W-:-:S04]  /*4a20*/  SHF.R.U32.HI R0, RZ, 0x15, R0 ;  /* 0x00000015ff007819 */ /* 0x000fc80000011600 */
[----:B------:R-:W-:-:S07]  /*4a30*/  LOP3.LUT R3, R0, 0xff, RZ, 0xc0, !PT ;  /* 0x000000ff00037812 */ /* 0x000fce00078ec0ff */
.L_x_8501:
[----:B------:R-:W-:-:S04]  /*4a40*/  SHF.R.U32.HI R0, RZ, 0x18, R5 ;  /* 0x00000018ff007819 */ /* 0x000fc80000011605 */
[----:B------:R-:W-:-:S07]  /*4a50*/  LOP3.LUT R0, R3, 0x80, R0, 0xf8, !PT ;  /* 0x0000008003007812 */ /* 0x000fce00078ef800 */
.L_x_8499:
[----:B------:R-:W-:Y:S05]  /*4a60*/  BSYNC.RECONVERGENT B0 ;  /* 0x0000000000007941 */ /* 0x000fea0003800200 */
.L_x_8498:
[----:B------:R0:W-:Y:S01]  /*4a70*/  STG.E.U8 desc[UR36][R8.64], R0 ;  /* 0x0000000008007986 */ /* 0x0001e2000c101124 */
[----:B------:R-:W-:Y:S01]  /*4a80*/  IMAD.MOV.U32 R26, RZ, RZ, R2 ;  /* 0x000000ffff1a7224 */ /* 0x000fe200078e0002 */
[----:B------:R-:W-:Y:S06]  /*4a90*/  BRA `(.L_x_8470) ;  /* 0x0000000000b87947 */ /* 0x000fec0003800000 */
.L_x_8491:
[----:B------:R-:W-:-:S13]  /*4aa0*/  ISETP.NE.AND P0, PT, R0, 0x1c, PT ;  /* 0x0000001c0000780c */ /* 0x000fda0003f05270 */
[----:B------:R-:W-:Y:S05]  /*4ab0*/  @!P0 BRA `(.L_x_8502) ;  /* 0x0000000000a88947 */ /* 0x000fea0003800000 */
[----:B------:R-:W-:-:S13]  /*4ac0*/  ISETP.NE.AND P0, PT, R0, 0x1d, PT ;  /* 0x0000001d0000780c */ /* 0x000fda0003f05270 */
[----:B------:R-:W-:Y:S05]  /*4ad0*/  @!P0 BRA `(.L_x_8503) ;  /* 0x0000000000948947 */ /* 0x000fea0003800000 */
[----:B------:R-:W-:-:S13]  /*4ae0*/  ISETP.NE.AND P0, PT, R0, 0x2c, PT ;  /* 0x0000002c0000780c */ /* 0x000fda0003f05270 */
[----:B------:R-:W-:Y:S05]  /*4af0*/  @!P0 BRA `(.L_x_8504) ;  /* 0x0000000000488947 */ /* 0x000fea0003800000 */
.L_x_8475:
        /* <DEDUP_REMOVED lines=16> */
.L_x_8505:
[----:B------:R-:W-:Y:S01]  /*4c00*/  IMAD.MOV.U32 R26, RZ, RZ, R2 ;  /* 0x000000ffff1a7224 */ /* 0x000fe200078e0002 */
[----:B------:R-:W-:Y:S06]  /*4c10*/  BRA `(.L_x_8470) ;  /* 0x0000000000587947 */ /* 0x000fec0003800000 */
.L_x_8504:
[----:B------:R-:W0:Y:S01]  /*4c20*/  I2F.S64 R4, R4 ;  /* 0x0000000400047312 */ /* 0x000e220000301400 */
        /* <DEDUP_REMOVED lines=16> */
.L_x_8503:
[----:B------:R0:W-:Y:S01]  /*4d30*/  STG.E.64 desc[UR36][R8.64], R4 ;  /* 0x0000000408007986 */ /* 0x0001e2000c101b24 */
[----:B------:R-:W-:Y:S01]  /*4d40*/  IMAD.MOV.U32 R26, RZ, RZ, R2 ;  /* 0x000000ffff1a7224 */ /* 0x000fe200078e0002 */
[----:B------:R-:W-:Y:S06]  /*4d50*/  BRA `(.L_x_8470) ;  /* 0x0000000000087947 */ /* 0x000fec0003800000 */
.L_x_8502:
[----:B------:R0:W-:Y:S01]  /*4d60*/  STG.E desc[UR36][R8.64], R3 ;  /* 0x0000000308007986 */ /* 0x0001e2000c101924 */
[----:B------:R-:W-:-:S07]  /*4d70*/  IMAD.MOV.U32 R26, RZ, RZ, R2 ;  /* 0x000000ffff1a7224 */ /* 0x000fce00078e0002 */
.L_x_8470:
[----:B------:R-:W-:Y:S05]  /*4d80*/  BSYNC.RECONVERGENT B6 ;  /* 0x0000000000067941 */ /* 0x000fea0003800200 */
.L_x_8469:
[----:B------:R-:W-:Y:S01]  /*4d90*/  ISETP.GE.AND P0, PT, R26, R28, PT ;  /* 0x0000001c1a00720c */ /* 0x000fe20003f06270 */
[----:B------:R-:W-:-:S12]  /*4da0*/  BSSY.RECONVERGENT B6, `(.L_x_8506) ;  /* 0x00001ce000067945 */ /* 0x000fd80003800200 */
[----:B------:R-:W-:Y:S05]  /*4db0*/  @P0 BRA `(.L_x_8507) ;  /* 0x0000001c00300947 */ /* 0x000fea0003800000 */
[----:B0--3--:R-:W0:Y:S01]  /*4dc0*/  LDC.U8 R6, c[0x0][0x3a4] ;  /* 0x0000e900ff067b82 */ /* 0x009e220000000000 */
[----:B------:R-:W3:Y:S01]  /*4dd0*/  LDCU UR4, c[0x0][0x3a8] ;  /* 0x00007500ff0477ac */ /* 0x000ee20008000800 */
[----:B------:R-:W-:-:S06]  /*4de0*/  IMAD R0, R29, 0x200, R26 ;  /* 0x000002001d007824 */ /* 0x000fcc00078e021a */
[----:B----4-:R-:W4:Y:S01]  /*4df0*/  LDC.64 R2, c[0x0][0x388] ;  /* 0x0000e200ff027b82 */ /* 0x010f220000000a00 */
[----:B---3--:R-:W-:Y:S01]  /*4e00*/  IMAD R5, R0, UR4, RZ ;  /* 0x0000000400057c24 */ /* 0x008fe2000f8e02ff */
[----:B0-----:R-:W-:-:S05]  /*4e10*/  PRMT R4, R6, 0x9910, RZ ;  /* 0x0000991006047816 */ /* 0x001fca00000000ff */
[----:B------:R-:W-:Y:S01]  /*4e20*/  IMAD.MOV.U32 R0, RZ, RZ, R4 ;  /* 0x000000ffff007224 */ /* 0x000fe200078e0004 */
[----:B----4-:R-:W-:-:S04]  /*4e30*/  IADD3 R2, P0, PT, R5, R2, RZ ;  /* 0x0000000205027210 */ /* 0x010fc80007f1e0ff */
[----:B------:R-:W-:Y:S01]  /*4e40*/  ISETP.GT.AND P1, PT, R0, 0x9, PT ;  /* 0x000000090000780c */ /* 0x000fe20003f24270 */
[----:B------:R-:W-:-:S12]  /*4e50*/  IMAD.X R3, RZ, RZ, R3, P0 ;  /* 0x000000ffff037224 */ /* 0x000fd800000e0603 */
        /* <DEDUP_REMOVED lines=11> */
.L_x_8511:
[----:B------:R0:W-:Y:S01]  /*4f10*/  STG.E.U8 desc[UR36][R2.64], R27 ;  /* 0x0000001b02007986 */ /* 0x0001e2000c101124 */
[----:B------:R-:W-:Y:S05]  /*4f20*/  BRA `(.L_x_8513) ;  /* 0x0000000c00347947 */ /* 0x000fea0003800000 */
.L_x_8510:
[----:B------:R-:W-:-:S13]  /*4f30*/  ISETP.NE.AND P0, PT, R0, 0x2, PT ;  /* 0x000000020000780c */ /* 0x000fda0003f05270 */
[----:B------:R-:W-:Y:S05]  /*4f40*/  @!P0 BRA `(.L_x_8514) ;  /* 0x0000000000208947 */ /* 0x000fea0003800000 */
[----:B------:R-:W-:-:S13]  /*4f50*/  ISETP.NE.AND P0, PT, R0, 0x3, PT ;  /* 0x000000030000780c */ /* 0x000fda0003f05270 */
[----:B------:R-:W-:Y:S05]  /*4f60*/  @!P0 BRA `(.L_x_8515) ;  /* 0x0000000000108947 */ /* 0x000fea0003800000 */
[----:B------:R-:W-:-:S13]  /*4f70*/  ISETP.NE.AND P0, PT, R0, 0x4, PT ;  /* 0x000000040000780c */ /* 0x000fda0003f05270 */
[----:B------:R-:W-:Y:S05]  /*4f80*/  @P0 BRA `(.L_x_8512) ;  /* 0x0000000800380947 */ /* 0x000fea0003800000 */
[----:B------:R0:W-:Y:S01]  /*4f90*/  STG.E.64 desc[UR36][R2.64], R22 ;  /* 0x0000001602007986 */ /* 0x0001e2000c101b24 */
[----:B------:R-:W-:Y:S05]  /*4fa0*/  BRA `(.L_x_8513) ;  /* 0x0000000c00147947 */ /* 0x000fea0003800000 */
.L_x_8515:
[----:B------:R0:W-:Y:S01]  /*4fb0*/  STG.E desc[UR36][R2.64], R27 ;  /* 0x0000001b02007986 */ /* 0x0001e2000c101924 */
[----:B------:R-:W-:Y:S05]  /*4fc0*/  BRA `(.L_x_8513) ;  /* 0x0000000c000c7947 */ /* 0x000fea0003800000 */
.L_x_8514:
[----:B------:R0:W-:Y:S01]  /*4fd0*/  STG.E.U16 desc[UR36][R2.64], R27 ;  /* 0x0000001b02007986 */ /* 0x0001e2000c101524 */
[----:B------:R-:W-:Y:S05]  /*4fe0*/  BRA `(.L_x_8513) ;  /* 0x0000000c00047947 */ /* 0x000fea0003800000 */
.L_x_8509:
[----:B------:R-:W-:-:S13]  /*4ff0*/  ISETP.GT.AND P0, PT, R0, 0x6, PT ;  /* 0x000000060000780c */ /* 0x000fda0003f04270 */
[----:B------:R-:W-:Y:S05]  /*5000*/  @P0 BRA `(.L_x_8516) ;  /* 0x00000000002c0947 */ /* 0x000fea0003800000 */
[----:B------:R-:W-:-:S13]  /*5010*/  ISETP.NE.AND P0, PT, R0, 0x5, PT ;  /* 0x000000050000780c */ /* 0x000fda0003f05270 */
[----:B------:R-:W-:Y:S05]  /*5020*/  @!P0 BRA `(.L_x_8517) ;  /* 0x0000000000148947 */ /* 0x000fea0003800000 */
[----:B------:R-:W-:-:S13]  /*5030*/  ISETP.NE.AND P0, PT, R0, 0x6, PT ;  /* 0x000000060000780c */ /* 0x000fda0003f05270 */
[----:B------:R-:W-:Y:S05]  /*5040*/  @P0 BRA `(.L_x_8512) ;  /* 0x0000000800080947 */ /* 0x000fea0003800000 */
[----:B------:R-:W0:Y:S02]  /*5050*/  I2F.S64 R23, R22 ;  /* 0x0000001600177312 */ /* 0x000e240000301400 */
[----:B0-----:R0:W-:Y:S01]  /*5060*/  STG.E desc[UR36][R2.64], R23 ;  /* 0x0000001702007986 */ /* 0x0011e2000c101924 */
[----:B------:R-:W-:Y:S05]  /*5070*/  BRA `(.L_x_8513) ;  /* 0x0000000800e07947 */ /* 0x000fea0003800000 */
.L_x_8517:
[----:B------:R-:W0:Y:S02]  /*5080*/  I2F.S64 R0, R22 ;  /* 0x0000001600007312 */ /* 0x000e240000301400 */
[----:B0-----:R-:W-:-:S05]  /*5090*/  F2FP.F16.F32.PACK_AB R0, RZ, R0 ;  /* 0x00000000ff00723e */ /* 0x001fca00000000ff */
[----:B------:R0:W-:Y:S01]  /*50a0*/  STG.E.U16 desc[UR36][R2.64], R0 ;  /* 0x0000000002007986 */ /* 0x0001e2000c101524 */
[----:B------:R-:W-:Y:S05]  /*50b0*/  BRA `(.L_x_8513) ;  /* 0x0000000800d07947 */ /* 0x000fea0003800000 */
.L_x_8516:
[----:B------:R-:W-:-:S13]  /*50c0*/  ISETP.NE.AND P0, PT, R0, 0x7, PT ;  /* 0x000000070000780c */ /* 0x000fda0003f05270 */
[----:B------:R-:W-:Y:S05]  /*50d0*/  @!P0 BRA `(.L_x_8518) ;  /* 0x0000000000348947 */ /* 0x000fea0003800000 */
[----:B------:R-:W-:-:S13]  /*50e0*/  ISETP.NE.AND P0, PT, R0, 0x8, PT ;  /* 0x000000080000780c */ /* 0x000fda0003f05270 */
[----:B------:R-:W-:Y:S05]  /*50f0*/  @!P0 BRA `(.L_x_8519) ;  /* 0x0000000000188947 */ /* 0x000fea0003800000 */
[----:B------:R-:W-:-:S13]  /*5100*/  ISETP.NE.AND P0, PT, R0, 0x9, PT ;  /* 0x000000090000780c */ /* 0x000fda0003f05270 */
[----:B------:R-:W-:Y:S05]  /*5110*/  @P0 BRA `(.L_x_8512) ;  /* 0x0000000400d40947 */ /* 0x000fea0003800000 */
[----:B------:R-:W-:Y:S01]  /*5120*/  IMAD.MOV.U32 R5, RZ, RZ, RZ ;  /* 0x000000ffff057224 */ /* 0x000fe200078e00ff */
[----:B------:R-:W0:Y:S04]  /*5130*/  I2F.S64 R4, R22 ;  /* 0x0000001600047312 */ /* 0x000e280000301400 */
[----:B0-----:R0:W-:Y:S01]  /*5140*/  STG.E.64 desc[UR36][R2.64], R4 ;  /* 0x0000000402007986 */ /* 0x0011e2000c101b24 */
[----:B------:R-:W-:Y:S05]  /*5150*/  BRA `(.L_x_8513) ;  /* 0x0000000800a87947 */ /* 0x000fea0003800000 */
.L_x_8519:
[----:B------:R-:W0:Y:S02]  /*5160*/  I2F.S64 R22, R22 ;  /* 0x0000001600167312 */ /* 0x000e240000301400 */
[----:B0-----:R-:W-:-:S04]  /*5170*/  F2FP.F16.F32.PACK_AB R5, RZ, R22 ;  /* 0x00000016ff05723e */ /* 0x001fc800000000ff */
[----:B------:R-:W-:-:S05]  /*5180*/  PRMT R5, R5, 0x5410, RZ ;  /* 0x0000541005057816 */ /* 0x000fca00000000ff */
[----:B------:R0:W-:Y:S01]  /*5190*/  STG.E desc[UR36][R2.64], R5 ;  /* 0x0000000502007986 */ /* 0x0001e2000c101924 */
[----:B------:R-:W-:Y:S05]  /*51a0*/  BRA `(.L_x_8513) ;  /* 0x0000000800947947 */ /* 0x000fea0003800000 */
.L_x_8518:
[----:B------:R-:W0:Y:S02]  /*51b0*/  I2F.F64.S64 R22, R22 ;  /* 0x0000001600167312 */ /* 0x000e240000301c00 */
[----:B0-----:R0:W-:Y:S01]  /*51c0*/  STG.E.64 desc[UR36][R2.64], R22 ;  /* 0x0000001602007986 */ /* 0x0011e2000c101b24 */
[----:B------:R-:W-:Y:S05]  /*51d0*/  BRA `(.L_x_8513) ;  /* 0x0000000800887947 */ /* 0x000fea0003800000 */
.L_x_8508:
        /* <DEDUP_REMOVED lines=12> */
.L_x_8523:
        /* <DEDUP_REMOVED lines=18> */
.L_x_8526:
[----:B------:R-:W-:-:S04]  /*53c0*/  SHF.R.U32.HI R5, RZ, 0x18, R5 ;  /* 0x00000018ff057819 */ /* 0x000fc80000011605 */
[----:B------:R-:W-:-:S07]  /*53d0*/  LOP3.LUT R0, R0, 0x80, R5, 0xf8, !PT ;  /* 0x0000008000007812 */ /* 0x000fce00078ef805 */
.L_x_8525:
[----:B------:R-:W-:Y:S05]  /*53e0*/  BSYNC.RECONVERGENT B0 ;  /* 0x0000000000007941 */ /* 0x000fea0003800200 */
.L_x_8524:
[----:B------:R0:W-:Y:S01]  /*53f0*/  STG.E.U8 desc[UR36][R2.64], R0 ;  /* 0x0000000002007986 */ /* 0x0001e2000c101124 */
[----:B------:R-:W-:Y:S05]  /*5400*/  BRA `(.L_x_8513) ;  /* 0x0000000400fc7947 */ /* 0x000fea0003800000 */
.L_x_8522:
        /* <DEDUP_REMOVED lines=18> */
.L_x_8529:
[----:B------:R-:W-:-:S04]  /*5530*/  SHF.R.U32.HI R5, RZ, 0x18, R5 ;  /* 0x00000018ff057819 */ /* 0x000fc80000011605 */
[----:B------:R-:W-:-:S07]  /*5540*/  LOP3.LUT R0, R0, 0x80, R5, 0xf8, !PT ;  /* 0x0000008000007812 */ /* 0x000fce00078ef805 */
.L_x_8528:
[----:B------:R-:W-:Y:S05]  /*5550*/  BSYNC.RECONVERGENT B0 ;  /* 0x0000000000007941 */ /* 0x000fea0003800200 */
.L_x_8527:
[----:B------:R0:W-:Y:S01]  /*5560*/  STG.E.U8 desc[UR36][R2.64], R0 ;  /* 0x0000000002007986 */ /* 0x0001e2000c101124 */
[----:B------:R-:W-:Y:S05]  /*5570*/  BRA `(.L_x_8513) ;  /* 0x0000000400a07947 */ /* 0x000fea0003800000 */
.L_x_8521:
[----:B------:R-:W-:-:S13]  /*5580*/  ISETP.NE.AND P0, PT, R0, 0x1c, PT ;  /* 0x0000001c0000780c */ /* 0x000fda0003f05270 */
[----:B------:R-:W-:Y:S05]  /*5590*/  @!P0 BRA `(.L_x_8530) ;  /* 0x0000000000588947 */ /* 0x000fea0003800000 */
[----:B------:R-:W-:-:S13]  /*55a0*/  ISETP.NE.AND P0, PT, R0, 0x1d, PT ;  /* 0x0000001d0000780c */ /* 0x000fda0003f05270 */
[----:B------:R-:W-:Y:S05]  /*55b0*/  @!P0 BRA `(.L_x_8531) ;  /* 0x0000000000488947 */ /* 0x000fea0003800000 */
[----:B------:R-:W-:-:S13]  /*55c0*/  ISETP.NE.AND P0, PT, R0, 0x2c, PT ;  /* 0x0000002c0000780c */ /* 0x000fda0003f05270 */
[----:B------:R-:W-:Y:S05]  /*55d0*/  @P0 BRA `(.L_x_8512) ;  /* 0x0000000000a40947 */ /* 0x000fea0003800000 */
[----:B------:R-:W0:Y:S02]  /*55e0*/  I2F.S64 R22, R22 ;  /* 0x0000001600167312 */ /* 0x000e240000301400 */
        /* <DEDUP_REMOVED lines=15> */
.L_x_8531:
[----:B------:R0:W-:Y:S01]  /*56e0*/  STG.E.64 desc[UR36][R2.64], R22 ;  /* 0x0000001602007986 */ /* 0x0001e2000c101b24 */
[----:B------:R-:W-:Y:S05]  /*56f0*/  BRA `(.L_x_8513) ;  /* 0x0000000400407947 */ /* 0x000fea0003800000 */
.L_x_8530:
[----:B------:R0:W-:Y:S01]  /*5700*/  STG.E desc[UR36][R2.64], R27 ;  /* 0x0000001b02007986 */ /* 0x0001e2000c101924 */
[----:B------:R-:W-:Y:S05]  /*5710*/  BRA `(.L_x_8513) ;  /* 0x0000000400387947 */ /* 0x000fea0003800000 */
.L_x_8520:
[----:B------:R-:W-:-:S13]  /*5720*/  ISETP.GT.AND P0, PT, R0, 0xe, PT ;  /* 0x0000000e0000780c */ /* 0x000fda0003f04270 */
[----:B------:R-:W-:Y:S05]  /*5730*/  @P0 BRA `(.L_x_8532) ;  /* 0x0000000000340947 */ /* 0x000fea0003800000 */
[----:B------:R-:W-:-:S13]  /*5740*/  ISETP.NE.AND P0, PT, R0, 0xa, PT ;  /* 0x0000000a0000780c */ /* 0x000fda0003f05270 */
[----:B------:R-:W-:Y:S05]  /*5750*/  @!P0 BRA `(.L_x_8533) ;  /* 0x00000000001c8947 */ /* 0x000fea0003800000 */
[----:B------:R-:W-:-:S13]  /*5760*/  ISETP.NE.AND P0, PT, R0, 0xb, PT ;  /* 0x0000000b0000780c */ /* 0x000fda0003f05270 */
[----:B------:R-:W-:Y:S05]  /*5770*/  @P0 BRA `(.L_x_8512) ;  /* 0x00000000003c0947 */ /* 0x000fea0003800000 */
[----:B------:R-:W-:-:S04]  /*5780*/  ISETP.NE.U32.AND P0, PT, R27, RZ, PT ;  /* 0x000000ff1b00720c */ /* 0x000fc80003f05070 */
[----:B------:R-:W-:-:S04]  /*5790*/  ISETP.NE.AND.EX P0, PT, R23, RZ, PT, P0 ;  /* 0x000000ff1700720c */ /* 0x000fc80003f05300 */
[----:B------:R-:W-:-:S05]  /*57a0*/  SEL R5, RZ, 0x1, !P0 ;  /* 0x00000001ff057807 */ /* 0x000fca0004000000 */
[----:B------:R3:W-:Y:S01]  /*57b0*/  STG.E.U8 desc[UR36][R2.64], R5 ;  /* 0x0000000502007986 */ /* 0x0007e2000c101124 */
[----:B------:R-:W-:Y:S05]  /*57c0*/  BRA `(.L_x_8513) ;  /* 0x00000004000c7947 */ /* 0x000fea0003800000 */
.L_x_8533:
[----:B-12---:R-:W-:Y:S01]  /*57d0*/  CS2R R6, SRZ ;  /* 0x0000000000067805 */ /* 0x006fe2000001ff00 */
[----:B------:R-:W0:Y:S04]  /*57e0*/  I2F.F64.S64 R4, R22 ;  /* 0x0000001600047312 */ /* 0x000e280000301c00 */
[----:B0-----:R0:W-:Y:S01]  /*57f0*/  STG.E.128 desc[UR36][R2.64], R4 ;  /* 0x0000000402007986 */ /* 0x0011e2000c101d24 */
[----:B------:R-:W-:Y:S05]  /*5800*/  BRA `(.L_x_8513) ;  /* 0x0000000000fc7947 */ /* 0x000fea0003800000 */
.L_x_8532:
[----:B------:R-:W-:-:S13]  /*5810*/  ISETP.NE.AND P0, PT, R0, 0xf, PT ;  /* 0x0000000f0000780c */ /* 0x000fda0003f05270 */
[----:B------:R-:W-:Y:S05]  /*5820*/  @!P0 BRA `(.L_x_8534) ;  /* 0x0000000000e88947 */ /* 0x000fea0003800000 */
[----:B------:R-:W-:-:S13]  /*5830*/  ISETP.NE.AND P0, PT, R0, 0x17, PT ;  /* 0x000000170000780c */ /* 0x000fda0003f05270 */
[----:B------:R-:W-:Y:S05]  /*5840*/  @!P0 BRA `(.L_x_8535) ;  /* 0x0000000000908947 */ /* 0x000fea0003800000 */
[----:B------:R-:W-:-:S13]  /*5850*/  ISETP.NE.AND P0, PT, R0, 0x18, PT ;  /* 0x000000180000780c */ /* 0x000fda0003f05270 */
[----:B------:R-:W-:Y:S05]  /*5860*/  @!P0 BRA `(.L_x_8536) ;  /* 0x0000000000448947 */ /* 0x000fea0003800000 */
.L_x_8512:
[----:B------:R-:W-:Y:S01]  /*5870*/  MOV R2, 0x0 ;  /* 0x0000000000027802 */ /* 0x000fe20000000f00 */
[----:B------:R-:W0:Y:S01]  /*5880*/  LDCU.64 UR4, c[0x4][0x198] ;  /* 0x01003300ff0477ac */ /* 0x000e220008000a00 */
[----:B-12---:R-:W-:Y:S02]  /*5890*/  IMAD.MOV.U32 R8, RZ, RZ, 0x65 ;  /* 0x00000065ff087424 */ /* 0x006fe400078e00ff */
        /* <DEDUP_REMOVED lines=13> */
.L_x_8537:
[----:B------:R-:W-:Y:S05]  /*5970*/  BRA `(.L_x_8513) ;  /* 0x0000000000a07947 */ /* 0x000fea0003800000 */
.L_x_8536:
        /* <DEDUP_REMOVED lines=13> */
.L_x_8539:
[----:B------:R-:W-:Y:S05]  /*5a50*/  BSYNC.RECONVERGENT B0 ;  /* 0x0000000000007941 */ /* 0x000fea0003800200 */
.L_x_8538:
[----:B------:R-:W-:-:S05]  /*5a60*/  LOP3.LUT R5, R0, 0x80, R5, 0xf8, !PT ;  /* 0x0000008000057812 */ /* 0x000fca00078ef805 */
[----:B------:R0:W-:Y:S01]  /*5a70*/  STG.E.U8 desc[UR36][R2.64], R5 ;  /* 0x0000000502007986 */ /* 0x0001e2000c101124 */
[----:B------:R-:W-:Y:S05]  /*5a80*/  BRA `(.L_x_8513) ;  /* 0x00000000005c7947 */ /* 0x000fea0003800000 */
.L_x_8535:
        /* <DEDUP_REMOVED lines=12> */
.L_x_8541:
[----:B------:R-:W-:Y:S01]  /*5b50*/  IMAD.MOV.U32 R0, RZ, RZ, 0x7f ;  /* 0x0000007fff007424 */ /* 0x000fe200078e00ff */
[----:B------:R-:W-:-:S04]  /*5b60*/  ISETP.GT.U32.AND P0, PT, R4, 0x7f800000, PT ;  /* 0x7f8000000400780c */ /* 0x000fc80003f04070 */
[----:B------:R-:W-:-:S09]  /*5b70*/  SEL R0, R0, 0x7c, P0 ;  /* 0x0000007c00007807 */ /* 0x000fd20000000000 */
.L_x_8542:
[----:B------:R-:W-:Y:S05]  /*5b80*/  BSYNC.RECONVERGENT B0 ;  /* 0x0000000000007941 */ /* 0x000fea0003800200 */
.L_x_8540:
[----:B------:R-:W-:-:S04]  /*5b90*/  SHF.R.U32.HI R5, RZ, 0x18, R5 ;  /* 0x00000018ff057819 */ /* 0x000fc80000011605 */
[----:B------:R-:W-:-:S05]  /*5ba0*/  LOP3.LUT R5, R0, 0x80, R5, 0xf8, !PT ;  /* 0x0000008000057812 */ /* 0x000fca00078ef805 */
[----:B------:R4:W-:Y:S01]  /*5bb0*/  STG.E.U8 desc[UR36][R2.64], R5 ;  /* 0x0000000502007986 */ /* 0x0009e2000c101124 */
[----:B------:R-:W-:Y:S05]  /*5bc0*/  BRA `(.L_x_8513) ;  /* 0x00000000000c7947 */ /* 0x000fea0003800000 */
.L_x_8534:
[----:B------:R-:W0:Y:S02]  /*5bd0*/  I2F.S64 R0, R22 ;  /* 0x0000001600007312 */ /* 0x000e240000301400 */
[----:B0-----:R-:W-:-:S05]  /*5be0*/  F2FP.BF16.F32.PACK_AB R0, RZ, R0 ;  /* 0x00000000ff00723e */ /* 0x001fca00000010ff */
[----:B------:R0:W-:Y:S02]  /*5bf0*/  STG.E.U16 desc[UR36][R2.64], R0 ;  /* 0x0000000002007986 */ /* 0x0001e4000c101524 */
.L_x_8513:
[----:B------:R-:W-:-:S05]  /*5c00*/  VIADD R26, R26, 0x80 ;  /* 0x000000801a1a7836 */ /* 0x000fca0000000000 */
[----:B------:R-:W-:-:S13]  /*5c10*/  ISETP.GE.AND P0, PT, R26, R28, PT ;  /* 0x0000001c1a00720c */ /* 0x000fda0003f06270 */
[----:B------:R-:W-:Y:S05]  /*5c20*/  @P0 BRA `(.L_x_8507) ;  /* 0x0000000c00940947 */ /* 0x000fea0003800000 */
[----:B0-----:R-:W0:Y:S01]  /*5c30*/  LDC.U8 R6, c[0x0][0x3a4] ;  /* 0x0000e900ff067b82 */ /* 0x001e220000000000 */
[----:B------:R-:W5:Y:S01]  /*5c40*/  LDCU UR4, c[0x0][0x3a8] ;  /* 0x00007500ff0477ac */ /* 0x000f620008000800 */
[----:B------:R-:W-:-:S06]  /*5c50*/  IMAD R0, R29, 0x200, R26 ;  /* 0x000002001d007824 */ /* 0x000fcc00078e021a */
[----:B---34-:R-:W3:Y:S01]  /*5c60*/  LDC.64 R2, c[0x0][0x388] ;  /* 0x0000e200ff027b82 */ /* 0x018ee20000000a00 */
[----:B-----5:R-:W-:Y:S01]  /*5c70*/  IMAD R5, R0, UR4, RZ ;  /* 0x0000000400057c24 */ /* 0x020fe2000f8e02ff */
[----:B0-----:R-:W-:-:S05]  /*5c80*/  PRMT R4, R6, 0x9910, RZ ;  /* 0x0000991006047816 */ /* 0x001fca00000000ff */
[----:B------:R-:W-:Y:S01]  /*5c90*/  IMAD.MOV.U32 R0, RZ, RZ, R4 ;  /* 0x000000ffff007224 */ /* 0x000fe200078e0004 */
[----:B---3--:R-:W-:-:S04]  /*5ca0*/  IADD3 R2, P0, PT, R5, R2, RZ ;  /* 0x0000000205027210 */ /* 0x008fc80007f1e0ff */
        /* <DEDUP_REMOVED lines=13> */
.L_x_8546:
[----:B------:R0:W-:Y:S01]  /*5d80*/  STG.E.U8 desc[UR36][R2.64], R24 ;  /* 0x0000001802007986 */ /* 0x0001e2000c101124 */
[----:B------:R-:W-:Y:S05]  /*5d90*/  BRA `(.L_x_8548) ;  /* 0x0000000c00347947 */ /* 0x000fea0003800000 */
.L_x_8545:
        /* <DEDUP_REMOVED lines=8> */
.L_x_8550:
[----:B------:R4:W-:Y:S01]  /*5e20*/  STG.E desc[UR36][R2.64], R24 ;  /* 0x0000001802007986 */ /* 0x0009e2000c101924 */
[----:B------:R-:W-:Y:S05]  /*5e30*/  BRA `(.L_x_8548) ;  /* 0x0000000c000c7947 */ /* 0x000fea0003800000 */
.L_x_8549:
[----:B------:R0:W-:Y:S01]  /*5e40*/  STG.E.U16 desc[UR36][R2.64], R24 ;  /* 0x0000001802007986 */ /* 0x0001e2000c101524 */
[----:B------:R-:W-:Y:S05]  /*5e50*/  BRA `(.L_x_8548) ;  /* 0x0000000c00047947 */ /* 0x000fea0003800000 */
.L_x_8544:
        /* <DEDUP_REMOVED lines=9> */
.L_x_8552:
[----:B------:R-:W0:Y:S02]  /*5ef0*/  I2F.S64 R0, R18 ;  /* 0x0000001200007312 */ /* 0x000e240000301400 */
[----:B0-----:R-:W-:-:S05]  /*5f00*/  F2FP.F16.F32.PACK_AB R0, RZ, R0 ;  /* 0x00000000ff00723e */ /* 0x001fca00000000ff */
[----:B------:R0:W-:Y:S01]  /*5f10*/  STG.E.U16 desc[UR36][R2.64], R0 ;  /* 0x0000000002007986 */ /* 0x0001e2000c101524 */
[----:B------:R-:W-:Y:S05]  /*5f20*/  BRA `(.L_x_8548) ;  /* 0x0000000800d07947 */ /* 0x000fea0003800000 */
.L_x_8551:
        /* <DEDUP_REMOVED lines=10> */
.L_x_8554:
[----:B------:R-:W0:Y:S02]  /*5fd0*/  I2F.S64 R18, R18 ;  /* 0x0000001200127312 */ /* 0x000e240000301400 */
[----:B0-----:R-:W-:-:S04]  /*5fe0*/  F2FP.F16.F32.PACK_AB R5, RZ, R18 ;  /* 0x00000012ff05723e */ /* 0x001fc800000000ff */
[----:B------:R-:W-:-:S05]  /*5ff0*/  PRMT R5, R5, 0x5410, RZ ;  /* 0x0000541005057816 */ /* 0x000fca00000000ff */
[----:B------:R0:W-:Y:S01]  /*6000*/  STG.E desc[UR36][R2.64], R5 ;  /* 0x0000000502007986 */ /* 0x0001e2000c101924 */
[----:B------:R-:W-:Y:S05]  /*6010*/  BRA `(.L_x_8548) ;  /* 0x0000000800947947 */ /* 0x000fea0003800000 */
.L_x_8553:
[----:B------:R-:W0:Y:S02]  /*6020*/  I2F.F64.S64 R18, R18 ;  /* 0x0000001200127312 */ /* 0x000e240000301c00 */
[----:B0-----:R0:W-:Y:S01]  /*6030*/  STG.E.64 desc[UR36][R2.64], R18 ;  /* 0x0000001202007986 */ /* 0x0011e2000c101b24 */
[----:B------:R-:W-:Y:S05]  /*6040*/  BRA `(.L_x_8548) ;  /* 0x0000000800887947 */ /* 0x000fea0003800000 */
.L_x_8543:
        /* <DEDUP_REMOVED lines=12> */
.L_x_8558:
        /* <DEDUP_REMOVED lines=18> */
.L_x_8561:
[----:B------:R-:W-:-:S04]  /*6230*/  SHF.R.U32.HI R5, RZ, 0x18, R5 ;  /* 0x00000018ff057819 */ /* 0x000fc80000011605 */
[----:B------:R-:W-:-:S07]  /*6240*/  LOP3.LUT R0, R0, 0x80, R5, 0xf8, !PT ;  /* 0x0000008000007812 */ /* 0x000fce00078ef805 */
.L_x_8560:
[----:B------:R-:W-:Y:S05]  /*6250*/  BSYNC.RECONVERGENT B0 ;  /* 0x0000000000007941 */ /* 0x000fea0003800200 */
.L_x_8559:
[----:B------:R0:W-:Y:S01]  /*6260*/  STG.E.U8 desc[UR36][R2.64], R0 ;  /* 0x0000000002007986 */ /* 0x0001e2000c101124 */
[----:B------:R-:W-:Y:S05]  /*6270*/  BRA `(.L_x_8548) ;  /* 0x0000000400fc7947 */ /* 0x000fea0003800000 */
.L_x_8557:
        /* <DEDUP_REMOVED lines=18> */
.L_x_8564:
[----:B------:R-:W-:-:S04]  /*63a0*/  SHF.R.U32.HI R5, RZ, 0x18, R5 ;  /* 0x00000018ff057819 */ /* 0x000fc80000011605 */
[----:B------:R-:W-:-:S07]  /*63b0*/  LOP3.LUT R0, R0, 0x80, R5, 0xf8, !PT ;  /* 0x0000008000007812 */ /* 0x000fce00078ef805 */
.L_x_8563:
[----:B------:R-:W-:Y:S05]  /*63c0*/  BSYNC.RECONVERGENT B0 ;  /* 0x0000000000007941 */ /* 0x000fea0003800200 */
.L_x_8562:
[----:B------:R0:W-:Y:S01]  /*63d0*/  STG.E.U8 desc[UR36][R2.64], R0 ;  /* 0x0000000002007986 */ /* 0x0001e2000c101124 */
[----:B------:R-:W-:Y:S05]  /*63e0*/  BRA `(.L_x_8548) ;  /* 0x0000000400a07947 */ /* 0x000fea0003800000 */
.L_x_8556:
        /* <DEDUP_REMOVED lines=22> */
.L_x_8566:
[----:B------:R0:W-:Y:S01]  /*6550*/  STG.E.64 desc[UR36][R2.64], R18 ;  /* 0x0000001202007986 */ /* 0x0001e2000c101b24 */
[----:B------:R-:W-:Y:S05]  /*6560*/  BRA `(.L_x_8548) ;  /* 0x0000000400407947 */ /* 0x000fea0003800000 */
.L_x_8565:
[----:B------:R0:W-:Y:S01]  /*6570*/  STG.E desc[UR36][R2.64], R24 ;  /* 0x0000001802007986 */ /* 0x0001e2000c101924 */
[----:B------:R-:W-:Y:S05]  /*6580*/  BRA `(.L_x_8548) ;  /* 0x0000000400387947 */ /* 0x000fea0003800000 */
.L_x_8555:
        /* <DEDUP_REMOVED lines=11> */
.L_x_8568:
[----:B-12---:R-:W-:Y:S01]  /*6640*/  CS2R R6, SRZ ;  /* 0x0000000000067805 */ /* 0x006fe2000001ff00 */
[----:B------:R-:W0:Y:S04]  /*6650*/  I2F.F64.S64 R4, R18 ;  /* 0x0000001200047312 */ /* 0x000e280000301c00 */
[----:B0-----:R0:W-:Y:S01]  /*6660*/  STG.E.128 desc[UR36][R2.64], R4 ;  /* 0x0000000402007986 */ /* 0x0011e2000c101d24 */
[----:B------:R-:W-:Y:S05]  /*6670*/  BRA `(.L_x_8548) ;  /* 0x0000000000fc7947 */ /* 0x000fea0003800000 */
.L_x_8567:
[----:B------:R-:W-:-:S13]  /*6680*/  ISETP.NE.AND P0, PT, R0, 0xf, PT ;  /* 0x0000000f0000780c */ /* 0x000fda0003f05270 */
[----:B------:R-:W-:Y:S05]  /*6690*/  @!P0 BRA `(.L_x_8569) ;  /* 0x0000000000e88947 */ /* 0x000fea0003800000 */
[----:B------:R-:W-:-:S13]  /*66a0*/  ISETP.NE.AND P0, PT, R0, 0x17, PT ;  /* 0x000000170000780c */ /* 0x000fda0003f05270 */
[----:B------:R-:W-:Y:S05]  /*66b0*/  @!P0 BRA `(.L_x_8570) ;  /* 0x0000000000908947 */ /* 0x000fea0003800000 */
[----:B------:R-:W-:-:S13]  /*66c0*/  ISETP.NE.AND P0, PT, R0, 0x18, PT ;  /* 0x000000180000780c */ /* 0x000fda0003f05270 */
[----:B------:R-:W-:Y:S05]  /*66d0*/  @!P0 BRA `(.L_x_8571) ;  /* 0x0000000000448947 */ /* 0x000fea0003800000 */
.L_x_8547:
        /* <DEDUP_REMOVED lines=16> */
.L_x_8572:
[----:B------:R-:W-:Y:S05]  /*67e0*/  BRA `(.L_x_8548) ;  /* 0x0000000000a07947 */ /* 0x000fea0003800000 */
.L_x_8571:
        /* <DEDUP_REMOVED lines=13> */
.L_x_8574:
[----:B------:R-:W-:Y:S05]  /*68c0*/  BSYNC.RECONVERGENT B0 ;  /* 0x0000000000007941 */ /* 0x000fea0003800200 */
.L_x_8573:
[----:B------:R-:W-:-:S05]  /*68d0*/  LOP3.LUT R5, R0, 0x80, R5, 0xf8, !PT ;  /* 0x0000008000057812 */ /* 0x000fca00078ef805 */
[----:B------:R0:W-:Y:S01]  /*68e0*/  STG.E.U8 desc[UR36][R2.64], R5 ;  /* 0x0000000502007986 */ /* 0x0001e2000c101124 */
[----:B------:R-:W-:Y:S05]  /*68f0*/  BRA `(.L_x_8548) ;  /* 0x00000000005c7947 */ /* 0x000fea0003800000 */
.L_x_8570:
        /* <DEDUP_REMOVED lines=12> */
.L_x_8576:
[----:B------:R-:W-:Y:S01]  /*69c0*/  IMAD.MOV.U32 R0, RZ, RZ, 0x7f ;  /* 0x0000007fff007424 */ /* 0x000fe200078e00ff */
[----:B------:R-:W-:-:S04]  /*69d0*/  ISETP.GT.U32.AND P0, PT, R4, 0x7f800000, PT ;  /* 0x7f8000000400780c */ /* 0x000fc80003f04070 */
[----:B------:R-:W-:-:S09]  /*69e0*/  SEL R0, R0, 0x7c, P0 ;  /* 0x0000007c00007807 */ /* 0x000fd20000000000 */
.L_x_8577:
[----:B------:R-:W-:Y:S05]  /*69f0*/  BSYNC.RECONVERGENT B0 ;  /* 0x0000000000007941 */ /* 0x000fea0003800200 */
.L_x_8575:
[----:B------:R-:W-:-:S04]  /*6a00*/  SHF.R.U32.HI R5, RZ, 0x18, R5 ;  /* 0x00000018ff057819 */ /* 0x000fc80000011605 */
[----:B------:R-:W-:-:S05]  /*6a10*/  LOP3.LUT R5, R0, 0x80, R5, 0xf8, !PT ;  /* 0x0000008000057812 */ /* 0x000fca00078ef805 */
[----:B------:R0:W-:Y:S01]  /*6a20*/  STG.E.U8 desc[UR36][R2.64], R5 ;  /* 0x0000000502007986 */ /* 0x0001e2000c101124 */
[----:B------:R-:W-:Y:S05]  /*6a30*/  BRA `(.L_x_8548) ;  /* 0x00000000000c7947 */ /* 0x000fea0003800000 */
.L_x_8569:
[----:B------:R-:W0:Y:S02]  /*6a40*/  I2F.S64 R0, R18 ;  /* 0x0000001200007312 */ /* 0x000e240000301400 */
[----:B0-----:R-:W-:-:S05]  /*6a50*/  F2FP.BF16.F32.PACK_AB R0, RZ, R0 ;  /* 0x00000000ff00723e */ /* 0x001fca00000010ff */
[----:B------:R0:W-:Y:S02]  /*6a60*/  STG.E.U16 desc[UR36][R2.64], R0 ;  /* 0x0000000002007986 */ /* 0x0001e4000c101524 */
.L_x_8548:
[----:B------:R-:W-:-:S07]  /*6a70*/  VIADD R26, R26, 0x80 ;  /* 0x000000801a1a7836 */ /* 0x000fce0000000000 */
.L_x_8507:
[----:B------:R-:W-:Y:S05]  /*6a80*/  BSYNC.RECONVERGENT B6 ;  /* 0x0000000000067941 */ /* 0x000fea0003800200 */
.L_x_8506:
[----:B------:R-:W-:-:S13]  /*6a90*/  ISETP.GE.AND P0, PT, R26, R28, PT ;  /* 0x0000001c1a00720c */ /* 0x000fda0003f06270 */
[----:B------:R-:W-:Y:S05]  /*6aa0*/  @P0 EXIT ;  /* 0x000000000000094d */ /* 0x000fea0003800000 */
[----:B0--3--:R-:W0:Y:S01]  /*6ab0*/  LDC.U8 R4, c[0x0][0x3a4] ;  /* 0x0000e900ff047b82 */ /* 0x009e220000000000 */
[----:B------:R-:W3:Y:S01]  /*6ac0*/  LDCU UR4, c[0x0][0x3a8] ;  /* 0x00007500ff0477ac */ /* 0x000ee20008000800 */
[----:B------:R-:W-:-:S06]  /*6ad0*/  IMAD R26, R29, 0x200, R26 ;  /* 0x000002001d1a7824 */ /* 0x000fcc00078e021a */
[----:B----4-:R-:W4:Y:S01]  /*6ae0*/  LDC.64 R2, c[0x0][0x388] ;  /* 0x0000e200ff027b82 */ /* 0x010f220000000a00 */
[----:B---3--:R-:W-:Y:S01]  /*6af0*/  IMAD R5, R26, UR4, RZ ;  /* 0x000000041a057c24 */ /* 0x008fe2000f8e02ff */
[----:B0-----:R-:W-:-:S04]  /*6b00*/  PRMT R0, R4, 0x9910, RZ ;  /* 0x0000991004007816 */ /* 0x001fc800000000ff */
        /* <DEDUP_REMOVED lines=14> */
.L_x_8581:
[----:B------:R-:W-:Y:S01]  /*6bf0*/  STG.E.U8 desc[UR36][R2.64], R25 ;  /* 0x0000001902007986 */ /* 0x000fe2000c101124 */
[----:B------:R-:W-:Y:S05]  /*6c00*/  EXIT ;  /* 0x000000000000794d */ /* 0x000fea0003800000 */
.L_x_8580:
[----:B------:R-:W-:-:S13]  /*6c10*/  ISETP.NE.AND P0, PT, R0, 0x2, PT ;  /* 0x000000020000780c */ /* 0x000fda0003f05270 */
[----:B------:R-:W-:Y:S05]  /*6c20*/  @!P0 BRA `(.L_x_8583) ;  /* 0x0000000000208947 */ /* 0x000fea0003800000 */
[----:B------:R-:W-:-:S13]  /*6c30*/  ISETP.NE.AND P0, PT, R0, 0x3, PT ;  /* 0x000000030000780c */ /* 0x000fda0003f05270 */
[----:B------:R-:W-:Y:S05]  /*6c40*/  @!P0 BRA `(.L_x_8584) ;  /* 0x0000000000108947 */ /* 0x000fea0003800000 */
[----:B------:R-:W-:-:S13]  /*6c50*/  ISETP.NE.AND P0, PT, R0, 0x4, PT ;  /* 0x000000040000780c */ /* 0x000fda0003f05270 */
[----:B------:R-:W-:Y:S05]  /*6c60*/  @P0 BRA `(.L_x_8582) ;  /* 0x0000000800380947 */ /* 0x000fea0003800000 */
[----:B------:R-:W-:Y:S01]  /*6c70*/  STG.E.64 desc[UR36][R2.64], R16 ;  /* 0x0000001002007986 */ /* 0x000fe2000c101b24 */
[----:B------:R-:W-:Y:S05]  /*6c80*/  EXIT ;  /* 0x000000000000794d */ /* 0x000fea0003800000 */
.L_x_8584:
[----:B------:R-:W-:Y:S01]  /*6c90*/  STG.E desc[UR36][R2.64], R25 ;  /* 0x0000001902007986 */ /* 0x000fe2000c101924 */
[----:B------:R-:W-:Y:S05]  /*6ca0*/  EXIT ;  /* 0x000000000000794d */ /* 0x000fea0003800000 */
.L_x_8583:
[----:B------:R-:W-:Y:S01]  /*6cb0*/  STG.E.U16 desc[UR36][R2.64], R25 ;  /* 0x0000001902007986 */ /* 0x000fe2000c101524 */
[----:B------:R-:W-:Y:S05]  /*6cc0*/  EXIT ;  /* 0x000000000000794d */ /* 0x000fea0003800000 */
.L_x_8579:
[----:B------:R-:W-:-:S13]  /*6cd0*/  ISETP.GT.AND P0, PT, R0, 0x6, PT ;  /* 0x000000060000780c */ /* 0x000fda0003f04270 */
[----:B------:R-:W-:Y:S05]  /*6ce0*/  @P0 BRA `(.L_x_8585) ;  /* 0x00000000002c0947 */ /* 0x000fea0003800000 */
[----:B------:R-:W-:-:S13]  /*6cf0*/  ISETP.NE.AND P0, PT, R0, 0x5, PT ;  /* 0x000000050000780c */ /* 0x000fda0003f05270 */
[----:B------:R-:W-:Y:S05]  /*6d00*/  @!P0 BRA `(.L_x_8586) ;  /* 0x0000000000148947 */ /* 0x000fea0003800000 */
[----:B------:R-:W-:-:S13]  /*6d10*/  ISETP.NE.AND P0, PT, R0, 0x6, PT ;  /* 0x000000060000780c */ /* 0x000fda0003f05270 */
[----:B------:R-:W-:Y:S05]  /*6d20*/  @P0 BRA `(.L_x_8582) ;  /* 0x0000000800080947 */ /* 0x000fea0003800000 */
[----:B------:R-:W0:Y:S02]  /*6d30*/  I2F.S64 R17, R16 ;  /* 0x0000001000117312 */ /* 0x000e240000301400 */
[----:B0-----:R-:W-:Y:S01]  /*6d40*/  STG.E desc[UR36][R2.64], R17 ;  /* 0x0000001102007986 */ /* 0x001fe2000c101924 */
[----:B------:R-:W-:Y:S05]  /*6d50*/  EXIT ;  /* 0x000000000000794d */ /* 0x000fea0003800000 */
.L_x_8586:
[----:B------:R-:W0:Y:S02]  /*6d60*/  I2F.S64 R0, R16 ;  /* 0x0000001000007312 */ /* 0x000e240000301400 */
[----:B0-----:R-:W-:-:S05]  /*6d70*/  F2FP.F16.F32.PACK_AB R0, RZ, R0 ;  /* 0x00000000ff00723e */ /* 0x001fca00000000ff */
[----:B------:R-:W-:Y:S01]  /*6d80*/  STG.E.U16 desc[UR36][R2.64], R0 ;  /* 0x0000000002007986 */ /* 0x000fe2000c101524 */
[----:B------:R-:W-:Y:S05]  /*6d90*/  EXIT ;  /* 0x000000000000794d */ /* 0x000fea0003800000 */
.L_x_8585:
        /* <DEDUP_REMOVED lines=8> */
[----:B0-----:R-:W-:Y:S01]  /*6e20*/  STG.E.64 desc[UR36][R2.64], R4 ;  /* 0x0000000402007986 */ /* 0x001fe2000c101b24 */
[----:B------:R-:W-:Y:S05]  /*6e30*/  EXIT ;  /* 0x000000000000794d */ /* 0x000fea0003800000 */
.L_x_8588:
[----:B------:R-:W0:Y:S02]  /*6e40*/  I2F.S64 R16, R16 ;  /* 0x0000001000107312 */ /* 0x000e240000301400 */
[----:B0-----:R-:W-:-:S04]  /*6e50*/  F2FP.F16.F32.PACK_AB R5, RZ, R16 ;  /* 0x00000010ff05723e */ /* 0x001fc800000000ff */
[----:B------:R-:W-:-:S05]  /*6e60*/  PRMT R5, R5, 0x5410, RZ ;  /* 0x0000541005057816 */ /* 0x000fca00000000ff */
[----:B------:R-:W-:Y:S01]  /*6e70*/  STG.E desc[UR36][R2.64], R5 ;  /* 0x0000000502007986 */ /* 0x000fe2000c101924 */
[----:B------:R-:W-:Y:S05]  /*6e80*/  EXIT ;  /* 0x000000000000794d */ /* 0x000fea0003800000 */
.L_x_8587:
[----:B------:R-:W0:Y:S02]  /*6e90*/  I2F.F64.S64 R16, R16 ;  /* 0x0000001000107312 */ /* 0x000e240000301c00 */
[----:B0-----:R-:W-:Y:S01]  /*6ea0*/  STG.E.64 desc[UR36][R2.64], R16 ;  /* 0x0000001002007986 */ /* 0x001fe2000c101b24 */
[----:B------:R-:W-:Y:S05]  /*6eb0*/  EXIT ;  /* 0x000000000000794d */ /* 0x000fea0003800000 */
.L_x_8578:
        /* <DEDUP_REMOVED lines=12> */
.L_x_8592:
        /* <DEDUP_REMOVED lines=18> */
.L_x_8595:
[----:B------:R-:W-:-:S04]  /*70a0*/  SHF.R.U32.HI R5, RZ, 0x18, R5 ;  /* 0x00000018ff057819 */ /* 0x000fc80000011605 */
[----:B------:R-:W-:-:S07]  /*70b0*/  LOP3.LUT R0, R0, 0x80, R5, 0xf8, !PT ;  /* 0x0000008000007812 */ /* 0x000fce00078ef805 */
.L_x_8594:
[----:B------:R-:W-:Y:S05]  /*70c0*/  BSYNC.RECONVERGENT B0 ;  /* 0x0000000000007941 */ /* 0x000fea0003800200 */
.L_x_8593:
[----:B------:R-:W-:Y:S01]  /*70d0*/  STG.E.U8 desc[UR36][R2.64], R0 ;  /* 0x0000000002007986 */ /* 0x000fe2000c101124 */
[----:B------:R-:W-:Y:S05]  /*70e0*/  EXIT ;  /* 0x000000000000794d */ /* 0x000fea0003800000 */
.L_x_8591:
        /* <DEDUP_REMOVED lines=18> */
.L_x_8598:
[----:B------:R-:W-:-:S04]  /*7210*/  SHF.R.U32.HI R5, RZ, 0x18, R5 ;  /* 0x00000018ff057819 */ /* 0x000fc80000011605 */
[----:B------:R-:W-:-:S07]  /*7220*/  LOP3.LUT R0, R0, 0x80, R5, 0xf8, !PT ;  /* 0x0000008000007812 */ /* 0x000fce00078ef805 */
.L_x_8597:
[----:B------:R-:W-:Y:S05]  /*7230*/  BSYNC.RECONVERGENT B0 ;  /* 0x0000000000007941 */ /* 0x000fea0003800200 */
.L_x_8596:
[----:B------:R-:W-:Y:S01]  /*7240*/  STG.E.U8 desc[UR36][R2.64], R0 ;  /* 0x0000000002007986 */ /* 0x000fe2000c101124 */
[----:B------:R-:W-:Y:S05]  /*7250*/  EXIT ;  /* 0x000000000000794d */ /* 0x000fea0003800000 */
.L_x_8590:
        /* <DEDUP_REMOVED lines=22> */
.L_x_8600:
[----:B------:R-:W-:Y:S01]  /*73c0*/  STG.E.64 desc[UR36][R2.64], R16 ;  /* 0x0000001002007986 */ /* 0x000fe2000c101b24 */
[----:B------:R-:W-:Y:S05]  /*73d0*/  EXIT ;  /* 0x000000000000794d */ /* 0x000fea0003800000 */
.L_x_8599:
[----:B------:R-:W-:Y:S01]  /*73e0*/  STG.E desc[UR36][R2.64], R25 ;  /* 0x0000001902007986 */ /* 0x000fe2000c101924 */
[----:B------:R-:W-:Y:S05]  /*73f0*/  EXIT ;  /* 0x000000000000794d */ /* 0x000fea0003800000 */
.L_x_8589:
        /* <DEDUP_REMOVED lines=9> */
[----:B------:R-:W-:Y:S01]  /*7490*/  STG.E.U8 desc[UR36][R2.64], R5 ;  /* 0x0000000502007986 */ /* 0x000fe2000c101124 */
[----:B------:R-:W-:Y:S05]  /*74a0*/  EXIT ;  /* 0x000000000000794d */ /* 0x000fea0003800000 */
.L_x_8602:
[----:B------:R-:W-:Y:S01]  /*74b0*/  CS2R R18, SRZ ;  /* 0x0000000000127805 */ /* 0x000fe2000001ff00 */
[----:B------:R-:W0:Y:S04]  /*74c0*/  I2F.F64.S64 R16, R16 ;  /* 0x0000001000107312 */ /* 0x000e280000301c00 */
[----:B0-----:R-:W-:Y:S01]  /*74d0*/  STG.E.128 desc[UR36][R2.64], R16 ;  /* 0x0000001002007986 */ /* 0x001fe2000c101d24 */
[----:B------:R-:W-:Y:S05]  /*74e0*/  EXIT ;  /* 0x000000000000794d */ /* 0x000fea0003800000 */
.L_x_8601:
[----:B------:R-:W-:-:S13]  /*74f0*/  ISETP.NE.AND P0, PT, R0, 0xf, PT ;  /* 0x0000000f0000780c */ /* 0x000fda0003f05270 */
[----:B------:R-:W-:Y:S05]  /*7500*/  @!P0 BRA `(.L_x_8603) ;  /* 0x0000000000e88947 */ /* 0x000fea0003800000 */
[----:B------:R-:W-:-:S13]  /*7510*/  ISETP.NE.AND P0, PT, R0, 0x17, PT ;  /* 0x000000170000780c */ /* 0x000fda0003f05270 */
[----:B------:R-:W-:Y:S05]  /*7520*/  @!P0 BRA `(.L_x_8604) ;  /* 0x0000000000908947 */ /* 0x000fea0003800000 */
[----:B------:R-:W-:-:S13]  /*7530*/  ISETP.NE.AND P0, PT, R0, 0x18, PT ;  /* 0x000000180000780c */ /* 0x000fda0003f05270 */
[----:B------:R-:W-:Y:S05]  /*7540*/  @!P0 BRA `(.L_x_8605) ;  /* 0x0000000000448947 */ /* 0x000fea0003800000 */
.L_x_8582:
[----:B------:R-:W-:Y:S01]  /*7550*/  MOV R0, 0x0 ;  /* 0x0000000000007802 */ /* 0x000fe20000000f00 */
[----:B------:R-:W0:Y:S01]  /*7560*/  LDCU.64 UR4, c[0x4][0x198] ;  /* 0x01003300ff0477ac */ /* 0x000e220008000a00 */
[----:B-12---:R-:W-:Y:S02]  /*7570*/  IMAD.MOV.U32 R8, RZ, RZ, 0x65 ;  /* 0x00000065ff087424 */ /* 0x006fe400078e00ff */
        /* <DEDUP_REMOVED lines=13> */
.L_x_8606:
[----:B------:R-:W-:Y:S05]  /*7650*/  EXIT ;  /* 0x000000000000794d */ /* 0x000fea0003800000 */
.L_x_8605:
        /* <DEDUP_REMOVED lines=13> */
.L_x_8608:
[----:B------:R-:W-:Y:S05]  /*7730*/  BSYNC.RECONVERGENT B0 ;  /* 0x0000000000007941 */ /* 0x000fea0003800200 */
.L_x_8607:
[----:B------:R-:W-:-:S05]  /*7740*/  LOP3.LUT R5, R0, 0x80, R5, 0xf8, !PT ;  /* 0x0000008000057812 */ /* 0x000fca00078ef805 */
[----:B------:R-:W-:Y:S01]  /*7750*/  STG.E.U8 desc[UR36][R2.64], R5 ;  /* 0x0000000502007986 */ /* 0x000fe2000c101124 */
[----:B------:R-:W-:Y:S05]  /*7760*/  EXIT ;  /* 0x000000000000794d */ /* 0x000fea0003800000 */
.L_x_8604:
        /* <DEDUP_REMOVED lines=12> */
.L_x_8610:
[----:B------:R-:W-:Y:S01]  /*7830*/  IMAD.MOV.U32 R0, RZ, RZ, 0x7f ;  /* 0x0000007fff007424 */ /* 0x000fe200078e00ff */
[----:B------:R-:W-:-:S04]  /*7840*/  ISETP.GT.U32.AND P0, PT, R4, 0x7f800000, PT ;  /* 0x7f8000000400780c */ /* 0x000fc80003f04070 */
[----:B------:R-:W-:-:S09]  /*7850*/  SEL R0, R0, 0x7c, P0 ;  /* 0x0000007c00007807 */ /* 0x000fd20000000000 */
.L_x_8611:
[----:B------:R-:W-:Y:S05]  /*7860*/  BSYNC.RECONVERGENT B0 ;  /* 0x0000000000007941 */ /* 0x000fea0003800200 */
.L_x_8609:
[----:B------:R-:W-:-:S04]  /*7870*/  SHF.R.U32.HI R5, RZ, 0x18, R5 ;  /* 0x00000018ff057819 */ /* 0x000fc80000011605 */
[----:B------:R-:W-:-:S05]  /*7880*/  LOP3.LUT R5, R0, 0x80, R5, 0xf8, !PT ;  /* 0x0000008000057812 */ /* 0x000fca00078ef805 */
[----:B------:R-:W-:Y:S01]  /*7890*/  STG.E.U8 desc[UR36][R2.64], R5 ;  /* 0x0000000502007986 */ /* 0x000fe2000c101124 */
[----:B------:R-:W-:Y:S05]  /*78a0*/  EXIT ;  /* 0x000000000000794d */ /* 0x000fea0003800000 */
.L_x_8603:
[----:B------:R-:W0:Y:S02]  /*78b0*/  I2F.S64 R0, R16 ;  /* 0x0000001000007312 */ /* 0x000e240000301400 */
[----:B0-----:R-:W-:-:S05]  /*78c0*/  F2FP.BF16.F32.PACK_AB R0, RZ, R0 ;  /* 0x00000000ff00723e */ /* 0x001fca00000010ff */
[----:B------:R-:W-:Y:S01]  /*78d0*/  STG.E.U16 desc[UR36][R2.64], R0 ;  /* 0x0000000002007986 */ /* 0x000fe2000c101524 */
[----:B------:R-:W-:Y:S05]  /*78e0*/  EXIT ;  /* 0x000000000000794d */ /* 0x000fea0003800000 */
.L_x_8612:
        /* <DEDUP_REMOVED lines=9> */
.L_x_23315:


//--------------------- .text._ZN2at6native18elementwise_kernelILi128ELi2EZNS0_22gpu_kernel_impl_nocastIZZZNS0_16sign_kernel_cudaERNS_18TensorIteratorBaseEENKUlvE_clEvENKUlvE2_clEvEUllE_EEvS4_RKT_EUliE_EEviT1_ --------------------------
	.section	.text._ZN2at6native18elementwise_kernelILi128ELi2EZNS0_22gpu_kernel_impl_nocastIZZZNS0_16sign_kernel_cudaERNS_18TensorIteratorBaseEENKUlvE_clEvENKUlvE2_clEvEUllE_EEvS4_RKT_EUliE_EEviT1_,"ax",@progbits
	.align	128
        .global         _ZN2at6native18elementwise_kernelILi128ELi2EZNS0_22gpu_kernel_impl_nocastIZZZNS0_16sign_kernel_cudaERNS_18TensorIteratorBaseEENKUlvE_clEvENKUlvE2_clEvEUllE_EEvS4_RKT_EUliE_EEviT1_
        .type           _ZN2at6native18elementwise_kernelILi128ELi2EZNS0_22gpu_kernel_impl_nocastIZZZNS0_16sign_kernel_cudaERNS_18TensorIteratorBaseEENKUlvE_clEvENKUlvE2_clEvEUllE_EEvS4_RKT_EUliE_EEviT1_,@function
        .size           _ZN2at6native18elementwise_kernelILi128ELi2EZNS0_22gpu_kernel_impl_nocastIZZZNS0_16sign_kernel_cudaERNS_18TensorIteratorBaseEENKUlvE_clEvENKUlvE2_clEvEUllE_EEvS4_RKT_EUliE_EEviT1_,(.L_x_23316 - _ZN2at6native18elementwise_kernelILi128ELi2EZNS0_22gpu_kernel_impl_nocastIZZZNS0_16sign_kernel_cudaERNS_18TensorIteratorBaseEENKUlvE_clEvENKUlvE2_clEvEUllE_EEvS4_RKT_EUliE_EEviT1_)
        .other          _ZN2at6native18elementwise_kernelILi128ELi2EZNS0_22gpu_kernel_impl_nocastIZZZNS0_16sign_kernel_cudaERNS_18TensorIteratorBaseEENKUlvE_clEvENKUlvE2_clEvEUllE_EEvS4_RKT_EUliE_EEviT1_,@"STO_CUDA_ENTRY STV_DEFAULT"
_ZN2at6native18elementwise_kernelILi128ELi2EZNS0_22gpu_kernel_impl_nocastIZZZNS0_16sign_kernel_cudaERNS_18TensorIteratorBaseEENKUlvE_clEvENKUlvE2_clEvEUllE_EEvS4_RKT_EUliE_EEviT1_:
.text._ZN2at6native18elementwise_kernelILi128ELi2EZNS0_22gpu_kernel_impl_nocastIZZZNS0_16sign_kernel_cudaERNS_18TensorIteratorBaseEENKUlvE_clEvENKUlvE2_clEvEUllE_EEvS4_RKT_EUliE_EEviT1_:
        /* <DEDUP_REMOVED lines=16> */
[----:B------:R-:W-:Y:S02]  /*0100*/  IADD3 R3, PT, PT, R3, 0x80, RZ ;  /* 0x0000008003037810 */ /* 0x000fe40007ffe0ff */
[----:B--2---:R-:W-:-:S02]  /*0110*/  ISETP.NE.U32.AND P0, PT, R4, RZ, PT ;  /* 0x000000ff0400720c */ /* 0x004fc40003f05070 */
[--C-:B------:R-:W-:Y:S02]  /*0120*/  SHF.R.S32.HI R11, RZ, 0x1f, R5.reuse ;  /* 0x0000001fff0b7819 */ /* 0x100fe40000011405 */
[----:B------:R-:W-:Y:S02]  /*0130*/  ISETP.NE.AND.EX P0, PT, R5, RZ, PT, P0 ;  /* 0x000000ff0500720c */ /* 0x000fe40003f05300 */
[----:B------:R-:W-:Y:S02]  /*0140*/  SHF.R.S32.HI R9, RZ, 0x1f, R5 ;  /* 0x0000001fff097819 */ /* 0x000fe40000011405 */
[----:B------:R-:W-:-:S04]  /*0150*/  SEL R0, RZ, 0x1, !P0 ;  /* 0x00000001ff007807 */ /* 0x000fc80004000000 */
[----:B------:R-:W-:-:S05]  /*0160*/  LOP3.LUT R8, R11, R0, RZ, 0xfc, !PT ;  /* 0x000000000b087212 */ /* 0x000fca00078efcff */
[----:B0-----:R0:W-:Y:S02]  /*0170*/  STG.E.64 desc[UR6][R6.64], R8 ;  /* 0x0000000806007986 */ /* 0x0011e4000c101b06 */
.L_x_8615:
[----:B------:R-:W-:Y:S05]  /*0180*/  BSYNC.RECONVERGENT B0 ;  /* 0x0000000000007941 */ /* 0x000fea0003800200 */
.L_x_8614:
[----:B------:R-:W-:-:S13]  /*0190*/  ISETP.GE.AND P0, PT, R3, UR4, PT ;  /* 0x0000000403007c0c */ /* 0x000fda000bf06270 */
[----:B------:R-:W-:Y:S05]  /*01a0*/  @P0 EXIT ;  /* 0x000000000000094d */ /* 0x000fea0003800000 */
[----:B------:R-:W1:Y:S02]  /*01b0*/  LDC.64 R4, c[0x0][0x588] ;  /* 0x00016200ff047b82 */ /* 0x000e640000000a00 */
[----:B-1----:R-:W2:Y:S06]  /*01c0*/  LDG.E.64 R2, desc[UR6][R4.64] ;  /* 0x0000000604027981 */ /* 0x002eac000c1e1b00 */
[----:B0-----:R-:W0:Y:S01]  /*01d0*/  LDC.64 R6, c[0x0][0x580] ;  /* 0x00016000ff067b82 */ /* 0x001e220000000a00 */
[----:B--2---:R-:W-:Y:S02]  /*01e0*/  ISETP.NE.U32.AND P0, PT, R2, RZ, PT ;  /* 0x000000ff0200720c */ /* 0x004fe40003f05070 */
[----:B------:R-:W-:-:S02]  /*01f0*/  SHF.R.S32.HI R9, RZ, 0x1f, R3 ;  /* 0x0000001fff097819 */ /* 0x000fc40000011403 */
[----:B------:R-:W-:Y:S02]  /*0200*/  ISETP.NE.AND.EX P0, PT, R3, RZ, PT, P0 ;  /* 0x000000ff0300720c */ /* 0x000fe40003f05300 */
[----:B------:R-:W-:Y:S02]  /*0210*/  SHF.R.S32.HI R3, RZ, 0x1f, R3 ;  /* 0x0000001fff037819 */ /* 0x000fe40000011403 */
[----:B------:R-:W-:-:S04]  /*0220*/  SEL R0, RZ, 0x1, !P0 ;  /* 0x00000001ff007807 */ /* 0x000fc80004000000 */
[----:B------:R-:W-:-:S05]  /*0230*/  LOP3.LUT R2, R9, R0, RZ, 0xfc, !PT ;  /* 0x0000000009027212 */ /* 0x000fca00078efcff */
[----:B0-----:R-:W-:Y:S01]  /*0240*/  STG.E.64 desc[UR6][R6.64], R2 ;  /* 0x0000000206007986 */ /* 0x001fe2000c101b06 */
[----:B------:R-:W-:Y:S05]  /*0250*/  EXIT ;  /* 0x000000000000794d */ /* 0x000fea0003800000 */
.L_x_8613:
        /* <DEDUP_REMOVED lines=8> */
[----:B------:R-:W-:Y:S02]  /*02e0*/  HFMA2 R4, -RZ, RZ, 0, 0 ;  /* 0x00000000ff047431 */ /* 0x000fe400000001ff */
[----:B------:R-:W-:Y:S01]  /*02f0*/  IMAD.MOV.U32 R5, RZ, RZ, R3 ;  /* 0x000000ffff057224 */ /* 0x000fe200078e0003 */
        /* <DEDUP_REMOVED lines=295> */
.L_x_8618:
[----:B------:R-:W0:Y:S02]  /*1570*/  LDCU.128 UR8, c[0x0][0x580] ;  /* 0x0000b000ff0877ac */ /* 0x000e240008000c00 */
[----:B0-----:R-:W-:-:S05]  /*1580*/  IADD3 R6, P0, PT, R4, UR10, RZ ;  /* 0x0000000a04067c10 */ /* 0x001fca000ff1e0ff */
[----:B------:R-:W-:-:S06]  /*1590*/  IMAD.X R7, RZ, RZ, UR11, P0 ;  /* 0x0000000bff077e24 */ /* 0x000fcc00080e06ff */
[----:B------:R-:W2:Y:S01]  /*15a0*/  LDG.E.64 R6, desc[UR6][R6.64] ;  /* 0x0000000606067981 */ /* 0x000ea2000c1e1b00 */
[----:B------:R-:W-:Y:S02]  /*15b0*/  IADD3 R8, P1, PT, R5, UR8, RZ ;  /* 0x0000000805087c10 */ /* 0x000fe4000ff3e0ff */
[----:B------:R-:W-:Y:S02]  /*15c0*/  IADD3 R3, PT, PT, R3, 0x80, RZ ;  /* 0x0000008003037810 */ /* 0x000fe40007ffe0ff */
[----:B------:R-:W-:Y:S02]  /*15d0*/  IADD3.X R9, PT, PT, RZ, UR9, RZ, P1, !PT ;  /* 0x00000009ff097c10 */ /* 0x000fe40008ffe4ff */
[----:B--2---:R-:W-:Y:S02]  /*15e0*/  ISETP.NE.U32.AND P0, PT, R6, RZ, PT ;  /* 0x000000ff0600720c */ /* 0x004fe40003f05070 */
[----:B------:R-:W-:Y:S02]  /*15f0*/  SHF.R.S32.HI R11, RZ, 0x1f, R7 ;  /* 0x0000001fff0b7819 */ /* 0x000fe40000011407 */
[----:B------:R-:W-:-:S02]  /*1600*/  ISETP.NE.AND.EX P0, PT, R7, RZ, PT, P0 ;  /* 0x000000ff0700720c */ /* 0x000fc40003f05300 */
[----:B------:R-:W-:Y:S02]  /*1610*/  SHF.R.S32.HI R5, RZ, 0x1f, R7 ;  /* 0x0000001fff057819 */ /* 0x000fe40000011407 */
[----:B------:R-:W-:-:S04]  /*1620*/  SEL R4, RZ, 0x1, !P0 ;  /* 0x00000001ff047807 */ /* 0x000fc80004000000 */
[----:B------:R-:W-:-:S05]  /*1630*/  LOP3.LUT R4, R11, R4, RZ, 0xfc, !PT ;  /* 0x000000040b047212 */ /* 0x000fca00078efcff */
[----:B------:R0:W-:Y:S02]  /*1640*/  STG.E.64 desc[UR6][R8.64], R4 ;  /* 0x0000000408007986 */ /* 0x0001e4000c101b06 */
.L_x_8617:
[----:B------:R-:W-:Y:S05]  /*1650*/  BSYNC.RECONVERGENT B0 ;  /* 0x0000000000007941 */ /* 0x000fea0003800200 */
.L_x_8616:
        /* <DEDUP_REMOVED lines=300> */
.L_x_8619:
[----:B------:R-:W0:Y:S02]  /*2920*/  LDCU.128 UR8, c[0x0][0x580] ;  /* 0x0000b000ff0877ac */ /* 0x000e240008000c00 */
[----:B0-----:R-:W-:-:S04]  /*2930*/  IADD3 R4, P0, PT, R2, UR10, RZ ;  /* 0x0000000a02047c10 */ /* 0x001fc8000ff1e0ff */
[----:B------:R-:W-:-:S06]  /*2940*/  IADD3.X R5, PT, PT, RZ, UR11, RZ, P0, !PT ;  /* 0x0000000bff057c10 */ /* 0x000fcc00087fe4ff */
[----:B------:R-:W2:Y:S01]  /*2950*/  LDG.E.64 R4, desc[UR6][R4.64] ;  /* 0x0000000604047981 */ /* 0x000ea2000c1e1b00 */
[----:B------:R-:W-:-:S04]  /*2960*/  IADD3 R6, P1, PT, R3, UR8, RZ ;  /* 0x0000000803067c10 */ /* 0x000fc8000ff3e0ff */
[----:B------:R-:W-:Y:S02]  /*2970*/  IADD3.X R7, PT, PT, RZ, UR9, RZ, P1, !PT ;  /* 0x00000009ff077c10 */ /* 0x000fe40008ffe4ff */
[----:B--2---:R-:W-:Y:S02]  /*2980*/  ISETP.NE.U32.AND P0, PT, R4, RZ, PT ;  /* 0x000000ff0400720c */ /* 0x004fe40003f05070 */
[--C-:B------:R-:W-:Y:S02]  /*2990*/  SHF.R.S32.HI R9, RZ, 0x1f, R5.reuse ;  /* 0x0000001fff097819 */ /* 0x100fe40000011405 */
[----:B------:R-:W-:Y:S02]  /*29a0*/  ISETP.NE.AND.EX P0, PT, R5, RZ, PT, P0 ;  /* 0x000000ff0500720c */ /* 0x000fe40003f05300 */
[----:B------:R-:W-:Y:S02]  /*29b0*/  SHF.R.S32.HI R3, RZ, 0x1f, R5 ;  /* 0x0000001fff037819 */ /* 0x000fe40000011405 */
[----:B------:R-:W-:-:S04]  /*29c0*/  SEL R0, RZ, 0x1, !P0 ;  /* 0x00000001ff007807 */ /* 0x000fc80004000000 */
[----:B------:R-:W-:-:S05]  /*29d0*/  LOP3.LUT R2, R9, R0, RZ, 0xfc, !PT ;  /* 0x0000000009027212 */ /* 0x000fca00078efcff */
[----:B------:R-:W-:Y:S01]  /*29e0*/  STG.E.64 desc[UR6][R6.64], R2 ;  /* 0x0000000206007986 */ /* 0x000fe2000c101b06 */
[----:B------:R-:W-:Y:S05]  /*29f0*/  EXIT ;  /* 0x000000000000794d */ /* 0x000fea0003800000 */
.L_x_8620:
        /* <DEDUP_REMOVED lines=16> */
.L_x_23316:


//--------------------- .text._ZN2at6native27unrolled_elementwise_kernelIZZZNS0_16sign_kernel_cudaERNS_18TensorIteratorBaseEENKUlvE_clEvENKUlvE2_clEvEUllE_St5arrayIPcLm2EELi4E23TrivialOffsetCalculatorILi1EjESB_NS0_6memory15LoadWithoutCastENSC_16StoreWithoutCastEEEviT_T0_T2_T3_T4_T5_ --------------------------
	.section	.text._ZN2at6native27unrolled_elementwise_kernelIZZZNS0_16sign_kernel_cudaERNS_18TensorIteratorBaseEENKUlvE_clEvENKUlvE2_clEvEUllE_St5arrayIPcLm2EELi4E23TrivialOffsetCalculatorILi1EjESB_NS0_6memory15LoadWithoutCastENSC_16StoreWithoutCastEEEviT_T0_T2_T3_T4_T5_,"ax",@progbits
	.align	128
        .global         _ZN2at6native27unrolled_elementwise_kernelIZZZNS0_16sign_kernel_cudaERNS_18TensorIteratorBaseEENKUlvE_clEvENKUlvE2_clEvEUllE_St5arrayIPcLm2EELi4E23TrivialOffsetCalculatorILi1EjESB_NS0_6memory15LoadWithoutCastENSC_16StoreWithoutCastEEEviT_T0_T2_T3_T4_T5_
        .type           _ZN2at6native27unrolled_elementwise_kernelIZZZNS0_16sign_kernel_cudaERNS_18TensorIteratorBaseEENKUlvE_clEvENKUlvE2_clEvEUllE_St5arrayIPcLm2EELi4E23TrivialOffsetCalculatorILi1EjESB_NS0_6memory15LoadWithoutCastENSC_16StoreWithoutCastEEEviT_T0_T2_T3_T4_T5_,@function
        .size           _ZN2at6native27unrolled_elementwise_kernelIZZZNS0_16sign_kernel_cudaERNS_18TensorIteratorBaseEENKUlvE_clEvENKUlvE2_clEvEUllE_St5arrayIPcLm2EELi4E23TrivialOffsetCalculatorILi1EjESB_NS0_6memory15LoadWithoutCastENSC_16StoreWithoutCastEEEviT_T0_T2_T3_T4_T5_,(.L_x_23317 - _ZN2at6native27unrolled_elementwise_kernelIZZZNS0_16sign_kernel_cudaERNS_18TensorIteratorBaseEENKUlvE_clEvENKUlvE2_clEvEUllE_St5arrayIPcLm2EELi4E23TrivialOffsetCalculatorILi1EjESB_NS0_6memory15LoadWithoutCastENSC_16StoreWithoutCastEEEviT_T0_T2_T3_T4_T5_)
        .other          _ZN2at6native27unrolled_elementwise_kernelIZZZNS0_16sign_kernel_cudaERNS_18TensorIteratorBaseEENKUlvE_clEvENKUlvE2_clEvEUllE_St5arrayIPcLm2EELi4E23TrivialOffsetCalculatorILi1EjESB_NS0_6memory15LoadWithoutCastENSC_16StoreWithoutCastEEEviT_T0_T2_T3_T4_T5_,@"STO_CUDA_ENTRY STV_DEFAULT"
_ZN2at6native27unrolled_elementwise_kernelIZZZNS0_16sign_kernel_cudaERNS_18TensorIteratorBaseEENKUlvE_clEvENKUlvE2_clEvEUllE_St5arrayIPcLm2EELi4E23TrivialOffsetCalculatorILi1EjESB_NS0_6memory15LoadWithoutCastENSC_16StoreWithoutCastEEEviT_T0_T2_T3_T4_T5_:
.text._ZN2at6native27unrolled_elementwise_kernelIZZZNS0_16sign_kernel_cudaERNS_18TensorIteratorBaseEENKUlvE_clEvENKUlvE2_clEvEUllE_St5arrayIPcLm2EELi4E23TrivialOffsetCalculatorILi1EjESB_NS0_6memory15LoadWithoutCastENSC_16StoreWithoutCastEEEviT_T0_T2_T3_T4_T5_:
        /* <DEDUP_REMOVED lines=17> */
[----:B------:R-:W-:-:S06]  /*0110*/  CS2R R4, SRZ ;  /* 0x0000000000047805 */ /* 0x000fcc000001ff00 */
[----:B-1----:R0:W3:Y:S05]  /*0120*/  @!P0 LDG.E.64 R4, desc[UR4][R20.64] ;  /* 0x0000000414048981 */ /* 0x0020ea000c1e1b00 */
[----:B------:R-:W1:Y:S01]  /*0130*/  @!P2 LDC.64 R6, c[0x0][0x390] ;  /* 0x0000e400ff06ab82 */ /* 0x000e620000000a00 */
[----:B------:R-:W-:Y:S02]  /*0140*/  @!P2 IMAD R23, R0, 0x200, R11 ;  /* 0x000002000017a824 */ /* 0x000fe400078e020b */
[----:B--2---:R-:W-:Y:S01]  /*0150*/  @!P1 IMAD.WIDE.U32 R18, R9, 0x8, R18 ;  /* 0x0000000809129825 */ /* 0x004fe200078e0012 */
[----:B------:R-:W-:-:S03]  /*0160*/  CS2R R8, SRZ ;  /* 0x0000000000087805 */ /* 0x000fc6000001ff00 */
[----:B-1----:R-:W-:Y:S01]  /*0170*/  @!P2 IMAD.WIDE.U32 R22, R23, 0x8, R6 ;  /* 0x000000081716a825 */ /* 0x002fe200078e0006 */
[----:B------:R-:W-:-:S04]  /*0180*/  CS2R R6, SRZ ;  /* 0x0000000000067805 */ /* 0x000fc8000001ff00 */
[----:B------:R-:W2:Y:S04]  /*0190*/  @!P2 LDG.E.64 R8, desc[UR4][R22.64] ;  /* 0x000000041608a981 */ /* 0x000ea8000c1e1b00 */
[----:B------:R1:W4:Y:S01]  /*01a0*/  @!P1 LDG.E.64 R6, desc[UR4][R18.64] ;  /* 0x0000000412069981 */ /* 0x000322000c1e1b00 */
[----:B------:R-:W-:-:S05]  /*01b0*/  @!P2 VIADD R11, R11, 0x80 ;  /* 0x000000800b0ba836 */ /* 0x000fca0000000000 */
[-C--:B------:R-:W-:Y:S02]  /*01c0*/  ISETP.GE.AND P0, PT, R11, R12.reuse, PT ;  /* 0x0000000c0b00720c */ /* 0x080fe40003f06270 */
[----:B------:R-:W-:-:S11]  /*01d0*/  ISETP.GE.AND P3, PT, R13, R12, PT ;  /* 0x0000000c0d00720c */ /* 0x000fd60003f66270 */
[----:B------:R-:W1:Y:S01]  /*01e0*/  @!P0 LDC.64 R24, c[0x0][0x390] ;  /* 0x0000e400ff188b82 */ /* 0x000e620000000a00 */
[----:B0-----:R-:W-:Y:S01]  /*01f0*/  @!P0 IMAD R21, R0, 0x200, R11 ;  /* 0x0000020000158824 */ /* 0x001fe200078e020b */
[----:B------:R-:W-:-:S06]  /*0200*/  CS2R R10, SRZ ;  /* 0x00000000000a7805 */ /* 0x000fcc000001ff00 */
[----:B-1----:R-:W0:Y:S01]  /*0210*/  @!P3 LDC.64 R18, c[0x0][0x388] ;  /* 0x0000e200ff12bb82 */ /* 0x002e220000000a00 */
[----:B------:R-:W-:Y:S02]  /*0220*/  VIADD R27, R13, 0x80 ;  /* 0x000000800d1b7836 */ /* 0x000fe40000000000 */
[----:B------:R-:W-:-:S05]  /*0230*/  @!P0 IMAD.WIDE.U32 R20, R21, 0x8, R24 ;  /* 0x0000000815148825 */ /* 0x000fca00078e0018 */
[----:B------:R1:W5:Y:S01]  /*0240*/  @!P0 LDG.E.64 R10, desc[UR4][R20.64] ;  /* 0x00000004140a8981 */ /* 0x000362000c1e1b00 */
[----:B------:R-:W-:-:S05]  /*0250*/  VIADD R25, R13, 0x100 ;  /* 0x000001000d197836 */ /* 0x000fca0000000000 */
[-C--:B------:R-:W-:Y:S01]  /*0260*/  ISETP.GE.AND P4, PT, R25, R12.reuse, PT ;  /* 0x0000000c1900720c */ /* 0x080fe20003f86270 */
[----:B------:R-:W-:Y:S01]  /*0270*/  @!P3 IMAD R25, R0, 0x200, R13 ;  /* 0x000002000019b824 */ /* 0x000fe200078e020d */
[----:B------:R-:W-:-:S03]  /*0280*/  ISETP.GE.AND P2, PT, R27, R12, PT ;  /* 0x0000000c1b00720c */ /* 0x000fc60003f46270 */
[----:B0-----:R-:W-:Y:S01]  /*0290*/  @!P3 IMAD.WIDE.U32 R18, R25, 0x8, R18 ;  /* 0x000000081912b825 */ /* 0x001fe200078e0012 */
[----:B------:R-:W-:Y:S01]  /*02a0*/  BSSY.RECONVERGENT B0, `(.L_x_8621) ;  /* 0x0000022000007945 */ /* 0x000fe20003800200 */
[----:B---3--:R-:W-:-:S04]  /*02b0*/  @!P3 ISETP.NE.U32.AND P0, PT, R4, RZ, PT ;  /* 0x000000ff0400b20c */ /* 0x008fc80003f05070 */
[----:B------:R-:W-:Y:S02]  /*02c0*/  @!P3 ISETP.NE.AND.EX P0, PT, R5, RZ, PT, P0 ;  /* 0x000000ff0500b20c */ /* 0x000fe40003f05300 */
[--C-:B------:R-:W-:Y:S02]  /*02d0*/  @!P3 SHF.R.S32.HI R23, RZ, 0x1f, R5.reuse ;  /* 0x0000001fff17b819 */ /* 0x100fe40000011405 */
[----:B------:R-:W-:Y:S02]  /*02e0*/  @!P3 SEL R4, RZ, 0x1, !P0 ;  /* 0x00000001ff04b807 */ /* 0x000fe40004000000 */
[----:B------:R-:W-:Y:S02]  /*02f0*/  @!P3 SHF.R.S32.HI R3, RZ, 0x1f, R5 ;  /* 0x0000001fff03b819 */ /* 0x000fe40000011405 */
[----:B------:R-:W-:Y:S01]  /*0300*/  @!P3 LOP3.LUT R2, R23, R4, RZ, 0xfc, !PT ;  /* 0x000000041702b212 */ /* 0x000fe200078efcff */
[----:B------:R-:W-:Y:S02]  /*0310*/  VIADD R5, R13, 0x180 ;  /* 0x000001800d057836 */ /* 0x000fe40000000000 */
[----:B------:R-:W-:-:S02]  /*0320*/  @!P3 IMAD.MOV.U32 R13, RZ, RZ, R27 ;  /* 0x000000ffff0db224 */ /* 0x000fc400078e001b */
[----:B------:R0:W-:Y:S03]  /*0330*/  @!P3 STG.E.64 desc[UR4][R18.64], R2 ;  /* 0x000000021200b986 */ /* 0x0001e6000c101b04 */
[----:B------:R-:W-:Y:S02]  /*0340*/  ISETP.GE.AND P5, PT, R13, R12, PT ;  /* 0x0000000c0d00720c */ /* 0x000fe40003fa6270 */
[----:B--2---:R-:W-:Y:S02]  /*0350*/  @!P4 ISETP.NE.U32.AND P1, PT, R8, RZ, PT ;  /* 0x000000ff0800c20c */ /* 0x004fe40003f25070 */
[----:B----4-:R-:W-:Y:S02]  /*0360*/  @!P2 ISETP.NE.U32.AND P0, PT, R6, RZ, PT ;  /* 0x000000ff0600a20c */ /* 0x010fe40003f05070 */
[----:B------:R-:W-:Y:S02]  /*0370*/  @!P4 ISETP.NE.AND.EX P1, PT, R9, RZ, PT, P1 ;  /* 0x000000ff0900c20c */ /* 0x000fe40003f25310 */
[----:B------:R-:W-:-:S02]  /*0380*/  @!P2 ISETP.NE.AND.EX P0, PT, R7, RZ, PT, P0 ;  /* 0x000000ff0700a20c */ /* 0x000fc40003f05300 */
[--C-:B------:R-:W-:Y:S02]  /*0390*/  @!P2 SHF.R.S32.HI R15, RZ, 0x1f, R7.reuse ;  /* 0x0000001fff0fa819 */ /* 0x100fe40000011407 */
[----:B-1----:R-:W-:Y:S02]  /*03a0*/  @!P2 SHF.R.S32.HI R21, RZ, 0x1f, R7 ;  /* 0x0000001fff15a819 */ /* 0x002fe40000011407 */
[----:B------:R-:W-:Y:S02]  /*03b0*/  @!P2 SEL R6, RZ, 0x1, !P0 ;  /* 0x00000001ff06a807 */ /* 0x000fe40004000000 */
[----:B------:R-:W-:Y:S02]  /*03c0*/  @!P4 SHF.R.S32.HI R7, RZ, 0x1f, R9 ;  /* 0x0000001fff07c819 */ /* 0x000fe40000011409 */
[----:B------:R-:W-:Y:S02]  /*03d0*/  @!P4 SEL R4, RZ, 0x1, !P1 ;  /* 0x00000001ff04c807 */ /* 0x000fe40004800000 */
[----:B------:R-:W-:-:S02]  /*03e0*/  @!P2 LOP3.LUT R14, R21, R6, RZ, 0xfc, !PT ;  /* 0x00000006150ea212 */ /* 0x000fc400078efcff */
[----:B------:R-:W-:Y:S02]  /*03f0*/  @!P4 SHF.R.S32.HI R17, RZ, 0x1f, R9 ;  /* 0x0000001fff11c819 */ /* 0x000fe40000011409 */
[----:B------:R-:W-:Y:S01]  /*0400*/  @!P4 LOP3.LUT R16, R7, R4, RZ, 0xfc, !PT ;  /* 0x000000040710c212 */ /* 0x000fe200078efcff */
[----:B0-----:R-:W-:Y:S06]  /*0410*/  @P5 BRA `(.L_x_8622) ;  /* 0x0000000000285947 */ /* 0x001fec0003800000 */
[----:B------:R-:W0:Y:S01]  /*0420*/  LDC.64 R2, c[0x0][0x388] ;  /* 0x0000e200ff027b82 */ /* 0x000e220000000a00 */
[----:B------:R-:W-:Y:S02]  /*0430*/  IMAD R7, R0, 0x200, R13 ;  /* 0x0000020000077824 */ /* 0x000fe400078e020d */
[----:B------:R-:W-:-:S05]  /*0440*/  VIADD R13, R13, 0x80 ;  /* 0x000000800d0d7836 */ /* 0x000fca0000000000 */
[----:B------:R-:W-:-:S13]  /*0450*/  ISETP.GE.AND P0, PT, R13, R12, PT ;  /* 0x0000000c0d00720c */ /* 0x000fda0003f06270 */
[----:B------:R-:W-:Y:S02]  /*0460*/  @!P0 IMAD R9, R0, 0x200, R13 ;  /* 0x0000020000098824 */ /* 0x000fe400078e020d */
[----:B------:R-:W-:Y:S02]  /*0470*/  @!P0 VIADD R13, R13, 0x80 ;  /* 0x000000800d0d8836 */ /* 0x000fe40000000000 */
[----:B0-----:R-:W-:-:S04]  /*0480*/  IMAD.WIDE.U32 R6, R7, 0x8, R2 ;  /* 0x0000000807067825 */ /* 0x001fc800078e0002 */
[----:B------:R-:W-:Y:S01]  /*0490*/  @!P0 IMAD.WIDE.U32 R2, R9, 0x8, R2 ;  /* 0x0000000809028825 */ /* 0x000fe200078e0002 */
[----:B------:R0:W-:Y:S04]  /*04a0*/  STG.E.64 desc[UR4][R6.64], R14 ;  /* 0x0000000e06007986 */ /* 0x0001e8000c101b04 */
[----:B------:R0:W-:Y:S02]  /*04b0*/  @!P0 STG.E.64 desc[UR4][R2.64], R16 ;  /* 0x0000001002008986 */ /* 0x0001e4000c101b04 */
.L_x_8622:
[----:B------:R-:W-:Y:S05]  /*04c0*/  BSYNC.RECONVERGENT B0 ;  /* 0x0000000000007941 */ /* 0x000fea0003800200 */
.L_x_8621:
[-C--:B------:R-:W-:Y:S02]  /*04d0*/  ISETP.GE.AND P0, PT, R13, R12.reuse, PT ;  /* 0x0000000c0d00720c */ /* 0x080fe40003f06270 */
[----:B------:R-:W-:-:S11]  /*04e0*/  ISETP.GE.AND P1, PT, R5, R12, PT ;  /* 0x0000000c0500720c */ /* 0x000fd60003f26270 */
[----:B------:R-:W-:Y:S05]  /*04f0*/  @P0 EXIT ;  /* 0x000000000000094d */ /* 0x000fea0003800000 */
[----:B0-----:R-:W0:Y:S01]  /*0500*/  LDC.64 R2, c[0x0][0x388] ;  /* 0x0000e200ff027b82 */ /* 0x001e220000000a00 */
[----:B-----5:R-:W-:Y:S01]  /*0510*/  @!P1 ISETP.NE.U32.AND P0, PT, R10, RZ, PT ;  /* 0x000000ff0a00920c */ /* 0x020fe20003f05070 */
[----:B------:R-:W-:Y:S01]  /*0520*/  IMAD R13, R0, 0x200, R13 ;  /* 0x00000200000d7824 */ /* 0x000fe200078e020d */
[--C-:B------:R-:W-:Y:S02]  /*0530*/  @!P1 SHF.R.S32.HI R5, RZ, 0x1f, R11.reuse ;  /* 0x0000001fff059819 */ /* 0x100fe4000001140b */
[----:B------:R-:W-:Y:S02]  /*0540*/  @!P1 ISETP.NE.AND.EX P0, PT, R11, RZ, PT, P0 ;  /* 0x000000ff0b00920c */ /* 0x000fe40003f05300 */
[----:B------:R-:W-:Y:S02]  /*0550*/  @!P1 SHF.R.S32.HI R7, RZ, 0x1f, R11 ;  /* 0x0000001fff079819 */ /* 0x000fe4000001140b */
[----:B------:R-:W-:-:S04]  /*0560*/  @!P1 SEL R0, RZ, 0x1, !P0 ;  /* 0x00000001ff009807 */ /* 0x000fc80004000000 */
[----:B------:R-:W-:Y:S01]  /*0570*/  @!P1 LOP3.LUT R4, R5, R0, RZ, 0xfc, !PT ;  /* 0x0000000005049212 */ /* 0x000fe200078efcff */
[----:B------:R-:W-:Y:S02]  /*0580*/  IMAD.MOV.U32 R5, RZ, RZ, R7 ;  /* 0x000000ffff057224 */ /* 0x000fe400078e0007 */
[----:B0-----:R-:W-:-:S05]  /*0590*/  IMAD.WIDE.U32 R2, R13, 0x8, R2 ;  /* 0x000000080d027825 */ /* 0x001fca00078e0002 */
[----:B------:R-:W-:Y:S01]  /*05a0*/  STG.E.64 desc[UR4][R2.64], R4 ;  /* 0x0000000402007986 */ /* 0x000fe2000c101b04 */
[----:B------:R-:W-:Y:S05]  /*05b0*/  EXIT ;  /* 0x000000000000794d */ /* 0x000fea0003800000 */
.L_x_8623:
        /* <DEDUP_REMOVED lines=12> */
.L_x_23317:


//--------------------- .text._ZN2at6native29vectorized_elementwise_kernelILi2EZZZNS0_16sign_kernel_cudaERNS_18TensorIteratorBaseEENKUlvE_clEvENKUlvE2_clEvEUllE_St5arrayIPcLm2EEEEviT0_T1_ --------------------------
	.section	.text._ZN2at6native29vectorized_elementwise_kernelILi2EZZZNS0_16sign_kernel_cudaERNS_18TensorIteratorBaseEENKUlvE_clEvENKUlvE2_clEvEUllE_St5arrayIPcLm2EEEEviT0_T1_,"ax",@progbits
	.align	128
        .global         _ZN2at6native29vectorized_elementwise_kernelILi2EZZZNS0_16sign_kernel_cudaERNS_18TensorIteratorBaseEENKUlvE_clEvENKUlvE2_clEvEUllE_St5arrayIPcLm2EEEEviT0_T1_
        .type           _ZN2at6native29vectorized_elementwise_kernelILi2EZZZNS0_16sign_kernel_cudaERNS_18TensorIteratorBaseEENKUlvE_clEvENKUlvE2_clEvEUllE_St5arrayIPcLm2EEEEviT0_T1_,@function
        .size           _ZN2at6native29vectorized_elementwise_kernelILi2EZZZNS0_16sign_kernel_cudaERNS_18TensorIteratorBaseEENKUlvE_clEvENKUlvE2_clEvEUllE_St5arrayIPcLm2EEEEviT0_T1_,(.L_x_23318 - _ZN2at6native29vectorized_elementwise_kernelILi2EZZZNS0_16sign_kernel_cudaERNS_18TensorIteratorBaseEENKUlvE_clEvENKUlvE2_clEvEUllE_St5arrayIPcLm2EEEEviT0_T1_)
        .other          _ZN2at6native29vectorized_elementwise_kernelILi2EZZZNS0_16sign_kernel_cudaERNS_18TensorIteratorBaseEENKUlvE_clEvENKUlvE2_clEvEUllE_St5arrayIPcLm2EEEEviT0_T1_,@"STO_CUDA_ENTRY STV_DEFAULT"
_ZN2at6native29vectorized_elementwise_kernelILi2EZZZNS0_16sign_kernel_cudaERNS_18TensorIteratorBaseEENKUlvE_clEvENKUlvE2_clEvEUllE_St5arrayIPcLm2EEEEviT0_T1_:
.text._ZN2at6native29vectorized_elementwise_kernelILi2EZZZNS0_16sign_kernel_cudaERNS_18TensorIteratorBaseEENKUlvE_clEvENKUlvE2_clEvEUllE_St5arrayIPcLm2EEEEviT0_T1_:
        /* <DEDUP_REMOVED lines=18> */
[----:B------:R-:W-:-:S13]  /*0120*/  ISETP.GE.U32.AND P5, PT, R0, R5, PT ;  /* 0x000000050000720c */ /* 0x000fda0003fa6070 */
[----:B------:R-:W-:Y:S01]  /*0130*/  @!P5 IMAD.IADD R23, R3, 0x1, R0 ;  /* 0x000000010317d824 */ /* 0x000fe200078e0200 */
[----:B------:R-:W2:Y:S01]  /*0140*/  @!P5 LDC.64 R26, c[0x0][0x390] ;  /* 0x0000e400ff1adb82 */ /* 0x000ea20000000a00 */
[----:B------:R-:W-:Y:S02]  /*0150*/  @!P5 VIADD R0, R0, 0x80 ;  /* 0x000000800000d836 */ /* 0x000fe40000000000 */
[----:B-1----:R-:W-:Y:S01]  /*0160*/  @!P6 IMAD.WIDE.U32 R20, R17, 0x8, R20 ;  /* 0x000000081114e825 */ /* 0x002fe200078e0014 */
[----:B------:R-:W-:Y:S02]  /*0170*/  CS2R R16, SRZ ;  /* 0x0000000000107805 */ /* 0x000fe4000001ff00 */
[----:B------:R-:W-:Y:S01]  /*0180*/  ISETP.GE.U32.AND P3, PT, R0, R5, PT ;  /* 0x000000050000720c */ /* 0x000fe20003f66070 */
[----:B0-----:R-:W-:-:S03]  /*0190*/  @!P4 IMAD.WIDE.U32 R28, R19, 0x8, R28 ;  /* 0x00000008131cc825 */ /* 0x001fc600078e001c */
[----:B------:R0:W3:Y:S09]  /*01a0*/  @!P6 LDG.E.64 R16, desc[UR4][R20.64] ;  /* 0x000000041410e981 */ /* 0x0000f2000c1e1b00 */
[----:B------:R-:W-:Y:S01]  /*01b0*/  @!P3 IMAD.IADD R25, R3, 0x1, R0 ;  /* 0x000000010319b824 */ /* 0x000fe200078e0200 */
[----:B------:R-:W1:Y:S01]  /*01c0*/  @!P3 LDC.64 R36, c[0x0][0x390] ;  /* 0x0000e400ff24bb82 */ /* 0x000e620000000a00 */
[----:B------:R-:W-:-:S05]  /*01d0*/  @!P3 VIADD R0, R0, 0x80 ;  /* 0x000000800000b836 */ /* 0x000fca0000000000 */
[----:B------:R-:W-:-:S13]  /*01e0*/  ISETP.GE.U32.AND P2, PT, R0, R5, PT ;  /* 0x000000050000720c */ /* 0x000fda0003f46070 */
[----:B------:R-:W-:Y:S01]  /*01f0*/  @!P2 IMAD.IADD R33, R3, 0x1, R0 ;  /* 0x000000010321a824 */ /* 0x000fe200078e0200 */
[----:B------:R-:W4:Y:S01]  /*0200*/  @!P2 LDC.64 R30, c[0x0][0x390] ;  /* 0x0000e400ff1eab82 */ /* 0x000f220000000a00 */
[----:B------:R-:W-:-:S05]  /*0210*/  @!P2 VIADD R0, R0, 0x80 ;  /* 0x000000800000a836 */ /* 0x000fca0000000000 */
[----:B------:R-:W-:-:S13]  /*0220*/  ISETP.GE.U32.AND P1, PT, R0, R5, PT ;  /* 0x000000050000720c */ /* 0x000fda0003f26070 */
[----:B------:R-:W-:Y:S02]  /*0230*/  @!P1 IMAD.IADD R43, R3, 0x1, R0 ;  /* 0x00000001032b9824 */ /* 0x000fe400078e0200 */
[----:B------:R-:W-:-:S05]  /*0240*/  @!P1 VIADD R0, R0, 0x80 ;  /* 0x0000008000009836 */ /* 0x000fca0000000000 */
[----:B------:R-:W-:Y:S02]  /*0250*/  ISETP.GE.U32.AND P0, PT, R0, R5, PT ;  /* 0x000000050000720c */ /* 0x000fe40003f06070 */
[----:B------:R-:W-:Y:S01]  /*0260*/  CS2R R18, SRZ ;  /* 0x0000000000127805 */ /* 0x000fe2000001ff00 */
[----:B--2---:R-:W-:Y:S02]  /*0270*/  @!P5 IMAD.WIDE.U32 R26, R23, 0x8, R26 ;  /* 0x00000008171ad825 */ /* 0x004fe400078e001a */
[----:B------:R-:W2:Y:S01]  /*0280*/  @!P1 LDC.64 R22, c[0x0][0x390] ;  /* 0x0000e400ff169b82 */ /* 0x000ea20000000a00 */
[----:B0-----:R-:W-:Y:S02]  /*0290*/  CS2R R20, SRZ ;  /* 0x0000000000147805 */ /* 0x001fe4000001ff00 */
[----:B------:R0:W5:Y:S01]  /*02a0*/  @!P5 LDG.E.64 R18, desc[UR4][R26.64] ;  /* 0x000000041a12d981 */ /* 0x000162000c1e1b00 */
[----:B-1----:R-:W-:-:S04]  /*02b0*/  @!P3 IMAD.WIDE.U32 R36, R25, 0x8, R36 ;  /* 0x000000081924b825 */ /* 0x002fc800078e0024 */
[----:B------:R-:W-:Y:S01]  /*02c0*/  @!P0 IMAD.IADD R45, R3, 0x1, R0 ;  /* 0x00000001032d8824 */ /* 0x000fe200078e0200 */
[----:B------:R1:W5:Y:S01]  /*02d0*/  @!P4 LDG.E.64 R20, desc[UR4][R28.64] ;  /* 0x000000041c14c981 */ /* 0x000362000c1e1b00 */
[----:B------:R-:W-:Y:S01]  /*02e0*/  @!P0 VIADD R0, R0, 0x80 ;  /* 0x0000008000008836 */ /* 0x000fe20000000000 */
[----:B0-----:R-:W0:Y:S04]  /*02f0*/  @!P0 LDC.64 R26, c[0x0][0x390] ;  /* 0x0000e400ff1a8b82 */ /* 0x001e280000000a00 */
[----:B------:R-:W-:Y:S02]  /*0300*/  ISETP.GE.U32.AND P6, PT, R0, R5, PT ;  /* 0x000000050000720c */ /* 0x000fe40003fc6070 */
[----:B------:R-:W-:Y:S01]  /*0310*/  CS2R R24, SRZ ;  /* 0x0000000000187805 */ /* 0x000fe2000001ff00 */
[----:B----4-:R-:W-:Y:S01]  /*0320*/  @!P2 IMAD.WIDE.U32 R30, R33, 0x8, R30 ;  /* 0x00000008211ea825 */ /* 0x010fe200078e001e */
[----:B------:R-:W-:-:S04]  /*0330*/  CS2R R32, SRZ ;  /* 0x0000000000207805 */ /* 0x000fc8000001ff00 */
[----:B------:R4:W5:Y:S01]  /*0340*/  @!P3 LDG.E.64 R24, desc[UR4][R36.64] ;  /* 0x000000042418b981 */ /* 0x000962000c1e1b00 */
[----:B--2---:R-:W-:-:S03]  /*0350*/  @!P1 IMAD.WIDE.U32 R22, R43, 0x8, R22 ;  /* 0x000000082b169825 */ /* 0x004fc600078e0016 */
[----:B------:R-:W2:Y:S01]  /*0360*/  @!P2 LDG.E.64 R32, desc[UR4][R30.64] ;  /* 0x000000041e20a981 */ /* 0x000ea2000c1e1b00 */
[----:B-1----:R-:W1:Y:S01]  /*0370*/  @!P6 LDC.64 R28, c[0x0][0x390] ;  /* 0x0000e400ff1ceb82 */ /* 0x002e620000000a00 */
[----:B------:R-:W-:Y:S01]  /*0380*/  CS2R R42, SRZ ;  /* 0x00000000002a7805 */ /* 0x000fe2000001ff00 */
[----:B------:R-:W-:Y:S01]  /*0390*/  @!P6 IMAD.IADD R0, R3, 0x1, R0 ;  /* 0x000000010300e824 */ /* 0x000fe200078e0200 */
[----:B----4-:R-:W-:-:S04]  /*03a0*/  CS2R R36, SRZ ;  /* 0x0000000000247805 */ /* 0x010fc8000001ff00 */
[----:B------:R-:W4:Y:S01]  /*03b0*/  @!P1 LDG.E.64 R42, desc[UR4][R22.64] ;  /* 0x00000004162a9981 */ /* 0x000f22000c1e1b00 */
[----:B0-----:R-:W-:Y:S01]  /*03c0*/  @!P0 IMAD.WIDE.U32 R26, R45, 0x8, R26 ;  /* 0x000000082d1a8825 */ /* 0x001fe200078e001a */
[----:B------:R-:W-:-:S06]  /*03d0*/  CS2R R44, SRZ ;  /* 0x00000000002c7805 */ /* 0x000fcc000001ff00 */
[----:B------:R0:W4:Y:S01]  /*03e0*/  @!P0 LDG.E.64 R44, desc[UR4][R26.64] ;  /* 0x000000041a2c8981 */ /* 0x000122000c1e1b00 */
[----:B-1----:R-:W-:-:S05]  /*03f0*/  @!P6 IMAD.WIDE.U32 R28, R0, 0x8, R28 ;  /* 0x00000008001ce825 */ /* 0x002fca00078e001c */
[----:B------:R-:W4:Y:S01]  /*0400*/  @!P6 LDG.E.64 R36, desc[UR4][R28.64] ;  /* 0x000000041c24e981 */ /* 0x000f22000c1e1b00 */
[----:B------:R-:W-:-:S05]  /*0410*/  VIADD R0, R2, 0x80 ;  /* 0x0000008002007836 */ /* 0x000fca0000000000 */
[-C--:B------:R-:W-:Y:S01]  /*0420*/  ISETP.GE.U32.AND P6, PT, R0, R5.reuse, PT ;  /* 0x000000050000720c */ /* 0x080fe20003fc6070 */
[C---:B------:R-:W-:Y:S01]  /*0430*/  VIADD R4, R2.reuse, 0x100 ;  /* 0x0000010002047836 */ /* 0x040fe20000000000 */
[----:B------:R-:W-:-:S04]  /*0440*/  ISETP.GE.U32.AND P4, PT, R2, R5, PT ;  /* 0x000000050200720c */ /* 0x000fc80003f86070 */
[----:B------:R-:W-:Y:S01]  /*0450*/  ISETP.GE.U32.AND P3, PT, R4, R5, PT ;  /* 0x000000050400720c */ /* 0x000fe20003f66070 */
[----:B------:R-:W-:-:S05]  /*0460*/  VIADD R4, R2, 0x180 ;  /* 0x0000018002047836 */ /* 0x000fca0000000000 */
[----:B------:R-:W-:Y:S01]  /*0470*/  ISETP.GE.U32.AND P2, PT, R4, R5, PT ;  /* 0x000000050400720c */ /* 0x000fe20003f46070 */
[----:B------:R-:W-:-:S05]  /*0480*/  VIADD R4, R2, 0x200 ;  /* 0x0000020002047836 */ /* 0x000fca0000000000 */
[----:B------:R-:W-:Y:S01]  /*0490*/  ISETP.GE.U32.AND P5, PT, R4, R5, PT ;  /* 0x000000050400720c */ /* 0x000fe20003fa6070 */
[----:B------:R-:W-:Y:S02]  /*04a0*/  VIADD R4, R2, 0x300 ;  /* 0x0000030002047836 */ /* 0x000fe40000000000 */
[----:B0-----:R-:W-:Y:S01]  /*04b0*/  @!P4 IMAD.IADD R27, R3, 0x1, R2 ;  /* 0x00000001031bc824 */ /* 0x001fe200078e0202 */
[----:B------:R-:W-:Y:S04]  /*04c0*/  BSSY.RECONVERGENT B0, `(.L_x_8625) ;  /* 0x0000066000007945 */ /* 0x000fe80003800200 */
[----:B------:R-:W-:Y:S01]  /*04d0*/  BSSY.RELIABLE B1, `(.L_x_8626) ;  /* 0x000005e000017945 */ /* 0x000fe20003800100 */
[----:B---3--:R-:W-:Y:S01]  /*04e0*/  @!P6 ISETP.NE.U32.AND P0, PT, R16, RZ, PT ;  /* 0x000000ff1000e20c */ /* 0x008fe20003f05070 */
[----:B------:R-:W-:-:S03]  /*04f0*/  VIADD R16, R2, 0x280 ;  /* 0x0000028002107836 */ /* 0x000fc60000000000 */
[----:B------:R-:W-:Y:S02]  /*0500*/  @!P6 ISETP.NE.AND.EX P0, PT, R17, RZ, PT, P0 ;  /* 0x000000ff1100e20c */ /* 0x000fe40003f05300 */
[--C-:B------:R-:W-:Y:S02]  /*0510*/  @!P6 SHF.R.S32.HI R23, RZ, 0x1f, R17.reuse ;  /* 0x0000001fff17e819 */ /* 0x100fe40000011411 */
[----:B------:R-:W-:Y:S02]  /*0520*/  @!P6 SEL R22, RZ, 0x1, !P0 ;  /* 0x00000001ff16e807 */ /* 0x000fe40004000000 */
[----:B------:R-:W-:Y:S02]  /*0530*/  ISETP.GE.U32.AND P1, PT, R16, R5, PT ;  /* 0x000000051000720c */ /* 0x000fe40003f26070 */
[----:B------:R-:W-:Y:S02]  /*0540*/  @!P6 SHF.R.S32.HI R7, RZ, 0x1f, R17 ;  /* 0x0000001fff07e819 */ /* 0x000fe40000011411 */
[----:B------:R-:W0:Y:S01]  /*0550*/  @!P4 LDC.64 R16, c[0x0][0x388] ;  /* 0x0000e200ff10cb82 */ /* 0x000e220000000a00 */
[----:B------:R-:W-:-:S02]  /*0560*/  @!P6 LOP3.LUT R6, R23, R22, RZ, 0xfc, !PT ;  /* 0x000000161706e212 */ /* 0x000fc400078efcff */
[----:B-----5:R-:W-:-:S04]  /*0570*/  @!P3 ISETP.NE.U32.AND P0, PT, R18, RZ, PT ;  /* 0x000000ff1200b20c */ /* 0x020fc80003f05070 */
[----:B------:R-:W-:Y:S02]  /*0580*/  @!P3 ISETP.NE.AND.EX P0, PT, R19, RZ, PT, P0 ;  /* 0x000000ff1300b20c */ /* 0x000fe40003f05300 */
[--C-:B------:R-:W-:Y:S02]  /*0590*/  @!P3 SHF.R.S32.HI R9, RZ, 0x1f, R19.reuse ;  /* 0x0000001fff09b819 */ /* 0x100fe40000011413 */
[----:B------:R-:W-:Y:S02]  /*05a0*/  @!P4 ISETP.NE.U32.AND P6, PT, R20, RZ, PT ;  /* 0x000000ff1400c20c */ /* 0x000fe40003fc5070 */
[----:B------:R-:W-:Y:S02]  /*05b0*/  @!P3 SHF.R.S32.HI R20, RZ, 0x1f, R19 ;  /* 0x0000001fff14b819 */ /* 0x000fe40000011413 */
[----:B------:R-:W-:Y:S01]  /*05c0*/  @!P3 SEL R19, RZ, 0x1, !P0 ;  /* 0x00000001ff13b807 */ /* 0x000fe20004000000 */
[----:B------:R-:W-:Y:S01]  /*05d0*/  VIADD R18, R2, 0x380 ;  /* 0x0000038002127836 */ /* 0x000fe20000000000 */
[----:B------:R-:W-:Y:S01]  /*05e0*/  @!P2 ISETP.NE.U32.AND P0, PT, R24, RZ, PT ;  /* 0x000000ff1800a20c */ /* 0x000fe20003f05070 */
[----:B------:R-:W-:-:S03]  /*05f0*/  @!P4 IMAD.MOV.U32 R2, RZ, RZ, R0 ;  /* 0x000000ffff02c224 */ /* 0x000fc600078e0000 */
[----:B------:R-:W-:Y:S02]  /*0600*/  @!P2 ISETP.NE.AND.EX P0, PT, R25, RZ, PT, P0 ;  /* 0x000000ff1900a20c */ /* 0x000fe40003f05300 */
[----:B------:R-:W-:Y:S02]  /*0610*/  @!P4 ISETP.NE.AND.EX P6, PT, R21, RZ, PT, P6 ;  /* 0x000000ff1500c20c */ /* 0x000fe40003fc5360 */
[----:B------:R-:W-:Y:S02]  /*0620*/  @!P2 SEL R0, RZ, 0x1, !P0 ;  /* 0x00000001ff00a807 */ /* 0x000fe40004000000 */
[----:B--2---:R-:W-:Y:S02]  /*0630*/  @!P5 ISETP.NE.U32.AND P0, PT, R32, RZ, PT ;  /* 0x000000ff2000d20c */ /* 0x004fe40003f05070 */
[----:B------:R-:W-:Y:S02]  /*0640*/  @!P3 LOP3.LUT R8, R20, R19, RZ, 0xfc, !PT ;  /* 0x000000131408b212 */ /* 0x000fe400078efcff */
[----:B------:R-:W-:-:S02]  /*0650*/  @!P2 SHF.R.S32.HI R19, RZ, 0x1f, R25 ;  /* 0x0000001fff13a819 */ /* 0x000fc40000011419 */
[----:B------:R-:W-:Y:S02]  /*0660*/  @!P4 SEL R22, RZ, 0x1, !P6 ;  /* 0x00000001ff16c807 */ /* 0x000fe40007000000 */
[----:B------:R-:W-:Y:S02]  /*0670*/  @!P5 ISETP.NE.AND.EX P0, PT, R33, RZ, PT, P0 ;  /* 0x000000ff2100d20c */ /* 0x000fe40003f05300 */
[-C--:B------:R-:W-:Y:S02]  /*0680*/  ISETP.GE.U32.AND P6, PT, R4, R5.reuse, PT ;  /* 0x000000050400720c */ /* 0x080fe40003fc6070 */
[----:B------:R-:W-:Y:S02]  /*0690*/  ISETP.GE.U32.AND P3, PT, R18, R5, PT ;  /* 0x000000051200720c */ /* 0x000fe40003f66070 */
[----:B------:R-:W-:Y:S02]  /*06a0*/  @!P4 SHF.R.S32.HI R23, RZ, 0x1f, R21 ;  /* 0x0000001fff17c819 */ /* 0x000fe40000011415 */
[----:B------:R-:W-:Y:S01]  /*06b0*/  @!P2 LOP3.LUT R10, R19, R0, RZ, 0xfc, !PT ;  /* 0x00000000130aa212 */ /* 0x000fe200078efcff */
[----:B0-----:R-:W-:Y:S01]  /*06c0*/  @!P4 IMAD.WIDE.U32 R16, R27, 0x8, R16 ;  /* 0x000000081b10c825 */ /* 0x001fe200078e0010 */
[----:B------:R-:W-:-:S02]  /*06d0*/  @!P5 SEL R0, RZ, 0x1, !P0 ;  /* 0x00000001ff00d807 */ /* 0x000fc40004000000 */
[----:B------:R-:W-:Y:S02]  /*06e0*/  @!P4 SHF.R.S32.HI R15, RZ, 0x1f, R21 ;  /* 0x0000001fff0fc819 */ /* 0x000fe40000011415 */
[----:B------:R-:W-:Y:S02]  /*06f0*/  @!P4 LOP3.LUT R14, R23, R22, RZ, 0xfc, !PT ;  /* 0x00000016170ec212 */ /* 0x000fe400078efcff */
[----:B----4-:R-:W-:Y:S02]  /*0700*/  @!P1 ISETP.NE.U32.AND P0, PT, R42, RZ, PT ;  /* 0x000000ff2a00920c */ /* 0x010fe40003f05070 */
[----:B------:R-:W-:Y:S01]  /*0710*/  @!P5 SHF.R.S32.HI R19, RZ, 0x1f, R33 ;  /* 0x0000001fff13d819 */ /* 0x000fe20000011421 */
[----:B------:R0:W-:Y:S01]  /*0720*/  @!P4 STG.E.64 desc[UR4][R16.64], R14 ;  /* 0x0000000e1000c986 */ /* 0x0001e2000c101b04 */
[----:B------:R-:W-:Y:S02]  /*0730*/  @!P1 ISETP.NE.AND.EX P0, PT, R43, RZ, PT, P0 ;  /* 0x000000ff2b00920c */ /* 0x000fe40003f05300 */
[----:B------:R-:W-:-:S02]  /*0740*/  ISETP.GE.U32.AND P4, PT, R2, R5, PT ;  /* 0x000000050200720c */ /* 0x000fc40003f86070 */
[----:B------:R-:W-:Y:S02]  /*0750*/  @!P5 LOP3.LUT R12, R19, R0, RZ, 0xfc, !PT ;  /* 0x00000000130cd212 */ /* 0x000fe400078efcff */
[----:B------:R-:W-:Y:S02]  /*0760*/  @!P2 SHF.R.S32.HI R11, RZ, 0x1f, R25 ;  /* 0x0000001fff0ba819 */ /* 0x000fe40000011419 */
[----:B------:R-:W-:Y:S02]  /*0770*/  @!P1 SHF.R.S32.HI R19, RZ, 0x1f, R43 ;  /* 0x0000001fff139819 */ /* 0x000fe4000001142b */
[----:B------:R-:W-:Y:S02]  /*0780*/  @!P1 SEL R0, RZ, 0x1, !P0 ;  /* 0x00000001ff009807 */ /* 0x000fe40004000000 */
[----:B------:R-:W-:Y:S02]  /*0790*/  @!P6 ISETP.NE.U32.AND P0, PT, R44, RZ, PT ;  /* 0x000000ff2c00e20c */ /* 0x000fe40003f05070 */
[----:B------:R-:W-:-:S02]  /*07a0*/  @!P3 ISETP.NE.U32.AND P2, PT, R36, RZ, PT ;  /* 0x000000ff2400b20c */ /* 0x000fc40003f45070 */
[----:B------:R-:W-:Y:S02]  /*07b0*/  @!P1 SHF.R.S32.HI R35, RZ, 0x1f, R43 ;  /* 0x0000001fff239819 */ /* 0x000fe4000001142b */
[----:B------:R-:W-:Y:S02]  /*07c0*/  @!P1 LOP3.LUT R34, R19, R0, RZ, 0xfc, !PT ;  /* 0x0000000013229212 */ /* 0x000fe400078efcff */
[----:B------:R-:W-:Y:S02]  /*07d0*/  @!P6 ISETP.NE.AND.EX P0, PT, R45, RZ, PT, P0 ;  /* 0x000000ff2d00e20c */ /* 0x000fe40003f05300 */
[----:B------:R-:W-:Y:S02]  /*07e0*/  @!P3 ISETP.NE.AND.EX P1, PT, R37, RZ, PT, P2 ;  /* 0x000000ff2500b20c */ /* 0x000fe40003f25320 */
[----:B------:R-:W-:Y:S02]  /*07f0*/  @!P6 SHF.R.S32.HI R19, RZ, 0x1f, R45 ;  /* 0x0000001fff13e819 */ /* 0x000fe4000001142d */
[----:B------:R-:W-:-:S02]  /*0800*/  @!P6 SEL R4, RZ, 0x1, !P0 ;  /* 0x00000001ff04e807 */ /* 0x000fc40004000000 */
[----:B0-----:R-:W-:Y:S02]  /*0810*/  @!P3 SHF.R.S32.HI R15, RZ, 0x1f, R37 ;  /* 0x0000001fff0fb819 */ /* 0x001fe40000011425 */
[----:B------:R-:W-:Y:S02]  /*0820*/  @!P3 SEL R0, RZ, 0x1, !P1 ;  /* 0x00000001ff00b807 */ /* 0x000fe40004800000 */
[----:B------:R-:W-:Y:S02]  /*0830*/  @!P5 SHF.R.S32.HI R13, RZ, 0x1f, R33 ;  /* 0x0000001fff0dd819 */ /* 0x000fe40000011421 */
[----:B------:R-:W-:Y:S02]  /*0840*/  @!P6 SHF.R.S32.HI R39, RZ, 0x1f, R45 ;  /* 0x0000001fff27e819 */ /* 0x000fe4000001142d */
[----:B------:R-:W-:Y:S02]  /*0850*/  @!P6 LOP3.LUT R38, R19, R4, RZ, 0xfc, !PT ;  /* 0x000000041326e212 */ /* 0x000fe400078efcff */
[----:B------:R-:W-:-:S02]  /*0860*/  @!P3 SHF.R.S32.HI R41, RZ, 0x1f, R37 ;  /* 0x0000001fff29b819 */ /* 0x000fc40000011425 */
[----:B------:R-:W-:Y:S01]  /*0870*/  @!P3 LOP3.LUT R40, R15, R0, RZ, 0xfc, !PT ;  /* 0x000000000f28b212 */ /* 0x000fe200078efcff */
[----:B------:R-:W-:Y:S06]  /*0880*/  @P4 BRA `(.L_x_8627) ;  /* 0x0000000000304947 */ /* 0x000fec0003800000 */
        /* <DEDUP_REMOVED lines=12> */
.L_x_8627:
[----:B------:R-:W-:-:S13]  /*0950*/  ISETP.GE.U32.AND P0, PT, R2, R5, PT ;  /* 0x000000050200720c */ /* 0x000fda0003f06070 */
[----:B------:R-:W-:Y:S05]  /*0960*/  @P0 BRA `(.L_x_8629) ;  /* 0x0000000000300947 */ /* 0x000fea0003800000 */
[----:B0-----:R-:W0:Y:S01]  /*0970*/  LDC.64 R6, c[0x0][0x388] ;  /* 0x0000e200ff067b82 */ /* 0x001e220000000a00 */
[----:B------:R-:W-:Y:S02]  /*0980*/  IMAD.IADD R9, R3, 0x1, R2 ;  /* 0x0000000103097824 */ /* 0x000fe400078e0202 */
[----:B------:R-:W-:Y:S02]  /*0990*/  VIADD R2, R2, 0x80 ;  /* 0x0000008002027836 */ /* 0x000fe40000000000 */
[----:B0-----:R-:W-:-:S05]  /*09a0*/  IMAD.WIDE.U32 R6, R9, 0x8, R6 ;  /* 0x0000000809067825 */ /* 0x001fca00078e0006 */
[----:B------:R1:W-:Y:S02]  /*09b0*/  STG.E.64 desc[UR4][R6.64], R10 ;  /* 0x0000000a06007986 */ /* 0x0003e4000c101b04 */
.L_x_8628:
[----:B------:R-:W-:-:S13]  /*09c0*/  ISETP.GE.U32.AND P0, PT, R2, R5, PT ;  /* 0x000000050200720c */ /* 0x000fda0003f06070 */
[----:B------:R-:W-:Y:S05]  /*09d0*/  @P0 BRA `(.L_x_8630) ;  /* 0x0000000000340947 */ /* 0x000fea0003800000 */
[----:B01----:R-:W0:Y:S01]  /*09e0*/  LDC.64 R6, c[0x0][0x388] ;  /* 0x0000e200ff067b82 */ /* 0x003e220000000a00 */
[----:B------:R-:W-:Y:S02]  /*09f0*/  IMAD.IADD R9, R3, 0x1, R2 ;  /* 0x0000000103097824 */ /* 0x000fe400078e0202 */
[----:B------:R-:W-:Y:S02]  /*0a00*/  VIADD R2, R2, 0x80 ;  /* 0x0000008002027836 */ /* 0x000fe40000000000 */
[----:B0-----:R-:W-:-:S05]  /*0a10*/  IMAD.WIDE.U32 R6, R9, 0x8, R6 ;  /* 0x0000000809067825 */ /* 0x001fca00078e0006 */
[----:B------:R1:W-:Y:S02]  /*0a20*/  STG.E.64 desc[UR4][R6.64], R12 ;  /* 0x0000000c06007986 */ /* 0x0003e4000c101b04 */
.L_x_8629:
        /* <DEDUP_REMOVED lines=8> */
.L_x_8630:
[----:B------:R-:W-:Y:S05]  /*0ab0*/  BSYNC.RELIABLE B1 ;  /* 0x0000000000017941 */ /* 0x000fea0003800100 */
.L_x_8626:
[----:B------:R-:W-:-:S13]  /*0ac0*/  ISETP.GE.U32.AND P0, PT, R2, R5, PT ;  /* 0x000000050200720c */ /* 0x000fda0003f06070 */
[----:B012---:R-:W0:Y:S01]  /*0ad0*/  @!P0 LDC.64 R6, c[0x0][0x388] ;  /* 0x0000e200ff068b82 */ /* 0x007e220000000a00 */
[----:B------:R-:W-:Y:S02]  /*0ae0*/  @!P0 IMAD.IADD R9, R3, 0x1, R2 ;  /* 0x0000000103098824 */ /* 0x000fe400078e0202 */
[----:B------:R-:W-:Y:S02]  /*0af0*/  @!P0 VIADD R2, R2, 0x80 ;  /* 0x0000008002028836 */ /* 0x000fe40000000000 */
[----:B0-----:R-:W-:-:S05]  /*0b00*/  @!P0 IMAD.WIDE.U32 R6, R9, 0x8, R6 ;  /* 0x0000000809068825 */ /* 0x001fca00078e0006 */
[----:B------:R2:W-:Y:S02]  /*0b10*/  @!P0 STG.E.64 desc[UR4][R6.64], R38 ;  /* 0x0000002606008986 */ /* 0x0005e4000c101b04 */
.L_x_8631:
[----:B------:R-:W-:Y:S05]  /*0b20*/  BSYNC.RECONVERGENT B0 ;  /* 0x0000000000007941 */ /* 0x000fea0003800200 */
.L_x_8625:
[----:B------:R-:W-:Y:S05]  /*0b30*/  WARPSYNC.ALL ;  /* 0x0000000000007948 */ /* 0x000fea0003800000 */
[----:B------:R-:W-:-:S13]  /*0b40*/  ISETP.GE.U32.AND P0, PT, R2, R5, PT ;  /* 0x000000050200720c */ /* 0x000fda0003f06070 */
[----:B------:R-:W-:Y:S05]  /*0b50*/  @P0 EXIT ;  /* 0x000000000000094d */ /* 0x000fea0003800000 */
[----:B------:R-:W3:Y:S01]  /*0b60*/  LDC.64 R4, c[0x0][0x388] ;  /* 0x0000e200ff047b82 */ /* 0x000ee20000000a00 */
[----:B------:R-:W-:-:S04]  /*0b70*/  IMAD.IADD R3, R3, 0x1, R2 ;  /* 0x0000000103037824 */ /* 0x000fc800078e0202 */
[----:B---3--:R-:W-:-:S05]  /*0b80*/  IMAD.WIDE.U32 R2, R3, 0x8, R4 ;  /* 0x0000000803027825 */ /* 0x008fca00078e0004 */
[----:B------:R-:W-:Y:S01]  /*0b90*/  STG.E.64 desc[UR4][R2.64], R40 ;  /* 0x0000002802007986 */ /* 0x000fe2000c101b04 */
[----:B------:R-:W-:Y:S05]  /*0ba0*/  EXIT ;  /* 0x000000000000794d */ /* 0x000fea0003800000 */
.L_x_8624:
[----:B------:R-:W0:Y:S01]  /*0bb0*/  S2R R29, SR_TID.X ;  /* 0x00000000001d7919 */ /* 0x000e220000002100 */
[----:B------:R-:W1:Y:S08]  /*0bc0*/  LDC.64 R4, c[0x0][0x390] ;  /* 0x0000e400ff047b82 */ /* 0x000e700000000a00 */
[----:B------:R-:W2:Y:S01]  /*0bd0*/  LDC.64 R22, c[0x0][0x388] ;  /* 0x0000e200ff167b82 */ /* 0x000ea20000000a00 */
[----:B-1----:R-:W-:-:S04]  /*0be0*/  IMAD.WIDE.U32 R4, R3, 0x8, R4 ;  /* 0x0000000803047825 */ /* 0x002fc800078e0004 */
[----:B0-----:R-:W-:-:S05]  /*0bf0*/  IMAD.WIDE.U32 R20, R29, 0x10, R4 ;  /* 0x000000101d147825 */ /* 0x001fca00078e0004 */
[----:B------:R-:W3:Y:S04]  /*0c00*/  LDG.E.128 R16, desc[UR4][R20.64] ;  /* 0x0000000414107981 */ /* 0x000ee8000c1e1d00 */
[----:B------:R-:W4:Y:S04]  /*0c10*/  LDG.E.128 R12, desc[UR4][R20.64+0x800] ;  /* 0x00080004140c7981 */ /* 0x000f28000c1e1d00 */
[----:B------:R-:W5:Y:S04]  /*0c20*/  LDG.E.128 R8, desc[UR4][R20.64+0x1000] ;  /* 0x0010000414087981 */ /* 0x000f68000c1e1d00 */
[----:B------:R0:W2:Y:S01]  /*0c30*/  LDG.E.128 R4, desc[UR4][R20.64+0x1800] ;  /* 0x0018000414047981 */ /* 0x0000a2000c1e1d00 */
[----:B---3--:R-:W-:-:S02]  /*0c40*/  ISETP.NE.U32.AND P0, PT, R16, RZ, PT ;  /* 0x000000ff1000720c */ /* 0x008fc40003f05070 */
[----:B------:R-:W-:Y:S02]  /*0c50*/  ISETP.NE.U32.AND P1, PT, R18, RZ, PT ;  /* 0x000000ff1200720c */ /* 0x000fe40003f25070 */
[----:B------:R-:W-:Y:S02]  /*0c60*/  ISETP.NE.AND.EX P0, PT, R17, RZ, PT, P0 ;  /* 0x000000ff1100720c */ /* 0x000fe40003f05300 */
[----:B------:R-:W-:Y:S02]  /*0c70*/  ISETP.NE.AND.EX P1, PT, R19, RZ, PT, P1 ;  /* 0x000000ff1300720c */ /* 0x000fe40003f25310 */
[----:B------:R-:W-:Y:S02]  /*0c80*/  SEL R16, RZ, 0x1, !P0 ;  /* 0x00000001ff107807 */ /* 0x000fe40004000000 */
[----:B------:R-:W-:Y:S02]  /*0c90*/  SEL R2, RZ, 0x1, !P1 ;  /* 0x00000001ff027807 */ /* 0x000fe40004800000 */
[----:B----4-:R-:W-:-:S02]  /*0ca0*/  ISETP.NE.U32.AND P0, PT, R12, RZ, PT ;  /* 0x000000ff0c00720c */ /* 0x010fc40003f05070 */
[----:B------:R-:W-:Y:S02]  /*0cb0*/  ISETP.NE.U32.AND P1, PT, R14, RZ, PT ;  /* 0x000000ff0e00720c */ /* 0x000fe40003f25070 */
[--C-:B------:R-:W-:Y:S02]  /*0cc0*/  SHF.R.S32.HI R27, RZ, 0x1f, R17.reuse ;  /* 0x0000001fff1b7819 */ /* 0x100fe40000011411 */
[----:B------:R-:W-:Y:S02]  /*0cd0*/  ISETP.NE.AND.EX P0, PT, R13, RZ, PT, P0 ;  /* 0x000000ff0d00720c */ /* 0x000fe40003f05300 */
[----:B------:R-:W-:Y:S02]  /*0ce0*/  ISETP.NE.AND.EX P1, PT, R15, RZ, PT, P1 ;  /* 0x000000ff0f00720c */ /* 0x000fe40003f25310 */
[----:B------:R-:W-:Y:S02]  /*0cf0*/  SHF.R.S32.HI R0, RZ, 0x1f, R17 ;  /* 0x0000001fff007819 */ /* 0x000fe40000011411 */
[----:B------:R-:W-:-:S02]  /*0d00*/  SHF.R.S32.HI R25, RZ, 0x1f, R19 ;  /* 0x0000001fff197819 */ /* 0x000fc40000011413 */
[----:B------:R-:W-:Y:S02]  /*0d10*/  SHF.R.S32.HI R17, RZ, 0x1f, R19 ;  /* 0x0000001fff117819 */ /* 0x000fe40000011413 */
[----:B------:R-:W-:Y:S02]  /*0d20*/  LOP3.LUT R19, R27, R16, RZ, 0xfc, !PT ;  /* 0x000000101b137212 */ /* 0x000fe400078efcff */
[----:B0-----:R-:W-:Y:S02]  /*0d30*/  SEL R20, RZ, 0x1, !P0 ;  /* 0x00000001ff147807 */ /* 0x001fe40004000000 */
[----:B------:R-:W-:Y:S02]  /*0d40*/  SEL R27, RZ, 0x1, !P1 ;  /* 0x00000001ff1b7807 */ /* 0x000fe40004800000 */
[----:B-----5:R-:W-:Y:S02]  /*0d50*/  ISETP.NE.U32.AND P0, PT, R8, RZ, PT ;  /* 0x000000ff0800720c */ /* 0x020fe40003f05070 */
[----:B------:R-:W-:-:S02]  /*0d60*/  ISETP.NE.U32.AND P1, PT, R10, RZ, PT ;  /* 0x000000ff0a00720c */ /* 0x000fc40003f25070 */
[----:B------:R-:W-:Y:S02]  /*0d70*/  SHF.R.S32.HI R16, RZ, 0x1f, R15 ;  /* 0x0000001fff107819 */ /* 0x000fe4000001140f */
[----:B------:R-:W-:Y:S02]  /*0d80*/  ISETP.NE.AND.EX P0, PT, R9, RZ, PT, P0 ;  /* 0x000000ff0900720c */ /* 0x000fe40003f05300 */
[----:B------:R-:W-:Y:S02]  /*0d90*/  ISETP.NE.AND.EX P1, PT, R11, RZ, PT, P1 ;  /* 0x000000ff0b00720c */ /* 0x000fe40003f25310 */
[----:B------:R-:W-:Y:S01]  /*0da0*/  LOP3.LUT R12, R25, R2, RZ, 0xfc, !PT ;  /* 0x00000002190c7212 */ /* 0x000fe200078efcff */
[----:B--2---:R-:W-:Y:S01]  /*0db0*/  IMAD.WIDE.U32 R2, R3, 0x8, R22 ;  /* 0x0000000803027825 */ /* 0x004fe200078e0016 */
[----:B------:R-:W-:Y:S02]  /*0dc0*/  SHF.R.S32.HI R14, RZ, 0x1f, R15 ;  /* 0x0000001fff0e7819 */ /* 0x000fe4000001140f */
[----:B------:R-:W-:-:S02]  /*0dd0*/  LOP3.LUT R27, R16, R27, RZ, 0xfc, !PT ;  /* 0x0000001b101b7212 */ /* 0x000fc400078efcff */
[----:B------:R-:W-:Y:S01]  /*0de0*/  SHF.R.S32.HI R15, RZ, 0x1f, R9 ;  /* 0x0000001fff0f7819 */ /* 0x000fe20000011409 */
[----:B------:R-:W-:Y:S01]  /*0df0*/  IMAD.WIDE.U32 R2, R29, 0x10, R2 ;  /* 0x000000101d027825 */ /* 0x000fe200078e0002 */
[----:B------:R-:W-:Y:S02]  /*0e00*/  SHF.R.S32.HI R25, RZ, 0x1f, R9 ;  /* 0x0000001fff197819 */ /* 0x000fe40000011409 */
[----:B------:R-:W-:Y:S02]  /*0e10*/  SHF.R.S32.HI R21, RZ, 0x1f, R13 ;  /* 0x0000001fff157819 */ /* 0x000fe4000001140d */
[----:B------:R-:W-:Y:S02]  /*0e20*/  SHF.R.S32.HI R9, RZ, 0x1f, R11 ;  /* 0x0000001fff097819 */ /* 0x000fe4000001140b */
[----:B------:R-:W-:Y:S02]  /*0e30*/  SEL R18, RZ, 0x1, !P0 ;  /* 0x00000001ff127807 */ /* 0x000fe40004000000 */
[----:B------:R-:W-:-:S02]  /*0e40*/  SEL R16, RZ, 0x1, !P1 ;  /* 0x00000001ff107807 */ /* 0x000fc40004800000 */
[----:B------:R-:W-:Y:S01]  /*0e50*/  ISETP.NE.U32.AND P0, PT, R4, RZ, PT ;  /* 0x000000ff0400720c */ /* 0x000fe20003f05070 */
[----:B------:R-:W-:Y:S01]  /*0e60*/  IMAD.MOV.U32 R4, RZ, RZ, R19 ;  /* 0x000000ffff047224 */ /* 0x000fe200078e0013 */
[----:B------:R-:W-:Y:S01]  /*0e70*/  ISETP.NE.U32.AND P1, PT, R6, RZ, PT ;  /* 0x000000ff0600720c */ /* 0x000fe20003f25070 */
[----:B------:R-:W-:Y:S01]  /*0e80*/  IMAD.MOV.U32 R6, RZ, RZ, R12 ;  /* 0x000000ffff067224 */ /* 0x000fe200078e000c */
[----:B------:R-:W-:Y:S02]  /*0e90*/  LOP3.LUT R20, R21, R20, RZ, 0xfc, !PT ;  /* 0x0000001415147212 */ /* 0x000fe400078efcff */
[----:B------:R-:W-:Y:S02]  /*0ea0*/  SHF.R.S32.HI R23, RZ, 0x1f, R11 ;  /* 0x0000001fff177819 */ /* 0x000fe4000001140b */
[----:B------:R-:W-:Y:S02]  /*0eb0*/  LOP3.LUT R18, R15, R18, RZ, 0xfc, !PT ;  /* 0x000000120f127212 */ /* 0x000fe400078efcff */
[----:B------:R-:W-:-:S02]  /*0ec0*/  LOP3.LUT R16, R9, R16, RZ, 0xfc, !PT ;  /* 0x0000001009107212 */ /* 0x000fc400078efcff */
[----:B------:R-:W-:Y:S02]  /*0ed0*/  ISETP.NE.AND.EX P0, PT, R5, RZ, PT, P0 ;  /* 0x000000ff0500720c */ /* 0x000fe40003f05300 */
[----:B------:R-:W-:Y:S02]  /*0ee0*/  ISETP.NE.AND.EX P1, PT, R7, RZ, PT, P1 ;  /* 0x000000ff0700720c */ /* 0x000fe40003f25310 */
[----:B------:R-:W-:Y:S02]  /*0ef0*/  SHF.R.S32.HI R15, RZ, 0x1f, R5 ;  /* 0x0000001fff0f7819 */ /* 0x000fe40000011405 */
[----:B------:R-:W-:Y:S02]  /*0f00*/  SHF.R.S32.HI R9, RZ, 0x1f, R7 ;  /* 0x0000001fff097819 */ /* 0x000fe40000011407 */
[----:B------:R-:W-:Y:S01]  /*0f10*/  SHF.R.S32.HI R21, RZ, 0x1f, R5 ;  /* 0x0000001fff157819 */ /* 0x000fe20000011405 */
[----:B------:R-:W-:Y:S01]  /*0f20*/  IMAD.MOV.U32 R5, RZ, RZ, R0 ;  /* 0x000000ffff057224 */ /* 0x000fe200078e0000 */
[----:B------:R-:W-:Y:S01]  /*0f30*/  SHF.R.S32.HI R11, RZ, 0x1f, R7 ;  /* 0x0000001fff0b7819 */ /* 0x000fe20000011407 */
[----:B------:R-:W-:Y:S01]  /*0f40*/  IMAD.MOV.U32 R7, RZ, RZ, R17 ;  /* 0x000000ffff077224 */ /* 0x000fe200078e0011 */
[----:B------:R-:W-:-:S02]  /*0f50*/  SHF.R.S32.HI R13, RZ, 0x1f, R13 ;  /* 0x0000001fff0d7819 */ /* 0x000fc4000001140d */
[----:B------:R-:W-:Y:S02]  /*0f60*/  SEL R10, RZ, 0x1, !P0 ;  /* 0x00000001ff0a7807 */ /* 0x000fe40004000000 */
[----:B------:R0:W-:Y:S01]  /*0f70*/  STG.E.128 desc[UR4][R2.64], R4 ;  /* 0x0000000402007986 */ /* 0x0001e2000c101d04 */
[----:B------:R-:W-:Y:S02]  /*0f80*/  SEL R8, RZ, 0x1, !P1 ;  /* 0x00000001ff087807 */ /* 0x000fe40004800000 */
[----:B------:R-:W-:Y:S02]  /*0f90*/  LOP3.LUT R10, R15, R10, RZ, 0xfc, !PT ;  /* 0x0000000a0f0a7212 */ /* 0x000fe400078efcff */
[----:B------:R-:W-:Y:S01]  /*0fa0*/  LOP3.LUT R8, R9, R8, RZ, 0xfc, !PT ;  /* 0x0000000809087212 */ /* 0x000fe200078efcff */
[----:B0-----:R-:W-:Y:S02]  /*0fb0*/  IMAD.MOV.U32 R4, RZ, RZ, R20 ;  /* 0x000000ffff047224 */ /* 0x001fe400078e0014 */
[----:B------:R-:W-:-:S02]  /*0fc0*/  IMAD.MOV.U32 R5, RZ, RZ, R13 ;  /* 0x000000ffff057224 */ /* 0x000fc400078e000d */
[----:B------:R-:W-:Y:S02]  /*0fd0*/  IMAD.MOV.U32 R6, RZ, RZ, R27 ;  /* 0x000000ffff067224 */ /* 0x000fe400078e001b */
[----:B------:R-:W-:-:S05]  /*0fe0*/  IMAD.MOV.U32 R7, RZ, RZ, R14 ;  /* 0x000000ffff077224 */ /* 0x000fca00078e000e */
[----:B------:R0:W-:Y:S02]  /*0ff0*/  STG.E.128 desc[UR4][R2.64+0x800], R4 ;  /* 0x0008000402007986 */ /* 0x0001e4000c101d04 */
[----:B0-----:R-:W-:Y:S02]  /*1000*/  IMAD.MOV.U32 R4, RZ, RZ, R18 ;  /* 0x000000ffff047224 */ /* 0x001fe400078e0012 */
[----:B------:R-:W-:Y:S02]  /*1010*/  IMAD.MOV.U32 R5, RZ, RZ, R25 ;  /* 0x000000ffff057224 */ /* 0x000fe400078e0019 */
[----:B------:R-:W-:Y:S02]  /*1020*/  IMAD.MOV.U32 R6, RZ, RZ, R16 ;  /* 0x000000ffff067224 */ /* 0x000fe400078e0010 */
[----:B------:R-:W-:-:S05]  /*1030*/  IMAD.MOV.U32 R7, RZ, RZ, R23 ;  /* 0x000000ffff077224 */ /* 0x000fca00078e0017 */
[----:B------:R0:W-:Y:S02]  /*1040*/  STG.E.128 desc[UR4][R2.64+0x1000], R4 ;  /* 0x0010000402007986 */ /* 0x0001e4000c101d04 */
[----:B0-----:R-:W-:Y:S02]  /*1050*/  IMAD.MOV.U32 R4, RZ, RZ, R10 ;  /* 0x000000ffff047224 */ /* 0x001fe400078e000a */
[----:B------:R-:W-:Y:S02]  /*1060*/  IMAD.MOV.U32 R5, RZ, RZ, R21 ;  /* 0x000000ffff057224 */ /* 0x000fe400078e0015 */
[----:B------:R-:W-:Y:S02]  /*1070*/  IMAD.MOV.U32 R6, RZ, RZ, R8 ;  /* 0x000000ffff067224 */ /* 0x000fe400078e0008 */
[----:B------:R-:W-:-:S05]  /*1080*/  IMAD.MOV.U32 R7, RZ, RZ, R11 ;  /* 0x000000ffff077224 */ /* 0x000fca00078e000b */
[----:B------:R-:W-:Y:S01]  /*1090*/  STG.E.128 desc[UR4][R2.64+0x1800], R4 ;  /* 0x0018000402007986 */ /* 0x000fe2000c101d04 */
[----:B------:R-:W-:Y:S05]  /*10a0*/  EXIT ;  /* 0x000000000000794d */ /* 0x000fea0003800000 */
.L_x_8632:
        /* <DEDUP_REMOVED lines=13> */
.L_x_23318:


//--------------------- .text._ZN2at6native29vectorized_elementwise_kernelILi4EZZZNS0_16sign_kernel_cudaERNS_18TensorIteratorBaseEENKUlvE_clEvENKUlvE2_clEvEUllE_St5arrayIPcLm2EEEEviT0_T1_ --------------------------
	.section	.text._ZN2at6native29vectorized_elementwise_kernelILi4EZZZNS0_16sign_kernel_cudaERNS_18TensorIteratorBaseEENKUlvE_clEvENKUlvE2_clEvEUllE_St5arrayIPcLm2EEEEviT0_T1_,"ax",@progbits
	.align	128
        .global         _ZN2at6native29vectorized_elementwise_kernelILi4EZZZNS0_16sign_kernel_cudaERNS_18TensorIteratorBaseEENKUlvE_clEvENKUlvE2_clEvEUllE_St5arrayIPcLm2EEEEviT0_T1_
        .type           _ZN2at6native29vectorized_elementwise_kernelILi4EZZZNS0_16sign_kernel_cudaERNS_18TensorIteratorBaseEENKUlvE_clEvENKUlvE2_clEvEUllE_St5arrayIPcLm2EEEEviT0_T1_,@function
        .size           _ZN2at6native29vectorized_elementwise_kernelILi4EZZZNS0_16sign_kernel_cudaERNS_18TensorIteratorBaseEENKUlvE_clEvENKUlvE2_clEvEUllE_St5arrayIPcLm2EEEEviT0_T1_,(.L_x_23319 - _ZN2at6native29vectorized_elementwise_kernelILi4EZZZNS0_16sign_kernel_cudaERNS_18TensorIteratorBaseEENKUlvE_clEvENKUlvE2_clEvEUllE_St5arrayIPcLm2EEEEviT0_T1_)
        .other          _ZN2at6native29vectorized_elementwise_kernelILi4EZZZNS0_16sign_kernel_cudaERNS_18TensorIteratorBaseEENKUlvE_clEvENKUlvE2_clEvEUllE_St5arrayIPcLm2EEEEviT0_T1_,@"STO_CUDA_ENTRY STV_DEFAULT"
_ZN2at6native29vectorized_elementwise_kernelILi4EZZZNS0_16sign_kernel_cudaERNS_18TensorIteratorBaseEENKUlvE_clEvENKUlvE2_clEvEUllE_St5arrayIPcLm2EEEEviT0_T1_:
.text._ZN2at6native29vectorized_elementwise_kernelILi4EZZZNS0_16sign_kernel_cudaERNS_18TensorIteratorBaseEENKUlvE_clEvENKUlvE2_clEvEUllE_St5arrayIPcLm2EEEEviT0_T1_:
        /* <DEDUP_REMOVED lines=149> */
.L_x_8636:
[----:B------:R-:W-:-:S13]  /*0950*/  ISETP.GE.U32.AND P0, PT, R2, R5, PT ;  /* 0x000000050200720c */ /* 0x000fda0003f06070 */
[----:B------:R-:W-:Y:S05]  /*0960*/  @P0 BRA `(.L_x_8638) ;  /* 0x0000000000300947 */ /* 0x000fea0003800000 */
[----:B0-----:R-:W0:Y:S01]  /*0970*/  LDC.64 R6, c[0x0][0x388] ;  /* 0x0000e200ff067b82 */ /* 0x001e220000000a00 */
[----:B------:R-:W-:Y:S02]  /*0980*/  IMAD.IADD R9, R3, 0x1, R2 ;  /* 0x0000000103097824 */ /* 0x000fe400078e0202 */
[----:B------:R-:W-:Y:S02]  /*0990*/  VIADD R2, R2, 0x80 ;  /* 0x0000008002027836 */ /* 0x000fe40000000000 */
[----:B0-----:R-:W-:-:S05]  /*09a0*/  IMAD.WIDE.U32 R6, R9, 0x8, R6 ;  /* 0x0000000809067825 */ /* 0x001fca00078e0006 */
[----:B------:R1:W-:Y:S02]  /*09b0*/  STG.E.64 desc[UR4][R6.64], R10 ;  /* 0x0000000a06007986 */ /* 0x0003e4000c101b04 */
.L_x_8637:
[----:B------:R-:W-:-:S13]  /*09c0*/  ISETP.GE.U32.AND P0, PT, R2, R5, PT ;  /* 0x000000050200720c */ /* 0x000fda0003f06070 */
[----:B------:R-:W-:Y:S05]  /*09d0*/  @P0 BRA `(.L_x_8639) ;  /* 0x0000000000340947 */ /* 0x000fea0003800000 */
[----:B01----:R-:W0:Y:S01]  /*09e0*/  LDC.64 R6, c[0x0][0x388] ;  /* 0x0000e200ff067b82 */ /* 0x003e220000000a00 */
[----:B------:R-:W-:Y:S02]  /*09f0*/  IMAD.IADD R9, R3, 0x1, R2 ;  /* 0x0000000103097824 */ /* 0x000fe400078e0202 */
[----:B------:R-:W-:Y:S02]  /*0a00*/  VIADD R2, R2, 0x80 ;  /* 0x0000008002027836 */ /* 0x000fe40000000000 */
[----:B0-----:R-:W-:-:S05]  /*0a10*/  IMAD.WIDE.U32 R6, R9, 0x8, R6 ;  /* 0x0000000809067825 */ /* 0x001fca00078e0006 */
[----:B------:R1:W-:Y:S02]  /*0a20*/  STG.E.64 desc[UR4][R6.64], R12 ;  /* 0x0000000c06007986 */ /* 0x0003e4000c101b04 */
.L_x_8638:
        /* <DEDUP_REMOVED lines=8> */
.L_x_8639:
[----:B------:R-:W-:Y:S05]  /*0ab0*/  BSYNC.RELIABLE B1 ;  /* 0x0000000000017941 */ /* 0x000fea0003800100 */
.L_x_8635:
[----:B------:R-:W-:-:S13]  /*0ac0*/  ISETP.GE.U32.AND P0, PT, R2, R5, PT ;  /* 0x000000050200720c */ /* 0x000fda0003f06070 */
[----:B012---:R-:W0:Y:S01]  /*0ad0*/  @!P0 LDC.64 R6, c[0x0][0x388] ;  /* 0x0000e200ff068b82 */ /* 0x007e220000000a00 */
[----:B------:R-:W-:Y:S02]  /*0ae0*/  @!P0 IMAD.IADD R9, R3, 0x1, R2 ;  /* 0x0000000103098824 */ /* 0x000fe400078e0202 */
[----:B------:R-:W-:Y:S02]  /*0af0*/  @!P0 VIADD R2, R2, 0x80 ;  /* 0x0000008002028836 */ /* 0x000fe40000000000 */
[----:B0-----:R-:W-:-:S05]  /*0b00*/  @!P0 IMAD.WIDE.U32 R6, R9, 0x8, R6 ;  /* 0x0000000809068825 */ /* 0x001fca00078e0006 */
[----:B------:R2:W-:Y:S02]  /*0b10*/  @!P0 STG.E.64 desc[UR4][R6.64], R38 ;  /* 0x0000002606008986 */ /* 0x0005e4000c101b04 */
.L_x_8640:
[----:B------:R-:W-:Y:S05]  /*0b20*/  BSYNC.RECONVERGENT B0 ;  /* 0x0000000000007941 */ /* 0x000fea0003800200 */
.L_x_8634:
        /* <DEDUP_REMOVED lines=8> */
.L_x_8633:
[----:B------:R-:W0:Y:S01]  /*0bb0*/  S2R R29, SR_TID.X ;  /* 0x00000000001d7919 */ /* 0x000e220000002100 */
[----:B------:R-:W1:Y:S08]  /*0bc0*/  LDC.64 R4, c[0x0][0x390] ;  /* 0x0000e400ff047b82 */ /* 0x000e700000000a00 */
[----:B------:R-:W2:Y:S01]  /*0bd0*/  LDC.64 R18, c[0x0][0x388] ;  /* 0x0000e200ff127b82 */ /* 0x000ea20000000a00 */
[----:B-1----:R-:W-:-:S04]  /*0be0*/  IMAD.WIDE.U32 R4, R3, 0x8, R4 ;  /* 0x0000000803047825 */ /* 0x002fc800078e0004 */
[----:B0-----:R-:W-:-:S05]  /*0bf0*/  IMAD.WIDE.U32 R16, R29, 0x20, R4 ;  /* 0x000000201d107825 */ /* 0x001fca00078e0004 */
[----:B------:R-:W3:Y:S04]  /*0c00*/  LDG.E.ENL2.256 R20, R24, desc[UR4][R16.64] ;  /* 0xfe0000041018797e */ /* 0x000ee80008121914 */
[----:B------:R0:W4:Y:S01]  /*0c10*/  LDG.E.ENL2.256 R4, R8, desc[UR4][R16.64+0x1000] ;  /* 0xfe0080041008797e */ /* 0x0001220008121904 */
[----:B--2---:R-:W-:-:S04]  /*0c20*/  IMAD.WIDE.U32 R2, R3, 0x8, R18 ;  /* 0x0000000803027825 */ /* 0x004fc800078e0012 */
[----:B------:R-:W-:Y:S01]  /*0c30*/  IMAD.WIDE.U32 R2, R29, 0x20, R2 ;  /* 0x000000201d027825 */ /* 0x000fe200078e0002 */
[----:B---3--:R-:W-:Y:S02]  /*0c40*/  ISETP.NE.U32.AND P0, PT, R24, RZ, PT ;  /* 0x000000ff1800720c */ /* 0x008fe40003f05070 */
[----:B------:R-:W-:Y:S02]  /*0c50*/  ISETP.NE.U32.AND P1, PT, R26, RZ, PT ;  /* 0x000000ff1a00720c */ /* 0x000fe40003f25070 */
[----:B------:R-:W-:Y:S02]  /*0c60*/  ISETP.NE.U32.AND P2, PT, R20, RZ, PT ;  /* 0x000000ff1400720c */ /* 0x000fe40003f45070 */
[----:B------:R-:W-:Y:S02]  /*0c70*/  ISETP.NE.U32.AND P3, PT, R22, RZ, PT ;  /* 0x000000ff1600720c */ /* 0x000fe40003f65070 */
[----:B------:R-:W-:Y:S02]  /*0c80*/  ISETP.NE.AND.EX P0, PT, R25, RZ, PT, P0 ;  /* 0x000000ff1900720c */ /* 0x000fe40003f05300 */
[----:B------:R-:W-:-:S02]  /*0c90*/  ISETP.NE.AND.EX P1, PT, R27, RZ, PT, P1 ;  /* 0x000000ff1b00720c */ /* 0x000fc40003f25310 */
[----:B------:R-:W-:Y:S02]  /*0ca0*/  ISETP.NE.AND.EX P2, PT, R21, RZ, PT, P2 ;  /* 0x000000ff1500720c */ /* 0x000fe40003f45320 */
[----:B------:R-:W-:Y:S02]  /*0cb0*/  ISETP.NE.AND.EX P3, PT, R23, RZ, PT, P3 ;  /* 0x000000ff1700720c */ /* 0x000fe40003f65330 */
[--C-:B------:R-:W-:Y:S02]  /*0cc0*/  SHF.R.S32.HI R26, RZ, 0x1f, R25.reuse ;  /* 0x0000001fff1a7819 */ /* 0x100fe40000011419 */
[----:B------:R-:W-:Y:S02]  /*0cd0*/  SHF.R.S32.HI R14, RZ, 0x1f, R25 ;  /* 0x0000001fff0e7819 */ /* 0x000fe40000011419 */
[--C-:B------:R-:W-:Y:S02]  /*0ce0*/  SHF.R.S32.HI R15, RZ, 0x1f, R27.reuse ;  /* 0x0000001fff0f7819 */ /* 0x100fe4000001141b */
[----:B------:R-:W-:-:S02]  /*0cf0*/  SHF.R.S32.HI R13, RZ, 0x1f, R27 ;  /* 0x0000001fff0d7819 */ /* 0x000fc4000001141b */
[--C-:B0-----:R-:W-:Y:S02]  /*0d00*/  SHF.R.S32.HI R16, RZ, 0x1f, R23.reuse ;  /* 0x0000001fff107819 */ /* 0x101fe40000011417 */
[----:B------:R-:W-:Y:S02]  /*0d10*/  SHF.R.S32.HI R12, RZ, 0x1f, R23 ;  /* 0x0000001fff0c7819 */ /* 0x000fe40000011417 */
[----:B------:R-:W-:Y:S02]  /*0d20*/  SEL R27, RZ, 0x1, !P0 ;  /* 0x00000001ff1b7807 */ /* 0x000fe40004000000 */
[----:B------:R-:W-:Y:S02]  /*0d30*/  SEL R24, RZ, 0x1, !P1 ;  /* 0x00000001ff187807 */ /* 0x000fe40004800000 */
[----:B------:R-:W-:Y:S02]  /*0d40*/  SEL R25, RZ, 0x1, !P2 ;  /* 0x00000001ff197807 */ /* 0x000fe40005000000 */
[----:B------:R-:W-:-:S02]  /*0d50*/  SEL R23, RZ, 0x1, !P3 ;  /* 0x00000001ff177807 */ /* 0x000fc40005800000 */
[----:B----4-:R-:W-:Y:S02]  /*0d60*/  ISETP.NE.U32.AND P0, PT, R8, RZ, PT ;  /* 0x000000ff0800720c */ /* 0x010fe40003f05070 */
[----:B------:R-:W-:Y:S02]  /*0d70*/  ISETP.NE.U32.AND P1, PT, R10, RZ, PT ;  /* 0x000000ff0a00720c */ /* 0x000fe40003f25070 */
[----:B------:R-:W-:Y:S02]  /*0d80*/  ISETP.NE.U32.AND P2, PT, R4, RZ, PT ;  /* 0x000000ff0400720c */ /* 0x000fe40003f45070 */
[----:B------:R-:W-:Y:S02]  /*0d90*/  ISETP.NE.U32.AND P3, PT, R6, RZ, PT ;  /* 0x000000ff0600720c */ /* 0x000fe40003f65070 */
[----:B------:R-:W-:Y:S02]  /*0da0*/  SHF.R.S32.HI R20, RZ, 0x1f, R21 ;  /* 0x0000001fff147819 */ /* 0x000fe40000011415 */
[----:B------:R-:W-:-:S02]  /*0db0*/  ISETP.NE.AND.EX P0, PT, R9, RZ, PT, P0 ;  /* 0x000000ff0900720c */ /* 0x000fc40003f05300 */
[----:B------:R-:W-:Y:S02]  /*0dc0*/  ISETP.NE.AND.EX P1, PT, R11, RZ, PT, P1 ;  /* 0x000000ff0b00720c */ /* 0x000fe40003f25310 */
[----:B------:R-:W-:Y:S02]  /*0dd0*/  ISETP.NE.AND.EX P2, PT, R5, RZ, PT, P2 ;  /* 0x000000ff0500720c */ /* 0x000fe40003f45320 */
[----:B------:R-:W-:Y:S02]  /*0de0*/  ISETP.NE.AND.EX P3, PT, R7, RZ, PT, P3 ;  /* 0x000000ff0700720c */ /* 0x000fe40003f65330 */
[----:B------:R-:W-:Y:S02]  /*0df0*/  SHF.R.S32.HI R0, RZ, 0x1f, R21 ;  /* 0x0000001fff007819 */ /* 0x000fe40000011415 */
[----:B------:R-:W-:Y:S02]  /*0e00*/  LOP3.LUT R24, R15, R24, RZ, 0xfc, !PT ;  /* 0x000000180f187212 */ /* 0x000fe400078efcff */
[----:B------:R-:W-:-:S02]  /*0e10*/  LOP3.LUT R27, R26, R27, RZ, 0xfc, !PT ;  /* 0x0000001b1a1b7212 */ /* 0x000fc400078efcff */
[----:B------:R-:W-:Y:S02]  /*0e20*/  LOP3.LUT R25, R20, R25, RZ, 0xfc, !PT ;  /* 0x0000001914197212 */ /* 0x000fe400078efcff */
[----:B------:R-:W-:Y:S02]  /*0e30*/  LOP3.LUT R23, R16, R23, RZ, 0xfc, !PT ;  /* 0x0000001710177212 */ /* 0x000fe400078efcff */
[----:B------:R-:W-:Y:S02]  /*0e40*/  SHF.R.S32.HI R10, RZ, 0x1f, R9 ;  /* 0x0000001fff0a7819 */ /* 0x000fe40000011409 */
[----:B------:R-:W-:Y:S02]  /*0e50*/  SHF.R.S32.HI R8, RZ, 0x1f, R11 ;  /* 0x0000001fff087819 */ /* 0x000fe4000001140b */
[----:B------:R-:W-:Y:S02]  /*0e60*/  SHF.R.S32.HI R6, RZ, 0x1f, R5 ;  /* 0x0000001fff067819 */ /* 0x000fe40000011405 */
[----:B------:R-:W-:-:S02]  /*0e70*/  SHF.R.S32.HI R4, RZ, 0x1f, R7 ;  /* 0x0000001fff047819 */ /* 0x000fc40000011407 */
[----:B------:R-:W-:Y:S02]  /*0e80*/  SEL R21, RZ, 0x1, !P0 ;  /* 0x00000001ff157807 */ /* 0x000fe40004000000 */
[----:B------:R-:W-:Y:S02]  /*0e90*/  SEL R19, RZ, 0x1, !P1 ;  /* 0x00000001ff137807 */ /* 0x000fe40004800000 */
[----:B------:R-:W-:Y:S02]  /*0ea0*/  SEL R17, RZ, 0x1, !P2 ;  /* 0x00000001ff117807 */ /* 0x000fe40005000000 */
[----:B------:R-:W-:Y:S02]  /*0eb0*/  SEL R15, RZ, 0x1, !P3 ;  /* 0x00000001ff0f7807 */ /* 0x000fe40005800000 */
[----:B------:R-:W-:Y:S01]  /*0ec0*/  SHF.R.S32.HI R22, RZ, 0x1f, R9 ;  /* 0x0000001fff167819 */ /* 0x000fe20000011409 */
[----:B------:R-:W-:Y:S01]  /*0ed0*/  IMAD.MOV.U32 R9, RZ, RZ, R0 ;  /* 0x000000ffff097224 */ /* 0x000fe200078e0000 */
[----:B------:R-:W-:Y:S01]  /*0ee0*/  SHF.R.S32.HI R20, RZ, 0x1f, R11 ;  /* 0x0000001fff147819 */ /* 0x000fe2000001140b */
[----:B------:R-:W-:Y:S01]  /*0ef0*/  IMAD.MOV.U32 R11, RZ, RZ, R12 ;  /* 0x000000ffff0b7224 */ /* 0x000fe200078e000c */
[----:B------:R-:W-:Y:S01]  /*0f00*/  SHF.R.S32.HI R18, RZ, 0x1f, R5 ;  /* 0x0000001fff127819 */ /* 0x000fe20000011405 */
[----:B------:R-:W-:Y:S01]  /*0f10*/  IMAD.MOV.U32 R5, RZ, RZ, R14 ;  /* 0x000000ffff057224 */ /* 0x000fe200078e000e */
[----:B------:R-:W-:Y:S01]  /*0f20*/  SHF.R.S32.HI R16, RZ, 0x1f, R7 ;  /* 0x0000001fff107819 */ /* 0x000fe20000011407 */
[----:B------:R-:W-:Y:S01]  /*0f30*/  IMAD.MOV.U32 R7, RZ, RZ, R13 ;  /* 0x000000ffff077224 */ /* 0x000fe200078e000d */
[----:B------:R-:W-:Y:S01]  /*0f40*/  LOP3.LUT R21, R10, R21, RZ, 0xfc, !PT ;  /* 0x000000150a157212 */ /* 0x000fe200078efcff */
[----:B------:R-:W-:Y:S01]  /*0f50*/  IMAD.MOV.U32 R10, RZ, RZ, R23 ;  /* 0x000000ffff0a7224 */ /* 0x000fe200078e0017 */
[----:B------:R-:W-:Y:S01]  /*0f60*/  LOP3.LUT R19, R8, R19, RZ, 0xfc, !PT ;  /* 0x0000001308137212 */ /* 0x000fe200078efcff */
[----:B------:R-:W-:Y:S01]  /*0f70*/  IMAD.MOV.U32 R8, RZ, RZ, R25 ;  /* 0x000000ffff087224 */ /* 0x000fe200078e0019 */
[----:B------:R-:W-:Y:S01]  /*0f80*/  LOP3.LUT R17, R6, R17, RZ, 0xfc, !PT ;  /* 0x0000001106117212 */ /* 0x000fe200078efcff */
[----:B------:R-:W-:Y:S01]  /*0f90*/  IMAD.MOV.U32 R6, RZ, RZ, R24 ;  /* 0x000000ffff067224 */ /* 0x000fe200078e0018 */
[----:B------:R-:W-:Y:S01]  /*0fa0*/  LOP3.LUT R15, R4, R15, RZ, 0xfc, !PT ;  /* 0x0000000f040f7212 */ /* 0x000fe200078efcff */
[----:B------:R-:W-:-:S05]  /*0fb0*/  IMAD.MOV.U32 R4, RZ, RZ, R27 ;  /* 0x000000ffff047224 */ /* 0x000fca00078e001b */
[----:B------:R0:W-:Y:S02]  /*0fc0*/  STG.E.ENL2.256 desc[UR4][R2.64], R4, R8 ;  /* 0xf80000040208797f */ /* 0x0001e4000f121804 */
[----:B0-----:R-:W-:Y:S02]  /*0fd0*/  IMAD.MOV.U32 R4, RZ, RZ, R21 ;  /* 0x000000ffff047224 */ /* 0x001fe400078e0015 */
[----:B------:R-:W-:Y:S02]  /*0fe0*/  IMAD.MOV.U32 R5, RZ, RZ, R22 ;  /* 0x000000ffff057224 */ /* 0x000fe400078e0016 */
[----:B------:R-:W-:Y:S02]  /*0ff0*/  IMAD.MOV.U32 R6, RZ, RZ, R19 ;  /* 0x000000ffff067224 */ /* 0x000fe400078e0013 */
[----:B------:R-:W-:Y:S02]  /*1000*/  IMAD.MOV.U32 R7, RZ, RZ, R20 ;  /* 0x000000ffff077224 */ /* 0x000fe400078e0014 */
[----:B------:R-:W-:-:S02]  /*1010*/  IMAD.MOV.U32 R8, RZ, RZ, R17 ;  /* 0x000000ffff087224 */ /* 0x000fc400078e0011 */
[----:B------:R-:W-:Y:S02]  /*1020*/  IMAD.MOV.U32 R9, RZ, RZ, R18 ;  /* 0x000000ffff097224 */ /* 0x000fe400078e0012 */
[----:B------:R-:W-:Y:S02]  /*1030*/  IMAD.MOV.U32 R10, RZ, RZ, R15 ;  /* 0x000000ffff0a7224 */ /* 0x000fe400078e000f */
[----:B------:R-:W-:-:S05]  /*1040*/  IMAD.MOV.U32 R11, RZ, RZ, R16 ;  /* 0x000000ffff0b7224 */ /* 0x000fca00078e0010 */
[----:B------:R-:W-:Y:S01]  /*1050*/  STG.E.ENL2.256 desc[UR4][R2.64+0x1000], R4, R8 ;  /* 0xf80080040208797f */ /* 0x000fe2000f121804 */
[----:B------:R-:W-:Y:S05]  /*1060*/  EXIT ;  /* 0x000000000000794d */ /* 0x000fea0003800000 */
.L_x_8641:
        /* <DEDUP_REMOVED lines=9> */
.L_x_23319:


//--------------------- .text._ZN2at6native29vectorized_elementwise_kernelILi8EZZZNS0_16sign_kernel_cudaERNS_18TensorIteratorBaseEENKUlvE_clEvENKUlvE2_clEvEUllE_St5arrayIPcLm2EEEEviT0_T1_ --------------------------
	.section	.text._ZN2at6native29vectorized_elementwise_kernelILi8EZZZNS0_16sign_kernel_cudaERNS_18TensorIteratorBaseEENKUlvE_clEvENKUlvE2_clEvEUllE_St5arrayIPcLm2EEEEviT0_T1_,"ax",@progbits
	.align	128
        .global         _ZN2at6native29vectorized_elementwise_kernelILi8EZZZNS0_16sign_kernel_cudaERNS_18TensorIteratorBaseEENKUlvE_clEvENKUlvE2_clEvEUllE_St5arrayIPcLm2EEEEviT0_T1_
        .type           _ZN2at6native29vectorized_elementwise_kernelILi8EZZZNS0_16sign_kernel_cudaERNS_18TensorIteratorBaseEENKUlvE_clEvENKUlvE2_clEvEUllE_St5arrayIPcLm2EEEEviT0_T1_,@function
        .size           _ZN2at6native29vectorized_elementwise_kernelILi8EZZZNS0_16sign_kernel_cudaERNS_18TensorIteratorBaseEENKUlvE_clEvENKUlvE2_clEvEUllE_St5arrayIPcLm2EEEEviT0_T1_,(.L_x_23320 - _ZN2at6native29vectorized_elementwise_kernelILi8EZZZNS0_16sign_kernel_cudaERNS_18TensorIteratorBaseEENKUlvE_clEvENKUlvE2_clEvEUllE_St5arrayIPcLm2EEEEviT0_T1_)
        .other          _ZN2at6native29vectorized_elementwise_kernelILi8EZZZNS0_16sign_kernel_cudaERNS_18TensorIteratorBaseEENKUlvE_clEvENKUlvE2_clEvEUllE_St5arrayIPcLm2EEEEviT0_T1_,@"STO_CUDA_ENTRY STV_DEFAULT"
_ZN2at6native29vectorized_elementwise_kernelILi8EZZZNS0_16sign_kernel_cudaERNS_18TensorIteratorBaseEENKUlvE_clEvENKUlvE2_clEvEUllE_St5arrayIPcLm2EEEEviT0_T1_:
.text._ZN2at6native29vectorized_elementwise_kernelILi8EZZZNS0_16sign_kernel_cudaERNS_18TensorIteratorBaseEENKUlvE_clEvENKUlvE2_clEvEUllE_St5arrayIPcLm2EEEEviT0_T1_:
[----:B------:R-:W-:Y:S01]  /*0000*/  LDC R1, c[0x0][0x37c] ;  /* 0x0000df00ff017b82 */ /* 0x000fe20000000800 */
[----:B------:R-:W-:Y:S05]  /*0010*/  EXIT ;  /* 0x000000000000794d */ /* 0x000fea0003800000 */
.L_x_8642:
        /* <DEDUP_REMOVED lines=14> */
.L_x_23320:


//--------------------- .text._ZN2at6native18elementwise_kernelILi128ELi4EZNS0_15gpu_kernel_implIZZZNS0_16sign_kernel_cudaERNS_18TensorIteratorBaseEENKUlvE_clEvENKUlvE1_clEvEUliE_EEvS4_RKT_EUliE_EEviT1_ --------------------------
	.section	.text._ZN2at6native18elementwise_kernelILi128ELi4EZNS0_15gpu_kernel_implIZZZNS0_16sign_kernel_cudaERNS_18TensorIteratorBaseEENKUlvE_clEvENKUlvE1_clEvEUliE_EEvS4_RKT_EUliE_EEviT1_,"ax",@progbits
	.align	128
        .global         _ZN2at6native18elementwise_kernelILi128ELi4EZNS0_15gpu_kernel_implIZZZNS0_16sign_kernel_cudaERNS_18TensorIteratorBaseEENKUlvE_clEvENKUlvE1_clEvEUliE_EEvS4_RKT_EUliE_EEviT1_
        .type           _ZN2at6native18elementwise_kernelILi128ELi4EZNS0_15gpu_kernel_implIZZZNS0_16sign_kernel_cudaERNS_18TensorIteratorBaseEENKUlvE_clEvENKUlvE1_clEvEUliE_EEvS4_RKT_EUliE_EEviT1_,@function
        .size           _ZN2at6native18elementwise_kernelILi128ELi4EZNS0_15gpu_kernel_implIZZZNS0_16sign_kernel_cudaERNS_18TensorIteratorBaseEENKUlvE_clEvENKUlvE1_clEvEUliE_EEvS4_RKT_EUliE_EEviT1_,(.L_x_23321 - _ZN2at6native18elementwise_kernelILi128ELi4EZNS0_15gpu_kernel_implIZZZNS0_16sign_kernel_cudaERNS_18TensorIteratorBaseEENKUlvE_clEvENKUlvE1_clEvEUliE_EEvS4_RKT_EUliE_EEviT1_)
        .other          _ZN2at6native18elementwise_kernelILi128ELi4EZNS0_15gpu_kernel_implIZZZNS0_16sign_kernel_cudaERNS_18TensorIteratorBaseEENKUlvE_clEvENKUlvE1_clEvEUliE_EEvS4_RKT_EUliE_EEviT1_,@"STO_CUDA_ENTRY STV_DEFAULT"
_ZN2at6native18elementwise_kernelILi128ELi4EZNS0_15gpu_kernel_implIZZZNS0_16sign_kernel_cudaERNS_18TensorIteratorBaseEENKUlvE_clEvENKUlvE1_clEvEUliE_EEvS4_RKT_EUliE_EEviT1_:
.text._ZN2at6native18elementwise_kernelILi128ELi4EZNS0_15gpu_kernel_implIZZZNS0_16sign_kernel_cudaERNS_18TensorIteratorBaseEENKUlvE_clEvENKUlvE1_clEvEUliE_EEvS4_RKT_EUliE_EEviT1_:
        /* <DEDUP_REMOVED lines=319> */
.L_x_8645:
        /* <DEDUP_REMOVED lines=16> */
.L_x_8649:
[----:B------:R0:W5:Y:S01]  /*14f0*/  LDG.E.U8 R0, desc[UR36][R2.64] ;  /* 0x0000002402007981 */ /* 0x000162000c1e1100 */
[----:B------:R-:W-:Y:S05]  /*1500*/  BRA `(.L_x_8651) ;  /* 0x0000000c002c7947 */ /* 0x000fea0003800000 */
.L_x_8648:
        /* <DEDUP_REMOVED lines=8> */
.L_x_8653:
[----:B------:R0:W5:Y:S01]  /*1590*/  LDG.E R0, desc[UR36][R2.64] ;  /* 0x0000002402007981 */ /* 0x000162000c1e1900 */
[----:B------:R-:W-:Y:S05]  /*15a0*/  BRA `(.L_x_8651) ;  /* 0x0000000c00047947 */ /* 0x000fea0003800000 */
.L_x_8652:
[----:B------:R0:W5:Y:S01]  /*15b0*/  LDG.E.S16 R0, desc[UR36][R2.64] ;  /* 0x0000002402007981 */ /* 0x000162000c1e1700 */
[----:B------:R-:W-:Y:S05]  /*15c0*/  BRA `(.L_x_8651) ;  /* 0x0000000800fc7947 */ /* 0x000fea0003800000 */
.L_x_8647:
        /* <DEDUP_REMOVED lines=9> */
.L_x_8655:
[----:B------:R-:W2:Y:S02]  /*1660*/  LDG.E.U16 R2, desc[UR36][R2.64] ;  /* 0x0000002402027981 */ /* 0x000ea4000c1e1500 */
[----:B--2---:R-:W-:-:S06]  /*1670*/  HADD2.F32 R0, -RZ, R2.H0_H0 ;  /* 0x20000002ff007230 */ /* 0x004fcc0000004100 */
[----:B------:R-:W0:Y:S01]  /*1680*/  F2I.FTZ.TRUNC.NTZ R0, R0 ;  /* 0x0000000000007305 */ /* 0x000e22000021f100 */
[----:B------:R-:W-:Y:S05]  /*1690*/  BRA `(.L_x_8651) ;  /* 0x0000000800c87947 */ /* 0x000fea0003800000 */
.L_x_8654:
        /* <DEDUP_REMOVED lines=9> */
.L_x_8657:
[----:B------:R-:W2:Y:S02]  /*1730*/  LDG.E.U16 R2, desc[UR36][R2.64] ;  /* 0x0000002402027981 */ /* 0x000ea4000c1e1500 */
[----:B--2---:R-:W-:-:S06]  /*1740*/  HADD2.F32 R0, -RZ, R2.H0_H0 ;  /* 0x20000002ff007230 */ /* 0x004fcc0000004100 */
[----:B------:R-:W0:Y:S01]  /*1750*/  F2I.FTZ.TRUNC.NTZ R0, R0 ;  /* 0x0000000000007305 */ /* 0x000e22000021f100 */
[----:B------:R-:W-:Y:S05]  /*1760*/  BRA `(.L_x_8651) ;  /* 0x0000000800947947 */ /* 0x000fea0003800000 */
.L_x_8656:
[----:B------:R-:W2:Y:S02]  /*1770*/  LDG.E.64 R2, desc[UR36][R2.64] ;  /* 0x0000002402027981 */ /* 0x000ea4000c1e1b00 */
[----:B--2---:R0:W1:Y:S02]  /*1780*/  F2I.F64.TRUNC R0, R2 ;  /* 0x0000000200007311 */ /* 0x004064000030d100 */
[----:B01----:R-:W-:Y:S05]  /*1790*/  BRA `(.L_x_8651) ;  /* 0x0000000800887947 */ /* 0x003fea0003800000 */
.L_x_8646:
        /* <DEDUP_REMOVED lines=12> */
.L_x_8660:
[----:B------:R-:W2:Y:S02]  /*1860*/  LDG.E.64 R2, desc[UR36][R2.64] ;  /* 0x0000002402027981 */ /* 0x000ea4000c1e1b00 */
[----:B--2---:R0:W1:Y:S02]  /*1870*/  F2I.F64.TRUNC R0, R2 ;  /* 0x0000000200007311 */ /* 0x004064000030d100 */
[----:B01----:R-:W-:Y:S05]  /*1880*/  BRA `(.L_x_8651) ;  /* 0x00000008004c7947 */ /* 0x003fea0003800000 */
.L_x_8659:
        /* <DEDUP_REMOVED lines=26> */
.L_x_8662:
        /* <DEDUP_REMOVED lines=13> */
.L_x_8661:
[----:B------:R-:W2:Y:S02]  /*1b00*/  LDG.E.U16 R0, desc[UR36][R2.64] ;  /* 0x0000002402007981 */ /* 0x000ea4000c1e1500 */
[----:B--2---:R-:W-:-:S06]  /*1b10*/  IMAD.U32 R0, R0, 0x10000, RZ ;  /* 0x0001000000007824 */ /* 0x004fcc00078e00ff */
[----:B------:R-:W0:Y:S01]  /*1b20*/  F2I.FTZ.TRUNC.NTZ R0, R0 ;  /* 0x0000000000007305 */ /* 0x000e22000021f100 */
[----:B------:R-:W-:Y:S05]  /*1b30*/  BRA `(.L_x_8651) ;  /* 0x0000000400a07947 */ /* 0x000fea0003800000 */
.L_x_8658:
        /* <DEDUP_REMOVED lines=10> */
.L_x_8665:
        /* <DEDUP_REMOVED lines=21> */
.L_x_8669:
[----:B------:R-:W-:Y:S05]  /*1d30*/  BSYNC.RECONVERGENT B1 ;  /* 0x0000000000017941 */ /* 0x000fea0003800200 */
.L_x_8668:
[----:B------:R-:W-:Y:S02]  /*1d40*/  SHF.L.U32 R0, R0, 0x14, RZ ;  /* 0x0000001400007819 */ /* 0x000fe400000006ff */
[----:B------:R-:W-:-:S04]  /*1d50*/  LEA R2, R2, 0x3b800000, 0x17 ;  /* 0x3b80000002027811 */ /* 0x000fc800078eb8ff */
[----:B------:R-:W-:-:S07]  /*1d60*/  LOP3.LUT R0, R2, R0, R7, 0xfe, !PT ;  /* 0x0000000002007212 */ /* 0x000fce00078efe07 */
.L_x_8667:
[----:B------:R-:W-:Y:S05]  /*1d70*/  BSYNC.RECONVERGENT B0 ;  /* 0x0000000000007941 */ /* 0x000fea0003800200 */
.L_x_8666:
[----:B------:R-:W1:Y:S01]  /*1d80*/  F2I.FTZ.TRUNC.NTZ R0, R0 ;  /* 0x0000000000007305 */ /* 0x000e62000021f100 */
[----:B------:R-:W-:Y:S05]  /*1d90*/  BRA `(.L_x_8651) ;  /* 0x0000000400087947 */ /* 0x000fea0003800000 */
.L_x_8664:
        /* <DEDUP_REMOVED lines=21> */
.L_x_8673:
[----:B------:R-:W-:Y:S05]  /*1ef0*/  BSYNC.RECONVERGENT B1 ;  /* 0x0000000000017941 */ /* 0x000fea0003800200 */
.L_x_8672:
[----:B------:R-:W-:Y:S01]  /*1f00*/  IMAD.SHL.U32 R0, R0, 0x200000, RZ ;  /* 0x0020000000007824 */ /* 0x000fe200078e00ff */
[----:B------:R-:W-:-:S04]  /*1f10*/  LEA R2, R2, 0x37800000, 0x17 ;  /* 0x3780000002027811 */ /* 0x000fc800078eb8ff */
[----:B------:R-:W-:-:S07]  /*1f20*/  LOP3.LUT R0, R2, R0, R7, 0xfe, !PT ;  /* 0x0000000002007212 */ /* 0x000fce00078efe07 */
.L_x_8671:
[----:B------:R-:W-:Y:S05]  /*1f30*/  BSYNC.RECONVERGENT B0 ;  /* 0x0000000000007941 */ /* 0x000fea0003800200 */
.L_x_8670:
[----:B------:R-:W2:Y:S01]  /*1f40*/  F2I.FTZ.TRUNC.NTZ R0, R0 ;  /* 0x0000000000007305 */ /* 0x000ea2000021f100 */
[----:B------:R-:W-:Y:S05]  /*1f50*/  BRA `(.L_x_8651) ;  /* 0x0000000000987947 */ /* 0x000fea0003800000 */
.L_x_8663:
[----:B------:R-:W-:-:S09]  /*1f60*/  UISETP.NE.AND UP0, UPT, UR4, 0x1c, UPT ;  /* 0x0000001c0400788c */ /* 0x000fd2000bf05270 */
[----:B------:R-:W-:Y:S05]  /*1f70*/  BRA.U !UP0, `(.L_x_8674) ;  /* 0x00000001088c7547 */ /* 0x000fea000b800000 */
[----:B------:R-:W-:-:S09]  /*1f80*/  UISETP.NE.AND UP0, UPT, UR4, 0x1d, UPT ;  /* 0x0000001d0400788c */ /* 0x000fd2000bf05270 */
[----:B------:R-:W-:Y:S05]  /*1f90*/  BRA.U !UP0, `(.L_x_8675) ;  /* 0x00000001087c7547 */ /* 0x000fea000b800000 */
[----:B------:R-:W-:-:S09]  /*1fa0*/  UISETP.NE.AND UP0, UPT, UR4, 0x2c, UPT ;  /* 0x0000002c0400788c */ /* 0x000fd2000bf05270 */
[----:B------:R-:W-:Y:S05]  /*1fb0*/  BRA.U !UP0, `(.L_x_8676) ;  /* 0x0000000108487547 */ /* 0x000fea000b800000 */
.L_x_8650:
        /* <DEDUP_REMOVED lines=16> */
.L_x_8677:
[----:B------:R-:W-:Y:S01]  /*20c0*/  IMAD.MOV.U32 R0, RZ, RZ, RZ ;  /* 0x000000ffff007224 */ /* 0x000fe200078e00ff */
[----:B------:R-:W-:Y:S06]  /*20d0*/  BRA `(.L_x_8651) ;  /* 0x0000000000387947 */ /* 0x000fec0003800000 */
.L_x_8676:
        /* <DEDUP_REMOVED lines=8> */
.L_x_8679:
[----:B------:R-:W-:Y:S05]  /*2160*/  BSYNC.RECONVERGENT B0 ;  /* 0x0000000000007941 */ /* 0x000fea0003800200 */
.L_x_8678:
[----:B------:R-:W4:Y:S01]  /*2170*/  F2I.FTZ.TRUNC.NTZ R0, R0 ;  /* 0x0000000000007305 */ /* 0x000f22000021f100 */
[----:B------:R-:W-:Y:S05]  /*2180*/  BRA `(.L_x_8651) ;  /* 0x00000000000c7947 */ /* 0x000fea0003800000 */
.L_x_8675:
[----:B------:R0:W5:Y:S01]  /*2190*/  LDG.E R0, desc[UR36][R2.64] ;  /* 0x0000002402007981 */ /* 0x000162000c1e1900 */
[----:B------:R-:W-:Y:S05]  /*21a0*/  BRA `(.L_x_8651) ;  /* 0x0000000000047947 */ /* 0x000fea0003800000 */
.L_x_8674:
[----:B------:R3:W5:Y:S02]  /*21b0*/  LDG.E R0, desc[UR36][R2.64] ;  /* 0x0000002402007981 */ /* 0x000764000c1e1900 */
.L_x_8651:
[----:B------:R-:W3:Y:S01]  /*21c0*/  LDCU.64 UR6, c[0x0][0x580] ;  /* 0x0000b000ff0677ac */ /* 0x000ee20008000a00 */
[----:B012-45:R-:W-:Y:S02]  /*21d0*/  ISETP.NE.AND P0, PT, R0, RZ, PT ;  /* 0x000000ff0000720c */ /* 0x037fe40003f05270 */
[----:B------:R-:W-:Y:S01]  /*21e0*/  SHF.R.S32.HI R0, RZ, 0x1f, R0 ;  /* 0x0000001fff007819 */ /* 0x000fe20000011400 */
[----:B------:R-:W-:Y:S01]  /*21f0*/  UPRMT UR4, UR42, 0x9910, URZ ;  /* 0x000099102a047896 */ /* 0x000fe200080000ff */
[----:B------:R-:W-:-:S03]  /*2200*/  SEL R5, RZ, 0x1, !P0 ;  /* 0x00000001ff057807 */ /* 0x000fc60004000000 */
[----:B------:R-:W-:Y:S01]  /*2210*/  UISETP.GT.AND UP0, UPT, UR4, 0x9, UPT ;  /* 0x000000090400788c */ /* 0x000fe2000bf04270 */
[----:B------:R-:W-:Y:S02]  /*2220*/  LOP3.LUT R4, R0, R5, RZ, 0xfc, !PT ;  /* 0x0000000500047212 */ /* 0x000fe400078efcff */
[----:B---3--:R-:W-:-:S05]  /*2230*/  IADD3 R2, P1, PT, R16, UR6, RZ ;  /* 0x0000000610027c10 */ /* 0x008fca000ff3e0ff */
        /* <DEDUP_REMOVED lines=12> */
.L_x_8683:
[----:B------:R3:W-:Y:S01]  /*2300*/  STG.E.U8 desc[UR36][R2.64], R4 ;  /* 0x0000000402007986 */ /* 0x0007e2000c101124 */
[----:B------:R-:W-:Y:S05]  /*2310*/  BRA `(.L_x_8685) ;  /* 0x0000000c003c7947 */ /* 0x000fea0003800000 */
.L_x_8682:
[----:B------:R-:W-:-:S09]  /*2320*/  UISETP.NE.AND UP0, UPT, UR4, 0x2, UPT ;  /* 0x000000020400788c */ /* 0x000fd2000bf05270 */
[----:B------:R-:W-:Y:S05]  /*2330*/  BRA.U !UP0, `(.L_x_8686) ;  /* 0x0000000108247547 */ /* 0x000fea000b800000 */
[----:B------:R-:W-:-:S09]  /*2340*/  UISETP.NE.AND UP0, UPT, UR4, 0x3, UPT ;  /* 0x000000030400788c */ /* 0x000fd2000bf05270 */
[----:B------:R-:W-:Y:S05]  /*2350*/  BRA.U !UP0, `(.L_x_8687) ;  /* 0x0000000108147547 */ /* 0x000fea000b800000 */
[----:B------:R-:W-:-:S09]  /*2360*/  UISETP.NE.AND UP0, UPT, UR4, 0x4, UPT ;  /* 0x000000040400788c */ /* 0x000fd2000bf05270 */
[----:B------:R-:W-:Y:S05]  /*2370*/  BRA.U UP0, `(.L_x_8684) ;  /* 0x0000000900907547 */ /* 0x000fea000b800000 */
[----:B------:R-:W-:-:S05]  /*2380*/  SHF.R.S32.HI R5, RZ, 0x1f, R4 ;  /* 0x0000001fff057819 */ /* 0x000fca0000011404 */
[----:B------:R0:W-:Y:S01]  /*2390*/  STG.E.64 desc[UR36][R2.64], R4 ;  /* 0x0000000402007986 */ /* 0x0001e2000c101b24 */
[----:B------:R-:W-:Y:S05]  /*23a0*/  BRA `(.L_x_8685) ;  /* 0x0000000c00187947 */ /* 0x000fea0003800000 */
.L_x_8687:
[----:B------:R1:W-:Y:S01]  /*23b0*/  STG.E desc[UR36][R2.64], R4 ;  /* 0x0000000402007986 */ /* 0x0003e2000c101924 */
[----:B------:R-:W-:Y:S05]  /*23c0*/  BRA `(.L_x_8685) ;  /* 0x0000000c00107947 */ /* 0x000fea0003800000 */
.L_x_8686:
[----:B------:R2:W-:Y:S01]  /*23d0*/  STG.E.U16 desc[UR36][R2.64], R4 ;  /* 0x0000000402007986 */ /* 0x0005e2000c101524 */
[----:B------:R-:W-:Y:S05]  /*23e0*/  BRA `(.L_x_8685) ;  /* 0x0000000c00087947 */ /* 0x000fea0003800000 */
.L_x_8681:
        /* <DEDUP_REMOVED lines=9> */
.L_x_8689:
[----:B------:R-:W-:-:S04]  /*2480*/  I2FP.F32.S32 R0, R4 ;  /* 0x0000000400007245 */ /* 0x000fc80000201400 */
[----:B------:R-:W-:-:S05]  /*2490*/  F2FP.F16.F32.PACK_AB R0, RZ, R0 ;  /* 0x00000000ff00723e */ /* 0x000fca00000000ff */
[----:B------:R0:W-:Y:S01]  /*24a0*/  STG.E.U16 desc[UR36][R2.64], R0 ;  /* 0x0000000002007986 */ /* 0x0001e2000c101524 */
[----:B------:R-:W-:Y:S05]  /*24b0*/  BRA `(.L_x_8685) ;  /* 0x0000000800d47947 */ /* 0x000fea0003800000 */
.L_x_8688:
[----:B------:R-:W-:-:S09]  /*24c0*/  UISETP.NE.AND UP0, UPT, UR4, 0x7, UPT ;  /* 0x000000070400788c */ /* 0x000fd2000bf05270 */
[----:B------:R-:W-:Y:S05]  /*24d0*/  BRA.U !UP0, `(.L_x_8690) ;  /* 0x0000000108347547 */ /* 0x000fea000b800000 */
[----:B------:R-:W-:-:S09]  /*24e0*/  UISETP.NE.AND UP0, UPT, UR4, 0x8, UPT ;  /* 0x000000080400788c */ /* 0x000fd2000bf05270 */
[----:B------:R-:W-:Y:S05]  /*24f0*/  BRA.U !UP0, `(.L_x_8691) ;  /* 0x0000000108187547 */ /* 0x000fea000b800000 */
[----:B------:R-:W-:-:S09]  /*2500*/  UISETP.NE.AND UP0, UPT, UR4, 0x9, UPT ;  /* 0x000000090400788c */ /* 0x000fd2000bf05270 */
[----:B------:R-:W-:Y:S05]  /*2510*/  BRA.U UP0, `(.L_x_8684) ;  /* 0x0000000900287547 */ /* 0x000fea000b800000 */
[----:B------:R-:W-:Y:S01]  /*2520*/  I2FP.F32.S32 R4, R4 ;  /* 0x0000000400047245 */ /* 0x000fe20000201400 */
[----:B------:R-:W-:-:S05]  /*2530*/  HFMA2 R5, -RZ, RZ, 0, 0 ;  /* 0x00000000ff057431 */ /* 0x000fca00000001ff */
[----:B------:R0:W-:Y:S01]  /*2540*/  STG.E.64 desc[UR36][R2.64], R4 ;  /* 0x0000000402007986 */ /* 0x0001e2000c101b24 */
[----:B------:R-:W-:Y:S05]  /*2550*/  BRA `(.L_x_8685) ;  /* 0x0000000800ac7947 */ /* 0x000fea0003800000 */
.L_x_8691:
[----:B------:R-:W-:-:S04]  /*2560*/  I2FP.F32.S32 R4, R4 ;  /* 0x0000000400047245 */ /* 0x000fc80000201400 */
[----:B------:R-:W-:-:S04]  /*2570*/  F2FP.F16.F32.PACK_AB R5, RZ, R4 ;  /* 0x00000004ff05723e */ /* 0x000fc800000000ff */
[----:B------:R-:W-:-:S05]  /*2580*/  PRMT R5, R5, 0x5410, RZ ;  /* 0x0000541005057816 */ /* 0x000fca00000000ff */
[----:B------:R0:W-:Y:S01]  /*2590*/  STG.E desc[UR36][R2.64], R5 ;  /* 0x0000000502007986 */ /* 0x0001e2000c101924 */
[----:B------:R-:W-:Y:S05]  /*25a0*/  BRA `(.L_x_8685) ;  /* 0x0000000800987947 */ /* 0x000fea0003800000 */
.L_x_8690:
[----:B------:R-:W0:Y:S02]  /*25b0*/  I2F.F64 R4, R4 ;  /* 0x0000000400047312 */ /* 0x000e240000201c00 */
[----:B0-----:R0:W-:Y:S01]  /*25c0*/  STG.E.64 desc[UR36][R2.64], R4 ;  /* 0x0000000402007986 */ /* 0x0011e2000c101b24 */
[----:B------:R-:W-:Y:S05]  /*25d0*/  BRA `(.L_x_8685) ;  /* 0x00000008008c7947 */ /* 0x000fea0003800000 */
.L_x_8680:
        /* <DEDUP_REMOVED lines=8> */
[----:B------:R-:W-:-:S04]  /*2660*/  ISETP.NE.AND P0, PT, R4, RZ, PT ;  /* 0x000000ff0400720c */ /* 0x000fc80003f05270 */
[----:B------:R-:W-:-:S05]  /*2670*/  SEL R5, RZ, 0x1, !P0 ;  /* 0x00000001ff057807 */ /* 0x000fca0004000000 */
[----:B------:R0:W-:Y:S01]  /*2680*/  STG.E.U8 desc[UR36][R2.64], R5 ;  /* 0x0000000502007986 */ /* 0x0001e2000c101124 */
[----:B------:R-:W-:Y:S05]  /*2690*/  BRA `(.L_x_8685) ;  /* 0x00000008005c7947 */ /* 0x000fea0003800000 */
.L_x_8694:
[----:B------:R-:W-:Y:S01]  /*26a0*/  CS2R R6, SRZ ;  /* 0x0000000000067805 */ /* 0x000fe2000001ff00 */
[----:B------:R-:W0:Y:S04]  /*26b0*/  I2F.F64 R4, R4 ;  /* 0x0000000400047312 */ /* 0x000e280000201c00 */
[----:B0-----:R0:W-:Y:S01]  /*26c0*/  STG.E.128 desc[UR36][R2.64], R4 ;  /* 0x0000000402007986 */ /* 0x0011e2000c101d24 */
[----:B------:R-:W-:Y:S05]  /*26d0*/  BRA `(.L_x_8685) ;  /* 0x00000008004c7947 */ /* 0x000fea0003800000 */
.L_x_8693:
        /* <DEDUP_REMOVED lines=19> */
.L_x_8698:
[----:B------:R-:W-:Y:S05]  /*2810*/  BSYNC.RECONVERGENT B0 ;  /* 0x0000000000007941 */ /* 0x000fea0003800200 */
.L_x_8697:
[----:B------:R-:W-:-:S05]  /*2820*/  LOP3.LUT R5, R0, 0x80, R5, 0xf8, !PT ;  /* 0x0000008000057812 */ /* 0x000fca00078ef805 */
[----:B------:R0:W-:Y:S01]  /*2830*/  STG.E.U8 desc[UR36][R2.64], R5 ;  /* 0x0000000502007986 */ /* 0x0001e2000c101124 */
[----:B------:R-:W-:Y:S05]  /*2840*/  BRA `(.L_x_8685) ;  /* 0x0000000400f07947 */ /* 0x000fea0003800000 */
.L_x_8696:
        /* <DEDUP_REMOVED lines=15> */
.L_x_8700:
[----:B------:R-:W-:Y:S05]  /*2940*/  BSYNC.RECONVERGENT B0 ;  /* 0x0000000000007941 */ /* 0x000fea0003800200 */
.L_x_8699:
[----:B------:R-:W-:-:S05]  /*2950*/  LOP3.LUT R5, R0, 0x80, R5, 0xf8, !PT ;  /* 0x0000008000057812 */ /* 0x000fca00078ef805 */
[----:B------:R0:W-:Y:S01]  /*2960*/  STG.E.U8 desc[UR36][R2.64], R5 ;  /* 0x0000000502007986 */ /* 0x0001e2000c101124 */
[----:B------:R-:W-:Y:S05]  /*2970*/  BRA `(.L_x_8685) ;  /* 0x0000000400a47947 */ /* 0x000fea0003800000 */
.L_x_8695:
[----:B------:R-:W-:-:S04]  /*2980*/  I2FP.F32.S32 R0, R4 ;  /* 0x0000000400007245 */ /* 0x000fc80000201400 */
[----:B------:R-:W-:-:S05]  /*2990*/  F2FP.BF16.F32.PACK_AB R0, RZ, R0 ;  /* 0x00000000ff00723e */ /* 0x000fca00000010ff */
[----:B------:R0:W-:Y:S01]  /*29a0*/  STG.E.U16 desc[UR36][R2.64], R0 ;  /* 0x0000000002007986 */ /* 0x0001e2000c101524 */
[----:B------:R-:W-:Y:S05]  /*29b0*/  BRA `(.L_x_8685) ;  /* 0x0000000400947947 */ /* 0x000fea0003800000 */
.L_x_8692:
        /* <DEDUP_REMOVED lines=10> */
.L_x_8703:
        /* <DEDUP_REMOVED lines=13> */
.L_x_8706:
[----:B------:R-:W-:-:S04]  /*2b30*/  SHF.R.U32.HI R0, RZ, 0x14, R5 ;  /* 0x00000014ff007819 */ /* 0x000fc80000011605 */
[----:B------:R-:W-:-:S04]  /*2b40*/  LOP3.LUT R0, R0, 0x1, RZ, 0xc0, !PT ;  /* 0x0000000100007812 */ /* 0x000fc800078ec0ff */
[----:B------:R-:W-:-:S04]  /*2b50*/  IADD3 R0, PT, PT, R5, 0x487ffff, R0 ;  /* 0x0487ffff05007810 */ /* 0x000fc80007ffe000 */
[----:B------:R-:W-:-:S04]  /*2b60*/  SHF.R.U32.HI R0, RZ, 0x14, R0 ;  /* 0x00000014ff007819 */ /* 0x000fc80000011600 */
[----:B------:R-:W-:-:S07]  /*2b70*/  LOP3.LUT R4, R0, 0xff, RZ, 0xc0, !PT ;  /* 0x000000ff00047812 */ /* 0x000fce00078ec0ff */
.L_x_8707:
[----:B------:R-:W-:-:S04]  /*2b80*/  SHF.R.U32.HI R5, RZ, 0x18, R5 ;  /* 0x00000018ff057819 */ /* 0x000fc80000011605 */
[----:B------:R-:W-:-:S04]  /*2b90*/  LOP3.LUT R4, R4, 0x80, R5, 0xf8, !PT ;  /* 0x0000008004047812 */ /* 0x000fc800078ef805 */
[----:B------:R-:W-:-:S07]  /*2ba0*/  PRMT R0, R4, 0x7610, R0 ;  /* 0x0000761004007816 */ /* 0x000fce0000000000 */
.L_x_8705:
[----:B------:R-:W-:Y:S05]  /*2bb0*/  BSYNC.RECONVERGENT B0 ;  /* 0x0000000000007941 */ /* 0x000fea0003800200 */
.L_x_8704:
[----:B------:R0:W-:Y:S01]  /*2bc0*/  STG.E.U8 desc[UR36][R2.64], R0 ;  /* 0x0000000002007986 */ /* 0x0001e2000c101124 */
[----:B------:R-:W-:Y:S05]  /*2bd0*/  BRA `(.L_x_8685) ;  /* 0x00000004000c7947 */ /* 0x000fea0003800000 */
.L_x_8702:
        /* <DEDUP_REMOVED lines=13> */
.L_x_8710:
[----:B------:R-:W-:-:S04]  /*2cb0*/  SHF.R.U32.HI R0, RZ, 0x15, R5 ;  /* 0x00000015ff007819 */ /* 0x000fc80000011605 */
[----:B------:R-:W-:-:S04]  /*2cc0*/  LOP3.LUT R0, R0, 0x1, RZ, 0xc0, !PT ;  /* 0x0000000100007812 */ /* 0x000fc800078ec0ff */
[----:B------:R-:W-:-:S04]  /*2cd0*/  IADD3 R0, PT, PT, R5, 0x88fffff, R0 ;  /* 0x088fffff05007810 */ /* 0x000fc80007ffe000 */
[----:B------:R-:W-:-:S04]  /*2ce0*/  SHF.R.U32.HI R0, RZ, 0x15, R0 ;  /* 0x00000015ff007819 */ /* 0x000fc80000011600 */
[----:B------:R-:W-:-:S07]  /*2cf0*/  LOP3.LUT R4, R0, 0xff, RZ, 0xc0, !PT ;  /* 0x000000ff00047812 */ /* 0x000fce00078ec0ff */
.L_x_8711:
[----:B------:R-:W-:-:S04]  /*2d00*/  SHF.R.U32.HI R5, RZ, 0x18, R5 ;  /* 0x00000018ff057819 */ /* 0x000fc80000011605 */
[----:B------:R-:W-:-:S04]  /*2d10*/  LOP3.LUT R4, R4, 0x80, R5, 0xf8, !PT ;  /* 0x0000008004047812 */ /* 0x000fc800078ef805 */
[----:B------:R-:W-:-:S07]  /*2d20*/  PRMT R0, R4, 0x7610, R0 ;  /* 0x0000761004007816 */ /* 0x000fce0000000000 */
.L_x_8709:
[----:B------:R-:W-:Y:S05]  /*2d30*/  BSYNC.RECONVERGENT B0 ;  /* 0x0000000000007941 */ /* 0x000fea0003800200 */
.L_x_8708:
[----:B------:R0:W-:Y:S01]  /*2d40*/  STG.E.U8 desc[UR36][R2.64], R0 ;  /* 0x0000000002007986 */ /* 0x0001e2000c101124 */
[----:B------:R-:W-:Y:S05]  /*2d50*/  BRA `(.L_x_8685) ;  /* 0x0000000000ac7947 */ /* 0x000fea0003800000 */
.L_x_8701:
[----:B------:R-:W-:-:S09]  /*2d60*/  UISETP.NE.AND UP0, UPT, UR4, 0x1c, UPT ;  /* 0x0000001c0400788c */ /* 0x000fd2000bf05270 */
[----:B------:R-:W-:Y:S05]  /*2d70*/  BRA.U !UP0, `(.L_x_8712) ;  /* 0x0000000108a07547 */ /* 0x000fea000b800000 */
[----:B------:R-:W-:-:S09]  /*2d80*/  UISETP.NE.AND UP0, UPT, UR4, 0x1d, UPT ;  /* 0x0000001d0400788c */ /* 0x000fd2000bf05270 */
[----:B------:R-:W-:Y:S05]  /*2d90*/  BRA.U !UP0, `(.L_x_8713) ;  /* 0x00000001088c7547 */ /* 0x000fea000b800000 */
[----:B------:R-:W-:-:S09]  /*2da0*/  UISETP.NE.AND UP0, UPT, UR4, 0x2c, UPT ;  /* 0x0000002c0400788c */ /* 0x000fd2000bf05270 */
[----:B------:R-:W-:Y:S05]  /*2db0*/  BRA.U !UP0, `(.L_x_8714) ;  /* 0x0000000108447547 */ /* 0x000fea000b800000 */
.L_x_8684:
        /* <DEDUP_REMOVED lines=16> */
.L_x_8715:
[----:B------:R-:W-:Y:S05]  /*2ec0*/  BRA `(.L_x_8685) ;  /* 0x0000000000507947 */ /* 0x000fea0003800000 */
.L_x_8714:
        /* <DEDUP_REMOVED lines=16> */
.L_x_8713:
[----:B------:R-:W-:-:S05]  /*2fd0*/  SHF.R.S32.HI R5, RZ, 0x1f, R4 ;  /* 0x0000001fff057819 */ /* 0x000fca0000011404 */
[----:B------:R0:W-:Y:S01]  /*2fe0*/  STG.E.64 desc[UR36][R2.64], R4 ;  /* 0x0000000402007986 */ /* 0x0001e2000c101b24 */
[----:B------:R-:W-:Y:S05]  /*2ff0*/  BRA `(.L_x_8685) ;  /* 0x0000000000047947 */ /* 0x000fea0003800000 */
.L_x_8712:
[----:B------:R0:W-:Y:S02]  /*3000*/  STG.E desc[UR36][R2.64], R4 ;  /* 0x0000000402007986 */ /* 0x0001e4000c101924 */
.L_x_8685:
[----:B------:R-:W-:-:S07]  /*3010*/  VIADD R17, R17, 0x80 ;  /* 0x0000008011117836 */ /* 0x000fce0000000000 */
.L_x_8644:
[----:B------:R-:W-:Y:S05]  /*3020*/  BSYNC.RECONVERGENT B6 ;  /* 0x0000000000067941 */ /* 0x000fea0003800200 */
.L_x_8643:
        /* <DEDUP_REMOVED lines=307> */
.L_x_8718:
        /* <DEDUP_REMOVED lines=16> */
.L_x_8722:
[----:B------:R1:W5:Y:S01]  /*4460*/  LDG.E.U8 R0, desc[UR36][R2.64] ;  /* 0x0000002402007981 */ /* 0x000362000c1e1100 */
[----:B------:R-:W-:Y:S05]  /*4470*/  BRA `(.L_x_8724) ;  /* 0x0000000c002c7947 */ /* 0x000fea0003800000 */
.L_x_8721:
        /* <DEDUP_REMOVED lines=8> */
.L_x_8726:
[----:B------:R3:W5:Y:S01]  /*4500*/  LDG.E R0, desc[UR36][R2.64] ;  /* 0x0000002402007981 */ /* 0x000762000c1e1900 */
[----:B------:R-:W-:Y:S05]  /*4510*/  BRA `(.L_x_8724) ;  /* 0x0000000c00047947 */ /* 0x000fea0003800000 */
.L_x_8725:
[----:B------:R2:W5:Y:S01]  /*4520*/  LDG.E.S16 R0, desc[UR36][R2.64] ;  /* 0x0000002402007981 */ /* 0x000562000c1e1700 */
[----:B------:R-:W-:Y:S05]  /*4530*/  BRA `(.L_x_8724) ;  /* 0x0000000800fc7947 */ /* 0x000fea0003800000 */
.L_x_8720:
        /* <DEDUP_REMOVED lines=9> */
.L_x_8728:
[----:B------:R-:W2:Y:S02]  /*45d0*/  LDG.E.U16 R2, desc[UR36][R2.64] ;  /* 0x0000002402027981 */ /* 0x000ea4000c1e1500 */
[----:B--2---:R-:W-:-:S06]  /*45e0*/  HADD2.F32 R0, -RZ, R2.H0_H0 ;  /* 0x20000002ff007230 */ /* 0x004fcc0000004100 */
[----:B------:R-:W0:Y:S01]  /*45f0*/  F2I.FTZ.TRUNC.NTZ R0, R0 ;  /* 0x0000000000007305 */ /* 0x000e22000021f100 */
[----:B------:R-:W-:Y:S05]  /*4600*/  BRA `(.L_x_8724) ;  /* 0x0000000800c87947 */ /* 0x000fea0003800000 */
.L_x_8727:
        /* <DEDUP_REMOVED lines=9> */
.L_x_8730:
[----:B------:R-:W2:Y:S02]  /*46a0*/  LDG.E.U16 R2, desc[UR36][R2.64] ;  /* 0x0000002402027981 */ /* 0x000ea4000c1e1500 */
[----:B--2---:R-:W-:-:S06]  /*46b0*/  HADD2.F32 R0, -RZ, R2.H0_H0 ;  /* 0x20000002ff007230 */ /* 0x004fcc0000004100 */
[----:B------:R-:W0:Y:S01]  /*46c0*/  F2I.FTZ.TRUNC.NTZ R0, R0 ;  /* 0x0000000000007305 */ /* 0x000e22000021f100 */
[----:B------:R-:W-:Y:S05]  /*46d0*/  BRA `(.L_x_8724) ;  /* 0x0000000800947947 */ /* 0x000fea0003800000 */
.L_x_8729:
[----:B------:R-:W2:Y:S02]  /*46e0*/  LDG.E.64 R2, desc[UR36][R2.64] ;  /* 0x0000002402027981 */ /* 0x000ea4000c1e1b00 */
[----:B--2---:R0:W1:Y:S02]  /*46f0*/  F2I.F64.TRUNC R0, R2 ;  /* 0x0000000200007311 */ /* 0x004064000030d100 */
[----:B01----:R-:W-:Y:S05]  /*4700*/  BRA `(.L_x_8724) ;  /* 0x0000000800887947 */ /* 0x003fea0003800000 */
.L_x_8719:
        /* <DEDUP_REMOVED lines=12> */
.L_x_8733:
[----:B------:R-:W2:Y:S02]  /*47d0*/  LDG.E.64 R2, desc[UR36][R2.64] ;  /* 0x0000002402027981 */ /* 0x000ea4000c1e1b00 */
[----:B--2---:R0:W1:Y:S02]  /*47e0*/  F2I.F64.TRUNC R0, R2 ;  /* 0x0000000200007311 */ /* 0x004064000030d100 */
[----:B01----:R-:W-:Y:S05]  /*47f0*/  BRA `(.L_x_8724) ;  /* 0x00000008004c7947 */ /* 0x003fea0003800000 */
.L_x_8732:
        /* <DEDUP_REMOVED lines=26> */
.L_x_8735:
        /* <DEDUP_REMOVED lines=13> */
.L_x_8734:
[----:B------:R-:W2:Y:S02]  /*4a70*/  LDG.E.U16 R0, desc[UR36][R2.64] ;  /* 0x0000002402007981 */ /* 0x000ea4000c1e1500 */
[----:B--2---:R-:W-:-:S06]  /*4a80*/  IMAD.U32 R0, R0, 0x10000, RZ ;  /* 0x0001000000007824 */ /* 0x004fcc00078e00ff */
[----:B------:R-:W0:Y:S01]  /*4a90*/  F2I.FTZ.TRUNC.NTZ R0, R0 ;  /* 0x0000000000007305 */ /* 0x000e22000021f100 */
[----:B------:R-:W-:Y:S05]  /*4aa0*/  BRA `(.L_x_8724) ;  /* 0x0000000400a07947 */ /* 0x000fea0003800000 */
.L_x_8731:
        /* <DEDUP_REMOVED lines=10> */
.L_x_8738:
        /* <DEDUP_REMOVED lines=21> */
.L_x_8742:
[----:B------:R-:W-:Y:S05]  /*4ca0*/  BSYNC.RECONVERGENT B1 ;  /* 0x0000000000017941 */ /* 0x000fea0003800200 */
.L_x_8741:
[----:B------:R-:W-:Y:S01]  /*4cb0*/  IMAD.SHL.U32 R0, R0, 0x100000, RZ ;  /* 0x0010000000007824 */ /* 0x000fe200078e00ff */
[----:B------:R-:W-:-:S04]  /*4cc0*/  LEA R2, R2, 0x3b800000, 0x17 ;  /* 0x3b80000002027811 */ /* 0x000fc800078eb8ff */
[----:B------:R-:W-:-:S07]  /*4cd0*/  LOP3.LUT R0, R2, R0, R7, 0xfe, !PT ;  /* 0x0000000002007212 */ /* 0x000fce00078efe07 */
.L_x_8740:
[----:B------:R-:W-:Y:S05]  /*4ce0*/  BSYNC.RECONVERGENT B0 ;  /* 0x0000000000007941 */ /* 0x000fea0003800200 */
.L_x_8739:
[----:B------:R-:W0:Y:S01]  /*4cf0*/  F2I.FTZ.TRUNC.NTZ R0, R0 ;  /* 0x0000000000007305 */ /* 0x000e22000021f100 */
[----:B------:R-:W-:Y:S05]  /*4d00*/  BRA `(.L_x_8724) ;  /* 0x0000000400087947 */ /* 0x000fea0003800000 */
.L_x_8737:
        /* <DEDUP_REMOVED lines=21> */
.L_x_8746:
[----:B------:R-:W-:Y:S05]  /*4e60*/  BSYNC.RECONVERGENT B1 ;  /* 0x0000000000017941 */ /* 0x000fea0003800200 */
.L_x_8745:
[----:B------:R-:W-:Y:S01]  /*4e70*/  IMAD.SHL.U32 R0, R0, 0x200000, RZ ;  /* 0x0020000000007824 */ /* 0x000fe200078e00ff */
[----:B------:R-:W-:-:S04]  /*4e80*/  LEA R2, R2, 0x37800000, 0x17 ;  /* 0x3780000002027811 */ /* 0x000fc800078eb8ff */
[----:B------:R-:W-:-:S07]  /*4e90*/  LOP3.LUT R0, R2, R0, R7, 0xfe, !PT ;  /* 0x0000000002007212 */ /* 0x000fce00078efe07 */
.L_x_8744:
[----:B------:R-:W-:Y:S05]  /*4ea0*/  BSYNC.RECONVERGENT B0 ;  /* 0x0000000000007941 */ /* 0x000fea0003800200 */
.L_x_8743:
[----:B------:R-:W0:Y:S01]  /*4eb0*/  F2I.FTZ.TRUNC.NTZ R0, R0 ;  /* 0x0000000000007305 */ /* 0x000e22000021f100 */
[----:B------:R-:W-:Y:S05]  /*4ec0*/  BRA `(.L_x_8724) ;  /* 0x0000000000987947 */ /* 0x000fea0003800000 */
.L_x_8736:
        /* <DEDUP_REMOVED lines=14> */
.L_x_8750:
[----:B------:R-:W-:Y:S05]  /*4fb0*/  BSYNC.RECONVERGENT B0 ;  /* 0x0000000000007941 */ /* 0x000fea0003800200 */
.L_x_8749:
[----:B------:R-:W0:Y:S01]  /*4fc0*/  F2I.FTZ.TRUNC.NTZ R0, R0 ;  /* 0x0000000000007305 */ /* 0x000e22000021f100 */
[----:B------:R-:W-:Y:S05]  /*4fd0*/  BRA `(.L_x_8724) ;  /* 0x0000000000547947 */ /* 0x000fea0003800000 */
.L_x_8723:
        /* <DEDUP_REMOVED lines=11> */
[----:B------:R-:W-:Y:S02]  /*5090*/  IMAD.U32 R7, RZ, RZ, UR7 ;  /* 0x00000007ff077e24 */ /* 0x000fe4000f8e00ff */
[----:B---3--:R-:W-:Y:S01]  /*50a0*/  IMAD.U32 R10, RZ, RZ, UR8 ;  /* 0x00000008ff0a7e24 */ /* 0x008fe2000f8e00ff */
[----:B------:R-:W-:-:S07]  /*50b0*/  MOV R11, UR9 ;  /* 0x00000009000b7c02 */ /* 0x000fce0008000f00 */
[----:B------:R-:W-:-:S07]  /*50c0*/  LEPC R20, `(.L_x_8751) ;  /* 0x000000001014794e */ /* 0x000fce0000000000 */
[----:B--2---:R-:W-:Y:S05]  /*50d0*/  CALL.ABS.NOINC R2 ;  /* 0x0000000002007343 */ /* 0x004fea0003c00000 */
.L_x_8751:
[----:B------:R-:W-:Y:S01]  /*50e0*/  HFMA2 R0, -RZ, RZ, 0, 0 ;  /* 0x00000000ff007431 */ /* 0x000fe200000001ff */
[----:B------:R-:W-:Y:S06]  /*50f0*/  BRA `(.L_x_8724) ;  /* 0x00000000000c7947 */ /* 0x000fec0003800000 */
.L_x_8748:
[----:B------:R0:W5:Y:S01]  /*5100*/  LDG.E R0, desc[UR36][R2.64] ;  /* 0x0000002402007981 */ /* 0x000162000c1e1900 */
[----:B------:R-:W-:Y:S05]  /*5110*/  BRA `(.L_x_8724) ;  /* 0x0000000000047947 */ /* 0x000fea0003800000 */
.L_x_8747:
[----:B------:R0:W5:Y:S02]  /*5120*/  LDG.E R0, desc[UR36][R2.64] ;  /* 0x0000002402007981 */ /* 0x000164000c1e1900 */
.L_x_8724:
[----:B------:R-:W1:Y:S01]  /*5130*/  LDCU.64 UR6, c[0x0][0x580] ;  /* 0x0000b000ff0677ac */ /* 0x000e620008000a00 */
[----:B0----5:R-:W-:Y:S02]  /*5140*/  ISETP.NE.AND P0, PT, R0, RZ, PT ;  /* 0x000000ff0000720c */ /* 0x021fe40003f05270 */
[----:B------:R-:W-:Y:S01]  /*5150*/  SHF.R.S32.HI R0, RZ, 0x1f, R0 ;  /* 0x0000001fff007819 */ /* 0x000fe20000011400 */
[----:B------:R-:W-:Y:S01]  /*5160*/  UPRMT UR4, UR42, 0x9910, URZ ;  /* 0x000099102a047896 */ /* 0x000fe200080000ff */
[----:B------:R-:W-:-:S03]  /*5170*/  SEL R5, RZ, 0x1, !P0 ;  /* 0x00000001ff057807 */ /* 0x000fc60004000000 */
[----:B------:R-:W-:Y:S01]  /*5180*/  UISETP.GT.AND UP0, UPT, UR4, 0x9, UPT ;  /* 0x000000090400788c */ /* 0x000fe2000bf04270 */
[----:B------:R-:W-:Y:S02]  /*5190*/  LOP3.LUT R4, R0, R5, RZ, 0xfc, !PT ;  /* 0x0000000500047212 */ /* 0x000fe400078efcff */
[----:B-1234-:R-:W-:-:S05]  /*51a0*/  IADD3 R2, P1, PT, R16, UR6, RZ ;  /* 0x0000000610027c10 */ /* 0x01efca000ff3e0ff */
        /* <DEDUP_REMOVED lines=12> */
.L_x_8755:
[----:B------:R0:W-:Y:S01]  /*5270*/  STG.E.U8 desc[UR36][R2.64], R4 ;  /* 0x0000000402007986 */ /* 0x0001e2000c101124 */
[----:B------:R-:W-:Y:S05]  /*5280*/  BRA `(.L_x_8757) ;  /* 0x0000000c00387947 */ /* 0x000fea0003800000 */
.L_x_8754:
        /* <DEDUP_REMOVED lines=9> */
.L_x_8759:
[----:B------:R0:W-:Y:S01]  /*5320*/  STG.E desc[UR36][R2.64], R4 ;  /* 0x0000000402007986 */ /* 0x0001e2000c101924 */
[----:B------:R-:W-:Y:S05]  /*5330*/  BRA `(.L_x_8757) ;  /* 0x0000000c000c7947 */ /* 0x000fea0003800000 */
.L_x_8758:
[----:B------:R0:W-:Y:S01]  /*5340*/  STG.E.U16 desc[UR36][R2.64], R4 ;  /* 0x0000000402007986 */ /* 0x0001e2000c101524 */
[----:B------:R-:W-:Y:S05]  /*5350*/  BRA `(.L_x_8757) ;  /* 0x0000000c00047947 */ /* 0x000fea0003800000 */
.L_x_8753:
        /* <DEDUP_REMOVED lines=9> */
.L_x_8761:
[----:B------:R-:W-:-:S04]  /*53f0*/  I2FP.F32.S32 R0, R4 ;  /* 0x0000000400007245 */ /* 0x000fc80000201400 */
[----:B------:R-:W-:-:S05]  /*5400*/  F2FP.F16.F32.PACK_AB R0, RZ, R0 ;  /* 0x00000000ff00723e */ /* 0x000fca00000000ff */
[----:B------:R0:W-:Y:S01]  /*5410*/  STG.E.U16 desc[UR36][R2.64], R0 ;  /* 0x0000000002007986 */ /* 0x0001e2000c101524 */
[----:B------:R-:W-:Y:S05]  /*5420*/  BRA `(.L_x_8757) ;  /* 0x0000000800d07947 */ /* 0x000fea0003800000 */
.L_x_8760:
        /* <DEDUP_REMOVED lines=10> */
.L_x_8763:
[----:B------:R-:W-:-:S04]  /*54d0*/  I2FP.F32.S32 R4, R4 ;  /* 0x0000000400047245 */ /* 0x000fc80000201400 */
[----:B------:R-:W-:-:S04]  /*54e0*/  F2FP.F16.F32.PACK_AB R5, RZ, R4 ;  /* 0x00000004ff05723e */ /* 0x000fc800000000ff */
[----:B------:R-:W-:-:S05]  /*54f0*/  PRMT R5, R5, 0x5410, RZ ;  /* 0x0000541005057816 */ /* 0x000fca00000000ff */
[----:B------:R0:W-:Y:S01]  /*5500*/  STG.E desc[UR36][R2.64], R5 ;  /* 0x0000000502007986 */ /* 0x0001e2000c101924 */
[----:B------:R-:W-:Y:S05]  /*5510*/  BRA `(.L_x_8757) ;  /* 0x0000000800947947 */ /* 0x000fea0003800000 */
.L_x_8762:
[----:B------:R-:W0:Y:S02]  /*5520*/  I2F.F64 R4, R4 ;  /* 0x0000000400047312 */ /* 0x000e240000201c00 */
[----:B0-----:R0:W-:Y:S01]  /*5530*/  STG.E.64 desc[UR36][R2.64], R4 ;  /* 0x0000000402007986 */ /* 0x0011e2000c101b24 */
[----:B------:R-:W-:Y:S05]  /*5540*/  BRA `(.L_x_8757) ;  /* 0x0000000800887947 */ /* 0x000fea0003800000 */
.L_x_8752:
        /* <DEDUP_REMOVED lines=12> */
.L_x_8767:
        /* <DEDUP_REMOVED lines=18> */
.L_x_8770:
[----:B------:R-:W-:-:S04]  /*5730*/  SHF.R.U32.HI R5, RZ, 0x18, R5 ;  /* 0x00000018ff057819 */ /* 0x000fc80000011605 */
[----:B------:R-:W-:-:S07]  /*5740*/  LOP3.LUT R0, R0, 0x80, R5, 0xf8, !PT ;  /* 0x0000008000007812 */ /* 0x000fce00078ef805 */
.L_x_8769:
[----:B------:R-:W-:Y:S05]  /*5750*/  BSYNC.RECONVERGENT B0 ;  /* 0x0000000000007941 */ /* 0x000fea0003800200 */
.L_x_8768:
[----:B------:R0:W-:Y:S01]  /*5760*/  STG.E.U8 desc[UR36][R2.64], R0 ;  /* 0x0000000002007986 */ /* 0x0001e2000c101124 */
[----:B------:R-:W-:Y:S05]  /*5770*/  BRA `(.L_x_8757) ;  /* 0x0000000400fc7947 */ /* 0x000fea0003800000 */
.L_x_8766:
        /* <DEDUP_REMOVED lines=18> */
.L_x_8773:
[----:B------:R-:W-:-:S04]  /*58a0*/  SHF.R.U32.HI R5, RZ, 0x18, R5 ;  /* 0x00000018ff057819 */ /* 0x000fc80000011605 */
[----:B------:R-:W-:-:S07]  /*58b0*/  LOP3.LUT R0, R0, 0x80, R5, 0xf8, !PT ;  /* 0x0000008000007812 */ /* 0x000fce00078ef805 */
.L_x_8772:
[----:B------:R-:W-:Y:S05]  /*58c0*/  BSYNC.RECONVERGENT B0 ;  /* 0x0000000000007941 */ /* 0x000fea0003800200 */
.L_x_8771:
[----:B------:R0:W-:Y:S01]  /*58d0*/  STG.E.U8 desc[UR36][R2.64], R0 ;  /* 0x0000000002007986 */ /* 0x0001e2000c101124 */
[----:B------:R-:W-:Y:S05]  /*58e0*/  BRA `(.L_x_8757) ;  /* 0x0000000400a07947 */ /* 0x000fea0003800000 */
.L_x_8765:
        /* <DEDUP_REMOVED lines=22> */
.L_x_8775:
[----:B------:R-:W-:-:S05]  /*5a50*/  SHF.R.S32.HI R5, RZ, 0x1f, R4 ;  /* 0x0000001fff057819 */ /* 0x000fca0000011404 */
[----:B------:R0:W-:Y:S01]  /*5a60*/  STG.E.64 desc[UR36][R2.64], R4 ;  /* 0x0000000402007986 */ /* 0x0001e2000c101b24 */
[----:B------:R-:W-:Y:S05]  /*5a70*/  BRA `(.L_x_8757) ;  /* 0x00000004003c7947 */ /* 0x000fea0003800000 */
.L_x_8774:
[----:B------:R0:W-:Y:S01]  /*5a80*/  STG.E desc[UR36][R2.64], R4 ;  /* 0x0000000402007986 */ /* 0x0001e2000c101924 */
[----:B------:R-:W-:Y:S05]  /*5a90*/  BRA `(.L_x_8757) ;  /* 0x0000000400347947 */ /* 0x000fea0003800000 */
.L_x_8764:
        /* <DEDUP_REMOVED lines=10> */
.L_x_8777:
[----:B------:R-:W-:Y:S01]  /*5b40*/  CS2R R6, SRZ ;  /* 0x0000000000067805 */ /* 0x000fe2000001ff00 */
[----:B------:R-:W0:Y:S04]  /*5b50*/  I2F.F64 R4, R4 ;  /* 0x0000000400047312 */ /* 0x000e280000201c00 */
[----:B0-----:R4:W-:Y:S01]  /*5b60*/  STG.E.128 desc[UR36][R2.64], R4 ;  /* 0x0000000402007986 */ /* 0x0019e2000c101d24 */
[----:B------:R-:W-:Y:S05]  /*5b70*/  BRA `(.L_x_8757) ;  /* 0x0000000000fc7947 */ /* 0x000fea0003800000 */
.L_x_8776:
[----:B------:R-:W-:-:S09]  /*5b80*/  UISETP.NE.AND UP0, UPT, UR4, 0xf, UPT ;  /* 0x0000000f0400788c */ /* 0x000fd2000bf05270 */
[----:B------:R-:W-:Y:S05]  /*5b90*/  BRA.U !UP0, `(.L_x_8778) ;  /* 0x0000000108e87547 */ /* 0x000fea000b800000 */
[----:B------:R-:W-:-:S09]  /*5ba0*/  UISETP.NE.AND UP0, UPT, UR4, 0x17, UPT ;  /* 0x000000170400788c */ /* 0x000fd2000bf05270 */
[----:B------:R-:W-:Y:S05]  /*5bb0*/  BRA.U !UP0, `(.L_x_8779) ;  /* 0x0000000108907547 */ /* 0x000fea000b800000 */
[----:B------:R-:W-:-:S09]  /*5bc0*/  UISETP.NE.AND UP0, UPT, UR4, 0x18, UPT ;  /* 0x000000180400788c */ /* 0x000fd2000bf05270 */
[----:B------:R-:W-:Y:S05]  /*5bd0*/  BRA.U !UP0, `(.L_x_8780) ;  /* 0x0000000108447547 */ /* 0x000fea000b800000 */
.L_x_8756:
        /* <DEDUP_REMOVED lines=16> */
.L_x_8781:
[----:B------:R-:W-:Y:S05]  /*5ce0*/  BRA `(.L_x_8757) ;  /* 0x0000000000a07947 */ /* 0x000fea0003800000 */
.L_x_8780:
        /* <DEDUP_REMOVED lines=13> */
.L_x_8783:
[----:B------:R-:W-:Y:S05]  /*5dc0*/  BSYNC.RECONVERGENT B0 ;  /* 0x0000000000007941 */ /* 0x000fea0003800200 */
.L_x_8782:
[----:B------:R-:W-:-:S05]  /*5dd0*/  LOP3.LUT R5, R0, 0x80, R5, 0xf8, !PT ;  /* 0x0000008000057812 */ /* 0x000fca00078ef805 */
[----:B------:R2:W-:Y:S01]  /*5de0*/  STG.E.U8 desc[UR36][R2.64], R5 ;  /* 0x0000000502007986 */ /* 0x0005e2000c101124 */
[----:B------:R-:W-:Y:S05]  /*5df0*/  BRA `(.L_x_8757) ;  /* 0x00000000005c7947 */ /* 0x000fea0003800000 */
.L_x_8779:
        /* <DEDUP_REMOVED lines=12> */
.L_x_8785:
[----:B------:R-:W-:Y:S02]  /*5ec0*/  ISETP.GT.U32.AND P0, PT, R4, 0x7f800000, PT ;  /* 0x7f8000000400780c */ /* 0x000fe40003f04070 */
[----:B------:R-:W-:-:S04]  /*5ed0*/  MOV R0, 0x7f ;  /* 0x0000007f00007802 */ /* 0x000fc80000000f00 */
[----:B------:R-:W-:-:S07]  /*5ee0*/  SEL R0, R0, 0x7c, P0 ;  /* 0x0000007c00007807 */ /* 0x000fce0000000000 */
.L_x_8786:
[----:B------:R-:W-:Y:S05]  /*5ef0*/  BSYNC.RECONVERGENT B0 ;  /* 0x0000000000007941 */ /* 0x000fea0003800200 */
.L_x_8784:
[----:B------:R-:W-:-:S04]  /*5f00*/  SHF.R.U32.HI R5, RZ, 0x18, R5 ;  /* 0x00000018ff057819 */ /* 0x000fc80000011605 */
[----:B------:R-:W-:-:S05]  /*5f10*/  LOP3.LUT R5, R0, 0x80, R5, 0xf8, !PT ;  /* 0x0000008000057812 */ /* 0x000fca00078ef805 */
[----:B------:R1:W-:Y:S01]  /*5f20*/  STG.E.U8 desc[UR36][R2.64], R5 ;  /* 0x0000000502007986 */ /* 0x0003e2000c101124 */
[----:B------:R-:W-:Y:S05]  /*5f30*/  BRA `(.L_x_8757) ;  /* 0x00000000000c7947 */ /* 0x000fea0003800000 */
.L_x_8778:
[----:B------:R-:W-:-:S04]  /*5f40*/  I2FP.F32.S32 R0, R4 ;  /* 0x0000000400007245 */ /* 0x000fc80000201400 */
[----:B------:R-:W-:-:S05]  /*5f50*/  F2FP.BF16.F32.PACK_AB R0, RZ, R0 ;  /* 0x00000000ff00723e */ /* 0x000fca00000010ff */
[----:B------:R0:W-:Y:S02]  /*5f60*/  STG.E.U16 desc[UR36][R2.64], R0 ;  /* 0x0000000002007986 */ /* 0x0001e4000c101524 */
.L_x_8757:
[----:B------:R-:W-:-:S07]  /*5f70*/  VIADD R17, R17, 0x80 ;  /* 0x0000008011117836 */ /* 0x000fce0000000000 */
.L_x_8717:
[----:B------:R-:W-:Y:S05]  /*5f80*/  BSYNC.RECONVERGENT B6 ;  /* 0x0000000000067941 */ /* 0x000fea0003800200 */
.L_x_8716:
        /* <DEDUP_REMOVED lines=307> */
.L_x_8789:
        /* <DEDUP_REMOVED lines=16> */
.L_x_8793:
[----:B------:R0:W5:Y:S01]  /*73c0*/  LDG.E.U8 R0, desc[UR36][R2.64] ;  /* 0x0000002402007981 */ /* 0x000162000c1e1100 */
[----:B------:R-:W-:Y:S05]  /*73d0*/  BRA `(.L_x_8795) ;  /* 0x0000000c002c7947 */ /* 0x000fea0003800000 */
.L_x_8792:
        /* <DEDUP_REMOVED lines=8> */
.L_x_8797:
[----:B------:R0:W5:Y:S01]  /*7460*/  LDG.E R0, desc[UR36][R2.64] ;  /* 0x0000002402007981 */ /* 0x000162000c1e1900 */
[----:B------:R-:W-:Y:S05]  /*7470*/  BRA `(.L_x_8795) ;  /* 0x0000000c00047947 */ /* 0x000fea0003800000 */
.L_x_8796:
[----:B------:R0:W5:Y:S01]  /*7480*/  LDG.E.S16 R0, desc[UR36][R2.64] ;  /* 0x0000002402007981 */ /* 0x000162000c1e1700 */
[----:B------:R-:W-:Y:S05]  /*7490*/  BRA `(.L_x_8795) ;  /* 0x0000000800fc7947 */ /* 0x000fea0003800000 */
.L_x_8791:
        /* <DEDUP_REMOVED lines=9> */
.L_x_8799:
[----:B------:R-:W2:Y:S02]  /*7530*/  LDG.E.U16 R2, desc[UR36][R2.64] ;  /* 0x0000002402027981 */ /* 0x000ea4000c1e1500 */
[----:B--2---:R-:W-:-:S06]  /*7540*/  HADD2.F32 R0, -RZ, R2.H0_H0 ;  /* 0x20000002ff007230 */ /* 0x004fcc0000004100 */
[----:B------:R-:W0:Y:S01]  /*7550*/  F2I.FTZ.TRUNC.NTZ R0, R0 ;  /* 0x0000000000007305 */ /* 0x000e22000021f100 */
[----:B------:R-:W-:Y:S05]  /*7560*/  BRA `(.L_x_8795) ;  /* 0x0000000800c87947 */ /* 0x000fea0003800000 */
.L_x_8798:
        /* <DEDUP_REMOVED lines=9> */
.L_x_8801:
[----:B------:R-:W2:Y:S02]  /*7600*/  LDG.E.U16 R2, desc[UR36][R2.64] ;  /* 0x0000002402027981 */ /* 0x000ea4000c1e1500 */
[----:B--2---:R-:W-:-:S06]  /*7610*/  HADD2.F32 R0, -RZ, R2.H0_H0 ;  /* 0x20000002ff007230 */ /* 0x004fcc0000004100 */
[----:B------:R-:W0:Y:S01]  /*7620*/  F2I.FTZ.TRUNC.NTZ R0, R0 ;  /* 0x0000000000007305 */ /* 0x000e22000021f100 */
[----:B------:R-:W-:Y:S05]  /*7630*/  BRA `(.L_x_8795) ;  /* 0x0000000800947947 */ /* 0x000fea0003800000 */
.L_x_8800:
[----:B------:R-:W2:Y:S02]  /*7640*/  LDG.E.64 R2, desc[UR36][R2.64] ;  /* 0x0000002402027981 */ /* 0x000ea4000c1e1b00 */
[----:B--2---:R0:W1:Y:S02]  /*7650*/  F2I.F64.TRUNC R0, R2 ;  /* 0x0000000200007311 */ /* 0x004064000030d100 */
[----:B01----:R-:W-:Y:S05]  /*7660*/  BRA `(.L_x_8795) ;  /* 0x0000000800887947 */ /* 0x003fea0003800000 */
.L_x_8790:
        /* <DEDUP_REMOVED lines=12> */
.L_x_8804:
[----:B------:R-:W2:Y:S02]  /*7730*/  LDG.E.64 R2, desc[UR36][R2.64] ;  /* 0x0000002402027981 */ /* 0x000ea4000c1e1b00 */
[----:B--2---:R0:W1:Y:S02]  /*7740*/  F2I.F64.TRUNC R0, R2 ;  /* 0x0000000200007311 */ /* 0x004064000030d100 */
[----:B01----:R-:W-:Y:S05]  /*7750*/  BRA `(.L_x_8795) ;  /* 0x00000008004c7947 */ /* 0x003fea0003800000 */
.L_x_8803:
        /* <DEDUP_REMOVED lines=24> */
[----:B------:R-:W1:Y:S01]  /*78e0*/  F2I.FTZ.TRUNC.NTZ R0, R0 ;  /* 0x0000000000007305 */ /* 0x000e62000021f100 */
[----:B------:R-:W-:Y:S05]  /*78f0*/  BRA `(.L_x_8795) ;  /* 0x0000000400e47947 */ /* 0x000fea0003800000 */
.L_x_8806:
        /* <DEDUP_REMOVED lines=13> */
.L_x_8805:
[----:B------:R-:W2:Y:S02]  /*79d0*/  LDG.E.U16 R0, desc[UR36][R2.64] ;  /* 0x0000002402007981 */ /* 0x000ea4000c1e1500 */
[----:B--2---:R-:W-:-:S06]  /*79e0*/  IMAD.U32 R0, R0, 0x10000, RZ ;  /* 0x0001000000007824 */ /* 0x004fcc00078e00ff */
[----:B------:R-:W2:Y:S01]  /*79f0*/  F2I.FTZ.TRUNC.NTZ R0, R0 ;  /* 0x0000000000007305 */ /* 0x000ea2000021f100 */
[----:B------:R-:W-:Y:S05]  /*7a00*/  BRA `(.L_x_8795) ;  /* 0x0000000400a07947 */ /* 0x000fea0003800000 */
.L_x_8802:
        /* <DEDUP_REMOVED lines=10> */
.L_x_8809:
        /* <DEDUP_REMOVED lines=21> */
.L_x_8813:
[----:B------:R-:W-:Y:S05]  /*7c00*/  BSYNC.RECONVERGENT B1 ;  /* 0x0000000000017941 */ /* 0x000fea0003800200 */
.L_x_8812:
[----:B------:R-:W-:Y:S02]  /*7c10*/  SHF.L.U32 R0, R0, 0x14, RZ ;  /* 0x0000001400007819 */ /* 0x000fe400000006ff */
[----:B------:R-:W-:-:S04]  /*7c20*/  LEA R2, R2, 0x3b800000, 0x17 ;  /* 0x3b80000002027811 */ /* 0x000fc800078eb8ff */
[----:B------:R-:W-:-:S07]  /*7c30*/  LOP3.LUT R0, R2, R0, R7, 0xfe, !PT ;  /* 0x0000000002007212 */ /* 0x000fce00078efe07 */
.L_x_8811:
[----:B------:R-:W-:Y:S05]  /*7c40*/  BSYNC.RECONVERGENT B0 ;  /* 0x0000000000007941 */ /* 0x000fea0003800200 */
.L_x_8810:
[----:B------:R-:W4:Y:S01]  /*7c50*/  F2I.FTZ.TRUNC.NTZ R0, R0 ;  /* 0x0000000000007305 */ /* 0x000f22000021f100 */
[----:B------:R-:W-:Y:S05]  /*7c60*/  BRA `(.L_x_8795) ;  /* 0x0000000400087947 */ /* 0x000fea0003800000 */
.L_x_8808:
        /* <DEDUP_REMOVED lines=21> */
.L_x_8817:
[----:B------:R-:W-:Y:S05]  /*7dc0*/  BSYNC.RECONVERGENT B1 ;  /* 0x0000000000017941 */ /* 0x000fea0003800200 */
.L_x_8816:
[----:B------:R-:W-:Y:S01]  /*7dd0*/  IMAD.SHL.U32 R0, R0, 0x200000, RZ ;  /* 0x0020000000007824 */ /* 0x000fe200078e00ff */
[----:B------:R-:W-:-:S04]  /*7de0*/  LEA R2, R2, 0x37800000, 0x17 ;  /* 0x3780000002027811 */ /* 0x000fc800078eb8ff */
[----:B------:R-:W-:-:S07]  /*7df0*/  LOP3.LUT R0, R2, R0, R7, 0xfe, !PT ;  /* 0x0000000002007212 */ /* 0x000fce00078efe07 */
.L_x_8815:
[----:B------:R-:W-:Y:S05]  /*7e00*/  BSYNC.RECONVERGENT B0 ;  /* 0x0000000000007941 */ /* 0x000fea0003800200 */
.L_x_8814:
[----:B------:R-:W0:Y:S01]  /*7e10*/  F2I.FTZ.TRUNC.NTZ R0, R0 ;  /* 0x0000000000007305 */ /* 0x000e22000021f100 */
[----:B------:R-:W-:Y:S05]  /*7e20*/  BRA `(.L_x_8795) ;  /* 0x0000000000987947 */ /* 0x000fea0003800000 */
.L_x_8807:
        /* <DEDUP_REMOVED lines=14> */
.L_x_8821:
[----:B------:R-:W-:Y:S05]  /*7f10*/  BSYNC.RECONVERGENT B0 ;  /* 0x0000000000007941 */ /* 0x000fea0003800200 */
.L_x_8820:
[----:B------:R-:W0:Y:S01]  /*7f20*/  F2I.FTZ.TRUNC.NTZ R0, R0 ;  /* 0x0000000000007305 */ /* 0x000e22000021f100 */
[----:B------:R-:W-:Y:S05]  /*7f30*/  BRA `(.L_x_8795) ;  /* 0x0000000000547947 */ /* 0x000fea0003800000 */
.L_x_8794:
        /* <DEDUP_REMOVED lines=16> */
.L_x_8822:
[----:B------:R-:W-:Y:S01]  /*8040*/  MOV R0, RZ ;  /* 0x000000ff00007202 */ /* 0x000fe20000000f00 */
[----:B------:R-:W-:Y:S06]  /*8050*/  BRA `(.L_x_8795) ;  /* 0x00000000000c7947 */ /* 0x000fec0003800000 */
.L_x_8819:
[----:B------:R0:W5:Y:S01]  /*8060*/  LDG.E R0, desc[UR36][R2.64] ;  /* 0x0000002402007981 */ /* 0x000162000c1e1900 */
[----:B------:R-:W-:Y:S05]  /*8070*/  BRA `(.L_x_8795) ;  /* 0x0000000000047947 */ /* 0x000fea0003800000 */
.L_x_8818:
[----:B------:R0:W5:Y:S02]  /*8080*/  LDG.E R0, desc[UR36][R2.64] ;  /* 0x0000002402007981 */ /* 0x000164000c1e1900 */
.L_x_8795:
        /* <DEDUP_REMOVED lines=20> */
.L_x_8826:
[----:B------:R4:W-:Y:S01]  /*81d0*/  STG.E.U8 desc[UR36][R2.64], R4 ;  /* 0x0000000402007986 */ /* 0x0009e2000c101124 */
[----:B------:R-:W-:Y:S05]  /*81e0*/  BRA `(.L_x_8828) ;  /* 0x0000000c00387947 */ /* 0x000fea0003800000 */
.L_x_8825:
        /* <DEDUP_REMOVED lines=9> */
.L_x_8830:
[----:B------:R2:W-:Y:S01]  /*8280*/  STG.E desc[UR36][R2.64], R4 ;  /* 0x0000000402007986 */ /* 0x0005e2000c101924 */
[----:B------:R-:W-:Y:S05]  /*8290*/  BRA `(.L_x_8828) ;  /* 0x0000000c000c7947 */ /* 0x000fea0003800000 */
.L_x_8829:
[----:B------:R0:W-:Y:S01]  /*82a0*/  STG.E.U16 desc[UR36][R2.64], R4 ;  /* 0x0000000402007986 */ /* 0x0001e2000c101524 */
[----:B------:R-:W-:Y:S05]  /*82b0*/  BRA `(.L_x_8828) ;  /* 0x0000000c00047947 */ /* 0x000fea0003800000 */
.L_x_8824:
        /* <DEDUP_REMOVED lines=9> */
.L_x_8832:
[----:B------:R-:W-:-:S04]  /*8350*/  I2FP.F32.S32 R0, R4 ;  /* 0x0000000400007245 */ /* 0x000fc80000201400 */
[----:B------:R-:W-:-:S05]  /*8360*/  F2FP.F16.F32.PACK_AB R0, RZ, R0 ;  /* 0x00000000ff00723e */ /* 0x000fca00000000ff */
[----:B------:R0:W-:Y:S01]  /*8370*/  STG.E.U16 desc[UR36][R2.64], R0 ;  /* 0x0000000002007986 */ /* 0x0001e2000c101524 */
[----:B------:R-:W-:Y:S05]  /*8380*/  BRA `(.L_x_8828) ;  /* 0x0000000800d07947 */ /* 0x000fea0003800000 */
.L_x_8831:
        /* <DEDUP_REMOVED lines=10> */
.L_x_8834:
[----:B------:R-:W-:-:S04]  /*8430*/  I2FP.F32.S32 R4, R4 ;  /* 0x0000000400047245 */ /* 0x000fc80000201400 */
[----:B------:R-:W-:-:S04]  /*8440*/  F2FP.F16.F32.PACK_AB R5, RZ, R4 ;  /* 0x00000004ff05723e */ /* 0x000fc800000000ff */
[----:B------:R-:W-:-:S05]  /*8450*/  PRMT R5, R5, 0x5410, RZ ;  /* 0x0000541005057816 */ /* 0x000fca00000000ff */
[----:B------:R0:W-:Y:S01]  /*8460*/  STG.E desc[UR36][R2.64], R5 ;  /* 0x0000000502007986 */ /* 0x0001e2000c101924 */
[----:B------:R-:W-:Y:S05]  /*8470*/  BRA `(.L_x_8828) ;  /* 0x0000000800947947 */ /* 0x000fea0003800000 */
.L_x_8833:
[----:B------:R-:W0:Y:S02]  /*8480*/  I2F.F64 R4, R4 ;  /* 0x0000000400047312 */ /* 0x000e240000201c00 */
[----:B0-----:R0:W-:Y:S01]  /*8490*/  STG.E.64 desc[UR36][R2.64], R4 ;  /* 0x0000000402007986 */ /* 0x0011e2000c101b24 */
[----:B------:R-:W-:Y:S05]  /*84a0*/  BRA `(.L_x_8828) ;  /* 0x0000000800887947 */ /* 0x000fea0003800000 */
.L_x_8823:
        /* <DEDUP_REMOVED lines=12> */
.L_x_8838:
        /* <DEDUP_REMOVED lines=18> */
.L_x_8841:
[----:B------:R-:W-:-:S04]  /*8690*/  SHF.R.U32.HI R5, RZ, 0x18, R5 ;  /* 0x00000018ff057819 */ /* 0x000fc80000011605 */
[----:B------:R-:W-:-:S07]  /*86a0*/  LOP3.LUT R0, R0, 0x80, R5, 0xf8, !PT ;  /* 0x0000008000007812 */ /* 0x000fce00078ef805 */
.L_x_8840:
[----:B------:R-:W-:Y:S05]  /*86b0*/  BSYNC.RECONVERGENT B0 ;  /* 0x0000000000007941 */ /* 0x000fea0003800200 */
.L_x_8839:
[----:B------:R0:W-:Y:S01]  /*86c0*/  STG.E.U8 desc[UR36][R2.64], R0 ;  /* 0x0000000002007986 */ /* 0x0001e2000c101124 */
[----:B------:R-:W-:Y:S05]  /*86d0*/  BRA `(.L_x_8828) ;  /* 0x0000000400fc7947 */ /* 0x000fea0003800000 */
.L_x_8837:
        /* <DEDUP_REMOVED lines=18> */
.L_x_8844:
[----:B------:R-:W-:-:S04]  /*8800*/  SHF.R.U32.HI R5, RZ, 0x18, R5 ;  /* 0x00000018ff057819 */ /* 0x000fc80000011605 */
[----:B------:R-:W-:-:S07]  /*8810*/  LOP3.LUT R0, R0, 0x80, R5, 0xf8, !PT ;  /* 0x0000008000007812 */ /* 0x000fce00078ef805 */
.L_x_8843:
[----:B------:R-:W-:Y:S05]  /*8820*/  BSYNC.RECONVERGENT B0 ;  /* 0x0000000000007941 */ /* 0x000fea0003800200 */
.L_x_8842:
[----:B------:R0:W-:Y:S01]  /*8830*/  STG.E.U8 desc[UR36][R2.64], R0 ;  /* 0x0000000002007986 */ /* 0x0001e2000c101124 */
[----:B------:R-:W-:Y:S05]  /*8840*/  BRA `(.L_x_8828) ;  /* 0x0000000400a07947 */ /* 0x000fea0003800000 */
.L_x_8836:
        /* <DEDUP_REMOVED lines=22> */
.L_x_8846:
[----:B------:R-:W-:-:S05]  /*89b0*/  SHF.R.S32.HI R5, RZ, 0x1f, R4 ;  /* 0x0000001fff057819 */ /* 0x000fca0000011404 */
[----:B------:R0:W-:Y:S01]  /*89c0*/  STG.E.64 desc[UR36][R2.64], R4 ;  /* 0x0000000402007986 */ /* 0x0001e2000c101b24 */
[----:B------:R-:W-:Y:S05]  /*89d0*/  BRA `(.L_x_8828) ;  /* 0x00000004003c7947 */ /* 0x000fea0003800000 */
.L_x_8845:
[----:B------:R0:W-:Y:S01]  /*89e0*/  STG.E desc[UR36][R2.64], R4 ;  /* 0x0000000402007986 */ /* 0x0001e2000c101924 */
[----:B------:R-:W-:Y:S05]  /*89f0*/  BRA `(.L_x_8828) ;  /* 0x0000000400347947 */ /* 0x000fea0003800000 */
.L_x_8835:
        /* <DEDUP_REMOVED lines=10> */
.L_x_8848:
[----:B------:R-:W-:Y:S01]  /*8aa0*/  CS2R R6, SRZ ;  /* 0x0000000000067805 */ /* 0x000fe2000001ff00 */
[----:B------:R-:W0:Y:S04]  /*8ab0*/  I2F.F64 R4, R4 ;  /* 0x0000000400047312 */ /* 0x000e280000201c00 */
[----:B0-----:R0:W-:Y:S01]  /*8ac0*/  STG.E.128 desc[UR36][R2.64], R4 ;  /* 0x0000000402007986 */ /* 0x0011e2000c101d24 */
[----:B------:R-:W-:Y:S05]  /*8ad0*/  BRA `(.L_x_8828) ;  /* 0x0000000000fc7947 */ /* 0x000fea0003800000 */
.L_x_8847:
[----:B------:R-:W-:-:S09]  /*8ae0*/  UISETP.NE.AND UP0, UPT, UR4, 0xf, UPT ;  /* 0x0000000f0400788c */ /* 0x000fd2000bf05270 */
[----:B------:R-:W-:Y:S05]  /*8af0*/  BRA.U !UP0, `(.L_x_8849) ;  /* 0x0000000108e87547 */ /* 0x000fea000b800000 */
[----:B------:R-:W-:-:S09]  /*8b00*/  UISETP.NE.AND UP0, UPT, UR4, 0x17, UPT ;  /* 0x000000170400788c */ /* 0x000fd2000bf05270 */
[----:B------:R-:W-:Y:S05]  /*8b10*/  BRA.U !UP0, `(.L_x_8850) ;  /* 0x0000000108907547 */ /* 0x000fea000b800000 */
[----:B------:R-:W-:-:S09]  /*8b20*/  UISETP.NE.AND UP0, UPT, UR4, 0x18, UPT ;  /* 0x000000180400788c */ /* 0x000fd2000bf05270 */
[----:B------:R-:W-:Y:S05]  /*8b30*/  BRA.U !UP0, `(.L_x_8851) ;  /* 0x0000000108447547 */ /* 0x000fea000b800000 */
.L_x_8827:
        /* <DEDUP_REMOVED lines=16> */
.L_x_8852:
[----:B------:R-:W-:Y:S05]  /*8c40*/  BRA `(.L_x_8828) ;  /* 0x0000000000a07947 */ /* 0x000fea0003800000 */
.L_x_8851:
        /* <DEDUP_REMOVED lines=13> */
.L_x_8854:
[----:B------:R-:W-:Y:S05]  /*8d20*/  BSYNC.RECONVERGENT B0 ;  /* 0x0000000000007941 */ /* 0x000fea0003800200 */
.L_x_8853:
[----:B------:R-:W-:-:S05]  /*8d30*/  LOP3.LUT R5, R0, 0x80, R5, 0xf8, !PT ;  /* 0x0000008000057812 */ /* 0x000fca00078ef805 */
[----:B------:R0:W-:Y:S01]  /*8d40*/  STG.E.U8 desc[UR36][R2.64], R5 ;  /* 0x0000000502007986 */ /* 0x0001e2000c101124 */
[----:B------:R-:W-:Y:S05]  /*8d50*/  BRA `(.L_x_8828) ;  /* 0x00000000005c7947 */ /* 0x000fea0003800000 */
.L_x_8850:
        /* <DEDUP_REMOVED lines=12> */
.L_x_8856:
[----:B------:R-:W-:Y:S02]  /*8e20*/  ISETP.GT.U32.AND P0, PT, R4, 0x7f800000, PT ;  /* 0x7f8000000400780c */ /* 0x000fe40003f04070 */
[----:B------:R-:W-:-:S04]  /*8e30*/  MOV R0, 0x7f ;  /* 0x0000007f00007802 */ /* 0x000fc80000000f00 */
[----:B------:R-:W-:-:S07]  /*8e40*/  SEL R0, R0, 0x7c, P0 ;  /* 0x0000007c00007807 */ /* 0x000fce0000000000 */
.L_x_8857:
[----:B------:R-:W-:Y:S05]  /*8e50*/  BSYNC.RECONVERGENT B0 ;  /* 0x0000000000007941 */ /* 0x000fea0003800200 */
.L_x_8855:
[----:B------:R-:W-:-:S04]  /*8e60*/  SHF.R.U32.HI R5, RZ, 0x18, R5 ;  /* 0x00000018ff057819 */ /* 0x000fc80000011605 */
[----:B------:R-:W-:-:S05]  /*8e70*/  LOP3.LUT R5, R0, 0x80, R5, 0xf8, !PT ;  /* 0x0000008000057812 */ /* 0x000fca00078ef805 */
[----:B------:R0:W-:Y:S01]  /*8e80*/  STG.E.U8 desc[UR36][R2.64], R5 ;  /* 0x0000000502007986 */ /* 0x0001e2000c101124 */
[----:B------:R-:W-:Y:S05]  /*8e90*/  BRA `(.L_x_8828) ;  /* 0x00000000000c7947 */ /* 0x000fea0003800000 */
.L_x_8849:
[----:B------:R-:W-:-:S04]  /*8ea0*/  I2FP.F32.S32 R0, R4 ;  /* 0x0000000400007245 */ /* 0x000fc80000201400 */
[----:B------:R-:W-:-:S05]  /*8eb0*/  F2FP.BF16.F32.PACK_AB R0, RZ, R0 ;  /* 0x00000000ff00723e */ /* 0x000fca00000010ff */
[----:B------:R0:W-:Y:S02]  /*8ec0*/  STG.E.U16 desc[UR36][R2.64], R0 ;  /* 0x0000000002007986 */ /* 0x0001e4000c101524 */
.L_x_8828:
[----:B------:R-:W-:-:S07]  /*8ed0*/  VIADD R17, R17, 0x80 ;  /* 0x0000008011117836 */ /* 0x000fce0000000000 */
.L_x_8788:
[----:B------:R-:W-:Y:S05]  /*8ee0*/  BSYNC.RECONVERGENT B6 ;  /* 0x0000000000067941 */ /* 0x000fea0003800200 */
.L_x_8787:
        /* <DEDUP_REMOVED lines=306> */
.L_x_8858:
        /* <DEDUP_REMOVED lines=18> */
.L_x_8862:
[----:B------:R0:W5:Y:S01]  /*a330*/  LDG.E.U8 R0, desc[UR36][R2.64] ;  /* 0x0000002402007981 */ /* 0x000162000c1e1100 */
[----:B------:R-:W-:Y:S05]  /*a340*/  BRA `(.L_x_8864) ;  /* 0x0000000c002c7947 */ /* 0x000fea0003800000 */
.L_x_8861:
        /* <DEDUP_REMOVED lines=8> */
.L_x_8866:
[----:B------:R0:W5:Y:S01]  /*a3d0*/  LDG.E R0, desc[UR36][R2.64] ;  /* 0x0000002402007981 */ /* 0x000162000c1e1900 */
[----:B------:R-:W-:Y:S05]  /*a3e0*/  BRA `(.L_x_8864) ;  /* 0x0000000c00047947 */ /* 0x000fea0003800000 */
.L_x_8865:
[----:B------:R0:W5:Y:S01]  /*a3f0*/  LDG.E.S16 R0, desc[UR36][R2.64] ;  /* 0x0000002402007981 */ /* 0x000162000c1e1700 */
[----:B------:R-:W-:Y:S05]  /*a400*/  BRA `(.L_x_8864) ;  /* 0x0000000800fc7947 */ /* 0x000fea0003800000 */
.L_x_8860:
        /* <DEDUP_REMOVED lines=9> */
.L_x_8868:
[----:B------:R-:W2:Y:S02]  /*a4a0*/  LDG.E.U16 R2, desc[UR36][R2.64] ;  /* 0x0000002402027981 */ /* 0x000ea4000c1e1500 */
[----:B--2---:R-:W-:-:S06]  /*a4b0*/  HADD2.F32 R0, -RZ, R2.H0_H0 ;  /* 0x20000002ff007230 */ /* 0x004fcc0000004100 */
[----:B------:R-:W0:Y:S01]  /*a4c0*/  F2I.FTZ.TRUNC.NTZ R0, R0 ;  /* 0x0000000000007305 */ /* 0x000e22000021f100 */
[----:B------:R-:W-:Y:S05]  /*a4d0*/  BRA `(.L_x_8864) ;  /* 0x0000000800c87947 */ /* 0x000fea0003800000 */
.L_x_8867:
        /* <DEDUP_REMOVED lines=9> */
.L_x_8870:
[----:B------:R-:W2:Y:S02]  /*a570*/  LDG.E.U16 R2, desc[UR36][R2.64] ;  /* 0x0000002402027981 */ /* 0x000ea4000c1e1500 */
[----:B--2---:R-:W-:-:S06]  /*a580*/  HADD2.F32 R0, -RZ, R2.H0_H0 ;  /* 0x20000002ff007230 */ /* 0x004fcc0000004100 */
[----:B------:R-:W0:Y:S01]  /*a590*/  F2I.FTZ.TRUNC.NTZ R0, R0 ;  /* 0x0000000000007305 */ /* 0x000e22000021f100 */
[----:B------:R-:W-:Y:S05]  /*a5a0*/  BRA `(.L_x_8864) ;  /* 0x0000000800947947 */ /* 0x000fea0003800000 */
.L_x_8869:
[----:B------:R-:W2:Y:S02]  /*a5b0*/  LDG.E.64 R2, desc[UR36][R2.64] ;  /* 0x0000002402027981 */ /* 0x000ea4000c1e1b00 */
[----:B--2---:R0:W1:Y:S02]  /*a5c0*/  F2I.F64.TRUNC R0, R2 ;  /* 0x0000000200007311 */ /* 0x004064000030d100 */
[----:B01----:R-:W-:Y:S05]  /*a5d0*/  BRA `(.L_x_8864) ;  /* 0x0000000800887947 */ /* 0x003fea0003800000 */
.L_x_8859:
        /* <DEDUP_REMOVED lines=12> */
.L_x_8873:
[----:B------:R-:W2:Y:S02]  /*a6a0*/  LDG.E.64 R2, desc[UR36][R2.64] ;  /* 0x0000002402027981 */ /* 0x000ea4000c1e1b00 */
[----:B--2---:R0:W1:Y:S02]  /*a6b0*/  F2I.F64.TRUNC R0, R2 ;  /* 0x0000000200007311 */ /* 0x004064000030d100 */
[----:B01----:R-:W-:Y:S05]  /*a6c0*/  BRA `(.L_x_8864) ;  /* 0x00000008004c7947 */ /* 0x003fea0003800000 */
.L_x_8872:
        /* <DEDUP_REMOVED lines=26> */
.L_x_8875:
        /* <DEDUP_REMOVED lines=13> */
.L_x_8874:
[----:B------:R-:W2:Y:S02]  /*a940*/  LDG.E.U16 R0, desc[UR36][R2.64] ;  /* 0x0000002402007981 */ /* 0x000ea4000c1e1500 */
[----:B--2---:R-:W-:-:S06]  /*a950*/  IMAD.U32 R0, R0, 0x10000, RZ ;  /* 0x0001000000007824 */ /* 0x004fcc00078e00ff */
[----:B------:R-:W0:Y:S01]  /*a960*/  F2I.FTZ.TRUNC.NTZ R0, R0 ;  /* 0x0000000000007305 */ /* 0x000e22000021f100 */
[----:B------:R-:W-:Y:S05]  /*a970*/  BRA `(.L_x_8864) ;  /* 0x0000000400a07947 */ /* 0x000fea0003800000 */
.L_x_8871:
        /* <DEDUP_REMOVED lines=10> */
.L_x_8878:
        /* <DEDUP_REMOVED lines=21> */
.L_x_8882:
[----:B------:R-:W-:Y:S05]  /*ab70*/  BSYNC.RECONVERGENT B1 ;  /* 0x0000000000017941 */ /* 0x000fea0003800200 */
.L_x_8881:
[----:B------:R-:W-:Y:S01]  /*ab80*/  IMAD.SHL.U32 R0, R0, 0x100000, RZ ;  /* 0x0010000000007824 */ /* 0x000fe200078e00ff */
[----:B------:R-:W-:-:S04]  /*ab90*/  LEA R2, R2, 0x3b800000, 0x17 ;  /* 0x3b80000002027811 */ /* 0x000fc800078eb8ff */
[----:B------:R-:W-:-:S07]  /*aba0*/  LOP3.LUT R0, R2, R0, R7, 0xfe, !PT ;  /* 0x0000000002007212 */ /* 0x000fce00078efe07 */
.L_x_8880:
[----:B------:R-:W-:Y:S05]  /*abb0*/  BSYNC.RECONVERGENT B0 ;  /* 0x0000000000007941 */ /* 0x000fea0003800200 */
.L_x_8879:
[----:B------:R-:W2:Y:S01]  /*abc0*/  F2I.FTZ.TRUNC.NTZ R0, R0 ;  /* 0x0000000000007305 */ /* 0x000ea2000021f100 */
[----:B------:R-:W-:Y:S05]  /*abd0*/  BRA `(.L_x_8864) ;  /* 0x0000000400087947 */ /* 0x000fea0003800000 */
.L_x_8877:
        /* <DEDUP_REMOVED lines=21> */
.L_x_8886:
[----:B------:R-:W-:Y:S05]  /*ad30*/  BSYNC.RECONVERGENT B1 ;  /* 0x0000000000017941 */ /* 0x000fea0003800200 */
.L_x_8885:
[----:B------:R-:W-:Y:S02]  /*ad40*/  SHF.L.U32 R0, R0, 0x15, RZ ;  /* 0x0000001500007819 */ /* 0x000fe400000006ff */
[----:B------:R-:W-:-:S04]  /*ad50*/  LEA R2, R2, 0x37800000, 0x17 ;  /* 0x3780000002027811 */ /* 0x000fc800078eb8ff */
[----:B------:R-:W-:-:S07]  /*ad60*/  LOP3.LUT R0, R2, R0, R7, 0xfe, !PT ;  /* 0x0000000002007212 */ /* 0x000fce00078efe07 */
.L_x_8884:
[----:B------:R-:W-:Y:S05]  /*ad70*/  BSYNC.RECONVERGENT B0 ;  /* 0x0000000000007941 */ /* 0x000fea0003800200 */
.L_x_8883:
[----:B------:R-:W0:Y:S01]  /*ad80*/  F2I.FTZ.TRUNC.NTZ R0, R0 ;  /* 0x0000000000007305 */ /* 0x000e22000021f100 */
[----:B------:R-:W-:Y:S05]  /*ad90*/  BRA `(.L_x_8864) ;  /* 0x0000000000987947 */ /* 0x000fea0003800000 */
.L_x_8876:
        /* <DEDUP_REMOVED lines=14> */
.L_x_8890:
[----:B------:R-:W-:Y:S05]  /*ae80*/  BSYNC.RECONVERGENT B0 ;  /* 0x0000000000007941 */ /* 0x000fea0003800200 */
.L_x_8889:
[----:B------:R-:W4:Y:S01]  /*ae90*/  F2I.FTZ.TRUNC.NTZ R0, R0 ;  /* 0x0000000000007305 */ /* 0x000f22000021f100 */
[----:B------:R-:W-:Y:S05]  /*aea0*/  BRA `(.L_x_8864) ;  /* 0x0000000000547947 */ /* 0x000fea0003800000 */
.L_x_8863:
        /* <DEDUP_REMOVED lines=16> */
.L_x_8891:
[----:B------:R-:W-:Y:S01]  /*afb0*/  IMAD.MOV.U32 R0, RZ, RZ, RZ ;  /* 0x000000ffff007224 */ /* 0x000fe200078e00ff */
[----:B------:R-:W-:Y:S06]  /*afc0*/  BRA `(.L_x_8864) ;  /* 0x00000000000c7947 */ /* 0x000fec0003800000 */
.L_x_8888:
[----:B------:R0:W5:Y:S01]  /*afd0*/  LDG.E R0, desc[UR36][R2.64] ;  /* 0x0000002402007981 */ /* 0x000162000c1e1900 */
[----:B------:R-:W-:Y:S05]  /*afe0*/  BRA `(.L_x_8864) ;  /* 0x0000000000047947 */ /* 0x000fea0003800000 */
.L_x_8887:
[----:B------:R3:W5:Y:S02]  /*aff0*/  LDG.E R0, desc[UR36][R2.64] ;  /* 0x0000002402007981 */ /* 0x000764000c1e1900 */
.L_x_8864:
[----:B------:R-:W-:Y:S01]  /*b000*/  UPRMT UR4, UR42, 0x9910, URZ ;  /* 0x000099102a047896 */ /* 0x000fe200080000ff */
[----:B0-2-45:R-:W-:Y:S02]  /*b010*/  ISETP.NE.AND P0, PT, R0, RZ, PT ;  /* 0x000000ff0000720c */ /* 0x035fe40003f05270 */
[----:B------:R-:W-:Y:S01]  /*b020*/  SHF.R.S32.HI R0, RZ, 0x1f, R0 ;  /* 0x0000001fff007819 */ /* 0x000fe20000011400 */
[----:B------:R-:W-:Y:S01]  /*b030*/  UISETP.GT.AND UP0, UPT, UR4, 0x9, UPT ;  /* 0x000000090400788c */ /* 0x000fe2000bf04270 */
[----:B-1-3--:R-:W-:-:S04]  /*b040*/  SEL R3, RZ, 0x1, !P0 ;  /* 0x00000001ff037807 */ /* 0x00afc80004000000 */
[----:B------:R-:W-:-:S04]  /*b050*/  LOP3.LUT R2, R0, R3, RZ, 0xfc, !PT ;  /* 0x0000000300027212 */ /* 0x000fc800078efcff */
        /* <DEDUP_REMOVED lines=11> */
.L_x_8895:
[----:B------:R-:W-:Y:S01]  /*b110*/  STG.E.U8 desc[UR36][R16.64], R2 ;  /* 0x0000000210007986 */ /* 0x000fe2000c101124 */
[----:B------:R-:W-:Y:S05]  /*b120*/  EXIT ;  /* 0x000000000000794d */ /* 0x000fea0003800000 */
.L_x_8894:
[----:B------:R-:W-:-:S09]  /*b130*/  UISETP.NE.AND UP0, UPT, UR4, 0x2, UPT ;  /* 0x000000020400788c */ /* 0x000fd2000bf05270 */
[----:B------:R-:W-:Y:S05]  /*b140*/  BRA.U !UP0, `(.L_x_8897) ;  /* 0x0000000108247547 */ /* 0x000fea000b800000 */
[----:B------:R-:W-:-:S09]  /*b150*/  UISETP.NE.AND UP0, UPT, UR4, 0x3, UPT ;  /* 0x000000030400788c */ /* 0x000fd2000bf05270 */
[----:B------:R-:W-:Y:S05]  /*b160*/  BRA.U !UP0, `(.L_x_8898) ;  /* 0x0000000108147547 */ /* 0x000fea000b800000 */
[----:B------:R-:W-:-:S09]  /*b170*/  UISETP.NE.AND UP0, UPT, UR4, 0x4, UPT ;  /* 0x000000040400788c */ /* 0x000fd2000bf05270 */
[----:B------:R-:W-:Y:S05]  /*b180*/  BRA.U UP0, `(.L_x_8896) ;  /* 0x00000009003c7547 */ /* 0x000fea000b800000 */
[----:B------:R-:W-:-:S05]  /*b190*/  SHF.R.S32.HI R3, RZ, 0x1f, R2 ;  /* 0x0000001fff037819 */ /* 0x000fca0000011402 */
[----:B------:R-:W-:Y:S01]  /*b1a0*/  STG.E.64 desc[UR36][R16.64], R2 ;  /* 0x0000000210007986 */ /* 0x000fe2000c101b24 */
[----:B------:R-:W-:Y:S05]  /*b1b0*/  EXIT ;  /* 0x000000000000794d */ /* 0x000fea0003800000 */
.L_x_8898:
[----:B------:R-:W-:Y:S01]  /*b1c0*/  STG.E desc[UR36][R16.64], R2 ;  /* 0x0000000210007986 */ /* 0x000fe2000c101924 */
[----:B------:R-:W-:Y:S05]  /*b1d0*/  EXIT ;  /* 0x000000000000794d */ /* 0x000fea0003800000 */
.L_x_8897:
[----:B------:R-:W-:Y:S01]  /*b1e0*/  STG.E.U16 desc[UR36][R16.64], R2 ;  /* 0x0000000210007986 */ /* 0x000fe2000c101524 */
[----:B------:R-:W-:Y:S05]  /*b1f0*/  EXIT ;  /* 0x000000000000794d */ /* 0x000fea0003800000 */
.L_x_8893:
        /* <DEDUP_REMOVED lines=9> */
.L_x_8900:
[----:B------:R-:W-:-:S04]  /*b290*/  I2FP.F32.S32 R0, R2 ;  /* 0x0000000200007245 */ /* 0x000fc80000201400 */
[----:B------:R-:W-:-:S05]  /*b2a0*/  F2FP.F16.F32.PACK_AB R0, RZ, R0 ;  /* 0x00000000ff00723e */ /* 0x000fca00000000ff */
[----:B------:R-:W-:Y:S01]  /*b2b0*/  STG.E.U16 desc[UR36][R16.64], R0 ;  /* 0x0000000010007986 */ /* 0x000fe2000c101524 */
[----:B------:R-:W-:Y:S05]  /*b2c0*/  EXIT ;  /* 0x000000000000794d */ /* 0x000fea0003800000 */
.L_x_8899:
        /* <DEDUP_REMOVED lines=10> */
.L_x_8902:
[----:B------:R-:W-:-:S04]  /*b370*/  I2FP.F32.S32 R2, R2 ;  /* 0x0000000200027245 */ /* 0x000fc80000201400 */
[----:B------:R-:W-:-:S04]  /*b380*/  F2FP.F16.F32.PACK_AB R3, RZ, R2 ;  /* 0x00000002ff03723e */ /* 0x000fc800000000ff */
[----:B------:R-:W-:-:S05]  /*b390*/  PRMT R3, R3, 0x5410, RZ ;  /* 0x0000541003037816 */ /* 0x000fca00000000ff */
[----:B------:R-:W-:Y:S01]  /*b3a0*/  STG.E desc[UR36][R16.64], R3 ;  /* 0x0000000310007986 */ /* 0x000fe2000c101924 */
[----:B------:R-:W-:Y:S05]  /*b3b0*/  EXIT ;  /* 0x000000000000794d */ /* 0x000fea0003800000 */
.L_x_8901:
[----:B------:R-:W0:Y:S02]  /*b3c0*/  I2F.F64 R2, R2 ;  /* 0x0000000200027312 */ /* 0x000e240000201c00 */
[----:B0-----:R-:W-:Y:S01]  /*b3d0*/  STG.E.64 desc[UR36][R16.64], R2 ;  /* 0x0000000210007986 */ /* 0x001fe2000c101b24 */
[----:B------:R-:W-:Y:S05]  /*b3e0*/  EXIT ;  /* 0x000000000000794d */ /* 0x000fea0003800000 */
.L_x_8892:
        /* <DEDUP_REMOVED lines=12> */
.L_x_8906:
        /* <DEDUP_REMOVED lines=17> */
.L_x_8909:
[----:B------:R-:W-:-:S04]  /*b5c0*/  SHF.R.U32.HI R3, RZ, 0x18, R3 ;  /* 0x00000018ff037819 */ /* 0x000fc80000011603 */
[----:B------:R-:W-:-:S04]  /*b5d0*/  LOP3.LUT R0, R0, 0x80, R3, 0xf8, !PT ;  /* 0x0000008000007812 */ /* 0x000fc800078ef803 */
[----:B------:R-:W-:-:S07]  /*b5e0*/  PRMT R8, R0, 0x7610, R8 ;  /* 0x0000761000087816 */ /* 0x000fce0000000008 */
.L_x_8908:
[----:B------:R-:W-:Y:S05]  /*b5f0*/  BSYNC.RECONVERGENT B0 ;  /* 0x0000000000007941 */ /* 0x000fea0003800200 */
.L_x_8907:
[----:B------:R-:W-:Y:S01]  /*b600*/  STG.E.U8 desc[UR36][R16.64], R8 ;  /* 0x0000000810007986 */ /* 0x000fe2000c101124 */
[----:B------:R-:W-:Y:S05]  /*b610*/  EXIT ;  /* 0x000000000000794d */ /* 0x000fea0003800000 */
.L_x_8905:
        /* <DEDUP_REMOVED lines=17> */
.L_x_8912:
[----:B------:R-:W-:-:S04]  /*b730*/  SHF.R.U32.HI R3, RZ, 0x18, R3 ;  /* 0x00000018ff037819 */ /* 0x000fc80000011603 */
[----:B------:R-:W-:-:S04]  /*b740*/  LOP3.LUT R0, R0, 0x80, R3, 0xf8, !PT ;  /* 0x0000008000007812 */ /* 0x000fc800078ef803 */
[----:B------:R-:W-:-:S07]  /*b750*/  PRMT R8, R0, 0x7610, R8 ;  /* 0x0000761000087816 */ /* 0x000fce0000000008 */
.L_x_8911:
[----:B------:R-:W-:Y:S05]  /*b760*/  BSYNC.RECONVERGENT B0 ;  /* 0x0000000000007941 */ /* 0x000fea0003800200 */
.L_x_8910:
[----:B------:R-:W-:Y:S01]  /*b770*/  STG.E.U8 desc[UR36][R16.64], R8 ;  /* 0x0000000810007986 */ /* 0x000fe2000c101124 */
[----:B------:R-:W-:Y:S05]  /*b780*/  EXIT ;  /* 0x000000000000794d */ /* 0x000fea0003800000 */
.L_x_8904:
        /* <DEDUP_REMOVED lines=22> */
.L_x_8914:
[----:B------:R-:W-:-:S05]  /*b8f0*/  SHF.R.S32.HI R3, RZ, 0x1f, R2 ;  /* 0x0000001fff037819 */ /* 0x000fca0000011402 */
[----:B------:R-:W-:Y:S01]  /*b900*/  STG.E.64 desc[UR36][R16.64], R2 ;  /* 0x0000000210007986 */ /* 0x000fe2000c101b24 */
[----:B------:R-:W-:Y:S05]  /*b910*/  EXIT ;  /* 0x000000000000794d */ /* 0x000fea0003800000 */
.L_x_8913:
[----:B------:R-:W-:Y:S01]  /*b920*/  STG.E desc[UR36][R16.64], R2 ;  /* 0x0000000210007986 */ /* 0x000fe2000c101924 */
[----:B------:R-:W-:Y:S05]  /*b930*/  EXIT ;  /* 0x000000000000794d */ /* 0x000fea0003800000 */
.L_x_8903:
        /* <DEDUP_REMOVED lines=8> */
[----:B------:R-:W-:Y:S01]  /*b9c0*/  STG.E.U8 desc[UR36][R16.64], R3 ;  /* 0x0000000310007986 */ /* 0x000fe2000c101124 */
[----:B------:R-:W-:Y:S05]  /*b9d0*/  EXIT ;  /* 0x000000000000794d */ /* 0x000fea0003800000 */
.L_x_8916:
[----:B------:R-:W-:Y:S01]  /*b9e0*/  CS2R R6, SRZ ;  /* 0x0000000000067805 */ /* 0x000fe2000001ff00 */
[----:B------:R-:W0:Y:S04]  /*b9f0*/  I2F.F64 R4, R2 ;  /* 0x0000000200047312 */ /* 0x000e280000201c00 */
[----:B0-----:R-:W-:Y:S01]  /*ba00*/  STG.E.128 desc[UR36][R16.64], R4 ;  /* 0x0000000410007986 */ /* 0x001fe2000c101d24 */
[----:B------:R-:W-:Y:S05]  /*ba10*/  EXIT ;  /* 0x000000000000794d */ /* 0x000fea0003800000 */
.L_x_8915:
[----:B------:R-:W-:-:S09]  /*ba20*/  UISETP.NE.AND UP0, UPT, UR4, 0xf, UPT ;  /* 0x0000000f0400788c */ /* 0x000fd2000bf05270 */
[----:B------:R-:W-:Y:S05]  /*ba30*/  BRA.U !UP0, `(.L_x_8917) ;  /* 0x0000000108e87547 */ /* 0x000fea000b800000 */
[----:B------:R-:W-:-:S09]  /*ba40*/  UISETP.NE.AND UP0, UPT, UR4, 0x17, UPT ;  /* 0x000000170400788c */ /* 0x000fd2000bf05270 */
[----:B------:R-:W-:Y:S05]  /*ba50*/  BRA.U !UP0, `(.L_x_8918) ;  /* 0x0000000108907547 */ /* 0x000fea000b800000 */
[----:B------:R-:W-:-:S09]  /*ba60*/  UISETP.NE.AND UP0, UPT, UR4, 0x18, UPT ;  /* 0x000000180400788c */ /* 0x000fd2000bf05270 */
[----:B------:R-:W-:Y:S05]  /*ba70*/  BRA.U !UP0, `(.L_x_8919) ;  /* 0x0000000108447547 */ /* 0x000fea000b800000 */
.L_x_8896:
        /* <DEDUP_REMOVED lines=16> */
.L_x_8920:
[----:B------:R-:W-:Y:S05]  /*bb80*/  EXIT ;  /* 0x000000000000794d */ /* 0x000fea0003800000 */
.L_x_8919:
        /* <DEDUP_REMOVED lines=13> */
.L_x_8922:
[----:B------:R-:W-:Y:S05]  /*bc60*/  BSYNC.RECONVERGENT B0 ;  /* 0x0000000000007941 */ /* 0x000fea0003800200 */
.L_x_8921:
[----:B------:R-:W-:-:S05]  /*bc70*/  LOP3.LUT R3, R0, 0x80, R3, 0xf8, !PT ;  /* 0x0000008000037812 */ /* 0x000fca00078ef803 */
[----:B------:R-:W-:Y:S01]  /*bc80*/  STG.E.U8 desc[UR36][R16.64], R3 ;  /* 0x0000000310007986 */ /* 0x000fe2000c101124 */
[----:B------:R-:W-:Y:S05]  /*bc90*/  EXIT ;  /* 0x000000000000794d */ /* 0x000fea0003800000 */
.L_x_8918:
        /* <DEDUP_REMOVED lines=12> */
.L_x_8924:
[----:B------:R-:W-:Y:S01]  /*bd60*/  IMAD.MOV.U32 R0, RZ, RZ, 0x7f ;  /* 0x0000007fff007424 */ /* 0x000fe200078e00ff */
[----:B------:R-:W-:-:S04]  /*bd70*/  ISETP.GT.U32.AND P0, PT, R2, 0x7f800000, PT ;  /* 0x7f8000000200780c */ /* 0x000fc80003f04070 */
[----:B------:R-:W-:-:S09]  /*bd80*/  SEL R0, R0, 0x7c, P0 ;  /* 0x0000007c00007807 */ /* 0x000fd20000000000 */
.L_x_8925:
[----:B------:R-:W-:Y:S05]  /*bd90*/  BSYNC.RECONVERGENT B0 ;  /* 0x0000000000007941 */ /* 0x000fea0003800200 */
.L_x_8923:
[----:B------:R-:W-:-:S04]  /*bda0*/  SHF.R.U32.HI R3, RZ, 0x18, R3 ;  /* 0x00000018ff037819 */ /* 0x000fc80000011603 */
[----:B------:R-:W-:-:S05]  /*bdb0*/  LOP3.LUT R3, R0, 0x80, R3, 0xf8, !PT ;  /* 0x0000008000037812 */ /* 0x000fca00078ef803 */
[----:B------:R-:W-:Y:S01]  /*bdc0*/  STG.E.U8 desc[UR36][R16.64], R3 ;  /* 0x0000000310007986 */ /* 0x000fe2000c101124 */
[----:B------:R-:W-:Y:S05]  /*bdd0*/  EXIT ;  /* 0x000000000000794d */ /* 0x000fea0003800000 */
.L_x_8917:
[----:B------:R-:W-:-:S04]  /*bde0*/  I2FP.F32.S32 R0, R2 ;  /* 0x0000000200007245 */ /* 0x000fc80000201400 */
[----:B------:R-:W-:-:S05]  /*bdf0*/  F2FP.BF16.F32.PACK_AB R0, RZ, R0 ;  /* 0x00000000ff00723e */ /* 0x000fca00000010ff */
[----:B------:R-:W-:Y:S01]  /*be00*/  STG.E.U16 desc[UR36][R16.64], R0 ;  /* 0x0000000010007986 */ /* 0x000fe2000c101524 */
[----:B------:R-:W-:Y:S05]  /*be10*/  EXIT ;  /* 0x000000000000794d */ /* 0x000fea0003800000 */
.L_x_8926:
        /* <DEDUP_REMOVED lines=14> */
.L_x_23321:


//--------------------- .text._ZN2at6native27unrolled_elementwise_kernelIZZZNS0_16sign_kernel_cudaERNS_18TensorIteratorBaseEENKUlvE_clEvENKUlvE1_clEvEUliE_St5arrayIPcLm2EELi4E23TrivialOffsetCalculatorILi1EjESB_NS0_6memory12LoadWithCastILi1EEENSC_13StoreWithCastILi1EEEEEviT_T0_T2_T3_T4_T5_ --------------------------
	.section	.text._ZN2at6native27unrolled_elementwise_kernelIZZZNS0_16sign_kernel_cudaERNS_18TensorIteratorBaseEENKUlvE_clEvENKUlvE1_clEvEUliE_St5arrayIPcLm2EELi4E23TrivialOffsetCalculatorILi1EjESB_NS0_6memory12LoadWithCastILi1EEENSC_13StoreWithCastILi1EEEEEviT_T0_T2_T3_T4_T5_,"ax",@progbits
	.align	128
        .global         _ZN2at6native27unrolled_elementwise_kernelIZZZNS0_16sign_kernel_cudaERNS_18TensorIteratorBaseEENKUlvE_clEvENKUlvE1_clEvEUliE_St5arrayIPcLm2EELi4E23TrivialOffsetCalculatorILi1EjESB_NS0_6memory12LoadWithCastILi1EEENSC_13StoreWithCastILi1EEEEEviT_T0_T2_T3_T4_T5_
        .type           _ZN2at6native27unrolled_elementwise_kernelIZZZNS0_16sign_kernel_cudaERNS_18TensorIteratorBaseEENKUlvE_clEvENKUlvE1_clEvEUliE_St5arrayIPcLm2EELi4E23TrivialOffsetCalculatorILi1EjESB_NS0_6memory12LoadWithCastILi1EEENSC_13StoreWithCastILi1EEEEEviT_T0_T2_T3_T4_T5_,@function
        .size           _ZN2at6native27unrolled_elementwise_kernelIZZZNS0_16sign_kernel_cudaERNS_18TensorIteratorBaseEENKUlvE_clEvENKUlvE1_clEvEUliE_St5arrayIPcLm2EELi4E23TrivialOffsetCalculatorILi1EjESB_NS0_6memory12LoadWithCastILi1EEENSC_13StoreWithCastILi1EEEEEviT_T0_T2_T3_T4_T5_,(.L_x_23322 - _ZN2at6native27unrolled_elementwise_kernelIZZZNS0_16sign_kernel_cudaERNS_18TensorIteratorBaseEENKUlvE_clEvENKUlvE1_clEvEUliE_St5arrayIPcLm2EELi4E23TrivialOffsetCalculatorILi1EjESB_NS0_6memory12LoadWithCastILi1EEENSC_13StoreWithCastILi1EEEEEviT_T0_T2_T3_T4_T5_)
        .other          _ZN2at6native27unrolled_elementwise_kernelIZZZNS0_16sign_kernel_cudaERNS_18TensorIteratorBaseEENKUlvE_clEvENKUlvE1_clEvEUliE_St5arrayIPcLm2EELi4E23TrivialOffsetCalculatorILi1EjESB_NS0_6memory12LoadWithCastILi1EEENSC_13StoreWithCastILi1EEEEEviT_T0_T2_T3_T4_T5_,@"STO_CUDA_ENTRY STV_DEFAULT"
_ZN2at6native27unrolled_elementwise_kernelIZZZNS0_16sign_kernel_cudaERNS_18TensorIteratorBaseEENKUlvE_clEvENKUlvE1_clEvEUliE_St5arrayIPcLm2EELi4E23TrivialOffsetCalculatorILi1EjESB_NS0_6memory12LoadWithCastILi1EEENSC_13StoreWithCastILi1EEEEEviT_T0_T2_T3_T4_T5_:
.text._ZN2at6native27unrolled_elementwise_kernelIZZZNS0_16sign_kernel_cudaERNS_18TensorIteratorBaseEENKUlvE_clEvENKUlvE1_clEvEUliE_St5arrayIPcLm2EELi4E23TrivialOffsetCalculatorILi1EjESB_NS0_6memory12LoadWithCastILi1EEENSC_13StoreWithCastILi1EEEEEviT_T0_T2_T3_T4_T5_:
        /* <DEDUP_REMOVED lines=31> */
.L_x_8932:
[----:B------:R3:W5:Y:S01]  /*01f0*/  LDG.E.U8 R19, desc[UR36][R4.64] ;  /* 0x0000002404137981 */ /* 0x000762000c1e1100 */
[----:B------:R-:W-:Y:S05]  /*0200*/  BRA `(.L_x_8934) ;  /* 0x0000000c00307947 */ /* 0x000fea0003800000 */
.L_x_8931:
        /* <DEDUP_REMOVED lines=8> */
.L_x_8936:
[----:B------:R1:W5:Y:S01]  /*0290*/  LDG.E R19, desc[UR36][R4.64] ;  /* 0x0000002404137981 */ /* 0x000362000c1e1900 */
[----:B------:R-:W-:Y:S05]  /*02a0*/  BRA `(.L_x_8934) ;  /* 0x0000000c00087947 */ /* 0x000fea0003800000 */
.L_x_8935:
[----:B------:R2:W5:Y:S01]  /*02b0*/  LDG.E.S16 R19, desc[UR36][R4.64] ;  /* 0x0000002404137981 */ /* 0x000562000c1e1700 */
[----:B------:R-:W-:Y:S05]  /*02c0*/  BRA `(.L_x_8934) ;  /* 0x0000000c00007947 */ /* 0x000fea0003800000 */
.L_x_8930:
        /* <DEDUP_REMOVED lines=9> */
.L_x_8938:
[----:B------:R-:W2:Y:S02]  /*0360*/  LDG.E.U16 R4, desc[UR36][R4.64] ;  /* 0x0000002404047981 */ /* 0x000ea4000c1e1500 */
[----:B--2---:R-:W-:-:S06]  /*0370*/  HADD2.F32 R19, -RZ, R4.H0_H0 ;  /* 0x20000004ff137230 */ /* 0x004fcc0000004100 */
[----:B------:R-:W0:Y:S01]  /*0380*/  F2I.FTZ.TRUNC.NTZ R19, R19 ;  /* 0x0000001300137305 */ /* 0x000e22000021f100 */
[----:B------:R-:W-:Y:S05]  /*0390*/  BRA `(.L_x_8934) ;  /* 0x0000000800cc7947 */ /* 0x000fea0003800000 */
.L_x_8937:
        /* <DEDUP_REMOVED lines=9> */
.L_x_8940:
[----:B------:R-:W2:Y:S02]  /*0430*/  LDG.E.U16 R4, desc[UR36][R4.64] ;  /* 0x0000002404047981 */ /* 0x000ea4000c1e1500 */
[----:B--2---:R-:W-:-:S06]  /*0440*/  HADD2.F32 R19, -RZ, R4.H0_H0 ;  /* 0x20000004ff137230 */ /* 0x004fcc0000004100 */
[----:B------:R-:W0:Y:S01]  /*0450*/  F2I.FTZ.TRUNC.NTZ R19, R19 ;  /* 0x0000001300137305 */ /* 0x000e22000021f100 */
[----:B------:R-:W-:Y:S05]  /*0460*/  BRA `(.L_x_8934) ;  /* 0x0000000800987947 */ /* 0x000fea0003800000 */
.L_x_8939:
[----:B------:R-:W2:Y:S02]  /*0470*/  LDG.E.64 R4, desc[UR36][R4.64] ;  /* 0x0000002404047981 */ /* 0x000ea4000c1e1b00 */
[----:B--2---:R0:W1:Y:S02]  /*0480*/  F2I.F64.TRUNC R19, R4 ;  /* 0x0000000400137311 */ /* 0x004064000030d100 */
[----:B01----:R-:W-:Y:S05]  /*0490*/  BRA `(.L_x_8934) ;  /* 0x00000008008c7947 */ /* 0x003fea0003800000 */
.L_x_8929:
        /* <DEDUP_REMOVED lines=12> */
.L_x_8943:
[----:B------:R-:W2:Y:S02]  /*0560*/  LDG.E.64 R4, desc[UR36][R4.64] ;  /* 0x0000002404047981 */ /* 0x000ea4000c1e1b00 */
[----:B--2---:R0:W1:Y:S02]  /*0570*/  F2I.F64.TRUNC R19, R4 ;  /* 0x0000000400137311 */ /* 0x004064000030d100 */
[----:B01----:R-:W-:Y:S05]  /*0580*/  BRA `(.L_x_8934) ;  /* 0x0000000800507947 */ /* 0x003fea0003800000 */
.L_x_8942:
        /* <DEDUP_REMOVED lines=26> */
.L_x_8945:
        /* <DEDUP_REMOVED lines=14> */
.L_x_8944:
[----:B------:R-:W2:Y:S02]  /*0810*/  LDG.E.U16 R19, desc[UR36][R4.64] ;  /* 0x0000002404137981 */ /* 0x000ea4000c1e1500 */
[----:B--2---:R-:W-:-:S06]  /*0820*/  IMAD.U32 R19, R19, 0x10000, RZ ;  /* 0x0001000013137824 */ /* 0x004fcc00078e00ff */
[----:B------:R-:W0:Y:S01]  /*0830*/  F2I.FTZ.TRUNC.NTZ R19, R19 ;  /* 0x0000001300137305 */ /* 0x000e22000021f100 */
[----:B------:R-:W-:Y:S05]  /*0840*/  BRA `(.L_x_8934) ;  /* 0x0000000400a07947 */ /* 0x000fea0003800000 */
.L_x_8941:
        /* <DEDUP_REMOVED lines=10> */
.L_x_8948:
        /* <DEDUP_REMOVED lines=21> */
.L_x_8952:
[----:B------:R-:W-:Y:S05]  /*0a40*/  BSYNC.RECONVERGENT B1 ;  /* 0x0000000000017941 */ /* 0x000fea0003800200 */
.L_x_8951:
[----:B------:R-:W-:Y:S01]  /*0a50*/  IMAD.SHL.U32 R0, R0, 0x100000, RZ ;  /* 0x0010000000007824 */ /* 0x000fe200078e00ff */
[----:B------:R-:W-:-:S04]  /*0a60*/  LEA R3, R3, 0x3b800000, 0x17 ;  /* 0x3b80000003037811 */ /* 0x000fc800078eb8ff */
[----:B------:R-:W-:-:S07]  /*0a70*/  LOP3.LUT R19, R3, R0, R19, 0xfe, !PT ;  /* 0x0000000003137212 */ /* 0x000fce00078efe13 */
.L_x_8950:
[----:B------:R-:W-:Y:S05]  /*0a80*/  BSYNC.RECONVERGENT B0 ;  /* 0x0000000000007941 */ /* 0x000fea0003800200 */
.L_x_8949:
[----:B------:R-:W0:Y:S01]  /*0a90*/  F2I.FTZ.TRUNC.NTZ R19, R19 ;  /* 0x0000001300137305 */ /* 0x000e22000021f100 */
[----:B------:R-:W-:Y:S05]  /*0aa0*/  BRA `(.L_x_8934) ;  /* 0x0000000400087947 */ /* 0x000fea0003800000 */
.L_x_8947:
        /* <DEDUP_REMOVED lines=21> */
.L_x_8956:
[----:B------:R-:W-:Y:S05]  /*0c00*/  BSYNC.RECONVERGENT B1 ;  /* 0x0000000000017941 */ /* 0x000fea0003800200 */
.L_x_8955:
[----:B------:R-:W-:Y:S01]  /*0c10*/  IMAD.SHL.U32 R0, R0, 0x200000, RZ ;  /* 0x0020000000007824 */ /* 0x000fe200078e00ff */
[----:B------:R-:W-:-:S04]  /*0c20*/  LEA R3, R3, 0x37800000, 0x17 ;  /* 0x3780000003037811 */ /* 0x000fc800078eb8ff */
[----:B------:R-:W-:-:S07]  /*0c30*/  LOP3.LUT R19, R3, R0, R19, 0xfe, !PT ;  /* 0x0000000003137212 */ /* 0x000fce00078efe13 */
.L_x_8954:
[----:B------:R-:W-:Y:S05]  /*0c40*/  BSYNC.RECONVERGENT B0 ;  /* 0x0000000000007941 */ /* 0x000fea0003800200 */
.L_x_8953:
[----:B------:R-:W0:Y:S01]  /*0c50*/  F2I.FTZ.TRUNC.NTZ R19, R19 ;  /* 0x0000001300137305 */ /* 0x000e22000021f100 */
[----:B------:R-:W-:Y:S05]  /*0c60*/  BRA `(.L_x_8934) ;  /* 0x0000000000987947 */ /* 0x000fea0003800000 */
.L_x_8946:
[----:B------:R-:W-:-:S09]  /*0c70*/  UISETP.NE.AND UP0, UPT, UR4, 0x1c, UPT ;  /* 0x0000001c0400788c */ /* 0x000fd2000bf05270 */
[----:B------:R-:W-:Y:S05]  /*0c80*/  BRA.U !UP0, `(.L_x_8957) ;  /* 0x00000001088c7547 */ /* 0x000fea000b800000 */
[----:B------:R-:W-:-:S09]  /*0c90*/  UISETP.NE.AND UP0, UPT, UR4, 0x1d, UPT ;  /* 0x0000001d0400788c */ /* 0x000fd2000bf05270 */
[----:B------:R-:W-:Y:S05]  /*0ca0*/  BRA.U !UP0, `(.L_x_8958) ;  /* 0x00000001087c7547 */ /* 0x000fea000b800000 */
[----:B------:R-:W-:-:S09]  /*0cb0*/  UISETP.NE.AND UP0, UPT, UR4, 0x2c, UPT ;  /* 0x0000002c0400788c */ /* 0x000fd2000bf05270 */
[----:B------:R-:W-:Y:S05]  /*0cc0*/  BRA.U !UP0, `(.L_x_8959) ;  /* 0x0000000108487547 */ /* 0x000fea000b800000 */
.L_x_8933:
        /* <DEDUP_REMOVED lines=16> */
.L_x_8960:
[----:B------:R-:W-:Y:S01]  /*0dd0*/  IMAD.MOV.U32 R19, RZ, RZ, RZ ;  /* 0x000000ffff137224 */ /* 0x000fe200078e00ff */
[----:B------:R-:W-:Y:S06]  /*0de0*/  BRA `(.L_x_8934) ;  /* 0x0000000000387947 */ /* 0x000fec0003800000 */
.L_x_8959:
        /* <DEDUP_REMOVED lines=8> */
.L_x_8962:
[----:B------:R-:W-:Y:S05]  /*0e70*/  BSYNC.RECONVERGENT B0 ;  /* 0x0000000000007941 */ /* 0x000fea0003800200 */
.L_x_8961:
[----:B------:R-:W0:Y:S01]  /*0e80*/  F2I.FTZ.TRUNC.NTZ R19, R19 ;  /* 0x0000001300137305 */ /* 0x000e22000021f100 */
[----:B------:R-:W-:Y:S05]  /*0e90*/  BRA `(.L_x_8934) ;  /* 0x00000000000c7947 */ /* 0x000fea0003800000 */
.L_x_8958:
[----:B------:R0:W5:Y:S01]  /*0ea0*/  LDG.E R19, desc[UR36][R4.64] ;  /* 0x0000002404137981 */ /* 0x000162000c1e1900 */
[----:B------:R-:W-:Y:S05]  /*0eb0*/  BRA `(.L_x_8934) ;  /* 0x0000000000047947 */ /* 0x000fea0003800000 */
.L_x_8957:
[----:B------:R0:W5:Y:S02]  /*0ec0*/  LDG.E R19, desc[UR36][R4.64] ;  /* 0x0000002404137981 */ /* 0x000164000c1e1900 */
.L_x_8934:
[----:B------:R-:W-:-:S07]  /*0ed0*/  VIADD R25, R17, 0x80 ;  /* 0x0000008011197836 */ /* 0x000fce0000000000 */
.L_x_8928:
[----:B------:R-:W-:Y:S05]  /*0ee0*/  BSYNC.RECONVERGENT B6 ;  /* 0x0000000000067941 */ /* 0x000fea0003800200 */
.L_x_8927:
[----:B------:R-:W-:Y:S01]  /*0ef0*/  ISETP.GE.AND P0, PT, R25, R16, PT ;  /* 0x000000101900720c */ /* 0x000fe20003f06270 */
[----:B------:R-:W-:Y:S01]  /*0f00*/  BSSY.RECONVERGENT B6, `(.L_x_8963) ;  /* 0x00000e5000067945 */ /* 0x000fe20003800200 */
[----:B------:R-:W-:-:S11]  /*0f10*/  IMAD.MOV.U32 R22, RZ, RZ, RZ ;  /* 0x000000ffff167224 */ /* 0x000fd600078e00ff */
        /* <DEDUP_REMOVED lines=20> */
.L_x_8968:
[----:B------:R0:W5:Y:S01]  /*1060*/  LDG.E.U8 R22, desc[UR36][R4.64] ;  /* 0x0000002404167981 */ /* 0x000162000c1e1100 */
[----:B------:R-:W-:Y:S05]  /*1070*/  BRA `(.L_x_8970) ;  /* 0x0000000c00307947 */ /* 0x000fea0003800000 */
.L_x_8967:
        /* <DEDUP_REMOVED lines=8> */
.L_x_8972:
[----:B------:R0:W5:Y:S01]  /*1100*/  LDG.E R22, desc[UR36][R4.64] ;  /* 0x0000002404167981 */ /* 0x000162000c1e1900 */
[----:B------:R-:W-:Y:S05]  /*1110*/  BRA `(.L_x_8970) ;  /* 0x0000000c00087947 */ /* 0x000fea0003800000 */
.L_x_8971:
[----:B------:R0:W5:Y:S01]  /*1120*/  LDG.E.S16 R22, desc[UR36][R4.64] ;  /* 0x0000002404167981 */ /* 0x000162000c1e1700 */
[----:B------:R-:W-:Y:S05]  /*1130*/  BRA `(.L_x_8970) ;  /* 0x0000000c00007947 */ /* 0x000fea0003800000 */
.L_x_8966:
        /* <DEDUP_REMOVED lines=9> */
.L_x_8974:
[----:B------:R-:W2:Y:S02]  /*11d0*/  LDG.E.U16 R4, desc[UR36][R4.64] ;  /* 0x0000002404047981 */ /* 0x000ea4000c1e1500 */
[----:B--2---:R-:W-:-:S06]  /*11e0*/  HADD2.F32 R22, -RZ, R4.H0_H0 ;  /* 0x20000004ff167230 */ /* 0x004fcc0000004100 */
[----:B------:R-:W0:Y:S01]  /*11f0*/  F2I.FTZ.TRUNC.NTZ R22, R22 ;  /* 0x0000001600167305 */ /* 0x000e22000021f100 */
[----:B------:R-:W-:Y:S05]  /*1200*/  BRA `(.L_x_8970) ;  /* 0x0000000800cc7947 */ /* 0x000fea0003800000 */
.L_x_8973:
        /* <DEDUP_REMOVED lines=9> */
.L_x_8976:
[----:B------:R-:W2:Y:S02]  /*12a0*/  LDG.E.U16 R4, desc[UR36][R4.64] ;  /* 0x0000002404047981 */ /* 0x000ea4000c1e1500 */
[----:B--2---:R-:W-:-:S06]  /*12b0*/  HADD2.F32 R22, -RZ, R4.H0_H0 ;  /* 0x20000004ff167230 */ /* 0x004fcc0000004100 */
[----:B------:R-:W0:Y:S01]  /*12c0*/  F2I.FTZ.TRUNC.NTZ R22, R22 ;  /* 0x0000001600167305 */ /* 0x000e22000021f100 */
[----:B------:R-:W-:Y:S05]  /*12d0*/  BRA `(.L_x_8970) ;  /* 0x0000000800987947 */ /* 0x000fea0003800000 */
.L_x_8975:
[----:B------:R-:W2:Y:S02]  /*12e0*/  LDG.E.64 R22, desc[UR36][R4.64] ;  /* 0x0000002404167981 */ /* 0x000ea4000c1e1b00 */
[----:B--2---:R0:W1:Y:S02]  /*12f0*/  F2I.F64.TRUNC R22, R22 ;  /* 0x0000001600167311 */ /* 0x004064000030d100 */
[----:B01----:R-:W-:Y:S05]  /*1300*/  BRA `(.L_x_8970) ;  /* 0x00000008008c7947 */ /* 0x003fea0003800000 */
.L_x_8965:
        /* <DEDUP_REMOVED lines=12> */
.L_x_8979:
[----:B------:R-:W2:Y:S02]  /*13d0*/  LDG.E.64 R4, desc[UR36][R4.64] ;  /* 0x0000002404047981 */ /* 0x000ea4000c1e1b00 */
[----:B--2---:R0:W1:Y:S02]  /*13e0*/  F2I.F64.TRUNC R22, R4 ;  /* 0x0000000400167311 */ /* 0x004064000030d100 */
[----:B01----:R-:W-:Y:S05]  /*13f0*/  BRA `(.L_x_8970) ;  /* 0x0000000800507947 */ /* 0x003fea0003800000 */
.L_x_8978:
        /* <DEDUP_REMOVED lines=26> */
.L_x_8981:
        /* <DEDUP_REMOVED lines=12> */
[----:B------:R2:W3:Y:S01]  /*1660*/  F2I.FTZ.TRUNC.NTZ R22, R0 ;  /* 0x0000000000167305 */ /* 0x0004e2000021f100 */
[----:B------:R-:W-:Y:S05]  /*1670*/  BRA `(.L_x_8970) ;  /* 0x0000000400b07947 */ /* 0x000fea0003800000 */
.L_x_8980:
[----:B------:R-:W2:Y:S02]  /*1680*/  LDG.E.U16 R22, desc[UR36][R4.64] ;  /* 0x0000002404167981 */ /* 0x000ea4000c1e1500 */
[----:B--2---:R-:W-:-:S06]  /*1690*/  IMAD.U32 R22, R22, 0x10000, RZ ;  /* 0x0001000016167824 */ /* 0x004fcc00078e00ff */
[----:B------:R-:W4:Y:S01]  /*16a0*/  F2I.FTZ.TRUNC.NTZ R22, R22 ;  /* 0x0000001600167305 */ /* 0x000f22000021f100 */
[----:B------:R-:W-:Y:S05]  /*16b0*/  BRA `(.L_x_8970) ;  /* 0x0000000400a07947 */ /* 0x000fea0003800000 */
.L_x_8977:
        /* <DEDUP_REMOVED lines=10> */
.L_x_8984:
        /* <DEDUP_REMOVED lines=21> */
.L_x_8988:
[----:B------:R-:W-:Y:S05]  /*18b0*/  BSYNC.RECONVERGENT B1 ;  /* 0x0000000000017941 */ /* 0x000fea0003800200 */
.L_x_8987:
[----:B------:R-:W-:Y:S01]  /*18c0*/  IMAD.SHL.U32 R0, R0, 0x100000, RZ ;  /* 0x0010000000007824 */ /* 0x000fe200078e00ff */
[----:B------:R-:W-:-:S04]  /*18d0*/  LEA R3, R3, 0x3b800000, 0x17 ;  /* 0x3b80000003037811 */ /* 0x000fc800078eb8ff */
[----:B------:R-:W-:-:S07]  /*18e0*/  LOP3.LUT R22, R3, R0, R7, 0xfe, !PT ;  /* 0x0000000003167212 */ /* 0x000fce00078efe07 */
.L_x_8986:
[----:B------:R-:W-:Y:S05]  /*18f0*/  BSYNC.RECONVERGENT B0 ;  /* 0x0000000000007941 */ /* 0x000fea0003800200 */
.L_x_8985:
[----:B------:R-:W0:Y:S01]  /*1900*/  F2I.FTZ.TRUNC.NTZ R22, R22 ;  /* 0x0000001600167305 */ /* 0x000e22000021f100 */
[----:B------:R-:W-:Y:S05]  /*1910*/  BRA `(.L_x_8970) ;  /* 0x0000000400087947 */ /* 0x000fea0003800000 */
.L_x_8983:
        /* <DEDUP_REMOVED lines=21> */
.L_x_8992:
[----:B------:R-:W-:Y:S05]  /*1a70*/  BSYNC.RECONVERGENT B1 ;  /* 0x0000000000017941 */ /* 0x000fea0003800200 */
.L_x_8991:
[----:B------:R-:W-:Y:S01]  /*1a80*/  IMAD.SHL.U32 R0, R0, 0x200000, RZ ;  /* 0x0020000000007824 */ /* 0x000fe200078e00ff */
[----:B------:R-:W-:-:S04]  /*1a90*/  LEA R3, R3, 0x37800000, 0x17 ;  /* 0x3780000003037811 */ /* 0x000fc800078eb8ff */
[----:B------:R-:W-:-:S07]  /*1aa0*/  LOP3.LUT R22, R3, R0, R7, 0xfe, !PT ;  /* 0x0000000003167212 */ /* 0x000fce00078efe07 */
.L_x_8990:
[----:B------:R-:W-:Y:S05]  /*1ab0*/  BSYNC.RECONVERGENT B0 ;  /* 0x0000000000007941 */ /* 0x000fea0003800200 */
.L_x_8989:
[----:B------:R-:W0:Y:S01]  /*1ac0*/  F2I.FTZ.TRUNC.NTZ R22, R22 ;  /* 0x0000001600167305 */ /* 0x000e22000021f100 */
[----:B------:R-:W-:Y:S05]  /*1ad0*/  BRA `(.L_x_8970) ;  /* 0x0000000000987947 */ /* 0x000fea0003800000 */
.L_x_8982:
        /* <DEDUP_REMOVED lines=14> */
.L_x_8996:
[----:B------:R-:W-:Y:S05]  /*1bc0*/  BSYNC.RECONVERGENT B0 ;  /* 0x0000000000007941 */ /* 0x000fea0003800200 */
.L_x_8995:
[----:B------:R-:W0:Y:S01]  /*1bd0*/  F2I.FTZ.TRUNC.NTZ R22, R22 ;  /* 0x0000001600167305 */ /* 0x000e22000021f100 */
[----:B------:R-:W-:Y:S05]  /*1be0*/  BRA `(.L_x_8970) ;  /* 0x0000000000547947 */ /* 0x000fea0003800000 */
.L_x_8969:
        /* <DEDUP_REMOVED lines=16> */
.L_x_8997:
[----:B------:R-:W-:Y:S01]  /*1cf0*/  IMAD.MOV.U32 R22, RZ, RZ, RZ ;  /* 0x000000ffff167224 */ /* 0x000fe200078e00ff */
[----:B------:R-:W-:Y:S06]  /*1d00*/  BRA `(.L_x_8970) ;  /* 0x00000000000c7947 */ /* 0x000fec0003800000 */
.L_x_8994:
[----:B------:R0:W5:Y:S01]  /*1d10*/  LDG.E R22, desc[UR36][R4.64] ;  /* 0x0000002404167981 */ /* 0x000162000c1e1900 */
[----:B------:R-:W-:Y:S05]  /*1d20*/  BRA `(.L_x_8970) ;  /* 0x0000000000047947 */ /* 0x000fea0003800000 */
.L_x_8993:
[----:B------:R0:W5:Y:S02]  /*1d30*/  LDG.E R22, desc[UR36][R4.64] ;  /* 0x0000002404167981 */ /* 0x000164000c1e1900 */
.L_x_8970:
[----:B------:R-:W-:-:S07]  /*1d40*/  VIADD R25, R25, 0x80 ;  /* 0x0000008019197836 */ /* 0x000fce0000000000 */
.L_x_8964:
[----:B------:R-:W-:Y:S05]  /*1d50*/  BSYNC.RECONVERGENT B6 ;  /* 0x0000000000067941 */ /* 0x000fea0003800200 */
.L_x_8963:
        /* <DEDUP_REMOVED lines=23> */
.L_x_9003:
[----:B------:R0:W5:Y:S01]  /*1ed0*/  LDG.E.U8 R23, desc[UR36][R4.64] ;  /* 0x0000002404177981 */ /* 0x000162000c1e1100 */
[----:B------:R-:W-:Y:S05]  /*1ee0*/  BRA `(.L_x_9005) ;  /* 0x0000000c00307947 */ /* 0x000fea0003800000 */
.L_x_9002:
        /* <DEDUP_REMOVED lines=8> */
.L_x_9007:
[----:B------:R0:W5:Y:S01]  /*1f70*/  LDG.E R23, desc[UR36][R4.64] ;  /* 0x0000002404177981 */ /* 0x000162000c1e1900 */
[----:B------:R-:W-:Y:S05]  /*1f80*/  BRA `(.L_x_9005) ;  /* 0x0000000c00087947 */ /* 0x000fea0003800000 */
.L_x_9006:
[----:B------:R0:W5:Y:S01]  /*1f90*/  LDG.E.S16 R23, desc[UR36][R4.64] ;  /* 0x0000002404177981 */ /* 0x000162000c1e1700 */
[----:B------:R-:W-:Y:S05]  /*1fa0*/  BRA `(.L_x_9005) ;  /* 0x0000000c00007947 */ /* 0x000fea0003800000 */
.L_x_9001:
        /* <DEDUP_REMOVED lines=9> */
.L_x_9009:
[----:B------:R-:W2:Y:S02]  /*2040*/  LDG.E.U16 R4, desc[UR36][R4.64] ;  /* 0x0000002404047981 */ /* 0x000ea4000c1e1500 */
[----:B--2---:R-:W-:-:S06]  /*2050*/  HADD2.F32 R23, -RZ, R4.H0_H0 ;  /* 0x20000004ff177230 */ /* 0x004fcc0000004100 */
[----:B------:R-:W0:Y:S01]  /*2060*/  F2I.FTZ.TRUNC.NTZ R23, R23 ;  /* 0x0000001700177305 */ /* 0x000e22000021f100 */
[----:B------:R-:W-:Y:S05]  /*2070*/  BRA `(.L_x_9005) ;  /* 0x0000000800cc7947 */ /* 0x000fea0003800000 */
.L_x_9008:
        /* <DEDUP_REMOVED lines=9> */
.L_x_9011:
[----:B------:R-:W2:Y:S02]  /*2110*/  LDG.E.U16 R4, desc[UR36][R4.64] ;  /* 0x0000002404047981 */ /* 0x000ea4000c1e1500 */
[----:B--2---:R-:W-:-:S06]  /*2120*/  HADD2.F32 R23, -RZ, R4.H0_H0 ;  /* 0x20000004ff177230 */ /* 0x004fcc0000004100 */
[----:B------:R-:W0:Y:S01]  /*2130*/  F2I.FTZ.TRUNC.NTZ R23, R23 ;  /* 0x0000001700177305 */ /* 0x000e22000021f100 */
[----:B------:R-:W-:Y:S05]  /*2140*/  BRA `(.L_x_9005) ;  /* 0x0000000800987947 */ /* 0x000fea0003800000 */
.L_x_9010:
[----:B------:R-:W2:Y:S02]  /*2150*/  LDG.E.64 R4, desc[UR36][R4.64] ;  /* 0x0000002404047981 */ /* 0x000ea4000c1e1b00 */
[----:B--2---:R0:W1:Y:S02]  /*2160*/  F2I.F64.TRUNC R23, R4 ;  /* 0x0000000400177311 */ /* 0x004064000030d100 */
[----:B01----:R-:W-:Y:S05]  /*2170*/  BRA `(.L_x_9005) ;  /* 0x00000008008c7947 */ /* 0x003fea0003800000 */
.L_x_9000:
        /* <DEDUP_REMOVED lines=12> */
.L_x_9014:
[----:B------:R-:W2:Y:S02]  /*2240*/  LDG.E.64 R4, desc[UR36][R4.64] ;  /* 0x0000002404047981 */ /* 0x000ea4000c1e1b00 */
[----:B--2---:R0:W1:Y:S02]  /*2250*/  F2I.F64.TRUNC R23, R4 ;  /* 0x0000000400177311 */ /* 0x004064000030d100 */
[----:B01----:R-:W-:Y:S05]  /*2260*/  BRA `(.L_x_9005) ;  /* 0x0000000800507947 */ /* 0x003fea0003800000 */
.L_x_9013:
        /* <DEDUP_REMOVED lines=26> */
.L_x_9016:
        /* <DEDUP_REMOVED lines=12> */
[----:B------:R0:W1:Y:S01]  /*24d0*/  F2I.FTZ.TRUNC.NTZ R23, R0 ;  /* 0x0000000000177305 */ /* 0x000062000021f100 */
[----:B------:R-:W-:Y:S05]  /*24e0*/  BRA `(.L_x_9005) ;  /* 0x0000000400b07947 */ /* 0x000fea0003800000 */
.L_x_9015:
[----:B------:R-:W2:Y:S02]  /*24f0*/  LDG.E.U16 R23, desc[UR36][R4.64] ;  /* 0x0000002404177981 */ /* 0x000ea4000c1e1500 */
[----:B--2---:R-:W-:-:S06]  /*2500*/  IMAD.U32 R23, R23, 0x10000, RZ ;  /* 0x0001000017177824 */ /* 0x004fcc00078e00ff */
[----:B------:R-:W0:Y:S01]  /*2510*/  F2I.FTZ.TRUNC.NTZ R23, R23 ;  /* 0x0000001700177305 */ /* 0x000e22000021f100 */
[----:B------:R-:W-:Y:S05]  /*2520*/  BRA `(.L_x_9005) ;  /* 0x0000000400a07947 */ /* 0x000fea0003800000 */
.L_x_9012:
        /* <DEDUP_REMOVED lines=10> */
.L_x_9019:
        /* <DEDUP_REMOVED lines=21> */
.L_x_9023:
[----:B------:R-:W-:Y:S05]  /*2720*/  BSYNC.RECONVERGENT B1 ;  /* 0x0000000000017941 */ /* 0x000fea0003800200 */
.L_x_9022:
[----:B------:R-:W-:Y:S01]  /*2730*/  IMAD.SHL.U32 R0, R0, 0x100000, RZ ;  /* 0x0010000000007824 */ /* 0x000fe200078e00ff */
[----:B------:R-:W-:-:S04]  /*2740*/  LEA R3, R3, 0x3b800000, 0x17 ;  /* 0x3b80000003037811 */ /* 0x000fc800078eb8ff */
[----:B------:R-:W-:-:S07]  /*2750*/  LOP3.LUT R23, R3, R0, R23, 0xfe, !PT ;  /* 0x0000000003177212 */ /* 0x000fce00078efe17 */
.L_x_9021:
[----:B------:R-:W-:Y:S05]  /*2760*/  BSYNC.RECONVERGENT B0 ;  /* 0x0000000000007941 */ /* 0x000fea0003800200 */
.L_x_9020:
[----:B------:R-:W1:Y:S01]  /*2770*/  F2I.FTZ.TRUNC.NTZ R23, R23 ;  /* 0x0000001700177305 */ /* 0x000e62000021f100 */
[----:B------:R-:W-:Y:S05]  /*2780*/  BRA `(.L_x_9005) ;  /* 0x0000000400087947 */ /* 0x000fea0003800000 */
.L_x_9018:
        /* <DEDUP_REMOVED lines=21> */
.L_x_9027:
[----:B------:R-:W-:Y:S05]  /*28e0*/  BSYNC.RECONVERGENT B1 ;  /* 0x0000000000017941 */ /* 0x000fea0003800200 */
.L_x_9026:
[----:B------:R-:W-:Y:S01]  /*28f0*/  IMAD.SHL.U32 R0, R0, 0x200000, RZ ;  /* 0x0020000000007824 */ /* 0x000fe200078e00ff */
[----:B------:R-:W-:-:S04]  /*2900*/  LEA R3, R3, 0x37800000, 0x17 ;  /* 0x3780000003037811 */ /* 0x000fc800078eb8ff */
[----:B------:R-:W-:-:S07]  /*2910*/  LOP3.LUT R23, R3, R0, R23, 0xfe, !PT ;  /* 0x0000000003177212 */ /* 0x000fce00078efe17 */
.L_x_9025:
[----:B------:R-:W-:Y:S05]  /*2920*/  BSYNC.RECONVERGENT B0 ;  /* 0x0000000000007941 */ /* 0x000fea0003800200 */
.L_x_9024:
[----:B------:R-:W2:Y:S01]  /*2930*/  F2I.FTZ.TRUNC.NTZ R23, R23 ;  /* 0x0000001700177305 */ /* 0x000ea2000021f100 */
[----:B------:R-:W-:Y:S05]  /*2940*/  BRA `(.L_x_9005) ;  /* 0x0000000000987947 */ /* 0x000fea0003800000 */
.L_x_9017:
        /* <DEDUP_REMOVED lines=14> */
.L_x_9031:
[----:B------:R-:W-:Y:S05]  /*2a30*/  BSYNC.RECONVERGENT B0 ;  /* 0x0000000000007941 */ /* 0x000fea0003800200 */
.L_x_9030:
[----:B------:R-:W4:Y:S01]  /*2a40*/  F2I.FTZ.TRUNC.NTZ R23, R23 ;  /* 0x0000001700177305 */ /* 0x000f22000021f100 */
[----:B------:R-:W-:Y:S05]  /*2a50*/  BRA `(.L_x_9005) ;  /* 0x0000000000547947 */ /* 0x000fea0003800000 */
.L_x_9004:
        /* <DEDUP_REMOVED lines=16> */
.L_x_9032:
[----:B------:R-:W-:Y:S01]  /*2b60*/  IMAD.MOV.U32 R23, RZ, RZ, RZ ;  /* 0x000000ffff177224 */ /* 0x000fe200078e00ff */
[----:B------:R-:W-:Y:S06]  /*2b70*/  BRA `(.L_x_9005) ;  /* 0x00000000000c7947 */ /* 0x000fec0003800000 */
.L_x_9029:
[----:B------:R0:W5:Y:S01]  /*2b80*/  LDG.E R23, desc[UR36][R4.64] ;  /* 0x0000002404177981 */ /* 0x000162000c1e1900 */
[----:B------:R-:W-:Y:S05]  /*2b90*/  BRA `(.L_x_9005) ;  /* 0x0000000000047947 */ /* 0x000fea0003800000 */
.L_x_9028:
[----:B------:R3:W5:Y:S02]  /*2ba0*/  LDG.E R23, desc[UR36][R4.64] ;  /* 0x0000002404177981 */ /* 0x000764000c1e1900 */
.L_x_9005:
[----:B------:R-:W-:-:S07]  /*2bb0*/  VIADD R25, R25, 0x80 ;  /* 0x0000008019197836 */ /* 0x000fce0000000000 */
.L_x_8999:
[----:B------:R-:W-:Y:S05]  /*2bc0*/  BSYNC.RECONVERGENT B6 ;  /* 0x0000000000067941 */ /* 0x000fea0003800200 */
.L_x_8998:
        /* <DEDUP_REMOVED lines=23> */
.L_x_9038:
[----:B------:R0:W5:Y:S01]  /*2d40*/  LDG.E.U8 R24, desc[UR36][R4.64] ;  /* 0x0000002404187981 */ /* 0x000162000c1e1100 */
[----:B------:R-:W-:Y:S05]  /*2d50*/  BRA `(.L_x_9034) ;  /* 0x0000000c002c7947 */ /* 0x000fea0003800000 */
.L_x_9037:
        /* <DEDUP_REMOVED lines=8> */
.L_x_9041:
[----:B------:R0:W5:Y:S01]  /*2de0*/  LDG.E R24, desc[UR36][R4.64] ;  /* 0x0000002404187981 */ /* 0x000162000c1e1900 */
[----:B------:R-:W-:Y:S05]  /*2df0*/  BRA `(.L_x_9034) ;  /* 0x0000000c00047947 */ /* 0x000fea0003800000 */
.L_x_9040:
[----:B------:R0:W5:Y:S01]  /*2e00*/  LDG.E.S16 R24, desc[UR36][R4.64] ;  /* 0x0000002404187981 */ /* 0x000162000c1e1700 */
[----:B------:R-:W-:Y:S05]  /*2e10*/  BRA `(.L_x_9034) ;  /* 0x0000000800fc7947 */ /* 0x000fea0003800000 */
.L_x_9036:
        /* <DEDUP_REMOVED lines=9> */
.L_x_9043:
[----:B------:R-:W2:Y:S02]  /*2eb0*/  LDG.E.U16 R4, desc[UR36][R4.64] ;  /* 0x0000002404047981 */ /* 0x000ea4000c1e1500 */
[----:B--2---:R-:W-:-:S06]  /*2ec0*/  HADD2.F32 R24, -RZ, R4.H0_H0 ;  /* 0x20000004ff187230 */ /* 0x004fcc0000004100 */
[----:B------:R-:W0:Y:S01]  /*2ed0*/  F2I.FTZ.TRUNC.NTZ R24, R24 ;  /* 0x0000001800187305 */ /* 0x000e22000021f100 */
[----:B------:R-:W-:Y:S05]  /*2ee0*/  BRA `(.L_x_9034) ;  /* 0x0000000800c87947 */ /* 0x000fea0003800000 */
.L_x_9042:
        /* <DEDUP_REMOVED lines=9> */
.L_x_9045:
[----:B------:R-:W2:Y:S02]  /*2f80*/  LDG.E.U16 R4, desc[UR36][R4.64] ;  /* 0x0000002404047981 */ /* 0x000ea4000c1e1500 */
[----:B--2---:R-:W-:-:S06]  /*2f90*/  HADD2.F32 R24, -RZ, R4.H0_H0 ;  /* 0x20000004ff187230 */ /* 0x004fcc0000004100 */
[----:B------:R-:W0:Y:S01]  /*2fa0*/  F2I.FTZ.TRUNC.NTZ R24, R24 ;  /* 0x0000001800187305 */ /* 0x000e22000021f100 */
[----:B------:R-:W-:Y:S05]  /*2fb0*/  BRA `(.L_x_9034) ;  /* 0x0000000800947947 */ /* 0x000fea0003800000 */
.L_x_9044:
[----:B------:R-:W2:Y:S02]  /*2fc0*/  LDG.E.64 R24, desc[UR36][R4.64] ;  /* 0x0000002404187981 */ /* 0x000ea4000c1e1b00 */
[----:B--2---:R0:W1:Y:S02]  /*2fd0*/  F2I.F64.TRUNC R24, R24 ;  /* 0x0000001800187311 */ /* 0x004064000030d100 */
[----:B01----:R-:W-:Y:S05]  /*2fe0*/  BRA `(.L_x_9034) ;  /* 0x0000000800887947 */ /* 0x003fea0003800000 */
.L_x_9035:
        /* <DEDUP_REMOVED lines=12> */
.L_x_9048:
[----:B------:R-:W2:Y:S02]  /*30b0*/  LDG.E.64 R4, desc[UR36][R4.64] ;  /* 0x0000002404047981 */ /* 0x000ea4000c1e1b00 */
[----:B--2---:R0:W1:Y:S02]  /*30c0*/  F2I.F64.TRUNC R24, R4 ;  /* 0x0000000400187311 */ /* 0x004064000030d100 */
[----:B01----:R-:W-:Y:S05]  /*30d0*/  BRA `(.L_x_9034) ;  /* 0x00000008004c7947 */ /* 0x003fea0003800000 */
.L_x_9047:
        /* <DEDUP_REMOVED lines=26> */
.L_x_9050:
        /* <DEDUP_REMOVED lines=14> */
.L_x_9049:
[----:B------:R-:W2:Y:S02]  /*3360*/  LDG.E.U16 R24, desc[UR36][R4.64] ;  /* 0x0000002404187981 */ /* 0x000ea4000c1e1500 */
[----:B--2---:R-:W-:-:S06]  /*3370*/  IMAD.U32 R24, R24, 0x10000, RZ ;  /* 0x0001000018187824 */ /* 0x004fcc00078e00ff */
[----:B------:R-:W0:Y:S01]  /*3380*/  F2I.FTZ.TRUNC.NTZ R24, R24 ;  /* 0x0000001800187305 */ /* 0x000e22000021f100 */
[----:B------:R-:W-:Y:S05]  /*3390*/  BRA `(.L_x_9034) ;  /* 0x00000004009c7947 */ /* 0x000fea0003800000 */
.L_x_9046:
        /* <DEDUP_REMOVED lines=10> */
.L_x_9053:
        /* <DEDUP_REMOVED lines=21> */
.L_x_9057:
[----:B------:R-:W-:Y:S05]  /*3590*/  BSYNC.RECONVERGENT B1 ;  /* 0x0000000000017941 */ /* 0x000fea0003800200 */
.L_x_9056:
[----:B------:R-:W-:Y:S01]  /*35a0*/  IMAD.SHL.U32 R0, R0, 0x100000, RZ ;  /* 0x0010000000007824 */ /* 0x000fe200078e00ff */
[----:B------:R-:W-:-:S04]  /*35b0*/  LEA R3, R3, 0x3b800000, 0x17 ;  /* 0x3b80000003037811 */ /* 0x000fc800078eb8ff */
[----:B------:R-:W-:-:S07]  /*35c0*/  LOP3.LUT R24, R3, R0, R7, 0xfe, !PT ;  /* 0x0000000003187212 */ /* 0x000fce00078efe07 */
.L_x_9055:
[----:B------:R-:W-:Y:S05]  /*35d0*/  BSYNC.RECONVERGENT B0 ;  /* 0x0000000000007941 */ /* 0x000fea0003800200 */
.L_x_9054:
[----:B------:R-:W0:Y:S01]  /*35e0*/  F2I.FTZ.TRUNC.NTZ R24, R24 ;  /* 0x0000001800187305 */ /* 0x000e22000021f100 */
[----:B------:R-:W-:Y:S05]  /*35f0*/  BRA `(.L_x_9034) ;  /* 0x0000000400047947 */ /* 0x000fea0003800000 */
.L_x_9052:
        /* <DEDUP_REMOVED lines=21> */
.L_x_9061:
[----:B------:R-:W-:Y:S05]  /*3750*/  BSYNC.RECONVERGENT B1 ;  /* 0x0000000000017941 */ /* 0x000fea0003800200 */
.L_x_9060:
[----:B------:R-:W-:Y:S01]  /*3760*/  IMAD.SHL.U32 R0, R0, 0x200000, RZ ;  /* 0x0020000000007824 */ /* 0x000fe200078e00ff */
[----:B------:R-:W-:-:S04]  /*3770*/  LEA R3, R3, 0x37800000, 0x17 ;  /* 0x3780000003037811 */ /* 0x000fc800078eb8ff */
[----:B------:R-:W-:-:S07]  /*3780*/  LOP3.LUT R24, R3, R0, R7, 0xfe, !PT ;  /* 0x0000000003187212 */ /* 0x000fce00078efe07 */
.L_x_9059:
[----:B------:R-:W-:Y:S05]  /*3790*/  BSYNC.RECONVERGENT B0 ;  /* 0x0000000000007941 */ /* 0x000fea0003800200 */
.L_x_9058:
[----:B------:R-:W0:Y:S01]  /*37a0*/  F2I.FTZ.TRUNC.NTZ R24, R24 ;  /* 0x0000001800187305 */ /* 0x000e22000021f100 */
[----:B------:R-:W-:Y:S05]  /*37b0*/  BRA `(.L_x_9034) ;  /* 0x0000000000947947 */ /* 0x000fea0003800000 */
.L_x_9051:
        /* <DEDUP_REMOVED lines=14> */
.L_x_9065:
[----:B------:R-:W-:Y:S05]  /*38a0*/  BSYNC.RECONVERGENT B0 ;  /* 0x0000000000007941 */ /* 0x000fea0003800200 */
.L_x_9064:
[----:B------:R-:W0:Y:S01]  /*38b0*/  F2I.FTZ.TRUNC.NTZ R24, R24 ;  /* 0x0000001800187305 */ /* 0x000e22000021f100 */
[----:B------:R-:W-:Y:S05]  /*38c0*/  BRA `(.L_x_9034) ;  /* 0x0000000000507947 */ /* 0x000fea0003800000 */
.L_x_9039:
        /* <DEDUP_REMOVED lines=16> */
.L_x_9066:
[----:B------:R-:W-:Y:S05]  /*39d0*/  BRA `(.L_x_9034) ;  /* 0x00000000000c7947 */ /* 0x000fea0003800000 */
.L_x_9063:
[----:B------:R0:W5:Y:S01]  /*39e0*/  LDG.E R24, desc[UR36][R4.64] ;  /* 0x0000002404187981 */ /* 0x000162000c1e1900 */
[----:B------:R-:W-:Y:S05]  /*39f0*/  BRA `(.L_x_9034) ;  /* 0x0000000000047947 */ /* 0x000fea0003800000 */
.L_x_9062:
[----:B------:R0:W5:Y:S02]  /*3a00*/  LDG.E R24, desc[UR36][R4.64] ;  /* 0x0000002404187981 */ /* 0x000164000c1e1900 */
.L_x_9034:
[----:B------:R-:W-:Y:S05]  /*3a10*/  BSYNC.RECONVERGENT B6 ;  /* 0x0000000000067941 */ /* 0x000fea0003800200 */
.L_x_9033:
[----:B------:R-:W2:Y:S01]  /*3a20*/  LDC.U8 R18, c[0x0][0x3a4] ;  /* 0x0000e900ff127b82 */ /* 0x000ea20000000000 */
[----:B------:R-:W-:Y:S01]  /*3a30*/  ISETP.GE.AND P4, PT, R17, R16, PT ;  /* 0x000000101100720c */ /* 0x000fe20003f86270 */
[----:B------:R-:W-:Y:S01]  /*3a40*/  BSSY.RECONVERGENT B7, `(.L_x_9067) ;  /* 0x00002ca000077945 */ /* 0x000fe20003800200 */
[----:B01---5:R-:W-:-:S03]  /*3a50*/  ISETP.NE.AND P0, PT, R19, RZ, PT ;  /* 0x000000ff1300720c */ /* 0x023fc60003f05270 */
[----:B------:R-:W-:Y:S01]  /*3a60*/  BSSY.RELIABLE B6, `(.L_x_9068) ;  /* 0x00001e2000067945 */ /* 0x000fe20003800100 */
[----:B---34-:R-:W-:Y:S02]  /*3a70*/  ISETP.NE.AND P1, PT, R22, RZ, PT ;  /* 0x000000ff1600720c */ /* 0x018fe40003f25270 */
[----:B--2---:R-:W-:Y:S02]  /*3a80*/  ISETP.NE.AND P2, PT, R23, RZ, PT ;  /* 0x000000ff1700720c */ /* 0x004fe40003f45270 */
[----:B------:R-:W-:Y:S02]  /*3a90*/  ISETP.NE.AND P3, PT, R24, RZ, PT ;  /* 0x000000ff1800720c */ /* 0x000fe40003f65270 */
[----:B------:R-:W-:Y:S02]  /*3aa0*/  SHF.R.S32.HI R26, RZ, 0x1f, R22 ;  /* 0x0000001fff1a7819 */ /* 0x000fe40000011416 */
[----:B------:R-:W-:Y:S02]  /*3ab0*/  SHF.R.S32.HI R22, RZ, 0x1f, R24 ;  /* 0x0000001fff167819 */ /* 0x000fe40000011418 */
[----:B------:R-:W-:-:S02]  /*3ac0*/  SHF.R.S32.HI R19, RZ, 0x1f, R19 ;  /* 0x0000001fff137819 */ /* 0x000fc40000011413 */
[----:B------:R-:W-:Y:S02]  /*3ad0*/  SHF.R.S32.HI R23, RZ, 0x1f, R23 ;  /* 0x0000001fff177819 */ /* 0x000fe40000011417 */
[----:B------:R-:W-:Y:S02]  /*3ae0*/  SEL R0, RZ, 0x1, !P0 ;  /* 0x00000001ff007807 */ /* 0x000fe40004000000 */
[----:B------:R-:W-:Y:S02]  /*3af0*/  SEL R3, RZ, 0x1, !P1 ;  /* 0x00000001ff037807 */ /* 0x000fe40004800000 */
[----:B------:R-:W-:Y:S02]  /*3b00*/  SEL R24, RZ, 0x1, !P2 ;  /* 0x00000001ff187807 */ /* 0x000fe40005000000 */
[----:B------:R-:W-:Y:S02]  /*3b10*/  SEL R5, RZ, 0x1, !P3 ;  /* 0x00000001ff057807 */ /* 0x000fe40005800000 */
[----:B------:R-:W-:-:S02]  /*3b20*/  LOP3.LUT R4, R19, R0, RZ, 0xfc, !PT ;  /* 0x0000000013047212 */ /* 0x000fc400078efcff */
[----:B------:R-:W-:Y:S02]  /*3b30*/  LOP3.LUT R26, R26, R3, RZ, 0xfc, !PT ;  /* 0x000000031a1a7212 */ /* 0x000fe400078efcff */
[----:B------:R-:W-:Y:S02]  /*3b40*/  LOP3.LUT R24, R23, R24, RZ, 0xfc, !PT ;  /* 0x0000001817187212 */ /* 0x000fe400078efcff */
[----:B------:R-:W-:Y:S01]  /*3b50*/  LOP3.LUT R22, R22, R5, RZ, 0xfc, !PT ;  /* 0x0000000516167212 */ /* 0x000fe200078efcff */
[----:B------:R-:W-:Y:S06]  /*3b60*/  @P4 BRA `(.L_x_9069) ;  /* 0x0000001c00384947 */ /* 0x000fec0003800000 */
[----:B------:R-:W0:Y:S01]  /*3b70*/  LDCU UR4, c[0x0][0x3a8] ;  /* 0x00007500ff0477ac */ /* 0x000e220008000800 */
[----:B------:R-:W1:Y:S01]  /*3b80*/  LDC.64 R8, c[0x0][0x388] ;  /* 0x0000e200ff087b82 */ /* 0x000e620000000a00 */
[----:B------:R-:W-:Y:S01]  /*3b90*/  IMAD R0, R2, 0x200, R17 ;  /* 0x0000020002007824 */ /* 0x000fe200078e0211 */
[----:B------:R-:W-:Y:S01]  /*3ba0*/  PRMT R5, R18, 0x9910, RZ ;  /* 0x0000991012057816 */ /* 0x000fe200000000ff */
[----:B------:R-:W-:Y:S02]  /*3bb0*/  VIADD R17, R17, 0x80 ;  /* 0x0000008011117836 */ /* 0x000fe40000000000 */
        /* <DEDUP_REMOVED lines=16> */
.L_x_9073:
[----:B------:R0:W-:Y:S01]  /*3cc0*/  STG.E.U8 desc[UR36][R8.64], R4 ;  /* 0x0000000408007986 */ /* 0x0001e2000c101124 */
[----:B------:R-:W-:Y:S05]  /*3cd0*/  BRA `(.L_x_9075) ;  /* 0x0000000c003c7947 */ /* 0x000fea0003800000 */
.L_x_9072:
[----:B------:R-:W-:-:S13]  /*3ce0*/  ISETP.NE.AND P0, PT, R0, 0x2, PT ;  /* 0x000000020000780c */ /* 0x000fda0003f05270 */
[----:B------:R-:W-:Y:S05]  /*3cf0*/  @!P0 BRA `(.L_x_9076) ;  /* 0x0000000000248947 */ /* 0x000fea0003800000 */
[----:B------:R-:W-:-:S13]  /*3d00*/  ISETP.NE.AND P0, PT, R0, 0x3, PT ;  /* 0x000000030000780c */ /* 0x000fda0003f05270 */
[----:B------:R-:W-:Y:S05]  /*3d10*/  @!P0 BRA `(.L_x_9077) ;  /* 0x0000000000148947 */ /* 0x000fea0003800000 */
[----:B------:R-:W-:-:S13]  /*3d20*/  ISETP.NE.AND P0, PT, R0, 0x4, PT ;  /* 0x000000040000780c */ /* 0x000fda0003f05270 */
[----:B------:R-:W-:Y:S05]  /*3d30*/  @P0 BRA `(.L_x_9074) ;  /* 0x0000000800900947 */ /* 0x000fea0003800000 */
[----:B------:R-:W-:-:S05]  /*3d40*/  SHF.R.S32.HI R5, RZ, 0x1f, R4 ;  /* 0x0000001fff057819 */ /* 0x000fca0000011404 */
[----:B------:R0:W-:Y:S01]  /*3d50*/  STG.E.64 desc[UR36][R8.64], R4 ;  /* 0x0000000408007986 */ /* 0x0001e2000c101b24 */
[----:B------:R-:W-:Y:S05]  /*3d60*/  BRA `(.L_x_9075) ;  /* 0x0000000c00187947 */ /* 0x000fea0003800000 */
.L_x_9077:
[----:B------:R0:W-:Y:S01]  /*3d70*/  STG.E desc[UR36][R8.64], R4 ;  /* 0x0000000408007986 */ /* 0x0001e2000c101924 */
[----:B------:R-:W-:Y:S05]  /*3d80*/  BRA `(.L_x_9075) ;  /* 0x0000000c00107947 */ /* 0x000fea0003800000 */
.L_x_9076:
[----:B------:R0:W-:Y:S01]  /*3d90*/  STG.E.U16 desc[UR36][R8.64], R4 ;  /* 0x0000000408007986 */ /* 0x0001e2000c101524 */
[----:B------:R-:W-:Y:S05]  /*3da0*/  BRA `(.L_x_9075) ;  /* 0x0000000c00087947 */ /* 0x000fea0003800000 */
.L_x_9071:
[----:B------:R-:W-:-:S13]  /*3db0*/  ISETP.GT.AND P0, PT, R0, 0x6, PT ;  /* 0x000000060000780c */ /* 0x000fda0003f04270 */
[----:B------:R-:W-:Y:S05]  /*3dc0*/  @P0 BRA `(.L_x_9078) ;  /* 0x00000000002c0947 */ /* 0x000fea0003800000 */
[----:B------:R-:W-:-:S13]  /*3dd0*/  ISETP.NE.AND P0, PT, R0, 0x5, PT ;  /* 0x000000050000780c */ /* 0x000fda0003f05270 */
[----:B------:R-:W-:Y:S05]  /*3de0*/  @!P0 BRA `(.L_x_9079) ;  /* 0x0000000000148947 */ /* 0x000fea0003800000 */
[----:B------:R-:W-:-:S13]  /*3df0*/  ISETP.NE.AND P0, PT, R0, 0x6, PT ;  /* 0x000000060000780c */ /* 0x000fda0003f05270 */
[----:B------:R-:W-:Y:S05]  /*3e00*/  @P0 BRA `(.L_x_9074) ;  /* 0x00000008005c0947 */ /* 0x000fea0003800000 */
[----:B------:R-:W-:-:S05]  /*3e10*/  I2FP.F32.S32 R3, R4 ;  /* 0x0000000400037245 */ /* 0x000fca0000201400 */
[----:B------:R0:W-:Y:S01]  /*3e20*/  STG.E desc[UR36][R8.64], R3 ;  /* 0x0000000308007986 */ /* 0x0001e2000c101924 */
[----:B------:R-:W-:Y:S05]  /*3e30*/  BRA `(.L_x_9075) ;  /* 0x0000000800e47947 */ /* 0x000fea0003800000 */
.L_x_9079:
[----:B------:R-:W-:-:S04]  /*3e40*/  I2FP.F32.S32 R0, R4 ;  /* 0x0000000400007245 */ /* 0x000fc80000201400 */
[----:B------:R-:W-:-:S05]  /*3e50*/  F2FP.F16.F32.PACK_AB R0, RZ, R0 ;  /* 0x00000000ff00723e */ /* 0x000fca00000000ff */
[----:B------:R0:W-:Y:S01]  /*3e60*/  STG.E.U16 desc[UR36][R8.64], R0 ;  /* 0x0000000008007986 */ /* 0x0001e2000c101524 */
[----:B------:R-:W-:Y:S05]  /*3e70*/  BRA `(.L_x_9075) ;  /* 0x0000000800d47947 */ /* 0x000fea0003800000 */
.L_x_9078:
[----:B------:R-:W-:-:S13]  /*3e80*/  ISETP.NE.AND P0, PT, R0, 0x7, PT ;  /* 0x000000070000780c */ /* 0x000fda0003f05270 */
[----:B------:R-:W-:Y:S05]  /*3e90*/  @!P0 BRA `(.L_x_9080) ;  /* 0x0000000000348947 */ /* 0x000fea0003800000 */
[----:B------:R-:W-:-:S13]  /*3ea0*/  ISETP.NE.AND P0, PT, R0, 0x8, PT ;  /* 0x000000080000780c */ /* 0x000fda0003f05270 */
[----:B------:R-:W-:Y:S05]  /*3eb0*/  @!P0 BRA `(.L_x_9081) ;  /* 0x0000000000188947 */ /* 0x000fea0003800000 */
[----:B------:R-:W-:-:S13]  /*3ec0*/  ISETP.NE.AND P0, PT, R0, 0x9, PT ;  /* 0x000000090000780c */ /* 0x000fda0003f05270 */
[----:B------:R-:W-:Y:S05]  /*3ed0*/  @P0 BRA `(.L_x_9074) ;  /* 0x0000000800280947 */ /* 0x000fea0003800000 */
[----:B------:R-:W-:Y:S01]  /*3ee0*/  I2FP.F32.S32 R4, R4 ;  /* 0x0000000400047245 */ /* 0x000fe20000201400 */
[----:B------:R-:W-:-:S05]  /*3ef0*/  IMAD.MOV.U32 R5, RZ, RZ, RZ ;  /* 0x000000ffff057224 */ /* 0x000fca00078e00ff */
[----:B------:R0:W-:Y:S01]  /*3f00*/  STG.E.64 desc[UR36][R8.64], R4 ;  /* 0x0000000408007986 */ /* 0x0001e2000c101b24 */
[----:B------:R-:W-:Y:S05]  /*3f10*/  BRA `(.L_x_9075) ;  /* 0x0000000800ac7947 */ /* 0x000fea0003800000 */
.L_x_9081:
[----:B------:R-:W-:-:S04]  /*3f20*/  I2FP.F32.S32 R4, R4 ;  /* 0x0000000400047245 */ /* 0x000fc80000201400 */
[----:B------:R-:W-:-:S04]  /*3f30*/  F2FP.F16.F32.PACK_AB R3, RZ, R4 ;  /* 0x00000004ff03723e */ /* 0x000fc800000000ff */
[----:B------:R-:W-:-:S05]  /*3f40*/  PRMT R3, R3, 0x5410, RZ ;  /* 0x0000541003037816 */ /* 0x000fca00000000ff */
[----:B------:R0:W-:Y:S01]  /*3f50*/  STG.E desc[UR36][R8.64], R3 ;  /* 0x0000000308007986 */ /* 0x0001e2000c101924 */
[----:B------:R-:W-:Y:S05]  /*3f60*/  BRA `(.L_x_9075) ;  /* 0x0000000800987947 */ /* 0x000fea0003800000 */
.L_x_9080:
[----:B------:R-:W0:Y:S02]  /*3f70*/  I2F.F64 R4, R4 ;  /* 0x0000000400047312 */ /* 0x000e240000201c00 */
[----:B0-----:R0:W-:Y:S01]  /*3f80*/  STG.E.64 desc[UR36][R8.64], R4 ;  /* 0x0000000408007986 */ /* 0x0011e2000c101b24 */
[----:B------:R-:W-:Y:S05]  /*3f90*/  BRA `(.L_x_9075) ;  /* 0x00000008008c7947 */ /* 0x000fea0003800000 */
.L_x_9070:
        /* <DEDUP_REMOVED lines=12> */
.L_x_9084:
[----:B------:R-:W-:Y:S01]  /*4060*/  CS2R R6, SRZ ;  /* 0x0000000000067805 */ /* 0x000fe2000001ff00 */
[----:B------:R-:W0:Y:S04]  /*4070*/  I2F.F64 R4, R4 ;  /* 0x0000000400047312 */ /* 0x000e280000201c00 */
[----:B0-----:R3:W-:Y:S01]  /*4080*/  STG.E.128 desc[UR36][R8.64], R4 ;  /* 0x0000000408007986 */ /* 0x0017e2000c101d24 */
[----:B------:R-:W-:Y:S05]  /*4090*/  BRA `(.L_x_9075) ;  /* 0x00000008004c7947 */ /* 0x000fea0003800000 */
.L_x_9083:
[----:B------:R-:W-:-:S13]  /*40a0*/  ISETP.NE.AND P0, PT, R0, 0xf, PT ;  /* 0x0000000f0000780c */ /* 0x000fda0003f05270 */
[----:B------:R-:W-:Y:S05]  /*40b0*/  @!P0 BRA `(.L_x_9085) ;  /* 0x0000000000a08947 */ /* 0x000fea0003800000 */
[----:B------:R-:W-:-:S13]  /*40c0*/  ISETP.NE.AND P0, PT, R0, 0x17, PT ;  /* 0x000000170000780c */ /* 0x000fda0003f05270 */
[----:B------:R-:W-:Y:S05]  /*40d0*/  @!P0 BRA `(.L_x_9086) ;  /* 0x00000000004c8947 */ /* 0x000fea0003800000 */
[----:B------:R-:W-:-:S13]  /*40e0*/  ISETP.NE.AND P0, PT, R0, 0x18, PT ;  /* 0x000000180000780c */ /* 0x000fda0003f05270 */
[----:B------:R-:W-:Y:S05]  /*40f0*/  @P0 BRA `(.L_x_9074) ;  /* 0x0000000400a00947 */ /* 0x000fea0003800000 */
        /* <DEDUP_REMOVED lines=13> */
.L_x_9088:
[----:B------:R-:W-:Y:S05]  /*41d0*/  BSYNC.RECONVERGENT B0 ;  /* 0x0000000000007941 */ /* 0x000fea0003800200 */
.L_x_9087:
[----:B------:R-:W-:-:S05]  /*41e0*/  LOP3.LUT R5, R0, 0x80, R5, 0xf8, !PT ;  /* 0x0000008000057812 */ /* 0x000fca00078ef805 */
[----:B------:R2:W-:Y:S01]  /*41f0*/  STG.E.U8 desc[UR36][R8.64], R5 ;  /* 0x0000000508007986 */ /* 0x0005e2000c101124 */
[----:B------:R-:W-:Y:S05]  /*4200*/  BRA `(.L_x_9075) ;  /* 0x0000000400f07947 */ /* 0x000fea0003800000 */
.L_x_9086:
        /* <DEDUP_REMOVED lines=15> */
.L_x_9090:
[----:B------:R-:W-:Y:S05]  /*4300*/  BSYNC.RECONVERGENT B0 ;  /* 0x0000000000007941 */ /* 0x000fea0003800200 */
.L_x_9089:
[----:B------:R-:W-:-:S05]  /*4310*/  LOP3.LUT R5, R0, 0x80, R5, 0xf8, !PT ;  /* 0x0000008000057812 */ /* 0x000fca00078ef805 */
[----:B------:R1:W-:Y:S01]  /*4320*/  STG.E.U8 desc[UR36][R8.64], R5 ;  /* 0x0000000508007986 */ /* 0x0003e2000c101124 */
[----:B------:R-:W-:Y:S05]  /*4330*/  BRA `(.L_x_9075) ;  /* 0x0000000400a47947 */ /* 0x000fea0003800000 */
.L_x_9085:
[----:B------:R-:W-:-:S04]  /*4340*/  I2FP.F32.S32 R0, R4 ;  /* 0x0000000400007245 */ /* 0x000fc80000201400 */
[----:B------:R-:W-:-:S05]  /*4350*/  F2FP.BF16.F32.PACK_AB R0, RZ, R0 ;  /* 0x00000000ff00723e */ /* 0x000fca00000010ff */
[----:B------:R0:W-:Y:S01]  /*4360*/  STG.E.U16 desc[UR36][R8.64], R0 ;  /* 0x0000000008007986 */ /* 0x0001e2000c101524 */
[----:B------:R-:W-:Y:S05]  /*4370*/  BRA `(.L_x_9075) ;  /* 0x0000000400947947 */ /* 0x000fea0003800000 */
.L_x_9082:
        /* <DEDUP_REMOVED lines=10> */
.L_x_9093:
        /* <DEDUP_REMOVED lines=13> */
.L_x_9096:
[----:B------:R-:W-:-:S04]  /*44f0*/  SHF.R.U32.HI R0, RZ, 0x14, R3 ;  /* 0x00000014ff007819 */ /* 0x000fc80000011603 */
[----:B------:R-:W-:-:S04]  /*4500*/  LOP3.LUT R0, R0, 0x1, RZ, 0xc0, !PT ;  /* 0x0000000100007812 */ /* 0x000fc800078ec0ff */
[----:B------:R-:W-:-:S04]  /*4510*/  IADD3 R0, PT, PT, R3, 0x487ffff, R0 ;  /* 0x0487ffff03007810 */ /* 0x000fc80007ffe000 */
[----:B------:R-:W-:-:S04]  /*4520*/  SHF.R.U32.HI R0, RZ, 0x14, R0 ;  /* 0x00000014ff007819 */ /* 0x000fc80000011600 */
[----:B------:R-:W-:-:S07]  /*4530*/  LOP3.LUT R0, R0, 0xff, RZ, 0xc0, !PT ;  /* 0x000000ff00007812 */ /* 0x000fce00078ec0ff */
.L_x_9097:
[----:B------:R-:W-:-:S04]  /*4540*/  SHF.R.U32.HI R3, RZ, 0x18, R3 ;  /* 0x00000018ff037819 */ /* 0x000fc80000011603 */
[----:B------:R-:W-:-:S04]  /*4550*/  LOP3.LUT R0, R0, 0x80, R3, 0xf8, !PT ;  /* 0x0000008000007812 */ /* 0x000fc800078ef803 */
[----:B------:R-:W-:-:S07]  /*4560*/  PRMT R4, R0, 0x7610, R4 ;  /* 0x0000761000047816 */ /* 0x000fce0000000004 */
.L_x_9095:
[----:B------:R-:W-:Y:S05]  /*4570*/  BSYNC.RECONVERGENT B0 ;  /* 0x0000000000007941 */ /* 0x000fea0003800200 */
.L_x_9094:
[----:B------:R0:W-:Y:S01]  /*4580*/  STG.E.U8 desc[UR36][R8.64], R4 ;  /* 0x0000000408007986 */ /* 0x0001e2000c101124 */
[----:B------:R-:W-:Y:S05]  /*4590*/  BRA `(.L_x_9075) ;  /* 0x00000004000c7947 */ /* 0x000fea0003800000 */
.L_x_9092:
        /* <DEDUP_REMOVED lines=13> */
.L_x_9100:
[----:B------:R-:W-:-:S04]  /*4670*/  SHF.R.U32.HI R0, RZ, 0x15, R3 ;  /* 0x00000015ff007819 */ /* 0x000fc80000011603 */
[----:B------:R-:W-:-:S04]  /*4680*/  LOP3.LUT R0, R0, 0x1, RZ, 0xc0, !PT ;  /* 0x0000000100007812 */ /* 0x000fc800078ec0ff */
[----:B------:R-:W-:-:S04]  /*4690*/  IADD3 R0, PT, PT, R3, 0x88fffff, R0 ;  /* 0x088fffff03007810 */ /* 0x000fc80007ffe000 */
[----:B------:R-:W-:-:S04]  /*46a0*/  SHF.R.U32.HI R0, RZ, 0x15, R0 ;  /* 0x00000015ff007819 */ /* 0x000fc80000011600 */
[----:B------:R-:W-:-:S07]  /*46b0*/  LOP3.LUT R0, R0, 0xff, RZ, 0xc0, !PT ;  /* 0x000000ff00007812 */ /* 0x000fce00078ec0ff */
.L_x_9101:
[----:B------:R-:W-:-:S04]  /*46c0*/  SHF.R.U32.HI R3, RZ, 0x18, R3 ;  /* 0x00000018ff037819 */ /* 0x000fc80000011603 */
[----:B------:R-:W-:-:S04]  /*46d0*/  LOP3.LUT R0, R0, 0x80, R3, 0xf8, !PT ;  /* 0x0000008000007812 */ /* 0x000fc800078ef803 */
[----:B------:R-:W-:-:S07]  /*46e0*/  PRMT R4, R0, 0x7610, R4 ;  /* 0x0000761000047816 */ /* 0x000fce0000000004 */
.L_x_9099:
[----:B------:R-:W-:Y:S05]  /*46f0*/  BSYNC.RECONVERGENT B0 ;  /* 0x0000000000007941 */ /* 0x000fea0003800200 */
.L_x_9098:
[----:B------:R0:W-:Y:S01]  /*4700*/  STG.E.U8 desc[UR36][R8.64], R4 ;  /* 0x0000000408007986 */ /* 0x0001e2000c101124 */
[----:B------:R-:W-:Y:S05]  /*4710*/  BRA `(.L_x_9075) ;  /* 0x0000000000ac7947 */ /* 0x000fea0003800000 */
.L_x_9091:
[----:B------:R-:W-:-:S13]  /*4720*/  ISETP.NE.AND P0, PT, R0, 0x1c, PT ;  /* 0x0000001c0000780c */ /* 0x000fda0003f05270 */
[----:B------:R-:W-:Y:S05]  /*4730*/  @!P0 BRA `(.L_x_9102) ;  /* 0x0000000000a08947 */ /* 0x000fea0003800000 */
[----:B------:R-:W-:-:S13]  /*4740*/  ISETP.NE.AND P0, PT, R0, 0x1d, PT ;  /* 0x0000001d0000780c */ /* 0x000fda0003f05270 */
[----:B------:R-:W-:Y:S05]  /*4750*/  @!P0 BRA `(.L_x_9103) ;  /* 0x00000000008c8947 */ /* 0x000fea0003800000 */
[----:B------:R-:W-:-:S13]  /*4760*/  ISETP.NE.AND P0, PT, R0, 0x2c, PT ;  /* 0x0000002c0000780c */ /* 0x000fda0003f05270 */
[----:B------:R-:W-:Y:S05]  /*4770*/  @!P0 BRA `(.L_x_9104) ;  /* 0x0000000000448947 */ /* 0x000fea0003800000 */
.L_x_9074:
        /* <DEDUP_REMOVED lines=16> */
.L_x_9105:
[----:B------:R-:W-:Y:S05]  /*4880*/  BRA `(.L_x_9075) ;  /* 0x0000000000507947 */ /* 0x000fea0003800000 */
.L_x_9104:
        /* <DEDUP_REMOVED lines=16> */
.L_x_9103:
[----:B------:R-:W-:-:S05]  /*4990*/  SHF.R.S32.HI R5, RZ, 0x1f, R4 ;  /* 0x0000001fff057819 */ /* 0x000fca0000011404 */
[----:B------:R0:W-:Y:S01]  /*49a0*/  STG.E.64 desc[UR36][R8.64], R4 ;  /* 0x0000000408007986 */ /* 0x0001e2000c101b24 */
[----:B------:R-:W-:Y:S05]  /*49b0*/  BRA `(.L_x_9075) ;  /* 0x0000000000047947 */ /* 0x000fea0003800000 */
.L_x_9102:
[----:B------:R0:W-:Y:S02]  /*49c0*/  STG.E desc[UR36][R8.64], R4 ;  /* 0x0000000408007986 */ /* 0x0001e4000c101924 */
.L_x_9075:
        /* <DEDUP_REMOVED lines=23> */
.L_x_9110:
[----:B------:R0:W-:Y:S01]  /*4b40*/  STG.E.U8 desc[UR36][R8.64], R26 ;  /* 0x0000001a08007986 */ /* 0x0001e2000c101124 */
[----:B------:R-:W-:Y:S05]  /*4b50*/  BRA `(.L_x_9112) ;  /* 0x0000000c00387947 */ /* 0x000fea0003800000 */
.L_x_9109:
        /* <DEDUP_REMOVED lines=9> */
.L_x_9114:
[----:B------:R3:W-:Y:S01]  /*4bf0*/  STG.E desc[UR36][R8.64], R26 ;  /* 0x0000001a08007986 */ /* 0x0007e2000c101924 */
[----:B------:R-:W-:Y:S05]  /*4c00*/  BRA `(.L_x_9112) ;  /* 0x0000000c000c7947 */ /* 0x000fea0003800000 */
.L_x_9113:
[----:B------:R2:W-:Y:S01]  /*4c10*/  STG.E.U16 desc[UR36][R8.64], R26 ;  /* 0x0000001a08007986 */ /* 0x0005e2000c101524 */
[----:B------:R-:W-:Y:S05]  /*4c20*/  BRA `(.L_x_9112) ;  /* 0x0000000c00047947 */ /* 0x000fea0003800000 */
.L_x_9108:
        /* <DEDUP_REMOVED lines=9> */
.L_x_9116:
[----:B------:R-:W-:-:S04]  /*4cc0*/  I2FP.F32.S32 R0, R26 ;  /* 0x0000001a00007245 */ /* 0x000fc80000201400 */
[----:B------:R-:W-:-:S05]  /*4cd0*/  F2FP.F16.F32.PACK_AB R0, RZ, R0 ;  /* 0x00000000ff00723e */ /* 0x000fca00000000ff */
[----:B------:R0:W-:Y:S01]  /*4ce0*/  STG.E.U16 desc[UR36][R8.64], R0 ;  /* 0x0000000008007986 */ /* 0x0001e2000c101524 */
[----:B------:R-:W-:Y:S05]  /*4cf0*/  BRA `(.L_x_9112) ;  /* 0x0000000800d07947 */ /* 0x000fea0003800000 */
.L_x_9115:
        /* <DEDUP_REMOVED lines=10> */
.L_x_9118:
[----:B------:R-:W-:-:S04]  /*4da0*/  I2FP.F32.S32 R26, R26 ;  /* 0x0000001a001a7245 */ /* 0x000fc80000201400 */
[----:B------:R-:W-:-:S04]  /*4db0*/  F2FP.F16.F32.PACK_AB R3, RZ, R26 ;  /* 0x0000001aff03723e */ /* 0x000fc800000000ff */
[----:B------:R-:W-:-:S05]  /*4dc0*/  PRMT R3, R3, 0x5410, RZ ;  /* 0x0000541003037816 */ /* 0x000fca00000000ff */
[----:B------:R0:W-:Y:S01]  /*4dd0*/  STG.E desc[UR36][R8.64], R3 ;  /* 0x0000000308007986 */ /* 0x0001e2000c101924 */
[----:B------:R-:W-:Y:S05]  /*4de0*/  BRA `(.L_x_9112) ;  /* 0x0000000800947947 */ /* 0x000fea0003800000 */
.L_x_9117:
[----:B------:R-:W0:Y:S02]  /*4df0*/  I2F.F64 R26, R26 ;  /* 0x0000001a001a7312 */ /* 0x000e240000201c00 */
[----:B0-----:R0:W-:Y:S01]  /*4e00*/  STG.E.64 desc[UR36][R8.64], R26 ;  /* 0x0000001a08007986 */ /* 0x0011e2000c101b24 */
[----:B------:R-:W-:Y:S05]  /*4e10*/  BRA `(.L_x_9112) ;  /* 0x0000000800887947 */ /* 0x000fea0003800000 */
.L_x_9107:
        /* <DEDUP_REMOVED lines=12> */
.L_x_9122:
        /* <DEDUP_REMOVED lines=17> */
.L_x_9125:
[----:B------:R-:W-:-:S04]  /*4ff0*/  SHF.R.U32.HI R3, RZ, 0x18, R5 ;  /* 0x00000018ff037819 */ /* 0x000fc80000011605 */
[----:B------:R-:W-:-:S04]  /*5000*/  LOP3.LUT R0, R0, 0x80, R3, 0xf8, !PT ;  /* 0x0000008000007812 */ /* 0x000fc800078ef803 */
[----:B------:R-:W-:-:S07]  /*5010*/  PRMT R4, R0, 0x7610, R4 ;  /* 0x0000761000047816 */ /* 0x000fce0000000004 */
.L_x_9124:
[----:B------:R-:W-:Y:S05]  /*5020*/  BSYNC.RECONVERGENT B0 ;  /* 0x0000000000007941 */ /* 0x000fea0003800200 */
.L_x_9123:
[----:B------:R0:W-:Y:S01]  /*5030*/  STG.E.U8 desc[UR36][R8.64], R4 ;  /* 0x0000000408007986 */ /* 0x0001e2000c101124 */
[----:B------:R-:W-:Y:S05]  /*5040*/  BRA `(.L_x_9112) ;  /* 0x0000000400fc7947 */ /* 0x000fea0003800000 */
.L_x_9121:
        /* <DEDUP_REMOVED lines=17> */
.L_x_9128:
[----:B------:R-:W-:-:S04]  /*5160*/  SHF.R.U32.HI R3, RZ, 0x18, R5 ;  /* 0x00000018ff037819 */ /* 0x000fc80000011605 */
[----:B------:R-:W-:-:S04]  /*5170*/  LOP3.LUT R0, R0, 0x80, R3, 0xf8, !PT ;  /* 0x0000008000007812 */ /* 0x000fc800078ef803 */
[----:B------:R-:W-:-:S07]  /*5180*/  PRMT R4, R0, 0x7610, R4 ;  /* 0x0000761000047816 */ /* 0x000fce0000000004 */
.L_x_9127:
[----:B------:R-:W-:Y:S05]  /*5190*/  BSYNC.RECONVERGENT B0 ;  /* 0x0000000000007941 */ /* 0x000fea0003800200 */
.L_x_9126:
[----:B------:R0:W-:Y:S01]  /*51a0*/  STG.E.U8 desc[UR36][R8.64], R4 ;  /* 0x0000000408007986 */ /* 0x0001e2000c101124 */
[----:B------:R-:W-:Y:S05]  /*51b0*/  BRA `(.L_x_9112) ;  /* 0x0000000400a07947 */ /* 0x000fea0003800000 */
.L_x_9120:
[----:B------:R-:W-:-:S13]  /*51c0*/  ISETP.NE.AND P0, PT, R0, 0x1c, PT ;  /* 0x0000001c0000780c */ /* 0x000fda0003f05270 */
[----:B------:R-:W-:Y:S05]  /*51d0*/  @!P0 BRA `(.L_x_9129) ;  /* 0x00000000005c8947 */ /* 0x000fea0003800000 */
[----:B------:R-:W-:-:S13]  /*51e0*/  ISETP.NE.AND P0, PT, R0, 0x1d, PT ;  /* 0x0000001d0000780c */ /* 0x000fda0003f05270 */
[----:B------:R-:W-:Y:S05]  /*51f0*/  @!P0 BRA `(.L_x_9130) ;  /* 0x0000000000488947 */ /* 0x000fea0003800000 */
[----:B------:R-:W-:-:S13]  /*5200*/  ISETP.NE.AND P0, PT, R0, 0x2c, PT ;  /* 0x0000002c0000780c */ /* 0x000fda0003f05270 */
[----:B------:R-:W-:Y:S05]  /*5210*/  @P0 BRA `(.L_x_9111) ;  /* 0x0000000000a40947 */ /* 0x000fea0003800000 */
        /* <DEDUP_REMOVED lines=16> */
.L_x_9130:
[----:B------:R-:W-:-:S05]  /*5320*/  SHF.R.S32.HI R27, RZ, 0x1f, R26 ;  /* 0x0000001fff1b7819 */ /* 0x000fca000001141a */
[----:B------:R0:W-:Y:S01]  /*5330*/  STG.E.64 desc[UR36][R8.64], R26 ;  /* 0x0000001a08007986 */ /* 0x0001e2000c101b24 */
[----:B------:R-:W-:Y:S05]  /*5340*/  BRA `(.L_x_9112) ;  /* 0x00000004003c7947 */ /* 0x000fea0003800000 */
.L_x_9129:
[----:B------:R0:W-:Y:S01]  /*5350*/  STG.E desc[UR36][R8.64], R26 ;  /* 0x0000001a08007986 */ /* 0x0001e2000c101924 */
[----:B------:R-:W-:Y:S05]  /*5360*/  BRA `(.L_x_9112) ;  /* 0x0000000400347947 */ /* 0x000fea0003800000 */
.L_x_9119:
        /* <DEDUP_REMOVED lines=10> */
.L_x_9132:
[----:B------:R-:W-:Y:S01]  /*5410*/  CS2R R6, SRZ ;  /* 0x0000000000067805 */ /* 0x000fe2000001ff00 */
[----:B------:R-:W0:Y:S04]  /*5420*/  I2F.F64 R4, R26 ;  /* 0x0000001a00047312 */ /* 0x000e280000201c00 */
[----:B0-----:R0:W-:Y:S01]  /*5430*/  STG.E.128 desc[UR36][R8.64], R4 ;  /* 0x0000000408007986 */ /* 0x0011e2000c101d24 */
[----:B------:R-:W-:Y:S05]  /*5440*/  BRA `(.L_x_9112) ;  /* 0x0000000000fc7947 */ /* 0x000fea0003800000 */
.L_x_9131:
[----:B------:R-:W-:-:S13]  /*5450*/  ISETP.NE.AND P0, PT, R0, 0xf, PT ;  /* 0x0000000f0000780c */ /* 0x000fda0003f05270 */
[----:B------:R-:W-:Y:S05]  /*5460*/  @!P0 BRA `(.L_x_9133) ;  /* 0x0000000000e88947 */ /* 0x000fea0003800000 */
[----:B------:R-:W-:-:S13]  /*5470*/  ISETP.NE.AND P0, PT, R0, 0x17, PT ;  /* 0x000000170000780c */ /* 0x000fda0003f05270 */
[----:B------:R-:W-:Y:S05]  /*5480*/  @!P0 BRA `(.L_x_9134) ;  /* 0x0000000000908947 */ /* 0x000fea0003800000 */
[----:B------:R-:W-:-:S13]  /*5490*/  ISETP.NE.AND P0, PT, R0, 0x18, PT ;  /* 0x000000180000780c */ /* 0x000fda0003f05270 */
[----:B------:R-:W-:Y:S05]  /*54a0*/  @!P0 BRA `(.L_x_9135) ;  /* 0x0000000000448947 */ /* 0x000fea0003800000 */
.L_x_9111:
        /* <DEDUP_REMOVED lines=16> */
.L_x_9136:
[----:B------:R-:W-:Y:S05]  /*55b0*/  BRA `(.L_x_9112) ;  /* 0x0000000000a07947 */ /* 0x000fea0003800000 */
.L_x_9135:
        /* <DEDUP_REMOVED lines=13> */
.L_x_9138:
[----:B------:R-:W-:Y:S05]  /*5690*/  BSYNC.RECONVERGENT B0 ;  /* 0x0000000000007941 */ /* 0x000fea0003800200 */
.L_x_9137:
[----:B------:R-:W-:-:S05]  /*56a0*/  LOP3.LUT R3, R0, 0x80, R3, 0xf8, !PT ;  /* 0x0000008000037812 */ /* 0x000fca00078ef803 */
[----:B------:R0:W-:Y:S01]  /*56b0*/  STG.E.U8 desc[UR36][R8.64], R3 ;  /* 0x0000000308007986 */ /* 0x0001e2000c101124 */
[----:B------:R-:W-:Y:S05]  /*56c0*/  BRA `(.L_x_9112) ;  /* 0x00000000005c7947 */ /* 0x000fea0003800000 */
.L_x_9134:
        /* <DEDUP_REMOVED lines=12> */
.L_x_9140:
[----:B------:R-:W-:Y:S01]  /*5790*/  IMAD.MOV.U32 R0, RZ, RZ, 0x7f ;  /* 0x0000007fff007424 */ /* 0x000fe200078e00ff */
[----:B------:R-:W-:-:S04]  /*57a0*/  ISETP.GT.U32.AND P0, PT, R4, 0x7f800000, PT ;  /* 0x7f8000000400780c */ /* 0x000fc80003f04070 */
[----:B------:R-:W-:-:S09]  /*57b0*/  SEL R0, R0, 0x7c, P0 ;  /* 0x0000007c00007807 */ /* 0x000fd20000000000 */
.L_x_9141:
[----:B------:R-:W-:Y:S05]  /*57c0*/  BSYNC.RECONVERGENT B0 ;  /* 0x0000000000007941 */ /* 0x000fea0003800200 */
.L_x_9139:
[----:B------:R-:W-:-:S04]  /*57d0*/  SHF.R.U32.HI R3, RZ, 0x18, R3 ;  /* 0x00000018ff037819 */ /* 0x000fc80000011603 */
[----:B------:R-:W-:-:S05]  /*57e0*/  LOP3.LUT R3, R0, 0x80, R3, 0xf8, !PT ;  /* 0x0000008000037812 */ /* 0x000fca00078ef803 */
[----:B------:R0:W-:Y:S01]  /*57f0*/  STG.E.U8 desc[UR36][R8.64], R3 ;  /* 0x0000000308007986 */ /* 0x0001e2000c101124 */
[----:B------:R-:W-:Y:S05]  /*5800*/  BRA `(.L_x_9112) ;  /* 0x00000000000c7947 */ /* 0x000fea0003800000 */
.L_x_9133:
[----:B------:R-:W-:-:S04]  /*5810*/  I2FP.F32.S32 R0, R26 ;  /* 0x0000001a00007245 */ /* 0x000fc80000201400 */
[----:B------:R-:W-:-:S05]  /*5820*/  F2FP.BF16.F32.PACK_AB R0, RZ, R0 ;  /* 0x00000000ff00723e */ /* 0x000fca00000010ff */
[----:B------:R0:W-:Y:S02]  /*5830*/  STG.E.U16 desc[UR36][R8.64], R0 ;  /* 0x0000000008007986 */ /* 0x0001e4000c101524 */
.L_x_9112:
[----:B------:R-:W-:-:S07]  /*5840*/  VIADD R17, R17, 0x80 ;  /* 0x0000008011117836 */ /* 0x000fce0000000000 */
.L_x_9069:
[----:B------:R-:W-:-:S13]  /*5850*/  ISETP.GE.AND P0, PT, R17, R16, PT ;  /* 0x000000101100720c */ /* 0x000fda0003f06270 */
[----:B------:R-:W-:Y:S05]  /*5860*/  @P0 BREAK.RELIABLE B6 ;  /* 0x0000000000060942 */ /* 0x000fea0003800100 */
[----:B------:R-:W-:Y:S05]  /*5870*/  @P0 BRA `(.L_x_9106) ;  /* 0x0000000c00980947 */ /* 0x000fea0003800000 */
[----:B------:R-:W-:Y:S05]  /*5880*/  BSYNC.RELIABLE B6 ;  /* 0x0000000000067941 */ /* 0x000fea0003800100 */
.L_x_9068:
        /* <DEDUP_REMOVED lines=20> */
.L_x_9145:
[----:B------:R0:W-:Y:S01]  /*59d0*/  STG.E.U8 desc[UR36][R8.64], R24 ;  /* 0x0000001808007986 */ /* 0x0001e2000c101124 */
[----:B------:R-:W-:Y:S05]  /*59e0*/  BRA `(.L_x_9147) ;  /* 0x0000000c00387947 */ /* 0x000fea0003800000 */
.L_x_9144:
        /* <DEDUP_REMOVED lines=9> */
.L_x_9149:
[----:B------:R0:W-:Y:S01]  /*5a80*/  STG.E desc[UR36][R8.64], R24 ;  /* 0x0000001808007986 */ /* 0x0001e2000c101924 */
[----:B------:R-:W-:Y:S05]  /*5a90*/  BRA `(.L_x_9147) ;  /* 0x0000000c000c7947 */ /* 0x000fea0003800000 */
.L_x_9148:
[----:B------:R0:W-:Y:S01]  /*5aa0*/  STG.E.U16 desc[UR36][R8.64], R24 ;  /* 0x0000001808007986 */ /* 0x0001e2000c101524 */
[----:B------:R-:W-:Y:S05]  /*5ab0*/  BRA `(.L_x_9147) ;  /* 0x0000000c00047947 */ /* 0x000fea0003800000 */
.L_x_9143:
        /* <DEDUP_REMOVED lines=9> */
.L_x_9151:
[----:B------:R-:W-:-:S04]  /*5b50*/  I2FP.F32.S32 R0, R24 ;  /* 0x0000001800007245 */ /* 0x000fc80000201400 */
[----:B------:R-:W-:-:S05]  /*5b60*/  F2FP.F16.F32.PACK_AB R0, RZ, R0 ;  /* 0x00000000ff00723e */ /* 0x000fca00000000ff */
[----:B------:R0:W-:Y:S01]  /*5b70*/  STG.E.U16 desc[UR36][R8.64], R0 ;  /* 0x0000000008007986 */ /* 0x0001e2000c101524 */
[----:B------:R-:W-:Y:S05]  /*5b80*/  BRA `(.L_x_9147) ;  /* 0x0000000800d07947 */ /* 0x000fea0003800000 */
.L_x_9150:
        /* <DEDUP_REMOVED lines=10> */
.L_x_9153:
[----:B------:R-:W-:-:S04]  /*5c30*/  I2FP.F32.S32 R24, R24 ;  /* 0x0000001800187245 */ /* 0x000fc80000201400 */
[----:B------:R-:W-:-:S04]  /*5c40*/  F2FP.F16.F32.PACK_AB R3, RZ, R24 ;  /* 0x00000018ff03723e */ /* 0x000fc800000000ff */
[----:B------:R-:W-:-:S05]  /*5c50*/  PRMT R3, R3, 0x5410, RZ ;  /* 0x0000541003037816 */ /* 0x000fca00000000ff */
[----:B------:R0:W-:Y:S01]  /*5c60*/  STG.E desc[UR36][R8.64], R3 ;  /* 0x0000000308007986 */ /* 0x0001e2000c101924 */
[----:B------:R-:W-:Y:S05]  /*5c70*/  BRA `(.L_x_9147) ;  /* 0x0000000800947947 */ /* 0x000fea0003800000 */
.L_x_9152:
[----:B------:R-:W0:Y:S02]  /*5c80*/  I2F.F64 R24, R24 ;  /* 0x0000001800187312 */ /* 0x000e240000201c00 */
[----:B0-----:R0:W-:Y:S01]  /*5c90*/  STG.E.64 desc[UR36][R8.64], R24 ;  /* 0x0000001808007986 */ /* 0x0011e2000c101b24 */
[----:B------:R-:W-:Y:S05]  /*5ca0*/  BRA `(.L_x_9147) ;  /* 0x0000000800887947 */ /* 0x000fea0003800000 */
.L_x_9142:
        /* <DEDUP_REMOVED lines=12> */
.L_x_9157:
        /* <DEDUP_REMOVED lines=17> */
.L_x_9160:
[----:B------:R-:W-:-:S04]  /*5e80*/  SHF.R.U32.HI R3, RZ, 0x18, R5 ;  /* 0x00000018ff037819 */ /* 0x000fc80000011605 */
[----:B------:R-:W-:-:S04]  /*5e90*/  LOP3.LUT R0, R0, 0x80, R3, 0xf8, !PT ;  /* 0x0000008000007812 */ /* 0x000fc800078ef803 */
[----:B------:R-:W-:-:S07]  /*5ea0*/  PRMT R4, R0, 0x7610, R4 ;  /* 0x0000761000047816 */ /* 0x000fce0000000004 */
.L_x_9159:
[----:B------:R-:W-:Y:S05]  /*5eb0*/  BSYNC.RECONVERGENT B0 ;  /* 0x0000000000007941 */ /* 0x000fea0003800200 */
.L_x_9158:
[----:B------:R0:W-:Y:S01]  /*5ec0*/  STG.E.U8 desc[UR36][R8.64], R4 ;  /* 0x0000000408007986 */ /* 0x0001e2000c101124 */
[----:B------:R-:W-:Y:S05]  /*5ed0*/  BRA `(.L_x_9147) ;  /* 0x0000000400fc7947 */ /* 0x000fea0003800000 */
.L_x_9156:
        /* <DEDUP_REMOVED lines=17> */
.L_x_9163:
[----:B------:R-:W-:-:S04]  /*5ff0*/  SHF.R.U32.HI R3, RZ, 0x18, R5 ;  /* 0x00000018ff037819 */ /* 0x000fc80000011605 */
[----:B------:R-:W-:-:S04]  /*6000*/  LOP3.LUT R0, R0, 0x80, R3, 0xf8, !PT ;  /* 0x0000008000007812 */ /* 0x000fc800078ef803 */
[----:B------:R-:W-:-:S07]  /*6010*/  PRMT R4, R0, 0x7610, R4 ;  /* 0x0000761000047816 */ /* 0x000fce0000000004 */
.L_x_9162:
[----:B------:R-:W-:Y:S05]  /*6020*/  BSYNC.RECONVERGENT B0 ;  /* 0x0000000000007941 */ /* 0x000fea0003800200 */
.L_x_9161:
[----:B------:R0:W-:Y:S01]  /*6030*/  STG.E.U8 desc[UR36][R8.64], R4 ;  /* 0x0000000408007986 */ /* 0x0001e2000c101124 */
[----:B------:R-:W-:Y:S05]  /*6040*/  BRA `(.L_x_9147) ;  /* 0x0000000400a07947 */ /* 0x000fea0003800000 */
.L_x_9155:
        /* <DEDUP_REMOVED lines=22> */
.L_x_9165:
[----:B------:R-:W-:-:S05]  /*61b0*/  SHF.R.S32.HI R25, RZ, 0x1f, R24 ;  /* 0x0000001fff197819 */ /* 0x000fca0000011418 */
[----:B------:R0:W-:Y:S01]  /*61c0*/  STG.E.64 desc[UR36][R8.64], R24 ;  /* 0x0000001808007986 */ /* 0x0001e2000c101b24 */
[----:B------:R-:W-:Y:S05]  /*61d0*/  BRA `(.L_x_9147) ;  /* 0x00000004003c7947 */ /* 0x000fea0003800000 */
.L_x_9164:
[----:B------:R0:W-:Y:S01]  /*61e0*/  STG.E desc[UR36][R8.64], R24 ;  /* 0x0000001808007986 */ /* 0x0001e2000c101924 */
[----:B------:R-:W-:Y:S05]  /*61f0*/  BRA `(.L_x_9147) ;  /* 0x0000000400347947 */ /* 0x000fea0003800000 */
.L_x_9154:
        /* <DEDUP_REMOVED lines=10> */
.L_x_9167:
[----:B------:R-:W-:Y:S01]  /*62a0*/  CS2R R6, SRZ ;  /* 0x0000000000067805 */ /* 0x000fe2000001ff00 */
[----:B------:R-:W0:Y:S04]  /*62b0*/  I2F.F64 R4, R24 ;  /* 0x0000001800047312 */ /* 0x000e280000201c00 */
[----:B0-----:R4:W-:Y:S01]  /*62c0*/  STG.E.128 desc[UR36][R8.64], R4 ;  /* 0x0000000408007986 */ /* 0x0019e2000c101d24 */
[----:B------:R-:W-:Y:S05]  /*62d0*/  BRA `(.L_x_9147) ;  /* 0x0000000000fc7947 */ /* 0x000fea0003800000 */
.L_x_9166:
[----:B------:R-:W-:-:S13]  /*62e0*/  ISETP.NE.AND P0, PT, R0, 0xf, PT ;  /* 0x0000000f0000780c */ /* 0x000fda0003f05270 */
[----:B------:R-:W-:Y:S05]  /*62f0*/  @!P0 BRA `(.L_x_9168) ;  /* 0x0000000000e88947 */ /* 0x000fea0003800000 */
[----:B------:R-:W-:-:S13]  /*6300*/  ISETP.NE.AND P0, PT, R0, 0x17, PT ;  /* 0x000000170000780c */ /* 0x000fda0003f05270 */
[----:B------:R-:W-:Y:S05]  /*6310*/  @!P0 BRA `(.L_x_9169) ;  /* 0x0000000000908947 */ /* 0x000fea0003800000 */
[----:B------:R-:W-:-:S13]  /*6320*/  ISETP.NE.AND P0, PT, R0, 0x18, PT ;  /* 0x000000180000780c */ /* 0x000fda0003f05270 */
[----:B------:R-:W-:Y:S05]  /*6330*/  @!P0 BRA `(.L_x_9170) ;  /* 0x0000000000448947 */ /* 0x000fea0003800000 */
.L_x_9146:
        /* <DEDUP_REMOVED lines=16> */
.L_x_9171:
[----:B------:R-:W-:Y:S05]  /*6440*/  BRA `(.L_x_9147) ;  /* 0x0000000000a07947 */ /* 0x000fea0003800000 */
.L_x_9170:
        /* <DEDUP_REMOVED lines=13> */
.L_x_9173:
[----:B------:R-:W-:Y:S05]  /*6520*/  BSYNC.RECONVERGENT B0 ;  /* 0x0000000000007941 */ /* 0x000fea0003800200 */
.L_x_9172:
[----:B------:R-:W-:-:S05]  /*6530*/  LOP3.LUT R3, R0, 0x80, R3, 0xf8, !PT ;  /* 0x0000008000037812 */ /* 0x000fca00078ef803 */
[----:B------:R2:W-:Y:S01]  /*6540*/  STG.E.U8 desc[UR36][R8.64], R3 ;  /* 0x0000000308007986 */ /* 0x0005e2000c101124 */
[----:B------:R-:W-:Y:S05]  /*6550*/  BRA `(.L_x_9147) ;  /* 0x00000000005c7947 */ /* 0x000fea0003800000 */
.L_x_9169:
        /* <DEDUP_REMOVED lines=12> */
.L_x_9175:
[----:B------:R-:W-:Y:S01]  /*6620*/  IMAD.MOV.U32 R0, RZ, RZ, 0x7f ;  /* 0x0000007fff007424 */ /* 0x000fe200078e00ff */
[----:B------:R-:W-:-:S04]  /*6630*/  ISETP.GT.U32.AND P0, PT, R4, 0x7f800000, PT ;  /* 0x7f8000000400780c */ /* 0x000fc80003f04070 */
[----:B------:R-:W-:-:S09]  /*6640*/  SEL R0, R0, 0x7c, P0 ;  /* 0x0000007c00007807 */ /* 0x000fd20000000000 */
.L_x_9176:
[----:B------:R-:W-:Y:S05]  /*6650*/  BSYNC.RECONVERGENT B0 ;  /* 0x0000000000007941 */ /* 0x000fea0003800200 */
.L_x_9174:
[----:B------:R-:W-:-:S04]  /*6660*/  SHF.R.U32.HI R3, RZ, 0x18, R3 ;  /* 0x00000018ff037819 */ /* 0x000fc80000011603 */
[----:B------:R-:W-:-:S05]  /*6670*/  LOP3.LUT R3, R0, 0x80, R3, 0xf8, !PT ;  /* 0x0000008000037812 */ /* 0x000fca00078ef803 */
[----:B------:R1:W-:Y:S01]  /*6680*/  STG.E.U8 desc[UR36][R8.64], R3 ;  /* 0x0000000308007986 */ /* 0x0003e2000c101124 */
[----:B------:R-:W-:Y:S05]  /*6690*/  BRA `(.L_x_9147) ;  /* 0x00000000000c7947 */ /* 0x000fea0003800000 */
.L_x_9168:
[----:B------:R-:W-:-:S04]  /*66a0*/  I2FP.F32.S32 R0, R24 ;  /* 0x0000001800007245 */ /* 0x000fc80000201400 */
[----:B------:R-:W-:-:S05]  /*66b0*/  F2FP.BF16.F32.PACK_AB R0, RZ, R0 ;  /* 0x00000000ff00723e */ /* 0x000fca00000010ff */
[----:B------:R0:W-:Y:S02]  /*66c0*/  STG.E.U16 desc[UR36][R8.64], R0 ;  /* 0x0000000008007986 */ /* 0x0001e4000c101524 */
.L_x_9147:
[----:B------:R-:W-:-:S07]  /*66d0*/  VIADD R17, R17, 0x80 ;  /* 0x0000008011117836 */ /* 0x000fce0000000000 */
.L_x_9106:
[----:B------:R-:W-:Y:S05]  /*66e0*/  BSYNC.RECONVERGENT B7 ;  /* 0x0000000000077941 */ /* 0x000fea0003800200 */
.L_x_9067:
        /* <DEDUP_REMOVED lines=21> */
.L_x_9180:
[----:B------:R-:W-:Y:S01]  /*6840*/  STG.E.U8 desc[UR36][R2.64], R22 ;  /* 0x0000001602007986 */ /* 0x000fe2000c101124 */
[----:B------:R-:W-:Y:S05]  /*6850*/  EXIT ;  /* 0x000000000000794d */ /* 0x000fea0003800000 */
.L_x_9179:
[----:B------:R-:W-:-:S13]  /*6860*/  ISETP.NE.AND P0, PT, R0, 0x2, PT ;  /* 0x000000020000780c */ /* 0x000fda0003f05270 */
[----:B------:R-:W-:Y:S05]  /*6870*/  @!P0 BRA `(.L_x_9182) ;  /* 0x0000000000248947 */ /* 0x000fea0003800000 */
[----:B------:R-:W-:-:S13]  /*6880*/  ISETP.NE.AND P0, PT, R0, 0x3, PT ;  /* 0x000000030000780c */ /* 0x000fda0003f05270 */
[----:B------:R-:W-:Y:S05]  /*6890*/  @!P0 BRA `(.L_x_9183) ;  /* 0x0000000000148947 */ /* 0x000fea0003800000 */
[----:B------:R-:W-:-:S13]  /*68a0*/  ISETP.NE.AND P0, PT, R0, 0x4, PT ;  /* 0x000000040000780c */ /* 0x000fda0003f05270 */
[----:B------:R-:W-:Y:S05]  /*68b0*/  @P0 BRA `(.L_x_9181) ;  /* 0x00000008003c0947 */ /* 0x000fea0003800000 */
[----:B------:R-:W-:-:S05]  /*68c0*/  SHF.R.S32.HI R23, RZ, 0x1f, R22 ;  /* 0x0000001fff177819 */ /* 0x000fca0000011416 */
[----:B------:R-:W-:Y:S01]  /*68d0*/  STG.E.64 desc[UR36][R2.64], R22 ;  /* 0x0000001602007986 */ /* 0x000fe2000c101b24 */
[----:B------:R-:W-:Y:S05]  /*68e0*/  EXIT ;  /* 0x000000000000794d */ /* 0x000fea0003800000 */
.L_x_9183:
[----:B------:R-:W-:Y:S01]  /*68f0*/  STG.E desc[UR36][R2.64], R22 ;  /* 0x0000001602007986 */ /* 0x000fe2000c101924 */
[----:B------:R-:W-:Y:S05]  /*6900*/  EXIT ;  /* 0x000000000000794d */ /* 0x000fea0003800000 */
.L_x_9182:
[----:B------:R-:W-:Y:S01]  /*6910*/  STG.E.U16 desc[UR36][R2.64], R22 ;  /* 0x0000001602007986 */ /* 0x000fe2000c101524 */
[----:B------:R-:W-:Y:S05]  /*6920*/  EXIT ;  /* 0x000000000000794d */ /* 0x000fea0003800000 */
.L_x_9178:
[----:B------:R-:W-:-:S13]  /*6930*/  ISETP.GT.AND P0, PT, R0, 0x6, PT ;  /* 0x000000060000780c */ /* 0x000fda0003f04270 */
[----:B------:R-:W-:Y:S05]  /*6940*/  @P0 BRA `(.L_x_9184) ;  /* 0x00000000002c0947 */ /* 0x000fea0003800000 */
[----:B------:R-:W-:-:S13]  /*6950*/  ISETP.NE.AND P0, PT, R0, 0x5, PT ;  /* 0x000000050000780c */ /* 0x000fda0003f05270 */
[----:B------:R-:W-:Y:S05]  /*6960*/  @!P0 BRA `(.L_x_9185) ;  /* 0x0000000000148947 */ /* 0x000fea0003800000 */
[----:B------:R-:W-:-:S13]  /*6970*/  ISETP.NE.AND P0, PT, R0, 0x6, PT ;  /* 0x000000060000780c */ /* 0x000fda0003f05270 */
[----:B------:R-:W-:Y:S05]  /*6980*/  @P0 BRA `(.L_x_9181) ;  /* 0x0000000800080947 */ /* 0x000fea0003800000 */
[----:B------:R-:W-:-:S05]  /*6990*/  I2FP.F32.S32 R5, R22 ;  /* 0x0000001600057245 */ /* 0x000fca0000201400 */
[----:B------:R-:W-:Y:S01]  /*69a0*/  STG.E desc[UR36][R2.64], R5 ;  /* 0x0000000502007986 */ /* 0x000fe2000c101924 */
[----:B------:R-:W-:Y:S05]  /*69b0*/  EXIT ;  /* 0x000000000000794d */ /* 0x000fea0003800000 */
.L_x_9185:
[----:B------:R-:W-:-:S04]  /*69c0*/  I2FP.F32.S32 R0, R22 ;  /* 0x0000001600007245 */ /* 0x000fc80000201400 */
[----:B------:R-:W-:-:S05]  /*69d0*/  F2FP.F16.F32.PACK_AB R0, RZ, R0 ;  /* 0x00000000ff00723e */ /* 0x000fca00000000ff */
[----:B------:R-:W-:Y:S01]  /*69e0*/  STG.E.U16 desc[UR36][R2.64], R0 ;  /* 0x0000000002007986 */ /* 0x000fe2000c101524 */
[----:B------:R-:W-:Y:S05]  /*69f0*/  EXIT ;  /* 0x000000000000794d */ /* 0x000fea0003800000 */
.L_x_9184:
        /* <DEDUP_REMOVED lines=8> */
[----:B------:R-:W-:Y:S01]  /*6a80*/  STG.E.64 desc[UR36][R2.64], R22 ;  /* 0x0000001602007986 */ /* 0x000fe2000c101b24 */
[----:B------:R-:W-:Y:S05]  /*6a90*/  EXIT ;  /* 0x000000000000794d */ /* 0x000fea0003800000 */
.L_x_9187:
[----:B------:R-:W-:-:S04]  /*6aa0*/  I2FP.F32.S32 R22, R22 ;  /* 0x0000001600167245 */ /* 0x000fc80000201400 */
[----:B------:R-:W-:-:S04]  /*6ab0*/  F2FP.F16.F32.PACK_AB R5, RZ, R22 ;  /* 0x00000016ff05723e */ /* 0x000fc800000000ff */
[----:B------:R-:W-:-:S05]  /*6ac0*/  PRMT R5, R5, 0x5410, RZ ;  /* 0x0000541005057816 */ /* 0x000fca00000000ff */
[----:B------:R-:W-:Y:S01]  /*6ad0*/  STG.E desc[UR36][R2.64], R5 ;  /* 0x0000000502007986 */ /* 0x000fe2000c101924 */
[----:B------:R-:W-:Y:S05]  /*6ae0*/  EXIT ;  /* 0x000000000000794d */ /* 0x000fea0003800000 */
.L_x_9186:
[----:B------:R-:W0:Y:S02]  /*6af0*/  I2F.F64 R22, R22 ;  /* 0x0000001600167312 */ /* 0x000e240000201c00 */
[----:B0-----:R-:W-:Y:S01]  /*6b00*/  STG.E.64 desc[UR36][R2.64], R22 ;  /* 0x0000001602007986 */ /* 0x001fe2000c101b24 */
[----:B------:R-:W-:Y:S05]  /*6b10*/  EXIT ;  /* 0x000000000000794d */ /* 0x000fea0003800000 */
.L_x_9177:
        /* <DEDUP_REMOVED lines=12> */
.L_x_9191:
        /* <DEDUP_REMOVED lines=18> */
.L_x_9194:
[----:B------:R-:W-:-:S04]  /*6d00*/  SHF.R.U32.HI R5, RZ, 0x18, R5 ;  /* 0x00000018ff057819 */ /* 0x000fc80000011605 */
[----:B------:R-:W-:-:S07]  /*6d10*/  LOP3.LUT R0, R0, 0x80, R5, 0xf8, !PT ;  /* 0x0000008000007812 */ /* 0x000fce00078ef805 */
.L_x_9193:
[----:B------:R-:W-:Y:S05]  /*6d20*/  BSYNC.RECONVERGENT B0 ;  /* 0x0000000000007941 */ /* 0x000fea0003800200 */
.L_x_9192:
[----:B------:R-:W-:Y:S01]  /*6d30*/  STG.E.U8 desc[UR36][R2.64], R0 ;  /* 0x0000000002007986 */ /* 0x000fe2000c101124 */
[----:B------:R-:W-:Y:S05]  /*6d40*/  EXIT ;  /* 0x000000000000794d */ /* 0x000fea0003800000 */
.L_x_9190:
        /* <DEDUP_REMOVED lines=18> */
.L_x_9197:
[----:B------:R-:W-:-:S04]  /*6e70*/  SHF.R.U32.HI R5, RZ, 0x18, R5 ;  /* 0x00000018ff057819 */ /* 0x000fc80000011605 */
[----:B------:R-:W-:-:S07]  /*6e80*/  LOP3.LUT R0, R0, 0x80, R5, 0xf8, !PT ;  /* 0x0000008000007812 */ /* 0x000fce00078ef805 */
.L_x_9196:
[----:B------:R-:W-:Y:S05]  /*6e90*/  BSYNC.RECONVERGENT B0 ;  /* 0x0000000000007941 */ /* 0x000fea0003800200 */
.L_x_9195:
[----:B------:R-:W-:Y:S01]  /*6ea0*/  STG.E.U8 desc[UR36][R2.64], R0 ;  /* 0x0000000002007986 */ /* 0x000fe2000c101124 */
[----:B------:R-:W-:Y:S05]  /*6eb0*/  EXIT ;  /* 0x000000000000794d */ /* 0x000fea0003800000 */
.L_x_9189:
        /* <DEDUP_REMOVED lines=22> */
.L_x_9199:
[----:B------:R-:W-:-:S05]  /*7020*/  SHF.R.S32.HI R23, RZ, 0x1f, R22 ;  /* 0x0000001fff177819 */ /* 0x000fca0000011416 */
[----:B------:R-:W-:Y:S01]  /*7030*/  STG.E.64 desc[UR36][R2.64], R22 ;  /* 0x0000001602007986 */ /* 0x000fe2000c101b24 */
[----:B------:R-:W-:Y:S05]  /*7040*/  EXIT ;  /* 0x000000000000794d */ /* 0x000fea0003800000 */
.L_x_9198:
[----:B------:R-:W-:Y:S01]  /*7050*/  STG.E desc[UR36][R2.64], R22 ;  /* 0x0000001602007986 */ /* 0x000fe2000c101924 */
[----:B------:R-:W-:Y:S05]  /*7060*/  EXIT ;  /* 0x000000000000794d */ /* 0x000fea0003800000 */
.L_x_9188:
        /* <DEDUP_REMOVED lines=10> */
.L_x_9201:
[----:B------:R-:W-:Y:S01]  /*7110*/  CS2R R6, SRZ ;  /* 0x0000000000067805 */ /* 0x000fe2000001ff00 */
[----:B------:R-:W0:Y:S04]  /*7120*/  I2F.F64 R4, R22 ;  /* 0x0000001600047312 */ /* 0x000e280000201c00 */
[----:B0-----:R-:W-:Y:S01]  /*7130*/  STG.E.128 desc[UR36][R2.64], R4 ;  /* 0x0000000402007986 */ /* 0x001fe2000c101d24 */
[----:B------:R-:W-:Y:S05]  /*7140*/  EXIT ;  /* 0x000000000000794d */ /* 0x000fea0003800000 */
.L_x_9200:
[----:B------:R-:W-:-:S13]  /*7150*/  ISETP.NE.AND P0, PT, R0, 0xf, PT ;  /* 0x0000000f0000780c */ /* 0x000fda0003f05270 */
[----:B------:R-:W-:Y:S05]  /*7160*/  @!P0 BRA `(.L_x_9202) ;  /* 0x0000000000e88947 */ /* 0x000fea0003800000 */
[----:B------:R-:W-:-:S13]  /*7170*/  ISETP.NE.AND P0, PT, R0, 0x17, PT ;  /* 0x000000170000780c */ /* 0x000fda0003f05270 */
[----:B------:R-:W-:Y:S05]  /*7180*/  @!P0 BRA `(.L_x_9203) ;  /* 0x0000000000908947 */ /* 0x000fea0003800000 */
[----:B------:R-:W-:-:S13]  /*7190*/  ISETP.NE.AND P0, PT, R0, 0x18, PT ;  /* 0x000000180000780c */ /* 0x000fda0003f05270 */
[----:B------:R-:W-:Y:S05]  /*71a0*/  @!P0 BRA `(.L_x_9204) ;  /* 0x0000000000448947 */ /* 0x000fea0003800000 */
.L_x_9181:
        /* <DEDUP_REMOVED lines=16> */
.L_x_9205:
[----:B------:R-:W-:Y:S05]  /*72b0*/  EXIT ;  /* 0x000000000000794d */ /* 0x000fea0003800000 */
.L_x_9204:
        /* <DEDUP_REMOVED lines=13> */
.L_x_9207:
[----:B------:R-:W-:Y:S05]  /*7390*/  BSYNC.RECONVERGENT B0 ;  /* 0x0000000000007941 */ /* 0x000fea0003800200 */
.L_x_9206:
[----:B------:R-:W-:-:S05]  /*73a0*/  LOP3.LUT R5, R0, 0x80, R5, 0xf8, !PT ;  /* 0x0000008000057812 */ /* 0x000fca00078ef805 */
[----:B------:R-:W-:Y:S01]  /*73b0*/  STG.E.U8 desc[UR36][R2.64], R5 ;  /* 0x0000000502007986 */ /* 0x000fe2000c101124 */
[----:B------:R-:W-:Y:S05]  /*73c0*/  EXIT ;  /* 0x000000000000794d */ /* 0x000fea0003800000 */
.L_x_9203:
        /* <DEDUP_REMOVED lines=12> */
.L_x_9209:
[----:B------:R-:W-:Y:S01]  /*7490*/  IMAD.MOV.U32 R0, RZ, RZ, 0x7f ;  /* 0x0000007fff007424 */ /* 0x000fe200078e00ff */
[----:B------:R-:W-:-:S04]  /*74a0*/  ISETP.GT.U32.AND P0, PT, R4, 0x7f800000, PT ;  /* 0x7f8000000400780c */ /* 0x000fc80003f04070 */
[----:B------:R-:W-:-:S09]  /*74b0*/  SEL R0, R0, 0x7c, P0 ;  /* 0x0000007c00007807 */ /* 0x000fd20000000000 */
.L_x_9210:
[----:B------:R-:W-:Y:S05]  /*74c0*/  BSYNC.RECONVERGENT B0 ;  /* 0x0000000000007941 */ /* 0x000fea0003800200 */
.L_x_9208:
[----:B------:R-:W-:-:S04]  /*74d0*/  SHF.R.U32.HI R5, RZ, 0x18, R5 ;  /* 0x00000018ff057819 */ /* 0x000fc80000011605 */
[----:B------:R-:W-:-:S05]  /*74e0*/  LOP3.LUT R5, R0, 0x80, R5, 0xf8, !PT ;  /* 0x0000008000057812 */ /* 0x000fca00078ef805 */
[----:B------:R-:W-:Y:S01]  /*74f0*/  STG.E.U8 desc[UR36][R2.64], R5 ;  /* 0x0000000502007986 */ /* 0x000fe2000c101124 */
[----:B------:R-:W-:Y:S05]  /*7500*/  EXIT ;  /* 0x000000000000794d */ /* 0x000fea0003800000 */
.L_x_9202:
[----:B------:R-:W-:-:S04]  /*7510*/  I2FP.F32.S32 R0, R22 ;  /* 0x0000001600007245 */ /* 0x000fc80000201400 */
[----:B------:R-:W-:-:S05]  /*7520*/  F2FP.BF16.F32.PACK_AB R0, RZ, R0 ;  /* 0x00000000ff00723e */ /* 0x000fca00000010ff */
[----:B------:R-:W-:Y:S01]  /*7530*/  STG.E.U16 desc[UR36][R2.64], R0 ;  /* 0x0000000002007986 */ /* 0x000fe2000c101524 */
[----:B------:R-:W-:Y:S05]  /*7540*/  EXIT ;  /* 0x000000000000794d */ /* 0x000fea0003800000 */
.L_x_9211:
        /* <DEDUP_REMOVED lines=11> */
.L_x_23322:


//--------------------- .text._ZN2at6native18elementwise_kernelILi128ELi2EZNS0_22gpu_kernel_impl_nocastIZZZNS0_16sign_kernel_cudaERNS_18TensorIteratorBaseEENKUlvE_clEvENKUlvE1_clEvEUliE_EEvS4_RKT_EUliE_EEviT1_ --------------------------
	.section	.text._ZN2at6native18elementwise_kernelILi128ELi2EZNS0_22gpu_kernel_impl_nocastIZZZNS0_16sign_kernel_cudaERNS_18TensorIteratorBaseEENKUlvE_clEvENKUlvE1_clEvEUliE_EEvS4_RKT_EUliE_EEviT1_,"ax",@progbits
	.align	128
        .global         _ZN2at6native18elementwise_kernelILi128ELi2EZNS0_22gpu_kernel_impl_nocastIZZZNS0_16sign_kernel_cudaERNS_18TensorIteratorBaseEENKUlvE_clEvENKUlvE1_clEvEUliE_EEvS4_RKT_EUliE_EEviT1_
        .type           _ZN2at6native18elementwise_kernelILi128ELi2EZNS0_22gpu_kernel_impl_nocastIZZZNS0_16sign_kernel_cudaERNS_18TensorIteratorBaseEENKUlvE_clEvENKUlvE1_clEvEUliE_EEvS4_RKT_EUliE_EEviT1_,@function
        .size           _ZN2at6native18elementwise_kernelILi128ELi2EZNS0_22gpu_kernel_impl_nocastIZZZNS0_16sign_kernel_cudaERNS_18TensorIteratorBaseEENKUlvE_clEvENKUlvE1_clEvEUliE_EEvS4_RKT_EUliE_EEviT1_,(.L_x_23323 - _ZN2at6native18elementwise_kernelILi128ELi2EZNS0_22gpu_kernel_impl_nocastIZZZNS0_16sign_kernel_cudaERNS_18TensorIteratorBaseEENKUlvE_clEvENKUlvE1_clEvEUliE_EEvS4_RKT_EUliE_EEviT1_)
        .other          _ZN2at6native18elementwise_kernelILi128ELi2EZNS0_22gpu_kernel_impl_nocastIZZZNS0_16sign_kernel_cudaERNS_18TensorIteratorBaseEENKUlvE_clEvENKUlvE1_clEvEUliE_EEvS4_RKT_EUliE_EEviT1_,@"STO_CUDA_ENTRY STV_DEFAULT"
_ZN2at6native18elementwise_kernelILi128ELi2EZNS0_22gpu_kernel_impl_nocastIZZZNS0_16sign_kernel_cudaERNS_18TensorIteratorBaseEENKUlvE_clEvENKUlvE1_clEvEUliE_EEvS4_RKT_EUliE_EEviT1_:
.text._ZN2at6native18elementwise_kernelILi128ELi2EZNS0_22gpu_kernel_impl_nocastIZZZNS0_16sign_kernel_cudaERNS_18TensorIteratorBaseEENKUlvE_clEvENKUlvE1_clEvEUliE_EEvS4_RKT_EUliE_EEviT1_:
        /* <DEDUP_REMOVED lines=16> */
[----:B------:R-:W-:Y:S02]  /*0100*/  IADD3 R3, PT, PT, R3, 0x80, RZ ;  /* 0x0000008003037810 */ /* 0x000fe40007ffe0ff */
[----:B--2---:R-:W-:-:S02]  /*0110*/  ISETP.NE.AND P0, PT, R4, RZ, PT ;  /* 0x000000ff0400720c */ /* 0x004fc40003f05270 */
[----:B------:R-:W-:Y:S02]  /*0120*/  SHF.R.S32.HI R0, RZ, 0x1f, R4 ;  /* 0x0000001fff007819 */ /* 0x000fe40000011404 */
[----:B------:R-:W-:-:S04]  /*0130*/  SEL R9, RZ, 0x1, !P0 ;  /* 0x00000001ff097807 */ /* 0x000fc80004000000 */
[----:B------:R-:W-:-:S05]  /*0140*/  LOP3.LUT R9, R0, R9, RZ, 0xfc, !PT ;  /* 0x0000000900097212 */ /* 0x000fca00078efcff */
[----:B0-----:R0:W-:Y:S02]  /*0150*/  STG.E desc[UR6][R6.64], R9 ;  /* 0x0000000906007986 */ /* 0x0011e4000c101906 */
.L_x_9214:
[----:B------:R-:W-:Y:S05]  /*0160*/  BSYNC.RECONVERGENT B0 ;  /* 0x0000000000007941 */ /* 0x000fea0003800200 */
.L_x_9213:
[----:B------:R-:W-:-:S13]  /*0170*/  ISETP.GE.AND P0, PT, R3, UR4, PT ;  /* 0x0000000403007c0c */ /* 0x000fda000bf06270 */
[----:B------:R-:W-:Y:S05]  /*0180*/  @P0 EXIT ;  /* 0x000000000000094d */ /* 0x000fea0003800000 */
[----:B------:R-:W1:Y:S02]  /*0190*/  LDC.64 R2, c[0x0][0x588] ;  /* 0x00016200ff027b82 */ /* 0x000e640000000a00 */
[----:B-1----:R-:W2:Y:S06]  /*01a0*/  LDG.E R2, desc[UR6][R2.64] ;  /* 0x0000000602027981 */ /* 0x002eac000c1e1900 */
[----:B------:R-:W1:Y:S01]  /*01b0*/  LDC.64 R4, c[0x0][0x580] ;  /* 0x00016000ff047b82 */ /* 0x000e620000000a00 */
[----:B--2---:R-:W-:Y:S02]  /*01c0*/  ISETP.NE.AND P0, PT, R2, RZ, PT ;  /* 0x000000ff0200720c */ /* 0x004fe40003f05270 */
[----:B------:R-:W-:-:S02]  /*01d0*/  SHF.R.S32.HI R0, RZ, 0x1f, R2 ;  /* 0x0000001fff007819 */ /* 0x000fc40000011402 */
[----:B0-----:R-:W-:-:S04]  /*01e0*/  SEL R7, RZ, 0x1, !P0 ;  /* 0x00000001ff077807 */ /* 0x001fc80004000000 */
[----:B------:R-:W-:-:S05]  /*01f0*/  LOP3.LUT R7, R0, R7, RZ, 0xfc, !PT ;  /* 0x0000000700077212 */ /* 0x000fca00078efcff */
[----:B-1----:R-:W-:Y:S01]  /*0200*/  STG.E desc[UR6][R4.64], R7 ;  /* 0x0000000704007986 */ /* 0x002fe2000c101906 */
[----:B------:R-:W-:Y:S05]  /*0210*/  EXIT ;  /* 0x000000000000794d */ /* 0x000fea0003800000 */
.L_x_9212:
        /* <DEDUP_REMOVED lines=305> */
.L_x_9217:
[----:B------:R-:W0:Y:S02]  /*1530*/  LDCU.128 UR8, c[0x0][0x580] ;  /* 0x0000b000ff0877ac */ /* 0x000e240008000c00 */
[----:B0-----:R-:W-:-:S04]  /*1540*/  IADD3 R6, P0, PT, R4, UR10, RZ ;  /* 0x0000000a04067c10 */ /* 0x001fc8000ff1e0ff */
[----:B------:R-:W-:-:S05]  /*1550*/  IADD3.X R7, PT, PT, RZ, UR11, RZ, P0, !PT ;  /* 0x0000000bff077c10 */ /* 0x000fca00087fe4ff */
[----:B------:R-:W2:Y:S01]  /*1560*/  LDG.E R6, desc[UR6][R6.64] ;  /* 0x0000000606067981 */ /* 0x000ea2000c1e1900 */
[----:B------:R-:W-:Y:S02]  /*1570*/  IADD3 R4, P1, PT, R5, UR8, RZ ;  /* 0x0000000805047c10 */ /* 0x000fe4000ff3e0ff */
[----:B------:R-:W-:Y:S02]  /*1580*/  IADD3 R3, PT, PT, R3, 0x80, RZ ;  /* 0x0000008003037810 */ /* 0x000fe40007ffe0ff */
[----:B------:R-:W-:Y:S02]  /*1590*/  IADD3.X R5, PT, PT, RZ, UR9, RZ, P1, !PT ;  /* 0x00000009ff057c10 */ /* 0x000fe40008ffe4ff */
[----:B--2---:R-:W-:Y:S02]  /*15a0*/  ISETP.NE.AND P0, PT, R6, RZ, PT ;  /* 0x000000ff0600720c */ /* 0x004fe40003f05270 */
[----:B------:R-:W-:Y:S02]  /*15b0*/  SHF.R.S32.HI R8, RZ, 0x1f, R6 ;  /* 0x0000001fff087819 */ /* 0x000fe40000011406 */
[----:B------:R-:W-:-:S04]  /*15c0*/  SEL R9, RZ, 0x1, !P0 ;  /* 0x00000001ff097807 */ /* 0x000fc80004000000 */
[----:B------:R-:W-:-:S05]  /*15d0*/  LOP3.LUT R9, R8, R9, RZ, 0xfc, !PT ;  /* 0x0000000908097212 */ /* 0x000fca00078efcff */
[----:B------:R0:W-:Y:S02]  /*15e0*/  STG.E desc[UR6][R4.64], R9 ;  /* 0x0000000904007986 */ /* 0x0001e4000c101906 */
.L_x_9216:
[----:B------:R-:W-:Y:S05]  /*15f0*/  BSYNC.RECONVERGENT B0 ;  /* 0x0000000000007941 */ /* 0x000fea0003800200 */
.L_x_9215:
        /* <DEDUP_REMOVED lines=300> */
.L_x_9218:
[----:B------:R-:W0:Y:S02]  /*28c0*/  LDCU.128 UR8, c[0x0][0x580] ;  /* 0x0000b000ff0877ac */ /* 0x000e240008000c00 */
[----:B0-----:R-:W-:-:S04]  /*28d0*/  IADD3 R4, P0, PT, R2, UR10, RZ ;  /* 0x0000000a02047c10 */ /* 0x001fc8000ff1e0ff */
[----:B------:R-:W-:-:S05]  /*28e0*/  IADD3.X R5, PT, PT, RZ, UR11, RZ, P0, !PT ;  /* 0x0000000bff057c10 */ /* 0x000fca00087fe4ff */
[----:B------:R-:W2:Y:S01]  /*28f0*/  LDG.E R4, desc[UR6][R4.64] ;  /* 0x0000000604047981 */ /* 0x000ea2000c1e1900 */
[----:B------:R-:W-:-:S04]  /*2900*/  IADD3 R2, P1, PT, R3, UR8, RZ ;  /* 0x0000000803027c10 */ /* 0x000fc8000ff3e0ff */
[----:B------:R-:W-:Y:S02]  /*2910*/  IADD3.X R3, PT, PT, RZ, UR9, RZ, P1, !PT ;  /* 0x00000009ff037c10 */ /* 0x000fe40008ffe4ff */
[----:B--2---:R-:W-:Y:S02]  /*2920*/  ISETP.NE.AND P0, PT, R4, RZ, PT ;  /* 0x000000ff0400720c */ /* 0x004fe40003f05270 */
[----:B------:R-:W-:Y:S02]  /*2930*/  SHF.R.S32.HI R0, RZ, 0x1f, R4 ;  /* 0x0000001fff007819 */ /* 0x000fe40000011404 */
[----:B------:R-:W-:-:S04]  /*2940*/  SEL R7, RZ, 0x1, !P0 ;  /* 0x00000001ff077807 */ /* 0x000fc80004000000 */
[----:B------:R-:W-:-:S05]  /*2950*/  LOP3.LUT R7, R0, R7, RZ, 0xfc, !PT ;  /* 0x0000000700077212 */ /* 0x000fca00078efcff */
[----:B------:R-:W-:Y:S01]  /*2960*/  STG.E desc[UR6][R2.64], R7 ;  /* 0x0000000702007986 */ /* 0x000fe2000c101906 */
[----:B------:R-:W-:Y:S05]  /*2970*/  EXIT ;  /* 0x000000000000794d */ /* 0x000fea0003800000 */
.L_x_9219:
        /* <DEDUP_REMOVED lines=16> */
.L_x_23323:


//--------------------- .text._ZN2at6native27unrolled_elementwise_kernelIZZZNS0_16sign_kernel_cudaERNS_18TensorIteratorBaseEENKUlvE_clEvENKUlvE1_clEvEUliE_St5arrayIPcLm2EELi4E23TrivialOffsetCalculatorILi1EjESB_NS0_6memory15LoadWithoutCastENSC_16StoreWithoutCastEEEviT_T0_T2_T3_T4_T5_ --------------------------
	.section	.text._ZN2at6native27unrolled_elementwise_kernelIZZZNS0_16sign_kernel_cudaERNS_18TensorIteratorBaseEENKUlvE_clEvENKUlvE1_clEvEUliE_St5arrayIPcLm2EELi4E23TrivialOffsetCalculatorILi1EjESB_NS0_6memory15LoadWithoutCastENSC_16StoreWithoutCastEEEviT_T0_T2_T3_T4_T5_,"ax",@progbits
	.align	128
        .global         _ZN2at6native27unrolled_elementwise_kernelIZZZNS0_16sign_kernel_cudaERNS_18TensorIteratorBaseEENKUlvE_clEvENKUlvE1_clEvEUliE_St5arrayIPcLm2EELi4E23TrivialOffsetCalculatorILi1EjESB_NS0_6memory15LoadWithoutCastENSC_16StoreWithoutCastEEEviT_T0_T2_T3_T4_T5_
        .type           _ZN2at6native27unrolled_elementwise_kernelIZZZNS0_16sign_kernel_cudaERNS_18TensorIteratorBaseEENKUlvE_clEvENKUlvE1_clEvEUliE_St5arrayIPcLm2EELi4E23TrivialOffsetCalculatorILi1EjESB_NS0_6memory15LoadWithoutCastENSC_16StoreWithoutCastEEEviT_T0_T2_T3_T4_T5_,@function
        .size           _ZN2at6native27unrolled_elementwise_kernelIZZZNS0_16sign_kernel_cudaERNS_18TensorIteratorBaseEENKUlvE_clEvENKUlvE1_clEvEUliE_St5arrayIPcLm2EELi4E23TrivialOffsetCalculatorILi1EjESB_NS0_6memory15LoadWithoutCastENSC_16StoreWithoutCastEEEviT_T0_T2_T3_T4_T5_,(.L_x_23324 - _ZN2at6native27unrolled_elementwise_kernelIZZZNS0_16sign_kernel_cudaERNS_18TensorIteratorBaseEENKUlvE_clEvENKUlvE1_clEvEUliE_St5arrayIPcLm2EELi4E23TrivialOffsetCalculatorILi1EjESB_NS0_6memory15LoadWithoutCastENSC_16StoreWithoutCastEEEviT_T0_T2_T3_T4_T5_)
        .other          _ZN2at6native27unrolled_elementwise_kernelIZZZNS0_16sign_kernel_cudaERNS_18TensorIteratorBaseEENKUlvE_clEvENKUlvE1_clEvEUliE_St5arrayIPcLm2EELi4E23TrivialOffsetCalculatorILi1EjESB_NS0_6memory15LoadWithoutCastENSC_16StoreWithoutCastEEEviT_T0_T2_T3_T4_T5_,@"STO_CUDA_ENTRY STV_DEFAULT"
_ZN2at6native27unrolled_elementwise_kernelIZZZNS0_16sign_kernel_cudaERNS_18TensorIteratorBaseEENKUlvE_clEvENKUlvE1_clEvEUliE_St5arrayIPcLm2EELi4E23TrivialOffsetCalculatorILi1EjESB_NS0_6memory15LoadWithoutCastENSC_16StoreWithoutCastEEEviT_T0_T2_T3_T4_T5_:
.text._ZN2at6native27unrolled_elementwise_kernelIZZZNS0_16sign_kernel_cudaERNS_18TensorIteratorBaseEENKUlvE_clEvENKUlvE1_clEvEUliE_St5arrayIPcLm2EELi4E23TrivialOffsetCalculatorILi1EjESB_NS0_6memory15LoadWithoutCastENSC_16StoreWithoutCastEEEviT_T0_T2_T3_T4_T5_:
        /* <DEDUP_REMOVED lines=18> */
[----:B-1----:R0:W5:Y:S05]  /*0120*/  @!P0 LDG.E R14, desc[UR4][R4.64] ;  /* 0x00000004040e8981 */ /* 0x00216a000c1e1900 */
[----:B------:R-:W-:Y:S01]  /*0130*/  @!P3 IMAD R21, R0, 0x200, R13 ;  /* 0x000002000015b824 */ /* 0x000fe200078e020d */
[----:B------:R-:W1:Y:S01]  /*0140*/  @!P3 LDC.64 R10, c[0x0][0x390] ;  /* 0x0000e400ff0abb82 */ /* 0x000e620000000a00 */
[----:B------:R-:W-:Y:S02]  /*0150*/  @!P3 VIADD R13, R13, 0x80 ;  /* 0x000000800d0db836 */ /* 0x000fe40000000000 */
[----:B--2---:R-:W-:-:S03]  /*0160*/  @!P1 IMAD.WIDE.U32 R8, R17, 0x4, R8 ;  /* 0x0000000411089825 */ /* 0x004fc600078e0008 */
[----:B------:R-:W-:Y:S02]  /*0170*/  ISETP.GE.AND P2, PT, R13, R2, PT ;  /* 0x000000020d00720c */ /* 0x000fe40003f46270 */
[----:B------:R0:W5:Y:S11]  /*0180*/  @!P1 LDG.E R15, desc[UR4][R8.64] ;  /* 0x00000004080f9981 */ /* 0x000176000c1e1900 */
[----:B------:R-:W2:Y:S01]  /*0190*/  @!P2 LDC.64 R6, c[0x0][0x390] ;  /* 0x0000e400ff06ab82 */ /* 0x000ea20000000a00 */
[----:B------:R-:W-:-:S02]  /*01a0*/  @!P2 IMAD R19, R0, 0x200, R13 ;  /* 0x000002000013a824 */ /* 0x000fc400078e020d */
[----:B-1----:R-:W-:-:S04]  /*01b0*/  @!P3 IMAD.WIDE.U32 R12, R21, 0x4, R10 ;  /* 0x00000004150cb825 */ /* 0x002fc800078e000a */
[----:B--2---:R-:W-:Y:S01]  /*01c0*/  @!P2 IMAD.WIDE.U32 R10, R19, 0x4, R6 ;  /* 0x00000004130aa825 */ /* 0x004fe200078e0006 */
[----:B------:R-:W-:-:S06]  /*01d0*/  CS2R R6, SRZ ;  /* 0x0000000000067805 */ /* 0x000fcc000001ff00 */
[----:B------:R0:W5:Y:S04]  /*01e0*/  @!P3 LDG.E R7, desc[UR4][R12.64] ;  /* 0x000000040c07b981 */ /* 0x000168000c1e1900 */
[----:B------:R0:W5:Y:S01]  /*01f0*/  @!P2 LDG.E R6, desc[UR4][R10.64] ;  /* 0x000000040a06a981 */ /* 0x000162000c1e1900 */
[----:B------:R-:W-:Y:S01]  /*0200*/  ISETP.GE.AND P0, PT, R3, R2, PT ;  /* 0x000000020300720c */ /* 0x000fe20003f06270 */
[----:B------:R-:W-:Y:S04]  /*0210*/  BSSY.RECONVERGENT B0, `(.L_x_9220) ;  /* 0x0000025000007945 */ /* 0x000fe80003800200 */
[----:B------:R-:W-:Y:S08]  /*0220*/  BSSY.RELIABLE B1, `(.L_x_9221) ;  /* 0x000001a000017945 */ /* 0x000ff00003800100 */
[----:B0-----:R-:W-:Y:S05]  /*0230*/  @P0 BRA `(.L_x_9222) ;  /* 0x0000000000540947 */ /* 0x001fea0003800000 */
[----:B------:R-:W0:Y:S01]  /*0240*/  LDC.64 R4, c[0x0][0x388] ;  /* 0x0000e200ff047b82 */ /* 0x000e220000000a00 */
[----:B-----5:R-:W-:Y:S01]  /*0250*/  ISETP.NE.AND P0, PT, R14, RZ, PT ;  /* 0x000000ff0e00720c */ /* 0x020fe20003f05270 */
[----:B------:R-:W-:Y:S01]  /*0260*/  IMAD R11, R0, 0x200, R3 ;  /* 0x00000200000b7824 */ /* 0x000fe200078e0203 */
[----:B------:R-:W-:Y:S01]  /*0270*/  SHF.R.S32.HI R14, RZ, 0x1f, R14 ;  /* 0x0000001fff0e7819 */ /* 0x000fe2000001140e */
[----:B------:R-:W-:Y:S01]  /*0280*/  VIADD R3, R3, 0x80 ;  /* 0x0000008003037836 */ /* 0x000fe20000000000 */
[----:B------:R-:W-:-:S04]  /*0290*/  SEL R9, RZ, 0x1, !P0 ;  /* 0x00000001ff097807 */ /* 0x000fc80004000000 */
[----:B------:R-:W-:Y:S02]  /*02a0*/  LOP3.LUT R9, R14, R9, RZ, 0xfc, !PT ;  /* 0x000000090e097212 */ /* 0x000fe400078efcff */
[----:B------:R-:W-:Y:S01]  /*02b0*/  ISETP.GE.AND P0, PT, R3, R2, PT ;  /* 0x000000020300720c */ /* 0x000fe20003f06270 */
[----:B0-----:R-:W-:-:S12]  /*02c0*/  IMAD.WIDE.U32 R4, R11, 0x4, R4 ;  /* 0x000000040b047825 */ /* 0x001fd800078e0004 */
[----:B------:R-:W-:Y:S05]  /*02d0*/  @P0 BREAK.RELIABLE B1 ;  /* 0x0000000000010942 */ /* 0x000fea0003800100 */
[----:B------:R0:W-:Y:S01]  /*02e0*/  STG.E desc[UR4][R4.64], R9 ;  /* 0x0000000904007986 */ /* 0x0001e2000c101904 */
[----:B------:R-:W-:Y:S05]  /*02f0*/  @P0 BRA `(.L_x_9223) ;  /* 0x0000000000580947 */ /* 0x000fea0003800000 */
[----:B0-----:R-:W0:Y:S01]  /*0300*/  LDC.64 R4, c[0x0][0x388] ;  /* 0x0000e200ff047b82 */ /* 0x001e220000000a00 */
[----:B------:R-:W-:Y:S01]  /*0310*/  ISETP.NE.AND P0, PT, R15, RZ, PT ;  /* 0x000000ff0f00720c */ /* 0x000fe20003f05270 */
[----:B------:R-:W-:Y:S01]  /*0320*/  IMAD R9, R0, 0x200, R3 ;  /* 0x0000020000097824 */ /* 0x000fe200078e0203 */
[----:B------:R-:W-:Y:S01]  /*0330*/  SHF.R.S32.HI R15, RZ, 0x1f, R15 ;  /* 0x0000001fff0f7819 */ /* 0x000fe2000001140f */
[----:B------:R-:W-:Y:S01]  /*0340*/  VIADD R3, R3, 0x80 ;  /* 0x0000008003037836 */ /* 0x000fe20000000000 */
[----:B------:R-:W-:-:S04]  /*0350*/  SEL R8, RZ, 0x1, !P0 ;  /* 0x00000001ff087807 */ /* 0x000fc80004000000 */
[----:B------:R-:W-:Y:S01]  /*0360*/  LOP3.LUT R15, R15, R8, RZ, 0xfc, !PT ;  /* 0x000000080f0f7212 */ /* 0x000fe200078efcff */
[----:B0-----:R-:W-:-:S05]  /*0370*/  IMAD.WIDE.U32 R4, R9, 0x4, R4 ;  /* 0x0000000409047825 */ /* 0x001fca00078e0004 */
[----:B------:R0:W-:Y:S02]  /*0380*/  STG.E desc[UR4][R4.64], R15 ;  /* 0x0000000f04007986 */ /* 0x0001e4000c101904 */
.L_x_9222:
[----:B------:R-:W-:-:S13]  /*0390*/  ISETP.GE.AND P0, PT, R3, R2, PT ;  /* 0x000000020300720c */ /* 0x000fda0003f06270 */
[----:B------:R-:W-:Y:S05]  /*03a0*/  @P0 BREAK.RELIABLE B1 ;  /* 0x0000000000010942 */ /* 0x000fea0003800100 */
[----:B------:R-:W-:Y:S05]  /*03b0*/  @P0 BRA `(.L_x_9223) ;  /* 0x0000000000280947 */ /* 0x000fea0003800000 */
[----:B------:R-:W-:Y:S05]  /*03c0*/  BSYNC.RELIABLE B1 ;  /* 0x0000000000017941 */ /* 0x000fea0003800100 */
.L_x_9221:
[----:B0-----:R-:W0:Y:S01]  /*03d0*/  LDC.64 R4, c[0x0][0x388] ;  /* 0x0000e200ff047b82 */ /* 0x001e220000000a00 */
[----:B-----5:R-:W-:Y:S01]  /*03e0*/  ISETP.NE.AND P0, PT, R7, RZ, PT ;  /* 0x000000ff0700720c */ /* 0x020fe20003f05270 */
[----:B------:R-:W-:Y:S01]  /*03f0*/  IMAD R9, R0, 0x200, R3 ;  /* 0x0000020000097824 */ /* 0x000fe200078e0203 */
[----:B------:R-:W-:Y:S01]  /*0400*/  SHF.R.S32.HI R8, RZ, 0x1f, R7 ;  /* 0x0000001fff087819 */ /* 0x000fe20000011407 */
[----:B------:R-:W-:Y:S01]  /*0410*/  VIADD R3, R3, 0x80 ;  /* 0x0000008003037836 */ /* 0x000fe20000000000 */
[----:B------:R-:W-:-:S04]  /*0420*/  SEL R7, RZ, 0x1, !P0 ;  /* 0x00000001ff077807 */ /* 0x000fc80004000000 */
[----:B------:R-:W-:Y:S01]  /*0430*/  LOP3.LUT R7, R8, R7, RZ, 0xfc, !PT ;  /* 0x0000000708077212 */ /* 0x000fe200078efcff */
[----:B0-----:R-:W-:-:S05]  /*0440*/  IMAD.WIDE.U32 R4, R9, 0x4, R4 ;  /* 0x0000000409047825 */ /* 0x001fca00078e0004 */
[----:B------:R1:W-:Y:S02]  /*0450*/  STG.E desc[UR4][R4.64], R7 ;  /* 0x0000000704007986 */ /* 0x0003e4000c101904 */
.L_x_9223:
[----:B------:R-:W-:Y:S05]  /*0460*/  BSYNC.RECONVERGENT B0 ;  /* 0x0000000000007941 */ /* 0x000fea0003800200 */
.L_x_9220:
[----:B------:R-:W-:Y:S05]  /*0470*/  WARPSYNC.ALL ;  /* 0x0000000000007948 */ /* 0x000fea0003800000 */
[----:B------:R-:W-:-:S13]  /*0480*/  ISETP.GE.AND P0, PT, R3, R2, PT ;  /* 0x000000020300720c */ /* 0x000fda0003f06270 */
[----:B------:R-:W-:Y:S05]  /*0490*/  @P0 EXIT ;  /* 0x000000000000094d */ /* 0x000fea0003800000 */
[----:B01----:R-:W0:Y:S01]  /*04a0*/  LDC.64 R4, c[0x0][0x388] ;  /* 0x0000e200ff047b82 */ /* 0x003e220000000a00 */
[----:B-----5:R-:W-:Y:S01]  /*04b0*/  ISETP.NE.AND P0, PT, R6, RZ, PT ;  /* 0x000000ff0600720c */ /* 0x020fe20003f05270 */
[----:B------:R-:W-:Y:S01]  /*04c0*/  IMAD R3, R0, 0x200, R3 ;  /* 0x0000020000037824 */ /* 0x000fe200078e0203 */
[----:B------:R-:W-:Y:S02]  /*04d0*/  SHF.R.S32.HI R7, RZ, 0x1f, R6 ;  /* 0x0000001fff077819 */ /* 0x000fe40000011406 */
[----:B------:R-:W-:-:S04]  /*04e0*/  SEL R0, RZ, 0x1, !P0 ;  /* 0x00000001ff007807 */ /* 0x000fc80004000000 */
[----:B------:R-:W-:Y:S01]  /*04f0*/  LOP3.LUT R7, R7, R0, RZ, 0xfc, !PT ;  /* 0x0000000007077212 */ /* 0x000fe200078efcff */
[----:B0-----:R-:W-:-:S05]  /*0500*/  IMAD.WIDE.U32 R2, R3, 0x4, R4 ;  /* 0x0000000403027825 */ /* 0x001fca00078e0004 */
[----:B------:R-:W-:Y:S01]  /*0510*/  STG.E desc[UR4][R2.64], R7 ;  /* 0x0000000702007986 */ /* 0x000fe2000c101904 */
[----:B------:R-:W-:Y:S05]  /*0520*/  EXIT ;  /* 0x000000000000794d */ /* 0x000fea0003800000 */
.L_x_9224:
        /* <DEDUP_REMOVED lines=13> */
.L_x_23324:


//--------------------- .text._ZN2at6native29vectorized_elementwise_kernelILi2EZZZNS0_16sign_kernel_cudaERNS_18TensorIteratorBaseEENKUlvE_clEvENKUlvE1_clEvEUliE_St5arrayIPcLm2EEEEviT0_T1_ --------------------------
	.section	.text._ZN2at6native29vectorized_elementwise_kernelILi2EZZZNS0_16sign_kernel_cudaERNS_18TensorIteratorBaseEENKUlvE_clEvENKUlvE1_clEvEUliE_St5arrayIPcLm2EEEEviT0_T1_,"ax",@progbits
	.align	128
        .global         _ZN2at6native29vectorized_elementwise_kernelILi2EZZZNS0_16sign_kernel_cudaERNS_18TensorIteratorBaseEENKUlvE_clEvENKUlvE1_clEvEUliE_St5arrayIPcLm2EEEEviT0_T1_
        .type           _ZN2at6native29vectorized_elementwise_kernelILi2EZZZNS0_16sign_kernel_cudaERNS_18TensorIteratorBaseEENKUlvE_clEvENKUlvE1_clEvEUliE_St5arrayIPcLm2EEEEviT0_T1_,@function
        .size           _ZN2at6native29vectorized_elementwise_kernelILi2EZZZNS0_16sign_kernel_cudaERNS_18TensorIteratorBaseEENKUlvE_clEvENKUlvE1_clEvEUliE_St5arrayIPcLm2EEEEviT0_T1_,(.L_x_23325 - _ZN2at6native29vectorized_elementwise_kernelILi2EZZZNS0_16sign_kernel_cudaERNS_18TensorIteratorBaseEENKUlvE_clEvENKUlvE1_clEvEUliE_St5arrayIPcLm2EEEEviT0_T1_)
        .other          _ZN2at6native29vectorized_elementwise_kernelILi2EZZZNS0_16sign_kernel_cudaERNS_18TensorIteratorBaseEENKUlvE_clEvENKUlvE1_clEvEUliE_St5arrayIPcLm2EEEEviT0_T1_,@"STO_CUDA_ENTRY STV_DEFAULT"
_ZN2at6native29vectorized_elementwise_kernelILi2EZZZNS0_16sign_kernel_cudaERNS_18TensorIteratorBaseEENKUlvE_clEvENKUlvE1_clEvEUliE_St5arrayIPcLm2EEEEviT0_T1_:
.text._ZN2at6native29vectorized_elementwise_kernelILi2EZZZNS0_16sign_kernel_cudaERNS_18TensorIteratorBaseEENKUlvE_clEvENKUlvE1_clEvEUliE_St5arrayIPcLm2EEEEviT0_T1_:
        /* <DEDUP_REMOVED lines=21> */
[----:B------:R0:W5:Y:S07]  /*0150*/  @!P6 LDG.E R18, desc[UR4][R2.64] ;  /* 0x000000040212e981 */ /* 0x00016e000c1e1900 */
        /* <DEDUP_REMOVED lines=21> */
[----:B-1----:R-:W-:-:S04]  /*02b0*/  @!P5 IMAD.WIDE.U32 R12, R20, 0x4, R12 ;  /* 0x00000004140cd825 */ /* 0x002fc800078e000c */
[----:B------:R-:W-:Y:S02]  /*02c0*/  IMAD.MOV.U32 R20, RZ, RZ, RZ ;  /* 0x000000ffff147224 */ /* 0x000fe400078e00ff */
[----:B------:R-:W-:Y:S02]  /*02d0*/  @!P6 IMAD.IADD R25, R0, 0x1, R25 ;  /* 0x000000010019e824 */ /* 0x000fe400078e0219 */
[----:B0-----:R-:W-:Y:S02]  /*02e0*/  @!P2 IMAD.WIDE.U32 R2, R23, 0x4, R2 ;  /* 0x000000041702a825 */ /* 0x001fe400078e0002 */
[----:B------:R0:W5:Y:S02]  /*02f0*/  @!P5 LDG.E R20, desc[UR4][R12.64] ;  /* 0x000000040c14d981 */ /* 0x000164000c1e1900 */
[----:B----4-:R-:W-:-:S04]  /*0300*/  @!P1 IMAD.WIDE.U32 R4, R21, 0x4, R4 ;  /* 0x0000000415049825 */ /* 0x010fc800078e0004 */
[----:B--2---:R-:W-:-:S04]  /*0310*/  @!P0 IMAD.WIDE.U32 R6, R19, 0x4, R6 ;  /* 0x0000000413068825 */ /* 0x004fc800078e0006 */
[----:B------:R-:W-:Y:S01]  /*0320*/  IMAD.MOV.U32 R22, RZ, RZ, RZ ;  /* 0x000000ffff167224 */ /* 0x000fe200078e00ff */
[----:B0-----:R-:W-:Y:S01]  /*0330*/  CS2R R12, SRZ ;  /* 0x00000000000c7805 */ /* 0x001fe2000001ff00 */
[----:B------:R-:W-:Y:S02]  /*0340*/  IMAD.MOV.U32 R19, RZ, RZ, RZ ;  /* 0x000000ffff137224 */ /* 0x000fe400078e00ff */
[----:B------:R-:W-:Y:S02]  /*0350*/  IMAD.MOV.U32 R21, RZ, RZ, RZ ;  /* 0x000000ffff157224 */ /* 0x000fe400078e00ff */
[----:B------:R-:W-:Y:S01]  /*0360*/  IMAD.MOV.U32 R23, RZ, RZ, RZ ;  /* 0x000000ffff177224 */ /* 0x000fe200078e00ff */
[----:B------:R0:W5:Y:S01]  /*0370*/  @!P0 LDG.E R13, desc[UR4][R6.64] ;  /* 0x00000004060d8981 */ /* 0x000162000c1e1900 */
[----:B------:R-:W-:-:S03]  /*0380*/  @!P4 IMAD.WIDE.U32 R14, R29, 0x4, R14 ;  /* 0x000000041d0ec825 */ /* 0x000fc600078e000e */
[----:B------:R0:W5:Y:S01]  /*0390*/  @!P2 LDG.E R21, desc[UR4][R2.64] ;  /* 0x000000040215a981 */ /* 0x000162000c1e1900 */
[----:B---3--:R-:W-:-:S03]  /*03a0*/  @!P3 IMAD.WIDE.U32 R10, R27, 0x4, R10 ;  /* 0x000000041b0ab825 */ /* 0x008fc600078e000a */
[----:B------:R0:W5:Y:S01]  /*03b0*/  @!P4 LDG.E R22, desc[UR4][R14.64] ;  /* 0x000000040e16c981 */ /* 0x000162000c1e1900 */
[----:B------:R-:W-:-:S03]  /*03c0*/  @!P6 IMAD.WIDE.U32 R8, R25, 0x4, R8 ;  /* 0x000000041908e825 */ /* 0x000fc600078e0008 */
[----:B------:R0:W5:Y:S04]  /*03d0*/  @!P3 LDG.E R19, desc[UR4][R10.64] ;  /* 0x000000040a13b981 */ /* 0x000168000c1e1900 */
[----:B------:R0:W5:Y:S04]  /*03e0*/  @!P1 LDG.E R23, desc[UR4][R4.64] ;  /* 0x0000000404179981 */ /* 0x000168000c1e1900 */
[----:B------:R0:W5:Y:S01]  /*03f0*/  @!P6 LDG.E R12, desc[UR4][R8.64] ;  /* 0x00000004080ce981 */ /* 0x000162000c1e1900 */
[----:B------:R-:W-:Y:S01]  /*0400*/  ISETP.GE.U32.AND P0, PT, R17, R16, PT ;  /* 0x000000101100720c */ /* 0x000fe20003f06070 */
[----:B------:R-:W-:Y:S04]  /*0410*/  BSSY.RECONVERGENT B0, `(.L_x_9226) ;  /* 0x0000051000007945 */ /* 0x000fe80003800200 */
[----:B------:R-:W-:Y:S08]  /*0420*/  BSSY.RELIABLE B1, `(.L_x_9227) ;  /* 0x0000046000017945 */ /* 0x000ff00003800100 */
[----:B0-----:R-:W-:Y:S05]  /*0430*/  @P0 BRA `(.L_x_9228) ;  /* 0x0000000000500947 */ /* 0x001fea0003800000 */
[----:B------:R-:W0:Y:S01]  /*0440*/  LDC.64 R2, c[0x0][0x388] ;  /* 0x0000e200ff027b82 */ /* 0x000e220000000a00 */
[----:B-----5:R-:W-:Y:S01]  /*0450*/  ISETP.NE.AND P0, PT, R18, RZ, PT ;  /* 0x000000ff1200720c */ /* 0x020fe20003f05270 */
[----:B------:R-:W-:Y:S01]  /*0460*/  IMAD.IADD R7, R0, 0x1, R17 ;  /* 0x0000000100077824 */ /* 0x000fe200078e0211 */
[----:B------:R-:W-:Y:S01]  /*0470*/  SHF.R.S32.HI R18, RZ, 0x1f, R18 ;  /* 0x0000001fff127819 */ /* 0x000fe20000011412 */
[----:B------:R-:W-:Y:S01]  /*0480*/  VIADD R17, R17, 0x80 ;  /* 0x0000008011117836 */ /* 0x000fe20000000000 */
[----:B------:R-:W-:-:S04]  /*0490*/  SEL R5, RZ, 0x1, !P0 ;  /* 0x00000001ff057807 */ /* 0x000fc80004000000 */
[----:B------:R-:W-:Y:S02]  /*04a0*/  LOP3.LUT R5, R18, R5, RZ, 0xfc, !PT ;  /* 0x0000000512057212 */ /* 0x000fe400078efcff */
[----:B------:R-:W-:Y:S01]  /*04b0*/  ISETP.GE.U32.AND P0, PT, R17, R16, PT ;  /* 0x000000101100720c */ /* 0x000fe20003f06070 */
[----:B0-----:R-:W-:-:S05]  /*04c0*/  IMAD.WIDE.U32 R2, R7, 0x4, R2 ;  /* 0x0000000407027825 */ /* 0x001fca00078e0002 */
[----:B------:R0:W-:Y:S07]  /*04d0*/  STG.E desc[UR4][R2.64], R5 ;  /* 0x0000000502007986 */ /* 0x0001ee000c101904 */
[----:B------:R-:W-:Y:S05]  /*04e0*/  @P0 BRA `(.L_x_9229) ;  /* 0x0000000000500947 */ /* 0x000fea0003800000 */
[----:B0-----:R-:W0:Y:S01]  /*04f0*/  LDC.64 R2, c[0x0][0x388] ;  /* 0x0000e200ff027b82 */ /* 0x001e220000000a00 */
[----:B------:R-:W-:Y:S01]  /*0500*/  ISETP.NE.AND P0, PT, R20, RZ, PT ;  /* 0x000000ff1400720c */ /* 0x000fe20003f05270 */
[----:B------:R-:W-:Y:S01]  /*0510*/  IMAD.IADD R7, R0, 0x1, R17 ;  /* 0x0000000100077824 */ /* 0x000fe200078e0211 */
[----:B------:R-:W-:Y:S01]  /*0520*/  SHF.R.S32.HI R5, RZ, 0x1f, R20 ;  /* 0x0000001fff057819 */ /* 0x000fe20000011414 */
[----:B------:R-:W-:Y:S01]  /*0530*/  VIADD R17, R17, 0x80 ;  /* 0x0000008011117836 */ /* 0x000fe20000000000 */
[----:B------:R-:W-:-:S04]  /*0540*/  SEL R4, RZ, 0x1, !P0 ;  /* 0x00000001ff047807 */ /* 0x000fc80004000000 */
[----:B------:R-:W-:Y:S01]  /*0550*/  LOP3.LUT R5, R5, R4, RZ, 0xfc, !PT ;  /* 0x0000000405057212 */ /* 0x000fe200078efcff */
[----:B0-----:R-:W-:-:S05]  /*0560*/  IMAD.WIDE.U32 R2, R7, 0x4, R2 ;  /* 0x0000000407027825 */ /* 0x001fca00078e0002 */
[----:B------:R0:W-:Y:S02]  /*0570*/  STG.E desc[UR4][R2.64], R5 ;  /* 0x0000000502007986 */ /* 0x0001e4000c101904 */
.L_x_9228:
[----:B------:R-:W-:-:S13]  /*0580*/  ISETP.GE.U32.AND P0, PT, R17, R16, PT ;  /* 0x000000101100720c */ /* 0x000fda0003f06070 */
[----:B------:R-:W-:Y:S05]  /*0590*/  @P0 BRA `(.L_x_9230) ;  /* 0x0000000000500947 */ /* 0x000fea0003800000 */
[----:B0-----:R-:W0:Y:S01]  /*05a0*/  LDC.64 R2, c[0x0][0x388] ;  /* 0x0000e200ff027b82 */ /* 0x001e220000000a00 */
[----:B-----5:R-:W-:Y:S01]  /*05b0*/  ISETP.NE.AND P0, PT, R22, RZ, PT ;  /* 0x000000ff1600720c */ /* 0x020fe20003f05270 */
[----:B------:R-:W-:Y:S01]  /*05c0*/  IMAD.IADD R7, R0, 0x1, R17 ;  /* 0x0000000100077824 */ /* 0x000fe200078e0211 */
[----:B------:R-:W-:Y:S01]  /*05d0*/  SHF.R.S32.HI R5, RZ, 0x1f, R22 ;  /* 0x0000001fff057819 */ /* 0x000fe20000011416 */
[----:B------:R-:W-:Y:S01]  /*05e0*/  VIADD R17, R17, 0x80 ;  /* 0x0000008011117836 */ /* 0x000fe20000000000 */
[----:B------:R-:W-:-:S04]  /*05f0*/  SEL R4, RZ, 0x1, !P0 ;  /* 0x00000001ff047807 */ /* 0x000fc80004000000 */
[----:B------:R-:W-:Y:S01]  /*0600*/  LOP3.LUT R5, R5, R4, RZ, 0xfc, !PT ;  /* 0x0000000405057212 */ /* 0x000fe200078efcff */
[----:B0-----:R-:W-:-:S05]  /*0610*/  IMAD.WIDE.U32 R2, R7, 0x4, R2 ;  /* 0x0000000407027825 */ /* 0x001fca00078e0002 */
[----:B------:R1:W-:Y:S02]  /*0620*/  STG.E desc[UR4][R2.64], R5 ;  /* 0x0000000502007986 */ /* 0x0003e4000c101904 */
.L_x_9229:
[----:B------:R-:W-:-:S13]  /*0630*/  ISETP.GE.U32.AND P0, PT, R17, R16, PT ;  /* 0x000000101100720c */ /* 0x000fda0003f06070 */
[----:B------:R-:W-:Y:S05]  /*0640*/  @P0 BRA `(.L_x_9231) ;  /* 0x0000000000500947 */ /* 0x000fea0003800000 */
[----:B01----:R-:W0:Y:S01]  /*0650*/  LDC.64 R2, c[0x0][0x388] ;  /* 0x0000e200ff027b82 */ /* 0x003e220000000a00 */
        /* <DEDUP_REMOVED lines=8> */
.L_x_9230:
[----:B------:R-:W-:-:S13]  /*06e0*/  ISETP.GE.U32.AND P0, PT, R17, R16, PT ;  /* 0x000000101100720c */ /* 0x000fda0003f06070 */
[----:B------:R-:W-:Y:S05]  /*06f0*/  @P0 BRA `(.L_x_9232) ;  /* 0x0000000000540947 */ /* 0x000fea0003800000 */
[----:B01----:R-:W0:Y:S01]  /*0700*/  LDC.64 R2, c[0x0][0x388] ;  /* 0x0000e200ff027b82 */ /* 0x003e220000000a00 */
        /* <DEDUP_REMOVED lines=8> */
.L_x_9231:
[----:B------:R-:W-:-:S13]  /*0790*/  ISETP.GE.U32.AND P0, PT, R17, R16, PT ;  /* 0x000000101100720c */ /* 0x000fda0003f06070 */
[----:B------:R-:W-:Y:S05]  /*07a0*/  @P0 BREAK.RELIABLE B1 ;  /* 0x0000000000010942 */ /* 0x000fea0003800100 */
[----:B------:R-:W-:Y:S05]  /*07b0*/  @P0 BRA `(.L_x_9233) ;  /* 0x0000000000580947 */ /* 0x000fea0003800000 */
[----:B012---:R-:W0:Y:S01]  /*07c0*/  LDC.64 R2, c[0x0][0x388] ;  /* 0x0000e200ff027b82 */ /* 0x007e220000000a00 */
        /* <DEDUP_REMOVED lines=8> */
.L_x_9232:
[----:B------:R-:W-:-:S13]  /*0850*/  ISETP.GE.U32.AND P0, PT, R17, R16, PT ;  /* 0x000000101100720c */ /* 0x000fda0003f06070 */
[----:B------:R-:W-:Y:S05]  /*0860*/  @P0 BREAK.RELIABLE B1 ;  /* 0x0000000000010942 */ /* 0x000fea0003800100 */
[----:B------:R-:W-:Y:S05]  /*0870*/  @P0 BRA `(.L_x_9233) ;  /* 0x0000000000280947 */ /* 0x000fea0003800000 */
[----:B------:R-:W-:Y:S05]  /*0880*/  BSYNC.RELIABLE B1 ;  /* 0x0000000000017941 */ /* 0x000fea0003800100 */
.L_x_9227:
[----:B012---:R-:W0:Y:S01]  /*0890*/  LDC.64 R2, c[0x0][0x388] ;  /* 0x0000e200ff027b82 */ /* 0x007e220000000a00 */
        /* <DEDUP_REMOVED lines=8> */
.L_x_9233:
[----:B------:R-:W-:Y:S05]  /*0920*/  BSYNC.RECONVERGENT B0 ;  /* 0x0000000000007941 */ /* 0x000fea0003800200 */
.L_x_9226:
[----:B------:R-:W-:Y:S05]  /*0930*/  WARPSYNC.ALL ;  /* 0x0000000000007948 */ /* 0x000fea0003800000 */
[----:B------:R-:W-:-:S13]  /*0940*/  ISETP.GE.U32.AND P0, PT, R17, R16, PT ;  /* 0x000000101100720c */ /* 0x000fda0003f06070 */
[----:B------:R-:W-:Y:S05]  /*0950*/  @P0 EXIT ;  /* 0x000000000000094d */ /* 0x000fea0003800000 */
[----:B0123--:R-:W0:Y:S01]  /*0960*/  LDC.64 R2, c[0x0][0x388] ;  /* 0x0000e200ff027b82 */ /* 0x00fe220000000a00 */
[----:B-----5:R-:W-:Y:S01]  /*0970*/  ISETP.NE.AND P0, PT, R12, RZ, PT ;  /* 0x000000ff0c00720c */ /* 0x020fe20003f05270 */
[----:B------:R-:W-:Y:S01]  /*0980*/  IMAD.IADD R17, R0, 0x1, R17 ;  /* 0x0000000100117824 */ /* 0x000fe200078e0211 */
[----:B------:R-:W-:Y:S02]  /*0990*/  SHF.R.S32.HI R5, RZ, 0x1f, R12 ;  /* 0x0000001fff057819 */ /* 0x000fe4000001140c */
[----:B------:R-:W-:-:S04]  /*09a0*/  SEL R0, RZ, 0x1, !P0 ;  /* 0x00000001ff007807 */ /* 0x000fc80004000000 */
[----:B------:R-:W-:Y:S01]  /*09b0*/  LOP3.LUT R5, R5, R0, RZ, 0xfc, !PT ;  /* 0x0000000005057212 */ /* 0x000fe200078efcff */
[----:B0-----:R-:W-:-:S05]  /*09c0*/  IMAD.WIDE.U32 R2, R17, 0x4, R2 ;  /* 0x0000000411027825 */ /* 0x001fca00078e0002 */
[----:B------:R-:W-:Y:S01]  /*09d0*/  STG.E desc[UR4][R2.64], R5 ;  /* 0x0000000502007986 */ /* 0x000fe2000c101904 */
[----:B------:R-:W-:Y:S05]  /*09e0*/  EXIT ;  /* 0x000000000000794d */ /* 0x000fea0003800000 */
.L_x_9225:
[----:B------:R-:W0:Y:S01]  /*09f0*/  S2R R15, SR_TID.X ;  /* 0x00000000000f7919 */ /* 0x000e220000002100 */
[----:B------:R-:W1:Y:S02]  /*0a00*/  LDC.64 R2, c[0x0][0x390] ;  /* 0x0000e400ff027b82 */ /* 0x000e640000000a00 */
[----:B-1----:R-:W-:-:S04]  /*0a10*/  IMAD.WIDE.U32 R2, R0, 0x4, R2 ;  /* 0x0000000400027825 */ /* 0x002fc800078e0002 */
[----:B0-----:R-:W-:Y:S02]  /*0a20*/  IMAD.WIDE.U32 R8, R15, 0x8, R2 ;  /* 0x000000080f087825 */ /* 0x001fe400078e0002 */
[----:B------:R-:W0:Y:S03]  /*0a30*/  LDC.64 R2, c[0x0][0x388] ;  /* 0x0000e200ff027b82 */ /* 0x000e260000000a00 */
[----:B------:R-:W2:Y:S04]  /*0a40*/  LDG.E.64 R10, desc[UR4][R8.64] ;  /* 0x00000004080a7981 */ /* 0x000ea8000c1e1b00 */
[----:B------:R-:W3:Y:S04]  /*0a50*/  LDG.E.64 R12, desc[UR4][R8.64+0x400] ;  /* 0x00040004080c7981 */ /* 0x000ee8000c1e1b00 */
[----:B------:R-:W4:Y:S04]  /*0a60*/  LDG.E.64 R6, desc[UR4][R8.64+0x800] ;  /* 0x0008000408067981 */ /* 0x000f28000c1e1b00 */
[----:B------:R1:W5:Y:S01]  /*0a70*/  LDG.E.64 R4, desc[UR4][R8.64+0xc00] ;  /* 0x000c000408047981 */ /* 0x000362000c1e1b00 */
[----:B0-----:R-:W-:-:S04]  /*0a80*/  IMAD.WIDE.U32 R2, R0, 0x4, R2 ;  /* 0x0000000400027825 */ /* 0x001fc800078e0002 */
[----:B------:R-:W-:Y:S01]  /*0a90*/  IMAD.WIDE.U32 R2, R15, 0x8, R2 ;  /* 0x000000080f027825 */ /* 0x000fe200078e0002 */
[----:B--2---:R-:W-:Y:S02]  /*0aa0*/  ISETP.NE.AND P6, PT, R10, RZ, PT ;  /* 0x000000ff0a00720c */ /* 0x004fe40003fc5270 */
[----:B------:R-:W-:Y:S02]  /*0ab0*/  ISETP.NE.AND P5, PT, R11, RZ, PT ;  /* 0x000000ff0b00720c */ /* 0x000fe40003fa5270 */
[----:B---3--:R-:W-:Y:S02]  /*0ac0*/  ISETP.NE.AND P4, PT, R12, RZ, PT ;  /* 0x000000ff0c00720c */ /* 0x008fe40003f85270 */
[----:B------:R-:W-:Y:S02]  /*0ad0*/  ISETP.NE.AND P3, PT, R13, RZ, PT ;  /* 0x000000ff0d00720c */ /* 0x000fe40003f65270 */
[----:B----4-:R-:W-:Y:S02]  /*0ae0*/  ISETP.NE.AND P1, PT, R7, RZ, PT ;  /* 0x000000ff0700720c */ /* 0x010fe40003f25270 */
[----:B------:R-:W-:-:S02]  /*0af0*/  SHF.R.S32.HI R15, RZ, 0x1f, R7 ;  /* 0x0000001fff0f7819 */ /* 0x000fc40000011407 */
[----:B------:R-:W-:Y:S02]  /*0b00*/  SHF.R.S32.HI R10, RZ, 0x1f, R10 ;  /* 0x0000001fff0a7819 */ /* 0x000fe4000001140a */
[----:B------:R-:W-:Y:S02]  /*0b10*/  SEL R7, RZ, 0x1, !P6 ;  /* 0x00000001ff077807 */ /* 0x000fe40007000000 */
[----:B------:R-:W-:Y:S02]  /*0b20*/  SHF.R.S32.HI R11, RZ, 0x1f, R11 ;  /* 0x0000001fff0b7819 */ /* 0x000fe4000001140b */
[----:B------:R-:W-:Y:S02]  /*0b30*/  SHF.R.S32.HI R12, RZ, 0x1f, R12 ;  /* 0x0000001fff0c7819 */ /* 0x000fe4000001140c */
[----:B------:R-:W-:Y:S02]  /*0b40*/  SHF.R.S32.HI R13, RZ, 0x1f, R13 ;  /* 0x0000001fff0d7819 */ /* 0x000fe4000001140d */
[----:B------:R-:W-:-:S02]  /*0b50*/  SEL R0, RZ, 0x1, !P5 ;  /* 0x00000001ff007807 */ /* 0x000fc40006800000 */
[----:B-1----:R-:W-:Y:S02]  /*0b60*/  SEL R9, RZ, 0x1, !P4 ;  /* 0x00000001ff097807 */ /* 0x002fe40006000000 */
[----:B------:R-:W-:Y:S02]  /*0b70*/  SEL R8, RZ, 0x1, !P3 ;  /* 0x00000001ff087807 */ /* 0x000fe40005800000 */
[----:B------:R-:W-:Y:S02]  /*0b80*/  ISETP.NE.AND P2, PT, R6, RZ, PT ;  /* 0x000000ff0600720c */ /* 0x000fe40003f45270 */
[----:B-----5:R-:W-:Y:S02]  /*0b90*/  ISETP.NE.AND P0, PT, R4, RZ, PT ;  /* 0x000000ff0400720c */ /* 0x020fe40003f05270 */
[----:B------:R-:W-:Y:S02]  /*0ba0*/  ISETP.NE.AND P6, PT, R5, RZ, PT ;  /* 0x000000ff0500720c */ /* 0x000fe40003fc5270 */
[----:B------:R-:W-:-:S02]  /*0bb0*/  SHF.R.S32.HI R16, RZ, 0x1f, R4 ;  /* 0x0000001fff107819 */ /* 0x000fc40000011404 */
[----:B------:R-:W-:Y:S02]  /*0bc0*/  SHF.R.S32.HI R14, RZ, 0x1f, R6 ;  /* 0x0000001fff0e7819 */ /* 0x000fe40000011406 */
[----:B------:R-:W-:Y:S02]  /*0bd0*/  SHF.R.S32.HI R17, RZ, 0x1f, R5 ;  /* 0x0000001fff117819 */ /* 0x000fe40000011405 */
[----:B------:R-:W-:Y:S02]  /*0be0*/  LOP3.LUT R4, R10, R7, RZ, 0xfc, !PT ;  /* 0x000000070a047212 */ /* 0x000fe400078efcff */
[----:B------:R-:W-:Y:S02]  /*0bf0*/  LOP3.LUT R5, R11, R0, RZ, 0xfc, !PT ;  /* 0x000000000b057212 */ /* 0x000fe400078efcff */
[----:B------:R-:W-:Y:S02]  /*0c00*/  LOP3.LUT R6, R12, R9, RZ, 0xfc, !PT ;  /* 0x000000090c067212 */ /* 0x000fe400078efcff */
[----:B------:R-:W-:Y:S01]  /*0c10*/  LOP3.LUT R7, R13, R8, RZ, 0xfc, !PT ;  /* 0x000000080d077212 */ /* 0x000fe200078efcff */
[----:B------:R-:W-:Y:S01]  /*0c20*/  STG.E.64 desc[UR4][R2.64], R4 ;  /* 0x0000000402007986 */ /* 0x000fe2000c101b04 */
[----:B------:R-:W-:-:S02]  /*0c30*/  SEL R9, RZ, 0x1, !P2 ;  /* 0x00000001ff097807 */ /* 0x000fc40005000000 */
[----:B------:R-:W-:Y:S01]  /*0c40*/  SEL R0, RZ, 0x1, !P1 ;  /* 0x00000001ff007807 */ /* 0x000fe20004800000 */
[----:B------:R-:W-:Y:S01]  /*0c50*/  STG.E.64 desc[UR4][R2.64+0x400], R6 ;  /* 0x0004000602007986 */ /* 0x000fe2000c101b04 */
[----:B------:R-:W-:Y:S02]  /*0c60*/  SEL R11, RZ, 0x1, !P0 ;  /* 0x00000001ff0b7807 */ /* 0x000fe40004000000 */
[----:B------:R-:W-:Y:S02]  /*0c70*/  SEL R8, RZ, 0x1, !P6 ;  /* 0x00000001ff087807 */ /* 0x000fe40007000000 */
[----:B------:R-:W-:Y:S02]  /*0c80*/  LOP3.LUT R14, R14, R9, RZ, 0xfc, !PT ;  /* 0x000000090e0e7212 */ /* 0x000fe400078efcff */
[----:B------:R-:W-:Y:S02]  /*0c90*/  LOP3.LUT R15, R15, R0, RZ, 0xfc, !PT ;  /* 0x000000000f0f7212 */ /* 0x000fe400078efcff */
[----:B------:R-:W-:-:S02]  /*0ca0*/  LOP3.LUT R16, R16, R11, RZ, 0xfc, !PT ;  /* 0x0000000b10107212 */ /* 0x000fc400078efcff */
[----:B------:R-:W-:Y:S01]  /*0cb0*/  LOP3.LUT R17, R17, R8, RZ, 0xfc, !PT ;  /* 0x0000000811117212 */ /* 0x000fe200078efcff */
[----:B------:R-:W-:Y:S04]  /*0cc0*/  STG.E.64 desc[UR4][R2.64+0x800], R14 ;  /* 0x0008000e02007986 */ /* 0x000fe8000c101b04 */
[----:B------:R-:W-:Y:S01]  /*0cd0*/  STG.E.64 desc[UR4][R2.64+0xc00], R16 ;  /* 0x000c001002007986 */ /* 0x000fe2000c101b04 */
[----:B------:R-:W-:Y:S05]  /*0ce0*/  EXIT ;  /* 0x000000000000794d */ /* 0x000fea0003800000 */
.L_x_9234:
        /* <DEDUP_REMOVED lines=9> */
.L_x_23325:


//--------------------- .text._ZN2at6native29vectorized_elementwise_kernelILi4EZZZNS0_16sign_kernel_cudaERNS_18TensorIteratorBaseEENKUlvE_clEvENKUlvE1_clEvEUliE_St5arrayIPcLm2EEEEviT0_T1_ --------------------------
	.section	.text._ZN2at6native29vectorized_elementwise_kernelILi4EZZZNS0_16sign_kernel_cudaERNS_18TensorIteratorBaseEENKUlvE_clEvENKUlvE1_clEvEUliE_St5arrayIPcLm2EEEEviT0_T1_,"ax",@progbits
	.align	128
        .global         _ZN2at6native29vectorized_elementwise_kernelILi4EZZZNS0_16sign_kernel_cudaERNS_18TensorIteratorBaseEENKUlvE_clEvENKUlvE1_clEvEUliE_St5arrayIPcLm2EEEEviT0_T1_
        .type           _ZN2at6native29vectorized_elementwise_kernelILi4EZZZNS0_16sign_kernel_cudaERNS_18TensorIteratorBaseEENKUlvE_clEvENKUlvE1_clEvEUliE_St5arrayIPcLm2EEEEviT0_T1_,@function
        .size           _ZN2at6native29vectorized_elementwise_kernelILi4EZZZNS0_16sign_kernel_cudaERNS_18TensorIteratorBaseEENKUlvE_clEvENKUlvE1_clEvEUliE_St5arrayIPcLm2EEEEviT0_T1_,(.L_x_23326 - _ZN2at6native29vectorized_elementwise_kernelILi4EZZZNS0_16sign_kernel_cudaERNS_18TensorIteratorBaseEENKUlvE_clEvENKUlvE1_clEvEUliE_St5arrayIPcLm2EEEEviT0_T1_)
        .other          _ZN2at6native29vectorized_elementwise_kernelILi4EZZZNS0_16sign_kernel_cudaERNS_18TensorIteratorBaseEENKUlvE_clEvENKUlvE1_clEvEUliE_St5arrayIPcLm2EEEEviT0_T1_,@"STO_CUDA_ENTRY STV_DEFAULT"
_ZN2at6native29vectorized_elementwise_kernelILi4EZZZNS0_16sign_kernel_cudaERNS_18TensorIteratorBaseEENKUlvE_clEvENKUlvE1_clEvEUliE_St5arrayIPcLm2EEEEviT0_T1_:
.text._ZN2at6native29vectorized_elementwise_kernelILi4EZZZNS0_16sign_kernel_cudaERNS_18TensorIteratorBaseEENKUlvE_clEvENKUlvE1_clEvEUliE_St5arrayIPcLm2EEEEviT0_T1_:
        /* <DEDUP_REMOVED lines=88> */
.L_x_9238:
        /* <DEDUP_REMOVED lines=11> */
.L_x_9239:
        /* <DEDUP_REMOVED lines=11> */
.L_x_9240:
        /* <DEDUP_REMOVED lines=11> */
.L_x_9241:
        /* <DEDUP_REMOVED lines=12> */
.L_x_9242:
[----:B------:R-:W-:-:S13]  /*0850*/  ISETP.GE.U32.AND P0, PT, R17, R16, PT ;  /* 0x000000101100720c */ /* 0x000fda0003f06070 */
[----:B------:R-:W-:Y:S05]  /*0860*/  @P0 BREAK.RELIABLE B1 ;  /* 0x0000000000010942 */ /* 0x000fea0003800100 */
[----:B------:R-:W-:Y:S05]  /*0870*/  @P0 BRA `(.L_x_9243) ;  /* 0x0000000000280947 */ /* 0x000fea0003800000 */
[----:B------:R-:W-:Y:S05]  /*0880*/  BSYNC.RELIABLE B1 ;  /* 0x0000000000017941 */ /* 0x000fea0003800100 */
.L_x_9237:
        /* <DEDUP_REMOVED lines=9> */
.L_x_9243:
[----:B------:R-:W-:Y:S05]  /*0920*/  BSYNC.RECONVERGENT B0 ;  /* 0x0000000000007941 */ /* 0x000fea0003800200 */
.L_x_9236:
        /* <DEDUP_REMOVED lines=12> */
.L_x_9235:
[----:B------:R-:W0:Y:S01]  /*09f0*/  S2R R15, SR_TID.X ;  /* 0x00000000000f7919 */ /* 0x000e220000002100 */
[----:B------:R-:W1:Y:S02]  /*0a00*/  LDC.64 R2, c[0x0][0x390] ;  /* 0x0000e400ff027b82 */ /* 0x000e640000000a00 */
[----:B-1----:R-:W-:-:S04]  /*0a10*/  IMAD.WIDE.U32 R2, R0, 0x4, R2 ;  /* 0x0000000400027825 */ /* 0x002fc800078e0002 */
[----:B0-----:R-:W-:Y:S02]  /*0a20*/  IMAD.WIDE.U32 R12, R15, 0x10, R2 ;  /* 0x000000100f0c7825 */ /* 0x001fe400078e0002 */
[----:B------:R-:W0:Y:S03]  /*0a30*/  LDC.64 R2, c[0x0][0x388] ;  /* 0x0000e200ff027b82 */ /* 0x000e260000000a00 */
[----:B------:R-:W2:Y:S04]  /*0a40*/  LDG.E.128 R4, desc[UR4][R12.64] ;  /* 0x000000040c047981 */ /* 0x000ea8000c1e1d00 */
[----:B------:R1:W3:Y:S01]  /*0a50*/  LDG.E.128 R8, desc[UR4][R12.64+0x800] ;  /* 0x000800040c087981 */ /* 0x0002e2000c1e1d00 */
[----:B0-----:R-:W-:-:S04]  /*0a60*/  IMAD.WIDE.U32 R2, R0, 0x4, R2 ;  /* 0x0000000400027825 */ /* 0x001fc800078e0002 */
[----:B------:R-:W-:Y:S01]  /*0a70*/  IMAD.WIDE.U32 R2, R15, 0x10, R2 ;  /* 0x000000100f027825 */ /* 0x000fe200078e0002 */
[----:B--2---:R-:W-:Y:S02]  /*0a80*/  ISETP.NE.AND P6, PT, R4, RZ, PT ;  /* 0x000000ff0400720c */ /* 0x004fe40003fc5270 */
[----:B------:R-:W-:Y:S02]  /*0a90*/  ISETP.NE.AND P5, PT, R5, RZ, PT ;  /* 0x000000ff0500720c */ /* 0x000fe40003fa5270 */
[----:B------:R-:W-:Y:S02]  /*0aa0*/  ISETP.NE.AND P4, PT, R6, RZ, PT ;  /* 0x000000ff0600720c */ /* 0x000fe40003f85270 */
[----:B------:R-:W-:Y:S02]  /*0ab0*/  ISETP.NE.AND P3, PT, R7, RZ, PT ;  /* 0x000000ff0700720c */ /* 0x000fe40003f65270 */
[----:B------:R-:W-:Y:S02]  /*0ac0*/  SHF.R.S32.HI R0, RZ, 0x1f, R5 ;  /* 0x0000001fff007819 */ /* 0x000fe40000011405 */
[----:B------:R-:W-:-:S02]  /*0ad0*/  SHF.R.S32.HI R4, RZ, 0x1f, R4 ;  /* 0x0000001fff047819 */ /* 0x000fc40000011404 */
[----:B-1----:R-:W-:Y:S02]  /*0ae0*/  SHF.R.S32.HI R12, RZ, 0x1f, R7 ;  /* 0x0000001fff0c7819 */ /* 0x002fe40000011407 */
[----:B------:R-:W-:Y:S02]  /*0af0*/  SEL R5, RZ, 0x1, !P6 ;  /* 0x00000001ff057807 */ /* 0x000fe40007000000 */
[----:B---3--:R-:W-:Y:S02]  /*0b00*/  ISETP.NE.AND P1, PT, R9, RZ, PT ;  /* 0x000000ff0900720c */ /* 0x008fe40003f25270 */
[----:B------:R-:W-:Y:S02]  /*0b10*/  SHF.R.S32.HI R13, RZ, 0x1f, R9 ;  /* 0x0000001fff0d7819 */ /* 0x000fe40000011409 */
[----:B------:R-:W-:Y:S02]  /*0b20*/  ISETP.NE.AND P6, PT, R11, RZ, PT ;  /* 0x000000ff0b00720c */ /* 0x000fe40003fc5270 */
[----:B------:R-:W-:-:S02]  /*0b30*/  SHF.R.S32.HI R14, RZ, 0x1f, R11 ;  /* 0x0000001fff0e7819 */ /* 0x000fc4000001140b */
[----:B------:R-:W-:Y:S02]  /*0b40*/  SEL R7, RZ, 0x1, !P5 ;  /* 0x00000001ff077807 */ /* 0x000fe40006800000 */
[----:B------:R-:W-:Y:S02]  /*0b50*/  SHF.R.S32.HI R6, RZ, 0x1f, R6 ;  /* 0x0000001fff067819 */ /* 0x000fe40000011406 */
[----:B------:R-:W-:Y:S02]  /*0b60*/  SEL R9, RZ, 0x1, !P4 ;  /* 0x00000001ff097807 */ /* 0x000fe40006000000 */
[----:B------:R-:W-:Y:S02]  /*0b70*/  SEL R11, RZ, 0x1, !P3 ;  /* 0x00000001ff0b7807 */ /* 0x000fe40005800000 */
[----:B------:R-:W-:Y:S02]  /*0b80*/  ISETP.NE.AND P2, PT, R8, RZ, PT ;  /* 0x000000ff0800720c */ /* 0x000fe40003f45270 */
[----:B------:R-:W-:-:S02]  /*0b90*/  ISETP.NE.AND P0, PT, R10, RZ, PT ;  /* 0x000000ff0a00720c */ /* 0x000fc40003f05270 */
[----:B------:R-:W-:Y:S02]  /*0ba0*/  LOP3.LUT R4, R4, R5, RZ, 0xfc, !PT ;  /* 0x0000000504047212 */ /* 0x000fe400078efcff */
[----:B------:R-:W-:Y:S02]  /*0bb0*/  LOP3.LUT R5, R0, R7, RZ, 0xfc, !PT ;  /* 0x0000000700057212 */ /* 0x000fe400078efcff */
[----:B------:R-:W-:Y:S02]  /*0bc0*/  LOP3.LUT R6, R6, R9, RZ, 0xfc, !PT ;  /* 0x0000000906067212 */ /* 0x000fe400078efcff */
[----:B------:R-:W-:Y:S02]  /*0bd0*/  LOP3.LUT R7, R12, R11, RZ, 0xfc, !PT ;  /* 0x0000000b0c077212 */ /* 0x000fe400078efcff */
[----:B------:R-:W-:Y:S02]  /*0be0*/  SHF.R.S32.HI R8, RZ, 0x1f, R8 ;  /* 0x0000001fff087819 */ /* 0x000fe40000011408 */
[----:B------:R-:W-:Y:S01]  /*0bf0*/  SHF.R.S32.HI R10, RZ, 0x1f, R10 ;  /* 0x0000001fff0a7819 */ /* 0x000fe2000001140a */
[----:B------:R-:W-:Y:S01]  /*0c00*/  STG.E.128 desc[UR4][R2.64], R4 ;  /* 0x0000000402007986 */ /* 0x000fe2000c101d04 */
[----:B------:R-:W-:-:S02]  /*0c10*/  SEL R9, RZ, 0x1, !P2 ;  /* 0x00000001ff097807 */ /* 0x000fc40005000000 */
[----:B------:R-:W-:Y:S02]  /*0c20*/  SEL R11, RZ, 0x1, !P0 ;  /* 0x00000001ff0b7807 */ /* 0x000fe40004000000 */
[----:B------:R-:W-:Y:S02]  /*0c30*/  SEL R0, RZ, 0x1, !P1 ;  /* 0x00000001ff007807 */ /* 0x000fe40004800000 */
[----:B------:R-:W-:Y:S02]  /*0c40*/  SEL R15, RZ, 0x1, !P6 ;  /* 0x00000001ff0f7807 */ /* 0x000fe40007000000 */
[----:B------:R-:W-:Y:S02]  /*0c50*/  LOP3.LUT R8, R8, R9, RZ, 0xfc, !PT ;  /* 0x0000000908087212 */ /* 0x000fe400078efcff */
[----:B------:R-:W-:Y:S02]  /*0c60*/  LOP3.LUT R10, R10, R11, RZ, 0xfc, !PT ;  /* 0x0000000b0a0a7212 */ /* 0x000fe400078efcff */
[----:B------:R-:W-:-:S02]  /*0c70*/  LOP3.LUT R9, R13, R0, RZ, 0xfc, !PT ;  /* 0x000000000d097212 */ /* 0x000fc400078efcff */
[----:B------:R-:W-:-:S05]  /*0c80*/  LOP3.LUT R11, R14, R15, RZ, 0xfc, !PT ;  /* 0x0000000f0e0b7212 */ /* 0x000fca00078efcff */
[----:B------:R-:W-:Y:S01]  /*0c90*/  STG.E.128 desc[UR4][R2.64+0x800], R8 ;  /* 0x0008000802007986 */ /* 0x000fe2000c101d04 */
[----:B------:R-:W-:Y:S05]  /*0ca0*/  EXIT ;  /* 0x000000000000794d */ /* 0x000fea0003800000 */
.L_x_9244:
        /* <DEDUP_REMOVED lines=13> */
.L_x_23326:


//--------------------- .text._ZN2at6native29vectorized_elementwise_kernelILi8EZZZNS0_16sign_kernel_cudaERNS_18TensorIteratorBaseEENKUlvE_clEvENKUlvE1_clEvEUliE_St5arrayIPcLm2EEEEviT0_T1_ --------------------------
	.section	.text._ZN2at6native29vectorized_elementwise_kernelILi8EZZZNS0_16sign_kernel_cudaERNS_18TensorIteratorBaseEENKUlvE_clEvENKUlvE1_clEvEUliE_St5arrayIPcLm2EEEEviT0_T1_,"ax",@progbits
	.align	128
        .global         _ZN2at6native29vectorized_elementwise_kernelILi8EZZZNS0_16sign_kernel_cudaERNS_18TensorIteratorBaseEENKUlvE_clEvENKUlvE1_clEvEUliE_St5arrayIPcLm2EEEEviT0_T1_
        .type           _ZN2at6native29vectorized_elementwise_kernelILi8EZZZNS0_16sign_kernel_cudaERNS_18TensorIteratorBaseEENKUlvE_clEvENKUlvE1_clEvEUliE_St5arrayIPcLm2EEEEviT0_T1_,@function
        .size           _ZN2at6native29vectorized_elementwise_kernelILi8EZZZNS0_16sign_kernel_cudaERNS_18TensorIteratorBaseEENKUlvE_clEvENKUlvE1_clEvEUliE_St5arrayIPcLm2EEEEviT0_T1_,(.L_x_23327 - _ZN2at6native29vectorized_elementwise_kernelILi8EZZZNS0_16sign_kernel_cudaERNS_18TensorIteratorBaseEENKUlvE_clEvENKUlvE1_clEvEUliE_St5arrayIPcLm2EEEEviT0_T1_)
        .other          _ZN2at6native29vectorized_elementwise_kernelILi8EZZZNS0_16sign_kernel_cudaERNS_18TensorIteratorBaseEENKUlvE_clEvENKUlvE1_clEvEUliE_St5arrayIPcLm2EEEEviT0_T1_,@"STO_CUDA_ENTRY STV_DEFAULT"
_ZN2at6native29vectorized_elementwise_kernelILi8EZZZNS0_16sign_kernel_cudaERNS_18TensorIteratorBaseEENKUlvE_clEvENKUlvE1_clEvEUliE_St5arrayIPcLm2EEEEviT0_T1_:
.text._ZN2at6native29vectorized_elementwise_kernelILi8EZZZNS0_16sign_kernel_cudaERNS_18TensorIteratorBaseEENKUlvE_clEvENKUlvE1_clEvEUliE_St5arrayIPcLm2EEEEviT0_T1_:
[----:B------:R-:W-:Y:S01]  /*0000*/  LDC R1, c[0x0][0x37c] ;  /* 0x0000df00ff017b82 */ /* 0x000fe20000000800 */
[----:B------:R-:W-:Y:S05]  /*0010*/  EXIT ;  /* 0x000000000000794d */ /* 0x000fea0003800000 */
.L_x_9245:
        /* <DEDUP_REMOVED lines=14> */
.L_x_23327:


//--------------------- .text._ZN2at6native18elementwise_kernelILi128ELi4EZNS0_15gpu_kernel_implIZZZNS0_16sign_kernel_cudaERNS_18TensorIteratorBaseEENKUlvE_clEvENKUlvE0_clEvEUlaE_EEvS4_RKT_EUliE_EEviT1_ --------------------------
	.section	.text._ZN2at6native18elementwise_kernelILi128ELi4EZNS0_15gpu_kernel_implIZZZNS0_16sign_kernel_cudaERNS_18TensorIteratorBaseEENKUlvE_clEvENKUlvE0_clEvEUlaE_EEvS4_RKT_EUliE_EEviT1_,"ax",@progbits
	.align	128
        .global         _ZN2at6native18elementwise_kernelILi128ELi4EZNS0_15gpu_kernel_implIZZZNS0_16sign_kernel_cudaERNS_18TensorIteratorBaseEENKUlvE_clEvENKUlvE0_clEvEUlaE_EEvS4_RKT_EUliE_EEviT1_
        .type           _ZN2at6native18elementwise_kernelILi128ELi4EZNS0_15gpu_kernel_implIZZZNS0_16sign_kernel_cudaERNS_18TensorIteratorBaseEENKUlvE_clEvENKUlvE0_clEvEUlaE_EEvS4_RKT_EUliE_EEviT1_,@function
        .size           _ZN2at6native18elementwise_kernelILi128ELi4EZNS0_15gpu_kernel_implIZZZNS0_16sign_kernel_cudaERNS_18TensorIteratorBaseEENKUlvE_clEvENKUlvE0_clEvEUlaE_EEvS4_RKT_EUliE_EEviT1_,(.L_x_23328 - _ZN2at6native18elementwise_kernelILi128ELi4EZNS0_15gpu_kernel_implIZZZNS0_16sign_kernel_cudaERNS_18TensorIteratorBaseEENKUlvE_clEvENKUlvE0_clEvEUlaE_EEvS4_RKT_EUliE_EEviT1_)
        .other          _ZN2at6native18elementwise_kernelILi128ELi4EZNS0_15gpu_kernel_implIZZZNS0_16sign_kernel_cudaERNS_18TensorIteratorBaseEENKUlvE_clEvENKUlvE0_clEvEUlaE_EEvS4_RKT_EUliE_EEviT1_,@"STO_CUDA_ENTRY STV_DEFAULT"
_ZN2at6native18elementwise_kernelILi128ELi4EZNS0_15gpu_kernel_implIZZZNS0_16sign_kernel_cudaERNS_18TensorIteratorBaseEENKUlvE_clEvENKUlvE0_clEvEUlaE_EEvS4_RKT_EUliE_EEviT1_:
.text._ZN2at6native18elementwise_kernelILi128ELi4EZNS0_15gpu_kernel_implIZZZNS0_16sign_kernel_cudaERNS_18TensorIteratorBaseEENKUlvE_clEvENKUlvE0_clEvEUlaE_EEvS4_RKT_EUliE_EEviT1_:
        /* <DEDUP_REMOVED lines=319> */
.L_x_9248:
        /* <DEDUP_REMOVED lines=16> */
.L_x_9252:
[----:B------:R0:W5:Y:S01]  /*14f0*/  LDG.E.U8 R0, desc[UR36][R2.64] ;  /* 0x0000002402007981 */ /* 0x000162000c1e1100 */
[----:B------:R-:W-:Y:S05]  /*1500*/  BRA `(.L_x_9254) ;  /* 0x0000000c004c7947 */ /* 0x000fea0003800000 */
.L_x_9251:
        /* <DEDUP_REMOVED lines=8> */
.L_x_9256:
[----:B------:R0:W5:Y:S01]  /*1590*/  LDG.E.U8 R0, desc[UR36][R2.64] ;  /* 0x0000002402007981 */ /* 0x000162000c1e1100 */
[----:B------:R-:W-:Y:S05]  /*15a0*/  BRA `(.L_x_9254) ;  /* 0x0000000c00247947 */ /* 0x000fea0003800000 */
.L_x_9255:
[----:B------:R0:W5:Y:S01]  /*15b0*/  LDG.E.U16 R0, desc[UR36][R2.64] ;  /* 0x0000002402007981 */ /* 0x000162000c1e1500 */
[----:B------:R-:W-:Y:S05]  /*15c0*/  BRA `(.L_x_9254) ;  /* 0x0000000c001c7947 */ /* 0x000fea0003800000 */
.L_x_9250:
        /* <DEDUP_REMOVED lines=9> */
.L_x_9258:
[----:B------:R-:W2:Y:S02]  /*1660*/  LDG.E.U16 R4, desc[UR36][R2.64] ;  /* 0x0000002402047981 */ /* 0x000ea4000c1e1500 */
[----:B--2---:R-:W-:-:S06]  /*1670*/  HADD2.F32 R4, -RZ, R4.H0_H0 ;  /* 0x20000004ff047230 */ /* 0x004fcc0000004100 */
[----:B------:R-:W0:Y:S02]  /*1680*/  F2I.FTZ.TRUNC.NTZ R4, R4 ;  /* 0x0000000400047305 */ /* 0x000e24000021f100 */
[----:B0-----:R-:W-:Y:S01]  /*1690*/  PRMT R0, R4, 0x7610, R0 ;  /* 0x0000761004007816 */ /* 0x001fe20000000000 */
[----:B------:R-:W-:Y:S06]  /*16a0*/  BRA `(.L_x_9254) ;  /* 0x0000000800e47947 */ /* 0x000fec0003800000 */
.L_x_9257:
        /* <DEDUP_REMOVED lines=9> */
.L_x_9260:
[----:B------:R-:W2:Y:S02]  /*1740*/  LDG.E.U16 R2, desc[UR36][R2.64] ;  /* 0x0000002402027981 */ /* 0x000ea4000c1e1500 */
[----:B--2---:R-:W-:-:S06]  /*1750*/  HADD2.F32 R4, -RZ, R2.H0_H0 ;  /* 0x20000002ff047230 */ /* 0x004fcc0000004100 */
[----:B------:R-:W0:Y:S02]  /*1760*/  F2I.FTZ.TRUNC.NTZ R4, R4 ;  /* 0x0000000400047305 */ /* 0x000e24000021f100 */
[----:B0-----:R-:W-:Y:S01]  /*1770*/  PRMT R0, R4, 0x7610, R0 ;  /* 0x0000761004007816 */ /* 0x001fe20000000000 */
[----:B------:R-:W-:Y:S06]  /*1780*/  BRA `(.L_x_9254) ;  /* 0x0000000800ac7947 */ /* 0x000fec0003800000 */
.L_x_9259:
[----:B------:R-:W2:Y:S02]  /*1790*/  LDG.E.64 R2, desc[UR36][R2.64] ;  /* 0x0000002402027981 */ /* 0x000ea4000c1e1b00 */
[----:B--2---:R0:W1:Y:S02]  /*17a0*/  F2I.F64.TRUNC R0, R2 ;  /* 0x0000000200007311 */ /* 0x004064000030d100 */
[----:B01----:R-:W-:Y:S05]  /*17b0*/  BRA `(.L_x_9254) ;  /* 0x0000000800a07947 */ /* 0x003fea0003800000 */
.L_x_9249:
        /* <DEDUP_REMOVED lines=12> */
.L_x_9263:
[----:B------:R-:W2:Y:S02]  /*1880*/  LDG.E.64 R2, desc[UR36][R2.64] ;  /* 0x0000002402027981 */ /* 0x000ea4000c1e1b00 */
[----:B--2---:R3:W4:Y:S02]  /*1890*/  F2I.F64.TRUNC R0, R2 ;  /* 0x0000000200007311 */ /* 0x004724000030d100 */
[----:B---34-:R-:W-:Y:S05]  /*18a0*/  BRA `(.L_x_9254) ;  /* 0x0000000800647947 */ /* 0x018fea0003800000 */
.L_x_9262:
        /* <DEDUP_REMOVED lines=27> */
.L_x_9265:
        /* <DEDUP_REMOVED lines=14> */
.L_x_9264:
[----:B------:R-:W2:Y:S02]  /*1b40*/  LDG.E.U16 R4, desc[UR36][R2.64] ;  /* 0x0000002402047981 */ /* 0x000ea4000c1e1500 */
[----:B--2---:R-:W-:-:S06]  /*1b50*/  IMAD.U32 R4, R4, 0x10000, RZ ;  /* 0x0001000004047824 */ /* 0x004fcc00078e00ff */
[----:B------:R-:W0:Y:S02]  /*1b60*/  F2I.FTZ.TRUNC.NTZ R4, R4 ;  /* 0x0000000400047305 */ /* 0x000e24000021f100 */
[----:B0-----:R-:W-:Y:S01]  /*1b70*/  PRMT R0, R4, 0x7610, R0 ;  /* 0x0000761004007816 */ /* 0x001fe20000000000 */
[----:B------:R-:W-:Y:S06]  /*1b80*/  BRA `(.L_x_9254) ;  /* 0x0000000400ac7947 */ /* 0x000fec0003800000 */
.L_x_9261:
        /* <DEDUP_REMOVED lines=10> */
.L_x_9268:
        /* <DEDUP_REMOVED lines=21> */
.L_x_9272:
[----:B------:R-:W-:Y:S05]  /*1d80*/  BSYNC.RECONVERGENT B1 ;  /* 0x0000000000017941 */ /* 0x000fea0003800200 */
.L_x_9271:
[----:B------:R-:W-:Y:S02]  /*1d90*/  SHF.L.U32 R0, R0, 0x14, RZ ;  /* 0x0000001400007819 */ /* 0x000fe400000006ff */
[----:B------:R-:W-:-:S04]  /*1da0*/  LEA R2, R2, 0x3b800000, 0x17 ;  /* 0x3b80000002027811 */ /* 0x000fc800078eb8ff */
[----:B------:R-:W-:-:S07]  /*1db0*/  LOP3.LUT R4, R2, R0, R7, 0xfe, !PT ;  /* 0x0000000002047212 */ /* 0x000fce00078efe07 */
.L_x_9270:
[----:B------:R-:W-:Y:S05]  /*1dc0*/  BSYNC.RECONVERGENT B0 ;  /* 0x0000000000007941 */ /* 0x000fea0003800200 */
.L_x_9269:
[----:B------:R-:W0:Y:S02]  /*1dd0*/  F2I.FTZ.TRUNC.NTZ R4, R4 ;  /* 0x0000000400047305 */ /* 0x000e24000021f100 */
[----:B0-----:R-:W-:Y:S01]  /*1de0*/  PRMT R0, R4, 0x7610, R0 ;  /* 0x0000761004007816 */ /* 0x001fe20000000000 */
[----:B------:R-:W-:Y:S06]  /*1df0*/  BRA `(.L_x_9254) ;  /* 0x0000000400107947 */ /* 0x000fec0003800000 */
.L_x_9267:
        /* <DEDUP_REMOVED lines=21> */
.L_x_9276:
[----:B------:R-:W-:Y:S05]  /*1f50*/  BSYNC.RECONVERGENT B1 ;  /* 0x0000000000017941 */ /* 0x000fea0003800200 */
.L_x_9275:
[----:B------:R-:W-:Y:S01]  /*1f60*/  IMAD.SHL.U32 R0, R0, 0x200000, RZ ;  /* 0x0020000000007824 */ /* 0x000fe200078e00ff */
[----:B------:R-:W-:-:S04]  /*1f70*/  LEA R2, R2, 0x37800000, 0x17 ;  /* 0x3780000002027811 */ /* 0x000fc800078eb8ff */
[----:B------:R-:W-:-:S07]  /*1f80*/  LOP3.LUT R4, R2, R0, R7, 0xfe, !PT ;  /* 0x0000000002047212 */ /* 0x000fce00078efe07 */
.L_x_9274:
[----:B------:R-:W-:Y:S05]  /*1f90*/  BSYNC.RECONVERGENT B0 ;  /* 0x0000000000007941 */ /* 0x000fea0003800200 */
.L_x_9273:
[----:B------:R-:W0:Y:S02]  /*1fa0*/  F2I.FTZ.TRUNC.NTZ R4, R4 ;  /* 0x0000000400047305 */ /* 0x000e24000021f100 */
[----:B0-----:R-:W-:Y:S01]  /*1fb0*/  PRMT R0, R4, 0x7610, R0 ;  /* 0x0000761004007816 */ /* 0x001fe20000000000 */
[----:B------:R-:W-:Y:S06]  /*1fc0*/  BRA `(.L_x_9254) ;  /* 0x00000000009c7947 */ /* 0x000fec0003800000 */
.L_x_9266:
[----:B------:R-:W-:-:S09]  /*1fd0*/  UISETP.NE.AND UP0, UPT, UR4, 0x1c, UPT ;  /* 0x0000001c0400788c */ /* 0x000fd2000bf05270 */
[----:B------:R-:W-:Y:S05]  /*1fe0*/  BRA.U !UP0, `(.L_x_9277) ;  /* 0x0000000108907547 */ /* 0x000fea000b800000 */
[----:B------:R-:W-:-:S09]  /*1ff0*/  UISETP.NE.AND UP0, UPT, UR4, 0x1d, UPT ;  /* 0x0000001d0400788c */ /* 0x000fd2000bf05270 */
[----:B------:R-:W-:Y:S05]  /*2000*/  BRA.U !UP0, `(.L_x_9278) ;  /* 0x0000000108807547 */ /* 0x000fea000b800000 */
[----:B------:R-:W-:-:S09]  /*2010*/  UISETP.NE.AND UP0, UPT, UR4, 0x2c, UPT ;  /* 0x0000002c0400788c */ /* 0x000fd2000bf05270 */
[----:B------:R-:W-:Y:S05]  /*2020*/  BRA.U !UP0, `(.L_x_9279) ;  /* 0x0000000108487547 */ /* 0x000fea000b800000 */
.L_x_9253:
        /* <DEDUP_REMOVED lines=16> */
.L_x_9280:
[----:B------:R-:W-:Y:S01]  /*2130*/  PRMT R0, RZ, 0x7610, R0 ;  /* 0x00007610ff007816 */ /* 0x000fe20000000000 */
[----:B------:R-:W-:Y:S06]  /*2140*/  BRA `(.L_x_9254) ;  /* 0x00000000003c7947 */ /* 0x000fec0003800000 */
.L_x_9279:
        /* <DEDUP_REMOVED lines=8> */
.L_x_9282:
[----:B------:R-:W-:Y:S05]  /*21d0*/  BSYNC.RECONVERGENT B0 ;  /* 0x0000000000007941 */ /* 0x000fea0003800200 */
.L_x_9281:
[----:B------:R-:W0:Y:S02]  /*21e0*/  F2I.FTZ.TRUNC.NTZ R4, R4 ;  /* 0x0000000400047305 */ /* 0x000e24000021f100 */
[----:B0-----:R-:W-:Y:S01]  /*21f0*/  PRMT R0, R4, 0x7610, R0 ;  /* 0x0000761004007816 */ /* 0x001fe20000000000 */
[----:B------:R-:W-:Y:S06]  /*2200*/  BRA `(.L_x_9254) ;  /* 0x00000000000c7947 */ /* 0x000fec0003800000 */
.L_x_9278:
[----:B------:R2:W5:Y:S01]  /*2210*/  LDG.E.U8 R0, desc[UR36][R2.64] ;  /* 0x0000002402007981 */ /* 0x000562000c1e1100 */
[----:B------:R-:W-:Y:S05]  /*2220*/  BRA `(.L_x_9254) ;  /* 0x0000000000047947 */ /* 0x000fea0003800000 */
.L_x_9277:
[----:B------:R1:W5:Y:S02]  /*2230*/  LDG.E.U8 R0, desc[UR36][R2.64] ;  /* 0x0000002402007981 */ /* 0x000364000c1e1100 */
.L_x_9254:
[----:B------:R-:W3:Y:S01]  /*2240*/  LDCU.64 UR6, c[0x0][0x580] ;  /* 0x0000b000ff0677ac */ /* 0x000ee20008000a00 */
[C---:B012-45:R-:W-:Y:S02]  /*2250*/  PRMT R3, R0.reuse, 0x8880, RZ ;  /* 0x0000888000037816 */ /* 0x077fe400000000ff */
[----:B------:R-:W-:Y:S01]  /*2260*/  LOP3.LUT P0, RZ, R0, 0xff, RZ, 0xc0, !PT ;  /* 0x000000ff00ff7812 */ /* 0x000fe2000780c0ff */
[----:B------:R-:W-:Y:S02]  /*2270*/  UPRMT UR4, UR42, 0x9910, URZ ;  /* 0x000099102a047896 */ /* 0x000fe400080000ff */
[----:B------:R-:W-:Y:S01]  /*2280*/  IMAD.MOV.U32 R0, RZ, RZ, R3 ;  /* 0x000000ffff007224 */ /* 0x000fe200078e0003 */
[----:B------:R-:W-:Y:S01]  /*2290*/  SEL R5, RZ, 0x1, !P0 ;  /* 0x00000001ff057807 */ /* 0x000fe20004000000 */
[----:B------:R-:W-:-:S03]  /*22a0*/  UISETP.GT.AND UP0, UPT, UR4, 0x9, UPT ;  /* 0x000000090400788c */ /* 0x000fc6000bf04270 */
[----:B------:R-:W-:-:S04]  /*22b0*/  SHF.R.S32.HI R0, RZ, 0x7, R0 ;  /* 0x00000007ff007819 */ /* 0x000fc80000011400 */
        /* <DEDUP_REMOVED lines=14> */
.L_x_9286:
[----:B------:R3:W-:Y:S01]  /*23a0*/  STG.E.U8 desc[UR36][R2.64], R9 ;  /* 0x0000000902007986 */ /* 0x0007e2000c101124 */
[----:B------:R-:W-:Y:S05]  /*23b0*/  BRA `(.L_x_9288) ;  /* 0x0000000c00507947 */ /* 0x000fea0003800000 */
.L_x_9285:
        /* <DEDUP_REMOVED lines=10> */
.L_x_9290:
[----:B------:R-:W-:-:S05]  /*2460*/  PRMT R5, R9, 0x9910, RZ ;  /* 0x0000991009057816 */ /* 0x000fca00000000ff */
[----:B------:R1:W-:Y:S01]  /*2470*/  STG.E desc[UR36][R2.64], R5 ;  /* 0x0000000502007986 */ /* 0x0003e2000c101924 */
[----:B------:R-:W-:Y:S05]  /*2480*/  BRA `(.L_x_9288) ;  /* 0x0000000c001c7947 */ /* 0x000fea0003800000 */
.L_x_9289:
[----:B------:R2:W-:Y:S01]  /*2490*/  STG.E.U16 desc[UR36][R2.64], R9 ;  /* 0x0000000902007986 */ /* 0x0005e2000c101524 */
[----:B------:R-:W-:Y:S05]  /*24a0*/  BRA `(.L_x_9288) ;  /* 0x0000000c00147947 */ /* 0x000fea0003800000 */
.L_x_9284:
        /* <DEDUP_REMOVED lines=9> */
.L_x_9292:
[----:B------:R-:W0:Y:S02]  /*2540*/  I2F.S16 R0, R9 ;  /* 0x0000000900007306 */ /* 0x000e240000101400 */
[----:B0-----:R-:W-:-:S05]  /*2550*/  F2FP.F16.F32.PACK_AB R0, RZ, R0 ;  /* 0x00000000ff00723e */ /* 0x001fca00000000ff */
[----:B------:R0:W-:Y:S01]  /*2560*/  STG.E.U16 desc[UR36][R2.64], R0 ;  /* 0x0000000002007986 */ /* 0x0001e2000c101524 */
[----:B------:R-:W-:Y:S05]  /*2570*/  BRA `(.L_x_9288) ;  /* 0x0000000800e07947 */ /* 0x000fea0003800000 */
.L_x_9291:
[----:B------:R-:W-:-:S09]  /*2580*/  UISETP.NE.AND UP0, UPT, UR4, 0x7, UPT ;  /* 0x000000070400788c */ /* 0x000fd2000bf05270 */
[----:B------:R-:W-:Y:S05]  /*2590*/  BRA.U !UP0, `(.L_x_9293) ;  /* 0x0000000108347547 */ /* 0x000fea000b800000 */
[----:B------:R-:W-:-:S09]  /*25a0*/  UISETP.NE.AND UP0, UPT, UR4, 0x8, UPT ;  /* 0x000000080400788c */ /* 0x000fd2000bf05270 */
[----:B------:R-:W-:Y:S05]  /*25b0*/  BRA.U !UP0, `(.L_x_9294) ;  /* 0x0000000108187547 */ /* 0x000fea000b800000 */
[----:B------:R-:W-:-:S09]  /*25c0*/  UISETP.NE.AND UP0, UPT, UR4, 0x9, UPT ;  /* 0x000000090400788c */ /* 0x000fd2000bf05270 */
[----:B------:R-:W-:Y:S05]  /*25d0*/  BRA.U UP0, `(.L_x_9287) ;  /* 0x00000009002c7547 */ /* 0x000fea000b800000 */
[----:B------:R-:W0:Y:S01]  /*25e0*/  I2F.S16 R4, R9 ;  /* 0x0000000900047306 */ /* 0x000e220000101400 */
[----:B------:R-:W-:-:S05]  /*25f0*/  HFMA2 R5, -RZ, RZ, 0, 0 ;  /* 0x00000000ff057431 */ /* 0x000fca00000001ff */
[----:B0-----:R0:W-:Y:S01]  /*2600*/  STG.E.64 desc[UR36][R2.64], R4 ;  /* 0x0000000402007986 */ /* 0x0011e2000c101b24 */
[----:B------:R-:W-:Y:S05]  /*2610*/  BRA `(.L_x_9288) ;  /* 0x0000000800b87947 */ /* 0x000fea0003800000 */
.L_x_9294:
[----:B------:R-:W0:Y:S02]  /*2620*/  I2F.S16 R9, R9 ;  /* 0x0000000900097306 */ /* 0x000e240000101400 */
[----:B0-----:R-:W-:-:S04]  /*2630*/  F2FP.F16.F32.PACK_AB R5, RZ, R9 ;  /* 0x00000009ff05723e */ /* 0x001fc800000000ff */
[----:B------:R-:W-:-:S05]  /*2640*/  PRMT R5, R5, 0x5410, RZ ;  /* 0x0000541005057816 */ /* 0x000fca00000000ff */
[----:B------:R0:W-:Y:S01]  /*2650*/  STG.E desc[UR36][R2.64], R5 ;  /* 0x0000000502007986 */ /* 0x0001e2000c101924 */
[----:B------:R-:W-:Y:S05]  /*2660*/  BRA `(.L_x_9288) ;  /* 0x0000000800a47947 */ /* 0x000fea0003800000 */
.L_x_9293:
[----:B------:R-:W0:Y:S02]  /*2670*/  I2F.F64.S16 R4, R9 ;  /* 0x0000000900047312 */ /* 0x000e240000101c00 */
[----:B0-----:R0:W-:Y:S01]  /*2680*/  STG.E.64 desc[UR36][R2.64], R4 ;  /* 0x0000000402007986 */ /* 0x0011e2000c101b24 */
[----:B------:R-:W-:Y:S05]  /*2690*/  BRA `(.L_x_9288) ;  /* 0x0000000800987947 */ /* 0x000fea0003800000 */
.L_x_9283:
        /* <DEDUP_REMOVED lines=13> */
.L_x_9297:
[----:B------:R-:W-:Y:S01]  /*2770*/  CS2R R6, SRZ ;  /* 0x0000000000067805 */ /* 0x000fe2000001ff00 */
[----:B------:R-:W0:Y:S04]  /*2780*/  I2F.F64.S16 R4, R9 ;  /* 0x0000000900047312 */ /* 0x000e280000101c00 */
[----:B0-----:R0:W-:Y:S01]  /*2790*/  STG.E.128 desc[UR36][R2.64], R4 ;  /* 0x0000000402007986 */ /* 0x0011e2000c101d24 */
[----:B------:R-:W-:Y:S05]  /*27a0*/  BRA `(.L_x_9288) ;  /* 0x0000000800547947 */ /* 0x000fea0003800000 */
.L_x_9296:
        /* <DEDUP_REMOVED lines=19> */
.L_x_9301:
[----:B------:R-:W-:Y:S05]  /*28e0*/  BSYNC.RECONVERGENT B0 ;  /* 0x0000000000007941 */ /* 0x000fea0003800200 */
.L_x_9300:
[----:B------:R-:W-:-:S05]  /*28f0*/  LOP3.LUT R5, R0, 0x80, R5, 0xf8, !PT ;  /* 0x0000008000057812 */ /* 0x000fca00078ef805 */
[----:B------:R0:W-:Y:S01]  /*2900*/  STG.E.U8 desc[UR36][R2.64], R5 ;  /* 0x0000000502007986 */ /* 0x0001e2000c101124 */
[----:B------:R-:W-:Y:S05]  /*2910*/  BRA `(.L_x_9288) ;  /* 0x0000000400f87947 */ /* 0x000fea0003800000 */
.L_x_9299:
        /* <DEDUP_REMOVED lines=15> */
.L_x_9303:
[----:B------:R-:W-:Y:S05]  /*2a10*/  BSYNC.RECONVERGENT B0 ;  /* 0x0000000000007941 */ /* 0x000fea0003800200 */
.L_x_9302:
[----:B------:R-:W-:-:S05]  /*2a20*/  LOP3.LUT R5, R0, 0x80, R5, 0xf8, !PT ;  /* 0x0000008000057812 */ /* 0x000fca00078ef805 */
[----:B------:R0:W-:Y:S01]  /*2a30*/  STG.E.U8 desc[UR36][R2.64], R5 ;  /* 0x0000000502007986 */ /* 0x0001e2000c101124 */
[----:B------:R-:W-:Y:S05]  /*2a40*/  BRA `(.L_x_9288) ;  /* 0x0000000400ac7947 */ /* 0x000fea0003800000 */
.L_x_9298:
[----:B------:R-:W0:Y:S02]  /*2a50*/  I2F.S16 R0, R9 ;  /* 0x0000000900007306 */ /* 0x000e240000101400 */
[----:B0-----:R-:W-:-:S05]  /*2a60*/  F2FP.BF16.F32.PACK_AB R0, RZ, R0 ;  /* 0x00000000ff00723e */ /* 0x001fca00000010ff */
[----:B------:R0:W-:Y:S01]  /*2a70*/  STG.E.U16 desc[UR36][R2.64], R0 ;  /* 0x0000000002007986 */ /* 0x0001e2000c101524 */
[----:B------:R-:W-:Y:S05]  /*2a80*/  BRA `(.L_x_9288) ;  /* 0x00000004009c7947 */ /* 0x000fea0003800000 */
.L_x_9295:
        /* <DEDUP_REMOVED lines=10> */
.L_x_9306:
        /* <DEDUP_REMOVED lines=13> */
.L_x_9309:
[----:B------:R-:W-:-:S04]  /*2c00*/  SHF.R.U32.HI R0, RZ, 0x14, R5 ;  /* 0x00000014ff007819 */ /* 0x000fc80000011605 */
[----:B------:R-:W-:-:S04]  /*2c10*/  LOP3.LUT R0, R0, 0x1, RZ, 0xc0, !PT ;  /* 0x0000000100007812 */ /* 0x000fc800078ec0ff */
[----:B------:R-:W-:-:S04]  /*2c20*/  IADD3 R0, PT, PT, R5, 0x487ffff, R0 ;  /* 0x0487ffff05007810 */ /* 0x000fc80007ffe000 */
[----:B------:R-:W-:-:S04]  /*2c30*/  SHF.R.U32.HI R0, RZ, 0x14, R0 ;  /* 0x00000014ff007819 */ /* 0x000fc80000011600 */
[----:B------:R-:W-:-:S07]  /*2c40*/  LOP3.LUT R4, R0, 0xff, RZ, 0xc0, !PT ;  /* 0x000000ff00047812 */ /* 0x000fce00078ec0ff */
.L_x_9310:
[----:B------:R-:W-:-:S04]  /*2c50*/  SHF.R.U32.HI R5, RZ, 0x18, R5 ;  /* 0x00000018ff057819 */ /* 0x000fc80000011605 */
[----:B------:R-:W-:-:S04]  /*2c60*/  LOP3.LUT R4, R4, 0x80, R5, 0xf8, !PT ;  /* 0x0000008004047812 */ /* 0x000fc800078ef805 */
[----:B------:R-:W-:-:S07]  /*2c70*/  PRMT R0, R4, 0x7610, R0 ;  /* 0x0000761004007816 */ /* 0x000fce0000000000 */
.L_x_9308:
[----:B------:R-:W-:Y:S05]  /*2c80*/  BSYNC.RECONVERGENT B0 ;  /* 0x0000000000007941 */ /* 0x000fea0003800200 */
.L_x_9307:
[----:B------:R0:W-:Y:S01]  /*2c90*/  STG.E.U8 desc[UR36][R2.64], R0 ;  /* 0x0000000002007986 */ /* 0x0001e2000c101124 */
[----:B------:R-:W-:Y:S05]  /*2ca0*/  BRA `(.L_x_9288) ;  /* 0x0000000400147947 */ /* 0x000fea0003800000 */
.L_x_9305:
[----:B------:R-:W0:Y:S01]  /*2cb0*/  I2F.S16 R5, R9 ;  /* 0x0000000900057306 */ /* 0x000e220000101400 */
[----:B------:R-:W-:Y:S01]  /*2cc0*/  BSSY.RECONVERGENT B0, `(.L_x_9311) ;  /* 0x0000014000007945 */ /* 0x000fe20003800200 */
[----:B------:R-:W-:Y:S02]  /*2cd0*/  MOV R0, 0x80 ;  /* 0x0000008000007802 */ /* 0x000fe40000000f00 */
        /* <DEDUP_REMOVED lines=10> */
.L_x_9313:
[----:B------:R-:W-:-:S04]  /*2d80*/  SHF.R.U32.HI R0, RZ, 0x15, R5 ;  /* 0x00000015ff007819 */ /* 0x000fc80000011605 */
[----:B------:R-:W-:-:S04]  /*2d90*/  LOP3.LUT R0, R0, 0x1, RZ, 0xc0, !PT ;  /* 0x0000000100007812 */ /* 0x000fc800078ec0ff */
[----:B------:R-:W-:-:S04]  /*2da0*/  IADD3 R0, PT, PT, R5, 0x88fffff, R0 ;  /* 0x088fffff05007810 */ /* 0x000fc80007ffe000 */
[----:B------:R-:W-:-:S04]  /*2db0*/  SHF.R.U32.HI R0, RZ, 0x15, R0 ;  /* 0x00000015ff007819 */ /* 0x000fc80000011600 */
[----:B------:R-:W-:-:S07]  /*2dc0*/  LOP3.LUT R4, R0, 0xff, RZ, 0xc0, !PT ;  /* 0x000000ff00047812 */ /* 0x000fce00078ec0ff */
.L_x_9314:
[----:B------:R-:W-:-:S04]  /*2dd0*/  SHF.R.U32.HI R5, RZ, 0x18, R5 ;  /* 0x00000018ff057819 */ /* 0x000fc80000011605 */
[----:B------:R-:W-:-:S04]  /*2de0*/  LOP3.LUT R4, R4, 0x80, R5, 0xf8, !PT ;  /* 0x0000008004047812 */ /* 0x000fc800078ef805 */
[----:B------:R-:W-:-:S07]  /*2df0*/  PRMT R0, R4, 0x7610, R0 ;  /* 0x0000761004007816 */ /* 0x000fce0000000000 */
.L_x_9312:
[----:B------:R-:W-:Y:S05]  /*2e00*/  BSYNC.RECONVERGENT B0 ;  /* 0x0000000000007941 */ /* 0x000fea0003800200 */
.L_x_9311:
[----:B------:R0:W-:Y:S01]  /*2e10*/  STG.E.U8 desc[UR36][R2.64], R0 ;  /* 0x0000000002007986 */ /* 0x0001e2000c101124 */
[----:B------:R-:W-:Y:S05]  /*2e20*/  BRA `(.L_x_9288) ;  /* 0x0000000000b47947 */ /* 0x000fea0003800000 */
.L_x_9304:
[----:B------:R-:W-:-:S09]  /*2e30*/  UISETP.NE.AND UP0, UPT, UR4, 0x1c, UPT ;  /* 0x0000001c0400788c */ /* 0x000fd2000bf05270 */
[----:B------:R-:W-:Y:S05]  /*2e40*/  BRA.U !UP0, `(.L_x_9315) ;  /* 0x0000000108a47547 */ /* 0x000fea000b800000 */
[----:B------:R-:W-:-:S09]  /*2e50*/  UISETP.NE.AND UP0, UPT, UR4, 0x1d, UPT ;  /* 0x0000001d0400788c */ /* 0x000fd2000bf05270 */
[----:B------:R-:W-:Y:S05]  /*2e60*/  BRA.U !UP0, `(.L_x_9316) ;  /* 0x00000001088c7547 */ /* 0x000fea000b800000 */
[----:B------:R-:W-:-:S09]  /*2e70*/  UISETP.NE.AND UP0, UPT, UR4, 0x2c, UPT ;  /* 0x0000002c0400788c */ /* 0x000fd2000bf05270 */
[----:B------:R-:W-:Y:S05]  /*2e80*/  BRA.U !UP0, `(.L_x_9317) ;  /* 0x0000000108447547 */ /* 0x000fea000b800000 */
.L_x_9287:
        /* <DEDUP_REMOVED lines=16> */
.L_x_9318:
[----:B------:R-:W-:Y:S05]  /*2f90*/  BRA `(.L_x_9288) ;  /* 0x0000000000587947 */ /* 0x000fea0003800000 */
.L_x_9317:
        /* <DEDUP_REMOVED lines=16> */
.L_x_9316:
[----:B------:R-:W-:-:S04]  /*30a0*/  PRMT R4, R9, 0x9910, RZ ;  /* 0x0000991009047816 */ /* 0x000fc800000000ff */
[----:B------:R-:W-:-:S05]  /*30b0*/  SHF.R.S32.HI R5, RZ, 0x1f, R4 ;  /* 0x0000001fff057819 */ /* 0x000fca0000011404 */
[----:B------:R0:W-:Y:S01]  /*30c0*/  STG.E.64 desc[UR36][R2.64], R4 ;  /* 0x0000000402007986 */ /* 0x0001e2000c101b24 */
[----:B------:R-:W-:Y:S05]  /*30d0*/  BRA `(.L_x_9288) ;  /* 0x0000000000087947 */ /* 0x000fea0003800000 */
.L_x_9315:
[----:B------:R-:W-:-:S05]  /*30e0*/  PRMT R5, R9, 0x9910, RZ ;  /* 0x0000991009057816 */ /* 0x000fca00000000ff */
[----:B------:R0:W-:Y:S02]  /*30f0*/  STG.E desc[UR36][R2.64], R5 ;  /* 0x0000000502007986 */ /* 0x0001e4000c101924 */
.L_x_9288:
[----:B------:R-:W-:-:S07]  /*3100*/  VIADD R17, R17, 0x80 ;  /* 0x0000008011117836 */ /* 0x000fce0000000000 */
.L_x_9247:
[----:B------:R-:W-:Y:S05]  /*3110*/  BSYNC.RECONVERGENT B6 ;  /* 0x0000000000067941 */ /* 0x000fea0003800200 */
.L_x_9246:
        /* <DEDUP_REMOVED lines=307> */
.L_x_9321:
        /* <DEDUP_REMOVED lines=16> */
.L_x_9325:
[----:B------:R1:W5:Y:S01]  /*4550*/  LDG.E.U8 R0, desc[UR36][R2.64] ;  /* 0x0000002402007981 */ /* 0x000362000c1e1100 */
[----:B------:R-:W-:Y:S05]  /*4560*/  BRA `(.L_x_9327) ;  /* 0x0000000c004c7947 */ /* 0x000fea0003800000 */
.L_x_9324:
        /* <DEDUP_REMOVED lines=8> */
.L_x_9329:
[----:B------:R3:W5:Y:S01]  /*45f0*/  LDG.E.U8 R0, desc[UR36][R2.64] ;  /* 0x0000002402007981 */ /* 0x000762000c1e1100 */
[----:B------:R-:W-:Y:S05]  /*4600*/  BRA `(.L_x_9327) ;  /* 0x0000000c00247947 */ /* 0x000fea0003800000 */
.L_x_9328:
[----:B------:R2:W5:Y:S01]  /*4610*/  LDG.E.U16 R0, desc[UR36][R2.64] ;  /* 0x0000002402007981 */ /* 0x000562000c1e1500 */
[----:B------:R-:W-:Y:S05]  /*4620*/  BRA `(.L_x_9327) ;  /* 0x0000000c001c7947 */ /* 0x000fea0003800000 */
.L_x_9323:
        /* <DEDUP_REMOVED lines=9> */
.L_x_9331:
[----:B------:R-:W2:Y:S02]  /*46c0*/  LDG.E.U16 R4, desc[UR36][R2.64] ;  /* 0x0000002402047981 */ /* 0x000ea4000c1e1500 */
[----:B--2---:R-:W-:-:S06]  /*46d0*/  HADD2.F32 R4, -RZ, R4.H0_H0 ;  /* 0x20000004ff047230 */ /* 0x004fcc0000004100 */
[----:B------:R-:W0:Y:S02]  /*46e0*/  F2I.FTZ.TRUNC.NTZ R4, R4 ;  /* 0x0000000400047305 */ /* 0x000e24000021f100 */
[----:B0-----:R-:W-:Y:S01]  /*46f0*/  PRMT R0, R4, 0x7610, R0 ;  /* 0x0000761004007816 */ /* 0x001fe20000000000 */
[----:B------:R-:W-:Y:S06]  /*4700*/  BRA `(.L_x_9327) ;  /* 0x0000000800e47947 */ /* 0x000fec0003800000 */
.L_x_9330:
        /* <DEDUP_REMOVED lines=9> */
.L_x_9333:
[----:B------:R-:W2:Y:S02]  /*47a0*/  LDG.E.U16 R2, desc[UR36][R2.64] ;  /* 0x0000002402027981 */ /* 0x000ea4000c1e1500 */
[----:B--2---:R-:W-:-:S06]  /*47b0*/  HADD2.F32 R4, -RZ, R2.H0_H0 ;  /* 0x20000002ff047230 */ /* 0x004fcc0000004100 */
[----:B------:R-:W0:Y:S02]  /*47c0*/  F2I.FTZ.TRUNC.NTZ R4, R4 ;  /* 0x0000000400047305 */ /* 0x000e24000021f100 */
[----:B0-----:R-:W-:Y:S01]  /*47d0*/  PRMT R0, R4, 0x7610, R0 ;  /* 0x0000761004007816 */ /* 0x001fe20000000000 */
[----:B------:R-:W-:Y:S06]  /*47e0*/  BRA `(.L_x_9327) ;  /* 0x0000000800ac7947 */ /* 0x000fec0003800000 */
.L_x_9332:
[----:B------:R-:W2:Y:S02]  /*47f0*/  LDG.E.64 R2, desc[UR36][R2.64] ;  /* 0x0000002402027981 */ /* 0x000ea4000c1e1b00 */
[----:B--2---:R0:W1:Y:S02]  /*4800*/  F2I.F64.TRUNC R0, R2 ;  /* 0x0000000200007311 */ /* 0x004064000030d100 */
[----:B01----:R-:W-:Y:S05]  /*4810*/  BRA `(.L_x_9327) ;  /* 0x0000000800a07947 */ /* 0x003fea0003800000 */
.L_x_9322:
        /* <DEDUP_REMOVED lines=12> */
.L_x_9336:
[----:B------:R-:W2:Y:S02]  /*48e0*/  LDG.E.64 R2, desc[UR36][R2.64] ;  /* 0x0000002402027981 */ /* 0x000ea4000c1e1b00 */
[----:B--2---:R0:W1:Y:S02]  /*48f0*/  F2I.F64.TRUNC R0, R2 ;  /* 0x0000000200007311 */ /* 0x004064000030d100 */
[----:B01----:R-:W-:Y:S05]  /*4900*/  BRA `(.L_x_9327) ;  /* 0x0000000800647947 */ /* 0x003fea0003800000 */
.L_x_9335:
        /* <DEDUP_REMOVED lines=27> */
.L_x_9338:
        /* <DEDUP_REMOVED lines=14> */
.L_x_9337:
[----:B------:R-:W2:Y:S02]  /*4ba0*/  LDG.E.U16 R4, desc[UR36][R2.64] ;  /* 0x0000002402047981 */ /* 0x000ea4000c1e1500 */
[----:B--2---:R-:W-:-:S06]  /*4bb0*/  IMAD.U32 R4, R4, 0x10000, RZ ;  /* 0x0001000004047824 */ /* 0x004fcc00078e00ff */
[----:B------:R-:W0:Y:S02]  /*4bc0*/  F2I.FTZ.TRUNC.NTZ R4, R4 ;  /* 0x0000000400047305 */ /* 0x000e24000021f100 */
[----:B0-----:R-:W-:Y:S01]  /*4bd0*/  PRMT R0, R4, 0x7610, R0 ;  /* 0x0000761004007816 */ /* 0x001fe20000000000 */
[----:B------:R-:W-:Y:S06]  /*4be0*/  BRA `(.L_x_9327) ;  /* 0x0000000400ac7947 */ /* 0x000fec0003800000 */
.L_x_9334:
        /* <DEDUP_REMOVED lines=10> */
.L_x_9341:
        /* <DEDUP_REMOVED lines=21> */
.L_x_9345:
[----:B------:R-:W-:Y:S05]  /*4de0*/  BSYNC.RECONVERGENT B1 ;  /* 0x0000000000017941 */ /* 0x000fea0003800200 */
.L_x_9344:
[----:B------:R-:W-:Y:S01]  /*4df0*/  IMAD.SHL.U32 R0, R0, 0x100000, RZ ;  /* 0x0010000000007824 */ /* 0x000fe200078e00ff */
[----:B------:R-:W-:-:S04]  /*4e00*/  LEA R2, R2, 0x3b800000, 0x17 ;  /* 0x3b80000002027811 */ /* 0x000fc800078eb8ff */
[----:B------:R-:W-:-:S07]  /*4e10*/  LOP3.LUT R4, R2, R0, R7, 0xfe, !PT ;  /* 0x0000000002047212 */ /* 0x000fce00078efe07 */
.L_x_9343:
[----:B------:R-:W-:Y:S05]  /*4e20*/  BSYNC.RECONVERGENT B0 ;  /* 0x0000000000007941 */ /* 0x000fea0003800200 */
.L_x_9342:
[----:B------:R-:W0:Y:S02]  /*4e30*/  F2I.FTZ.TRUNC.NTZ R4, R4 ;  /* 0x0000000400047305 */ /* 0x000e24000021f100 */
[----:B0-----:R-:W-:Y:S01]  /*4e40*/  PRMT R0, R4, 0x7610, R0 ;  /* 0x0000761004007816 */ /* 0x001fe20000000000 */
[----:B------:R-:W-:Y:S06]  /*4e50*/  BRA `(.L_x_9327) ;  /* 0x0000000400107947 */ /* 0x000fec0003800000 */
.L_x_9340:
        /* <DEDUP_REMOVED lines=21> */
.L_x_9349:
[----:B------:R-:W-:Y:S05]  /*4fb0*/  BSYNC.RECONVERGENT B1 ;  /* 0x0000000000017941 */ /* 0x000fea0003800200 */
.L_x_9348:
[----:B------:R-:W-:Y:S01]  /*4fc0*/  IMAD.SHL.U32 R0, R0, 0x200000, RZ ;  /* 0x0020000000007824 */ /* 0x000fe200078e00ff */
[----:B------:R-:W-:-:S04]  /*4fd0*/  LEA R2, R2, 0x37800000, 0x17 ;  /* 0x3780000002027811 */ /* 0x000fc800078eb8ff */
[----:B------:R-:W-:-:S07]  /*4fe0*/  LOP3.LUT R4, R2, R0, R7, 0xfe, !PT ;  /* 0x0000000002047212 */ /* 0x000fce00078efe07 */
.L_x_9347:
[----:B------:R-:W-:Y:S05]  /*4ff0*/  BSYNC.RECONVERGENT B0 ;  /* 0x0000000000007941 */ /* 0x000fea0003800200 */
.L_x_9346:
[----:B------:R-:W0:Y:S02]  /*5000*/  F2I.FTZ.TRUNC.NTZ R4, R4 ;  /* 0x0000000400047305 */ /* 0x000e24000021f100 */
[----:B0-----:R-:W-:Y:S01]  /*5010*/  PRMT R0, R4, 0x7610, R0 ;  /* 0x0000761004007816 */ /* 0x001fe20000000000 */
[----:B------:R-:W-:Y:S06]  /*5020*/  BRA `(.L_x_9327) ;  /* 0x00000000009c7947 */ /* 0x000fec0003800000 */
.L_x_9339:
        /* <DEDUP_REMOVED lines=14> */
.L_x_9353:
[----:B------:R-:W-:Y:S05]  /*5110*/  BSYNC.RECONVERGENT B0 ;  /* 0x0000000000007941 */ /* 0x000fea0003800200 */
.L_x_9352:
[----:B------:R-:W0:Y:S02]  /*5120*/  F2I.FTZ.TRUNC.NTZ R4, R4 ;  /* 0x0000000400047305 */ /* 0x000e24000021f100 */
[----:B0-----:R-:W-:Y:S01]  /*5130*/  PRMT R0, R4, 0x7610, R0 ;  /* 0x0000761004007816 */ /* 0x001fe20000000000 */
[----:B------:R-:W-:Y:S06]  /*5140*/  BRA `(.L_x_9327) ;  /* 0x0000000000547947 */ /* 0x000fec0003800000 */
.L_x_9326:
        /* <DEDUP_REMOVED lines=16> */
.L_x_9354:
[----:B------:R-:W-:Y:S01]  /*5250*/  PRMT R0, RZ, 0x7610, R0 ;  /* 0x00007610ff007816 */ /* 0x000fe20000000000 */
[----:B------:R-:W-:Y:S06]  /*5260*/  BRA `(.L_x_9327) ;  /* 0x00000000000c7947 */ /* 0x000fec0003800000 */
.L_x_9351:
[----:B------:R0:W5:Y:S01]  /*5270*/  LDG.E.U8 R0, desc[UR36][R2.64] ;  /* 0x0000002402007981 */ /* 0x000162000c1e1100 */
[----:B------:R-:W-:Y:S05]  /*5280*/  BRA `(.L_x_9327) ;  /* 0x0000000000047947 */ /* 0x000fea0003800000 */
.L_x_9350:
[----:B------:R0:W5:Y:S02]  /*5290*/  LDG.E.U8 R0, desc[UR36][R2.64] ;  /* 0x0000002402007981 */ /* 0x000164000c1e1100 */
.L_x_9327:
[----:B------:R-:W0:Y:S02]  /*52a0*/  LDCU.64 UR6, c[0x0][0x580] ;  /* 0x0000b000ff0677ac */ /* 0x000e240008000a00 */
[C---:B012345:R-:W-:Y:S02]  /*52b0*/  PRMT R3, R0.reuse, 0x8880, RZ ;  /* 0x0000888000037816 */ /* 0x07ffe400000000ff */
[----:B------:R-:W-:Y:S01]  /*52c0*/  LOP3.LUT P0, RZ, R0, 0xff, RZ, 0xc0, !PT ;  /* 0x000000ff00ff7812 */ /* 0x000fe2000780c0ff */
[----:B------:R-:W-:Y:S01]  /*52d0*/  UPRMT UR4, UR42, 0x9910, URZ ;  /* 0x000099102a047896 */ /* 0x000fe200080000ff */
[----:B------:R-:W-:Y:S02]  /*52e0*/  MOV R0, R3 ;  /* 0x0000000300007202 */ /* 0x000fe40000000f00 */
[----:B------:R-:W-:Y:S01]  /*52f0*/  SEL R5, RZ, 0x1, !P0 ;  /* 0x00000001ff057807 */ /* 0x000fe20004000000 */
[----:B------:R-:W-:Y:S01]  /*5300*/  UISETP.GT.AND UP0, UPT, UR4, 0x9, UPT ;  /* 0x000000090400788c */ /* 0x000fe2000bf04270 */
[----:B------:R-:W-:-:S04]  /*5310*/  SHF.R.S32.HI R0, RZ, 0x7, R0 ;  /* 0x00000007ff007819 */ /* 0x000fc80000011400 */
[----:B------:R-:W-:Y:S02]  /*5320*/  LOP3.LUT R9, R0, R5, RZ, 0xfc, !PT ;  /* 0x0000000500097212 */ /* 0x000fe400078efcff */
        /* <DEDUP_REMOVED lines=13> */
.L_x_9358:
[----:B------:R0:W-:Y:S01]  /*5400*/  STG.E.U8 desc[UR36][R2.64], R9 ;  /* 0x0000000902007986 */ /* 0x0001e2000c101124 */
[----:B------:R-:W-:Y:S05]  /*5410*/  BRA `(.L_x_9360) ;  /* 0x0000000c004c7947 */ /* 0x000fea0003800000 */
.L_x_9357:
        /* <DEDUP_REMOVED lines=10> */
.L_x_9362:
[----:B------:R-:W-:-:S05]  /*54c0*/  PRMT R5, R9, 0x9910, RZ ;  /* 0x0000991009057816 */ /* 0x000fca00000000ff */
[----:B------:R0:W-:Y:S01]  /*54d0*/  STG.E desc[UR36][R2.64], R5 ;  /* 0x0000000502007986 */ /* 0x0001e2000c101924 */
[----:B------:R-:W-:Y:S05]  /*54e0*/  BRA `(.L_x_9360) ;  /* 0x0000000c00187947 */ /* 0x000fea0003800000 */
.L_x_9361:
[----:B------:R0:W-:Y:S01]  /*54f0*/  STG.E.U16 desc[UR36][R2.64], R9 ;  /* 0x0000000902007986 */ /* 0x0001e2000c101524 */
[----:B------:R-:W-:Y:S05]  /*5500*/  BRA `(.L_x_9360) ;  /* 0x0000000c00107947 */ /* 0x000fea0003800000 */
.L_x_9356:
        /* <DEDUP_REMOVED lines=9> */
.L_x_9364:
[----:B------:R-:W0:Y:S02]  /*55a0*/  I2F.S16 R0, R9 ;  /* 0x0000000900007306 */ /* 0x000e240000101400 */
[----:B0-----:R-:W-:-:S05]  /*55b0*/  F2FP.F16.F32.PACK_AB R0, RZ, R0 ;  /* 0x00000000ff00723e */ /* 0x001fca00000000ff */
[----:B------:R0:W-:Y:S01]  /*55c0*/  STG.E.U16 desc[UR36][R2.64], R0 ;  /* 0x0000000002007986 */ /* 0x0001e2000c101524 */
[----:B------:R-:W-:Y:S05]  /*55d0*/  BRA `(.L_x_9360) ;  /* 0x0000000800dc7947 */ /* 0x000fea0003800000 */
.L_x_9363:
        /* <DEDUP_REMOVED lines=10> */
.L_x_9366:
[----:B------:R-:W0:Y:S02]  /*5680*/  I2F.S16 R9, R9 ;  /* 0x0000000900097306 */ /* 0x000e240000101400 */
[----:B0-----:R-:W-:-:S04]  /*5690*/  F2FP.F16.F32.PACK_AB R5, RZ, R9 ;  /* 0x00000009ff05723e */ /* 0x001fc800000000ff */
[----:B------:R-:W-:-:S05]  /*56a0*/  PRMT R5, R5, 0x5410, RZ ;  /* 0x0000541005057816 */ /* 0x000fca00000000ff */
[----:B------:R0:W-:Y:S01]  /*56b0*/  STG.E desc[UR36][R2.64], R5 ;  /* 0x0000000502007986 */ /* 0x0001e2000c101924 */
[----:B------:R-:W-:Y:S05]  /*56c0*/  BRA `(.L_x_9360) ;  /* 0x0000000800a07947 */ /* 0x000fea0003800000 */
.L_x_9365:
[----:B------:R-:W0:Y:S02]  /*56d0*/  I2F.F64.S16 R4, R9 ;  /* 0x0000000900047312 */ /* 0x000e240000101c00 */
[----:B0-----:R0:W-:Y:S01]  /*56e0*/  STG.E.64 desc[UR36][R2.64], R4 ;  /* 0x0000000402007986 */ /* 0x0011e2000c101b24 */
[----:B------:R-:W-:Y:S05]  /*56f0*/  BRA `(.L_x_9360) ;  /* 0x0000000800947947 */ /* 0x000fea0003800000 */
.L_x_9355:
        /* <DEDUP_REMOVED lines=12> */
.L_x_9370:
        /* <DEDUP_REMOVED lines=18> */
.L_x_9373:
[----:B------:R-:W-:-:S04]  /*58e0*/  SHF.R.U32.HI R5, RZ, 0x18, R5 ;  /* 0x00000018ff057819 */ /* 0x000fc80000011605 */
[----:B------:R-:W-:-:S07]  /*58f0*/  LOP3.LUT R0, R0, 0x80, R5, 0xf8, !PT ;  /* 0x0000008000007812 */ /* 0x000fce00078ef805 */
.L_x_9372:
[----:B------:R-:W-:Y:S05]  /*5900*/  BSYNC.RECONVERGENT B0 ;  /* 0x0000000000007941 */ /* 0x000fea0003800200 */
.L_x_9371:
[----:B------:R0:W-:Y:S01]  /*5910*/  STG.E.U8 desc[UR36][R2.64], R0 ;  /* 0x0000000002007986 */ /* 0x0001e2000c101124 */
[----:B------:R-:W-:Y:S05]  /*5920*/  BRA `(.L_x_9360) ;  /* 0x0000000800087947 */ /* 0x000fea0003800000 */
.L_x_9369:
        /* <DEDUP_REMOVED lines=18> */
.L_x_9376:
[----:B------:R-:W-:-:S04]  /*5a50*/  SHF.R.U32.HI R5, RZ, 0x18, R5 ;  /* 0x00000018ff057819 */ /* 0x000fc80000011605 */
[----:B------:R-:W-:-:S07]  /*5a60*/  LOP3.LUT R0, R0, 0x80, R5, 0xf8, !PT ;  /* 0x0000008000007812 */ /* 0x000fce00078ef805 */
.L_x_9375:
[----:B------:R-:W-:Y:S05]  /*5a70*/  BSYNC.RECONVERGENT B0 ;  /* 0x0000000000007941 */ /* 0x000fea0003800200 */
.L_x_9374:
[----:B------:R0:W-:Y:S01]  /*5a80*/  STG.E.U8 desc[UR36][R2.64], R0 ;  /* 0x0000000002007986 */ /* 0x0001e2000c101124 */
[----:B------:R-:W-:Y:S05]  /*5a90*/  BRA `(.L_x_9360) ;  /* 0x0000000400ac7947 */ /* 0x000fea0003800000 */
.L_x_9368:
        /* <DEDUP_REMOVED lines=22> */
.L_x_9378:
[----:B------:R-:W-:-:S04]  /*5c00*/  PRMT R4, R9, 0x9910, RZ ;  /* 0x0000991009047816 */ /* 0x000fc800000000ff */
[----:B------:R-:W-:-:S05]  /*5c10*/  SHF.R.S32.HI R5, RZ, 0x1f, R4 ;  /* 0x0000001fff057819 */ /* 0x000fca0000011404 */
[----:B------:R0:W-:Y:S01]  /*5c20*/  STG.E.64 desc[UR36][R2.64], R4 ;  /* 0x0000000402007986 */ /* 0x0001e2000c101b24 */
[----:B------:R-:W-:Y:S05]  /*5c30*/  BRA `(.L_x_9360) ;  /* 0x0000000400447947 */ /* 0x000fea0003800000 */
.L_x_9377:
[----:B------:R-:W-:-:S05]  /*5c40*/  PRMT R5, R9, 0x9910, RZ ;  /* 0x0000991009057816 */ /* 0x000fca00000000ff */
[----:B------:R0:W-:Y:S01]  /*5c50*/  STG.E desc[UR36][R2.64], R5 ;  /* 0x0000000502007986 */ /* 0x0001e2000c101924 */
[----:B------:R-:W-:Y:S05]  /*5c60*/  BRA `(.L_x_9360) ;  /* 0x0000000400387947 */ /* 0x000fea0003800000 */
.L_x_9367:
        /* <DEDUP_REMOVED lines=11> */
.L_x_9380:
[----:B------:R-:W-:Y:S01]  /*5d20*/  CS2R R6, SRZ ;  /* 0x0000000000067805 */ /* 0x000fe2000001ff00 */
[----:B------:R-:W0:Y:S04]  /*5d30*/  I2F.F64.S16 R4, R9 ;  /* 0x0000000900047312 */ /* 0x000e280000101c00 */
[----:B0-----:R4:W-:Y:S01]  /*5d40*/  STG.E.128 desc[UR36][R2.64], R4 ;  /* 0x0000000402007986 */ /* 0x0019e2000c101d24 */
[----:B------:R-:W-:Y:S05]  /*5d50*/  BRA `(.L_x_9360) ;  /* 0x0000000000fc7947 */ /* 0x000fea0003800000 */
.L_x_9379:
[----:B------:R-:W-:-:S09]  /*5d60*/  UISETP.NE.AND UP0, UPT, UR4, 0xf, UPT ;  /* 0x0000000f0400788c */ /* 0x000fd2000bf05270 */
[----:B------:R-:W-:Y:S05]  /*5d70*/  BRA.U !UP0, `(.L_x_9381) ;  /* 0x0000000108e87547 */ /* 0x000fea000b800000 */
[----:B------:R-:W-:-:S09]  /*5d80*/  UISETP.NE.AND UP0, UPT, UR4, 0x17, UPT ;  /* 0x000000170400788c */ /* 0x000fd2000bf05270 */
[----:B------:R-:W-:Y:S05]  /*5d90*/  BRA.U !UP0, `(.L_x_9382) ;  /* 0x0000000108907547 */ /* 0x000fea000b800000 */
[----:B------:R-:W-:-:S09]  /*5da0*/  UISETP.NE.AND UP0, UPT, UR4, 0x18, UPT ;  /* 0x000000180400788c */ /* 0x000fd2000bf05270 */
[----:B------:R-:W-:Y:S05]  /*5db0*/  BRA.U !UP0, `(.L_x_9383) ;  /* 0x0000000108447547 */ /* 0x000fea000b800000 */
.L_x_9359:
        /* <DEDUP_REMOVED lines=8> */
[----:B0-----:R-:W-:Y:S01]  /*5e40*/  IMAD.U32 R4, RZ, RZ, UR4 ;  /* 0x00000004ff047e24 */ /* 0x001fe2000f8e00ff */
[----:B------:R-:W-:Y:S01]  /*5e50*/  MOV R5, UR5 ;  /* 0x0000000500057c02 */ /* 0x000fe20008000f00 */
[----:B---3--:R-:W-:-:S02]  /*5e60*/  IMAD.U32 R6, RZ, RZ, UR6 ;  /* 0x00000006ff067e24 */ /* 0x008fc4000f8e00ff */
[----:B------:R-:W-:Y:S02]  /*5e70*/  IMAD.U32 R7, RZ, RZ, UR7 ;  /* 0x00000007ff077e24 */ /* 0x000fe4000f8e00ff */
[----:B----4-:R-:W-:Y:S01]  /*5e80*/  IMAD.U32 R10, RZ, RZ, UR8 ;  /* 0x00000008ff0a7e24 */ /* 0x010fe2000f8e00ff */
[----:B-1----:R-:W-:-:S07]  /*5e90*/  MOV R11, UR9 ;  /* 0x00000009000b7c02 */ /* 0x002fce0008000f00 */
[----:B------:R-:W-:-:S07]  /*5ea0*/  LEPC R20, `(.L_x_9384) ;  /* 0x000000001014794e */ /* 0x000fce0000000000 */
[----:B--2---:R-:W-:Y:S05]  /*5eb0*/  CALL.ABS.NOINC R2 ;  /* 0x0000000002007343 */ /* 0x004fea0003c00000 */
.L_x_9384:
[----:B------:R-:W-:Y:S05]  /*5ec0*/  BRA `(.L_x_9360) ;  /* 0x0000000000a07947 */ /* 0x000fea0003800000 */
.L_x_9383:
[----:B------:R-:W0:Y:S01]  /*5ed0*/  I2F.S16 R9, R9 ;  /* 0x0000000900097306 */ /* 0x000e220000101400 */
[----:B------:R-:W-:Y:S01]  /*5ee0*/  BSSY.RECONVERGENT B0, `(.L_x_9385) ;  /* 0x000000c000007945 */ /* 0x000fe20003800200 */
[----:B------:R-:W-:Y:S01]  /*5ef0*/  HFMA2 R0, -RZ, RZ, 0, 7.569789886474609375e-06 ;  /* 0x0000007fff007431 */ /* 0x000fe200000001ff */
        /* <DEDUP_REMOVED lines=10> */
.L_x_9386:
[----:B------:R-:W-:Y:S05]  /*5fa0*/  BSYNC.RECONVERGENT B0 ;  /* 0x0000000000007941 */ /* 0x000fea0003800200 */
.L_x_9385:
[----:B------:R-:W-:-:S05]  /*5fb0*/  LOP3.LUT R5, R0, 0x80, R5, 0xf8, !PT ;  /* 0x0000008000057812 */ /* 0x000fca00078ef805 */
[----:B------:R2:W-:Y:S01]  /*5fc0*/  STG.E.U8 desc[UR36][R2.64], R5 ;  /* 0x0000000502007986 */ /* 0x0005e2000c101124 */
[----:B------:R-:W-:Y:S05]  /*5fd0*/  BRA `(.L_x_9360) ;  /* 0x00000000005c7947 */ /* 0x000fea0003800000 */
.L_x_9382:
        /* <DEDUP_REMOVED lines=12> */
.L_x_9388:
[----:B------:R-:W-:Y:S01]  /*60a0*/  IMAD.MOV.U32 R0, RZ, RZ, 0x7f ;  /* 0x0000007fff007424 */ /* 0x000fe200078e00ff */
[----:B------:R-:W-:-:S04]  /*60b0*/  ISETP.GT.U32.AND P0, PT, R4, 0x7f800000, PT ;  /* 0x7f8000000400780c */ /* 0x000fc80003f04070 */
[----:B------:R-:W-:-:S09]  /*60c0*/  SEL R0, R0, 0x7c, P0 ;  /* 0x0000007c00007807 */ /* 0x000fd20000000000 */
.L_x_9389:
[----:B------:R-:W-:Y:S05]  /*60d0*/  BSYNC.RECONVERGENT B0 ;  /* 0x0000000000007941 */ /* 0x000fea0003800200 */
.L_x_9387:
[----:B------:R-:W-:-:S04]  /*60e0*/  SHF.R.U32.HI R5, RZ, 0x18, R5 ;  /* 0x00000018ff057819 */ /* 0x000fc80000011605 */
[----:B------:R-:W-:-:S05]  /*60f0*/  LOP3.LUT R5, R0, 0x80, R5, 0xf8, !PT ;  /* 0x0000008000057812 */ /* 0x000fca00078ef805 */
[----:B------:R1:W-:Y:S01]  /*6100*/  STG.E.U8 desc[UR36][R2.64], R5 ;  /* 0x0000000502007986 */ /* 0x0003e2000c101124 */
[----:B------:R-:W-:Y:S05]  /*6110*/  BRA `(.L_x_9360) ;  /* 0x00000000000c7947 */ /* 0x000fea0003800000 */
.L_x_9381:
[----:B------:R-:W0:Y:S02]  /*6120*/  I2F.S16 R0, R9 ;  /* 0x0000000900007306 */ /* 0x000e240000101400 */
[----:B0-----:R-:W-:-:S05]  /*6130*/  F2FP.BF16.F32.PACK_AB R0, RZ, R0 ;  /* 0x00000000ff00723e */ /* 0x001fca00000010ff */
[----:B------:R0:W-:Y:S02]  /*6140*/  STG.E.U16 desc[UR36][R2.64], R0 ;  /* 0x0000000002007986 */ /* 0x0001e4000c101524 */
.L_x_9360:
[----:B------:R-:W-:-:S07]  /*6150*/  VIADD R17, R17, 0x80 ;  /* 0x0000008011117836 */ /* 0x000fce0000000000 */
.L_x_9320:
[----:B------:R-:W-:Y:S05]  /*6160*/  BSYNC.RECONVERGENT B6 ;  /* 0x0000000000067941 */ /* 0x000fea0003800200 */
.L_x_9319:
        /* <DEDUP_REMOVED lines=307> */
.L_x_9392:
        /* <DEDUP_REMOVED lines=16> */
.L_x_9396:
[----:B------:R0:W5:Y:S01]  /*75a0*/  LDG.E.U8 R0, desc[UR36][R2.64] ;  /* 0x0000002402007981 */ /* 0x000162000c1e1100 */
[----:B------:R-:W-:Y:S05]  /*75b0*/  BRA `(.L_x_9398) ;  /* 0x0000000c004c7947 */ /* 0x000fea0003800000 */
.L_x_9395:
        /* <DEDUP_REMOVED lines=8> */
.L_x_9400:
[----:B------:R3:W5:Y:S01]  /*7640*/  LDG.E.U8 R0, desc[UR36][R2.64] ;  /* 0x0000002402007981 */ /* 0x000762000c1e1100 */
[----:B------:R-:W-:Y:S05]  /*7650*/  BRA `(.L_x_9398) ;  /* 0x0000000c00247947 */ /* 0x000fea0003800000 */
.L_x_9399:
[----:B------:R0:W5:Y:S01]  /*7660*/  LDG.E.U16 R0, desc[UR36][R2.64] ;  /* 0x0000002402007981 */ /* 0x000162000c1e1500 */
[----:B------:R-:W-:Y:S05]  /*7670*/  BRA `(.L_x_9398) ;  /* 0x0000000c001c7947 */ /* 0x000fea0003800000 */
.L_x_9394:
        /* <DEDUP_REMOVED lines=9> */
.L_x_9402:
[----:B------:R-:W2:Y:S02]  /*7710*/  LDG.E.U16 R4, desc[UR36][R2.64] ;  /* 0x0000002402047981 */ /* 0x000ea4000c1e1500 */
[----:B--2---:R-:W-:-:S06]  /*7720*/  HADD2.F32 R4, -RZ, R4.H0_H0 ;  /* 0x20000004ff047230 */ /* 0x004fcc0000004100 */
[----:B------:R-:W0:Y:S02]  /*7730*/  F2I.FTZ.TRUNC.NTZ R4, R4 ;  /* 0x0000000400047305 */ /* 0x000e24000021f100 */
[----:B0-----:R-:W-:Y:S01]  /*7740*/  PRMT R0, R4, 0x7610, R0 ;  /* 0x0000761004007816 */ /* 0x001fe20000000000 */
[----:B------:R-:W-:Y:S06]  /*7750*/  BRA `(.L_x_9398) ;  /* 0x0000000800e47947 */ /* 0x000fec0003800000 */
.L_x_9401:
        /* <DEDUP_REMOVED lines=9> */
.L_x_9404:
[----:B------:R-:W2:Y:S02]  /*77f0*/  LDG.E.U16 R2, desc[UR36][R2.64] ;  /* 0x0000002402027981 */ /* 0x000ea4000c1e1500 */
[----:B--2---:R-:W-:-:S06]  /*7800*/  HADD2.F32 R4, -RZ, R2.H0_H0 ;  /* 0x20000002ff047230 */ /* 0x004fcc0000004100 */
[----:B------:R-:W0:Y:S02]  /*7810*/  F2I.FTZ.TRUNC.NTZ R4, R4 ;  /* 0x0000000400047305 */ /* 0x000e24000021f100 */
[----:B0-----:R-:W-:Y:S01]  /*7820*/  PRMT R0, R4, 0x7610, R0 ;  /* 0x0000761004007816 */ /* 0x001fe20000000000 */
[----:B------:R-:W-:Y:S06]  /*7830*/  BRA `(.L_x_9398) ;  /* 0x0000000800ac7947 */ /* 0x000fec0003800000 */
.L_x_9403:
[----:B------:R-:W2:Y:S02]  /*7840*/  LDG.E.64 R2, desc[UR36][R2.64] ;  /* 0x0000002402027981 */ /* 0x000ea4000c1e1b00 */
[----:B--2---:R0:W1:Y:S02]  /*7850*/  F2I.F64.TRUNC R0, R2 ;  /* 0x0000000200007311 */ /* 0x004064000030d100 */
[----:B01----:R-:W-:Y:S05]  /*7860*/  BRA `(.L_x_9398) ;  /* 0x0000000800a07947 */ /* 0x003fea0003800000 */
.L_x_9393:
        /* <DEDUP_REMOVED lines=12> */
.L_x_9407:
[----:B------:R-:W2:Y:S02]  /*7930*/  LDG.E.64 R2, desc[UR36][R2.64] ;  /* 0x0000002402027981 */ /* 0x000ea4000c1e1b00 */
[----:B--2---:R0:W1:Y:S02]  /*7940*/  F2I.F64.TRUNC R0, R2 ;  /* 0x0000000200007311 */ /* 0x004064000030d100 */
[----:B01----:R-:W-:Y:S05]  /*7950*/  BRA `(.L_x_9398) ;  /* 0x0000000800647947 */ /* 0x003fea0003800000 */
.L_x_9406:
        /* <DEDUP_REMOVED lines=27> */
.L_x_9409:
        /* <DEDUP_REMOVED lines=14> */
.L_x_9408:
[----:B------:R-:W2:Y:S02]  /*7bf0*/  LDG.E.U16 R4, desc[UR36][R2.64] ;  /* 0x0000002402047981 */ /* 0x000ea4000c1e1500 */
[----:B--2---:R-:W-:-:S06]  /*7c00*/  IMAD.U32 R4, R4, 0x10000, RZ ;  /* 0x0001000004047824 */ /* 0x004fcc00078e00ff */
[----:B------:R-:W0:Y:S02]  /*7c10*/  F2I.FTZ.TRUNC.NTZ R4, R4 ;  /* 0x0000000400047305 */ /* 0x000e24000021f100 */
[----:B0-----:R-:W-:Y:S01]  /*7c20*/  PRMT R0, R4, 0x7610, R0 ;  /* 0x0000761004007816 */ /* 0x001fe20000000000 */
[----:B------:R-:W-:Y:S06]  /*7c30*/  BRA `(.L_x_9398) ;  /* 0x0000000400ac7947 */ /* 0x000fec0003800000 */
.L_x_9405:
        /* <DEDUP_REMOVED lines=10> */
.L_x_9412:
        /* <DEDUP_REMOVED lines=21> */
.L_x_9416:
[----:B------:R-:W-:Y:S05]  /*7e30*/  BSYNC.RECONVERGENT B1 ;  /* 0x0000000000017941 */ /* 0x000fea0003800200 */
.L_x_9415:
[----:B------:R-:W-:Y:S01]  /*7e40*/  IMAD.SHL.U32 R0, R0, 0x100000, RZ ;  /* 0x0010000000007824 */ /* 0x000fe200078e00ff */
[----:B------:R-:W-:-:S04]  /*7e50*/  LEA R2, R2, 0x3b800000, 0x17 ;  /* 0x3b80000002027811 */ /* 0x000fc800078eb8ff */
[----:B------:R-:W-:-:S07]  /*7e60*/  LOP3.LUT R4, R2, R0, R7, 0xfe, !PT ;  /* 0x0000000002047212 */ /* 0x000fce00078efe07 */
.L_x_9414:
[----:B------:R-:W-:Y:S05]  /*7e70*/  BSYNC.RECONVERGENT B0 ;  /* 0x0000000000007941 */ /* 0x000fea0003800200 */
.L_x_9413:
[----:B------:R-:W0:Y:S02]  /*7e80*/  F2I.FTZ.TRUNC.NTZ R4, R4 ;  /* 0x0000000400047305 */ /* 0x000e24000021f100 */
[----:B0-----:R-:W-:Y:S01]  /*7e90*/  PRMT R0, R4, 0x7610, R0 ;  /* 0x0000761004007816 */ /* 0x001fe20000000000 */
[----:B------:R-:W-:Y:S06]  /*7ea0*/  BRA `(.L_x_9398) ;  /* 0x0000000400107947 */ /* 0x000fec0003800000 */
.L_x_9411:
        /* <DEDUP_REMOVED lines=21> */
.L_x_9420:
[----:B------:R-:W-:Y:S05]  /*8000*/  BSYNC.RECONVERGENT B1 ;  /* 0x0000000000017941 */ /* 0x000fea0003800200 */
.L_x_9419:
[----:B------:R-:W-:Y:S01]  /*8010*/  IMAD.SHL.U32 R0, R0, 0x200000, RZ ;  /* 0x0020000000007824 */ /* 0x000fe200078e00ff */
[----:B------:R-:W-:-:S04]  /*8020*/  LEA R2, R2, 0x37800000, 0x17 ;  /* 0x3780000002027811 */ /* 0x000fc800078eb8ff */
[----:B------:R-:W-:-:S07]  /*8030*/  LOP3.LUT R4, R2, R0, R7, 0xfe, !PT ;  /* 0x0000000002047212 */ /* 0x000fce00078efe07 */
.L_x_9418:
[----:B------:R-:W-:Y:S05]  /*8040*/  BSYNC.RECONVERGENT B0 ;  /* 0x0000000000007941 */ /* 0x000fea0003800200 */
.L_x_9417:
[----:B------:R-:W0:Y:S02]  /*8050*/  F2I.FTZ.TRUNC.NTZ R4, R4 ;  /* 0x0000000400047305 */ /* 0x000e24000021f100 */
[----:B0-----:R-:W-:Y:S01]  /*8060*/  PRMT R0, R4, 0x7610, R0 ;  /* 0x0000761004007816 */ /* 0x001fe20000000000 */
[----:B------:R-:W-:Y:S06]  /*8070*/  BRA `(.L_x_9398) ;  /* 0x00000000009c7947 */ /* 0x000fec0003800000 */
.L_x_9410:
        /* <DEDUP_REMOVED lines=14> */
.L_x_9424:
[----:B------:R-:W-:Y:S05]  /*8160*/  BSYNC.RECONVERGENT B0 ;  /* 0x0000000000007941 */ /* 0x000fea0003800200 */
.L_x_9423:
[----:B------:R-:W0:Y:S02]  /*8170*/  F2I.FTZ.TRUNC.NTZ R4, R4 ;  /* 0x0000000400047305 */ /* 0x000e24000021f100 */
[----:B0-----:R-:W-:Y:S01]  /*8180*/  PRMT R0, R4, 0x7610, R0 ;  /* 0x0000761004007816 */ /* 0x001fe20000000000 */
[----:B------:R-:W-:Y:S06]  /*8190*/  BRA `(.L_x_9398) ;  /* 0x0000000000547947 */ /* 0x000fec0003800000 */
.L_x_9397:
        /* <DEDUP_REMOVED lines=16> */
.L_x_9425:
[----:B------:R-:W-:Y:S01]  /*82a0*/  PRMT R0, RZ, 0x7610, R0 ;  /* 0x00007610ff007816 */ /* 0x000fe20000000000 */
[----:B------:R-:W-:Y:S06]  /*82b0*/  BRA `(.L_x_9398) ;  /* 0x00000000000c7947 */ /* 0x000fec0003800000 */
.L_x_9422:
[----:B------:R1:W5:Y:S01]  /*82c0*/  LDG.E.U8 R0, desc[UR36][R2.64] ;  /* 0x0000002402007981 */ /* 0x000362000c1e1100 */
[----:B------:R-:W-:Y:S05]  /*82d0*/  BRA `(.L_x_9398) ;  /* 0x0000000000047947 */ /* 0x000fea0003800000 */
.L_x_9421:
[----:B------:R2:W5:Y:S02]  /*82e0*/  LDG.E.U8 R0, desc[UR36][R2.64] ;  /* 0x0000002402007981 */ /* 0x000564000c1e1100 */
.L_x_9398:
        /* <DEDUP_REMOVED lines=22> */
.L_x_9429:
[----:B------:R4:W-:Y:S01]  /*8450*/  STG.E.U8 desc[UR36][R2.64], R9 ;  /* 0x0000000902007986 */ /* 0x0009e2000c101124 */
[----:B------:R-:W-:Y:S05]  /*8460*/  BRA `(.L_x_9431) ;  /* 0x0000000c004c7947 */ /* 0x000fea0003800000 */
.L_x_9428:
        /* <DEDUP_REMOVED lines=10> */
.L_x_9433:
[----:B------:R-:W-:-:S05]  /*8510*/  PRMT R5, R9, 0x9910, RZ ;  /* 0x0000991009057816 */ /* 0x000fca00000000ff */
[----:B------:R2:W-:Y:S01]  /*8520*/  STG.E desc[UR36][R2.64], R5 ;  /* 0x0000000502007986 */ /* 0x0005e2000c101924 */
[----:B------:R-:W-:Y:S05]  /*8530*/  BRA `(.L_x_9431) ;  /* 0x0000000c00187947 */ /* 0x000fea0003800000 */
.L_x_9432:
[----:B------:R0:W-:Y:S01]  /*8540*/  STG.E.U16 desc[UR36][R2.64], R9 ;  /* 0x0000000902007986 */ /* 0x0001e2000c101524 */
[----:B------:R-:W-:Y:S05]  /*8550*/  BRA `(.L_x_9431) ;  /* 0x0000000c00107947 */ /* 0x000fea0003800000 */
.L_x_9427:
        /* <DEDUP_REMOVED lines=9> */
.L_x_9435:
[----:B------:R-:W0:Y:S02]  /*85f0*/  I2F.S16 R0, R9 ;  /* 0x0000000900007306 */ /* 0x000e240000101400 */
[----:B0-----:R-:W-:-:S05]  /*8600*/  F2FP.F16.F32.PACK_AB R0, RZ, R0 ;  /* 0x00000000ff00723e */ /* 0x001fca00000000ff */
[----:B------:R0:W-:Y:S01]  /*8610*/  STG.E.U16 desc[UR36][R2.64], R0 ;  /* 0x0000000002007986 */ /* 0x0001e2000c101524 */
[----:B------:R-:W-:Y:S05]  /*8620*/  BRA `(.L_x_9431) ;  /* 0x0000000800dc7947 */ /* 0x000fea0003800000 */
.L_x_9434:
        /* <DEDUP_REMOVED lines=10> */
.L_x_9437:
[----:B------:R-:W0:Y:S02]  /*86d0*/  I2F.S16 R9, R9 ;  /* 0x0000000900097306 */ /* 0x000e240000101400 */
[----:B0-----:R-:W-:-:S04]  /*86e0*/  F2FP.F16.F32.PACK_AB R5, RZ, R9 ;  /* 0x00000009ff05723e */ /* 0x001fc800000000ff */
[----:B------:R-:W-:-:S05]  /*86f0*/  PRMT R5, R5, 0x5410, RZ ;  /* 0x0000541005057816 */ /* 0x000fca00000000ff */
[----:B------:R0:W-:Y:S01]  /*8700*/  STG.E desc[UR36][R2.64], R5 ;  /* 0x0000000502007986 */ /* 0x0001e2000c101924 */
[----:B------:R-:W-:Y:S05]  /*8710*/  BRA `(.L_x_9431) ;  /* 0x0000000800a07947 */ /* 0x000fea0003800000 */
.L_x_9436:
[----:B------:R-:W0:Y:S02]  /*8720*/  I2F.F64.S16 R4, R9 ;  /* 0x0000000900047312 */ /* 0x000e240000101c00 */
[----:B0-----:R0:W-:Y:S01]  /*8730*/  STG.E.64 desc[UR36][R2.64], R4 ;  /* 0x0000000402007986 */ /* 0x0011e2000c101b24 */
[----:B------:R-:W-:Y:S05]  /*8740*/  BRA `(.L_x_9431) ;  /* 0x0000000800947947 */ /* 0x000fea0003800000 */
.L_x_9426:
        /* <DEDUP_REMOVED lines=12> */
.L_x_9441:
        /* <DEDUP_REMOVED lines=18> */
.L_x_9444:
[----:B------:R-:W-:-:S04]  /*8930*/  SHF.R.U32.HI R5, RZ, 0x18, R5 ;  /* 0x00000018ff057819 */ /* 0x000fc80000011605 */
[----:B------:R-:W-:-:S07]  /*8940*/  LOP3.LUT R0, R0, 0x80, R5, 0xf8, !PT ;  /* 0x0000008000007812 */ /* 0x000fce00078ef805 */
.L_x_9443:
[----:B------:R-:W-:Y:S05]  /*8950*/  BSYNC.RECONVERGENT B0 ;  /* 0x0000000000007941 */ /* 0x000fea0003800200 */
.L_x_9442:
[----:B------:R0:W-:Y:S01]  /*8960*/  STG.E.U8 desc[UR36][R2.64], R0 ;  /* 0x0000000002007986 */ /* 0x0001e2000c101124 */
[----:B------:R-:W-:Y:S05]  /*8970*/  BRA `(.L_x_9431) ;  /* 0x0000000800087947 */ /* 0x000fea0003800000 */
.L_x_9440:
        /* <DEDUP_REMOVED lines=18> */
.L_x_9447:
[----:B------:R-:W-:-:S04]  /*8aa0*/  SHF.R.U32.HI R5, RZ, 0x18, R5 ;  /* 0x00000018ff057819 */ /* 0x000fc80000011605 */
[----:B------:R-:W-:-:S07]  /*8ab0*/  LOP3.LUT R0, R0, 0x80, R5, 0xf8, !PT ;  /* 0x0000008000007812 */ /* 0x000fce00078ef805 */
.L_x_9446:
[----:B------:R-:W-:Y:S05]  /*8ac0*/  BSYNC.RECONVERGENT B0 ;  /* 0x0000000000007941 */ /* 0x000fea0003800200 */
.L_x_9445:
[----:B------:R0:W-:Y:S01]  /*8ad0*/  STG.E.U8 desc[UR36][R2.64], R0 ;  /* 0x0000000002007986 */ /* 0x0001e2000c101124 */
[----:B------:R-:W-:Y:S05]  /*8ae0*/  BRA `(.L_x_9431) ;  /* 0x0000000400ac7947 */ /* 0x000fea0003800000 */
.L_x_9439:
        /* <DEDUP_REMOVED lines=22> */
.L_x_9449:
[----:B------:R-:W-:-:S04]  /*8c50*/  PRMT R4, R9, 0x9910, RZ ;  /* 0x0000991009047816 */ /* 0x000fc800000000ff */
[----:B------:R-:W-:-:S05]  /*8c60*/  SHF.R.S32.HI R5, RZ, 0x1f, R4 ;  /* 0x0000001fff057819 */ /* 0x000fca0000011404 */
[----:B------:R0:W-:Y:S01]  /*8c70*/  STG.E.64 desc[UR36][R2.64], R4 ;  /* 0x0000000402007986 */ /* 0x0001e2000c101b24 */
[----:B------:R-:W-:Y:S05]  /*8c80*/  BRA `(.L_x_9431) ;  /* 0x0000000400447947 */ /* 0x000fea0003800000 */
.L_x_9448:
[----:B------:R-:W-:-:S05]  /*8c90*/  PRMT R5, R9, 0x9910, RZ ;  /* 0x0000991009057816 */ /* 0x000fca00000000ff */
[----:B------:R0:W-:Y:S01]  /*8ca0*/  STG.E desc[UR36][R2.64], R5 ;  /* 0x0000000502007986 */ /* 0x0001e2000c101924 */
[----:B------:R-:W-:Y:S05]  /*8cb0*/  BRA `(.L_x_9431) ;  /* 0x0000000400387947 */ /* 0x000fea0003800000 */
.L_x_9438:
        /* <DEDUP_REMOVED lines=11> */
.L_x_9451:
[----:B------:R-:W-:Y:S01]  /*8d70*/  CS2R R6, SRZ ;  /* 0x0000000000067805 */ /* 0x000fe2000001ff00 */
[----:B------:R-:W0:Y:S04]  /*8d80*/  I2F.F64.S16 R4, R9 ;  /* 0x0000000900047312 */ /* 0x000e280000101c00 */
[----:B0-----:R0:W-:Y:S01]  /*8d90*/  STG.E.128 desc[UR36][R2.64], R4 ;  /* 0x0000000402007986 */ /* 0x0011e2000c101d24 */
[----:B------:R-:W-:Y:S05]  /*8da0*/  BRA `(.L_x_9431) ;  /* 0x0000000000fc7947 */ /* 0x000fea0003800000 */
.L_x_9450:
[----:B------:R-:W-:-:S09]  /*8db0*/  UISETP.NE.AND UP0, UPT, UR4, 0xf, UPT ;  /* 0x0000000f0400788c */ /* 0x000fd2000bf05270 */
[----:B------:R-:W-:Y:S05]  /*8dc0*/  BRA.U !UP0, `(.L_x_9452) ;  /* 0x0000000108e87547 */ /* 0x000fea000b800000 */
[----:B------:R-:W-:-:S09]  /*8dd0*/  UISETP.NE.AND UP0, UPT, UR4, 0x17, UPT ;  /* 0x000000170400788c */ /* 0x000fd2000bf05270 */
[----:B------:R-:W-:Y:S05]  /*8de0*/  BRA.U !UP0, `(.L_x_9453) ;  /* 0x0000000108907547 */ /* 0x000fea000b800000 */
[----:B------:R-:W-:-:S09]  /*8df0*/  UISETP.NE.AND UP0, UPT, UR4, 0x18, UPT ;  /* 0x000000180400788c */ /* 0x000fd2000bf05270 */
[----:B------:R-:W-:Y:S05]  /*8e00*/  BRA.U !UP0, `(.L_x_9454) ;  /* 0x0000000108447547 */ /* 0x000fea000b800000 */
.L_x_9430:
        /* <DEDUP_REMOVED lines=16> */
.L_x_9455:
[----:B------:R-:W-:Y:S05]  /*8f10*/  BRA `(.L_x_9431) ;  /* 0x0000000000a07947 */ /* 0x000fea0003800000 */
.L_x_9454:
        /* <DEDUP_REMOVED lines=13> */
.L_x_9457:
[----:B------:R-:W-:Y:S05]  /*8ff0*/  BSYNC.RECONVERGENT B0 ;  /* 0x0000000000007941 */ /* 0x000fea0003800200 */
.L_x_9456:
[----:B------:R-:W-:-:S05]  /*9000*/  LOP3.LUT R5, R0, 0x80, R5, 0xf8, !PT ;  /* 0x0000008000057812 */ /* 0x000fca00078ef805 */
[----:B------:R0:W-:Y:S01]  /*9010*/  STG.E.U8 desc[UR36][R2.64], R5 ;  /* 0x0000000502007986 */ /* 0x0001e2000c101124 */
[----:B------:R-:W-:Y:S05]  /*9020*/  BRA `(.L_x_9431) ;  /* 0x00000000005c7947 */ /* 0x000fea0003800000 */
.L_x_9453:
        /* <DEDUP_REMOVED lines=12> */
.L_x_9459:
[----:B------:R-:W-:Y:S02]  /*90f0*/  ISETP.GT.U32.AND P0, PT, R4, 0x7f800000, PT ;  /* 0x7f8000000400780c */ /* 0x000fe40003f04070 */
[----:B------:R-:W-:-:S04]  /*9100*/  MOV R0, 0x7f ;  /* 0x0000007f00007802 */ /* 0x000fc80000000f00 */
[----:B------:R-:W-:-:S07]  /*9110*/  SEL R0, R0, 0x7c, P0 ;  /* 0x0000007c00007807 */ /* 0x000fce0000000000 */
.L_x_9460:
[----:B------:R-:W-:Y:S05]  /*9120*/  BSYNC.RECONVERGENT B0 ;  /* 0x0000000000007941 */ /* 0x000fea0003800200 */
.L_x_9458:
[----:B------:R-:W-:-:S04]  /*9130*/  SHF.R.U32.HI R5, RZ, 0x18, R5 ;  /* 0x00000018ff057819 */ /* 0x000fc80000011605 */
[----:B------:R-:W-:-:S05]  /*9140*/  LOP3.LUT R5, R0, 0x80, R5, 0xf8, !PT ;  /* 0x0000008000057812 */ /* 0x000fca00078ef805 */
[----:B------:R0:W-:Y:S01]  /*9150*/  STG.E.U8 desc[UR36][R2.64], R5 ;  /* 0x0000000502007986 */ /* 0x0001e2000c101124 */
[----:B------:R-:W-:Y:S05]  /*9160*/  BRA `(.L_x_9431) ;  /* 0x00000000000c7947 */ /* 0x000fea0003800000 */
.L_x_9452:
[----:B------:R-:W0:Y:S02]  /*9170*/  I2F.S16 R0, R9 ;  /* 0x0000000900007306 */ /* 0x000e240000101400 */
[----:B0-----:R-:W-:-:S05]  /*9180*/  F2FP.BF16.F32.PACK_AB R0, RZ, R0 ;  /* 0x00000000ff00723e */ /* 0x001fca00000010ff */
[----:B------:R0:W-:Y:S02]  /*9190*/  STG.E.U16 desc[UR36][R2.64], R0 ;  /* 0x0000000002007986 */ /* 0x0001e4000c101524 */
.L_x_9431:
[----:B------:R-:W-:-:S07]  /*91a0*/  VIADD R17, R17, 0x80 ;  /* 0x0000008011117836 */ /* 0x000fce0000000000 */
.L_x_9391:
[----:B------:R-:W-:Y:S05]  /*91b0*/  BSYNC.RECONVERGENT B6 ;  /* 0x0000000000067941 */ /* 0x000fea0003800200 */
.L_x_9390:
        /* <DEDUP_REMOVED lines=306> */
.L_x_9461:
        /* <DEDUP_REMOVED lines=18> */
.L_x_9465:
[----:B------:R0:W5:Y:S01]  /*a600*/  LDG.E.U8 R0, desc[UR36][R2.64] ;  /* 0x0000002402007981 */ /* 0x000162000c1e1100 */
[----:B------:R-:W-:Y:S05]  /*a610*/  BRA `(.L_x_9467) ;  /* 0x0000000c004c7947 */ /* 0x000fea0003800000 */
.L_x_9464:
        /* <DEDUP_REMOVED lines=8> */
.L_x_9469:
[----:B------:R0:W5:Y:S01]  /*a6a0*/  LDG.E.U8 R0, desc[UR36][R2.64] ;  /* 0x0000002402007981 */ /* 0x000162000c1e1100 */
[----:B------:R-:W-:Y:S05]  /*a6b0*/  BRA `(.L_x_9467) ;  /* 0x0000000c00247947 */ /* 0x000fea0003800000 */
.L_x_9468:
[----:B------:R0:W5:Y:S01]  /*a6c0*/  LDG.E.U16 R0, desc[UR36][R2.64] ;  /* 0x0000002402007981 */ /* 0x000162000c1e1500 */
[----:B------:R-:W-:Y:S05]  /*a6d0*/  BRA `(.L_x_9467) ;  /* 0x0000000c001c7947 */ /* 0x000fea0003800000 */
.L_x_9463:
        /* <DEDUP_REMOVED lines=9> */
.L_x_9471:
[----:B------:R-:W2:Y:S02]  /*a770*/  LDG.E.U16 R4, desc[UR36][R2.64] ;  /* 0x0000002402047981 */ /* 0x000ea4000c1e1500 */
[----:B--2---:R-:W-:-:S06]  /*a780*/  HADD2.F32 R4, -RZ, R4.H0_H0 ;  /* 0x20000004ff047230 */ /* 0x004fcc0000004100 */
[----:B------:R-:W0:Y:S02]  /*a790*/  F2I.FTZ.TRUNC.NTZ R4, R4 ;  /* 0x0000000400047305 */ /* 0x000e24000021f100 */
[----:B0-----:R-:W-:Y:S01]  /*a7a0*/  PRMT R0, R4, 0x7610, R0 ;  /* 0x0000761004007816 */ /* 0x001fe20000000000 */
[----:B------:R-:W-:Y:S06]  /*a7b0*/  BRA `(.L_x_9467) ;  /* 0x0000000800e47947 */ /* 0x000fec0003800000 */
.L_x_9470:
        /* <DEDUP_REMOVED lines=9> */
.L_x_9473:
[----:B------:R-:W2:Y:S02]  /*a850*/  LDG.E.U16 R2, desc[UR36][R2.64] ;  /* 0x0000002402027981 */ /* 0x000ea4000c1e1500 */
[----:B--2---:R-:W-:-:S06]  /*a860*/  HADD2.F32 R4, -RZ, R2.H0_H0 ;  /* 0x20000002ff047230 */ /* 0x004fcc0000004100 */
[----:B------:R-:W0:Y:S02]  /*a870*/  F2I.FTZ.TRUNC.NTZ R4, R4 ;  /* 0x0000000400047305 */ /* 0x000e24000021f100 */
[----:B0-----:R-:W-:Y:S01]  /*a880*/  PRMT R0, R4, 0x7610, R0 ;  /* 0x0000761004007816 */ /* 0x001fe20000000000 */
[----:B------:R-:W-:Y:S06]  /*a890*/  BRA `(.L_x_9467) ;  /* 0x0000000800ac7947 */ /* 0x000fec0003800000 */
.L_x_9472:
[----:B------:R-:W2:Y:S02]  /*a8a0*/  LDG.E.64 R2, desc[UR36][R2.64] ;  /* 0x0000002402027981 */ /* 0x000ea4000c1e1b00 */
[----:B--2---:R0:W1:Y:S02]  /*a8b0*/  F2I.F64.TRUNC R0, R2 ;  /* 0x0000000200007311 */ /* 0x004064000030d100 */
[----:B01----:R-:W-:Y:S05]  /*a8c0*/  BRA `(.L_x_9467) ;  /* 0x0000000800a07947 */ /* 0x003fea0003800000 */
.L_x_9462:
        /* <DEDUP_REMOVED lines=12> */
.L_x_9476:
[----:B------:R-:W2:Y:S02]  /*a990*/  LDG.E.64 R2, desc[UR36][R2.64] ;  /* 0x0000002402027981 */ /* 0x000ea4000c1e1b00 */
[----:B--2---:R3:W4:Y:S02]  /*a9a0*/  F2I.F64.TRUNC R0, R2 ;  /* 0x0000000200007311 */ /* 0x004724000030d100 */
[----:B---34-:R-:W-:Y:S05]  /*a9b0*/  BRA `(.L_x_9467) ;  /* 0x0000000800647947 */ /* 0x018fea0003800000 */
.L_x_9475:
        /* <DEDUP_REMOVED lines=27> */
.L_x_9478:
        /* <DEDUP_REMOVED lines=14> */
.L_x_9477:
[----:B------:R-:W2:Y:S02]  /*ac50*/  LDG.E.U16 R4, desc[UR36][R2.64] ;  /* 0x0000002402047981 */ /* 0x000ea4000c1e1500 */
[----:B--2---:R-:W-:-:S06]  /*ac60*/  IMAD.U32 R4, R4, 0x10000, RZ ;  /* 0x0001000004047824 */ /* 0x004fcc00078e00ff */
[----:B------:R-:W0:Y:S02]  /*ac70*/  F2I.FTZ.TRUNC.NTZ R4, R4 ;  /* 0x0000000400047305 */ /* 0x000e24000021f100 */
[----:B0-----:R-:W-:Y:S01]  /*ac80*/  PRMT R0, R4, 0x7610, R0 ;  /* 0x0000761004007816 */ /* 0x001fe20000000000 */
[----:B------:R-:W-:Y:S06]  /*ac90*/  BRA `(.L_x_9467) ;  /* 0x0000000400ac7947 */ /* 0x000fec0003800000 */
.L_x_9474:
        /* <DEDUP_REMOVED lines=10> */
.L_x_9481:
        /* <DEDUP_REMOVED lines=21> */
.L_x_9485:
[----:B------:R-:W-:Y:S05]  /*ae90*/  BSYNC.RECONVERGENT B1 ;  /* 0x0000000000017941 */ /* 0x000fea0003800200 */
.L_x_9484:
[----:B------:R-:W-:Y:S01]  /*aea0*/  IMAD.SHL.U32 R0, R0, 0x100000, RZ ;  /* 0x0010000000007824 */ /* 0x000fe200078e00ff */
[----:B------:R-:W-:-:S04]  /*aeb0*/  LEA R2, R2, 0x3b800000, 0x17 ;  /* 0x3b80000002027811 */ /* 0x000fc800078eb8ff */
[----:B------:R-:W-:-:S07]  /*aec0*/  LOP3.LUT R4, R2, R0, R7, 0xfe, !PT ;  /* 0x0000000002047212 */ /* 0x000fce00078efe07 */
.L_x_9483:
[----:B------:R-:W-:Y:S05]  /*aed0*/  BSYNC.RECONVERGENT B0 ;  /* 0x0000000000007941 */ /* 0x000fea0003800200 */
.L_x_9482:
[----:B------:R-:W0:Y:S02]  /*aee0*/  F2I.FTZ.TRUNC.NTZ R4, R4 ;  /* 0x0000000400047305 */ /* 0x000e24000021f100 */
[----:B0-----:R-:W-:Y:S01]  /*aef0*/  PRMT R0, R4, 0x7610, R0 ;  /* 0x0000761004007816 */ /* 0x001fe20000000000 */
[----:B------:R-:W-:Y:S06]  /*af00*/  BRA `(.L_x_9467) ;  /* 0x0000000400107947 */ /* 0x000fec0003800000 */
.L_x_9480:
        /* <DEDUP_REMOVED lines=21> */
.L_x_9489:
[----:B------:R-:W-:Y:S05]  /*b060*/  BSYNC.RECONVERGENT B1 ;  /* 0x0000000000017941 */ /* 0x000fea0003800200 */
.L_x_9488:
[----:B------:R-:W-:Y:S02]  /*b070*/  SHF.L.U32 R0, R0, 0x15, RZ ;  /* 0x0000001500007819 */ /* 0x000fe400000006ff */
[----:B------:R-:W-:-:S04]  /*b080*/  LEA R2, R2, 0x37800000, 0x17 ;  /* 0x3780000002027811 */ /* 0x000fc800078eb8ff */
[----:B------:R-:W-:-:S07]  /*b090*/  LOP3.LUT R4, R2, R0, R7, 0xfe, !PT ;  /* 0x0000000002047212 */ /* 0x000fce00078efe07 */
.L_x_9487:
[----:B------:R-:W-:Y:S05]  /*b0a0*/  BSYNC.RECONVERGENT B0 ;  /* 0x0000000000007941 */ /* 0x000fea0003800200 */
.L_x_9486:
[----:B------:R-:W0:Y:S02]  /*b0b0*/  F2I.FTZ.TRUNC.NTZ R4, R4 ;  /* 0x0000000400047305 */ /* 0x000e24000021f100 */
[----:B0-----:R-:W-:Y:S01]  /*b0c0*/  PRMT R0, R4, 0x7610, R0 ;  /* 0x0000761004007816 */ /* 0x001fe20000000000 */
[----:B------:R-:W-:Y:S06]  /*b0d0*/  BRA `(.L_x_9467) ;  /* 0x00000000009c7947 */ /* 0x000fec0003800000 */
.L_x_9479:
        /* <DEDUP_REMOVED lines=14> */
.L_x_9493:
[----:B------:R-:W-:Y:S05]  /*b1c0*/  BSYNC.RECONVERGENT B0 ;  /* 0x0000000000007941 */ /* 0x000fea0003800200 */
.L_x_9492:
[----:B------:R-:W0:Y:S02]  /*b1d0*/  F2I.FTZ.TRUNC.NTZ R4, R4 ;  /* 0x0000000400047305 */ /* 0x000e24000021f100 */
[----:B0-----:R-:W-:Y:S01]  /*b1e0*/  PRMT R0, R4, 0x7610, R0 ;  /* 0x0000761004007816 */ /* 0x001fe20000000000 */
[----:B------:R-:W-:Y:S06]  /*b1f0*/  BRA `(.L_x_9467) ;  /* 0x0000000000547947 */ /* 0x000fec0003800000 */
.L_x_9466:
        /* <DEDUP_REMOVED lines=16> */
.L_x_9494:
[----:B------:R-:W-:Y:S01]  /*b300*/  PRMT R0, RZ, 0x7610, R0 ;  /* 0x00007610ff007816 */ /* 0x000fe20000000000 */
[----:B------:R-:W-:Y:S06]  /*b310*/  BRA `(.L_x_9467) ;  /* 0x00000000000c7947 */ /* 0x000fec0003800000 */
.L_x_9491:
[----:B------:R2:W5:Y:S01]  /*b320*/  LDG.E.U8 R0, desc[UR36][R2.64] ;  /* 0x0000002402007981 */ /* 0x000562000c1e1100 */
[----:B------:R-:W-:Y:S05]  /*b330*/  BRA `(.L_x_9467) ;  /* 0x0000000000047947 */ /* 0x000fea0003800000 */
.L_x_9490:
[----:B------:R1:W5:Y:S02]  /*b340*/  LDG.E.U8 R0, desc[UR36][R2.64] ;  /* 0x0000002402007981 */ /* 0x000364000c1e1100 */
.L_x_9467:
[----:B------:R-:W-:Y:S01]  /*b350*/  UPRMT UR4, UR42, 0x9910, URZ ;  /* 0x000099102a047896 */ /* 0x000fe200080000ff */
[C---:B012345:R-:W-:Y:S02]  /*b360*/  PRMT R2, R0.reuse, 0x8880, RZ ;  /* 0x0000888000027816 */ /* 0x07ffe400000000ff */
[----:B------:R-:W-:Y:S01]  /*b370*/  LOP3.LUT P0, RZ, R0, 0xff, RZ, 0xc0, !PT ;  /* 0x000000ff00ff7812 */ /* 0x000fe2000780c0ff */
[----:B------:R-:W-:Y:S02]  /*b380*/  UISETP.GT.AND UP0, UPT, UR4, 0x9, UPT ;  /* 0x000000090400788c */ /* 0x000fe4000bf04270 */
[----:B------:R-:W-:Y:S01]  /*b390*/  IMAD.MOV.U32 R0, RZ, RZ, R2 ;  /* 0x000000ffff007224 */ /* 0x000fe200078e0002 */
[----:B------:R-:W-:-:S04]  /*b3a0*/  SEL R3, RZ, 0x1, !P0 ;  /* 0x00000001ff037807 */ /* 0x000fc80004000000 */
[----:B------:R-:W-:-:S04]  /*b3b0*/  SHF.R.S32.HI R0, RZ, 0x7, R0 ;  /* 0x00000007ff007819 */ /* 0x000fc80000011400 */
        /* <DEDUP_REMOVED lines=12> */
.L_x_9498:
[----:B------:R-:W-:Y:S01]  /*b480*/  STG.E.U8 desc[UR36][R16.64], R5 ;  /* 0x0000000510007986 */ /* 0x000fe2000c101124 */
[----:B------:R-:W-:Y:S05]  /*b490*/  EXIT ;  /* 0x000000000000794d */ /* 0x000fea0003800000 */
.L_x_9497:
        /* <DEDUP_REMOVED lines=8> */
[----:B------:R-:W-:Y:S01]  /*b520*/  STG.E.64 desc[UR36][R16.64], R2 ;  /* 0x0000000210007986 */ /* 0x000fe2000c101b24 */
[----:B------:R-:W-:Y:S05]  /*b530*/  EXIT ;  /* 0x000000000000794d */ /* 0x000fea0003800000 */
.L_x_9501:
[----:B------:R-:W-:-:S05]  /*b540*/  PRMT R3, R5, 0x9910, RZ ;  /* 0x0000991005037816 */ /* 0x000fca00000000ff */
[----:B------:R-:W-:Y:S01]  /*b550*/  STG.E desc[UR36][R16.64], R3 ;  /* 0x0000000310007986 */ /* 0x000fe2000c101924 */
[----:B------:R-:W-:Y:S05]  /*b560*/  EXIT ;  /* 0x000000000000794d */ /* 0x000fea0003800000 */
.L_x_9500:
[----:B------:R-:W-:Y:S01]  /*b570*/  STG.E.U16 desc[UR36][R16.64], R5 ;  /* 0x0000000510007986 */ /* 0x000fe2000c101524 */
[----:B------:R-:W-:Y:S05]  /*b580*/  EXIT ;  /* 0x000000000000794d */ /* 0x000fea0003800000 */
.L_x_9496:
        /* <DEDUP_REMOVED lines=9> */
.L_x_9503:
[----:B------:R-:W0:Y:S02]  /*b620*/  I2F.S16 R0, R5 ;  /* 0x0000000500007306 */ /* 0x000e240000101400 */
[----:B0-----:R-:W-:-:S05]  /*b630*/  F2FP.F16.F32.PACK_AB R0, RZ, R0 ;  /* 0x00000000ff00723e */ /* 0x001fca00000000ff */
[----:B------:R-:W-:Y:S01]  /*b640*/  STG.E.U16 desc[UR36][R16.64], R0 ;  /* 0x0000000010007986 */ /* 0x000fe2000c101524 */
[----:B------:R-:W-:Y:S05]  /*b650*/  EXIT ;  /* 0x000000000000794d */ /* 0x000fea0003800000 */
.L_x_9502:
        /* <DEDUP_REMOVED lines=8> */
[----:B0-----:R-:W-:Y:S01]  /*b6e0*/  STG.E.64 desc[UR36][R16.64], R2 ;  /* 0x0000000210007986 */ /* 0x001fe2000c101b24 */
[----:B------:R-:W-:Y:S05]  /*b6f0*/  EXIT ;  /* 0x000000000000794d */ /* 0x000fea0003800000 */
.L_x_9505:
[----:B------:R-:W0:Y:S02]  /*b700*/  I2F.S16 R5, R5 ;  /* 0x0000000500057306 */ /* 0x000e240000101400 */
[----:B0-----:R-:W-:-:S04]  /*b710*/  F2FP.F16.F32.PACK_AB R3, RZ, R5 ;  /* 0x00000005ff03723e */ /* 0x001fc800000000ff */
[----:B------:R-:W-:-:S05]  /*b720*/  PRMT R3, R3, 0x5410, RZ ;  /* 0x0000541003037816 */ /* 0x000fca00000000ff */
[----:B------:R-:W-:Y:S01]  /*b730*/  STG.E desc[UR36][R16.64], R3 ;  /* 0x0000000310007986 */ /* 0x000fe2000c101924 */
[----:B------:R-:W-:Y:S05]  /*b740*/  EXIT ;  /* 0x000000000000794d */ /* 0x000fea0003800000 */
.L_x_9504:
[----:B------:R-:W0:Y:S02]  /*b750*/  I2F.F64.S16 R2, R5 ;  /* 0x0000000500027312 */ /* 0x000e240000101c00 */
[----:B0-----:R-:W-:Y:S01]  /*b760*/  STG.E.64 desc[UR36][R16.64], R2 ;  /* 0x0000000210007986 */ /* 0x001fe2000c101b24 */
[----:B------:R-:W-:Y:S05]  /*b770*/  EXIT ;  /* 0x000000000000794d */ /* 0x000fea0003800000 */
.L_x_9495:
        /* <DEDUP_REMOVED lines=12> */
.L_x_9509:
        /* <DEDUP_REMOVED lines=17> */
.L_x_9512:
[----:B------:R-:W-:-:S04]  /*b950*/  SHF.R.U32.HI R3, RZ, 0x18, R3 ;  /* 0x00000018ff037819 */ /* 0x000fc80000011603 */
[----:B------:R-:W-:-:S04]  /*b960*/  LOP3.LUT R0, R0, 0x80, R3, 0xf8, !PT ;  /* 0x0000008000007812 */ /* 0x000fc800078ef803 */
[----:B------:R-:W-:-:S07]  /*b970*/  PRMT R8, R0, 0x7610, R8 ;  /* 0x0000761000087816 */ /* 0x000fce0000000008 */
.L_x_9511:
[----:B------:R-:W-:Y:S05]  /*b980*/  BSYNC.RECONVERGENT B0 ;  /* 0x0000000000007941 */ /* 0x000fea0003800200 */
.L_x_9510:
[----:B------:R-:W-:Y:S01]  /*b990*/  STG.E.U8 desc[UR36][R16.64], R8 ;  /* 0x0000000810007986 */ /* 0x000fe2000c101124 */
[----:B------:R-:W-:Y:S05]  /*b9a0*/  EXIT ;  /* 0x000000000000794d */ /* 0x000fea0003800000 */
.L_x_9508:
        /* <DEDUP_REMOVED lines=17> */
.L_x_9515:
[----:B------:R-:W-:-:S04]  /*bac0*/  SHF.R.U32.HI R3, RZ, 0x18, R3 ;  /* 0x00000018ff037819 */ /* 0x000fc80000011603 */
[----:B------:R-:W-:-:S04]  /*bad0*/  LOP3.LUT R0, R0, 0x80, R3, 0xf8, !PT ;  /* 0x0000008000007812 */ /* 0x000fc800078ef803 */
[----:B------:R-:W-:-:S07]  /*bae0*/  PRMT R8, R0, 0x7610, R8 ;  /* 0x0000761000087816 */ /* 0x000fce0000000008 */
.L_x_9514:
[----:B------:R-:W-:Y:S05]  /*baf0*/  BSYNC.RECONVERGENT B0 ;  /* 0x0000000000007941 */ /* 0x000fea0003800200 */
.L_x_9513:
[----:B------:R-:W-:Y:S01]  /*bb00*/  STG.E.U8 desc[UR36][R16.64], R8 ;  /* 0x0000000810007986 */ /* 0x000fe2000c101124 */
[----:B------:R-:W-:Y:S05]  /*bb10*/  EXIT ;  /* 0x000000000000794d */ /* 0x000fea0003800000 */
.L_x_9507:
        /* <DEDUP_REMOVED lines=22> */
.L_x_9517:
[----:B------:R-:W-:-:S04]  /*bc80*/  PRMT R2, R5, 0x9910, RZ ;  /* 0x0000991005027816 */ /* 0x000fc800000000ff */
[----:B------:R-:W-:-:S05]  /*bc90*/  SHF.R.S32.HI R3, RZ, 0x1f, R2 ;  /* 0x0000001fff037819 */ /* 0x000fca0000011402 */
[----:B------:R-:W-:Y:S01]  /*bca0*/  STG.E.64 desc[UR36][R16.64], R2 ;  /* 0x0000000210007986 */ /* 0x000fe2000c101b24 */
[----:B------:R-:W-:Y:S05]  /*bcb0*/  EXIT ;  /* 0x000000000000794d */ /* 0x000fea0003800000 */
.L_x_9516:
[----:B------:R-:W-:-:S05]  /*bcc0*/  PRMT R3, R5, 0x9910, RZ ;  /* 0x0000991005037816 */ /* 0x000fca00000000ff */
[----:B------:R-:W-:Y:S01]  /*bcd0*/  STG.E desc[UR36][R16.64], R3 ;  /* 0x0000000310007986 */ /* 0x000fe2000c101924 */
[----:B------:R-:W-:Y:S05]  /*bce0*/  EXIT ;  /* 0x000000000000794d */ /* 0x000fea0003800000 */
.L_x_9506:
        /* <DEDUP_REMOVED lines=11> */
.L_x_9519:
[----:B------:R-:W-:Y:S01]  /*bda0*/  CS2R R6, SRZ ;  /* 0x0000000000067805 */ /* 0x000fe2000001ff00 */
[----:B------:R-:W0:Y:S04]  /*bdb0*/  I2F.F64.S16 R4, R5 ;  /* 0x0000000500047312 */ /* 0x000e280000101c00 */
[----:B0-----:R-:W-:Y:S01]  /*bdc0*/  STG.E.128 desc[UR36][R16.64], R4 ;  /* 0x0000000410007986 */ /* 0x001fe2000c101d24 */
[----:B------:R-:W-:Y:S05]  /*bdd0*/  EXIT ;  /* 0x000000000000794d */ /* 0x000fea0003800000 */
.L_x_9518:
[----:B------:R-:W-:-:S09]  /*bde0*/  UISETP.NE.AND UP0, UPT, UR4, 0xf, UPT ;  /* 0x0000000f0400788c */ /* 0x000fd2000bf05270 */
[----:B------:R-:W-:Y:S05]  /*bdf0*/  BRA.U !UP0, `(.L_x_9520) ;  /* 0x0000000108e87547 */ /* 0x000fea000b800000 */
[----:B------:R-:W-:-:S09]  /*be00*/  UISETP.NE.AND UP0, UPT, UR4, 0x17, UPT ;  /* 0x000000170400788c */ /* 0x000fd2000bf05270 */
[----:B------:R-:W-:Y:S05]  /*be10*/  BRA.U !UP0, `(.L_x_9521) ;  /* 0x0000000108907547 */ /* 0x000fea000b800000 */
[----:B------:R-:W-:-:S09]  /*be20*/  UISETP.NE.AND UP0, UPT, UR4, 0x18, UPT ;  /* 0x000000180400788c */ /* 0x000fd2000bf05270 */
[----:B------:R-:W-:Y:S05]  /*be30*/  BRA.U !UP0, `(.L_x_9522) ;  /* 0x0000000108447547 */ /* 0x000fea000b800000 */
.L_x_9499:
        /* <DEDUP_REMOVED lines=16> */
.L_x_9523:
[----:B------:R-:W-:Y:S05]  /*bf40*/  EXIT ;  /* 0x000000000000794d */ /* 0x000fea0003800000 */
.L_x_9522:
[----:B------:R-:W0:Y:S01]  /*bf50*/  I2F.S16 R5, R5 ;  /* 0x0000000500057306 */ /* 0x000e220000101400 */
[----:B------:R-:W-:Y:S01]  /*bf60*/  BSSY.RECONVERGENT B0, `(.L_x_9524) ;  /* 0x000000c000007945 */ /* 0x000fe20003800200 */
[----:B------:R-:W-:Y:S02]  /*bf70*/  MOV R0, 0x7f ;  /* 0x0000007f00007802 */ /* 0x000fe40000000f00 */
        /* <DEDUP_REMOVED lines=10> */
.L_x_9525:
[----:B------:R-:W-:Y:S05]  /*c020*/  BSYNC.RECONVERGENT B0 ;  /* 0x0000000000007941 */ /* 0x000fea0003800200 */
.L_x_9524:
[----:B------:R-:W-:-:S05]  /*c030*/  LOP3.LUT R3, R0, 0x80, R3, 0xf8, !PT ;  /* 0x0000008000037812 */ /* 0x000fca00078ef803 */
[----:B------:R-:W-:Y:S01]  /*c040*/  STG.E.U8 desc[UR36][R16.64], R3 ;  /* 0x0000000310007986 */ /* 0x000fe2000c101124 */
[----:B------:R-:W-:Y:S05]  /*c050*/  EXIT ;  /* 0x000000000000794d */ /* 0x000fea0003800000 */
.L_x_9521:
        /* <DEDUP_REMOVED lines=12> */
.L_x_9527:
[----:B------:R-:W-:Y:S01]  /*c120*/  IMAD.MOV.U32 R0, RZ, RZ, 0x7f ;  /* 0x0000007fff007424 */ /* 0x000fe200078e00ff */
[----:B------:R-:W-:-:S04]  /*c130*/  ISETP.GT.U32.AND P0, PT, R2, 0x7f800000, PT ;  /* 0x7f8000000200780c */ /* 0x000fc80003f04070 */
[----:B------:R-:W-:-:S09]  /*c140*/  SEL R0, R0, 0x7c, P0 ;  /* 0x0000007c00007807 */ /* 0x000fd20000000000 */
.L_x_9528:
[----:B------:R-:W-:Y:S05]  /*c150*/  BSYNC.RECONVERGENT B0 ;  /* 0x0000000000007941 */ /* 0x000fea0003800200 */
.L_x_9526:
[----:B------:R-:W-:-:S04]  /*c160*/  SHF.R.U32.HI R3, RZ, 0x18, R3 ;  /* 0x00000018ff037819 */ /* 0x000fc80000011603 */
[----:B------:R-:W-:-:S05]  /*c170*/  LOP3.LUT R3, R0, 0x80, R3, 0xf8, !PT ;  /* 0x0000008000037812 */ /* 0x000fca00078ef803 */
[----:B------:R-:W-:Y:S01]  /*c180*/  STG.E.U8 desc[UR36][R16.64], R3 ;  /* 0x0000000310007986 */ /* 0x000fe2000c101124 */
[----:B------:R-:W-:Y:S05]  /*c190*/  EXIT ;  /* 0x000000000000794d */ /* 0x000fea0003800000 */
.L_x_9520:
[----:B------:R-:W0:Y:S02]  /*c1a0*/  I2F.S16 R0, R5 ;  /* 0x0000000500007306 */ /* 0x000e240000101400 */
[----:B0-----:R-:W-:-:S05]  /*c1b0*/  F2FP.BF16.F32.PACK_AB R0, RZ, R0 ;  /* 0x00000000ff00723e */ /* 0x001fca00000010ff */
[----:B------:R-:W-:Y:S01]  /*c1c0*/  STG.E.U16 desc[UR36][R16.64], R0 ;  /* 0x0000000010007986 */ /* 0x000fe2000c101524 */
[----:B------:R-:W-:Y:S05]  /*c1d0*/  EXIT ;  /* 0x000000000000794d */ /* 0x000fea0003800000 */
.L_x_9529:
        /* <DEDUP_REMOVED lines=10> */
.L_x_23328:


//--------------------- .text._ZN2at6native27unrolled_elementwise_kernelIZZZNS0_16sign_kernel_cudaERNS_18TensorIteratorBaseEENKUlvE_clEvENKUlvE0_clEvEUlaE_St5arrayIPcLm2EELi4E23TrivialOffsetCalculatorILi1EjESB_NS0_6memory12LoadWithCastILi1EEENSC_13StoreWithCastILi1EEEEEviT_T0_T2_T3_T4_T5_ --------------------------
	.section	.text._ZN2at6native27unrolled_elementwise_kernelIZZZNS0_16sign_kernel_cudaERNS_18TensorIteratorBaseEENKUlvE_clEvENKUlvE0_clEvEUlaE_St5arrayIPcLm2EELi4E23TrivialOffsetCalculatorILi1EjESB_NS0_6memory12LoadWithCastILi1EEENSC_13StoreWithCastILi1EEEEEviT_T0_T2_T3_T4_T5_,"ax",@progbits
	.align	128
        .global         _ZN2at6native27unrolled_elementwise_kernelIZZZNS0_16sign_kernel_cudaERNS_18TensorIteratorBaseEENKUlvE_clEvENKUlvE0_clEvEUlaE_St5arrayIPcLm2EELi4E23TrivialOffsetCalculatorILi1EjESB_NS0_6memory12LoadWithCastILi1EEENSC_13StoreWithCastILi1EEEEEviT_T0_T2_T3_T4_T5_
        .type           _ZN2at6native27unrolled_elementwise_kernelIZZZNS0_16sign_kernel_cudaERNS_18TensorIteratorBaseEENKUlvE_clEvENKUlvE0_clEvEUlaE_St5arrayIPcLm2EELi4E23TrivialOffsetCalculatorILi1EjESB_NS0_6memory12LoadWithCastILi1EEENSC_13StoreWithCastILi1EEEEEviT_T0_T2_T3_T4_T5_,@function
        .size           _ZN2at6native27unrolled_elementwise_kernelIZZZNS0_16sign_kernel_cudaERNS_18TensorIteratorBaseEENKUlvE_clEvENKUlvE0_clEvEUlaE_St5arrayIPcLm2EELi4E23TrivialOffsetCalculatorILi1EjESB_NS0_6memory12LoadWithCastILi1EEENSC_13StoreWithCastILi1EEEEEviT_T0_T2_T3_T4_T5_,(.L_x_23329 - _ZN2at6native27unrolled_elementwise_kernelIZZZNS0_16sign_kernel_cudaERNS_18TensorIteratorBaseEENKUlvE_clEvENKUlvE0_clEvEUlaE_St5arrayIPcLm2EELi4E23TrivialOffsetCalculatorILi1EjESB_NS0_6memory12LoadWithCastILi1EEENSC_13StoreWithCastILi1EEEEEviT_T0_T2_T3_T4_T5_)
        .other          _ZN2at6native27unrolled_elementwise_kernelIZZZNS0_16sign_kernel_cudaERNS_18TensorIteratorBaseEENKUlvE_clEvENKUlvE0_clEvEUlaE_St5arrayIPcLm2EELi4E23TrivialOffsetCalculatorILi1EjESB_NS0_6memory12LoadWithCastILi1EEENSC_13StoreWithCastILi1EEEEEviT_T0_T2_T3_T4_T5_,@"STO_CUDA_ENTRY STV_DEFAULT"
_ZN2at6native27unrolled_elementwise_kernelIZZZNS0_16sign_kernel_cudaERNS_18TensorIteratorBaseEENKUlvE_clEvENKUlvE0_clEvEUlaE_St5arrayIPcLm2EELi4E23TrivialOffsetCalculatorILi1EjESB_NS0_6memory12LoadWithCastILi1EEENSC_13StoreWithCastILi1EEEEEviT_T0_T2_T3_T4_T5_:
.text._ZN2at6native27unrolled_elementwise_kernelIZZZNS0_16sign_kernel_cudaERNS_18TensorIteratorBaseEENKUlvE_clEvENKUlvE0_clEvEUlaE_St5arrayIPcLm2EELi4E23TrivialOffsetCalculatorILi1EjESB_NS0_6memory12LoadWithCastILi1EEENSC_13StoreWithCastILi1EEEEEviT_T0_T2_T3_T4_T5_:
        /* <DEDUP_REMOVED lines=31> */
.L_x_9535:
[----:B------:R3:W5:Y:S01]  /*01f0*/  LDG.E.U8 R19, desc[UR36][R4.64] ;  /* 0x0000002404137981 */ /* 0x000762000c1e1100 */
[----:B------:R-:W-:Y:S05]  /*0200*/  BRA `(.L_x_9537) ;  /* 0x0000000c00507947 */ /* 0x000fea0003800000 */
.L_x_9534:
        /* <DEDUP_REMOVED lines=8> */
.L_x_9539:
[----:B------:R1:W5:Y:S01]  /*0290*/  LDG.E.U8 R19, desc[UR36][R4.64] ;  /* 0x0000002404137981 */ /* 0x000362000c1e1100 */
[----:B------:R-:W-:Y:S05]  /*02a0*/  BRA `(.L_x_9537) ;  /* 0x0000000c00287947 */ /* 0x000fea0003800000 */
.L_x_9538:
[----:B------:R2:W5:Y:S01]  /*02b0*/  LDG.E.U16 R19, desc[UR36][R4.64] ;  /* 0x0000002404137981 */ /* 0x000562000c1e1500 */
[----:B------:R-:W-:Y:S05]  /*02c0*/  BRA `(.L_x_9537) ;  /* 0x0000000c00207947 */ /* 0x000fea0003800000 */
.L_x_9533:
        /* <DEDUP_REMOVED lines=9> */
.L_x_9541:
[----:B------:R-:W2:Y:S02]  /*0360*/  LDG.E.U16 R0, desc[UR36][R4.64] ;  /* 0x0000002404007981 */ /* 0x000ea4000c1e1500 */
[----:B--2---:R-:W-:-:S06]  /*0370*/  HADD2.F32 R0, -RZ, R0.H0_H0 ;  /* 0x20000000ff007230 */ /* 0x004fcc0000004100 */
[----:B------:R-:W0:Y:S02]  /*0380*/  F2I.FTZ.TRUNC.NTZ R0, R0 ;  /* 0x0000000000007305 */ /* 0x000e24000021f100 */
[----:B0-----:R-:W-:Y:S01]  /*0390*/  PRMT R19, R0, 0x7610, R19 ;  /* 0x0000761000137816 */ /* 0x001fe20000000013 */
[----:B------:R-:W-:Y:S06]  /*03a0*/  BRA `(.L_x_9537) ;  /* 0x0000000800e87947 */ /* 0x000fec0003800000 */
.L_x_9540:
        /* <DEDUP_REMOVED lines=9> */
.L_x_9543:
[----:B------:R-:W2:Y:S02]  /*0440*/  LDG.E.U16 R4, desc[UR36][R4.64] ;  /* 0x0000002404047981 */ /* 0x000ea4000c1e1500 */
[----:B--2---:R-:W-:-:S06]  /*0450*/  HADD2.F32 R0, -RZ, R4.H0_H0 ;  /* 0x20000004ff007230 */ /* 0x004fcc0000004100 */
[----:B------:R-:W0:Y:S02]  /*0460*/  F2I.FTZ.TRUNC.NTZ R0, R0 ;  /* 0x0000000000007305 */ /* 0x000e24000021f100 */
[----:B0-----:R-:W-:Y:S01]  /*0470*/  PRMT R19, R0, 0x7610, R19 ;  /* 0x0000761000137816 */ /* 0x001fe20000000013 */
[----:B------:R-:W-:Y:S06]  /*0480*/  BRA `(.L_x_9537) ;  /* 0x0000000800b07947 */ /* 0x000fec0003800000 */
.L_x_9542:
[----:B------:R-:W2:Y:S02]  /*0490*/  LDG.E.64 R4, desc[UR36][R4.64] ;  /* 0x0000002404047981 */ /* 0x000ea4000c1e1b00 */
[----:B--2---:R0:W1:Y:S02]  /*04a0*/  F2I.F64.TRUNC R19, R4 ;  /* 0x0000000400137311 */ /* 0x004064000030d100 */
[----:B01----:R-:W-:Y:S05]  /*04b0*/  BRA `(.L_x_9537) ;  /* 0x0000000800a47947 */ /* 0x003fea0003800000 */
.L_x_9532:
        /* <DEDUP_REMOVED lines=12> */
.L_x_9546:
[----:B------:R-:W2:Y:S02]  /*0580*/  LDG.E.64 R4, desc[UR36][R4.64] ;  /* 0x0000002404047981 */ /* 0x000ea4000c1e1b00 */
[----:B--2---:R0:W1:Y:S02]  /*0590*/  F2I.F64.TRUNC R19, R4 ;  /* 0x0000000400137311 */ /* 0x004064000030d100 */
[----:B01----:R-:W-:Y:S05]  /*05a0*/  BRA `(.L_x_9537) ;  /* 0x0000000800687947 */ /* 0x003fea0003800000 */
.L_x_9545:
        /* <DEDUP_REMOVED lines=27> */
.L_x_9548:
        /* <DEDUP_REMOVED lines=15> */
.L_x_9547:
[----:B------:R-:W2:Y:S02]  /*0850*/  LDG.E.U16 R0, desc[UR36][R4.64] ;  /* 0x0000002404007981 */ /* 0x000ea4000c1e1500 */
[----:B--2---:R-:W-:-:S06]  /*0860*/  IMAD.U32 R0, R0, 0x10000, RZ ;  /* 0x0001000000007824 */ /* 0x004fcc00078e00ff */
[----:B------:R-:W0:Y:S02]  /*0870*/  F2I.FTZ.TRUNC.NTZ R0, R0 ;  /* 0x0000000000007305 */ /* 0x000e24000021f100 */
[----:B0-----:R-:W-:Y:S01]  /*0880*/  PRMT R19, R0, 0x7610, R19 ;  /* 0x0000761000137816 */ /* 0x001fe20000000013 */
[----:B------:R-:W-:Y:S06]  /*0890*/  BRA `(.L_x_9537) ;  /* 0x0000000400ac7947 */ /* 0x000fec0003800000 */
.L_x_9544:
        /* <DEDUP_REMOVED lines=10> */
.L_x_9551:
        /* <DEDUP_REMOVED lines=21> */
.L_x_9555:
[----:B------:R-:W-:Y:S05]  /*0a90*/  BSYNC.RECONVERGENT B1 ;  /* 0x0000000000017941 */ /* 0x000fea0003800200 */
.L_x_9554:
[----:B------:R-:W-:Y:S01]  /*0aa0*/  IMAD.SHL.U32 R0, R0, 0x100000, RZ ;  /* 0x0010000000007824 */ /* 0x000fe200078e00ff */
[----:B------:R-:W-:-:S04]  /*0ab0*/  LEA R3, R3, 0x3b800000, 0x17 ;  /* 0x3b80000003037811 */ /* 0x000fc800078eb8ff */
[----:B------:R-:W-:-:S07]  /*0ac0*/  LOP3.LUT R0, R3, R0, R7, 0xfe, !PT ;  /* 0x0000000003007212 */ /* 0x000fce00078efe07 */
.L_x_9553:
[----:B------:R-:W-:Y:S05]  /*0ad0*/  BSYNC.RECONVERGENT B0 ;  /* 0x0000000000007941 */ /* 0x000fea0003800200 */
.L_x_9552:
[----:B------:R-:W0:Y:S02]  /*0ae0*/  F2I.FTZ.TRUNC.NTZ R0, R0 ;  /* 0x0000000000007305 */ /* 0x000e24000021f100 */
[----:B0-----:R-:W-:Y:S01]  /*0af0*/  PRMT R19, R0, 0x7610, R19 ;  /* 0x0000761000137816 */ /* 0x001fe20000000013 */
[----:B------:R-:W-:Y:S06]  /*0b00*/  BRA `(.L_x_9537) ;  /* 0x0000000400107947 */ /* 0x000fec0003800000 */
.L_x_9550:
        /* <DEDUP_REMOVED lines=21> */
.L_x_9559:
[----:B------:R-:W-:Y:S05]  /*0c60*/  BSYNC.RECONVERGENT B1 ;  /* 0x0000000000017941 */ /* 0x000fea0003800200 */
.L_x_9558:
[----:B------:R-:W-:Y:S01]  /*0c70*/  IMAD.SHL.U32 R0, R0, 0x200000, RZ ;  /* 0x0020000000007824 */ /* 0x000fe200078e00ff */
[----:B------:R-:W-:-:S04]  /*0c80*/  LEA R3, R3, 0x37800000, 0x17 ;  /* 0x3780000003037811 */ /* 0x000fc800078eb8ff */
[----:B------:R-:W-:-:S07]  /*0c90*/  LOP3.LUT R0, R3, R0, R7, 0xfe, !PT ;  /* 0x0000000003007212 */ /* 0x000fce00078efe07 */
.L_x_9557:
[----:B------:R-:W-:Y:S05]  /*0ca0*/  BSYNC.RECONVERGENT B0 ;  /* 0x0000000000007941 */ /* 0x000fea0003800200 */
.L_x_9556:
[----:B------:R-:W0:Y:S02]  /*0cb0*/  F2I.FTZ.TRUNC.NTZ R0, R0 ;  /* 0x0000000000007305 */ /* 0x000e24000021f100 */
[----:B0-----:R-:W-:Y:S01]  /*0cc0*/  PRMT R19, R0, 0x7610, R19 ;  /* 0x0000761000137816 */ /* 0x001fe20000000013 */
[----:B------:R-:W-:Y:S06]  /*0cd0*/  BRA `(.L_x_9537) ;  /* 0x00000000009c7947 */ /* 0x000fec0003800000 */
.L_x_9549:
[----:B------:R-:W-:-:S09]  /*0ce0*/  UISETP.NE.AND UP0, UPT, UR4, 0x1c, UPT ;  /* 0x0000001c0400788c */ /* 0x000fd2000bf05270 */
[----:B------:R-:W-:Y:S05]  /*0cf0*/  BRA.U !UP0, `(.L_x_9560) ;  /* 0x0000000108907547 */ /* 0x000fea000b800000 */
[----:B------:R-:W-:-:S09]  /*0d00*/  UISETP.NE.AND UP0, UPT, UR4, 0x1d, UPT ;  /* 0x0000001d0400788c */ /* 0x000fd2000bf05270 */
[----:B------:R-:W-:Y:S05]  /*0d10*/  BRA.U !UP0, `(.L_x_9561) ;  /* 0x0000000108807547 */ /* 0x000fea000b800000 */
[----:B------:R-:W-:-:S09]  /*0d20*/  UISETP.NE.AND UP0, UPT, UR4, 0x2c, UPT ;  /* 0x0000002c0400788c */ /* 0x000fd2000bf05270 */
[----:B------:R-:W-:Y:S05]  /*0d30*/  BRA.U !UP0, `(.L_x_9562) ;  /* 0x0000000108487547 */ /* 0x000fea000b800000 */
.L_x_9536:
        /* <DEDUP_REMOVED lines=16> */
.L_x_9563:
[----:B------:R-:W-:Y:S01]  /*0e40*/  PRMT R19, RZ, 0x7610, R19 ;  /* 0x00007610ff137816 */ /* 0x000fe20000000013 */
[----:B------:R-:W-:Y:S06]  /*0e50*/  BRA `(.L_x_9537) ;  /* 0x00000000003c7947 */ /* 0x000fec0003800000 */
.L_x_9562:
        /* <DEDUP_REMOVED lines=8> */
.L_x_9565:
[----:B------:R-:W-:Y:S05]  /*0ee0*/  BSYNC.RECONVERGENT B0 ;  /* 0x0000000000007941 */ /* 0x000fea0003800200 */
.L_x_9564:
[----:B------:R-:W0:Y:S02]  /*0ef0*/  F2I.FTZ.TRUNC.NTZ R0, R0 ;  /* 0x0000000000007305 */ /* 0x000e24000021f100 */
[----:B0-----:R-:W-:Y:S01]  /*0f00*/  PRMT R19, R0, 0x7610, R19 ;  /* 0x0000761000137816 */ /* 0x001fe20000000013 */
[----:B------:R-:W-:Y:S06]  /*0f10*/  BRA `(.L_x_9537) ;  /* 0x00000000000c7947 */ /* 0x000fec0003800000 */
.L_x_9561:
[----:B------:R0:W5:Y:S01]  /*0f20*/  LDG.E.U8 R19, desc[UR36][R4.64] ;  /* 0x0000002404137981 */ /* 0x000162000c1e1100 */
[----:B------:R-:W-:Y:S05]  /*0f30*/  BRA `(.L_x_9537) ;  /* 0x0000000000047947 */ /* 0x000fea0003800000 */
.L_x_9560:
[----:B------:R0:W5:Y:S02]  /*0f40*/  LDG.E.U8 R19, desc[UR36][R4.64] ;  /* 0x0000002404137981 */ /* 0x000164000c1e1100 */
.L_x_9537:
[----:B------:R-:W-:-:S07]  /*0f50*/  VIADD R25, R17, 0x80 ;  /* 0x0000008011197836 */ /* 0x000fce0000000000 */
.L_x_9531:
[----:B------:R-:W-:Y:S05]  /*0f60*/  BSYNC.RECONVERGENT B6 ;  /* 0x0000000000067941 */ /* 0x000fea0003800200 */
.L_x_9530:
        /* <DEDUP_REMOVED lines=23> */
.L_x_9571:
[----:B------:R0:W5:Y:S01]  /*10e0*/  LDG.E.U8 R18, desc[UR36][R4.64] ;  /* 0x0000002404127981 */ /* 0x000162000c1e1100 */
[----:B------:R-:W-:Y:S05]  /*10f0*/  BRA `(.L_x_9573) ;  /* 0x0000000c00507947 */ /* 0x000fea0003800000 */
.L_x_9570:
        /* <DEDUP_REMOVED lines=8> */
.L_x_9575:
[----:B------:R0:W5:Y:S01]  /*1180*/  LDG.E.U8 R18, desc[UR36][R4.64] ;  /* 0x0000002404127981 */ /* 0x000162000c1e1100 */
[----:B------:R-:W-:Y:S05]  /*1190*/  BRA `(.L_x_9573) ;  /* 0x0000000c00287947 */ /* 0x000fea0003800000 */
.L_x_9574:
[----:B------:R0:W5:Y:S01]  /*11a0*/  LDG.E.U16 R18, desc[UR36][R4.64] ;  /* 0x0000002404127981 */ /* 0x000162000c1e1500 */
[----:B------:R-:W-:Y:S05]  /*11b0*/  BRA `(.L_x_9573) ;  /* 0x0000000c00207947 */ /* 0x000fea0003800000 */
.L_x_9569:
        /* <DEDUP_REMOVED lines=9> */
.L_x_9577:
[----:B------:R-:W2:Y:S02]  /*1250*/  LDG.E.U16 R0, desc[UR36][R4.64] ;  /* 0x0000002404007981 */ /* 0x000ea4000c1e1500 */
[----:B--2---:R-:W-:-:S06]  /*1260*/  HADD2.F32 R0, -RZ, R0.H0_H0 ;  /* 0x20000000ff007230 */ /* 0x004fcc0000004100 */
[----:B------:R-:W0:Y:S02]  /*1270*/  F2I.FTZ.TRUNC.NTZ R0, R0 ;  /* 0x0000000000007305 */ /* 0x000e24000021f100 */
[----:B0-----:R-:W-:Y:S01]  /*1280*/  PRMT R18, R0, 0x7610, R18 ;  /* 0x0000761000127816 */ /* 0x001fe20000000012 */
[----:B------:R-:W-:Y:S06]  /*1290*/  BRA `(.L_x_9573) ;  /* 0x0000000800e87947 */ /* 0x000fec0003800000 */
.L_x_9576:
        /* <DEDUP_REMOVED lines=9> */
.L_x_9579:
[----:B------:R-:W2:Y:S02]  /*1330*/  LDG.E.U16 R4, desc[UR36][R4.64] ;  /* 0x0000002404047981 */ /* 0x000ea4000c1e1500 */
[----:B--2---:R-:W-:-:S06]  /*1340*/  HADD2.F32 R0, -RZ, R4.H0_H0 ;  /* 0x20000004ff007230 */ /* 0x004fcc0000004100 */
[----:B------:R-:W0:Y:S02]  /*1350*/  F2I.FTZ.TRUNC.NTZ R0, R0 ;  /* 0x0000000000007305 */ /* 0x000e24000021f100 */
[----:B0-----:R-:W-:Y:S01]  /*1360*/  PRMT R18, R0, 0x7610, R18 ;  /* 0x0000761000127816 */ /* 0x001fe20000000012 */
[----:B------:R-:W-:Y:S06]  /*1370*/  BRA `(.L_x_9573) ;  /* 0x0000000800b07947 */ /* 0x000fec0003800000 */
.L_x_9578:
[----:B------:R-:W2:Y:S02]  /*1380*/  LDG.E.64 R4, desc[UR36][R4.64] ;  /* 0x0000002404047981 */ /* 0x000ea4000c1e1b00 */
[----:B--2---:R0:W1:Y:S02]  /*1390*/  F2I.F64.TRUNC R18, R4 ;  /* 0x0000000400127311 */ /* 0x004064000030d100 */
[----:B01----:R-:W-:Y:S05]  /*13a0*/  BRA `(.L_x_9573) ;  /* 0x0000000800a47947 */ /* 0x003fea0003800000 */
.L_x_9568:
        /* <DEDUP_REMOVED lines=12> */
.L_x_9582:
[----:B------:R-:W2:Y:S02]  /*1470*/  LDG.E.64 R4, desc[UR36][R4.64] ;  /* 0x0000002404047981 */ /* 0x000ea4000c1e1b00 */
[----:B--2---:R0:W1:Y:S02]  /*1480*/  F2I.F64.TRUNC R18, R4 ;  /* 0x0000000400127311 */ /* 0x004064000030d100 */
[----:B01----:R-:W-:Y:S05]  /*1490*/  BRA `(.L_x_9573) ;  /* 0x0000000800687947 */ /* 0x003fea0003800000 */
.L_x_9581:
        /* <DEDUP_REMOVED lines=27> */
.L_x_9584:
        /* <DEDUP_REMOVED lines=15> */
.L_x_9583:
[----:B------:R-:W2:Y:S02]  /*1740*/  LDG.E.U16 R0, desc[UR36][R4.64] ;  /* 0x0000002404007981 */ /* 0x000ea4000c1e1500 */
[----:B--2---:R-:W-:-:S06]  /*1750*/  IMAD.U32 R0, R0, 0x10000, RZ ;  /* 0x0001000000007824 */ /* 0x004fcc00078e00ff */
[----:B------:R-:W0:Y:S02]  /*1760*/  F2I.FTZ.TRUNC.NTZ R0, R0 ;  /* 0x0000000000007305 */ /* 0x000e24000021f100 */
[----:B0-----:R-:W-:Y:S01]  /*1770*/  PRMT R18, R0, 0x7610, R18 ;  /* 0x0000761000127816 */ /* 0x001fe20000000012 */
[----:B------:R-:W-:Y:S06]  /*1780*/  BRA `(.L_x_9573) ;  /* 0x0000000400ac7947 */ /* 0x000fec0003800000 */
.L_x_9580:
        /* <DEDUP_REMOVED lines=10> */
.L_x_9587:
        /* <DEDUP_REMOVED lines=21> */
.L_x_9591:
[----:B------:R-:W-:Y:S05]  /*1980*/  BSYNC.RECONVERGENT B1 ;  /* 0x0000000000017941 */ /* 0x000fea0003800200 */
.L_x_9590:
[----:B------:R-:W-:Y:S01]  /*1990*/  IMAD.SHL.U32 R0, R0, 0x100000, RZ ;  /* 0x0010000000007824 */ /* 0x000fe200078e00ff */
[----:B------:R-:W-:-:S04]  /*19a0*/  LEA R3, R3, 0x3b800000, 0x17 ;  /* 0x3b80000003037811 */ /* 0x000fc800078eb8ff */
[----:B------:R-:W-:-:S07]  /*19b0*/  LOP3.LUT R0, R3, R0, R7, 0xfe, !PT ;  /* 0x0000000003007212 */ /* 0x000fce00078efe07 */
.L_x_9589:
[----:B------:R-:W-:Y:S05]  /*19c0*/  BSYNC.RECONVERGENT B0 ;  /* 0x0000000000007941 */ /* 0x000fea0003800200 */
.L_x_9588:
[----:B------:R-:W0:Y:S02]  /*19d0*/  F2I.FTZ.TRUNC.NTZ R0, R0 ;  /* 0x0000000000007305 */ /* 0x000e24000021f100 */
[----:B0-----:R-:W-:Y:S01]  /*19e0*/  PRMT R18, R0, 0x7610, R18 ;  /* 0x0000761000127816 */ /* 0x001fe20000000012 */
[----:B------:R-:W-:Y:S06]  /*19f0*/  BRA `(.L_x_9573) ;  /* 0x0000000400107947 */ /* 0x000fec0003800000 */
.L_x_9586:
        /* <DEDUP_REMOVED lines=21> */
.L_x_9595:
[----:B------:R-:W-:Y:S05]  /*1b50*/  BSYNC.RECONVERGENT B1 ;  /* 0x0000000000017941 */ /* 0x000fea0003800200 */
.L_x_9594:
[----:B------:R-:W-:Y:S01]  /*1b60*/  IMAD.SHL.U32 R0, R0, 0x200000, RZ ;  /* 0x0020000000007824 */ /* 0x000fe200078e00ff */
[----:B------:R-:W-:-:S04]  /*1b70*/  LEA R3, R3, 0x37800000, 0x17 ;  /* 0x3780000003037811 */ /* 0x000fc800078eb8ff */
[----:B------:R-:W-:-:S07]  /*1b80*/  LOP3.LUT R0, R3, R0, R7, 0xfe, !PT ;  /* 0x0000000003007212 */ /* 0x000fce00078efe07 */
.L_x_9593:
[----:B------:R-:W-:Y:S05]  /*1b90*/  BSYNC.RECONVERGENT B0 ;  /* 0x0000000000007941 */ /* 0x000fea0003800200 */
.L_x_9592:
[----:B------:R-:W0:Y:S02]  /*1ba0*/  F2I.FTZ.TRUNC.NTZ R0, R0 ;  /* 0x0000000000007305 */ /* 0x000e24000021f100 */
[----:B0-----:R-:W-:Y:S01]  /*1bb0*/  PRMT R18, R0, 0x7610, R18 ;  /* 0x0000761000127816 */ /* 0x001fe20000000012 */
[----:B------:R-:W-:Y:S06]  /*1bc0*/  BRA `(.L_x_9573) ;  /* 0x00000000009c7947 */ /* 0x000fec0003800000 */
.L_x_9585:
        /* <DEDUP_REMOVED lines=14> */
.L_x_9599:
[----:B------:R-:W-:Y:S05]  /*1cb0*/  BSYNC.RECONVERGENT B0 ;  /* 0x0000000000007941 */ /* 0x000fea0003800200 */
.L_x_9598:
[----:B------:R-:W0:Y:S02]  /*1cc0*/  F2I.FTZ.TRUNC.NTZ R0, R0 ;  /* 0x0000000000007305 */ /* 0x000e24000021f100 */
[----:B0-----:R-:W-:Y:S01]  /*1cd0*/  PRMT R18, R0, 0x7610, R18 ;  /* 0x0000761000127816 */ /* 0x001fe20000000012 */
[----:B------:R-:W-:Y:S06]  /*1ce0*/  BRA `(.L_x_9573) ;  /* 0x0000000000547947 */ /* 0x000fec0003800000 */
.L_x_9572:
        /* <DEDUP_REMOVED lines=16> */
.L_x_9600:
[----:B------:R-:W-:Y:S01]  /*1df0*/  PRMT R18, RZ, 0x7610, R18 ;  /* 0x00007610ff127816 */ /* 0x000fe20000000012 */
[----:B------:R-:W-:Y:S06]  /*1e00*/  BRA `(.L_x_9573) ;  /* 0x00000000000c7947 */ /* 0x000fec0003800000 */
.L_x_9597:
[----:B------:R1:W5:Y:S01]  /*1e10*/  LDG.E.U8 R18, desc[UR36][R4.64] ;  /* 0x0000002404127981 */ /* 0x000362000c1e1100 */
[----:B------:R-:W-:Y:S05]  /*1e20*/  BRA `(.L_x_9573) ;  /* 0x0000000000047947 */ /* 0x000fea0003800000 */
.L_x_9596:
[----:B------:R0:W5:Y:S02]  /*1e30*/  LDG.E.U8 R18, desc[UR36][R4.64] ;  /* 0x0000002404127981 */ /* 0x000164000c1e1100 */
.L_x_9573:
[----:B------:R-:W-:-:S07]  /*1e40*/  VIADD R25, R25, 0x80 ;  /* 0x0000008019197836 */ /* 0x000fce0000000000 */
.L_x_9567:
[----:B------:R-:W-:Y:S05]  /*1e50*/  BSYNC.RECONVERGENT B6 ;  /* 0x0000000000067941 */ /* 0x000fea0003800200 */
.L_x_9566:
        /* <DEDUP_REMOVED lines=23> */
.L_x_9606:
[----:B------:R0:W5:Y:S01]  /*1fd0*/  LDG.E.U8 R23, desc[UR36][R4.64] ;  /* 0x0000002404177981 */ /* 0x000162000c1e1100 */
[----:B------:R-:W-:Y:S05]  /*1fe0*/  BRA `(.L_x_9608) ;  /* 0x0000000c00507947 */ /* 0x000fea0003800000 */
.L_x_9605:
        /* <DEDUP_REMOVED lines=8> */
.L_x_9610:
[----:B------:R0:W5:Y:S01]  /*2070*/  LDG.E.U8 R23, desc[UR36][R4.64] ;  /* 0x0000002404177981 */ /* 0x000162000c1e1100 */
[----:B------:R-:W-:Y:S05]  /*2080*/  BRA `(.L_x_9608) ;  /* 0x0000000c00287947 */ /* 0x000fea0003800000 */
.L_x_9609:
[----:B------:R0:W5:Y:S01]  /*2090*/  LDG.E.U16 R23, desc[UR36][R4.64] ;  /* 0x0000002404177981 */ /* 0x000162000c1e1500 */
[----:B------:R-:W-:Y:S05]  /*20a0*/  BRA `(.L_x_9608) ;  /* 0x0000000c00207947 */ /* 0x000fea0003800000 */
.L_x_9604:
        /* <DEDUP_REMOVED lines=9> */
.L_x_9612:
[----:B------:R-:W2:Y:S02]  /*2140*/  LDG.E.U16 R0, desc[UR36][R4.64] ;  /* 0x0000002404007981 */ /* 0x000ea4000c1e1500 */
[----:B--2---:R-:W-:-:S06]  /*2150*/  HADD2.F32 R0, -RZ, R0.H0_H0 ;  /* 0x20000000ff007230 */ /* 0x004fcc0000004100 */
[----:B------:R-:W0:Y:S02]  /*2160*/  F2I.FTZ.TRUNC.NTZ R0, R0 ;  /* 0x0000000000007305 */ /* 0x000e24000021f100 */
[----:B0-----:R-:W-:Y:S01]  /*2170*/  PRMT R23, R0, 0x7610, R23 ;  /* 0x0000761000177816 */ /* 0x001fe20000000017 */
[----:B------:R-:W-:Y:S06]  /*2180*/  BRA `(.L_x_9608) ;  /* 0x0000000800e87947 */ /* 0x000fec0003800000 */
.L_x_9611:
        /* <DEDUP_REMOVED lines=9> */
.L_x_9614:
[----:B------:R-:W2:Y:S02]  /*2220*/  LDG.E.U16 R4, desc[UR36][R4.64] ;  /* 0x0000002404047981 */ /* 0x000ea4000c1e1500 */
[----:B--2---:R-:W-:-:S06]  /*2230*/  HADD2.F32 R0, -RZ, R4.H0_H0 ;  /* 0x20000004ff007230 */ /* 0x004fcc0000004100 */
[----:B------:R-:W0:Y:S02]  /*2240*/  F2I.FTZ.TRUNC.NTZ R0, R0 ;  /* 0x0000000000007305 */ /* 0x000e24000021f100 */
[----:B0-----:R-:W-:Y:S01]  /*2250*/  PRMT R23, R0, 0x7610, R23 ;  /* 0x0000761000177816 */ /* 0x001fe20000000017 */
[----:B------:R-:W-:Y:S06]  /*2260*/  BRA `(.L_x_9608) ;  /* 0x0000000800b07947 */ /* 0x000fec0003800000 */
.L_x_9613:
[----:B------:R-:W2:Y:S02]  /*2270*/  LDG.E.64 R4, desc[UR36][R4.64] ;  /* 0x0000002404047981 */ /* 0x000ea4000c1e1b00 */
[----:B--2---:R0:W1:Y:S02]  /*2280*/  F2I.F64.TRUNC R23, R4 ;  /* 0x0000000400177311 */ /* 0x004064000030d100 */
[----:B01----:R-:W-:Y:S05]  /*2290*/  BRA `(.L_x_9608) ;  /* 0x0000000800a47947 */ /* 0x003fea0003800000 */
.L_x_9603:
        /* <DEDUP_REMOVED lines=12> */
.L_x_9617:
[----:B------:R-:W2:Y:S02]  /*2360*/  LDG.E.64 R4, desc[UR36][R4.64] ;  /* 0x0000002404047981 */ /* 0x000ea4000c1e1b00 */
[----:B--2---:R3:W4:Y:S02]  /*2370*/  F2I.F64.TRUNC R23, R4 ;  /* 0x0000000400177311 */ /* 0x004724000030d100 */
[----:B---34-:R-:W-:Y:S05]  /*2380*/  BRA `(.L_x_9608) ;  /* 0x0000000800687947 */ /* 0x018fea0003800000 */
.L_x_9616:
        /* <DEDUP_REMOVED lines=27> */
.L_x_9619:
        /* <DEDUP_REMOVED lines=15> */
.L_x_9618:
[----:B------:R-:W2:Y:S02]  /*2630*/  LDG.E.U16 R0, desc[UR36][R4.64] ;  /* 0x0000002404007981 */ /* 0x000ea4000c1e1500 */
[----:B--2---:R-:W-:-:S06]  /*2640*/  IMAD.U32 R0, R0, 0x10000, RZ ;  /* 0x0001000000007824 */ /* 0x004fcc00078e00ff */
[----:B------:R-:W0:Y:S02]  /*2650*/  F2I.FTZ.TRUNC.NTZ R0, R0 ;  /* 0x0000000000007305 */ /* 0x000e24000021f100 */
[----:B0-----:R-:W-:Y:S01]  /*2660*/  PRMT R23, R0, 0x7610, R23 ;  /* 0x0000761000177816 */ /* 0x001fe20000000017 */
[----:B------:R-:W-:Y:S06]  /*2670*/  BRA `(.L_x_9608) ;  /* 0x0000000400ac7947 */ /* 0x000fec0003800000 */
.L_x_9615:
        /* <DEDUP_REMOVED lines=10> */
.L_x_9622:
        /* <DEDUP_REMOVED lines=21> */
.L_x_9626:
[----:B------:R-:W-:Y:S05]  /*2870*/  BSYNC.RECONVERGENT B1 ;  /* 0x0000000000017941 */ /* 0x000fea0003800200 */
.L_x_9625:
[----:B------:R-:W-:Y:S01]  /*2880*/  IMAD.SHL.U32 R0, R0, 0x100000, RZ ;  /* 0x0010000000007824 */ /* 0x000fe200078e00ff */
[----:B------:R-:W-:-:S04]  /*2890*/  LEA R3, R3, 0x3b800000, 0x17 ;  /* 0x3b80000003037811 */ /* 0x000fc800078eb8ff */
[----:B------:R-:W-:-:S07]  /*28a0*/  LOP3.LUT R0, R3, R0, R7, 0xfe, !PT ;  /* 0x0000000003007212 */ /* 0x000fce00078efe07 */
.L_x_9624:
[----:B------:R-:W-:Y:S05]  /*28b0*/  BSYNC.RECONVERGENT B0 ;  /* 0x0000000000007941 */ /* 0x000fea0003800200 */
.L_x_9623:
[----:B------:R-:W0:Y:S02]  /*28c0*/  F2I.FTZ.TRUNC.NTZ R0, R0 ;  /* 0x0000000000007305 */ /* 0x000e24000021f100 */
[----:B0-----:R-:W-:Y:S01]  /*28d0*/  PRMT R23, R0, 0x7610, R23 ;  /* 0x0000761000177816 */ /* 0x001fe20000000017 */
[----:B------:R-:W-:Y:S06]  /*28e0*/  BRA `(.L_x_9608) ;  /* 0x0000000400107947 */ /* 0x000fec0003800000 */
.L_x_9621:
        /* <DEDUP_REMOVED lines=21> */
.L_x_9630:
[----:B------:R-:W-:Y:S05]  /*2a40*/  BSYNC.RECONVERGENT B1 ;  /* 0x0000000000017941 */ /* 0x000fea0003800200 */
.L_x_9629:
[----:B------:R-:W-:Y:S01]  /*2a50*/  IMAD.SHL.U32 R0, R0, 0x200000, RZ ;  /* 0x0020000000007824 */ /* 0x000fe200078e00ff */
[----:B------:R-:W-:-:S04]  /*2a60*/  LEA R3, R3, 0x37800000, 0x17 ;  /* 0x3780000003037811 */ /* 0x000fc800078eb8ff */
[----:B------:R-:W-:-:S07]  /*2a70*/  LOP3.LUT R0, R3, R0, R7, 0xfe, !PT ;  /* 0x0000000003007212 */ /* 0x000fce00078efe07 */
.L_x_9628:
[----:B------:R-:W-:Y:S05]  /*2a80*/  BSYNC.RECONVERGENT B0 ;  /* 0x0000000000007941 */ /* 0x000fea0003800200 */
.L_x_9627:
[----:B------:R-:W0:Y:S02]  /*2a90*/  F2I.FTZ.TRUNC.NTZ R0, R0 ;  /* 0x0000000000007305 */ /* 0x000e24000021f100 */
[----:B0-----:R-:W-:Y:S01]  /*2aa0*/  PRMT R23, R0, 0x7610, R23 ;  /* 0x0000761000177816 */ /* 0x001fe20000000017 */
[----:B------:R-:W-:Y:S06]  /*2ab0*/  BRA `(.L_x_9608) ;  /* 0x00000000009c7947 */ /* 0x000fec0003800000 */
.L_x_9620:
        /* <DEDUP_REMOVED lines=14> */
.L_x_9634:
[----:B------:R-:W-:Y:S05]  /*2ba0*/  BSYNC.RECONVERGENT B0 ;  /* 0x0000000000007941 */ /* 0x000fea0003800200 */
.L_x_9633:
[----:B------:R-:W0:Y:S02]  /*2bb0*/  F2I.FTZ.TRUNC.NTZ R0, R0 ;  /* 0x0000000000007305 */ /* 0x000e24000021f100 */
[----:B0-----:R-:W-:Y:S01]  /*2bc0*/  PRMT R23, R0, 0x7610, R23 ;  /* 0x0000761000177816 */ /* 0x001fe20000000017 */
[----:B------:R-:W-:Y:S06]  /*2bd0*/  BRA `(.L_x_9608) ;  /* 0x0000000000547947 */ /* 0x000fec0003800000 */
.L_x_9607:
        /* <DEDUP_REMOVED lines=16> */
.L_x_9635:
[----:B------:R-:W-:Y:S01]  /*2ce0*/  PRMT R23, RZ, 0x7610, R23 ;  /* 0x00007610ff177816 */ /* 0x000fe20000000017 */
[----:B------:R-:W-:Y:S06]  /*2cf0*/  BRA `(.L_x_9608) ;  /* 0x00000000000c7947 */ /* 0x000fec0003800000 */
.L_x_9632:
[----:B------:R2:W5:Y:S01]  /*2d00*/  LDG.E.U8 R23, desc[UR36][R4.64] ;  /* 0x0000002404177981 */ /* 0x000562000c1e1100 */
[----:B------:R-:W-:Y:S05]  /*2d10*/  BRA `(.L_x_9608) ;  /* 0x0000000000047947 */ /* 0x000fea0003800000 */
.L_x_9631:
[----:B------:R1:W5:Y:S02]  /*2d20*/  LDG.E.U8 R23, desc[UR36][R4.64] ;  /* 0x0000002404177981 */ /* 0x000364000c1e1100 */
.L_x_9608:
[----:B------:R-:W-:-:S07]  /*2d30*/  VIADD R25, R25, 0x80 ;  /* 0x0000008019197836 */ /* 0x000fce0000000000 */
.L_x_9602:
[----:B------:R-:W-:Y:S05]  /*2d40*/  BSYNC.RECONVERGENT B6 ;  /* 0x0000000000067941 */ /* 0x000fea0003800200 */
.L_x_9601:
        /* <DEDUP_REMOVED lines=23> */
.L_x_9641:
[----:B------:R0:W5:Y:S01]  /*2ec0*/  LDG.E.U8 R22, desc[UR36][R4.64] ;  /* 0x0000002404167981 */ /* 0x000162000c1e1100 */
[----:B------:R-:W-:Y:S05]  /*2ed0*/  BRA `(.L_x_9637) ;  /* 0x0000000c004c7947 */ /* 0x000fea0003800000 */
.L_x_9640:
        /* <DEDUP_REMOVED lines=8> */
.L_x_9644:
[----:B------:R0:W5:Y:S01]  /*2f60*/  LDG.E.U8 R22, desc[UR36][R4.64] ;  /* 0x0000002404167981 */ /* 0x000162000c1e1100 */
[----:B------:R-:W-:Y:S05]  /*2f70*/  BRA `(.L_x_9637) ;  /* 0x0000000c00247947 */ /* 0x000fea0003800000 */
.L_x_9643:
[----:B------:R0:W5:Y:S01]  /*2f80*/  LDG.E.U16 R22, desc[UR36][R4.64] ;  /* 0x0000002404167981 */ /* 0x000162000c1e1500 */
[----:B------:R-:W-:Y:S05]  /*2f90*/  BRA `(.L_x_9637) ;  /* 0x0000000c001c7947 */ /* 0x000fea0003800000 */
.L_x_9639:
        /* <DEDUP_REMOVED lines=9> */
.L_x_9646:
[----:B------:R-:W2:Y:S02]  /*3030*/  LDG.E.U16 R0, desc[UR36][R4.64] ;  /* 0x0000002404007981 */ /* 0x000ea4000c1e1500 */
[----:B--2---:R-:W-:-:S06]  /*3040*/  HADD2.F32 R0, -RZ, R0.H0_H0 ;  /* 0x20000000ff007230 */ /* 0x004fcc0000004100 */
[----:B------:R-:W0:Y:S02]  /*3050*/  F2I.FTZ.TRUNC.NTZ R0, R0 ;  /* 0x0000000000007305 */ /* 0x000e24000021f100 */
[----:B0-----:R-:W-:Y:S01]  /*3060*/  PRMT R22, R0, 0x7610, R22 ;  /* 0x0000761000167816 */ /* 0x001fe20000000016 */
[----:B------:R-:W-:Y:S06]  /*3070*/  BRA `(.L_x_9637) ;  /* 0x0000000800e47947 */ /* 0x000fec0003800000 */
.L_x_9645:
        /* <DEDUP_REMOVED lines=9> */
.L_x_9648:
[----:B------:R-:W2:Y:S02]  /*3110*/  LDG.E.U16 R4, desc[UR36][R4.64] ;  /* 0x0000002404047981 */ /* 0x000ea4000c1e1500 */
[----:B--2---:R-:W-:-:S06]  /*3120*/  HADD2.F32 R0, -RZ, R4.H0_H0 ;  /* 0x20000004ff007230 */ /* 0x004fcc0000004100 */
[----:B------:R-:W0:Y:S02]  /*3130*/  F2I.FTZ.TRUNC.NTZ R0, R0 ;  /* 0x0000000000007305 */ /* 0x000e24000021f100 */
[----:B0-----:R-:W-:Y:S01]  /*3140*/  PRMT R22, R0, 0x7610, R22 ;  /* 0x0000761000167816 */ /* 0x001fe20000000016 */
[----:B------:R-:W-:Y:S06]  /*3150*/  BRA `(.L_x_9637) ;  /* 0x0000000800ac7947 */ /* 0x000fec0003800000 */
.L_x_9647:
[----:B------:R-:W2:Y:S02]  /*3160*/  LDG.E.64 R4, desc[UR36][R4.64] ;  /* 0x0000002404047981 */ /* 0x000ea4000c1e1b00 */
[----:B--2---:R0:W1:Y:S02]  /*3170*/  F2I.F64.TRUNC R22, R4 ;  /* 0x0000000400167311 */ /* 0x004064000030d100 */
[----:B01----:R-:W-:Y:S05]  /*3180*/  BRA `(.L_x_9637) ;  /* 0x0000000800a07947 */ /* 0x003fea0003800000 */
.L_x_9638:
        /* <DEDUP_REMOVED lines=12> */
.L_x_9651:
[----:B------:R-:W2:Y:S02]  /*3250*/  LDG.E.64 R4, desc[UR36][R4.64] ;  /* 0x0000002404047981 */ /* 0x000ea4000c1e1b00 */
[----:B--2---:R0:W1:Y:S02]  /*3260*/  F2I.F64.TRUNC R22, R4 ;  /* 0x0000000400167311 */ /* 0x004064000030d100 */
[----:B01----:R-:W-:Y:S05]  /*3270*/  BRA `(.L_x_9637) ;  /* 0x0000000800647947 */ /* 0x003fea0003800000 */
.L_x_9650:
        /* <DEDUP_REMOVED lines=27> */
.L_x_9653:
        /* <DEDUP_REMOVED lines=15> */
.L_x_9652:
[----:B------:R-:W2:Y:S02]  /*3520*/  LDG.E.U16 R0, desc[UR36][R4.64] ;  /* 0x0000002404007981 */ /* 0x000ea4000c1e1500 */
[----:B--2---:R-:W-:-:S06]  /*3530*/  IMAD.U32 R0, R0, 0x10000, RZ ;  /* 0x0001000000007824 */ /* 0x004fcc00078e00ff */
[----:B------:R-:W0:Y:S02]  /*3540*/  F2I.FTZ.TRUNC.NTZ R0, R0 ;  /* 0x0000000000007305 */ /* 0x000e24000021f100 */
[----:B0-----:R-:W-:Y:S01]  /*3550*/  PRMT R22, R0, 0x7610, R22 ;  /* 0x0000761000167816 */ /* 0x001fe20000000016 */
[----:B------:R-:W-:Y:S06]  /*3560*/  BRA `(.L_x_9637) ;  /* 0x0000000400a87947 */ /* 0x000fec0003800000 */
.L_x_9649:
        /* <DEDUP_REMOVED lines=10> */
.L_x_9656:
        /* <DEDUP_REMOVED lines=21> */
.L_x_9660:
[----:B------:R-:W-:Y:S05]  /*3760*/  BSYNC.RECONVERGENT B1 ;  /* 0x0000000000017941 */ /* 0x000fea0003800200 */
.L_x_9659:
[----:B------:R-:W-:Y:S01]  /*3770*/  IMAD.SHL.U32 R0, R0, 0x100000, RZ ;  /* 0x0010000000007824 */ /* 0x000fe200078e00ff */
[----:B------:R-:W-:-:S04]  /*3780*/  LEA R3, R3, 0x3b800000, 0x17 ;  /* 0x3b80000003037811 */ /* 0x000fc800078eb8ff */
[----:B------:R-:W-:-:S07]  /*3790*/  LOP3.LUT R0, R3, R0, R7, 0xfe, !PT ;  /* 0x0000000003007212 */ /* 0x000fce00078efe07 */
.L_x_9658:
[----:B------:R-:W-:Y:S05]  /*37a0*/  BSYNC.RECONVERGENT B0 ;  /* 0x0000000000007941 */ /* 0x000fea0003800200 */
.L_x_9657:
[----:B------:R-:W0:Y:S02]  /*37b0*/  F2I.FTZ.TRUNC.NTZ R0, R0 ;  /* 0x0000000000007305 */ /* 0x000e24000021f100 */
[----:B0-----:R-:W-:Y:S01]  /*37c0*/  PRMT R22, R0, 0x7610, R22 ;  /* 0x0000761000167816 */ /* 0x001fe20000000016 */
[----:B------:R-:W-:Y:S06]  /*37d0*/  BRA `(.L_x_9637) ;  /* 0x00000004000c7947 */ /* 0x000fec0003800000 */
.L_x_9655:
        /* <DEDUP_REMOVED lines=21> */
.L_x_9664:
[----:B------:R-:W-:Y:S05]  /*3930*/  BSYNC.RECONVERGENT B1 ;  /* 0x0000000000017941 */ /* 0x000fea0003800200 */
.L_x_9663:
[----:B------:R-:W-:Y:S01]  /*3940*/  IMAD.SHL.U32 R0, R0, 0x200000, RZ ;  /* 0x0020000000007824 */ /* 0x000fe200078e00ff */
[----:B------:R-:W-:-:S04]  /*3950*/  LEA R3, R3, 0x37800000, 0x17 ;  /* 0x3780000003037811 */ /* 0x000fc800078eb8ff */
[----:B------:R-:W-:-:S07]  /*3960*/  LOP3.LUT R0, R3, R0, R7, 0xfe, !PT ;  /* 0x0000000003007212 */ /* 0x000fce00078efe07 */
.L_x_9662:
[----:B------:R-:W-:Y:S05]  /*3970*/  BSYNC.RECONVERGENT B0 ;  /* 0x0000000000007941 */ /* 0x000fea0003800200 */
.L_x_9661:
[----:B------:R-:W0:Y:S02]  /*3980*/  F2I.FTZ.TRUNC.NTZ R0, R0 ;  /* 0x0000000000007305 */ /* 0x000e24000021f100 */
[----:B0-----:R-:W-:Y:S01]  /*3990*/  PRMT R22, R0, 0x7610, R22 ;  /* 0x0000761000167816 */ /* 0x001fe20000000016 */
[----:B------:R-:W-:Y:S06]  /*39a0*/  BRA `(.L_x_9637) ;  /* 0x0000000000987947 */ /* 0x000fec0003800000 */
.L_x_9654:
        /* <DEDUP_REMOVED lines=14> */
.L_x_9668:
[----:B------:R-:W-:Y:S05]  /*3a90*/  BSYNC.RECONVERGENT B0 ;  /* 0x0000000000007941 */ /* 0x000fea0003800200 */
.L_x_9667:
[----:B------:R-:W0:Y:S02]  /*3aa0*/  F2I.FTZ.TRUNC.NTZ R0, R0 ;  /* 0x0000000000007305 */ /* 0x000e24000021f100 */
[----:B0-----:R-:W-:Y:S01]  /*3ab0*/  PRMT R22, R0, 0x7610, R22 ;  /* 0x0000761000167816 */ /* 0x001fe20000000016 */
[----:B------:R-:W-:Y:S06]  /*3ac0*/  BRA `(.L_x_9637) ;  /* 0x0000000000507947 */ /* 0x000fec0003800000 */
.L_x_9642:
        /* <DEDUP_REMOVED lines=16> */
.L_x_9669:
[----:B------:R-:W-:Y:S05]  /*3bd0*/  BRA `(.L_x_9637) ;  /* 0x00000000000c7947 */ /* 0x000fea0003800000 */
.L_x_9666:
[----:B------:R0:W5:Y:S01]  /*3be0*/  LDG.E.U8 R22, desc[UR36][R4.64] ;  /* 0x0000002404167981 */ /* 0x000162000c1e1100 */
[----:B------:R-:W-:Y:S05]  /*3bf0*/  BRA `(.L_x_9637) ;  /* 0x0000000000047947 */ /* 0x000fea0003800000 */
.L_x_9665:
[----:B------:R0:W5:Y:S02]  /*3c00*/  LDG.E.U8 R22, desc[UR36][R4.64] ;  /* 0x0000002404167981 */ /* 0x000164000c1e1100 */
.L_x_9637:
[----:B------:R-:W-:Y:S05]  /*3c10*/  BSYNC.RECONVERGENT B6 ;  /* 0x0000000000067941 */ /* 0x000fea0003800200 */
.L_x_9636:
[C---:B-1--45:R-:W-:Y:S01]  /*3c20*/  LOP3.LUT P1, RZ, R18.reuse, 0xff, RZ, 0xc0, !PT ;  /* 0x000000ff12ff7812 */ /* 0x072fe2000782c0ff */
[----:B------:R-:W-:Y:S01]  /*3c30*/  BSSY.RECONVERGENT B7, `(.L_x_9670) ;  /* 0x00002e3000077945 */ /* 0x000fe20003800200 */
[----:B------:R-:W-:-:S03]  /*3c40*/  PRMT R3, R18, 0x8880, RZ ;  /* 0x0000888012037816 */ /* 0x000fc600000000ff */
[----:B------:R-:W-:Y:S01]  /*3c50*/  BSSY.RELIABLE B6, `(.L_x_9671) ;  /* 0x00001f6000067945 */ /* 0x000fe20003800100 */
[----:B------:R-:W1:Y:S01]  /*3c60*/  LDC.U8 R18, c[0x0][0x3a4] ;  /* 0x0000e900ff127b82 */ /* 0x000e620000000000 */
[----:B------:R-:W-:Y:S02]  /*3c70*/  ISETP.GE.AND P4, PT, R17, R16, PT ;  /* 0x000000101100720c */ /* 0x000fe40003f86270 */
[----:B0-23--:R-:W-:Y:S02]  /*3c80*/  PRMT R4, R23, 0x8880, RZ ;  /* 0x0000888017047816 */ /* 0x00dfe400000000ff */
[C---:B------:R-:W-:Y:S02]  /*3c90*/  LOP3.LUT P0, RZ, R19.reuse, 0xff, RZ, 0xc0, !PT ;  /* 0x000000ff13ff7812 */ /* 0x040fe4000780c0ff */
[----:B------:R-:W-:Y:S02]  /*3ca0*/  PRMT R0, R19, 0x8880, RZ ;  /* 0x0000888013007816 */ /* 0x000fe400000000ff */
[----:B------:R-:W-:Y:S01]  /*3cb0*/  LOP3.LUT P2, RZ, R23, 0xff, RZ, 0xc0, !PT ;  /* 0x000000ff17ff7812 */ /* 0x000fe2000784c0ff */
[----:B------:R-:W-:Y:S01]  /*3cc0*/  IMAD.MOV.U32 R23, RZ, RZ, R3 ;  /* 0x000000ffff177224 */ /* 0x000fe200078e0003 */
[----:B------:R-:W-:-:S02]  /*3cd0*/  LOP3.LUT P3, RZ, R22, 0xff, RZ, 0xc0, !PT ;  /* 0x000000ff16ff7812 */ /* 0x000fc4000786c0ff */
[----:B------:R-:W-:Y:S01]  /*3ce0*/  PRMT R19, R22, 0x8880, RZ ;  /* 0x0000888016137816 */ /* 0x000fe200000000ff */
[----:B------:R-:W-:Y:S01]  /*3cf0*/  IMAD.MOV.U32 R22, RZ, RZ, R4 ;  /* 0x000000ffff167224 */ /* 0x000fe200078e0004 */
[----:B------:R-:W-:Y:S02]  /*3d00*/  SEL R3, RZ, 0x1, !P0 ;  /* 0x00000001ff037807 */ /* 0x000fe40004000000 */
[----:B------:R-:W-:Y:S02]  /*3d10*/  SEL R4, RZ, 0x1, !P1 ;  /* 0x00000001ff047807 */ /* 0x000fe40004800000 */
[----:B------:R-:W-:Y:S02]  /*3d20*/  SEL R5, RZ, 0x1, !P2 ;  /* 0x00000001ff057807 */ /* 0x000fe40005000000 */
[----:B------:R-:W-:Y:S02]  /*3d30*/  SEL R6, RZ, 0x1, !P3 ;  /* 0x00000001ff067807 */ /* 0x000fe40005800000 */
[----:B------:R-:W-:-:S02]  /*3d40*/  SHF.R.S32.HI R0, RZ, 0x7, R0 ;  /* 0x00000007ff007819 */ /* 0x000fc40000011400 */
[----:B------:R-:W-:Y:S02]  /*3d50*/  SHF.R.S32.HI R23, RZ, 0x7, R23 ;  /* 0x00000007ff177819 */ /* 0x000fe40000011417 */
[----:B------:R-:W-:Y:S02]  /*3d60*/  SHF.R.S32.HI R22, RZ, 0x7, R22 ;  /* 0x00000007ff167819 */ /* 0x000fe40000011416 */
[----:B------:R-:W-:Y:S02]  /*3d70*/  SHF.R.S32.HI R19, RZ, 0x7, R19 ;  /* 0x00000007ff137819 */ /* 0x000fe40000011413 */
[----:B------:R-:W-:Y:S02]  /*3d80*/  LOP3.LUT R3, R0, R3, RZ, 0xfc, !PT ;  /* 0x0000000300037212 */ /* 0x000fe400078efcff */
[----:B------:R-:W-:Y:S02]  /*3d90*/  LOP3.LUT R23, R23, R4, RZ, 0xfc, !PT ;  /* 0x0000000417177212 */ /* 0x000fe400078efcff */
[----:B------:R-:W-:-:S02]  /*3da0*/  LOP3.LUT R22, R22, R5, RZ, 0xfc, !PT ;  /* 0x0000000516167212 */ /* 0x000fc400078efcff */
        /* <DEDUP_REMOVED lines=23> */
.L_x_9676:
[----:B------:R0:W-:Y:S01]  /*3f20*/  STG.E.U8 desc[UR36][R8.64], R3 ;  /* 0x0000000308007986 */ /* 0x0001e2000c101124 */
[----:B------:R-:W-:Y:S05]  /*3f30*/  BRA `(.L_x_9678) ;  /* 0x0000000c005c7947 */ /* 0x000fea0003800000 */
.L_x_9675:
        /* <DEDUP_REMOVED lines=11> */
.L_x_9680:
[----:B------:R-:W-:-:S05]  /*3ff0*/  PRMT R3, R3, 0x9910, RZ ;  /* 0x0000991003037816 */ /* 0x000fca00000000ff */
[----:B------:R0:W-:Y:S01]  /*4000*/  STG.E desc[UR36][R8.64], R3 ;  /* 0x0000000308007986 */ /* 0x0001e2000c101924 */
[----:B------:R-:W-:Y:S05]  /*4010*/  BRA `(.L_x_9678) ;  /* 0x0000000c00247947 */ /* 0x000fea0003800000 */
.L_x_9679:
[----:B------:R0:W-:Y:S01]  /*4020*/  STG.E.U16 desc[UR36][R8.64], R3 ;  /* 0x0000000308007986 */ /* 0x0001e2000c101524 */
[----:B------:R-:W-:Y:S05]  /*4030*/  BRA `(.L_x_9678) ;  /* 0x0000000c001c7947 */ /* 0x000fea0003800000 */
.L_x_9674:
        /* <DEDUP_REMOVED lines=9> */
.L_x_9682:
[----:B------:R-:W0:Y:S02]  /*40d0*/  I2F.S16 R0, R3 ;  /* 0x0000000300007306 */ /* 0x000e240000101400 */
[----:B0-----:R-:W-:-:S05]  /*40e0*/  F2FP.F16.F32.PACK_AB R0, RZ, R0 ;  /* 0x00000000ff00723e */ /* 0x001fca00000000ff */
[----:B------:R0:W-:Y:S01]  /*40f0*/  STG.E.U16 desc[UR36][R8.64], R0 ;  /* 0x0000000008007986 */ /* 0x0001e2000c101524 */
[----:B------:R-:W-:Y:S05]  /*4100*/  BRA `(.L_x_9678) ;  /* 0x0000000800e87947 */ /* 0x000fea0003800000 */
.L_x_9681:
        /* <DEDUP_REMOVED lines=10> */
.L_x_9684:
[----:B------:R-:W0:Y:S02]  /*41b0*/  I2F.S16 R3, R3 ;  /* 0x0000000300037306 */ /* 0x000e240000101400 */
[----:B0-----:R-:W-:-:S04]  /*41c0*/  F2FP.F16.F32.PACK_AB R3, RZ, R3 ;  /* 0x00000003ff03723e */ /* 0x001fc800000000ff */
[----:B------:R-:W-:-:S05]  /*41d0*/  PRMT R3, R3, 0x5410, RZ ;  /* 0x0000541003037816 */ /* 0x000fca00000000ff */
[----:B------:R0:W-:Y:S01]  /*41e0*/  STG.E desc[UR36][R8.64], R3 ;  /* 0x0000000308007986 */ /* 0x0001e2000c101924 */
[----:B------:R-:W-:Y:S05]  /*41f0*/  BRA `(.L_x_9678) ;  /* 0x0000000800ac7947 */ /* 0x000fea0003800000 */
.L_x_9683:
[----:B------:R-:W0:Y:S02]  /*4200*/  I2F.F64.S16 R4, R3 ;  /* 0x0000000300047312 */ /* 0x000e240000101c00 */
[----:B0-----:R0:W-:Y:S01]  /*4210*/  STG.E.64 desc[UR36][R8.64], R4 ;  /* 0x0000000408007986 */ /* 0x0011e2000c101b24 */
[----:B------:R-:W-:Y:S05]  /*4220*/  BRA `(.L_x_9678) ;  /* 0x0000000800a07947 */ /* 0x000fea0003800000 */
.L_x_9673:
        /* <DEDUP_REMOVED lines=13> */
.L_x_9687:
[----:B------:R-:W-:Y:S01]  /*4300*/  CS2R R6, SRZ ;  /* 0x0000000000067805 */ /* 0x000fe2000001ff00 */
[----:B------:R-:W0:Y:S04]  /*4310*/  I2F.F64.S16 R4, R3 ;  /* 0x0000000300047312 */ /* 0x000e280000101c00 */
[----:B0-----:R3:W-:Y:S01]  /*4320*/  STG.E.128 desc[UR36][R8.64], R4 ;  /* 0x0000000408007986 */ /* 0x0017e2000c101d24 */
[----:B------:R-:W-:Y:S05]  /*4330*/  BRA `(.L_x_9678) ;  /* 0x00000008005c7947 */ /* 0x000fea0003800000 */
.L_x_9686:
        /* <DEDUP_REMOVED lines=19> */
.L_x_9691:
[----:B------:R-:W-:Y:S05]  /*4470*/  BSYNC.RECONVERGENT B0 ;  /* 0x0000000000007941 */ /* 0x000fea0003800200 */
.L_x_9690:
[----:B------:R-:W-:-:S05]  /*4480*/  LOP3.LUT R5, R0, 0x80, R5, 0xf8, !PT ;  /* 0x0000008000057812 */ /* 0x000fca00078ef805 */
[----:B------:R2:W-:Y:S01]  /*4490*/  STG.E.U8 desc[UR36][R8.64], R5 ;  /* 0x0000000508007986 */ /* 0x0005e2000c101124 */
[----:B------:R-:W-:Y:S05]  /*44a0*/  BRA `(.L_x_9678) ;  /* 0x0000000800007947 */ /* 0x000fea0003800000 */
.L_x_9689:
        /* <DEDUP_REMOVED lines=15> */
.L_x_9693:
[----:B------:R-:W-:Y:S05]  /*45a0*/  BSYNC.RECONVERGENT B0 ;  /* 0x0000000000007941 */ /* 0x000fea0003800200 */
.L_x_9692:
[----:B------:R-:W-:-:S05]  /*45b0*/  LOP3.LUT R5, R0, 0x80, R5, 0xf8, !PT ;  /* 0x0000008000057812 */ /* 0x000fca00078ef805 */
[----:B------:R1:W-:Y:S01]  /*45c0*/  STG.E.U8 desc[UR36][R8.64], R5 ;  /* 0x0000000508007986 */ /* 0x0003e2000c101124 */
[----:B------:R-:W-:Y:S05]  /*45d0*/  BRA `(.L_x_9678) ;  /* 0x0000000400b47947 */ /* 0x000fea0003800000 */
.L_x_9688:
[----:B------:R-:W0:Y:S02]  /*45e0*/  I2F.S16 R0, R3 ;  /* 0x0000000300007306 */ /* 0x000e240000101400 */
[----:B0-----:R-:W-:-:S05]  /*45f0*/  F2FP.BF16.F32.PACK_AB R0, RZ, R0 ;  /* 0x00000000ff00723e */ /* 0x001fca00000010ff */
[----:B------:R0:W-:Y:S01]  /*4600*/  STG.E.U16 desc[UR36][R8.64], R0 ;  /* 0x0000000008007986 */ /* 0x0001e2000c101524 */
[----:B------:R-:W-:Y:S05]  /*4610*/  BRA `(.L_x_9678) ;  /* 0x0000000400a47947 */ /* 0x000fea0003800000 */
.L_x_9685:
        /* <DEDUP_REMOVED lines=10> */
.L_x_9696:
        /* <DEDUP_REMOVED lines=13> */
.L_x_9699:
[----:B------:R-:W-:-:S04]  /*4790*/  SHF.R.U32.HI R0, RZ, 0x14, R3 ;  /* 0x00000014ff007819 */ /* 0x000fc80000011603 */
[----:B------:R-:W-:-:S04]  /*47a0*/  LOP3.LUT R0, R0, 0x1, RZ, 0xc0, !PT ;  /* 0x0000000100007812 */ /* 0x000fc800078ec0ff */
[----:B------:R-:W-:-:S04]  /*47b0*/  IADD3 R0, PT, PT, R3, 0x487ffff, R0 ;  /* 0x0487ffff03007810 */ /* 0x000fc80007ffe000 */
[----:B------:R-:W-:-:S04]  /*47c0*/  SHF.R.U32.HI R0, RZ, 0x14, R0 ;  /* 0x00000014ff007819 */ /* 0x000fc80000011600 */
[----:B------:R-:W-:-:S07]  /*47d0*/  LOP3.LUT R0, R0, 0xff, RZ, 0xc0, !PT ;  /* 0x000000ff00007812 */ /* 0x000fce00078ec0ff */
.L_x_9700:
[----:B------:R-:W-:-:S04]  /*47e0*/  SHF.R.U32.HI R3, RZ, 0x18, R3 ;  /* 0x00000018ff037819 */ /* 0x000fc80000011603 */
[----:B------:R-:W-:-:S04]  /*47f0*/  LOP3.LUT R0, R0, 0x80, R3, 0xf8, !PT ;  /* 0x0000008000007812 */ /* 0x000fc800078ef803 */
[----:B------:R-:W-:-:S07]  /*4800*/  PRMT R4, R0, 0x7610, R4 ;  /* 0x0000761000047816 */ /* 0x000fce0000000004 */
.L_x_9698:
[----:B------:R-:W-:Y:S05]  /*4810*/  BSYNC.RECONVERGENT B0 ;  /* 0x0000000000007941 */ /* 0x000fea0003800200 */
.L_x_9697:
[----:B------:R0:W-:Y:S01]  /*4820*/  STG.E.U8 desc[UR36][R8.64], R4 ;  /* 0x0000000408007986 */ /* 0x0001e2000c101124 */
[----:B------:R-:W-:Y:S05]  /*4830*/  BRA `(.L_x_9678) ;  /* 0x00000004001c7947 */ /* 0x000fea0003800000 */
.L_x_9695:
        /* <DEDUP_REMOVED lines=13> */
.L_x_9703:
[----:B------:R-:W-:-:S04]  /*4910*/  SHF.R.U32.HI R0, RZ, 0x15, R3 ;  /* 0x00000015ff007819 */ /* 0x000fc80000011603 */
[----:B------:R-:W-:-:S04]  /*4920*/  LOP3.LUT R0, R0, 0x1, RZ, 0xc0, !PT ;  /* 0x0000000100007812 */ /* 0x000fc800078ec0ff */
[----:B------:R-:W-:-:S04]  /*4930*/  IADD3 R0, PT, PT, R3, 0x88fffff, R0 ;  /* 0x088fffff03007810 */ /* 0x000fc80007ffe000 */
[----:B------:R-:W-:-:S04]  /*4940*/  SHF.R.U32.HI R0, RZ, 0x15, R0 ;  /* 0x00000015ff007819 */ /* 0x000fc80000011600 */
[----:B------:R-:W-:-:S07]  /*4950*/  LOP3.LUT R0, R0, 0xff, RZ, 0xc0, !PT ;  /* 0x000000ff00007812 */ /* 0x000fce00078ec0ff */
.L_x_9704:
[----:B------:R-:W-:-:S04]  /*4960*/  SHF.R.U32.HI R3, RZ, 0x18, R3 ;  /* 0x00000018ff037819 */ /* 0x000fc80000011603 */
[----:B------:R-:W-:-:S04]  /*4970*/  LOP3.LUT R0, R0, 0x80, R3, 0xf8, !PT ;  /* 0x0000008000007812 */ /* 0x000fc800078ef803 */
[----:B------:R-:W-:-:S07]  /*4980*/  PRMT R4, R0, 0x7610, R4 ;  /* 0x0000761000047816 */ /* 0x000fce0000000004 */
.L_x_9702:
[----:B------:R-:W-:Y:S05]  /*4990*/  BSYNC.RECONVERGENT B0 ;  /* 0x0000000000007941 */ /* 0x000fea0003800200 */
.L_x_9701:
[----:B------:R0:W-:Y:S01]  /*49a0*/  STG.E.U8 desc[UR36][R8.64], R4 ;  /* 0x0000000408007986 */ /* 0x0001e2000c101124 */
[----:B------:R-:W-:Y:S05]  /*49b0*/  BRA `(.L_x_9678) ;  /* 0x0000000000bc7947 */ /* 0x000fea0003800000 */
.L_x_9694:
[----:B------:R-:W-:-:S13]  /*49c0*/  ISETP.NE.AND P0, PT, R0, 0x1c, PT ;  /* 0x0000001c0000780c */ /* 0x000fda0003f05270 */
[----:B------:R-:W-:Y:S05]  /*49d0*/  @!P0 BRA `(.L_x_9705) ;  /* 0x0000000000ac8947 */ /* 0x000fea0003800000 */
[----:B------:R-:W-:-:S13]  /*49e0*/  ISETP.NE.AND P0, PT, R0, 0x1d, PT ;  /* 0x0000001d0000780c */ /* 0x000fda0003f05270 */
[----:B------:R-:W-:Y:S05]  /*49f0*/  @!P0 BRA `(.L_x_9706) ;  /* 0x0000000000908947 */ /* 0x000fea0003800000 */
[----:B------:R-:W-:-:S13]  /*4a00*/  ISETP.NE.AND P0, PT, R0, 0x2c, PT ;  /* 0x0000002c0000780c */ /* 0x000fda0003f05270 */
[----:B------:R-:W-:Y:S05]  /*4a10*/  @!P0 BRA `(.L_x_9707) ;  /* 0x0000000000448947 */ /* 0x000fea0003800000 */
.L_x_9677:
        /* <DEDUP_REMOVED lines=16> */
.L_x_9708:
[----:B------:R-:W-:Y:S05]  /*4b20*/  BRA `(.L_x_9678) ;  /* 0x0000000000607947 */ /* 0x000fea0003800000 */
.L_x_9707:
        /* <DEDUP_REMOVED lines=17> */
.L_x_9706:
[----:B------:R-:W-:-:S05]  /*4c40*/  PRMT R3, R3, 0x9910, RZ ;  /* 0x0000991003037816 */ /* 0x000fca00000000ff */
[----:B------:R-:W-:-:S05]  /*4c50*/  IMAD.MOV.U32 R4, RZ, RZ, R3 ;  /* 0x000000ffff047224 */ /* 0x000fca00078e0003 */
[----:B------:R-:W-:-:S05]  /*4c60*/  SHF.R.S32.HI R5, RZ, 0x1f, R4 ;  /* 0x0000001fff057819 */ /* 0x000fca0000011404 */
[----:B------:R0:W-:Y:S01]  /*4c70*/  STG.E.64 desc[UR36][R8.64], R4 ;  /* 0x0000000408007986 */ /* 0x0001e2000c101b24 */
[----:B------:R-:W-:Y:S05]  /*4c80*/  BRA `(.L_x_9678) ;  /* 0x0000000000087947 */ /* 0x000fea0003800000 */
.L_x_9705:
[----:B------:R-:W-:-:S05]  /*4c90*/  PRMT R3, R3, 0x9910, RZ ;  /* 0x0000991003037816 */ /* 0x000fca00000000ff */
[----:B------:R0:W-:Y:S02]  /*4ca0*/  STG.E desc[UR36][R8.64], R3 ;  /* 0x0000000308007986 */ /* 0x0001e4000c101924 */
.L_x_9678:
        /* <DEDUP_REMOVED lines=23> */
.L_x_9713:
[----:B------:R0:W-:Y:S01]  /*4e20*/  STG.E.U8 desc[UR36][R8.64], R23 ;  /* 0x0000001708007986 */ /* 0x0001e2000c101124 */
[----:B------:R-:W-:Y:S05]  /*4e30*/  BRA `(.L_x_9715) ;  /* 0x0000000c004c7947 */ /* 0x000fea0003800000 */
.L_x_9712:
        /* <DEDUP_REMOVED lines=10> */
.L_x_9717:
[----:B------:R-:W-:-:S05]  /*4ee0*/  PRMT R3, R23, 0x9910, RZ ;  /* 0x0000991017037816 */ /* 0x000fca00000000ff */
[----:B------:R3:W-:Y:S01]  /*4ef0*/  STG.E desc[UR36][R8.64], R3 ;  /* 0x0000000308007986 */ /* 0x0007e2000c101924 */
[----:B------:R-:W-:Y:S05]  /*4f00*/  BRA `(.L_x_9715) ;  /* 0x0000000c00187947 */ /* 0x000fea0003800000 */
.L_x_9716:
[----:B------:R2:W-:Y:S01]  /*4f10*/  STG.E.U16 desc[UR36][R8.64], R23 ;  /* 0x0000001708007986 */ /* 0x0005e2000c101524 */
[----:B------:R-:W-:Y:S05]  /*4f20*/  BRA `(.L_x_9715) ;  /* 0x0000000c00107947 */ /* 0x000fea0003800000 */
.L_x_9711:
        /* <DEDUP_REMOVED lines=9> */
.L_x_9719:
[----:B------:R-:W0:Y:S02]  /*4fc0*/  I2F.S16 R0, R23 ;  /* 0x0000001700007306 */ /* 0x000e240000101400 */
[----:B0-----:R-:W-:-:S05]  /*4fd0*/  F2FP.F16.F32.PACK_AB R0, RZ, R0 ;  /* 0x00000000ff00723e */ /* 0x001fca00000000ff */
[----:B------:R0:W-:Y:S01]  /*4fe0*/  STG.E.U16 desc[UR36][R8.64], R0 ;  /* 0x0000000008007986 */ /* 0x0001e2000c101524 */
[----:B------:R-:W-:Y:S05]  /*4ff0*/  BRA `(.L_x_9715) ;  /* 0x0000000800dc7947 */ /* 0x000fea0003800000 */
.L_x_9718:
        /* <DEDUP_REMOVED lines=10> */
.L_x_9721:
[----:B------:R-:W0:Y:S02]  /*50a0*/  I2F.S16 R23, R23 ;  /* 0x0000001700177306 */ /* 0x000e240000101400 */
[----:B0-----:R-:W-:-:S04]  /*50b0*/  F2FP.F16.F32.PACK_AB R3, RZ, R23 ;  /* 0x00000017ff03723e */ /* 0x001fc800000000ff */
[----:B------:R-:W-:-:S05]  /*50c0*/  PRMT R3, R3, 0x5410, RZ ;  /* 0x0000541003037816 */ /* 0x000fca00000000ff */
[----:B------:R0:W-:Y:S01]  /*50d0*/  STG.E desc[UR36][R8.64], R3 ;  /* 0x0000000308007986 */ /* 0x0001e2000c101924 */
[----:B------:R-:W-:Y:S05]  /*50e0*/  BRA `(.L_x_9715) ;  /* 0x0000000800a07947 */ /* 0x000fea0003800000 */
.L_x_9720:
[----:B------:R-:W0:Y:S02]  /*50f0*/  I2F.F64.S16 R4, R23 ;  /* 0x0000001700047312 */ /* 0x000e240000101c00 */
[----:B0-----:R0:W-:Y:S01]  /*5100*/  STG.E.64 desc[UR36][R8.64], R4 ;  /* 0x0000000408007986 */ /* 0x0011e2000c101b24 */
[----:B------:R-:W-:Y:S05]  /*5110*/  BRA `(.L_x_9715) ;  /* 0x0000000800947947 */ /* 0x000fea0003800000 */
.L_x_9710:
        /* <DEDUP_REMOVED lines=12> */
.L_x_9725:
        /* <DEDUP_REMOVED lines=17> */
.L_x_9728:
[----:B------:R-:W-:-:S04]  /*52f0*/  SHF.R.U32.HI R3, RZ, 0x18, R23 ;  /* 0x00000018ff037819 */ /* 0x000fc80000011617 */
[----:B------:R-:W-:-:S04]  /*5300*/  LOP3.LUT R0, R0, 0x80, R3, 0xf8, !PT ;  /* 0x0000008000007812 */ /* 0x000fc800078ef803 */
[----:B------:R-:W-:-:S07]  /*5310*/  PRMT R4, R0, 0x7610, R4 ;  /* 0x0000761000047816 */ /* 0x000fce0000000004 */
.L_x_9727:
[----:B------:R-:W-:Y:S05]  /*5320*/  BSYNC.RECONVERGENT B0 ;  /* 0x0000000000007941 */ /* 0x000fea0003800200 */
.L_x_9726:
[----:B------:R0:W-:Y:S01]  /*5330*/  STG.E.U8 desc[UR36][R8.64], R4 ;  /* 0x0000000408007986 */ /* 0x0001e2000c101124 */
[----:B------:R-:W-:Y:S05]  /*5340*/  BRA `(.L_x_9715) ;  /* 0x0000000800087947 */ /* 0x000fea0003800000 */
.L_x_9724:
        /* <DEDUP_REMOVED lines=17> */
.L_x_9731:
[----:B------:R-:W-:-:S04]  /*5460*/  SHF.R.U32.HI R3, RZ, 0x18, R23 ;  /* 0x00000018ff037819 */ /* 0x000fc80000011617 */
[----:B------:R-:W-:-:S04]  /*5470*/  LOP3.LUT R0, R0, 0x80, R3, 0xf8, !PT ;  /* 0x0000008000007812 */ /* 0x000fc800078ef803 */
[----:B------:R-:W-:-:S07]  /*5480*/  PRMT R4, R0, 0x7610, R4 ;  /* 0x0000761000047816 */ /* 0x000fce0000000004 */
.L_x_9730:
[----:B------:R-:W-:Y:S05]  /*5490*/  BSYNC.RECONVERGENT B0 ;  /* 0x0000000000007941 */ /* 0x000fea0003800200 */
.L_x_9729:
[----:B------:R0:W-:Y:S01]  /*54a0*/  STG.E.U8 desc[UR36][R8.64], R4 ;  /* 0x0000000408007986 */ /* 0x0001e2000c101124 */
[----:B------:R-:W-:Y:S05]  /*54b0*/  BRA `(.L_x_9715) ;  /* 0x0000000400ac7947 */ /* 0x000fea0003800000 */
.L_x_9723:
        /* <DEDUP_REMOVED lines=22> */
.L_x_9733:
[----:B------:R-:W-:-:S04]  /*5620*/  PRMT R4, R23, 0x9910, RZ ;  /* 0x0000991017047816 */ /* 0x000fc800000000ff */
[----:B------:R-:W-:-:S05]  /*5630*/  SHF.R.S32.HI R5, RZ, 0x1f, R4 ;  /* 0x0000001fff057819 */ /* 0x000fca0000011404 */
[----:B------:R0:W-:Y:S01]  /*5640*/  STG.E.64 desc[UR36][R8.64], R4 ;  /* 0x0000000408007986 */ /* 0x0001e2000c101b24 */
[----:B------:R-:W-:Y:S05]  /*5650*/  BRA `(.L_x_9715) ;  /* 0x0000000400447947 */ /* 0x000fea0003800000 */
.L_x_9732:
[----:B------:R-:W-:-:S05]  /*5660*/  PRMT R3, R23, 0x9910, RZ ;  /* 0x0000991017037816 */ /* 0x000fca00000000ff */
[----:B------:R0:W-:Y:S01]  /*5670*/  STG.E desc[UR36][R8.64], R3 ;  /* 0x0000000308007986 */ /* 0x0001e2000c101924 */
[----:B------:R-:W-:Y:S05]  /*5680*/  BRA `(.L_x_9715) ;  /* 0x0000000400387947 */ /* 0x000fea0003800000 */
.L_x_9722:
        /* <DEDUP_REMOVED lines=11> */
.L_x_9735:
[----:B------:R-:W-:Y:S01]  /*5740*/  CS2R R6, SRZ ;  /* 0x0000000000067805 */ /* 0x000fe2000001ff00 */
[----:B------:R-:W0:Y:S04]  /*5750*/  I2F.F64.S16 R4, R23 ;  /* 0x0000001700047312 */ /* 0x000e280000101c00 */
[----:B0-----:R0:W-:Y:S01]  /*5760*/  STG.E.128 desc[UR36][R8.64], R4 ;  /* 0x0000000408007986 */ /* 0x0011e2000c101d24 */
[----:B------:R-:W-:Y:S05]  /*5770*/  BRA `(.L_x_9715) ;  /* 0x0000000000fc7947 */ /* 0x000fea0003800000 */
.L_x_9734:
[----:B------:R-:W-:-:S13]  /*5780*/  ISETP.NE.AND P0, PT, R0, 0xf, PT ;  /* 0x0000000f0000780c */ /* 0x000fda0003f05270 */
[----:B------:R-:W-:Y:S05]  /*5790*/  @!P0 BRA `(.L_x_9736) ;  /* 0x0000000000e88947 */ /* 0x000fea0003800000 */
[----:B------:R-:W-:-:S13]  /*57a0*/  ISETP.NE.AND P0, PT, R0, 0x17, PT ;  /* 0x000000170000780c */ /* 0x000fda0003f05270 */
[----:B------:R-:W-:Y:S05]  /*57b0*/  @!P0 BRA `(.L_x_9737) ;  /* 0x0000000000908947 */ /* 0x000fea0003800000 */
[----:B------:R-:W-:-:S13]  /*57c0*/  ISETP.NE.AND P0, PT, R0, 0x18, PT ;  /* 0x000000180000780c */ /* 0x000fda0003f05270 */
[----:B------:R-:W-:Y:S05]  /*57d0*/  @!P0 BRA `(.L_x_9738) ;  /* 0x0000000000448947 */ /* 0x000fea0003800000 */
.L_x_9714:
        /* <DEDUP_REMOVED lines=16> */
.L_x_9739:
[----:B------:R-:W-:Y:S05]  /*58e0*/  BRA `(.L_x_9715) ;  /* 0x0000000000a07947 */ /* 0x000fea0003800000 */
.L_x_9738:
        /* <DEDUP_REMOVED lines=13> */
.L_x_9741:
[----:B------:R-:W-:Y:S05]  /*59c0*/  BSYNC.RECONVERGENT B0 ;  /* 0x0000000000007941 */ /* 0x000fea0003800200 */
.L_x_9740:
[----:B------:R-:W-:-:S05]  /*59d0*/  LOP3.LUT R3, R0, 0x80, R3, 0xf8, !PT ;  /* 0x0000008000037812 */ /* 0x000fca00078ef803 */
[----:B------:R0:W-:Y:S01]  /*59e0*/  STG.E.U8 desc[UR36][R8.64], R3 ;  /* 0x0000000308007986 */ /* 0x0001e2000c101124 */
[----:B------:R-:W-:Y:S05]  /*59f0*/  BRA `(.L_x_9715) ;  /* 0x00000000005c7947 */ /* 0x000fea0003800000 */
.L_x_9737:
        /* <DEDUP_REMOVED lines=12> */
.L_x_9743:
[----:B------:R-:W-:Y:S01]  /*5ac0*/  IMAD.MOV.U32 R0, RZ, RZ, 0x7f ;  /* 0x0000007fff007424 */ /* 0x000fe200078e00ff */
[----:B------:R-:W-:-:S04]  /*5ad0*/  ISETP.GT.U32.AND P0, PT, R3, 0x7f800000, PT ;  /* 0x7f8000000300780c */ /* 0x000fc80003f04070 */
[----:B------:R-:W-:-:S09]  /*5ae0*/  SEL R0, R0, 0x7c, P0 ;  /* 0x0000007c00007807 */ /* 0x000fd20000000000 */
.L_x_9744:
[----:B------:R-:W-:Y:S05]  /*5af0*/  BSYNC.RECONVERGENT B0 ;  /* 0x0000000000007941 */ /* 0x000fea0003800200 */
.L_x_9742:
[----:B------:R-:W-:-:S04]  /*5b00*/  SHF.R.U32.HI R3, RZ, 0x18, R23 ;  /* 0x00000018ff037819 */ /* 0x000fc80000011617 */
[----:B------:R-:W-:-:S05]  /*5b10*/  LOP3.LUT R3, R0, 0x80, R3, 0xf8, !PT ;  /* 0x0000008000037812 */ /* 0x000fca00078ef803 */
[----:B------:R0:W-:Y:S01]  /*5b20*/  STG.E.U8 desc[UR36][R8.64], R3 ;  /* 0x0000000308007986 */ /* 0x0001e2000c101124 */
[----:B------:R-:W-:Y:S05]  /*5b30*/  BRA `(.L_x_9715) ;  /* 0x00000000000c7947 */ /* 0x000fea0003800000 */
.L_x_9736:
[----:B------:R-:W0:Y:S02]  /*5b40*/  I2F.S16 R0, R23 ;  /* 0x0000001700007306 */ /* 0x000e240000101400 */
[----:B0-----:R-:W-:-:S05]  /*5b50*/  F2FP.BF16.F32.PACK_AB R0, RZ, R0 ;  /* 0x00000000ff00723e */ /* 0x001fca00000010ff */
[----:B------:R0:W-:Y:S02]  /*5b60*/  STG.E.U16 desc[UR36][R8.64], R0 ;  /* 0x0000000008007986 */ /* 0x0001e4000c101524 */
.L_x_9715:
[----:B------:R-:W-:-:S07]  /*5b70*/  VIADD R17, R17, 0x80 ;  /* 0x0000008011117836 */ /* 0x000fce0000000000 */
.L_x_9672:
[----:B------:R-:W-:-:S13]  /*5b80*/  ISETP.GE.AND P0, PT, R17, R16, PT ;  /* 0x000000101100720c */ /* 0x000fda0003f06270 */
[----:B------:R-:W-:Y:S05]  /*5b90*/  @P0 BREAK.RELIABLE B6 ;  /* 0x0000000000060942 */ /* 0x000fea0003800100 */
[----:B------:R-:W-:Y:S05]  /*5ba0*/  @P0 BRA `(.L_x_9709) ;  /* 0x0000000c00ac0947 */ /* 0x000fea0003800000 */
[----:B------:R-:W-:Y:S05]  /*5bb0*/  BSYNC.RELIABLE B6 ;  /* 0x0000000000067941 */ /* 0x000fea0003800100 */
.L_x_9671:
        /* <DEDUP_REMOVED lines=20> */
.L_x_9748:
[----:B------:R0:W-:Y:S01]  /*5d00*/  STG.E.U8 desc[UR36][R8.64], R22 ;  /* 0x0000001608007986 */ /* 0x0001e2000c101124 */
[----:B------:R-:W-:Y:S05]  /*5d10*/  BRA `(.L_x_9750) ;  /* 0x0000000c004c7947 */ /* 0x000fea0003800000 */
.L_x_9747:
        /* <DEDUP_REMOVED lines=10> */
.L_x_9752:
[----:B------:R-:W-:-:S05]  /*5dc0*/  PRMT R3, R22, 0x9910, RZ ;  /* 0x0000991016037816 */ /* 0x000fca00000000ff */
[----:B------:R0:W-:Y:S01]  /*5dd0*/  STG.E desc[UR36][R8.64], R3 ;  /* 0x0000000308007986 */ /* 0x0001e2000c101924 */
[----:B------:R-:W-:Y:S05]  /*5de0*/  BRA `(.L_x_9750) ;  /* 0x0000000c00187947 */ /* 0x000fea0003800000 */
.L_x_9751:
[----:B------:R0:W-:Y:S01]  /*5df0*/  STG.E.U16 desc[UR36][R8.64], R22 ;  /* 0x0000001608007986 */ /* 0x0001e2000c101524 */
[----:B------:R-:W-:Y:S05]  /*5e00*/  BRA `(.L_x_9750) ;  /* 0x0000000c00107947 */ /* 0x000fea0003800000 */
.L_x_9746:
        /* <DEDUP_REMOVED lines=9> */
.L_x_9754:
[----:B------:R-:W0:Y:S02]  /*5ea0*/  I2F.S16 R0, R22 ;  /* 0x0000001600007306 */ /* 0x000e240000101400 */
[----:B0-----:R-:W-:-:S05]  /*5eb0*/  F2FP.F16.F32.PACK_AB R0, RZ, R0 ;  /* 0x00000000ff00723e */ /* 0x001fca00000000ff */
[----:B------:R0:W-:Y:S01]  /*5ec0*/  STG.E.U16 desc[UR36][R8.64], R0 ;  /* 0x0000000008007986 */ /* 0x0001e2000c101524 */
[----:B------:R-:W-:Y:S05]  /*5ed0*/  BRA `(.L_x_9750) ;  /* 0x0000000800dc7947 */ /* 0x000fea0003800000 */
.L_x_9753:
        /* <DEDUP_REMOVED lines=10> */
.L_x_9756:
[----:B------:R-:W0:Y:S02]  /*5f80*/  I2F.S16 R22, R22 ;  /* 0x0000001600167306 */ /* 0x000e240000101400 */
[----:B0-----:R-:W-:-:S04]  /*5f90*/  F2FP.F16.F32.PACK_AB R3, RZ, R22 ;  /* 0x00000016ff03723e */ /* 0x001fc800000000ff */
[----:B------:R-:W-:-:S05]  /*5fa0*/  PRMT R3, R3, 0x5410, RZ ;  /* 0x0000541003037816 */ /* 0x000fca00000000ff */
[----:B------:R0:W-:Y:S01]  /*5fb0*/  STG.E desc[UR36][R8.64], R3 ;  /* 0x0000000308007986 */ /* 0x0001e2000c101924 */
[----:B------:R-:W-:Y:S05]  /*5fc0*/  BRA `(.L_x_9750) ;  /* 0x0000000800a07947 */ /* 0x000fea0003800000 */
.L_x_9755:
[----:B------:R-:W0:Y:S02]  /*5fd0*/  I2F.F64.S16 R22, R22 ;  /* 0x0000001600167312 */ /* 0x000e240000101c00 */
[----:B0-----:R0:W-:Y:S01]  /*5fe0*/  STG.E.64 desc[UR36][R8.64], R22 ;  /* 0x0000001608007986 */ /* 0x0011e2000c101b24 */
[----:B------:R-:W-:Y:S05]  /*5ff0*/  BRA `(.L_x_9750) ;  /* 0x0000000800947947 */ /* 0x000fea0003800000 */
.L_x_9745:
        /* <DEDUP_REMOVED lines=12> */
.L_x_9760:
        /* <DEDUP_REMOVED lines=17> */
.L_x_9763:
[----:B------:R-:W-:-:S04]  /*61d0*/  SHF.R.U32.HI R3, RZ, 0x18, R5 ;  /* 0x00000018ff037819 */ /* 0x000fc80000011605 */
[----:B------:R-:W-:-:S04]  /*61e0*/  LOP3.LUT R0, R0, 0x80, R3, 0xf8, !PT ;  /* 0x0000008000007812 */ /* 0x000fc800078ef803 */
[----:B------:R-:W-:-:S07]  /*61f0*/  PRMT R4, R0, 0x7610, R4 ;  /* 0x0000761000047816 */ /* 0x000fce0000000004 */
.L_x_9762:
[----:B------:R-:W-:Y:S05]  /*6200*/  BSYNC.RECONVERGENT B0 ;  /* 0x0000000000007941 */ /* 0x000fea0003800200 */
.L_x_9761:
[----:B------:R0:W-:Y:S01]  /*6210*/  STG.E.U8 desc[UR36][R8.64], R4 ;  /* 0x0000000408007986 */ /* 0x0001e2000c101124 */
[----:B------:R-:W-:Y:S05]  /*6220*/  BRA `(.L_x_9750) ;  /* 0x0000000800087947 */ /* 0x000fea0003800000 */
.L_x_9759:
        /* <DEDUP_REMOVED lines=17> */
.L_x_9766:
[----:B------:R-:W-:-:S04]  /*6340*/  SHF.R.U32.HI R3, RZ, 0x18, R5 ;  /* 0x00000018ff037819 */ /* 0x000fc80000011605 */
[----:B------:R-:W-:-:S04]  /*6350*/  LOP3.LUT R0, R0, 0x80, R3, 0xf8, !PT ;  /* 0x0000008000007812 */ /* 0x000fc800078ef803 */
[----:B------:R-:W-:-:S07]  /*6360*/  PRMT R4, R0, 0x7610, R4 ;  /* 0x0000761000047816 */ /* 0x000fce0000000004 */
.L_x_9765:
[----:B------:R-:W-:Y:S05]  /*6370*/  BSYNC.RECONVERGENT B0 ;  /* 0x0000000000007941 */ /* 0x000fea0003800200 */
.L_x_9764:
[----:B------:R0:W-:Y:S01]  /*6380*/  STG.E.U8 desc[UR36][R8.64], R4 ;  /* 0x0000000408007986 */ /* 0x0001e2000c101124 */
[----:B------:R-:W-:Y:S05]  /*6390*/  BRA `(.L_x_9750) ;  /* 0x0000000400ac7947 */ /* 0x000fea0003800000 */
.L_x_9758:
        /* <DEDUP_REMOVED lines=22> */
.L_x_9768:
[----:B------:R-:W-:-:S04]  /*6500*/  PRMT R4, R22, 0x9910, RZ ;  /* 0x0000991016047816 */ /* 0x000fc800000000ff */
[----:B------:R-:W-:-:S05]  /*6510*/  SHF.R.S32.HI R5, RZ, 0x1f, R4 ;  /* 0x0000001fff057819 */ /* 0x000fca0000011404 */
[----:B------:R0:W-:Y:S01]  /*6520*/  STG.E.64 desc[UR36][R8.64], R4 ;  /* 0x0000000408007986 */ /* 0x0001e2000c101b24 */
[----:B------:R-:W-:Y:S05]  /*6530*/  BRA `(.L_x_9750) ;  /* 0x0000000400447947 */ /* 0x000fea0003800000 */
.L_x_9767:
[----:B------:R-:W-:-:S05]  /*6540*/  PRMT R3, R22, 0x9910, RZ ;  /* 0x0000991016037816 */ /* 0x000fca00000000ff */
[----:B------:R0:W-:Y:S01]  /*6550*/  STG.E desc[UR36][R8.64], R3 ;  /* 0x0000000308007986 */ /* 0x0001e2000c101924 */
[----:B------:R-:W-:Y:S05]  /*6560*/  BRA `(.L_x_9750) ;  /* 0x0000000400387947 */ /* 0x000fea0003800000 */
.L_x_9757:
        /* <DEDUP_REMOVED lines=11> */
.L_x_9770:
[----:B------:R-:W-:Y:S01]  /*6620*/  CS2R R6, SRZ ;  /* 0x0000000000067805 */ /* 0x000fe2000001ff00 */
[----:B------:R-:W0:Y:S04]  /*6630*/  I2F.F64.S16 R4, R22 ;  /* 0x0000001600047312 */ /* 0x000e280000101c00 */
[----:B0-----:R4:W-:Y:S01]  /*6640*/  STG.E.128 desc[UR36][R8.64], R4 ;  /* 0x0000000408007986 */ /* 0x0019e2000c101d24 */
[----:B------:R-:W-:Y:S05]  /*6650*/  BRA `(.L_x_9750) ;  /* 0x0000000000fc7947 */ /* 0x000fea0003800000 */
.L_x_9769:
[----:B------:R-:W-:-:S13]  /*6660*/  ISETP.NE.AND P0, PT, R0, 0xf, PT ;  /* 0x0000000f0000780c */ /* 0x000fda0003f05270 */
[----:B------:R-:W-:Y:S05]  /*6670*/  @!P0 BRA `(.L_x_9771) ;  /* 0x0000000000e88947 */ /* 0x000fea0003800000 */
[----:B------:R-:W-:-:S13]  /*6680*/  ISETP.NE.AND P0, PT, R0, 0x17, PT ;  /* 0x000000170000780c */ /* 0x000fda0003f05270 */
[----:B------:R-:W-:Y:S05]  /*6690*/  @!P0 BRA `(.L_x_9772) ;  /* 0x0000000000908947 */ /* 0x000fea0003800000 */
[----:B------:R-:W-:-:S13]  /*66a0*/  ISETP.NE.AND P0, PT, R0, 0x18, PT ;  /* 0x000000180000780c */ /* 0x000fda0003f05270 */
[----:B------:R-:W-:Y:S05]  /*66b0*/  @!P0 BRA `(.L_x_9773) ;  /* 0x0000000000448947 */ /* 0x000fea0003800000 */
.L_x_9749:
        /* <DEDUP_REMOVED lines=16> */
.L_x_9774:
[----:B------:R-:W-:Y:S05]  /*67c0*/  BRA `(.L_x_9750) ;  /* 0x0000000000a07947 */ /* 0x000fea0003800000 */
.L_x_9773:
        /* <DEDUP_REMOVED lines=13> */
.L_x_9776:
[----:B------:R-:W-:Y:S05]  /*68a0*/  BSYNC.RECONVERGENT B0 ;  /* 0x0000000000007941 */ /* 0x000fea0003800200 */
.L_x_9775:
[----:B------:R-:W-:-:S05]  /*68b0*/  LOP3.LUT R3, R0, 0x80, R3, 0xf8, !PT ;  /* 0x0000008000037812 */ /* 0x000fca00078ef803 */
[----:B------:R2:W-:Y:S01]  /*68c0*/  STG.E.U8 desc[UR36][R8.64], R3 ;  /* 0x0000000308007986 */ /* 0x0005e2000c101124 */
[----:B------:R-:W-:Y:S05]  /*68d0*/  BRA `(.L_x_9750) ;  /* 0x00000000005c7947 */ /* 0x000fea0003800000 */
.L_x_9772:
        /* <DEDUP_REMOVED lines=12> */
.L_x_9778:
[----:B------:R-:W-:Y:S01]  /*69a0*/  IMAD.MOV.U32 R0, RZ, RZ, 0x7f ;  /* 0x0000007fff007424 */ /* 0x000fe200078e00ff */
[----:B------:R-:W-:-:S04]  /*69b0*/  ISETP.GT.U32.AND P0, PT, R3, 0x7f800000, PT ;  /* 0x7f8000000300780c */ /* 0x000fc80003f04070 */
[----:B------:R-:W-:-:S09]  /*69c0*/  SEL R0, R0, 0x7c, P0 ;  /* 0x0000007c00007807 */ /* 0x000fd20000000000 */
.L_x_9779:
[----:B------:R-:W-:Y:S05]  /*69d0*/  BSYNC.RECONVERGENT B0 ;  /* 0x0000000000007941 */ /* 0x000fea0003800200 */
.L_x_9777:
[----:B------:R-:W-:-:S04]  /*69e0*/  SHF.R.U32.HI R3, RZ, 0x18, R5 ;  /* 0x00000018ff037819 */ /* 0x000fc80000011605 */
[----:B------:R-:W-:-:S05]  /*69f0*/  LOP3.LUT R3, R0, 0x80, R3, 0xf8, !PT ;  /* 0x0000008000037812 */ /* 0x000fca00078ef803 */
[----:B------:R1:W-:Y:S01]  /*6a00*/  STG.E.U8 desc[UR36][R8.64], R3 ;  /* 0x0000000308007986 */ /* 0x0003e2000c101124 */
[----:B------:R-:W-:Y:S05]  /*6a10*/  BRA `(.L_x_9750) ;  /* 0x00000000000c7947 */ /* 0x000fea0003800000 */
.L_x_9771:
[----:B------:R-:W0:Y:S02]  /*6a20*/  I2F.S16 R0, R22 ;  /* 0x0000001600007306 */ /* 0x000e240000101400 */
[----:B0-----:R-:W-:-:S05]  /*6a30*/  F2FP.BF16.F32.PACK_AB R0, RZ, R0 ;  /* 0x00000000ff00723e */ /* 0x001fca00000010ff */
[----:B------:R0:W-:Y:S02]  /*6a40*/  STG.E.U16 desc[UR36][R8.64], R0 ;  /* 0x0000000008007986 */ /* 0x0001e4000c101524 */
.L_x_9750:
[----:B------:R-:W-:-:S07]  /*6a50*/  VIADD R17, R17, 0x80 ;  /* 0x0000008011117836 */ /* 0x000fce0000000000 */
.L_x_9709:
[----:B------:R-:W-:Y:S05]  /*6a60*/  BSYNC.RECONVERGENT B7 ;  /* 0x0000000000077941 */ /* 0x000fea0003800200 */
.L_x_9670:
        /* <DEDUP_REMOVED lines=21> */
.L_x_9783:
[----:B------:R-:W-:Y:S01]  /*6bc0*/  STG.E.U8 desc[UR36][R2.64], R19 ;  /* 0x0000001302007986 */ /* 0x000fe2000c101124 */
[----:B------:R-:W-:Y:S05]  /*6bd0*/  EXIT ;  /* 0x000000000000794d */ /* 0x000fea0003800000 */
.L_x_9782:
        /* <DEDUP_REMOVED lines=10> */
.L_x_9786:
[----:B------:R-:W-:-:S05]  /*6c80*/  PRMT R5, R19, 0x9910, RZ ;  /* 0x0000991013057816 */ /* 0x000fca00000000ff */
[----:B------:R-:W-:Y:S01]  /*6c90*/  STG.E desc[UR36][R2.64], R5 ;  /* 0x0000000502007986 */ /* 0x000fe2000c101924 */
[----:B------:R-:W-:Y:S05]  /*6ca0*/  EXIT ;  /* 0x000000000000794d */ /* 0x000fea0003800000 */
.L_x_9785:
[----:B------:R-:W-:Y:S01]  /*6cb0*/  STG.E.U16 desc[UR36][R2.64], R19 ;  /* 0x0000001302007986 */ /* 0x000fe2000c101524 */
[----:B------:R-:W-:Y:S05]  /*6cc0*/  EXIT ;  /* 0x000000000000794d */ /* 0x000fea0003800000 */
.L_x_9781:
        /* <DEDUP_REMOVED lines=9> */
.L_x_9788:
[----:B------:R-:W0:Y:S02]  /*6d60*/  I2F.S16 R0, R19 ;  /* 0x0000001300007306 */ /* 0x000e240000101400 */
[----:B0-----:R-:W-:-:S05]  /*6d70*/  F2FP.F16.F32.PACK_AB R0, RZ, R0 ;  /* 0x00000000ff00723e */ /* 0x001fca00000000ff */
[----:B------:R-:W-:Y:S01]  /*6d80*/  STG.E.U16 desc[UR36][R2.64], R0 ;  /* 0x0000000002007986 */ /* 0x000fe2000c101524 */
[----:B------:R-:W-:Y:S05]  /*6d90*/  EXIT ;  /* 0x000000000000794d */ /* 0x000fea0003800000 */
.L_x_9787:
        /* <DEDUP_REMOVED lines=10> */
.L_x_9790:
[----:B------:R-:W0:Y:S02]  /*6e40*/  I2F.S16 R19, R19 ;  /* 0x0000001300137306 */ /* 0x000e240000101400 */
[----:B0-----:R-:W-:-:S04]  /*6e50*/  F2FP.F16.F32.PACK_AB R5, RZ, R19 ;  /* 0x00000013ff05723e */ /* 0x001fc800000000ff */
[----:B------:R-:W-:-:S05]  /*6e60*/  PRMT R5, R5, 0x5410, RZ ;  /* 0x0000541005057816 */ /* 0x000fca00000000ff */
[----:B------:R-:W-:Y:S01]  /*6e70*/  STG.E desc[UR36][R2.64], R5 ;  /* 0x0000000502007986 */ /* 0x000fe2000c101924 */
[----:B------:R-:W-:Y:S05]  /*6e80*/  EXIT ;  /* 0x000000000000794d */ /* 0x000fea0003800000 */
.L_x_9789:
[----:B------:R-:W0:Y:S02]  /*6e90*/  I2F.F64.S16 R4, R19 ;  /* 0x0000001300047312 */ /* 0x000e240000101c00 */
[----:B0-----:R-:W-:Y:S01]  /*6ea0*/  STG.E.64 desc[UR36][R2.64], R4 ;  /* 0x0000000402007986 */ /* 0x001fe2000c101b24 */
[----:B------:R-:W-:Y:S05]  /*6eb0*/  EXIT ;  /* 0x000000000000794d */ /* 0x000fea0003800000 */
.L_x_9780:
        /* <DEDUP_REMOVED lines=12> */
.L_x_9794:
        /* <DEDUP_REMOVED lines=18> */
.L_x_9797:
[----:B------:R-:W-:-:S04]  /*70a0*/  SHF.R.U32.HI R5, RZ, 0x18, R5 ;  /* 0x00000018ff057819 */ /* 0x000fc80000011605 */
[----:B------:R-:W-:-:S07]  /*70b0*/  LOP3.LUT R0, R0, 0x80, R5, 0xf8, !PT ;  /* 0x0000008000007812 */ /* 0x000fce00078ef805 */
.L_x_9796:
[----:B------:R-:W-:Y:S05]  /*70c0*/  BSYNC.RECONVERGENT B0 ;  /* 0x0000000000007941 */ /* 0x000fea0003800200 */
.L_x_9795:
[----:B------:R-:W-:Y:S01]  /*70d0*/  STG.E.U8 desc[UR36][R2.64], R0 ;  /* 0x0000000002007986 */ /* 0x000fe2000c101124 */
[----:B------:R-:W-:Y:S05]  /*70e0*/  EXIT ;  /* 0x000000000000794d */ /* 0x000fea0003800000 */
.L_x_9793:
        /* <DEDUP_REMOVED lines=18> */
.L_x_9800:
[----:B------:R-:W-:-:S04]  /*7210*/  SHF.R.U32.HI R5, RZ, 0x18, R5 ;  /* 0x00000018ff057819 */ /* 0x000fc80000011605 */
[----:B------:R-:W-:-:S07]  /*7220*/  LOP3.LUT R0, R0, 0x80, R5, 0xf8, !PT ;  /* 0x0000008000007812 */ /* 0x000fce00078ef805 */
.L_x_9799:
[----:B------:R-:W-:Y:S05]  /*7230*/  BSYNC.RECONVERGENT B0 ;  /* 0x0000000000007941 */ /* 0x000fea0003800200 */
.L_x_9798:
[----:B------:R-:W-:Y:S01]  /*7240*/  STG.E.U8 desc[UR36][R2.64], R0 ;  /* 0x0000000002007986 */ /* 0x000fe2000c101124 */
[----:B------:R-:W-:Y:S05]  /*7250*/  EXIT ;  /* 0x000000000000794d */ /* 0x000fea0003800000 */
.L_x_9792:
        /* <DEDUP_REMOVED lines=22> */
.L_x_9802:
[----:B------:R-:W-:-:S04]  /*73c0*/  PRMT R4, R19, 0x9910, RZ ;  /* 0x0000991013047816 */ /* 0x000fc800000000ff */
[----:B------:R-:W-:-:S05]  /*73d0*/  SHF.R.S32.HI R5, RZ, 0x1f, R4 ;  /* 0x0000001fff057819 */ /* 0x000fca0000011404 */
[----:B------:R-:W-:Y:S01]  /*73e0*/  STG.E.64 desc[UR36][R2.64], R4 ;  /* 0x0000000402007986 */ /* 0x000fe2000c101b24 */
[----:B------:R-:W-:Y:S05]  /*73f0*/  EXIT ;  /* 0x000000000000794d */ /* 0x000fea0003800000 */
.L_x_9801:
[----:B------:R-:W-:-:S05]  /*7400*/  PRMT R5, R19, 0x9910, RZ ;  /* 0x0000991013057816 */ /* 0x000fca00000000ff */
[----:B------:R-:W-:Y:S01]  /*7410*/  STG.E desc[UR36][R2.64], R5 ;  /* 0x0000000502007986 */ /* 0x000fe2000c101924 */
[----:B------:R-:W-:Y:S05]  /*7420*/  EXIT ;  /* 0x000000000000794d */ /* 0x000fea0003800000 */
.L_x_9791:
        /* <DEDUP_REMOVED lines=11> */
.L_x_9804:
[----:B------:R-:W-:Y:S01]  /*74e0*/  CS2R R6, SRZ ;  /* 0x0000000000067805 */ /* 0x000fe2000001ff00 */
[----:B------:R-:W0:Y:S04]  /*74f0*/  I2F.F64.S16 R4, R19 ;  /* 0x0000001300047312 */ /* 0x000e280000101c00 */
[----:B0-----:R-:W-:Y:S01]  /*7500*/  STG.E.128 desc[UR36][R2.64], R4 ;  /* 0x0000000402007986 */ /* 0x001fe2000c101d24 */
[----:B------:R-:W-:Y:S05]  /*7510*/  EXIT ;  /* 0x000000000000794d */ /* 0x000fea0003800000 */
.L_x_9803:
[----:B------:R-:W-:-:S13]  /*7520*/  ISETP.NE.AND P0, PT, R0, 0xf, PT ;  /* 0x0000000f0000780c */ /* 0x000fda0003f05270 */
[----:B------:R-:W-:Y:S05]  /*7530*/  @!P0 BRA `(.L_x_9805) ;  /* 0x0000000000e88947 */ /* 0x000fea0003800000 */
[----:B------:R-:W-:-:S13]  /*7540*/  ISETP.NE.AND P0, PT, R0, 0x17, PT ;  /* 0x000000170000780c */ /* 0x000fda0003f05270 */
[----:B------:R-:W-:Y:S05]  /*7550*/  @!P0 BRA `(.L_x_9806) ;  /* 0x0000000000908947 */ /* 0x000fea0003800000 */
[----:B------:R-:W-:-:S13]  /*7560*/  ISETP.NE.AND P0, PT, R0, 0x18, PT ;  /* 0x000000180000780c */ /* 0x000fda0003f05270 */
[----:B------:R-:W-:Y:S05]  /*7570*/  @!P0 BRA `(.L_x_9807) ;  /* 0x0000000000448947 */ /* 0x000fea0003800000 */
.L_x_9784:
        /* <DEDUP_REMOVED lines=16> */
.L_x_9808:
[----:B------:R-:W-:Y:S05]  /*7680*/  EXIT ;  /* 0x000000000000794d */ /* 0x000fea0003800000 */
.L_x_9807:
        /* <DEDUP_REMOVED lines=13> */
.L_x_9810:
[----:B------:R-:W-:Y:S05]  /*7760*/  BSYNC.RECONVERGENT B0 ;  /* 0x0000000000007941 */ /* 0x000fea0003800200 */
.L_x_9809:
[----:B------:R-:W-:-:S05]  /*7770*/  LOP3.LUT R5, R0, 0x80, R5, 0xf8, !PT ;  /* 0x0000008000057812 */ /* 0x000fca00078ef805 */
[----:B------:R-:W-:Y:S01]  /*7780*/  STG.E.U8 desc[UR36][R2.64], R5 ;  /* 0x0000000502007986 */ /* 0x000fe2000c101124 */
[----:B------:R-:W-:Y:S05]  /*7790*/  EXIT ;  /* 0x000000000000794d */ /* 0x000fea0003800000 */
.L_x_9806:
        /* <DEDUP_REMOVED lines=12> */
.L_x_9812:
[----:B------:R-:W-:Y:S01]  /*7860*/  IMAD.MOV.U32 R0, RZ, RZ, 0x7f ;  /* 0x0000007fff007424 */ /* 0x000fe200078e00ff */
[----:B------:R-:W-:-:S04]  /*7870*/  ISETP.GT.U32.AND P0, PT, R4, 0x7f800000, PT ;  /* 0x7f8000000400780c */ /* 0x000fc80003f04070 */
[----:B------:R-:W-:-:S09]  /*7880*/  SEL R0, R0, 0x7c, P0 ;  /* 0x0000007c00007807 */ /* 0x000fd20000000000 */
.L_x_9813:
[----:B------:R-:W-:Y:S05]  /*7890*/  BSYNC.RECONVERGENT B0 ;  /* 0x0000000000007941 */ /* 0x000fea0003800200 */
.L_x_9811:
[----:B------:R-:W-:-:S04]  /*78a0*/  SHF.R.U32.HI R5, RZ, 0x18, R5 ;  /* 0x00000018ff057819 */ /* 0x000fc80000011605 */
[----:B------:R-:W-:-:S05]  /*78b0*/  LOP3.LUT R5, R0, 0x80, R5, 0xf8, !PT ;  /* 0x0000008000057812 */ /* 0x000fca00078ef805 */
[----:B------:R-:W-:Y:S01]  /*78c0*/  STG.E.U8 desc[UR36][R2.64], R5 ;  /* 0x0000000502007986 */ /* 0x000fe2000c101124 */
[----:B------:R-:W-:Y:S05]  /*78d0*/  EXIT ;  /* 0x000000000000794d */ /* 0x000fea0003800000 */
.L_x_9805:
[----:B------:R-:W0:Y:S02]  /*78e0*/  I2F.S16 R0, R19 ;  /* 0x0000001300007306 */ /* 0x000e240000101400 */
[----:B0-----:R-:W-:-:S05]  /*78f0*/  F2FP.BF16.F32.PACK_AB R0, RZ, R0 ;  /* 0x00000000ff00723e */ /* 0x001fca00000010ff */
[----:B------:R-:W-:Y:S01]  /*7900*/  STG.E.U16 desc[UR36][R2.64], R0 ;  /* 0x0000000002007986 */ /* 0x000fe2000c101524 */
[----:B------:R-:W-:Y:S05]  /*7910*/  EXIT ;  /* 0x000000000000794d */ /* 0x000fea0003800000 */
.L_x_9814:
        /* <DEDUP_REMOVED lines=14> */
.L_x_23329:


//--------------------- .text._ZN2at6native18elementwise_kernelILi128ELi4EZNS0_22gpu_kernel_impl_nocastIZZZNS0_16sign_kernel_cudaERNS_18TensorIteratorBaseEENKUlvE_clEvENKUlvE0_clEvEUlaE_EEvS4_RKT_EUliE_EEviT1_ --------------------------
	.section	.text._ZN2at6native18elementwise_kernelILi128ELi4EZNS0_22gpu_kernel_impl_nocastIZZZNS0_16sign_kernel_cudaERNS_18TensorIteratorBaseEENKUlvE_clEvENKUlvE0_clEvEUlaE_EEvS4_RKT_EUliE_EEviT1_,"ax",@progbits
	.align	128
        .global         _ZN2at6native18elementwise_kernelILi128ELi4EZNS0_22gpu_kernel_impl_nocastIZZZNS0_16sign_kernel_cudaERNS_18TensorIteratorBaseEENKUlvE_clEvENKUlvE0_clEvEUlaE_EEvS4_RKT_EUliE_EEviT1_
        .type           _ZN2at6native18elementwise_kernelILi128ELi4EZNS0_22gpu_kernel_impl_nocastIZZZNS0_16sign_kernel_cudaERNS_18TensorIteratorBaseEENKUlvE_clEvENKUlvE0_clEvEUlaE_EEvS4_RKT_EUliE_EEviT1_,@function
        .size           _ZN2at6native18elementwise_kernelILi128ELi4EZNS0_22gpu_kernel_impl_nocastIZZZNS0_16sign_kernel_cudaERNS_18TensorIteratorBaseEENKUlvE_clEvENKUlvE0_clEvEUlaE_EEvS4_RKT_EUliE_EEviT1_,(.L_x_23330 - _ZN2at6native18elementwise_kernelILi128ELi4EZNS0_22gpu_kernel_impl_nocastIZZZNS0_16sign_kernel_cudaERNS_18TensorIteratorBaseEENKUlvE_clEvENKUlvE0_clEvEUlaE_EEvS4_RKT_EUliE_EEviT1_)
        .other          _ZN2at6native18elementwise_kernelILi128ELi4EZNS0_22gpu_kernel_impl_nocastIZZZNS0_16sign_kernel_cudaERNS_18TensorIteratorBaseEENKUlvE_clEvENKUlvE0_clEvEUlaE_EEvS4_RKT_EUliE_EEviT1_,@"STO_CUDA_ENTRY STV_DEFAULT"
_ZN2at6native18elementwise_kernelILi128ELi4EZNS0_22gpu_kernel_impl_nocastIZZZNS0_16sign_kernel_cudaERNS_18TensorIteratorBaseEENKUlvE_clEvENKUlvE0_clEvEUlaE_EEvS4_RKT_EUliE_EEviT1_:
.text._ZN2at6native18elementwise_kernelILi128ELi4EZNS0_22gpu_kernel_impl_nocastIZZZNS0_16sign_kernel_cudaERNS_18TensorIteratorBaseEENKUlvE_clEvENKUlvE0_clEvEUlaE_EEvS4_RKT_EUliE_EEviT1_:
        /* <DEDUP_REMOVED lines=17> */
[----:B------:R-:W-:Y:S02]  /*0110*/  IADD3 R3, PT, PT, R3, 0x80, RZ ;  /* 0x0000008003037810 */ /* 0x000fe40007ffe0ff */
[----:B--2---:R-:W-:-:S02]  /*0120*/  PRMT R0, R4, 0x8880, RZ ;  /* 0x0000888004007816 */ /* 0x004fc400000000ff */
[----:B------:R-:W-:Y:S02]  /*0130*/  ISETP.NE.AND P0, PT, R4, RZ, PT ;  /* 0x000000ff0400720c */ /* 0x000fe40003f05270 */
[----:B------:R-:W-:Y:S02]  /*0140*/  PRMT R0, R0, 0x7710, RZ ;  /* 0x0000771000007816 */ /* 0x000fe400000000ff */
[----:B------:R-:W-:Y:S02]  /*0150*/  SEL R9, RZ, 0x1, !P0 ;  /* 0x00000001ff097807 */ /* 0x000fe40004000000 */
[----:B------:R-:W-:Y:S02]  /*0160*/  SHF.R.U32.HI R0, RZ, 0x7, R0 ;  /* 0x00000007ff007819 */ /* 0x000fe40000011600 */
[----:B------:R-:W-:Y:S02]  /*0170*/  ISETP.GE.AND P0, PT, R3, UR4, PT ;  /* 0x0000000403007c0c */ /* 0x000fe4000bf06270 */
[----:B------:R-:W-:-:S05]  /*0180*/  LOP3.LUT R9, R0, R9, RZ, 0xfc, !PT ;  /* 0x0000000900097212 */ /* 0x000fca00078efcff */
[----:B0-----:R0:W-:Y:S06]  /*0190*/  STG.E.U8 desc[UR6][R6.64], R9 ;  /* 0x0000000906007986 */ /* 0x0011ec000c101106 */
[----:B------:R-:W-:Y:S05]  /*01a0*/  @P0 BREAK.RELIABLE B1 ;  /* 0x0000000000010942 */ /* 0x000fea0003800100 */
[----:B------:R-:W-:Y:S05]  /*01b0*/  @P0 BRA `(.L_x_9819) ;  /* 0x0000000000680947 */ /* 0x000fea0003800000 */
[----:B------:R-:W1:Y:S02]  /*01c0*/  LDC.64 R4, c[0x0][0x588] ;  /* 0x00016200ff047b82 */ /* 0x000e640000000a00 */
[----:B-1----:R-:W2:Y:S06]  /*01d0*/  LDG.E.U8 R4, desc[UR6][R4.64] ;  /* 0x0000000604047981 */ /* 0x002eac000c1e1100 */
[----:B0-----:R-:W0:Y:S01]  /*01e0*/  LDC.64 R6, c[0x0][0x580] ;  /* 0x00016000ff067b82 */ /* 0x001e220000000a00 */
[----:B------:R-:W-:Y:S02]  /*01f0*/  IADD3 R3, PT, PT, R3, 0x80, RZ ;  /* 0x0000008003037810 */ /* 0x000fe40007ffe0ff */
[----:B--2---:R-:W-:-:S02]  /*0200*/  PRMT R0, R4, 0x8880, RZ ;  /* 0x0000888004007816 */ /* 0x004fc400000000ff */
[----:B------:R-:W-:Y:S02]  /*0210*/  ISETP.NE.AND P0, PT, R4, RZ, PT ;  /* 0x000000ff0400720c */ /* 0x000fe40003f05270 */
[----:B------:R-:W-:Y:S02]  /*0220*/  PRMT R0, R0, 0x7710, RZ ;  /* 0x0000771000007816 */ /* 0x000fe400000000ff */
[----:B------:R-:W-:Y:S02]  /*0230*/  SEL R9, RZ, 0x1, !P0 ;  /* 0x00000001ff097807 */ /* 0x000fe40004000000 */
[----:B------:R-:W-:-:S04]  /*0240*/  SHF.R.U32.HI R0, RZ, 0x7, R0 ;  /* 0x00000007ff007819 */ /* 0x000fc80000011600 */
[----:B------:R-:W-:-:S05]  /*0250*/  LOP3.LUT R9, R0, R9, RZ, 0xfc, !PT ;  /* 0x0000000900097212 */ /* 0x000fca00078efcff */
[----:B0-----:R0:W-:Y:S02]  /*0260*/  STG.E.U8 desc[UR6][R6.64], R9 ;  /* 0x0000000906007986 */ /* 0x0011e4000c101106 */
.L_x_9818:
[----:B------:R-:W-:-:S13]  /*0270*/  ISETP.GE.AND P0, PT, R3, UR4, PT ;  /* 0x0000000403007c0c */ /* 0x000fda000bf06270 */
[----:B------:R-:W-:Y:S05]  /*0280*/  @P0 BREAK.RELIABLE B1 ;  /* 0x0000000000010942 */ /* 0x000fea0003800100 */
[----:B------:R-:W-:Y:S05]  /*0290*/  @P0 BRA `(.L_x_9819) ;  /* 0x0000000000300947 */ /* 0x000fea0003800000 */
[----:B------:R-:W-:Y:S05]  /*02a0*/  BSYNC.RELIABLE B1 ;  /* 0x0000000000017941 */ /* 0x000fea0003800100 */
.L_x_9817:
        /* <DEDUP_REMOVED lines=11> */
.L_x_9819:
[----:B------:R-:W-:Y:S05]  /*0360*/  BSYNC.RECONVERGENT B0 ;  /* 0x0000000000007941 */ /* 0x000fea0003800200 */
.L_x_9816:
[----:B------:R-:W-:Y:S05]  /*0370*/  WARPSYNC.ALL ;  /* 0x0000000000007948 */ /* 0x000fea0003800000 */
[----:B------:R-:W-:-:S13]  /*0380*/  ISETP.GE.AND P0, PT, R3, UR4, PT ;  /* 0x0000000403007c0c */ /* 0x000fda000bf06270 */
[----:B------:R-:W-:Y:S05]  /*0390*/  @P0 EXIT ;  /* 0x000000000000094d */ /* 0x000fea0003800000 */
[----:B------:R-:W2:Y:S02]  /*03a0*/  LDC.64 R2, c[0x0][0x588] ;  /* 0x00016200ff027b82 */ /* 0x000ea40000000a00 */
[----:B--2---:R-:W2:Y:S06]  /*03b0*/  LDG.E.U8 R2, desc[UR6][R2.64] ;  /* 0x0000000602027981 */ /* 0x004eac000c1e1100 */
[----:B------:R-:W3:Y:S01]  /*03c0*/  LDC.64 R4, c[0x0][0x580] ;  /* 0x00016000ff047b82 */ /* 0x000ee20000000a00 */
[C---:B--2---:R-:W-:Y:S02]  /*03d0*/  PRMT R0, R2.reuse, 0x8880, RZ ;  /* 0x0000888002007816 */ /* 0x044fe400000000ff */
[----:B------:R-:W-:-:S02]  /*03e0*/  ISETP.NE.AND P0, PT, R2, RZ, PT ;  /* 0x000000ff0200720c */ /* 0x000fc40003f05270 */
[----:B------:R-:W-:Y:S02]  /*03f0*/  PRMT R0, R0, 0x7710, RZ ;  /* 0x0000771000007816 */ /* 0x000fe400000000ff */
[----:B01----:R-:W-:Y:S02]  /*0400*/  SEL R7, RZ, 0x1, !P0 ;  /* 0x00000001ff077807 */ /* 0x003fe40004000000 */
[----:B------:R-:W-:-:S04]  /*0410*/  SHF.R.U32.HI R0, RZ, 0x7, R0 ;  /* 0x00000007ff007819 */ /* 0x000fc80000011600 */
[----:B------:R-:W-:-:S05]  /*0420*/  LOP3.LUT R7, R0, R7, RZ, 0xfc, !PT ;  /* 0x0000000700077212 */ /* 0x000fca00078efcff */
[----:B---3--:R-:W-:Y:S01]  /*0430*/  STG.E.U8 desc[UR6][R4.64], R7 ;  /* 0x0000000704007986 */ /* 0x008fe2000c101106 */
[----:B------:R-:W-:Y:S05]  /*0440*/  EXIT ;  /* 0x000000000000794d */ /* 0x000fea0003800000 */
.L_x_9815:
        /* <DEDUP_REMOVED lines=294> */
[----:B------:R-:W-:-:S05]  /*16b0*/  @P0 MOV R10, RZ ;  /* 0x000000ff000a0202 */ /* 0x000fca0000000f00 */
[----:B------:R-:W1:Y:S01]  /*16c0*/  @P0 LDC.64 R8, c[0x0][0x578] ;  /* 0x00015e00ff080b82 */ /* 0x000e620000000a00 */
[--C-:B------:R-:W-:Y:S02]  /*16d0*/  IMAD.MOV R13, RZ, RZ, -R11.reuse ;  /* 0x000000ffff0d7224 */ /* 0x100fe400078e0a0b */
        /* <DEDUP_REMOVED lines=9> */
.L_x_9823:
[----:B------:R-:W0:Y:S02]  /*1770*/  LDCU.128 UR8, c[0x0][0x580] ;  /* 0x0000b000ff0877ac */ /* 0x000e240008000c00 */
[----:B0-----:R-:W-:-:S04]  /*1780*/  IADD3 R6, P0, PT, R4, UR10, RZ ;  /* 0x0000000a04067c10 */ /* 0x001fc8000ff1e0ff */
[----:B------:R-:W-:-:S05]  /*1790*/  IADD3.X R7, PT, PT, RZ, UR11, RZ, P0, !PT ;  /* 0x0000000bff077c10 */ /* 0x000fca00087fe4ff */
[----:B------:R-:W2:Y:S01]  /*17a0*/  LDG.E.U8 R6, desc[UR6][R6.64] ;  /* 0x0000000606067981 */ /* 0x000ea2000c1e1100 */
[----:B------:R-:W-:Y:S02]  /*17b0*/  IADD3 R4, P1, PT, R5, UR8, RZ ;  /* 0x0000000805047c10 */ /* 0x000fe4000ff3e0ff */
[----:B------:R-:W-:Y:S02]  /*17c0*/  IADD3 R3, PT, PT, R3, 0x80, RZ ;  /* 0x0000008003037810 */ /* 0x000fe40007ffe0ff */
[----:B------:R-:W-:Y:S02]  /*17d0*/  IADD3.X R5, PT, PT, RZ, UR9, RZ, P1, !PT ;  /* 0x00000009ff057c10 */ /* 0x000fe40008ffe4ff */
[C---:B--2---:R-:W-:Y:S02]  /*17e0*/  PRMT R8, R6.reuse, 0x8880, RZ ;  /* 0x0000888006087816 */ /* 0x044fe400000000ff */
[----:B------:R-:W-:Y:S02]  /*17f0*/  ISETP.NE.AND P0, PT, R6, RZ, PT ;  /* 0x000000ff0600720c */ /* 0x000fe40003f05270 */
[----:B------:R-:W-:-:S02]  /*1800*/  PRMT R8, R8, 0x7710, RZ ;  /* 0x0000771008087816 */ /* 0x000fc400000000ff */
[----:B------:R-:W-:Y:S02]  /*1810*/  SEL R9, RZ, 0x1, !P0 ;  /* 0x00000001ff097807 */ /* 0x000fe40004000000 */
[----:B------:R-:W-:Y:S02]  /*1820*/  SHF.R.U32.HI R8, RZ, 0x7, R8 ;  /* 0x00000007ff087819 */ /* 0x000fe40000011608 */
[----:B------:R-:W-:Y:S02]  /*1830*/  ISETP.GE.AND P0, PT, R3, UR4, PT ;  /* 0x0000000403007c0c */ /* 0x000fe4000bf06270 */
[----:B------:R-:W-:-:S05]  /*1840*/  LOP3.LUT R9, R8, R9, RZ, 0xfc, !PT ;  /* 0x0000000908097212 */ /* 0x000fca00078efcff */
[----:B------:R0:W-:Y:S06]  /*1850*/  STG.E.U8 desc[UR6][R4.64], R9 ;  /* 0x0000000904007986 */ /* 0x0001ec000c101106 */
        /* <DEDUP_REMOVED lines=300> */
.L_x_9825:
        /* <DEDUP_REMOVED lines=11> */
[----:B------:R-:W-:-:S04]  /*2bd0*/  SHF.R.U32.HI R8, RZ, 0x7, R8 ;  /* 0x00000007ff087819 */ /* 0x000fc80000011608 */
[----:B------:R-:W-:-:S05]  /*2be0*/  LOP3.LUT R9, R8, R9, RZ, 0xfc, !PT ;  /* 0x0000000908097212 */ /* 0x000fca00078efcff */
[----:B------:R0:W-:Y:S02]  /*2bf0*/  STG.E.U8 desc[UR6][R4.64], R9 ;  /* 0x0000000904007986 */ /* 0x0001e4000c101106 */
.L_x_9822:
[----:B------:R-:W-:-:S13]  /*2c00*/  ISETP.GE.AND P0, PT, R3, UR4, PT ;  /* 0x0000000403007c0c */ /* 0x000fda000bf06270 */
[----:B------:R-:W-:Y:S05]  /*2c10*/  @P0 BREAK.RELIABLE B1 ;  /* 0x0000000000010942 */ /* 0x000fea0003800100 */
[----:B------:R-:W-:Y:S05]  /*2c20*/  @P0 BRA `(.L_x_9824) ;  /* 0x0000001000e40947 */ /* 0x000fea0003800000 */
[----:B------:R-:W-:Y:S05]  /*2c30*/  BSYNC.RELIABLE B1 ;  /* 0x0000000000017941 */ /* 0x000fea0003800100 */
.L_x_9821:
[----:B------:R-:W1:Y:S01]  /*2c40*/  LDCU.64 UR8, c[0x0][0x390] ;  /* 0x00007200ff0877ac */ /* 0x000e620008000a00 */
[----:B0-----:R-:W-:Y:S02]  /*2c50*/  HFMA2 R4, -RZ, RZ, 0, 0 ;  /* 0x00000000ff047431 */ /* 0x001fe400000001ff */
        /* <DEDUP_REMOVED lines=296> */
.L_x_9826:
[----:B------:R-:W0:Y:S02]  /*3ee0*/  LDCU.128 UR8, c[0x0][0x580] ;  /* 0x0000b000ff0877ac */ /* 0x000e240008000c00 */
[----:B0-----:R-:W-:-:S04]  /*3ef0*/  IADD3 R6, P0, PT, R4, UR10, RZ ;  /* 0x0000000a04067c10 */ /* 0x001fc8000ff1e0ff */
[----:B------:R-:W-:-:S05]  /*3f00*/  IADD3.X R7, PT, PT, RZ, UR11, RZ, P0, !PT ;  /* 0x0000000bff077c10 */ /* 0x000fca00087fe4ff */
[----:B------:R-:W2:Y:S01]  /*3f10*/  LDG.E.U8 R6, desc[UR6][R6.64] ;  /* 0x0000000606067981 */ /* 0x000ea2000c1e1100 */
[----:B------:R-:W-:Y:S01]  /*3f20*/  IADD3 R4, P1, PT, R5, UR8, RZ ;  /* 0x0000000805047c10 */ /* 0x000fe2000ff3e0ff */
[----:B------:R-:W-:-:S03]  /*3f30*/  VIADD R3, R3, 0x80 ;  /* 0x0000008003037836 */ /* 0x000fc60000000000 */
[----:B------:R-:W-:Y:S02]  /*3f40*/  IADD3.X R5, PT, PT, RZ, UR9, RZ, P1, !PT ;  /* 0x00000009ff057c10 */ /* 0x000fe40008ffe4ff */
[C---:B--2---:R-:W-:Y:S02]  /*3f50*/  PRMT R8, R6.reuse, 0x8880, RZ ;  /* 0x0000888006087816 */ /* 0x044fe400000000ff */
[----:B------:R-:W-:Y:S02]  /*3f60*/  ISETP.NE.AND P0, PT, R6, RZ, PT ;  /* 0x000000ff0600720c */ /* 0x000fe40003f05270 */
[----:B------:R-:W-:Y:S02]  /*3f70*/  PRMT R8, R8, 0x7710, RZ ;  /* 0x0000771008087816 */ /* 0x000fe400000000ff */
[----:B------:R-:W-:Y:S02]  /*3f80*/  SEL R9, RZ, 0x1, !P0 ;  /* 0x00000001ff097807 */ /* 0x000fe40004000000 */
[----:B------:R-:W-:-:S04]  /*3f90*/  SHF.R.U32.HI R8, RZ, 0x7, R8 ;  /* 0x00000007ff087819 */ /* 0x000fc80000011608 */
[----:B------:R-:W-:-:S05]  /*3fa0*/  LOP3.LUT R9, R8, R9, RZ, 0xfc, !PT ;  /* 0x0000000908097212 */ /* 0x000fca00078efcff */
[----:B------:R1:W-:Y:S02]  /*3fb0*/  STG.E.U8 desc[UR6][R4.64], R9 ;  /* 0x0000000904007986 */ /* 0x0003e4000c101106 */
.L_x_9824:
[----:B------:R-:W-:Y:S05]  /*3fc0*/  BSYNC.RECONVERGENT B0 ;  /* 0x0000000000007941 */ /* 0x000fea0003800200 */
.L_x_9820:
        /* <DEDUP_REMOVED lines=301> */
.L_x_9827:
[----:B------:R-:W0:Y:S02]  /*52a0*/  LDCU.128 UR8, c[0x0][0x580] ;  /* 0x0000b000ff0877ac */ /* 0x000e240008000c00 */
[----:B0-----:R-:W-:-:S04]  /*52b0*/  IADD3 R4, P0, PT, R2, UR10, RZ ;  /* 0x0000000a02047c10 */ /* 0x001fc8000ff1e0ff */
[----:B------:R-:W-:-:S05]  /*52c0*/  IADD3.X R5, PT, PT, RZ, UR11, RZ, P0, !PT ;  /* 0x0000000bff057c10 */ /* 0x000fca00087fe4ff */
[----:B------:R-:W2:Y:S01]  /*52d0*/  LDG.E.U8 R4, desc[UR6][R4.64] ;  /* 0x0000000604047981 */ /* 0x000ea2000c1e1100 */
[----:B------:R-:W-:-:S04]  /*52e0*/  IADD3 R2, P1, PT, R3, UR8, RZ ;  /* 0x0000000803027c10 */ /* 0x000fc8000ff3e0ff */
[----:B------:R-:W-:Y:S02]  /*52f0*/  IADD3.X R3, PT, PT, RZ, UR9, RZ, P1, !PT ;  /* 0x00000009ff037c10 */ /* 0x000fe40008ffe4ff */
[C---:B--2---:R-:W-:Y:S02]  /*5300*/  PRMT R0, R4.reuse, 0x8880, RZ ;  /* 0x0000888004007816 */ /* 0x044fe400000000ff */
[----:B------:R-:W-:Y:S02]  /*5310*/  ISETP.NE.AND P0, PT, R4, RZ, PT ;  /* 0x000000ff0400720c */ /* 0x000fe40003f05270 */
[----:B------:R-:W-:Y:S02]  /*5320*/  PRMT R0, R0, 0x7710, RZ ;  /* 0x0000771000007816 */ /* 0x000fe400000000ff */
[----:B------:R-:W-:Y:S02]  /*5330*/  SEL R7, RZ, 0x1, !P0 ;  /* 0x00000001ff077807 */ /* 0x000fe40004000000 */
[----:B------:R-:W-:-:S04]  /*5340*/  SHF.R.U32.HI R0, RZ, 0x7, R0 ;  /* 0x00000007ff007819 */ /* 0x000fc80000011600 */
[----:B------:R-:W-:-:S05]  /*5350*/  LOP3.LUT R7, R0, R7, RZ, 0xfc, !PT ;  /* 0x0000000700077212 */ /* 0x000fca00078efcff */
[----:B------:R-:W-:Y:S01]  /*5360*/  STG.E.U8 desc[UR6][R2.64], R7 ;  /* 0x0000000702007986 */ /* 0x000fe2000c101106 */
[----:B------:R-:W-:Y:S05]  /*5370*/  EXIT ;  /* 0x000000000000794d */ /* 0x000fea0003800000 */
.L_x_9828:
        /* <DEDUP_REMOVED lines=16> */
.L_x_23330:


//--------------------- .text._ZN2at6native27unrolled_elementwise_kernelIZZZNS0_16sign_kernel_cudaERNS_18TensorIteratorBaseEENKUlvE_clEvENKUlvE0_clEvEUlaE_St5arrayIPcLm2EELi4E23TrivialOffsetCalculatorILi1EjESB_NS0_6memory15LoadWithoutCastENSC_16StoreWithoutCastEEEviT_T0_T2_T3_T4_T5_ --------------------------
	.section	.text._ZN2at6native27unrolled_elementwise_kernelIZZZNS0_16sign_kernel_cudaERNS_18TensorIteratorBaseEENKUlvE_clEvENKUlvE0_clEvEUlaE_St5arrayIPcLm2EELi4E23TrivialOffsetCalculatorILi1EjESB_NS0_6memory15LoadWithoutCastENSC_16StoreWithoutCastEEEviT_T0_T2_T3_T4_T5_,"ax",@progbits
	.align	128
        .global         _ZN2at6native27unrolled_elementwise_kernelIZZZNS0_16sign_kernel_cudaERNS_18TensorIteratorBaseEENKUlvE_clEvENKUlvE0_clEvEUlaE_St5arrayIPcLm2EELi4E23TrivialOffsetCalculatorILi1EjESB_NS0_6memory15LoadWithoutCastENSC_16StoreWithoutCastEEEviT_T0_T2_T3_T4_T5_
        .type           _ZN2at6native27unrolled_elementwise_kernelIZZZNS0_16sign_kernel_cudaERNS_18TensorIteratorBaseEENKUlvE_clEvENKUlvE0_clEvEUlaE_St5arrayIPcLm2EELi4E23TrivialOffsetCalculatorILi1EjESB_NS0_6memory15LoadWithoutCastENSC_16StoreWithoutCastEEEviT_T0_T2_T3_T4_T5_,@function
        .size           _ZN2at6native27unrolled_elementwise_kernelIZZZNS0_16sign_kernel_cudaERNS_18TensorIteratorBaseEENKUlvE_clEvENKUlvE0_clEvEUlaE_St5arrayIPcLm2EELi4E23TrivialOffsetCalculatorILi1EjESB_NS0_6memory15LoadWithoutCastENSC_16StoreWithoutCastEEEviT_T0_T2_T3_T4_T5_,(.L_x_23331 - _ZN2at6native27unrolled_elementwise_kernelIZZZNS0_16sign_kernel_cudaERNS_18TensorIteratorBaseEENKUlvE_clEvENKUlvE0_clEvEUlaE_St5arrayIPcLm2EELi4E23TrivialOffsetCalculatorILi1EjESB_NS0_6memory15LoadWithoutCastENSC_16StoreWithoutCastEEEviT_T0_T2_T3_T4_T5_)
        .other          _ZN2at6native27unrolled_elementwise_kernelIZZZNS0_16sign_kernel_cudaERNS_18TensorIteratorBaseEENKUlvE_clEvENKUlvE0_clEvEUlaE_St5arrayIPcLm2EELi4E23TrivialOffsetCalculatorILi1EjESB_NS0_6memory15LoadWithoutCastENSC_16StoreWithoutCastEEEviT_T0_T2_T3_T4_T5_,@"STO_CUDA_ENTRY STV_DEFAULT"
_ZN2at6native27unrolled_elementwise_kernelIZZZNS0_16sign_kernel_cudaERNS_18TensorIteratorBaseEENKUlvE_clEvENKUlvE0_clEvEUlaE_St5arrayIPcLm2EELi4E23TrivialOffsetCalculatorILi1EjESB_NS0_6memory15LoadWithoutCastENSC_16StoreWithoutCastEEEviT_T0_T2_T3_T4_T5_:
.text._ZN2at6native27unrolled_elementwise_kernelIZZZNS0_16sign_kernel_cudaERNS_18TensorIteratorBaseEENKUlvE_clEvENKUlvE0_clEvEUlaE_St5arrayIPcLm2EELi4E23TrivialOffsetCalculatorILi1EjESB_NS0_6memory15LoadWithoutCastENSC_16StoreWithoutCastEEEviT_T0_T2_T3_T4_T5_:
        /* <DEDUP_REMOVED lines=15> */
[----:B------:R-:W-:Y:S02]  /*00f0*/  ISETP.GE.AND P1, PT, R13, R2, PT ;  /* 0x000000020d00720c */ /* 0x000fe40003f26270 */
[----:B0-----:R-:W-:Y:S02]  /*0100*/  @!P3 IADD3 R10, P4, PT, R11, R16, RZ ;  /* 0x000000100b0ab210 */ /* 0x001fe40007f9e0ff */
[----:B------:R-:W-:-:S03]  /*0110*/  PRMT R16, RZ, 0x7610, R16 ;  /* 0x00007610ff107816 */ /* 0x000fc60000000010 */
[----:B------:R-:W-:-:S05]  /*0120*/  @!P3 IMAD.X R11, RZ, RZ, R17, P4 ;  /* 0x000000ffff0bb224 */ /* 0x000fca00020e0611 */
[----:B-1----:R0:W5:Y:S01]  /*0130*/  @!P3 LDG.E.U8 R16, desc[UR4][R10.64] ;  /* 0x000000040a10b981 */ /* 0x002162000c1e1100 */
[----:B------:R-:W-:Y:S01]  /*0140*/  @!P1 IMAD R19, R0, 0x200, R13 ;  /* 0x0000020000139824 */ /* 0x000fe200078e020d */
[----:B------:R-:W1:Y:S01]  /*0150*/  @!P1 LDC.64 R8, c[0x0][0x390] ;  /* 0x0000e400ff089b82 */ /* 0x000e620000000a00 */
[----:B------:R-:W-:Y:S01]  /*0160*/  @!P1 VIADD R13, R13, 0x80 ;  /* 0x000000800d0d9836 */ /* 0x000fe20000000000 */
[----:B--2---:R-:W-:-:S04]  /*0170*/  @!P2 IADD3 R4, P5, PT, R15, R4, RZ ;  /* 0x000000040f04a210 */ /* 0x004fc80007fbe0ff */
[----:B------:R-:W-:-:S13]  /*0180*/  ISETP.GE.AND P0, PT, R13, R2, PT ;  /* 0x000000020d00720c */ /* 0x000fda0003f06270 */
[----:B------:R-:W2:Y:S01]  /*0190*/  @!P0 LDC.64 R6, c[0x0][0x390] ;  /* 0x0000e400ff068b82 */ /* 0x000ea20000000a00 */
[----:B------:R-:W-:Y:S01]  /*01a0*/  @!P0 IMAD R13, R0, 0x200, R13 ;  /* 0x00000200000d8824 */ /* 0x000fe200078e020d */
[----:B-1----:R-:W-:Y:S01]  /*01b0*/  @!P1 IADD3 R8, P4, PT, R19, R8, RZ ;  /* 0x0000000813089210 */ /* 0x002fe20007f9e0ff */
[----:B------:R-:W-:Y:S01]  /*01c0*/  @!P2 IMAD.X R5, RZ, RZ, R5, P5 ;  /* 0x000000ffff05a224 */ /* 0x000fe200028e0605 */
[----:B------:R-:W-:-:S03]  /*01d0*/  PRMT R14, RZ, 0x7610, R14 ;  /* 0x00007610ff0e7816 */ /* 0x000fc6000000000e */
[----:B------:R-:W-:-:S03]  /*01e0*/  @!P1 IMAD.X R9, RZ, RZ, R9, P4 ;  /* 0x000000ffff099224 */ /* 0x000fc600020e0609 */
[----:B------:R0:W5:Y:S01]  /*01f0*/  @!P2 LDG.E.U8 R14, desc[UR4][R4.64] ;  /* 0x00000004040ea981 */ /* 0x000162000c1e1100 */
[----:B--2---:R-:W-:-:S05]  /*0200*/  @!P0 IADD3 R12, P3, PT, R13, R6, RZ ;  /* 0x000000060d0c8210 */ /* 0x004fca0007f7e0ff */
[--C-:B------:R-:W-:Y:S01]  /*0210*/  @!P0 IMAD.X R13, RZ, RZ, R7.reuse, P3 ;  /* 0x000000ffff0d8224 */ /* 0x100fe200018e0607 */
[----:B------:R-:W-:-:S06]  /*0220*/  PRMT R7, RZ, 0x7610, R7 ;  /* 0x00007610ff077816 */ /* 0x000fcc0000000007 */
[----:B------:R0:W5:Y:S01]  /*0230*/  @!P1 LDG.E.U8 R7, desc[UR4][R8.64] ;  /* 0x0000000408079981 */ /* 0x000162000c1e1100 */
[----:B------:R-:W-:-:S06]  /*0240*/  PRMT R6, RZ, 0x7610, R6 ;  /* 0x00007610ff067816 */ /* 0x000fcc0000000006 */
[----:B------:R0:W5:Y:S01]  /*0250*/  @!P0 LDG.E.U8 R6, desc[UR4][R12.64] ;  /* 0x000000040c068981 */ /* 0x000162000c1e1100 */
[----:B------:R-:W-:Y:S01]  /*0260*/  ISETP.GE.AND P0, PT, R3, R2, PT ;  /* 0x000000020300720c */ /* 0x000fe20003f06270 */
[----:B------:R-:W-:Y:S04]  /*0270*/  BSSY.RECONVERGENT B0, `(.L_x_9829) ;  /* 0x000002d000007945 */ /* 0x000fe80003800200 */
[----:B------:R-:W-:Y:S08]  /*0280*/  BSSY.RELIABLE B1, `(.L_x_9830) ;  /* 0x000001f000017945 */ /* 0x000ff00003800100 */
[----:B0-----:R-:W-:Y:S05]  /*0290*/  @P0 BRA `(.L_x_9831) ;  /* 0x0000000000680947 */ /* 0x001fea0003800000 */
[----:B------:R-:W0:Y:S01]  /*02a0*/  LDCU.64 UR6, c[0x0][0x388] ;  /* 0x00007100ff0677ac */ /* 0x000e220008000a00 */
[----:B------:R-:W-:Y:S01]  /*02b0*/  IMAD R4, R0, 0x200, R3 ;  /* 0x0000020000047824 */ /* 0x000fe200078e0203 */
[C---:B-----5:R-:W-:Y:S01]  /*02c0*/  PRMT R8, R16.reuse, 0x8880, RZ ;  /* 0x0000888010087816 */ /* 0x060fe200000000ff */
[----:B------:R-:W-:Y:S01]  /*02d0*/  VIADD R3, R3, 0x80 ;  /* 0x0000008003037836 */ /* 0x000fe20000000000 */
[----:B------:R-:W-:Y:S02]  /*02e0*/  LOP3.LUT P0, RZ, R16, 0xff, RZ, 0xc0, !PT ;  /* 0x000000ff10ff7812 */ /* 0x000fe4000780c0ff */
[----:B------:R-:W-:Y:S02]  /*02f0*/  SHF.R.S32.HI R8, RZ, 0x7, R8 ;  /* 0x00000007ff087819 */ /* 0x000fe40000011408 */
[----:B------:R-:W-:Y:S02]  /*0300*/  SEL R9, RZ, 0x1, !P0 ;  /* 0x00000001ff097807 */ /* 0x000fe40004000000 */
[----:B------:R-:W-:-:S02]  /*0310*/  ISETP.GE.AND P0, PT, R3, R2, PT ;  /* 0x000000020300720c */ /* 0x000fc40003f06270 */
[----:B------:R-:W-:Y:S02]  /*0320*/  LOP3.LUT R9, R8, R9, RZ, 0xfc, !PT ;  /* 0x0000000908097212 */ /* 0x000fe400078efcff */
[----:B0-----:R-:W-:-:S05]  /*0330*/  IADD3 R4, P1, PT, R4, UR6, RZ ;  /* 0x0000000604047c10 */ /* 0x001fca000ff3e0ff */
[----:B------:R-:W-:-:S04]  /*0340*/  IMAD.X R5, RZ, RZ, UR7, P1 ;  /* 0x00000007ff057e24 */ /* 0x000fc800088e06ff */
[----:B------:R-:W-:Y:S05]  /*0350*/  @P0 BREAK.RELIABLE B1 ;  /* 0x0000000000010942 */ /* 0x000fea0003800100 */
[----:B------:R0:W-:Y:S01]  /*0360*/  STG.E.U8 desc[UR4][R4.64], R9 ;  /* 0x0000000904007986 */ /* 0x0001e2000c101104 */
[----:B------:R-:W-:Y:S05]  /*0370*/  @P0 BRA `(.L_x_9832) ;  /* 0x0000000000700947 */ /* 0x000fea0003800000 */
[----:B------:R-:W1:Y:S01]  /*0380*/  LDCU.64 UR6, c[0x0][0x388] ;  /* 0x00007100ff0677ac */ /* 0x000e620008000a00 */
[----:B0-----:R-:W-:Y:S01]  /*0390*/  PRMT R5, R14, 0x8880, RZ ;  /* 0x000088800e057816 */ /* 0x001fe200000000ff */
[----:B------:R-:W-:Y:S01]  /*03a0*/  IMAD R4, R0, 0x200, R3 ;  /* 0x0000020000047824 */ /* 0x000fe200078e0203 */
[----:B------:R-:W-:Y:S01]  /*03b0*/  LOP3.LUT P0, RZ, R14, 0xff, RZ, 0xc0, !PT ;  /* 0x000000ff0eff7812 */ /* 0x000fe2000780c0ff */
[----:B------:R-:W-:Y:S01]  /*03c0*/  VIADD R3, R3, 0x80 ;  /* 0x0000008003037836 */ /* 0x000fe20000000000 */
[----:B------:R-:W-:Y:S02]  /*03d0*/  PRMT R5, R5, 0x7710, RZ ;  /* 0x0000771005057816 */ /* 0x000fe400000000ff */
[----:B------:R-:W-:Y:S02]  /*03e0*/  SEL R8, RZ, 0x1, !P0 ;  /* 0x00000001ff087807 */ /* 0x000fe40004000000 */
[----:B------:R-:W-:-:S04]  /*03f0*/  SHF.R.U32.HI R9, RZ, 0x7, R5 ;  /* 0x00000007ff097819 */ /* 0x000fc80000011605 */
[----:B------:R-:W-:Y:S02]  /*0400*/  LOP3.LUT R9, R9, R8, RZ, 0xfc, !PT ;  /* 0x0000000809097212 */ /* 0x000fe400078efcff */
[----:B-1----:R-:W-:-:S05]  /*0410*/  IADD3 R4, P1, PT, R4, UR6, RZ ;  /* 0x0000000604047c10 */ /* 0x002fca000ff3e0ff */
[----:B------:R-:W-:-:S05]  /*0420*/  IMAD.X R5, RZ, RZ, UR7, P1 ;  /* 0x00000007ff057e24 */ /* 0x000fca00088e06ff */
[----:B------:R0:W-:Y:S03]  /*0430*/  STG.E.U8 desc[UR4][R4.64], R9 ;  /* 0x0000000904007986 */ /* 0x0001e6000c101104 */
.L_x_9831:
[----:B------:R-:W-:-:S13]  /*0440*/  ISETP.GE.AND P0, PT, R3, R2, PT ;  /* 0x000000020300720c */ /* 0x000fda0003f06270 */
[----:B------:R-:W-:Y:S05]  /*0450*/  @P0 BREAK.RELIABLE B1 ;  /* 0x0000000000010942 */ /* 0x000fea0003800100 */
[----:B------:R-:W-:Y:S05]  /*0460*/  @P0 BRA `(.L_x_9832) ;  /* 0x0000000000340947 */ /* 0x000fea0003800000 */
[----:B------:R-:W-:Y:S05]  /*0470*/  BSYNC.RELIABLE B1 ;  /* 0x0000000000017941 */ /* 0x000fea0003800100 */
.L_x_9830:
[----:B------:R-:W1:Y:S01]  /*0480*/  LDCU.64 UR6, c[0x0][0x388] ;  /* 0x00007100ff0677ac */ /* 0x000e620008000a00 */
[C---:B0----5:R-:W-:Y:S01]  /*0490*/  PRMT R5, R7.reuse, 0x8880, RZ ;  /* 0x0000888007057816 */ /* 0x061fe200000000ff */
        /* <DEDUP_REMOVED lines=10> */
.L_x_9832:
[----:B------:R-:W-:Y:S05]  /*0540*/  BSYNC.RECONVERGENT B0 ;  /* 0x0000000000007941 */ /* 0x000fea0003800200 */
.L_x_9829:
[----:B------:R-:W-:Y:S05]  /*0550*/  WARPSYNC.ALL ;  /* 0x0000000000007948 */ /* 0x000fea0003800000 */
[----:B------:R-:W-:-:S13]  /*0560*/  ISETP.GE.AND P0, PT, R3, R2, PT ;  /* 0x000000020300720c */ /* 0x000fda0003f06270 */
[----:B------:R-:W-:Y:S05]  /*0570*/  @P0 EXIT ;  /* 0x000000000000094d */ /* 0x000fea0003800000 */
[----:B------:R-:W2:Y:S01]  /*0580*/  LDCU.64 UR6, c[0x0][0x388] ;  /* 0x00007100ff0677ac */ /* 0x000ea20008000a00 */
[----:B-----5:R-:W-:Y:S01]  /*0590*/  PRMT R2, R6, 0x8880, RZ ;  /* 0x0000888006027816 */ /* 0x020fe200000000ff */
[----:B------:R-:W-:Y:S01]  /*05a0*/  IMAD R3, R0, 0x200, R3 ;  /* 0x0000020000037824 */ /* 0x000fe200078e0203 */
[----:B------:R-:W-:Y:S02]  /*05b0*/  LOP3.LUT P0, RZ, R6, 0xff, RZ, 0xc0, !PT ;  /* 0x000000ff06ff7812 */ /* 0x000fe4000780c0ff */
[----:B------:R-:W-:Y:S02]  /*05c0*/  PRMT R0, R2, 0x7710, RZ ;  /* 0x0000771002007816 */ /* 0x000fe400000000ff */
[----:B01----:R-:W-:Y:S02]  /*05d0*/  SEL R4, RZ, 0x1, !P0 ;  /* 0x00000001ff047807 */ /* 0x003fe40004000000 */
[----:B------:R-:W-:-:S04]  /*05e0*/  SHF.R.U32.HI R5, RZ, 0x7, R0 ;  /* 0x00000007ff057819 */ /* 0x000fc80000011600 */
[----:B------:R-:W-:Y:S02]  /*05f0*/  LOP3.LUT R5, R5, R4, RZ, 0xfc, !PT ;  /* 0x0000000405057212 */ /* 0x000fe400078efcff */
[----:B--2---:R-:W-:-:S05]  /*0600*/  IADD3 R2, P1, PT, R3, UR6, RZ ;  /* 0x0000000603027c10 */ /* 0x004fca000ff3e0ff */
[----:B------:R-:W-:-:S05]  /*0610*/  IMAD.X R3, RZ, RZ, UR7, P1 ;  /* 0x00000007ff037e24 */ /* 0x000fca00088e06ff */
[----:B------:R-:W-:Y:S01]  /*0620*/  STG.E.U8 desc[UR4][R2.64], R5 ;  /* 0x0000000502007986 */ /* 0x000fe2000c101104 */
[----:B------:R-:W-:Y:S05]  /*0630*/  EXIT ;  /* 0x000000000000794d */ /* 0x000fea0003800000 */
.L_x_9833:
        /* <DEDUP_REMOVED lines=12> */
.L_x_23331:


//--------------------- .text._ZN2at6native29vectorized_elementwise_kernelILi2EZZZNS0_16sign_kernel_cudaERNS_18TensorIteratorBaseEENKUlvE_clEvENKUlvE0_clEvEUlaE_St5arrayIPcLm2EEEEviT0_T1_ --------------------------
	.section	.text._ZN2at6native29vectorized_elementwise_kernelILi2EZZZNS0_16sign_kernel_cudaERNS_18TensorIteratorBaseEENKUlvE_clEvENKUlvE0_clEvEUlaE_St5arrayIPcLm2EEEEviT0_T1_,"ax",@progbits
	.align	128
        .global         _ZN2at6native29vectorized_elementwise_kernelILi2EZZZNS0_16sign_kernel_cudaERNS_18TensorIteratorBaseEENKUlvE_clEvENKUlvE0_clEvEUlaE_St5arrayIPcLm2EEEEviT0_T1_
        .type           _ZN2at6native29vectorized_elementwise_kernelILi2EZZZNS0_16sign_kernel_cudaERNS_18TensorIteratorBaseEENKUlvE_clEvENKUlvE0_clEvEUlaE_St5arrayIPcLm2EEEEviT0_T1_,@function
        .size           _ZN2at6native29vectorized_elementwise_kernelILi2EZZZNS0_16sign_kernel_cudaERNS_18TensorIteratorBaseEENKUlvE_clEvENKUlvE0_clEvEUlaE_St5arrayIPcLm2EEEEviT0_T1_,(.L_x_23332 - _ZN2at6native29vectorized_elementwise_kernelILi2EZZZNS0_16sign_kernel_cudaERNS_18TensorIteratorBaseEENKUlvE_clEvENKUlvE0_clEvEUlaE_St5arrayIPcLm2EEEEviT0_T1_)
        .other          _ZN2at6native29vectorized_elementwise_kernelILi2EZZZNS0_16sign_kernel_cudaERNS_18TensorIteratorBaseEENKUlvE_clEvENKUlvE0_clEvEUlaE_St5arrayIPcLm2EEEEviT0_T1_,@"STO_CUDA_ENTRY STV_DEFAULT"
_ZN2at6native29vectorized_elementwise_kernelILi2EZZZNS0_16sign_kernel_cudaERNS_18TensorIteratorBaseEENKUlvE_clEvENKUlvE0_clEvEUlaE_St5arrayIPcLm2EEEEviT0_T1_:
.text._ZN2at6native29vectorized_elementwise_kernelILi2EZZZNS0_16sign_kernel_cudaERNS_18TensorIteratorBaseEENKUlvE_clEvENKUlvE0_clEvEUlaE_St5arrayIPcLm2EEEEviT0_T1_:
        /* <DEDUP_REMOVED lines=9> */
[----:B------:R-:W-:Y:S02]  /*0090*/  PRMT R20, RZ, 0x7610, R20 ;  /* 0x00007610ff147816 */ /* 0x000fe40000000014 */
[----:B0-----:R-:W-:Y:S01]  /*00a0*/  ISETP.GE.U32.AND P6, PT, R15, UR5, PT ;  /* 0x000000050f007c0c */ /* 0x001fe2000bfc6070 */
[----:B------:R-:W-:-:S12]  /*00b0*/  IMAD.MOV.U32 R0, RZ, RZ, R15 ;  /* 0x000000ffff007224 */ /* 0x000fd800078e000f */
[C---:B------:R-:W-:Y:S01]  /*00c0*/  @!P6 VIADD R15, R0.reuse, 0x80 ;  /* 0x00000080000fe836 */ /* 0x040fe20000000000 */
[----:B------:R-:W0:Y:S01]  /*00d0*/  @!P6 LDC.64 R4, c[0x0][0x390] ;  /* 0x0000e400ff04eb82 */ /* 0x000e220000000a00 */
[----:B------:R-:W-:-:S03]  /*00e0*/  @!P6 VIADD R9, R0, UR4 ;  /* 0x000000040009ec36 */ /* 0x000fc60008000000 */
[----:B------:R-:W-:-:S13]  /*00f0*/  ISETP.GE.U32.AND P5, PT, R15, UR5, PT ;  /* 0x000000050f007c0c */ /* 0x000fda000bfa6070 */
[C---:B------:R-:W-:Y:S01]  /*0100*/  @!P5 VIADD R3, R15.reuse, UR4 ;  /* 0x000000040f03dc36 */ /* 0x040fe20008000000 */
[----:B------:R-:W1:Y:S01]  /*0110*/  @!P5 LDC.64 R22, c[0x0][0x390] ;  /* 0x0000e400ff16db82 */ /* 0x000e620000000a00 */
[----:B------:R-:W-:-:S05]  /*0120*/  @!P5 VIADD R15, R15, 0x80 ;  /* 0x000000800f0fd836 */ /* 0x000fca0000000000 */
[----:B------:R-:W-:Y:S02]  /*0130*/  ISETP.GE.U32.AND P4, PT, R15, UR5, PT ;  /* 0x000000050f007c0c */ /* 0x000fe4000bf86070 */
[----:B0-----:R-:W-:-:S05]  /*0140*/  @!P6 IADD3 R8, P0, PT, R9, R4, RZ ;  /* 0x000000040908e210 */ /* 0x001fca0007f1e0ff */
[----:B------:R-:W-:-:S05]  /*0150*/  @!P6 IMAD.X R9, RZ, RZ, R5, P0 ;  /* 0x000000ffff09e224 */ /* 0x000fca00000e0605 */
[----:B------:R0:W5:Y:S01]  /*0160*/  @!P6 LDG.E.U8 R20, desc[UR8][R8.64] ;  /* 0x000000080814e981 */ /* 0x000162000c1e1100 */
[C---:B------:R-:W-:Y:S01]  /*0170*/  @!P4 VIADD R27, R15.reuse, UR4 ;  /* 0x000000040f1bcc36 */ /* 0x040fe20008000000 */
[----:B------:R-:W2:Y:S01]  /*0180*/  @!P4 LDC.64 R10, c[0x0][0x390] ;  /* 0x0000e400ff0acb82 */ /* 0x000ea20000000a00 */
[----:B------:R-:W-:-:S05]  /*0190*/  @!P4 VIADD R15, R15, 0x80 ;  /* 0x000000800f0fc836 */ /* 0x000fca0000000000 */
[----:B------:R-:W-:-:S13]  /*01a0*/  ISETP.GE.U32.AND P3, PT, R15, UR5, PT ;  /* 0x000000050f007c0c */ /* 0x000fda000bf66070 */
[----:B------:R-:W-:Y:S01]  /*01b0*/  @!P3 VIADD R25, R15, UR4 ;  /* 0x000000040f19bc36 */ /* 0x000fe20008000000 */
[----:B-1----:R-:W-:Y:S01]  /*01c0*/  @!P5 IADD3 R22, P6, PT, R3, R22, RZ ;  /* 0x000000160316d210 */ /* 0x002fe20007fde0ff */
[----:B------:R-:W-:Y:S01]  /*01d0*/  @!P3 VIADD R15, R15, 0x80 ;  /* 0x000000800f0fb836 */ /* 0x000fe20000000000 */
[----:B------:R-:W1:Y:S04]  /*01e0*/  @!P3 LDC.64 R12, c[0x0][0x390] ;  /* 0x0000e400ff0cbb82 */ /* 0x000e680000000a00 */
[----:B------:R-:W-:-:S13]  /*01f0*/  ISETP.GE.U32.AND P2, PT, R15, UR5, PT ;  /* 0x000000050f007c0c */ /* 0x000fda000bf46070 */
[C---:B------:R-:W-:Y:S01]  /*0200*/  @!P2 VIADD R21, R15.reuse, UR4 ;  /* 0x000000040f15ac36 */ /* 0x040fe20008000000 */
[----:B------:R-:W3:Y:S01]  /*0210*/  @!P2 LDC.64 R2, c[0x0][0x390] ;  /* 0x0000e400ff02ab82 */ /* 0x000ee20000000a00 */
[----:B------:R-:W-:-:S05]  /*0220*/  @!P2 VIADD R15, R15, 0x80 ;  /* 0x000000800f0fa836 */ /* 0x000fca0000000000 */
[----:B------:R-:W-:-:S13]  /*0230*/  ISETP.GE.U32.AND P1, PT, R15, UR5, PT ;  /* 0x000000050f007c0c */ /* 0x000fda000bf26070 */
[C---:B------:R-:W-:Y:S01]  /*0240*/  @!P1 VIADD R19, R15.reuse, UR4 ;  /* 0x000000040f139c36 */ /* 0x040fe20008000000 */
[----:B------:R-:W-:Y:S01]  /*0250*/  PRMT R14, RZ, 0x7610, R14 ;  /* 0x00007610ff0e7816 */ /* 0x000fe2000000000e */
[----:B------:R-:W-:Y:S01]  /*0260*/  @!P1 VIADD R15, R15, 0x80 ;  /* 0x000000800f0f9836 */ /* 0x000fe20000000000 */
[----:B------:R-:W4:Y:S04]  /*0270*/  @!P1 LDC.64 R4, c[0x0][0x390] ;  /* 0x0000e400ff049b82 */ /* 0x000f280000000a00 */
[----:B------:R-:W-:Y:S01]  /*0280*/  ISETP.GE.U32.AND P0, PT, R15, UR5, PT ;  /* 0x000000050f007c0c */ /* 0x000fe2000bf06070 */
[----:B------:R-:W-:-:S05]  /*0290*/  @!P5 IMAD.X R23, RZ, RZ, R23, P6 ;  /* 0x000000ffff17d224 */ /* 0x000fca00030e0617 */
[----:B------:R-:W5:Y:S07]  /*02a0*/  @!P5 LDG.E.U8 R14, desc[UR8][R22.64] ;  /* 0x00000008160ed981 */ /* 0x000f6e000c1e1100 */
[C---:B------:R-:W-:Y:S01]  /*02b0*/  @!P0 VIADD R17, R15.reuse, UR4 ;  /* 0x000000040f118c36 */ /* 0x040fe20008000000 */
[----:B------:R-:W-:Y:S01]  /*02c0*/  PRMT R16, RZ, 0x7610, R16 ;  /* 0x00007610ff107816 */ /* 0x000fe20000000010 */
[----:B------:R-:W-:Y:S01]  /*02d0*/  @!P0 VIADD R15, R15, 0x80 ;  /* 0x000000800f0f8836 */ /* 0x000fe20000000000 */
[----:B------:R-:W-:Y:S01]  /*02e0*/  PRMT R18, RZ, 0x7610, R18 ;  /* 0x00007610ff127816 */ /* 0x000fe20000000012 */
[----:B------:R-:W4:Y:S03]  /*02f0*/  @!P0 LDC.64 R6, c[0x0][0x390] ;  /* 0x0000e400ff068b82 */ /* 0x000f260000000a00 */
[----:B------:R-:W-:-:S02]  /*0300*/  ISETP.GE.U32.AND P6, PT, R15, UR5, PT ;  /* 0x000000050f007c0c */ /* 0x000fc4000bfc6070 */
[----:B--2---:R-:W-:-:S11]  /*0310*/  @!P4 IADD3 R10, P5, PT, R27, R10, RZ ;  /* 0x0000000a1b0ac210 */ /* 0x004fd60007fbe0ff */
[----:B0-----:R-:W0:Y:S01]  /*0320*/  @!P6 LDC.64 R8, c[0x0][0x390] ;  /* 0x0000e400ff08eb82 */ /* 0x001e220000000a00 */
[----:B------:R-:W-:Y:S01]  /*0330*/  @!P4 IMAD.X R11, RZ, RZ, R11, P5 ;  /* 0x000000ffff0bc224 */ /* 0x000fe200028e060b */
[----:B-1----:R-:W-:-:S04]  /*0340*/  @!P3 IADD3 R12, P5, PT, R25, R12, RZ ;  /* 0x0000000c190cb210 */ /* 0x002fc80007fbe0ff */
[----:B------:R1:W5:Y:S01]  /*0350*/  @!P4 LDG.E.U8 R16, desc[UR8][R10.64] ;  /* 0x000000080a10c981 */ /* 0x000362000c1e1100 */
[----:B---3--:R-:W-:Y:S01]  /*0360*/  @!P2 IADD3 R2, P4, PT, R21, R2, RZ ;  /* 0x000000021502a210 */ /* 0x008fe20007f9e0ff */
[----:B------:R-:W-:Y:S01]  /*0370*/  @!P3 IMAD.X R13, RZ, RZ, R13, P5 ;  /* 0x000000ffff0db224 */ /* 0x000fe200028e060d */
[----:B------:R-:W-:Y:S01]  /*0380*/  PRMT R21, RZ, 0x7610, R21 ;  /* 0x00007610ff157816 */ /* 0x000fe20000000015 */
[----:B------:R-:W-:Y:S02]  /*0390*/  @!P6 VIADD R15, R15, UR4 ;  /* 0x000000040f0fec36 */ /* 0x000fe40008000000 */
[----:B------:R-:W-:Y:S01]  /*03a0*/  @!P2 IMAD.X R3, RZ, RZ, R3, P4 ;  /* 0x000000ffff03a224 */ /* 0x000fe200020e0603 */
[----:B------:R2:W5:Y:S01]  /*03b0*/  @!P3 LDG.E.U8 R18, desc[UR8][R12.64] ;  /* 0x000000080c12b981 */ /* 0x000562000c1e1100 */
[----:B----4-:R-:W-:-:S03]  /*03c0*/  @!P1 IADD3 R4, P3, PT, R19, R4, RZ ;  /* 0x0000000413049210 */ /* 0x010fc60007f7e0ff */
[----:B------:R2:W5:Y:S01]  /*03d0*/  @!P2 LDG.E.U8 R21, desc[UR8][R2.64] ;  /* 0x000000080215a981 */ /* 0x000562000c1e1100 */
[----:B-1----:R-:W-:Y:S01]  /*03e0*/  PRMT R10, RZ, 0x7610, R10 ;  /* 0x00007610ff0a7816 */ /* 0x002fe2000000000a */
[----:B------:R-:W-:Y:S01]  /*03f0*/  @!P1 IMAD.X R5, RZ, RZ, R5, P3 ;  /* 0x000000ffff059224 */ /* 0x000fe200018e0605 */
[----:B0-----:R-:W-:Y:S02]  /*0400*/  @!P6 IADD3 R8, P2, PT, R15, R8, RZ ;  /* 0x000000080f08e210 */ /* 0x001fe40007f5e0ff */
[----:B------:R-:W-:-:S03]  /*0410*/  PRMT R15, RZ, 0x7610, R15 ;  /* 0x00007610ff0f7816 */ /* 0x000fc6000000000f */
[----:B------:R-:W-:-:S03]  /*0420*/  @!P6 IMAD.X R9, RZ, RZ, R9, P2 ;  /* 0x000000ffff09e224 */ /* 0x000fc600010e0609 */
[----:B------:R2:W5:Y:S04]  /*0430*/  @!P1 LDG.E.U8 R15, desc[UR8][R4.64] ;  /* 0x00000008040f9981 */ /* 0x000568000c1e1100 */
[----:B------:R2:W5:Y:S01]  /*0440*/  @!P6 LDG.E.U8 R10, desc[UR8][R8.64] ;  /* 0x00000008080ae981 */ /* 0x000562000c1e1100 */
[----:B------:R-:W-:Y:S02]  /*0450*/  @!P0 IADD3 R6, P4, PT, R17, R6, RZ ;  /* 0x0000000611068210 */ /* 0x000fe40007f9e0ff */
[----:B------:R-:W-:-:S03]  /*0460*/  PRMT R11, RZ, 0x7610, R11 ;  /* 0x00007610ff0b7816 */ /* 0x000fc6000000000b */
[----:B------:R-:W-:-:S05]  /*0470*/  @!P0 IMAD.X R7, RZ, RZ, R7, P4 ;  /* 0x000000ffff078224 */ /* 0x000fca00020e0607 */
[----:B------:R2:W5:Y:S01]  /*0480*/  @!P0 LDG.E.U8 R11, desc[UR8][R6.64] ;  /* 0x00000008060b8981 */ /* 0x000562000c1e1100 */
[----:B------:R-:W-:Y:S01]  /*0490*/  ISETP.GE.U32.AND P0, PT, R0, UR5, PT ;  /* 0x0000000500007c0c */ /* 0x000fe2000bf06070 */
[----:B------:R-:W-:Y:S04]  /*04a0*/  BSSY.RECONVERGENT B0, `(.L_x_9835) ;  /* 0x0000065000007945 */ /* 0x000fe80003800200 */
[----:B------:R-:W-:Y:S08]  /*04b0*/  BSSY.RELIABLE B1, `(.L_x_9836) ;  /* 0x0000057000017945 */ /* 0x000ff00003800100 */
[----:B--2---:R-:W-:Y:S05]  /*04c0*/  @P0 BRA `(.L_x_9837) ;  /* 0x0000000000640947 */ /* 0x004fea0003800000 */
[----:B------:R-:W0:Y:S01]  /*04d0*/  LDCU.64 UR6, c[0x0][0x388] ;  /* 0x00007100ff0677ac */ /* 0x000e220008000a00 */
[----:B------:R-:W-:Y:S01]  /*04e0*/  VIADD R2, R0, UR4 ;  /* 0x0000000400027c36 */ /* 0x000fe20008000000 */
[----:B-----5:R-:W-:Y:S01]  /*04f0*/  PRMT R4, R20, 0x8880, RZ ;  /* 0x0000888014047816 */ /* 0x020fe200000000ff */
[----:B------:R-:W-:Y:S01]  /*0500*/  VIADD R0, R0, 0x80 ;  /* 0x0000008000007836 */ /* 0x000fe20000000000 */
[----:B------:R-:W-:Y:S02]  /*0510*/  LOP3.LUT P0, RZ, R20, 0xff, RZ, 0xc0, !PT ;  /* 0x000000ff14ff7812 */ /* 0x000fe4000780c0ff */
[----:B------:R-:W-:Y:S02]  /*0520*/  SHF.R.S32.HI R4, RZ, 0x7, R4 ;  /* 0x00000007ff047819 */ /* 0x000fe40000011404 */
[----:B------:R-:W-:Y:S02]  /*0530*/  SEL R5, RZ, 0x1, !P0 ;  /* 0x00000001ff057807 */ /* 0x000fe40004000000 */
[----:B------:R-:W-:-:S02]  /*0540*/  ISETP.GE.U32.AND P0, PT, R0, UR5, PT ;  /* 0x0000000500007c0c */ /* 0x000fc4000bf06070 */
[----:B------:R-:W-:Y:S02]  /*0550*/  LOP3.LUT R5, R4, R5, RZ, 0xfc, !PT ;  /* 0x0000000504057212 */ /* 0x000fe400078efcff */
[----:B0-----:R-:W-:-:S05]  /*0560*/  IADD3 R2, P1, PT, R2, UR6, RZ ;  /* 0x0000000602027c10 */ /* 0x001fca000ff3e0ff */
[----:B------:R-:W-:-:S05]  /*0570*/  IMAD.X R3, RZ, RZ, UR7, P1 ;  /* 0x00000007ff037e24 */ /* 0x000fca00088e06ff */
[----:B------:R0:W-:Y:S01]  /*0580*/  STG.E.U8 desc[UR8][R2.64], R5 ;  /* 0x0000000502007986 */ /* 0x0001e2000c101108 */
[----:B------:R-:W-:Y:S05]  /*0590*/  @P0 BRA `(.L_x_9838) ;  /* 0x0000000000680947 */ /* 0x000fea0003800000 */
[----:B------:R-:W1:Y:S01]  /*05a0*/  LDCU.64 UR6, c[0x0][0x388] ;  /* 0x00007100ff0677ac */ /* 0x000e620008000a00 */
[----:B0-----:R-:W-:Y:S01]  /*05b0*/  PRMT R3, R14, 0x8880, RZ ;  /* 0x000088800e037816 */ /* 0x001fe200000000ff */
[----:B------:R-:W-:Y:S01]  /*05c0*/  VIADD R2, R0, UR4 ;  /* 0x0000000400027c36 */ /* 0x000fe20008000000 */
        /* <DEDUP_REMOVED lines=9> */
.L_x_9837:
[----:B------:R-:W-:-:S13]  /*0660*/  ISETP.GE.U32.AND P0, PT, R0, UR5, PT ;  /* 0x0000000500007c0c */ /* 0x000fda000bf06070 */
[----:B------:R-:W-:Y:S05]  /*0670*/  @P0 BRA `(.L_x_9839) ;  /* 0x0000000000680947 */ /* 0x000fea0003800000 */
[----:B------:R-:W1:Y:S01]  /*0680*/  LDCU.64 UR6, c[0x0][0x388] ;  /* 0x00007100ff0677ac */ /* 0x000e620008000a00 */
[----:B0----5:R-:W-:Y:S01]  /*0690*/  PRMT R3, R16, 0x8880, RZ ;  /* 0x0000888010037816 */ /* 0x021fe200000000ff */
        /* <DEDUP_REMOVED lines=10> */
.L_x_9838:
[----:B------:R-:W-:-:S13]  /*0740*/  ISETP.GE.U32.AND P0, PT, R0, UR5, PT ;  /* 0x0000000500007c0c */ /* 0x000fda000bf06070 */
[----:B------:R-:W-:Y:S05]  /*0750*/  @P0 BRA `(.L_x_9840) ;  /* 0x0000000000680947 */ /* 0x000fea0003800000 */
[----:B------:R-:W2:Y:S01]  /*0760*/  LDCU.64 UR6, c[0x0][0x388] ;  /* 0x00007100ff0677ac */ /* 0x000ea20008000a00 */
[----:B01----:R-:W-:Y:S01]  /*0770*/  PRMT R3, R18, 0x8880, RZ ;  /* 0x0000888012037816 */ /* 0x003fe200000000ff */
[----:B------:R-:W-:Y:S01]  /*0780*/  VIADD R2, R0, UR4 ;  /* 0x0000000400027c36 */ /* 0x000fe20008000000 */
[----:B------:R-:W-:Y:S01]  /*0790*/  LOP3.LUT P0, RZ, R18, 0xff, RZ, 0xc0, !PT ;  /* 0x000000ff12ff7812 */ /* 0x000fe2000780c0ff */
[----:B------:R-:W-:Y:S01]  /*07a0*/  VIADD R0, R0, 0x80 ;  /* 0x0000008000007836 */ /* 0x000fe20000000000 */
[----:B------:R-:W-:Y:S02]  /*07b0*/  PRMT R3, R3, 0x7710, RZ ;  /* 0x0000771003037816 */ /* 0x000fe400000000ff */
[----:B------:R-:W-:Y:S02]  /*07c0*/  SEL R4, RZ, 0x1, !P0 ;  /* 0x00000001ff047807 */ /* 0x000fe40004000000 */
[----:B------:R-:W-:-:S04]  /*07d0*/  SHF.R.U32.HI R5, RZ, 0x7, R3 ;  /* 0x00000007ff057819 */ /* 0x000fc80000011603 */
[----:B------:R-:W-:Y:S02]  /*07e0*/  LOP3.LUT R5, R5, R4, RZ, 0xfc, !PT ;  /* 0x0000000405057212 */ /* 0x000fe400078efcff */
[----:B--2---:R-:W-:-:S05]  /*07f0*/  IADD3 R2, P1, PT, R2, UR6, RZ ;  /* 0x0000000602027c10 */ /* 0x004fca000ff3e0ff */
[----:B------:R-:W-:-:S05]  /*0800*/  IMAD.X R3, RZ, RZ, UR7, P1 ;  /* 0x00000007ff037e24 */ /* 0x000fca00088e06ff */
[----:B------:R1:W-:Y:S03]  /*0810*/  STG.E.U8 desc[UR8][R2.64], R5 ;  /* 0x0000000502007986 */ /* 0x0003e6000c101108 */
.L_x_9839:
[----:B------:R-:W-:-:S13]  /*0820*/  ISETP.GE.U32.AND P0, PT, R0, UR5, PT ;  /* 0x0000000500007c0c */ /* 0x000fda000bf06070 */
[----:B------:R-:W-:Y:S05]  /*0830*/  @P0 BRA `(.L_x_9841) ;  /* 0x00000000006c0947 */ /* 0x000fea0003800000 */
[----:B------:R-:W2:Y:S01]  /*0840*/  LDCU.64 UR6, c[0x0][0x388] ;  /* 0x00007100ff0677ac */ /* 0x000ea20008000a00 */
[C---:B01---5:R-:W-:Y:S01]  /*0850*/  PRMT R3, R21.reuse, 0x8880, RZ ;  /* 0x0000888015037816 */ /* 0x063fe200000000ff */
[C---:B------:R-:W-:Y:S01]  /*0860*/  VIADD R2, R0.reuse, UR4 ;  /* 0x0000000400027c36 */ /* 0x040fe20008000000 */
        /* <DEDUP_REMOVED lines=9> */
.L_x_9840:
[----:B------:R-:W-:-:S13]  /*0900*/  ISETP.GE.U32.AND P0, PT, R0, UR5, PT ;  /* 0x0000000500007c0c */ /* 0x000fda000bf06070 */
[----:B------:R-:W-:Y:S05]  /*0910*/  @P0 BREAK.RELIABLE B1 ;  /* 0x0000000000010942 */ /* 0x000fea0003800100 */
[----:B------:R-:W-:Y:S05]  /*0920*/  @P0 BRA `(.L_x_9842) ;  /* 0x0000000000700947 */ /* 0x000fea0003800000 */
[----:B------:R-:W3:Y:S01]  /*0930*/  LDCU.64 UR6, c[0x0][0x388] ;  /* 0x00007100ff0677ac */ /* 0x000ee20008000a00 */
[C---:B012---:R-:W-:Y:S01]  /*0940*/  PRMT R3, R15.reuse, 0x8880, RZ ;  /* 0x000088800f037816 */ /* 0x047fe200000000ff */
[C---:B------:R-:W-:Y:S01]  /*0950*/  VIADD R2, R0.reuse, UR4 ;  /* 0x0000000400027c36 */ /* 0x040fe20008000000 */
[----:B------:R-:W-:Y:S01]  /*0960*/  LOP3.LUT P0, RZ, R15, 0xff, RZ, 0xc0, !PT ;  /* 0x000000ff0fff7812 */ /* 0x000fe2000780c0ff */
[----:B------:R-:W-:Y:S01]  /*0970*/  VIADD R0, R0, 0x80 ;  /* 0x0000008000007836 */ /* 0x000fe20000000000 */
[----:B------:R-:W-:Y:S02]  /*0980*/  PRMT R3, R3, 0x7710, RZ ;  /* 0x0000771003037816 */ /* 0x000fe400000000ff */
[----:B------:R-:W-:Y:S02]  /*0990*/  SEL R4, RZ, 0x1, !P0 ;  /* 0x00000001ff047807 */ /* 0x000fe40004000000 */
[----:B------:R-:W-:-:S04]  /*09a0*/  SHF.R.U32.HI R5, RZ, 0x7, R3 ;  /* 0x00000007ff057819 */ /* 0x000fc80000011603 */
[----:B------:R-:W-:Y:S02]  /*09b0*/  LOP3.LUT R5, R5, R4, RZ, 0xfc, !PT ;  /* 0x0000000405057212 */ /* 0x000fe400078efcff */
[----:B---3--:R-:W-:-:S05]  /*09c0*/  IADD3 R2, P1, PT, R2, UR6, RZ ;  /* 0x0000000602027c10 */ /* 0x008fca000ff3e0ff */
[----:B------:R-:W-:-:S05]  /*09d0*/  IMAD.X R3, RZ, RZ, UR7, P1 ;  /* 0x00000007ff037e24 */ /* 0x000fca00088e06ff */
[----:B------:R2:W-:Y:S03]  /*09e0*/  STG.E.U8 desc[UR8][R2.64], R5 ;  /* 0x0000000502007986 */ /* 0x0005e6000c101108 */
.L_x_9841:
[----:B------:R-:W-:-:S13]  /*09f0*/  ISETP.GE.U32.AND P0, PT, R0, UR5, PT ;  /* 0x0000000500007c0c */ /* 0x000fda000bf06070 */
[----:B------:R-:W-:Y:S05]  /*0a00*/  @P0 BREAK.RELIABLE B1 ;  /* 0x0000000000010942 */ /* 0x000fea0003800100 */
[----:B------:R-:W-:Y:S05]  /*0a10*/  @P0 BRA `(.L_x_9842) ;  /* 0x0000000000340947 */ /* 0x000fea0003800000 */
[----:B------:R-:W-:Y:S05]  /*0a20*/  BSYNC.RELIABLE B1 ;  /* 0x0000000000017941 */ /* 0x000fea0003800100 */
.L_x_9836:
[----:B------:R-:W3:Y:S01]  /*0a30*/  LDCU.64 UR6, c[0x0][0x388] ;  /* 0x00007100ff0677ac */ /* 0x000ee20008000a00 */
[C---:B012--5:R-:W-:Y:S01]  /*0a40*/  PRMT R3, R11.reuse, 0x8880, RZ ;  /* 0x000088800b037816 */ /* 0x067fe200000000ff */
        /* <DEDUP_REMOVED lines=10> */
.L_x_9842:
[----:B------:R-:W-:Y:S05]  /*0af0*/  BSYNC.RECONVERGENT B0 ;  /* 0x0000000000007941 */ /* 0x000fea0003800200 */
.L_x_9835:
[----:B------:R-:W-:Y:S05]  /*0b00*/  WARPSYNC.ALL ;  /* 0x0000000000007948 */ /* 0x000fea0003800000 */
[----:B------:R-:W-:-:S13]  /*0b10*/  ISETP.GE.U32.AND P0, PT, R0, UR5, PT ;  /* 0x0000000500007c0c */ /* 0x000fda000bf06070 */
[----:B------:R-:W-:Y:S05]  /*0b20*/  @P0 EXIT ;  /* 0x000000000000094d */ /* 0x000fea0003800000 */
[----:B------:R-:W4:Y:S01]  /*0b30*/  LDCU.64 UR6, c[0x0][0x388] ;  /* 0x00007100ff0677ac */ /* 0x000f220008000a00 */
[----:B0123-5:R-:W-:Y:S01]  /*0b40*/  PRMT R3, R10, 0x8880, RZ ;  /* 0x000088800a037816 */ /* 0x02ffe200000000ff */
[----:B------:R-:W-:Y:S01]  /*0b50*/  VIADD R0, R0, UR4 ;  /* 0x0000000400007c36 */ /* 0x000fe20008000000 */
[----:B------:R-:W-:Y:S02]  /*0b60*/  LOP3.LUT P0, RZ, R10, 0xff, RZ, 0xc0, !PT ;  /* 0x000000ff0aff7812 */ /* 0x000fe4000780c0ff */
[----:B------:R-:W-:-:S04]  /*0b70*/  PRMT R3, R3, 0x7710, RZ ;  /* 0x0000771003037816 */ /* 0x000fc800000000ff */
[----:B------:R-:W-:Y:S02]  /*0b80*/  SHF.R.U32.HI R5, RZ, 0x7, R3 ;  /* 0x00000007ff057819 */ /* 0x000fe40000011603 */
[----:B----4-:R-:W-:Y:S02]  /*0b90*/  IADD3 R2, P1, PT, R0, UR6, RZ ;  /* 0x0000000600027c10 */ /* 0x010fe4000ff3e0ff */
[----:B------:R-:W-:-:S03]  /*0ba0*/  SEL R0, RZ, 0x1, !P0 ;  /* 0x00000001ff007807 */ /* 0x000fc60004000000 */
[----:B------:R-:W-:Y:S01]  /*0bb0*/  IMAD.X R3, RZ, RZ, UR7, P1 ;  /* 0x00000007ff037e24 */ /* 0x000fe200088e06ff */
[----:B------:R-:W-:-:S05]  /*0bc0*/  LOP3.LUT R5, R5, R0, RZ, 0xfc, !PT ;  /* 0x0000000005057212 */ /* 0x000fca00078efcff */
[----:B------:R-:W-:Y:S01]  /*0bd0*/  STG.E.U8 desc[UR8][R2.64], R5 ;  /* 0x0000000502007986 */ /* 0x000fe2000c101108 */
[----:B------:R-:W-:Y:S05]  /*0be0*/  EXIT ;  /* 0x000000000000794d */ /* 0x000fea0003800000 */
.L_x_9834:
        /* <DEDUP_REMOVED lines=21> */
[----:B------:R-:W-:-:S02]  /*0d40*/  ISETP.NE.AND P0, PT, R4, RZ, PT ;  /* 0x000000ff0400720c */ /* 0x000fc40003f05270 */
[C---:B------:R-:W-:Y:S02]  /*0d50*/  PRMT R4, R11.reuse, 0x8880, RZ ;  /* 0x000088800b047816 */ /* 0x040fe400000000ff */
[----:B------:R-:W-:Y:S02]  /*0d60*/  ISETP.NE.AND P1, PT, R8, RZ, PT ;  /* 0x000000ff0800720c */ /* 0x000fe40003f25270 */
[----:B-1----:R-:W-:Y:S02]  /*0d70*/  PRMT R6, R11, 0x9991, RZ ;  /* 0x000099910b067816 */ /* 0x002fe400000000ff */
[----:B------:R-:W-:Y:S02]  /*0d80*/  ISETP.NE.AND P2, PT, R9, RZ, PT ;  /* 0x000000ff0900720c */ /* 0x000fe40003f45270 */
[----:B------:R-:W-:Y:S02]  /*0d90*/  ISETP.NE.AND P3, PT, R10, RZ, PT ;  /* 0x000000ff0a00720c */ /* 0x000fe40003f65270 */
[----:B------:R-:W-:-:S02]  /*0da0*/  PRMT R8, R12, 0x8880, RZ ;  /* 0x000088800c087816 */ /* 0x000fc400000000ff */
[----:B------:R-:W-:Y:S02]  /*0db0*/  PRMT R10, R12, 0x9991, RZ ;  /* 0x000099910c0a7816 */ /* 0x000fe400000000ff */
[----:B------:R-:W-:Y:S02]  /*0dc0*/  SHF.R.S32.HI R4, RZ, 0x7, R4 ;  /* 0x00000007ff047819 */ /* 0x000fe40000011404 */
[----:B------:R-:W-:Y:S02]  /*0dd0*/  SEL R7, RZ, 0x1, !P0 ;  /* 0x00000001ff077807 */ /* 0x000fe40004000000 */
[----:B------:R-:W-:Y:S02]  /*0de0*/  SHF.R.S32.HI R6, RZ, 0x7, R6 ;  /* 0x00000007ff067819 */ /* 0x000fe40000011406 */
[----:B------:R-:W-:Y:S02]  /*0df0*/  SEL R9, RZ, 0x1, !P1 ;  /* 0x00000001ff097807 */ /* 0x000fe40004800000 */
[----:B------:R-:W-:-:S02]  /*0e00*/  SHF.R.S32.HI R8, RZ, 0x7, R8 ;  /* 0x00000007ff087819 */ /* 0x000fc40000011408 */
[----:B------:R-:W-:Y:S02]  /*0e10*/  SEL R11, RZ, 0x1, !P2 ;  /* 0x00000001ff0b7807 */ /* 0x000fe40005000000 */
[----:B------:R-:W-:Y:S02]  /*0e20*/  SHF.R.S32.HI R10, RZ, 0x7, R10 ;  /* 0x00000007ff0a7819 */ /* 0x000fe4000001140a */
[----:B------:R-:W-:Y:S02]  /*0e30*/  SEL R13, RZ, 0x1, !P3 ;  /* 0x00000001ff0d7807 */ /* 0x000fe40005800000 */
[----:B------:R-:W-:Y:S02]  /*0e40*/  LOP3.LUT R4, R4, R7, RZ, 0xfc, !PT ;  /* 0x0000000704047212 */ /* 0x000fe400078efcff */
[----:B------:R-:W-:Y:S02]  /*0e50*/  LOP3.LUT R7, R6, R9, RZ, 0xfc, !PT ;  /* 0x0000000906077212 */ /* 0x000fe400078efcff */
[----:B------:R-:W-:-:S02]  /*0e60*/  LOP3.LUT R6, R8, R11, RZ, 0xfc, !PT ;  /* 0x0000000b08067212 */ /* 0x000fc400078efcff */
[----:B------:R-:W-:Y:S02]  /*0e70*/  LOP3.LUT R9, R10, R13, RZ, 0xfc, !PT ;  /* 0x0000000d0a097212 */ /* 0x000fe400078efcff */
[C---:B----4-:R-:W-:Y:S02]  /*0e80*/  PRMT R8, R0.reuse, 0x7770, RZ ;  /* 0x0000777000087816 */ /* 0x050fe400000000ff */
[----:B------:R-:W-:Y:S02]  /*0e90*/  PRMT R10, R0, 0x7771, RZ ;  /* 0x00007771000a7816 */ /* 0x000fe400000000ff */
[----:B-----5:R-:W-:Y:S02]  /*0ea0*/  PRMT R11, R5, 0x7770, RZ ;  /* 0x00007770050b7816 */ /* 0x020fe400000000ff */
[----:B------:R-:W-:Y:S02]  /*0eb0*/  ISETP.NE.AND P0, PT, R8, RZ, PT ;  /* 0x000000ff0800720c */ /* 0x000fe40003f05270 */
[----:B------:R-:W-:-:S02]  /*0ec0*/  ISETP.NE.AND P1, PT, R10, RZ, PT ;  /* 0x000000ff0a00720c */ /* 0x000fc40003f25270 */
[C---:B------:R-:W-:Y:S02]  /*0ed0*/  PRMT R8, R0.reuse, 0x8880, RZ ;  /* 0x0000888000087816 */ /* 0x040fe400000000ff */
[----:B------:R-:W-:Y:S02]  /*0ee0*/  ISETP.NE.AND P2, PT, R11, RZ, PT ;  /* 0x000000ff0b00720c */ /* 0x000fe40003f45270 */
[----:B------:R-:W-:Y:S01]  /*0ef0*/  PRMT R10, R0, 0x9991, RZ ;  /* 0x00009991000a7816 */ /* 0x000fe200000000ff */
[----:B------:R-:W-:Y:S01]  /*0f00*/  IMAD.MOV.U32 R0, RZ, RZ, R8 ;  /* 0x000000ffff007224 */ /* 0x000fe200078e0008 */
[C---:B------:R-:W-:Y:S02]  /*0f10*/  PRMT R11, R5.reuse, 0x8880, RZ ;  /* 0x00008880050b7816 */ /* 0x040fe400000000ff */
[----:B------:R-:W-:Y:S01]  /*0f20*/  PRMT R12, R5, 0x7771, RZ ;  /* 0x00007771050c7816 */ /* 0x000fe200000000ff */
[----:B------:R-:W-:Y:S01]  /*0f30*/  IMAD.MOV.U32 R8, RZ, RZ, R10 ;  /* 0x000000ffff087224 */ /* 0x000fe200078e000a */
[----:B------:R-:W-:Y:S01]  /*0f40*/  SHF.R.S32.HI R0, RZ, 0x7, R0 ;  /* 0x00000007ff007819 */ /* 0x000fe20000011400 */
[----:B------:R-:W-:Y:S01]  /*0f50*/  IMAD.MOV.U32 R10, RZ, RZ, R11 ;  /* 0x000000ffff0a7224 */ /* 0x000fe200078e000b */
[----:B------:R-:W-:-:S02]  /*0f60*/  ISETP.NE.AND P3, PT, R12, RZ, PT ;  /* 0x000000ff0c00720c */ /* 0x000fc40003f65270 */
[----:B------:R-:W-:Y:S02]  /*0f70*/  PRMT R12, R5, 0x9991, RZ ;  /* 0x00009991050c7816 */ /* 0x000fe400000000ff */
[----:B------:R-:W-:Y:S02]  /*0f80*/  SHF.R.S32.HI R8, RZ, 0x7, R8 ;  /* 0x00000007ff087819 */ /* 0x000fe40000011408 */
[----:B------:R-:W-:Y:S02]  /*0f90*/  SEL R5, RZ, 0x1, !P0 ;  /* 0x00000001ff057807 */ /* 0x000fe40004000000 */
[----:B------:R-:W-:Y:S02]  /*0fa0*/  SEL R11, RZ, 0x1, !P1 ;  /* 0x00000001ff0b7807 */ /* 0x000fe40004800000 */
[----:B------:R-:W-:Y:S02]  /*0fb0*/  SHF.R.S32.HI R10, RZ, 0x7, R10 ;  /* 0x00000007ff0a7819 */ /* 0x000fe4000001140a */
[----:B------:R-:W-:-:S02]  /*0fc0*/  SHF.R.S32.HI R12, RZ, 0x7, R12 ;  /* 0x00000007ff0c7819 */ /* 0x000fc4000001140c */
[----:B------:R-:W-:Y:S02]  /*0fd0*/  SEL R13, RZ, 0x1, !P2 ;  /* 0x00000001ff0d7807 */ /* 0x000fe40005000000 */
[----:B------:R-:W-:Y:S02]  /*0fe0*/  SEL R15, RZ, 0x1, !P3 ;  /* 0x00000001ff0f7807 */ /* 0x000fe40005800000 */
[----:B------:R-:W-:Y:S02]  /*0ff0*/  LOP3.LUT R0, R0, R5, RZ, 0xfc, !PT ;  /* 0x0000000500007212 */ /* 0x000fe400078efcff */
[----:B------:R-:W-:Y:S02]  /*1000*/  LOP3.LUT R11, R8, R11, RZ, 0xfc, !PT ;  /* 0x0000000b080b7212 */ /* 0x000fe400078efcff */
[----:B------:R-:W-:Y:S02]  /*1010*/  LOP3.LUT R10, R10, R13, RZ, 0xfc, !PT ;  /* 0x0000000d0a0a7212 */ /* 0x000fe400078efcff */
[----:B------:R-:W-:-:S02]  /*1020*/  LOP3.LUT R15, R12, R15, RZ, 0xfc, !PT ;  /* 0x0000000f0c0f7212 */ /* 0x000fc400078efcff */
        /* <DEDUP_REMOVED lines=9> */
.L_x_9843:
        /* <DEDUP_REMOVED lines=12> */
.L_x_23332:


//--------------------- .text._ZN2at6native29vectorized_elementwise_kernelILi4EZZZNS0_16sign_kernel_cudaERNS_18TensorIteratorBaseEENKUlvE_clEvENKUlvE0_clEvEUlaE_St5arrayIPcLm2EEEEviT0_T1_ --------------------------
	.section	.text._ZN2at6native29vectorized_elementwise_kernelILi4EZZZNS0_16sign_kernel_cudaERNS_18TensorIteratorBaseEENKUlvE_clEvENKUlvE0_clEvEUlaE_St5arrayIPcLm2EEEEviT0_T1_,"ax",@progbits
	.align	128
        .global         _ZN2at6native29vectorized_elementwise_kernelILi4EZZZNS0_16sign_kernel_cudaERNS_18TensorIteratorBaseEENKUlvE_clEvENKUlvE0_clEvEUlaE_St5arrayIPcLm2EEEEviT0_T1_
        .type           _ZN2at6native29vectorized_elementwise_kernelILi4EZZZNS0_16sign_kernel_cudaERNS_18TensorIteratorBaseEENKUlvE_clEvENKUlvE0_clEvEUlaE_St5arrayIPcLm2EEEEviT0_T1_,@function
        .size           _ZN2at6native29vectorized_elementwise_kernelILi4EZZZNS0_16sign_kernel_cudaERNS_18TensorIteratorBaseEENKUlvE_clEvENKUlvE0_clEvEUlaE_St5arrayIPcLm2EEEEviT0_T1_,(.L_x_23333 - _ZN2at6native29vectorized_elementwise_kernelILi4EZZZNS0_16sign_kernel_cudaERNS_18TensorIteratorBaseEENKUlvE_clEvENKUlvE0_clEvEUlaE_St5arrayIPcLm2EEEEviT0_T1_)
        .other          _ZN2at6native29vectorized_elementwise_kernelILi4EZZZNS0_16sign_kernel_cudaERNS_18TensorIteratorBaseEENKUlvE_clEvENKUlvE0_clEvEUlaE_St5arrayIPcLm2EEEEviT0_T1_,@"STO_CUDA_ENTRY STV_DEFAULT"
_ZN2at6native29vectorized_elementwise_kernelILi4EZZZNS0_16sign_kernel_cudaERNS_18TensorIteratorBaseEENKUlvE_clEvENKUlvE0_clEvEUlaE_St5arrayIPcLm2EEEEviT0_T1_:
.text._ZN2at6native29vectorized_elementwise_kernelILi4EZZZNS0_16sign_kernel_cudaERNS_18TensorIteratorBaseEENKUlvE_clEvENKUlvE0_clEvEUlaE_St5arrayIPcLm2EEEEviT0_T1_:
        /* <DEDUP_REMOVED lines=102> */
.L_x_9847:
        /* <DEDUP_REMOVED lines=14> */
.L_x_9848:
        /* <DEDUP_REMOVED lines=14> */
.L_x_9849:
        /* <DEDUP_REMOVED lines=14> */
.L_x_9850:
        /* <DEDUP_REMOVED lines=15> */
.L_x_9851:
[----:B------:R-:W-:-:S13]  /*09f0*/  ISETP.GE.U32.AND P0, PT, R0, UR5, PT ;  /* 0x0000000500007c0c */ /* 0x000fda000bf06070 */
[----:B------:R-:W-:Y:S05]  /*0a00*/  @P0 BREAK.RELIABLE B1 ;  /* 0x0000000000010942 */ /* 0x000fea0003800100 */
[----:B------:R-:W-:Y:S05]  /*0a10*/  @P0 BRA `(.L_x_9852) ;  /* 0x0000000000340947 */ /* 0x000fea0003800000 */
[----:B------:R-:W-:Y:S05]  /*0a20*/  BSYNC.RELIABLE B1 ;  /* 0x0000000000017941 */ /* 0x000fea0003800100 */
.L_x_9846:
        /* <DEDUP_REMOVED lines=12> */
.L_x_9852:
[----:B------:R-:W-:Y:S05]  /*0af0*/  BSYNC.RECONVERGENT B0 ;  /* 0x0000000000007941 */ /* 0x000fea0003800200 */
.L_x_9845:
        /* <DEDUP_REMOVED lines=15> */
.L_x_9844:
        /* <DEDUP_REMOVED lines=9> */
[----:B------:R1:W3:Y:S01]  /*0c80*/  LDG.E R5, desc[UR8][R2.64+0x200] ;  /* 0x0002000802057981 */ /* 0x0002e2000c1e1900 */
[----:B0-----:R-:W-:-:S04]  /*0c90*/  UIADD3 UR6, UP0, UPT, UR4, UR6, URZ ;  /* 0x0000000604067290 */ /* 0x001fc8000ff1e0ff */
[----:B------:R-:W-:Y:S01]  /*0ca0*/  UIADD3.X UR7, UPT, UPT, URZ, UR7, URZ, UP0, !UPT ;  /* 0x00000007ff077290 */ /* 0x000fe200087fe4ff */
[C---:B--2---:R-:W-:Y:S02]  /*0cb0*/  PRMT R6, R4.reuse, 0x7770, RZ ;  /* 0x0000777004067816 */ /* 0x044fe400000000ff */
[----:B------:R-:W-:Y:S02]  /*0cc0*/  PRMT R8, R4, 0x7772, RZ ;  /* 0x0000777204087816 */ /* 0x000fe400000000ff */
[----:B------:R-:W-:Y:S02]  /*0cd0*/  ISETP.NE.AND P0, PT, R6, RZ, PT ;  /* 0x000000ff0600720c */ /* 0x000fe40003f05270 */
[----:B------:R-:W-:Y:S02]  /*0ce0*/  ISETP.NE.AND P2, PT, R8, RZ, PT ;  /* 0x000000ff0800720c */ /* 0x000fe40003f45270 */
[C---:B------:R-:W-:Y:S02]  /*0cf0*/  PRMT R7, R4.reuse, 0x7771, RZ ;  /* 0x0000777104077816 */ /* 0x040fe400000000ff */
[----:B------:R-:W-:-:S02]  /*0d00*/  PRMT R9, R4, 0x7773, RZ ;  /* 0x0000777304097816 */ /* 0x000fc400000000ff */
[----:B------:R-:W-:Y:S02]  /*0d10*/  SGXT R6, R4, 0x8 ;  /* 0x000000080406781a */ /* 0x000fe40000000200 */
[--C-:B-1----:R-:W-:Y:S02]  /*0d20*/  SHF.R.S32.HI R3, RZ, 0x8, R4.reuse ;  /* 0x00000008ff037819 */ /* 0x102fe40000011404 */
[--C-:B------:R-:W-:Y:S02]  /*0d30*/  SHF.R.S32.HI R8, RZ, 0x10, R4.reuse ;  /* 0x00000010ff087819 */ /* 0x100fe40000011404 */
[----:B------:R-:W-:Y:S02]  /*0d40*/  SHF.R.S32.HI R4, RZ, 0x18, R4 ;  /* 0x00000018ff047819 */ /* 0x000fe40000011404 */
[----:B------:R-:W-:Y:S02]  /*0d50*/  ISETP.NE.AND P1, PT, R7, RZ, PT ;  /* 0x000000ff0700720c */ /* 0x000fe40003f25270 */
[----:B------:R-:W-:-:S02]  /*0d60*/  SHF.R.S32.HI R2, RZ, 0x7, R6 ;  /* 0x00000007ff027819 */ /* 0x000fc40000011406 */
[----:B------:R-:W-:Y:S02]  /*0d70*/  SEL R7, RZ, 0x1, !P0 ;  /* 0x00000001ff077807 */ /* 0x000fe40004000000 */
[----:B------:R-:W-:Y:S02]  /*0d80*/  SGXT R6, R4, 0x8 ;  /* 0x000000080406781a */ /* 0x000fe40000000200 */
[----:B------:R-:W-:Y:S02]  /*0d90*/  SGXT R4, R8, 0x8 ;  /* 0x000000080804781a */ /* 0x000fe40000000200 */
[----:B------:R-:W-:Y:S02]  /*0da0*/  SGXT R3, R3, 0x8 ;  /* 0x000000080303781a */ /* 0x000fe40000000200 */
[----:B------:R-:W-:Y:S02]  /*0db0*/  ISETP.NE.AND P3, PT, R9, RZ, PT ;  /* 0x000000ff0900720c */ /* 0x000fe40003f65270 */
[----:B------:R-:W-:-:S02]  /*0dc0*/  LOP3.LUT R2, R2, 0xffff, R7, 0xc8, !PT ;  /* 0x0000ffff02027812 */ /* 0x000fc400078ec807 */
[----:B------:R-:W-:Y:S02]  /*0dd0*/  SHF.R.S32.HI R7, RZ, 0x7, R4 ;  /* 0x00000007ff077819 */ /* 0x000fe40000011404 */
[----:B------:R-:W-:Y:S02]  /*0de0*/  SHF.R.S32.HI R3, RZ, 0x7, R3 ;  /* 0x00000007ff037819 */ /* 0x000fe40000011403 */
[----:B------:R-:W-:Y:S02]  /*0df0*/  SHF.R.S32.HI R8, RZ, 0x7, R6 ;  /* 0x00000007ff087819 */ /* 0x000fe40000011406 */
[----:B------:R-:W-:Y:S02]  /*0e00*/  SEL R4, RZ, 0x1, !P1 ;  /* 0x00000001ff047807 */ /* 0x000fe40004800000 */
[----:B------:R-:W-:Y:S02]  /*0e10*/  SEL R9, RZ, 0x1, !P3 ;  /* 0x00000001ff097807 */ /* 0x000fe40005800000 */
[----:B------:R-:W-:-:S02]  /*0e20*/  SEL R6, RZ, 0x1, !P2 ;  /* 0x00000001ff067807 */ /* 0x000fc40005000000 */
[----:B------:R-:W-:Y:S02]  /*0e30*/  LOP3.LUT R3, R3, 0xffff, R4, 0xc8, !PT ;  /* 0x0000ffff03037812 */ /* 0x000fe400078ec804 */
[----:B------:R-:W-:Y:S02]  /*0e40*/  LOP3.LUT R4, R8, 0xffff, R9, 0xc8, !PT ;  /* 0x0000ffff08047812 */ /* 0x000fe400078ec809 */
[----:B------:R-:W-:Y:S02]  /*0e50*/  LOP3.LUT R7, R7, 0xffff, R6, 0xc8, !PT ;  /* 0x0000ffff07077812 */ /* 0x000fe400078ec806 */
[C---:B---3--:R-:W-:Y:S02]  /*0e60*/  PRMT R6, R5.reuse, 0x7771, RZ ;  /* 0x0000777105067816 */ /* 0x048fe400000000ff */
[C---:B------:R-:W-:Y:S02]  /*0e70*/  PRMT R9, R5.reuse, 0x7773, RZ ;  /* 0x0000777305097816 */ /* 0x040fe400000000ff */
[----:B------:R-:W-:-:S02]  /*0e80*/  PRMT R8, R5, 0x7772, RZ ;  /* 0x0000777205087816 */ /* 0x000fc400000000ff */
[----:B------:R-:W-:Y:S02]  /*0e90*/  ISETP.NE.AND P1, PT, R6, RZ, PT ;  /* 0x000000ff0600720c */ /* 0x000fe40003f25270 */
[----:B------:R-:W-:Y:S02]  /*0ea0*/  ISETP.NE.AND P3, PT, R9, RZ, PT ;  /* 0x000000ff0900720c */ /* 0x000fe40003f65270 */
[----:B------:R-:W-:Y:S02]  /*0eb0*/  ISETP.NE.AND P2, PT, R8, RZ, PT ;  /* 0x000000ff0800720c */ /* 0x000fe40003f45270 */
[--C-:B------:R-:W-:Y:S02]  /*0ec0*/  SHF.R.S32.HI R6, RZ, 0x8, R5.reuse ;  /* 0x00000008ff067819 */ /* 0x100fe40000011405 */
[----:B------:R-:W-:Y:S02]  /*0ed0*/  SHF.R.S32.HI R9, RZ, 0x18, R5 ;  /* 0x00000018ff097819 */ /* 0x000fe40000011405 */
[----:B------:R-:W-:-:S02]  /*0ee0*/  PRMT R10, R5, 0x7770, RZ ;  /* 0x00007770050a7816 */ /* 0x000fc400000000ff */
[----:B------:R-:W-:Y:S02]  /*0ef0*/  SHF.R.S32.HI R8, RZ, 0x10, R5 ;  /* 0x00000010ff087819 */ /* 0x000fe40000011405 */
[----:B------:R-:W-:Y:S02]  /*0f00*/  SGXT R6, R6, 0x8 ;  /* 0x000000080606781a */ /* 0x000fe40000000200 */
[----:B------:R-:W-:Y:S02]  /*0f10*/  SGXT R9, R9, 0x8 ;  /* 0x000000080909781a */ /* 0x000fe40000000200 */
[----:B------:R-:W-:Y:S02]  /*0f20*/  ISETP.NE.AND P0, PT, R10, RZ, PT ;  /* 0x000000ff0a00720c */ /* 0x000fe40003f05270 */
[----:B------:R-:W-:Y:S02]  /*0f30*/  SGXT R5, R5, 0x8 ;  /* 0x000000080505781a */ /* 0x000fe40000000200 */
[----:B------:R-:W-:-:S02]  /*0f40*/  SGXT R8, R8, 0x8 ;  /* 0x000000080808781a */ /* 0x000fc40000000200 */
[----:B------:R-:W-:Y:S02]  /*0f50*/  SHF.R.S32.HI R10, RZ, 0x7, R6 ;  /* 0x00000007ff0a7819 */ /* 0x000fe40000011406 */
[----:B------:R-:W-:Y:S02]  /*0f60*/  SHF.R.S32.HI R12, RZ, 0x7, R9 ;  /* 0x00000007ff0c7819 */ /* 0x000fe40000011409 */
[----:B------:R-:W-:Y:S02]  /*0f70*/  SHF.R.S32.HI R5, RZ, 0x7, R5 ;  /* 0x00000007ff057819 */ /* 0x000fe40000011405 */
[----:B------:R-:W-:Y:S02]  /*0f80*/  SHF.R.S32.HI R8, RZ, 0x7, R8 ;  /* 0x00000007ff087819 */ /* 0x000fe40000011408 */
[----:B------:R-:W-:Y:S02]  /*0f90*/  SEL R6, RZ, 0x1, !P0 ;  /* 0x00000001ff067807 */ /* 0x000fe40004000000 */
[----:B------:R-:W-:-:S02]  /*0fa0*/  SEL R9, RZ, 0x1, !P1 ;  /* 0x00000001ff097807 */ /* 0x000fc40004800000 */
[----:B------:R-:W-:Y:S02]  /*0fb0*/  SEL R13, RZ, 0x1, !P3 ;  /* 0x00000001ff0d7807 */ /* 0x000fe40005800000 */
[----:B------:R-:W-:Y:S02]  /*0fc0*/  SEL R11, RZ, 0x1, !P2 ;  /* 0x00000001ff0b7807 */ /* 0x000fe40005000000 */
[----:B------:R-:W-:Y:S02]  /*0fd0*/  LOP3.LUT R15, R5, 0xffff, R6, 0xc8, !PT ;  /* 0x0000ffff050f7812 */ /* 0x000fe400078ec806 */
[----:B------:R-:W-:Y:S01]  /*0fe0*/  LOP3.LUT R10, R10, 0xffff, R9, 0xc8, !PT ;  /* 0x0000ffff0a0a7812 */ /* 0x000fe200078ec809 */
[----:B------:R-:W-:Y:S01]  /*0ff0*/  IMAD.U32 R9, RZ, RZ, UR7 ;  /* 0x00000007ff097e24 */ /* 0x000fe2000f8e00ff */
[----:B------:R-:W-:Y:S02]  /*1000*/  LOP3.LUT R12, R12, 0xffff, R13, 0xc8, !PT ;  /* 0x0000ffff0c0c7812 */ /* 0x000fe400078ec80d */
[----:B------:R-:W-:Y:S01]  /*1010*/  LOP3.LUT R11, R8, 0xffff, R11, 0xc8, !PT ;  /* 0x0000ffff080b7812 */ /* 0x000fe200078ec80b */
[----:B------:R-:W-:Y:S01]  /*1020*/  IMAD.U32 R8, RZ, RZ, UR6 ;  /* 0x00000006ff087e24 */ /* 0x000fe2000f8e00ff */
        /* <DEDUP_REMOVED lines=10> */
.L_x_9853:
        /* <DEDUP_REMOVED lines=11> */
.L_x_23333:


//--------------------- .text._ZN2at6native29vectorized_elementwise_kernelILi8EZZZNS0_16sign_kernel_cudaERNS_18TensorIteratorBaseEENKUlvE_clEvENKUlvE0_clEvEUlaE_St5arrayIPcLm2EEEEviT0_T1_ --------------------------
	.section	.text._ZN2at6native29vectorized_elementwise_kernelILi8EZZZNS0_16sign_kernel_cudaERNS_18TensorIteratorBaseEENKUlvE_clEvENKUlvE0_clEvEUlaE_St5arrayIPcLm2EEEEviT0_T1_,"ax",@progbits
	.align	128
        .global         _ZN2at6native29vectorized_elementwise_kernelILi8EZZZNS0_16sign_kernel_cudaERNS_18TensorIteratorBaseEENKUlvE_clEvENKUlvE0_clEvEUlaE_St5arrayIPcLm2EEEEviT0_T1_
        .type           _ZN2at6native29vectorized_elementwise_kernelILi8EZZZNS0_16sign_kernel_cudaERNS_18TensorIteratorBaseEENKUlvE_clEvENKUlvE0_clEvEUlaE_St5arrayIPcLm2EEEEviT0_T1_,@function
        .size           _ZN2at6native29vectorized_elementwise_kernelILi8EZZZNS0_16sign_kernel_cudaERNS_18TensorIteratorBaseEENKUlvE_clEvENKUlvE0_clEvEUlaE_St5arrayIPcLm2EEEEviT0_T1_,(.L_x_23334 - _ZN2at6native29vectorized_elementwise_kernelILi8EZZZNS0_16sign_kernel_cudaERNS_18TensorIteratorBaseEENKUlvE_clEvENKUlvE0_clEvEUlaE_St5arrayIPcLm2EEEEviT0_T1_)
        .other          _ZN2at6native29vectorized_elementwise_kernelILi8EZZZNS0_16sign_kernel_cudaERNS_18TensorIteratorBaseEENKUlvE_clEvENKUlvE0_clEvEUlaE_St5arrayIPcLm2EEEEviT0_T1_,@"STO_CUDA_ENTRY STV_DEFAULT"
_ZN2at6native29vectorized_elementwise_kernelILi8EZZZNS0_16sign_kernel_cudaERNS_18TensorIteratorBaseEENKUlvE_clEvENKUlvE0_clEvEUlaE_St5arrayIPcLm2EEEEviT0_T1_:
.text._ZN2at6native29vectorized_elementwise_kernelILi8EZZZNS0_16sign_kernel_cudaERNS_18TensorIteratorBaseEENKUlvE_clEvENKUlvE0_clEvEUlaE_St5arrayIPcLm2EEEEviT0_T1_:
[----:B------:R-:W-:Y:S01]  /*0000*/  LDC R1, c[0x0][0x37c] ;  /* 0x0000df00ff017b82 */ /* 0x000fe20000000800 */
[----:B------:R-:W-:Y:S05]  /*0010*/  EXIT ;  /* 0x000000000000794d */ /* 0x000fea0003800000 */
.L_x_9854:
        /* <DEDUP_REMOVED lines=14> */
.L_x_23334:


//--------------------- .text._ZN2at6native18elementwise_kernelILi128ELi4EZNS0_15gpu_kernel_implIZZZNS0_16sign_kernel_cudaERNS_18TensorIteratorBaseEENKUlvE_clEvENKUlvE_clEvEUlhE_EEvS4_RKT_EUliE_EEviT1_ --------------------------
	.section	.text._ZN2at6native18elementwise_kernelILi128ELi4EZNS0_15gpu_kernel_implIZZZNS0_16sign_kernel_cudaERNS_18TensorIteratorBaseEENKUlvE_clEvENKUlvE_clEvEUlhE_EEvS4_RKT_EUliE_EEviT1_,"ax",@progbits
	.align	128
        .global         _ZN2at6native18elementwise_kernelILi128ELi4EZNS0_15gpu_kernel_implIZZZNS0_16sign_kernel_cudaERNS_18TensorIteratorBaseEENKUlvE_clEvENKUlvE_clEvEUlhE_EEvS4_RKT_EUliE_EEviT1_
        .type           _ZN2at6native18elementwise_kernelILi128ELi4EZNS0_15gpu_kernel_implIZZZNS0_16sign_kernel_cudaERNS_18TensorIteratorBaseEENKUlvE_clEvENKUlvE_clEvEUlhE_EEvS4_RKT_EUliE_EEviT1_,@function
        .size           _ZN2at6native18elementwise_kernelILi128ELi4EZNS0_15gpu_kernel_implIZZZNS0_16sign_kernel_cudaERNS_18TensorIteratorBaseEENKUlvE_clEvENKUlvE_clEvEUlhE_EEvS4_RKT_EUliE_EEviT1_,(.L_x_23335 - _ZN2at6native18elementwise_kernelILi128ELi4EZNS0_15gpu_kernel_implIZZZNS0_16sign_kernel_cudaERNS_18TensorIteratorBaseEENKUlvE_clEvENKUlvE_clEvEUlhE_EEvS4_RKT_EUliE_EEviT1_)
        .other          _ZN2at6native18elementwise_kernelILi128ELi4EZNS0_15gpu_kernel_implIZZZNS0_16sign_kernel_cudaERNS_18TensorIteratorBaseEENKUlvE_clEvENKUlvE_clEvEUlhE_EEvS4_RKT_EUliE_EEviT1_,@"STO_CUDA_ENTRY STV_DEFAULT"
_ZN2at6native18elementwise_kernelILi128ELi4EZNS0_15gpu_kernel_implIZZZNS0_16sign_kernel_cudaERNS_18TensorIteratorBaseEENKUlvE_clEvENKUlvE_clEvEUlhE_EEvS4_RKT_EUliE_EEviT1_:
.text._ZN2at6native18elementwise_kernelILi128ELi4EZNS0_15gpu_kernel_implIZZZNS0_16sign_kernel_cudaERNS_18TensorIteratorBaseEENKUlvE_clEvENKUlvE_clEvEUlhE_EEvS4_RKT_EUliE_EEviT1_:
        /* <DEDUP_REMOVED lines=319> */
.L_x_9857:
        /* <DEDUP_REMOVED lines=16> */
.L_x_9861:
[----:B------:R0:W5:Y:S01]  /*14f0*/  LDG.E.U8 R0, desc[UR36][R4.64] ;  /* 0x0000002404007981 */ /* 0x000162000c1e1100 */
[----:B------:R-:W-:Y:S05]  /*1500*/  BRA `(.L_x_9863) ;  /* 0x0000000c005c7947 */ /* 0x000fea0003800000 */
.L_x_9860:
        /* <DEDUP_REMOVED lines=8> */
.L_x_9865:
[----:B------:R3:W5:Y:S01]  /*1590*/  LDG.E.U8 R0, desc[UR36][R4.64] ;  /* 0x0000002404007981 */ /* 0x000762000c1e1100 */
[----:B------:R-:W-:Y:S05]  /*15a0*/  BRA `(.L_x_9863) ;  /* 0x0000000c00347947 */ /* 0x000fea0003800000 */
.L_x_9864:
[----:B------:R0:W5:Y:S01]  /*15b0*/  LDG.E.U16 R0, desc[UR36][R4.64] ;  /* 0x0000002404007981 */ /* 0x000162000c1e1500 */
[----:B------:R-:W-:Y:S05]  /*15c0*/  BRA `(.L_x_9863) ;  /* 0x0000000c002c7947 */ /* 0x000fea0003800000 */
.L_x_9859:
[----:B------:R-:W-:-:S09]  /*15d0*/  UISETP.GT.AND UP0, UPT, UR4, 0x6, UPT ;  /* 0x000000060400788c */ /* 0x000fd2000bf04270 */
[----:B------:R-:W-:Y:S05]  /*15e0*/  BRA.U UP0, `(.L_x_9866) ;  /* 0x0000000100347547 */ /* 0x000fea000b800000 */
[----:B------:R-:W-:-:S09]  /*15f0*/  UISETP.NE.AND UP0, UPT, UR4, 0x5, UPT ;  /* 0x000000050400788c */ /* 0x000fd2000bf05270 */
[----:B------:R-:W-:Y:S05]  /*1600*/  BRA.U !UP0, `(.L_x_9867) ;  /* 0x0000000108187547 */ /* 0x000fea000b800000 */
[----:B------:R-:W-:-:S09]  /*1610*/  UISETP.NE.AND UP0, UPT, UR4, 0x6, UPT ;  /* 0x000000060400788c */ /* 0x000fd2000bf05270 */
[----:B------:R-:W-:Y:S05]  /*1620*/  BRA.U UP0, `(.L_x_9862) ;  /* 0x0000000900907547 */ /* 0x000fea000b800000 */
[----:B------:R-:W2:Y:S02]  /*1630*/  LDG.E R2, desc[UR36][R4.64] ;  /* 0x0000002404027981 */ /* 0x000ea4000c1e1900 */
[----:B--2---:R-:W0:Y:S02]  /*1640*/  F2I.S64.TRUNC R2, R2 ;  /* 0x0000000200027311 */ /* 0x004e24000020d900 */
[----:B0-----:R-:W-:Y:S01]  /*1650*/  PRMT R0, R2, 0x7610, R0 ;  /* 0x0000761002007816 */ /* 0x001fe20000000000 */
[----:B------:R-:W-:Y:S06]  /*1660*/  BRA `(.L_x_9863) ;  /* 0x0000000c00047947 */ /* 0x000fec0003800000 */
.L_x_9867:
[----:B------:R-:W2:Y:S02]  /*1670*/  LDG.E.U16 R2, desc[UR36][R4.64] ;  /* 0x0000002404027981 */ /* 0x000ea4000c1e1500 */
[----:B--2---:R-:W-:-:S06]  /*1680*/  HADD2.F32 R2, -RZ, R2.H0_H0 ;  /* 0x20000002ff027230 */ /* 0x004fcc0000004100 */
[----:B------:R-:W0:Y:S02]  /*1690*/  F2I.S64.TRUNC R2, R2 ;  /* 0x0000000200027311 */ /* 0x000e24000020d900 */
[----:B0-----:R-:W-:Y:S01]  /*16a0*/  PRMT R0, R2, 0x7610, R0 ;  /* 0x0000761002007816 */ /* 0x001fe20000000000 */
[----:B------:R-:W-:Y:S06]  /*16b0*/  BRA `(.L_x_9863) ;  /* 0x0000000800f07947 */ /* 0x000fec0003800000 */
.L_x_9866:
[----:B------:R-:W-:-:S09]  /*16c0*/  UISETP.NE.AND UP0, UPT, UR4, 0x7, UPT ;  /* 0x000000070400788c */ /* 0x000fd2000bf05270 */
[----:B------:R-:W-:Y:S05]  /*16d0*/  BRA.U !UP0, `(.L_x_9868) ;  /* 0x0000000108347547 */ /* 0x000fea000b800000 */
        /* <DEDUP_REMOVED lines=8> */
.L_x_9869:
[----:B------:R-:W2:Y:S02]  /*1760*/  LDG.E.U16 R4, desc[UR36][R4.64] ;  /* 0x0000002404047981 */ /* 0x000ea4000c1e1500 */
[----:B--2---:R-:W-:-:S06]  /*1770*/  HADD2.F32 R2, -RZ, R4.H0_H0 ;  /* 0x20000004ff027230 */ /* 0x004fcc0000004100 */
[----:B------:R-:W0:Y:S02]  /*1780*/  F2I.S64.TRUNC R2, R2 ;  /* 0x0000000200027311 */ /* 0x000e24000020d900 */
[----:B0-----:R-:W-:Y:S01]  /*1790*/  PRMT R0, R2, 0x7610, R0 ;  /* 0x0000761002007816 */ /* 0x001fe20000000000 */
[----:B------:R-:W-:Y:S06]  /*17a0*/  BRA `(.L_x_9863) ;  /* 0x0000000800b47947 */ /* 0x000fec0003800000 */
.L_x_9868:
[----:B------:R-:W2:Y:S02]  /*17b0*/  LDG.E.64 R2, desc[UR36][R4.64] ;  /* 0x0000002404027981 */ /* 0x000ea4000c1e1b00 */
[----:B--2---:R-:W0:Y:S02]  /*17c0*/  F2I.S64.F64.TRUNC R2, R2 ;  /* 0x0000000200027311 */ /* 0x004e24000030d900 */
[----:B0-----:R-:W-:Y:S01]  /*17d0*/  PRMT R0, R2, 0x7610, R0 ;  /* 0x0000761002007816 */ /* 0x001fe20000000000 */
[----:B------:R-:W-:Y:S06]  /*17e0*/  BRA `(.L_x_9863) ;  /* 0x0000000800a47947 */ /* 0x000fec0003800000 */
.L_x_9858:
        /* <DEDUP_REMOVED lines=12> */
.L_x_9872:
[----:B------:R-:W2:Y:S02]  /*18b0*/  LDG.E.64 R4, desc[UR36][R4.64] ;  /* 0x0000002404047981 */ /* 0x000ea4000c1e1b00 */
[----:B--2---:R-:W0:Y:S02]  /*18c0*/  F2I.S64.F64.TRUNC R2, R4 ;  /* 0x0000000400027311 */ /* 0x004e24000030d900 */
[----:B0-----:R-:W-:Y:S01]  /*18d0*/  PRMT R0, R2, 0x7610, R0 ;  /* 0x0000761002007816 */ /* 0x001fe20000000000 */
[----:B------:R-:W-:Y:S06]  /*18e0*/  BRA `(.L_x_9863) ;  /* 0x0000000800647947 */ /* 0x000fec0003800000 */
.L_x_9871:
        /* <DEDUP_REMOVED lines=25> */
[----:B0-----:R-:W-:Y:S01]  /*1a80*/  PRMT R0, R2, 0x7610, R0 ;  /* 0x0000761002007816 */ /* 0x001fe20000000000 */
[----:B------:R-:W-:Y:S06]  /*1a90*/  BRA `(.L_x_9863) ;  /* 0x0000000400f87947 */ /* 0x000fec0003800000 */
.L_x_9874:
        /* <DEDUP_REMOVED lines=11> */
[----:B------:R-:W0:Y:S02]  /*1b50*/  F2I.S64.TRUNC R2, R3 ;  /* 0x0000000300027311 */ /* 0x000e24000020d900 */
[----:B0-----:R-:W-:Y:S01]  /*1b60*/  PRMT R0, R2, 0x7610, R0 ;  /* 0x0000761002007816 */ /* 0x001fe20000000000 */
[----:B------:R-:W-:Y:S06]  /*1b70*/  BRA `(.L_x_9863) ;  /* 0x0000000400c07947 */ /* 0x000fec0003800000 */
.L_x_9873:
[----:B------:R-:W2:Y:S02]  /*1b80*/  LDG.E.U16 R2, desc[UR36][R4.64] ;  /* 0x0000002404027981 */ /* 0x000ea4000c1e1500 */
[----:B--2---:R-:W-:-:S06]  /*1b90*/  IMAD.U32 R2, R2, 0x10000, RZ ;  /* 0x0001000002027824 */ /* 0x004fcc00078e00ff */
[----:B------:R-:W0:Y:S02]  /*1ba0*/  F2I.S64.TRUNC R2, R2 ;  /* 0x0000000200027311 */ /* 0x000e24000020d900 */
[----:B0-----:R-:W-:Y:S01]  /*1bb0*/  PRMT R0, R2, 0x7610, R0 ;  /* 0x0000761002007816 */ /* 0x001fe20000000000 */
[----:B------:R-:W-:Y:S06]  /*1bc0*/  BRA `(.L_x_9863) ;  /* 0x0000000400ac7947 */ /* 0x000fec0003800000 */
.L_x_9870:
        /* <DEDUP_REMOVED lines=10> */
.L_x_9877:
        /* <DEDUP_REMOVED lines=21> */
.L_x_9881:
[----:B------:R-:W-:Y:S05]  /*1dc0*/  BSYNC.RECONVERGENT B1 ;  /* 0x0000000000017941 */ /* 0x000fea0003800200 */
.L_x_9880:
[----:B------:R-:W-:Y:S01]  /*1dd0*/  IMAD.SHL.U32 R0, R0, 0x100000, RZ ;  /* 0x0010000000007824 */ /* 0x000fe200078e00ff */
[----:B------:R-:W-:-:S04]  /*1de0*/  LEA R2, R2, 0x3b800000, 0x17 ;  /* 0x3b80000002027811 */ /* 0x000fc800078eb8ff */
[----:B------:R-:W-:-:S07]  /*1df0*/  LOP3.LUT R2, R2, R0, R7, 0xfe, !PT ;  /* 0x0000000002027212 */ /* 0x000fce00078efe07 */
.L_x_9879:
[----:B------:R-:W-:Y:S05]  /*1e00*/  BSYNC.RECONVERGENT B0 ;  /* 0x0000000000007941 */ /* 0x000fea0003800200 */
.L_x_9878:
[----:B------:R-:W0:Y:S02]  /*1e10*/  F2I.S64.TRUNC R2, R2 ;  /* 0x0000000200027311 */ /* 0x000e24000020d900 */
[----:B0-----:R-:W-:Y:S01]  /*1e20*/  PRMT R0, R2, 0x7610, R0 ;  /* 0x0000761002007816 */ /* 0x001fe20000000000 */
[----:B------:R-:W-:Y:S06]  /*1e30*/  BRA `(.L_x_9863) ;  /* 0x0000000400107947 */ /* 0x000fec0003800000 */
.L_x_9876:
        /* <DEDUP_REMOVED lines=21> */
.L_x_9885:
[----:B------:R-:W-:Y:S05]  /*1f90*/  BSYNC.RECONVERGENT B1 ;  /* 0x0000000000017941 */ /* 0x000fea0003800200 */
.L_x_9884:
[----:B------:R-:W-:Y:S01]  /*1fa0*/  IMAD.SHL.U32 R0, R0, 0x200000, RZ ;  /* 0x0020000000007824 */ /* 0x000fe200078e00ff */
[----:B------:R-:W-:-:S04]  /*1fb0*/  LEA R2, R2, 0x37800000, 0x17 ;  /* 0x3780000002027811 */ /* 0x000fc800078eb8ff */
[----:B------:R-:W-:-:S07]  /*1fc0*/  LOP3.LUT R2, R2, R0, R7, 0xfe, !PT ;  /* 0x0000000002027212 */ /* 0x000fce00078efe07 */
.L_x_9883:
[----:B------:R-:W-:Y:S05]  /*1fd0*/  BSYNC.RECONVERGENT B0 ;  /* 0x0000000000007941 */ /* 0x000fea0003800200 */
.L_x_9882:
[----:B------:R-:W0:Y:S02]  /*1fe0*/  F2I.S64.TRUNC R2, R2 ;  /* 0x0000000200027311 */ /* 0x000e24000020d900 */
[----:B0-----:R-:W-:Y:S01]  /*1ff0*/  PRMT R0, R2, 0x7610, R0 ;  /* 0x0000761002007816 */ /* 0x001fe20000000000 */
[----:B------:R-:W-:Y:S06]  /*2000*/  BRA `(.L_x_9863) ;  /* 0x00000000009c7947 */ /* 0x000fec0003800000 */
.L_x_9875:
[----:B------:R-:W-:-:S09]  /*2010*/  UISETP.NE.AND UP0, UPT, UR4, 0x1c, UPT ;  /* 0x0000001c0400788c */ /* 0x000fd2000bf05270 */
[----:B------:R-:W-:Y:S05]  /*2020*/  BRA.U !UP0, `(.L_x_9886) ;  /* 0x0000000108907547 */ /* 0x000fea000b800000 */
[----:B------:R-:W-:-:S09]  /*2030*/  UISETP.NE.AND UP0, UPT, UR4, 0x1d, UPT ;  /* 0x0000001d0400788c */ /* 0x000fd2000bf05270 */
[----:B------:R-:W-:Y:S05]  /*2040*/  BRA.U !UP0, `(.L_x_9887) ;  /* 0x0000000108807547 */ /* 0x000fea000b800000 */
[----:B------:R-:W-:-:S09]  /*2050*/  UISETP.NE.AND UP0, UPT, UR4, 0x2c, UPT ;  /* 0x0000002c0400788c */ /* 0x000fd2000bf05270 */
[----:B------:R-:W-:Y:S05]  /*2060*/  BRA.U !UP0, `(.L_x_9888) ;  /* 0x0000000108487547 */ /* 0x000fea000b800000 */
.L_x_9862:
        /* <DEDUP_REMOVED lines=12> */
[----:B---3--:R-:W-:Y:S02]  /*2130*/  IMAD.U32 R10, RZ, RZ, UR8 ;  /* 0x00000008ff0a7e24 */ /* 0x008fe4000f8e00ff */
[----:B------:R-:W-:-:S07]  /*2140*/  IMAD.U32 R11, RZ, RZ, UR9 ;  /* 0x00000009ff0b7e24 */ /* 0x000fce000f8e00ff */
[----:B------:R-:W-:-:S07]  /*2150*/  LEPC R20, `(.L_x_9889) ;  /* 0x000000001014794e */ /* 0x000fce0000000000 */
[----:B--2---:R-:W-:Y:S05]  /*2160*/  CALL.ABS.NOINC R2 ;  /* 0x0000000002007343 */ /* 0x004fea0003c00000 */
.L_x_9889:
[----:B------:R-:W-:Y:S01]  /*2170*/  PRMT R0, RZ, 0x7610, R0 ;  /* 0x00007610ff007816 */ /* 0x000fe20000000000 */
[----:B------:R-:W-:Y:S06]  /*2180*/  BRA `(.L_x_9863) ;  /* 0x00000000003c7947 */ /* 0x000fec0003800000 */
.L_x_9888:
        /* <DEDUP_REMOVED lines=8> */
.L_x_9891:
[----:B------:R-:W-:Y:S05]  /*2210*/  BSYNC.RECONVERGENT B0 ;  /* 0x0000000000007941 */ /* 0x000fea0003800200 */
.L_x_9890:
[----:B------:R-:W0:Y:S02]  /*2220*/  F2I.S64.TRUNC R2, R2 ;  /* 0x0000000200027311 */ /* 0x000e24000020d900 */
[----:B0-----:R-:W-:Y:S01]  /*2230*/  PRMT R0, R2, 0x7610, R0 ;  /* 0x0000761002007816 */ /* 0x001fe20000000000 */
[----:B------:R-:W-:Y:S06]  /*2240*/  BRA `(.L_x_9863) ;  /* 0x00000000000c7947 */ /* 0x000fec0003800000 */
.L_x_9887:
[----:B------:R2:W5:Y:S01]  /*2250*/  LDG.E.U8 R0, desc[UR36][R4.64] ;  /* 0x0000002404007981 */ /* 0x000562000c1e1100 */
[----:B------:R-:W-:Y:S05]  /*2260*/  BRA `(.L_x_9863) ;  /* 0x0000000000047947 */ /* 0x000fea0003800000 */
.L_x_9886:
[----:B------:R1:W5:Y:S02]  /*2270*/  LDG.E.U8 R0, desc[UR36][R4.64] ;  /* 0x0000002404007981 */ /* 0x000364000c1e1100 */
.L_x_9863:
[----:B------:R-:W0:Y:S01]  /*2280*/  LDCU.64 UR6, c[0x0][0x580] ;  /* 0x0000b000ff0677ac */ /* 0x000e220008000a00 */
[----:B-----5:R-:W-:Y:S01]  /*2290*/  LOP3.LUT P0, R0, R0, 0xff, RZ, 0xc0, !PT ;  /* 0x000000ff00007812 */ /* 0x020fe2000780c0ff */
[----:B------:R-:W-:Y:S01]  /*22a0*/  BSSY.RECONVERGENT B6, `(.L_x_9892) ;  /* 0x00000e9000067945 */ /* 0x000fe20003800200 */
[----:B------:R-:W-:Y:S02]  /*22b0*/  UPRMT UR4, UR42, 0x9910, URZ ;  /* 0x000099102a047896 */ /* 0x000fe400080000ff */
[----:B01234-:R-:W-:Y:S02]  /*22c0*/  SEL R5, RZ, 0x1, !P0 ;  /* 0x00000001ff057807 */ /* 0x01ffe40004000000 */
[----:B------:R-:W-:Y:S01]  /*22d0*/  UISETP.GT.AND UP0, UPT, UR4, 0x9, UPT ;  /* 0x000000090400788c */ /* 0x000fe2000bf04270 */
[----:B------:R-:W-:-:S05]  /*22e0*/  IADD3 R2, P1, PT, R16, UR6, RZ ;  /* 0x0000000610027c10 */ /* 0x000fca000ff3e0ff */
        /* <DEDUP_REMOVED lines=12> */
.L_x_9896:
[----:B------:R3:W-:Y:S01]  /*23b0*/  STG.E.U8 desc[UR36][R2.64], R5 ;  /* 0x0000000502007986 */ /* 0x0007e2000c101124 */
[----:B------:R-:W-:Y:S05]  /*23c0*/  BRA `(.L_x_9898) ;  /* 0x0000000c00587947 */ /* 0x000fea0003800000 */
.L_x_9895:
[----:B------:R-:W-:-:S09]  /*23d0*/  UISETP.NE.AND UP0, UPT, UR4, 0x2, UPT ;  /* 0x000000020400788c */ /* 0x000fd2000bf05270 */
[----:B------:R-:W-:Y:S05]  /*23e0*/  BRA.U !UP0, `(.L_x_9899) ;  /* 0x0000000108347547 */ /* 0x000fea000b800000 */
[----:B------:R-:W-:-:S09]  /*23f0*/  UISETP.NE.AND UP0, UPT, UR4, 0x3, UPT ;  /* 0x000000030400788c */ /* 0x000fd2000bf05270 */
[----:B------:R-:W-:Y:S05]  /*2400*/  BRA.U !UP0, `(.L_x_9900) ;  /* 0x00000001081c7547 */ /* 0x000fea000b800000 */
[----:B------:R-:W-:-:S09]  /*2410*/  UISETP.NE.AND UP0, UPT, UR4, 0x4, UPT ;  /* 0x000000040400788c */ /* 0x000fd2000bf05270 */
[----:B------:R-:W-:Y:S05]  /*2420*/  BRA.U UP0, `(.L_x_9897) ;  /* 0x00000009009c7547 */ /* 0x000fea000b800000 */
[----:B------:R-:W-:Y:S01]  /*2430*/  ISETP.NE.AND P0, PT, R0, RZ, PT ;  /* 0x000000ff0000720c */ /* 0x000fe20003f05270 */
[----:B------:R-:W-:-:S03]  /*2440*/  IMAD.MOV.U32 R5, RZ, RZ, RZ ;  /* 0x000000ffff057224 */ /* 0x000fc600078e00ff */
[----:B------:R-:W-:-:S05]  /*2450*/  SEL R4, RZ, 0x1, !P0 ;  /* 0x00000001ff047807 */ /* 0x000fca0004000000 */
[----:B------:R0:W-:Y:S01]  /*2460*/  STG.E.64 desc[UR36][R2.64], R4 ;  /* 0x0000000402007986 */ /* 0x0001e2000c101b24 */
[----:B------:R-:W-:Y:S05]  /*2470*/  BRA `(.L_x_9898) ;  /* 0x0000000c002c7947 */ /* 0x000fea0003800000 */
.L_x_9900:
[----:B------:R-:W-:-:S04]  /*2480*/  ISETP.NE.AND P0, PT, R0, RZ, PT ;  /* 0x000000ff0000720c */ /* 0x000fc80003f05270 */
[----:B------:R-:W-:-:S05]  /*2490*/  SEL R5, RZ, 0x1, !P0 ;  /* 0x00000001ff057807 */ /* 0x000fca0004000000 */
[----:B------:R1:W-:Y:S01]  /*24a0*/  STG.E desc[UR36][R2.64], R5 ;  /* 0x0000000502007986 */ /* 0x0003e2000c101924 */
[----:B------:R-:W-:Y:S05]  /*24b0*/  BRA `(.L_x_9898) ;  /* 0x0000000c001c7947 */ /* 0x000fea0003800000 */
.L_x_9899:
[----:B------:R2:W-:Y:S01]  /*24c0*/  STG.E.U16 desc[UR36][R2.64], R5 ;  /* 0x0000000502007986 */ /* 0x0005e2000c101524 */
[----:B------:R-:W-:Y:S05]  /*24d0*/  BRA `(.L_x_9898) ;  /* 0x0000000c00147947 */ /* 0x000fea0003800000 */
.L_x_9894:
[----:B------:R-:W-:-:S09]  /*24e0*/  UISETP.GT.AND UP0, UPT, UR4, 0x6, UPT ;  /* 0x000000060400788c */ /* 0x000fd2000bf04270 */
[----:B------:R-:W-:Y:S05]  /*24f0*/  BRA.U UP0, `(.L_x_9901) ;  /* 0x0000000100347547 */ /* 0x000fea000b800000 */
[----:B------:R-:W-:-:S09]  /*2500*/  UISETP.NE.AND UP0, UPT, UR4, 0x5, UPT ;  /* 0x000000050400788c */ /* 0x000fd2000bf05270 */
[----:B------:R-:W-:Y:S05]  /*2510*/  BRA.U !UP0, `(.L_x_9902) ;  /* 0x0000000108187547 */ /* 0x000fea000b800000 */
[----:B------:R-:W-:-:S09]  /*2520*/  UISETP.NE.AND UP0, UPT, UR4, 0x6, UPT ;  /* 0x000000060400788c */ /* 0x000fd2000bf05270 */
[----:B------:R-:W-:Y:S05]  /*2530*/  BRA.U UP0, `(.L_x_9897) ;  /* 0x0000000900587547 */ /* 0x000fea000b800000 */
[----:B------:R-:W-:-:S04]  /*2540*/  ISETP.NE.AND P0, PT, R0, RZ, PT ;  /* 0x000000ff0000720c */ /* 0x000fc80003f05270 */
[----:B------:R-:W-:-:S05]  /*2550*/  FSEL R5, RZ, 1, !P0 ;  /* 0x3f800000ff057808 */ /* 0x000fca0004000000 */
[----:B------:R0:W-:Y:S01]  /*2560*/  STG.E desc[UR36][R2.64], R5 ;  /* 0x0000000502007986 */ /* 0x0001e2000c101924 */
[----:B------:R-:W-:Y:S05]  /*2570*/  BRA `(.L_x_9898) ;  /* 0x0000000800ec7947 */ /* 0x000fea0003800000 */
.L_x_9902:
[----:B------:R-:W-:-:S04]  /*2580*/  ISETP.NE.AND P0, PT, R0, RZ, PT ;  /* 0x000000ff0000720c */ /* 0x000fc80003f05270 */
[----:B------:R-:W-:-:S04]  /*2590*/  FSEL R0, RZ, 1, !P0 ;  /* 0x3f800000ff007808 */ /* 0x000fc80004000000 */
[----:B------:R-:W-:-:S05]  /*25a0*/  F2FP.F16.F32.PACK_AB R0, RZ, R0 ;  /* 0x00000000ff00723e */ /* 0x000fca00000000ff */
[----:B------:R0:W-:Y:S01]  /*25b0*/  STG.E.U16 desc[UR36][R2.64], R0 ;  /* 0x0000000002007986 */ /* 0x0001e2000c101524 */
[----:B------:R-:W-:Y:S05]  /*25c0*/  BRA `(.L_x_9898) ;  /* 0x0000000800d87947 */ /* 0x000fea0003800000 */
.L_x_9901:
        /* <DEDUP_REMOVED lines=8> */
[----:B------:R-:W-:-:S05]  /*2650*/  FSEL R4, RZ, 1, !P0 ;  /* 0x3f800000ff047808 */ /* 0x000fca0004000000 */
[----:B------:R0:W-:Y:S01]  /*2660*/  STG.E.64 desc[UR36][R2.64], R4 ;  /* 0x0000000402007986 */ /* 0x0001e2000c101b24 */
[----:B------:R-:W-:Y:S05]  /*2670*/  BRA `(.L_x_9898) ;  /* 0x0000000800ac7947 */ /* 0x000fea0003800000 */
.L_x_9904:
[----:B------:R-:W-:-:S04]  /*2680*/  ISETP.NE.AND P0, PT, R0, RZ, PT ;  /* 0x000000ff0000720c */ /* 0x000fc80003f05270 */
[----:B------:R-:W-:-:S04]  /*2690*/  FSEL R0, RZ, 1, !P0 ;  /* 0x3f800000ff007808 */ /* 0x000fc80004000000 */
[----:B------:R-:W-:-:S04]  /*26a0*/  F2FP.F16.F32.PACK_AB R5, RZ, R0 ;  /* 0x00000000ff05723e */ /* 0x000fc800000000ff */
[----:B------:R-:W-:-:S05]  /*26b0*/  PRMT R5, R5, 0x5410, RZ ;  /* 0x0000541005057816 */ /* 0x000fca00000000ff */
[----:B------:R0:W-:Y:S01]  /*26c0*/  STG.E desc[UR36][R2.64], R5 ;  /* 0x0000000502007986 */ /* 0x0001e2000c101924 */
[----:B------:R-:W-:Y:S05]  /*26d0*/  BRA `(.L_x_9898) ;  /* 0x0000000800947947 */ /* 0x000fea0003800000 */
.L_x_9903:
[----:B------:R-:W-:Y:S01]  /*26e0*/  ISETP.NE.AND P0, PT, R0, RZ, PT ;  /* 0x000000ff0000720c */ /* 0x000fe20003f05270 */
[----:B------:R-:W-:-:S03]  /*26f0*/  IMAD.MOV.U32 R4, RZ, RZ, RZ ;  /* 0x000000ffff047224 */ /* 0x000fc600078e00ff */
[----:B------:R-:W-:-:S05]  /*2700*/  FSEL R5, RZ, 1.875, !P0 ;  /* 0x3ff00000ff057808 */ /* 0x000fca0004000000 */
[----:B------:R0:W-:Y:S01]  /*2710*/  STG.E.64 desc[UR36][R2.64], R4 ;  /* 0x0000000402007986 */ /* 0x0001e2000c101b24 */
[----:B------:R-:W-:Y:S05]  /*2720*/  BRA `(.L_x_9898) ;  /* 0x0000000800807947 */ /* 0x000fea0003800000 */
.L_x_9893:
        /* <DEDUP_REMOVED lines=10> */
.L_x_9907:
[----:B------:R-:W-:Y:S02]  /*27d0*/  ISETP.NE.AND P0, PT, R0, RZ, PT ;  /* 0x000000ff0000720c */ /* 0x000fe40003f05270 */
[----:B------:R-:W-:Y:S02]  /*27e0*/  CS2R R6, SRZ ;  /* 0x0000000000067805 */ /* 0x000fe4000001ff00 */
[----:B------:R-:W-:Y:S02]  /*27f0*/  MOV R4, RZ ;  /* 0x000000ff00047202 */ /* 0x000fe40000000f00 */
[----:B------:R-:W-:-:S05]  /*2800*/  FSEL R5, RZ, 1.875, !P0 ;  /* 0x3ff00000ff057808 */ /* 0x000fca0004000000 */
[----:B------:R0:W-:Y:S01]  /*2810*/  STG.E.128 desc[UR36][R2.64], R4 ;  /* 0x0000000402007986 */ /* 0x0001e2000c101d24 */
[----:B------:R-:W-:Y:S05]  /*2820*/  BRA `(.L_x_9898) ;  /* 0x0000000800407947 */ /* 0x000fea0003800000 */
.L_x_9906:
[----:B------:R-:W-:-:S09]  /*2830*/  UISETP.NE.AND UP0, UPT, UR4, 0xf, UPT ;  /* 0x0000000f0400788c */ /* 0x000fd2000bf05270 */
[----:B------:R-:W-:Y:S05]  /*2840*/  BRA.U !UP0, `(.L_x_9908) ;  /* 0x0000000108907547 */ /* 0x000fea000b800000 */
[----:B------:R-:W-:-:S09]  /*2850*/  UISETP.NE.AND UP0, UPT, UR4, 0x17, UPT ;  /* 0x000000170400788c */ /* 0x000fd2000bf05270 */
[----:B------:R-:W-:Y:S05]  /*2860*/  BRA.U !UP0, `(.L_x_9909) ;  /* 0x0000000108447547 */ /* 0x000fea000b800000 */
[----:B------:R-:W-:-:S09]  /*2870*/  UISETP.NE.AND UP0, UPT, UR4, 0x18, UPT ;  /* 0x000000180400788c */ /* 0x000fd2000bf05270 */
[----:B------:R-:W-:Y:S05]  /*2880*/  BRA.U UP0, `(.L_x_9897) ;  /* 0x0000000500847547 */ /* 0x000fea000b800000 */
[----:B------:R-:W-:Y:S01]  /*2890*/  ISETP.NE.AND P0, PT, R0, RZ, PT ;  /* 0x000000ff0000720c */ /* 0x000fe20003f05270 */
[----:B------:R-:W-:Y:S01]  /*28a0*/  BSSY.RECONVERGENT B0, `(.L_x_9910) ;  /* 0x000000b000007945 */ /* 0x000fe20003800200 */
[----:B------:R-:W-:Y:S02]  /*28b0*/  IMAD.MOV.U32 R5, RZ, RZ, 0x7f ;  /* 0x0000007fff057424 */ /* 0x000fe400078e00ff */
[----:B------:R-:W-:-:S04]  /*28c0*/  FSEL R7, RZ, 1, !P0 ;  /* 0x3f800000ff077808 */ /* 0x000fc80004000000 */
[----:B------:R-:W-:-:S13]  /*28d0*/  ISETP.GT.U32.AND P0, PT, R7, 0x43efffff, PT ;  /* 0x43efffff0700780c */ /* 0x000fda0003f04070 */
[----:B------:R-:W-:Y:S05]  /*28e0*/  @P0 BRA `(.L_x_9911) ;  /* 0x0000000000180947 */ /* 0x000fea0003800000 */
[----:B------:R-:W-:-:S13]  /*28f0*/  ISETP.GT.U32.AND P0, PT, R7, 0x3c7fffff, PT ;  /* 0x3c7fffff0700780c */ /* 0x000fda0003f04070 */
[----:B------:R-:W-:Y:S01]  /*2900*/  @P0 SHF.R.U32.HI R0, RZ, 0x14, R7 ;  /* 0x00000014ff000819 */ /* 0x000fe20000011607 */
[----:B------:R-:W-:-:S03]  /*2910*/  @!P0 FADD.FTZ R5, R7, 16384 ;  /* 0x4680000007058421 */ /* 0x000fc60000010000 */
[----:B------:R-:W-:-:S04]  /*2920*/  @P0 LOP3.LUT R0, R0, 0x1, RZ, 0xc0, !PT ;  /* 0x0000000100000812 */ /* 0x000fc800078ec0ff */
[----:B------:R-:W-:-:S04]  /*2930*/  @P0 IADD3 R0, PT, PT, R7, 0x407ffff, R0 ;  /* 0x0407ffff07000810 */ /* 0x000fc80007ffe000 */
[----:B------:R-:W-:-:S07]  /*2940*/  @P0 SHF.R.U32.HI R5, RZ, 0x14, R0 ;  /* 0x00000014ff050819 */ /* 0x000fce0000011600 */
.L_x_9911:
[----:B------:R-:W-:Y:S05]  /*2950*/  BSYNC.RECONVERGENT B0 ;  /* 0x0000000000007941 */ /* 0x000fea0003800200 */
.L_x_9910:
[----:B------:R0:W-:Y:S01]  /*2960*/  STG.E.U8 desc[UR36][R2.64], R5 ;  /* 0x0000000502007986 */ /* 0x0001e2000c101124 */
[----:B------:R-:W-:Y:S05]  /*2970*/  BRA `(.L_x_9898) ;  /* 0x0000000400ec7947 */ /* 0x000fea0003800000 */
.L_x_9909:
[----:B------:R-:W-:-:S04]  /*2980*/  ISETP.NE.AND P0, PT, R0, RZ, PT ;  /* 0x000000ff0000720c */ /* 0x000fc80003f05270 */
[----:B------:R-:W-:-:S04]  /*2990*/  FSEL R7, RZ, 1, !P0 ;  /* 0x3f800000ff077808 */ /* 0x000fc80004000000 */
[----:B------:R-:W-:-:S13]  /*29a0*/  ISETP.GE.U32.AND P1, PT, R7, 0x47800000, PT ;  /* 0x478000000700780c */ /* 0x000fda0003f26070 */
        /* <DEDUP_REMOVED lines=14> */
.L_x_9908:
[----:B------:R-:W-:-:S04]  /*2a90*/  ISETP.NE.AND P0, PT, R0, RZ, PT ;  /* 0x000000ff0000720c */ /* 0x000fc80003f05270 */
[----:B------:R-:W-:-:S04]  /*2aa0*/  FSEL R0, RZ, 1, !P0 ;  /* 0x3f800000ff007808 */ /* 0x000fc80004000000 */
[----:B------:R-:W-:-:S05]  /*2ab0*/  F2FP.BF16.F32.PACK_AB R0, RZ, R0 ;  /* 0x00000000ff00723e */ /* 0x000fca00000010ff */
[----:B------:R0:W-:Y:S01]  /*2ac0*/  STG.E.U16 desc[UR36][R2.64], R0 ;  /* 0x0000000002007986 */ /* 0x0001e2000c101524 */
[----:B------:R-:W-:Y:S05]  /*2ad0*/  BRA `(.L_x_9898) ;  /* 0x0000000400947947 */ /* 0x000fea0003800000 */
.L_x_9905:
        /* <DEDUP_REMOVED lines=10> */
.L_x_9914:
[----:B------:R-:W-:Y:S01]  /*2b80*/  ISETP.NE.AND P0, PT, R0, RZ, PT ;  /* 0x000000ff0000720c */ /* 0x000fe20003f05270 */
[----:B------:R-:W-:Y:S01]  /*2b90*/  BSSY.RECONVERGENT B0, `(.L_x_9915) ;  /* 0x0000012000007945 */ /* 0x000fe20003800200 */
[----:B------:R-:W-:Y:S02]  /*2ba0*/  IMAD.MOV.U32 R0, RZ, RZ, 0x80 ;  /* 0x00000080ff007424 */ /* 0x000fe400078e00ff */
[----:B------:R-:W-:-:S04]  /*2bb0*/  FSEL R5, RZ, 1, !P0 ;  /* 0x3f800000ff057808 */ /* 0x000fc80004000000 */
        /* <DEDUP_REMOVED lines=9> */
.L_x_9917:
[----:B------:R-:W-:-:S04]  /*2c50*/  SHF.R.U32.HI R0, RZ, 0x14, R5 ;  /* 0x00000014ff007819 */ /* 0x000fc80000011605 */
[----:B------:R-:W-:-:S04]  /*2c60*/  LOP3.LUT R0, R0, 0x1, RZ, 0xc0, !PT ;  /* 0x0000000100007812 */ /* 0x000fc800078ec0ff */
[----:B------:R-:W-:-:S04]  /*2c70*/  IADD3 R0, PT, PT, R5, 0x487ffff, R0 ;  /* 0x0487ffff05007810 */ /* 0x000fc80007ffe000 */
[----:B------:R-:W-:-:S04]  /*2c80*/  SHF.R.U32.HI R0, RZ, 0x14, R0 ;  /* 0x00000014ff007819 */ /* 0x000fc80000011600 */
[----:B------:R-:W-:-:S07]  /*2c90*/  LOP3.LUT R4, R0, 0xff, RZ, 0xc0, !PT ;  /* 0x000000ff00047812 */ /* 0x000fce00078ec0ff */
.L_x_9918:
[----:B------:R-:W-:-:S07]  /*2ca0*/  PRMT R0, R4, 0x7610, R0 ;  /* 0x0000761004007816 */ /* 0x000fce0000000000 */
.L_x_9916:
[----:B------:R-:W-:Y:S05]  /*2cb0*/  BSYNC.RECONVERGENT B0 ;  /* 0x0000000000007941 */ /* 0x000fea0003800200 */
.L_x_9915:
[----:B------:R0:W-:Y:S01]  /*2cc0*/  STG.E.U8 desc[UR36][R2.64], R0 ;  /* 0x0000000002007986 */ /* 0x0001e2000c101124 */
[----:B------:R-:W-:Y:S05]  /*2cd0*/  BRA `(.L_x_9898) ;  /* 0x0000000400147947 */ /* 0x000fea0003800000 */
.L_x_9913:
        /* <DEDUP_REMOVED lines=13> */
.L_x_9921:
[----:B------:R-:W-:-:S04]  /*2db0*/  SHF.R.U32.HI R0, RZ, 0x15, R5 ;  /* 0x00000015ff007819 */ /* 0x000fc80000011605 */
[----:B------:R-:W-:-:S04]  /*2dc0*/  LOP3.LUT R0, R0, 0x1, RZ, 0xc0, !PT ;  /* 0x0000000100007812 */ /* 0x000fc800078ec0ff */
[----:B------:R-:W-:-:S04]  /*2dd0*/  IADD3 R0, PT, PT, R5, 0x88fffff, R0 ;  /* 0x088fffff05007810 */ /* 0x000fc80007ffe000 */
[----:B------:R-:W-:-:S04]  /*2de0*/  SHF.R.U32.HI R0, RZ, 0x15, R0 ;  /* 0x00000015ff007819 */ /* 0x000fc80000011600 */
[----:B------:R-:W-:-:S07]  /*2df0*/  LOP3.LUT R4, R0, 0xff, RZ, 0xc0, !PT ;  /* 0x000000ff00047812 */ /* 0x000fce00078ec0ff */
.L_x_9922:
[----:B------:R-:W-:-:S07]  /*2e00*/  PRMT R0, R4, 0x7610, R0 ;  /* 0x0000761004007816 */ /* 0x000fce0000000000 */
.L_x_9920:
[----:B------:R-:W-:Y:S05]  /*2e10*/  BSYNC.RECONVERGENT B0 ;  /* 0x0000000000007941 */ /* 0x000fea0003800200 */
.L_x_9919:
[----:B------:R0:W-:Y:S01]  /*2e20*/  STG.E.U8 desc[UR36][R2.64], R0 ;  /* 0x0000000002007986 */ /* 0x0001e2000c101124 */
[----:B------:R-:W-:Y:S05]  /*2e30*/  BRA `(.L_x_9898) ;  /* 0x0000000000bc7947 */ /* 0x000fea0003800000 */
.L_x_9912:
[----:B------:R-:W-:-:S09]  /*2e40*/  UISETP.NE.AND UP0, UPT, UR4, 0x1c, UPT ;  /* 0x0000001c0400788c */ /* 0x000fd2000bf05270 */
[----:B------:R-:W-:Y:S05]  /*2e50*/  BRA.U !UP0, `(.L_x_9923) ;  /* 0x0000000108a87547 */ /* 0x000fea000b800000 */
[----:B------:R-:W-:-:S09]  /*2e60*/  UISETP.NE.AND UP0, UPT, UR4, 0x1d, UPT ;  /* 0x0000001d0400788c */ /* 0x000fd2000bf05270 */
[----:B------:R-:W-:Y:S05]  /*2e70*/  BRA.U !UP0, `(.L_x_9924) ;  /* 0x00000001088c7547 */ /* 0x000fea000b800000 */
[----:B------:R-:W-:-:S09]  /*2e80*/  UISETP.NE.AND UP0, UPT, UR4, 0x2c, UPT ;  /* 0x0000002c0400788c */ /* 0x000fd2000bf05270 */
[----:B------:R-:W-:Y:S05]  /*2e90*/  BRA.U !UP0, `(.L_x_9925) ;  /* 0x0000000108447547 */ /* 0x000fea000b800000 */
.L_x_9897:
        /* <DEDUP_REMOVED lines=8> */
[----:B0-----:R-:W-:Y:S01]  /*2f20*/  MOV R4, UR6 ;  /* 0x0000000600047c02 */ /* 0x001fe20008000f00 */
[----:B------:R-:W-:-:S02]  /*2f30*/  IMAD.U32 R5, RZ, RZ, UR7 ;  /* 0x00000007ff057e24 */ /* 0x000fc4000f8e00ff */
[----:B---3--:R-:W-:Y:S02]  /*2f40*/  IMAD.U32 R6, RZ, RZ, UR8 ;  /* 0x00000008ff067e24 */ /* 0x008fe4000f8e00ff */
[----:B------:R-:W-:Y:S02]  /*2f50*/  IMAD.U32 R7, RZ, RZ, UR9 ;  /* 0x00000009ff077e24 */ /* 0x000fe4000f8e00ff */
[----:B----4-:R-:W-:Y:S01]  /*2f60*/  IMAD.U32 R10, RZ, RZ, UR4 ;  /* 0x00000004ff0a7e24 */ /* 0x010fe2000f8e00ff */
[----:B-1----:R-:W-:-:S07]  /*2f70*/  MOV R11, UR5 ;  /* 0x00000005000b7c02 */ /* 0x002fce0008000f00 */
[----:B------:R-:W-:-:S07]  /*2f80*/  LEPC R20, `(.L_x_9926) ;  /* 0x000000001014794e */ /* 0x000fce0000000000 */
[----:B--2---:R-:W-:Y:S05]  /*2f90*/  CALL.ABS.NOINC R2 ;  /* 0x0000000002007343 */ /* 0x004fea0003c00000 */
.L_x_9926:
[----:B------:R-:W-:Y:S05]  /*2fa0*/  BRA `(.L_x_9898) ;  /* 0x0000000000607947 */ /* 0x000fea0003800000 */
.L_x_9925:
[----:B------:R-:W-:-:S04]  /*2fb0*/  ISETP.NE.AND P0, PT, R0, RZ, PT ;  /* 0x000000ff0000720c */ /* 0x000fc80003f05270 */
[----:B------:R-:W-:-:S04]  /*2fc0*/  FSEL R5, RZ, 1, !P0 ;  /* 0x3f800000ff057808 */ /* 0x000fc80004000000 */
[----:B------:R-:W-:-:S04]  /*2fd0*/  SHF.R.U32.HI R4, RZ, 0x17, R5 ;  /* 0x00000017ff047819 */ /* 0x000fc80000011605 */
        /* <DEDUP_REMOVED lines=13> */
.L_x_9924:
[----:B------:R-:W-:Y:S01]  /*30b0*/  ISETP.NE.AND P0, PT, R0, RZ, PT ;  /* 0x000000ff0000720c */ /* 0x000fe20003f05270 */
[----:B------:R-:W-:-:S03]  /*30c0*/  IMAD.MOV.U32 R5, RZ, RZ, RZ ;  /* 0x000000ffff057224 */ /* 0x000fc600078e00ff */
[----:B------:R-:W-:-:S05]  /*30d0*/  SEL R4, RZ, 0x1, !P0 ;  /* 0x00000001ff047807 */ /* 0x000fca0004000000 */
[----:B------:R0:W-:Y:S01]  /*30e0*/  STG.E.64 desc[UR36][R2.64], R4 ;  /* 0x0000000402007986 */ /* 0x0001e2000c101b24 */
[----:B------:R-:W-:Y:S05]  /*30f0*/  BRA `(.L_x_9898) ;  /* 0x00000000000c7947 */ /* 0x000fea0003800000 */
.L_x_9923:
[----:B------:R-:W-:-:S04]  /*3100*/  ISETP.NE.AND P0, PT, R0, RZ, PT ;  /* 0x000000ff0000720c */ /* 0x000fc80003f05270 */
[----:B------:R-:W-:-:S05]  /*3110*/  SEL R5, RZ, 0x1, !P0 ;  /* 0x00000001ff057807 */ /* 0x000fca0004000000 */
[----:B------:R0:W-:Y:S04]  /*3120*/  STG.E desc[UR36][R2.64], R5 ;  /* 0x0000000502007986 */ /* 0x0001e8000c101924 */
.L_x_9898:
[----:B------:R-:W-:Y:S05]  /*3130*/  BSYNC.RECONVERGENT B6 ;  /* 0x0000000000067941 */ /* 0x000fea0003800200 */
.L_x_9892:
[----:B------:R-:W-:-:S07]  /*3140*/  VIADD R17, R17, 0x80 ;  /* 0x0000008011117836 */ /* 0x000fce0000000000 */
.L_x_9856:
[----:B------:R-:W-:Y:S05]  /*3150*/  BSYNC.RECONVERGENT B7 ;  /* 0x0000000000077941 */ /* 0x000fea0003800200 */
.L_x_9855:
        /* <DEDUP_REMOVED lines=307> */
.L_x_9929:
[----:B------:R-:W0:Y:S01]  /*4490*/  LDCU.64 UR6, c[0x0][0x588] ;  /* 0x0000b100ff0677ac */ /* 0x000e220008000a00 */
[----:B------:R-:W-:-:S04]  /*44a0*/  UPRMT UR4, UR41, 0x9910, URZ ;  /* 0x0000991029047896 */ /* 0x000fc800080000ff */
[----:B------:R-:W-:Y:S01]  /*44b0*/  UISETP.GT.AND UP0, UPT, UR4, 0x9, UPT ;  /* 0x000000090400788c */ /* 0x000fe2000bf04270 */
[----:B0-----:R-:W-:-:S05]  /*44c0*/  IADD3 R4, P0, PT, R0, UR6, RZ ;  /* 0x0000000600047c10 */ /* 0x001fca000ff1e0ff */
[----:B-1234-:R-:W-:-:S03]  /*44d0*/  IMAD.X R5, RZ, RZ, UR7, P0 ;  /* 0x00000007ff057e24 */ /* 0x01efc600080e06ff */
        /* <DEDUP_REMOVED lines=11> */
.L_x_9933:
[----:B------:R4:W5:Y:S01]  /*4590*/  LDG.E.U8 R0, desc[UR36][R4.64] ;  /* 0x0000002404007981 */ /* 0x000962000c1e1100 */
[----:B------:R-:W-:Y:S05]  /*45a0*/  BRA `(.L_x_9935) ;  /* 0x0000000c005c7947 */ /* 0x000fea0003800000 */
.L_x_9932:
        /* <DEDUP_REMOVED lines=8> */
.L_x_9937:
[----:B------:R0:W5:Y:S01]  /*4630*/  LDG.E.U8 R0, desc[UR36][R4.64] ;  /* 0x0000002404007981 */ /* 0x000162000c1e1100 */
[----:B------:R-:W-:Y:S05]  /*4640*/  BRA `(.L_x_9935) ;  /* 0x0000000c00347947 */ /* 0x000fea0003800000 */
.L_x_9936:
[----:B------:R0:W5:Y:S01]  /*4650*/  LDG.E.U16 R0, desc[UR36][R4.64] ;  /* 0x0000002404007981 */ /* 0x000162000c1e1500 */
[----:B------:R-:W-:Y:S05]  /*4660*/  BRA `(.L_x_9935) ;  /* 0x0000000c002c7947 */ /* 0x000fea0003800000 */
.L_x_9931:
        /* <DEDUP_REMOVED lines=10> */
.L_x_9939:
[----:B------:R-:W2:Y:S02]  /*4710*/  LDG.E.U16 R2, desc[UR36][R4.64] ;  /* 0x0000002404027981 */ /* 0x000ea4000c1e1500 */
[----:B--2---:R-:W-:-:S06]  /*4720*/  HADD2.F32 R2, -RZ, R2.H0_H0 ;  /* 0x20000002ff027230 */ /* 0x004fcc0000004100 */
[----:B------:R-:W0:Y:S02]  /*4730*/  F2I.S64.TRUNC R2, R2 ;  /* 0x0000000200027311 */ /* 0x000e24000020d900 */
[----:B0-----:R-:W-:Y:S01]  /*4740*/  PRMT R0, R2, 0x7610, R0 ;  /* 0x0000761002007816 */ /* 0x001fe20000000000 */
[----:B------:R-:W-:Y:S06]  /*4750*/  BRA `(.L_x_9935) ;  /* 0x0000000800f07947 */ /* 0x000fec0003800000 */
.L_x_9938:
        /* <DEDUP_REMOVED lines=10> */
.L_x_9941:
[----:B------:R-:W2:Y:S02]  /*4800*/  LDG.E.U16 R4, desc[UR36][R4.64] ;  /* 0x0000002404047981 */ /* 0x000ea4000c1e1500 */
[----:B--2---:R-:W-:-:S06]  /*4810*/  HADD2.F32 R2, -RZ, R4.H0_H0 ;  /* 0x20000004ff027230 */ /* 0x004fcc0000004100 */
[----:B------:R-:W0:Y:S02]  /*4820*/  F2I.S64.TRUNC R2, R2 ;  /* 0x0000000200027311 */ /* 0x000e24000020d900 */
[----:B0-----:R-:W-:Y:S01]  /*4830*/  PRMT R0, R2, 0x7610, R0 ;  /* 0x0000761002007816 */ /* 0x001fe20000000000 */
[----:B------:R-:W-:Y:S06]  /*4840*/  BRA `(.L_x_9935) ;  /* 0x0000000800b47947 */ /* 0x000fec0003800000 */
.L_x_9940:
[----:B------:R-:W2:Y:S02]  /*4850*/  LDG.E.64 R2, desc[UR36][R4.64] ;  /* 0x0000002404027981 */ /* 0x000ea4000c1e1b00 */
[----:B--2---:R-:W0:Y:S02]  /*4860*/  F2I.S64.F64.TRUNC R2, R2 ;  /* 0x0000000200027311 */ /* 0x004e24000030d900 */
[----:B0-----:R-:W-:Y:S01]  /*4870*/  PRMT R0, R2, 0x7610, R0 ;  /* 0x0000761002007816 */ /* 0x001fe20000000000 */
[----:B------:R-:W-:Y:S06]  /*4880*/  BRA `(.L_x_9935) ;  /* 0x0000000800a47947 */ /* 0x000fec0003800000 */
.L_x_9930:
        /* <DEDUP_REMOVED lines=12> */
.L_x_9944:
[----:B------:R-:W2:Y:S02]  /*4950*/  LDG.E.64 R4, desc[UR36][R4.64] ;  /* 0x0000002404047981 */ /* 0x000ea4000c1e1b00 */
[----:B--2---:R-:W0:Y:S02]  /*4960*/  F2I.S64.F64.TRUNC R2, R4 ;  /* 0x0000000400027311 */ /* 0x004e24000030d900 */
[----:B0-----:R-:W-:Y:S01]  /*4970*/  PRMT R0, R2, 0x7610, R0 ;  /* 0x0000761002007816 */ /* 0x001fe20000000000 */
[----:B------:R-:W-:Y:S06]  /*4980*/  BRA `(.L_x_9935) ;  /* 0x0000000800647947 */ /* 0x000fec0003800000 */
.L_x_9943:
        /* <DEDUP_REMOVED lines=24> */
[----:B------:R-:W0:Y:S02]  /*4b10*/  F2I.S64.TRUNC R2, R3 ;  /* 0x0000000300027311 */ /* 0x000e24000020d900 */
[----:B0-----:R-:W-:Y:S01]  /*4b20*/  PRMT R0, R2, 0x7610, R0 ;  /* 0x0000761002007816 */ /* 0x001fe20000000000 */
[----:B------:R-:W-:Y:S06]  /*4b30*/  BRA `(.L_x_9935) ;  /* 0x0000000400f87947 */ /* 0x000fec0003800000 */
.L_x_9946:
        /* <DEDUP_REMOVED lines=12> */
[----:B0-----:R-:W-:Y:S01]  /*4c00*/  PRMT R0, R2, 0x7610, R0 ;  /* 0x0000761002007816 */ /* 0x001fe20000000000 */
[----:B------:R-:W-:Y:S06]  /*4c10*/  BRA `(.L_x_9935) ;  /* 0x0000000400c07947 */ /* 0x000fec0003800000 */
.L_x_9945:
[----:B------:R-:W2:Y:S02]  /*4c20*/  LDG.E.U16 R2, desc[UR36][R4.64] ;  /* 0x0000002404027981 */ /* 0x000ea4000c1e1500 */
[----:B--2---:R-:W-:-:S06]  /*4c30*/  IMAD.U32 R2, R2, 0x10000, RZ ;  /* 0x0001000002027824 */ /* 0x004fcc00078e00ff */
[----:B------:R-:W0:Y:S02]  /*4c40*/  F2I.S64.TRUNC R2, R2 ;  /* 0x0000000200027311 */ /* 0x000e24000020d900 */
[----:B0-----:R-:W-:Y:S01]  /*4c50*/  PRMT R0, R2, 0x7610, R0 ;  /* 0x0000761002007816 */ /* 0x001fe20000000000 */
[----:B------:R-:W-:Y:S06]  /*4c60*/  BRA `(.L_x_9935) ;  /* 0x0000000400ac7947 */ /* 0x000fec0003800000 */
.L_x_9942:
        /* <DEDUP_REMOVED lines=10> */
.L_x_9949:
        /* <DEDUP_REMOVED lines=21> */
.L_x_9953:
[----:B------:R-:W-:Y:S05]  /*4e60*/  BSYNC.RECONVERGENT B1 ;  /* 0x0000000000017941 */ /* 0x000fea0003800200 */
.L_x_9952:
[----:B------:R-:W-:Y:S01]  /*4e70*/  IMAD.SHL.U32 R0, R0, 0x100000, RZ ;  /* 0x0010000000007824 */ /* 0x000fe200078e00ff */
[----:B------:R-:W-:-:S04]  /*4e80*/  LEA R2, R2, 0x3b800000, 0x17 ;  /* 0x3b80000002027811 */ /* 0x000fc800078eb8ff */
[----:B------:R-:W-:-:S07]  /*4e90*/  LOP3.LUT R2, R2, R0, R7, 0xfe, !PT ;  /* 0x0000000002027212 */ /* 0x000fce00078efe07 */
.L_x_9951:
[----:B------:R-:W-:Y:S05]  /*4ea0*/  BSYNC.RECONVERGENT B0 ;  /* 0x0000000000007941 */ /* 0x000fea0003800200 */
.L_x_9950:
[----:B------:R-:W0:Y:S02]  /*4eb0*/  F2I.S64.TRUNC R2, R2 ;  /* 0x0000000200027311 */ /* 0x000e24000020d900 */
[----:B0-----:R-:W-:Y:S01]  /*4ec0*/  PRMT R0, R2, 0x7610, R0 ;  /* 0x0000761002007816 */ /* 0x001fe20000000000 */
[----:B------:R-:W-:Y:S06]  /*4ed0*/  BRA `(.L_x_9935) ;  /* 0x0000000400107947 */ /* 0x000fec0003800000 */
.L_x_9948:
        /* <DEDUP_REMOVED lines=21> */
.L_x_9957:
[----:B------:R-:W-:Y:S05]  /*5030*/  BSYNC.RECONVERGENT B1 ;  /* 0x0000000000017941 */ /* 0x000fea0003800200 */
.L_x_9956:
[----:B------:R-:W-:Y:S01]  /*5040*/  IMAD.SHL.U32 R0, R0, 0x200000, RZ ;  /* 0x0020000000007824 */ /* 0x000fe200078e00ff */
[----:B------:R-:W-:-:S04]  /*5050*/  LEA R2, R2, 0x37800000, 0x17 ;  /* 0x3780000002027811 */ /* 0x000fc800078eb8ff */
[----:B------:R-:W-:-:S07]  /*5060*/  LOP3.LUT R2, R2, R0, R7, 0xfe, !PT ;  /* 0x0000000002027212 */ /* 0x000fce00078efe07 */
.L_x_9955:
[----:B------:R-:W-:Y:S05]  /*5070*/  BSYNC.RECONVERGENT B0 ;  /* 0x0000000000007941 */ /* 0x000fea0003800200 */
.L_x_9954:
[----:B------:R-:W0:Y:S02]  /*5080*/  F2I.S64.TRUNC R2, R2 ;  /* 0x0000000200027311 */ /* 0x000e24000020d900 */
[----:B0-----:R-:W-:Y:S01]  /*5090*/  PRMT R0, R2, 0x7610, R0 ;  /* 0x0000761002007816 */ /* 0x001fe20000000000 */
[----:B------:R-:W-:Y:S06]  /*50a0*/  BRA `(.L_x_9935) ;  /* 0x00000000009c7947 */ /* 0x000fec0003800000 */
.L_x_9947:
        /* <DEDUP_REMOVED lines=14> */
.L_x_9961:
[----:B------:R-:W-:Y:S05]  /*5190*/  BSYNC.RECONVERGENT B0 ;  /* 0x0000000000007941 */ /* 0x000fea0003800200 */
.L_x_9960:
[----:B------:R-:W0:Y:S02]  /*51a0*/  F2I.S64.TRUNC R2, R2 ;  /* 0x0000000200027311 */ /* 0x000e24000020d900 */
[----:B0-----:R-:W-:Y:S01]  /*51b0*/  PRMT R0, R2, 0x7610, R0 ;  /* 0x0000761002007816 */ /* 0x001fe20000000000 */
[----:B------:R-:W-:Y:S06]  /*51c0*/  BRA `(.L_x_9935) ;  /* 0x0000000000547947 */ /* 0x000fec0003800000 */
.L_x_9934:
        /* <DEDUP_REMOVED lines=16> */
.L_x_9962:
[----:B------:R-:W-:Y:S01]  /*52d0*/  PRMT R0, RZ, 0x7610, R0 ;  /* 0x00007610ff007816 */ /* 0x000fe20000000000 */
[----:B------:R-:W-:Y:S06]  /*52e0*/  BRA `(.L_x_9935) ;  /* 0x00000000000c7947 */ /* 0x000fec0003800000 */
.L_x_9959:
[----:B------:R1:W5:Y:S01]  /*52f0*/  LDG.E.U8 R0, desc[UR36][R4.64] ;  /* 0x0000002404007981 */ /* 0x000362000c1e1100 */
[----:B------:R-:W-:Y:S05]  /*5300*/  BRA `(.L_x_9935) ;  /* 0x0000000000047947 */ /* 0x000fea0003800000 */
.L_x_9958:
[----:B------:R2:W5:Y:S02]  /*5310*/  LDG.E.U8 R0, desc[UR36][R4.64] ;  /* 0x0000002404007981 */ /* 0x000564000c1e1100 */
.L_x_9935:
        /* <DEDUP_REMOVED lines=19> */
.L_x_9967:
[----:B------:R0:W-:Y:S01]  /*5450*/  STG.E.U8 desc[UR36][R2.64], R5 ;  /* 0x0000000502007986 */ /* 0x0001e2000c101124 */
[----:B------:R-:W-:Y:S05]  /*5460*/  BRA `(.L_x_9969) ;  /* 0x0000000c00547947 */ /* 0x000fea0003800000 */
.L_x_9966:
        /* <DEDUP_REMOVED lines=11> */
.L_x_9971:
[----:B------:R-:W-:-:S04]  /*5520*/  ISETP.NE.AND P0, PT, R0, RZ, PT ;  /* 0x000000ff0000720c */ /* 0x000fc80003f05270 */
[----:B------:R-:W-:-:S05]  /*5530*/  SEL R5, RZ, 0x1, !P0 ;  /* 0x00000001ff057807 */ /* 0x000fca0004000000 */
[----:B------:R0:W-:Y:S01]  /*5540*/  STG.E desc[UR36][R2.64], R5 ;  /* 0x0000000502007986 */ /* 0x0001e2000c101924 */
[----:B------:R-:W-:Y:S05]  /*5550*/  BRA `(.L_x_9969) ;  /* 0x0000000c00187947 */ /* 0x000fea0003800000 */
.L_x_9970:
[----:B------:R0:W-:Y:S01]  /*5560*/  STG.E.U16 desc[UR36][R2.64], R5 ;  /* 0x0000000502007986 */ /* 0x0001e2000c101524 */
[----:B------:R-:W-:Y:S05]  /*5570*/  BRA `(.L_x_9969) ;  /* 0x0000000c00107947 */ /* 0x000fea0003800000 */
.L_x_9965:
        /* <DEDUP_REMOVED lines=10> */
.L_x_9973:
[----:B------:R-:W-:-:S04]  /*5620*/  ISETP.NE.AND P0, PT, R0, RZ, PT ;  /* 0x000000ff0000720c */ /* 0x000fc80003f05270 */
[----:B------:R-:W-:-:S04]  /*5630*/  FSEL R0, RZ, 1, !P0 ;  /* 0x3f800000ff007808 */ /* 0x000fc80004000000 */
[----:B------:R-:W-:-:S05]  /*5640*/  F2FP.F16.F32.PACK_AB R0, RZ, R0 ;  /* 0x00000000ff00723e */ /* 0x000fca00000000ff */
[----:B------:R0:W-:Y:S01]  /*5650*/  STG.E.U16 desc[UR36][R2.64], R0 ;  /* 0x0000000002007986 */ /* 0x0001e2000c101524 */
[----:B------:R-:W-:Y:S05]  /*5660*/  BRA `(.L_x_9969) ;  /* 0x0000000800d47947 */ /* 0x000fea0003800000 */
.L_x_9972:
[----:B------:R-:W-:-:S09]  /*5670*/  UISETP.NE.AND UP0, UPT, UR4, 0x7, UPT ;  /* 0x000000070400788c */ /* 0x000fd2000bf05270 */
[----:B------:R-:W-:Y:S05]  /*5680*/  BRA.U !UP0, `(.L_x_9974) ;  /* 0x00000001083c7547 */ /* 0x000fea000b800000 */
[----:B------:R-:W-:-:S09]  /*5690*/  UISETP.NE.AND UP0, UPT, UR4, 0x8, UPT ;  /* 0x000000080400788c */ /* 0x000fd2000bf05270 */
[----:B------:R-:W-:Y:S05]  /*56a0*/  BRA.U !UP0, `(.L_x_9975) ;  /* 0x00000001081c7547 */ /* 0x000fea000b800000 */
[----:B------:R-:W-:-:S09]  /*56b0*/  UISETP.NE.AND UP0, UPT, UR4, 0x9, UPT ;  /* 0x000000090400788c */ /* 0x000fd2000bf05270 */
[----:B------:R-:W-:Y:S05]  /*56c0*/  BRA.U UP0, `(.L_x_9968) ;  /* 0x0000000500e47547 */ /* 0x000fea000b800000 */
[----:B------:R-:W-:Y:S02]  /*56d0*/  ISETP.NE.AND P0, PT, R0, RZ, PT ;  /* 0x000000ff0000720c */ /* 0x000fe40003f05270 */
[----:B------:R-:W-:Y:S02]  /*56e0*/  MOV R5, RZ ;  /* 0x000000ff00057202 */ /* 0x000fe40000000f00 */
[----:B------:R-:W-:-:S05]  /*56f0*/  FSEL R4, RZ, 1, !P0 ;  /* 0x3f800000ff047808 */ /* 0x000fca0004000000 */
[----:B------:R0:W-:Y:S01]  /*5700*/  STG.E.64 desc[UR36][R2.64], R4 ;  /* 0x0000000402007986 */ /* 0x0001e2000c101b24 */
[----:B------:R-:W-:Y:S05]  /*5710*/  BRA `(.L_x_9969) ;  /* 0x0000000800a87947 */ /* 0x000fea0003800000 */
.L_x_9975:
[----:B------:R-:W-:-:S04]  /*5720*/  ISETP.NE.AND P0, PT, R0, RZ, PT ;  /* 0x000000ff0000720c */ /* 0x000fc80003f05270 */
[----:B------:R-:W-:-:S04]  /*5730*/  FSEL R0, RZ, 1, !P0 ;  /* 0x3f800000ff007808 */ /* 0x000fc80004000000 */
[----:B------:R-:W-:-:S04]  /*5740*/  F2FP.F16.F32.PACK_AB R5, RZ, R0 ;  /* 0x00000000ff05723e */ /* 0x000fc800000000ff */
[----:B------:R-:W-:-:S05]  /*5750*/  PRMT R5, R5, 0x5410, RZ ;  /* 0x0000541005057816 */ /* 0x000fca00000000ff */
[----:B------:R0:W-:Y:S01]  /*5760*/  STG.E desc[UR36][R2.64], R5 ;  /* 0x0000000502007986 */ /* 0x0001e2000c101924 */
[----:B------:R-:W-:Y:S05]  /*5770*/  BRA `(.L_x_9969) ;  /* 0x0000000800907947 */ /* 0x000fea0003800000 */
.L_x_9974:
[----:B------:R-:W-:Y:S01]  /*5780*/  ISETP.NE.AND P0, PT, R0, RZ, PT ;  /* 0x000000ff0000720c */ /* 0x000fe20003f05270 */
[----:B------:R-:W-:-:S03]  /*5790*/  IMAD.MOV.U32 R4, RZ, RZ, RZ ;  /* 0x000000ffff047224 */ /* 0x000fc600078e00ff */
[----:B------:R-:W-:-:S05]  /*57a0*/  FSEL R5, RZ, 1.875, !P0 ;  /* 0x3ff00000ff057808 */ /* 0x000fca0004000000 */
[----:B------:R0:W-:Y:S01]  /*57b0*/  STG.E.64 desc[UR36][R2.64], R4 ;  /* 0x0000000402007986 */ /* 0x0001e2000c101b24 */
[----:B------:R-:W-:Y:S05]  /*57c0*/  BRA `(.L_x_9969) ;  /* 0x00000008007c7947 */ /* 0x000fea0003800000 */
.L_x_9964:
        /* <DEDUP_REMOVED lines=12> */
.L_x_9979:
[----:B------:R-:W-:Y:S01]  /*5890*/  ISETP.NE.AND P0, PT, R0, RZ, PT ;  /* 0x000000ff0000720c */ /* 0x000fe20003f05270 */
[----:B------:R-:W-:Y:S01]  /*58a0*/  BSSY.RECONVERGENT B0, `(.L_x_9980) ;  /* 0x0000011000007945 */ /* 0x000fe20003800200 */
[----:B------:R-:W-:Y:S02]  /*58b0*/  IMAD.MOV.U32 R0, RZ, RZ, 0x80 ;  /* 0x00000080ff007424 */ /* 0x000fe400078e00ff */
[----:B------:R-:W-:-:S04]  /*58c0*/  FSEL R5, RZ, 1, !P0 ;  /* 0x3f800000ff057808 */ /* 0x000fc80004000000 */
        /* <DEDUP_REMOVED lines=14> */
.L_x_9981:
[----:B------:R-:W-:Y:S05]  /*59b0*/  BSYNC.RECONVERGENT B0 ;  /* 0x0000000000007941 */ /* 0x000fea0003800200 */
.L_x_9980:
[----:B------:R0:W-:Y:S01]  /*59c0*/  STG.E.U8 desc[UR36][R2.64], R0 ;  /* 0x0000000002007986 */ /* 0x0001e2000c101124 */
[----:B------:R-:W-:Y:S05]  /*59d0*/  BRA `(.L_x_9969) ;  /* 0x0000000400f87947 */ /* 0x000fea0003800000 */
.L_x_9978:
[----:B------:R-:W-:Y:S01]  /*59e0*/  ISETP.NE.AND P0, PT, R0, RZ, PT ;  /* 0x000000ff0000720c */ /* 0x000fe20003f05270 */
[----:B------:R-:W-:Y:S01]  /*59f0*/  BSSY.RECONVERGENT B0, `(.L_x_9982) ;  /* 0x0000011000007945 */ /* 0x000fe20003800200 */
[----:B------:R-:W-:Y:S02]  /*5a00*/  HFMA2 R0, -RZ, RZ, 0, 7.62939453125e-06 ;  /* 0x00000080ff007431 */ /* 0x000fe400000001ff */
        /* <DEDUP_REMOVED lines=15> */
.L_x_9983:
[----:B------:R-:W-:Y:S05]  /*5b00*/  BSYNC.RECONVERGENT B0 ;  /* 0x0000000000007941 */ /* 0x000fea0003800200 */
.L_x_9982:
[----:B------:R0:W-:Y:S01]  /*5b10*/  STG.E.U8 desc[UR36][R2.64], R0 ;  /* 0x0000000002007986 */ /* 0x0001e2000c101124 */
[----:B------:R-:W-:Y:S05]  /*5b20*/  BRA `(.L_x_9969) ;  /* 0x0000000400a47947 */ /* 0x000fea0003800000 */
.L_x_9977:
[----:B------:R-:W-:-:S09]  /*5b30*/  UISETP.NE.AND UP0, UPT, UR4, 0x1c, UPT ;  /* 0x0000001c0400788c */ /* 0x000fd2000bf05270 */
[----:B------:R-:W-:Y:S05]  /*5b40*/  BRA.U !UP0, `(.L_x_9984) ;  /* 0x0000000108647547 */ /* 0x000fea000b800000 */
[----:B------:R-:W-:-:S09]  /*5b50*/  UISETP.NE.AND UP0, UPT, UR4, 0x1d, UPT ;  /* 0x0000001d0400788c */ /* 0x000fd2000bf05270 */
[----:B------:R-:W-:Y:S05]  /*5b60*/  BRA.U !UP0, `(.L_x_9985) ;  /* 0x0000000108487547 */ /* 0x000fea000b800000 */
[----:B------:R-:W-:-:S09]  /*5b70*/  UISETP.NE.AND UP0, UPT, UR4, 0x2c, UPT ;  /* 0x0000002c0400788c */ /* 0x000fd2000bf05270 */
[----:B------:R-:W-:Y:S05]  /*5b80*/  BRA.U UP0, `(.L_x_9968) ;  /* 0x0000000100b47547 */ /* 0x000fea000b800000 */
        /* <DEDUP_REMOVED lines=16> */
.L_x_9985:
[----:B------:R-:W-:Y:S01]  /*5c90*/  ISETP.NE.AND P0, PT, R0, RZ, PT ;  /* 0x000000ff0000720c */ /* 0x000fe20003f05270 */
[----:B------:R-:W-:-:S03]  /*5ca0*/  IMAD.MOV.U32 R5, RZ, RZ, RZ ;  /* 0x000000ffff057224 */ /* 0x000fc600078e00ff */
[----:B------:R-:W-:-:S05]  /*5cb0*/  SEL R4, RZ, 0x1, !P0 ;  /* 0x00000001ff047807 */ /* 0x000fca0004000000 */
[----:B------:R0:W-:Y:S01]  /*5cc0*/  STG.E.64 desc[UR36][R2.64], R4 ;  /* 0x0000000402007986 */ /* 0x0001e2000c101b24 */
[----:B------:R-:W-:Y:S05]  /*5cd0*/  BRA `(.L_x_9969) ;  /* 0x0000000400387947 */ /* 0x000fea0003800000 */
.L_x_9984:
[----:B------:R-:W-:-:S04]  /*5ce0*/  ISETP.NE.AND P0, PT, R0, RZ, PT ;  /* 0x000000ff0000720c */ /* 0x000fc80003f05270 */
[----:B------:R-:W-:-:S05]  /*5cf0*/  SEL R5, RZ, 0x1, !P0 ;  /* 0x00000001ff057807 */ /* 0x000fca0004000000 */
[----:B------:R0:W-:Y:S01]  /*5d00*/  STG.E desc[UR36][R2.64], R5 ;  /* 0x0000000502007986 */ /* 0x0001e2000c101924 */
[----:B------:R-:W-:Y:S05]  /*5d10*/  BRA `(.L_x_9969) ;  /* 0x0000000400287947 */ /* 0x000fea0003800000 */
.L_x_9976:
        /* <DEDUP_REMOVED lines=8> */
.L_x_9987:
[----:B------:R-:W-:Y:S02]  /*5da0*/  ISETP.NE.AND P0, PT, R0, RZ, PT ;  /* 0x000000ff0000720c */ /* 0x000fe40003f05270 */
[----:B------:R-:W-:Y:S01]  /*5db0*/  CS2R R6, SRZ ;  /* 0x0000000000067805 */ /* 0x000fe2000001ff00 */
[----:B------:R-:W-:Y:S01]  /*5dc0*/  IMAD.MOV.U32 R4, RZ, RZ, RZ ;  /* 0x000000ffff047224 */ /* 0x000fe200078e00ff */
[----:B------:R-:W-:-:S05]  /*5dd0*/  FSEL R5, RZ, 1.875, !P0 ;  /* 0x3ff00000ff057808 */ /* 0x000fca0004000000 */
[----:B------:R4:W-:Y:S01]  /*5de0*/  STG.E.128 desc[UR36][R2.64], R4 ;  /* 0x0000000402007986 */ /* 0x0009e2000c101d24 */
[----:B------:R-:W-:Y:S05]  /*5df0*/  BRA `(.L_x_9969) ;  /* 0x0000000000f07947 */ /* 0x000fea0003800000 */
.L_x_9986:
[----:B------:R-:W-:-:S09]  /*5e00*/  UISETP.NE.AND UP0, UPT, UR4, 0xf, UPT ;  /* 0x0000000f0400788c */ /* 0x000fd2000bf05270 */
[----:B------:R-:W-:Y:S05]  /*5e10*/  BRA.U !UP0, `(.L_x_9988) ;  /* 0x0000000108d87547 */ /* 0x000fea000b800000 */
[----:B------:R-:W-:-:S09]  /*5e20*/  UISETP.NE.AND UP0, UPT, UR4, 0x17, UPT ;  /* 0x000000170400788c */ /* 0x000fd2000bf05270 */
[----:B------:R-:W-:Y:S05]  /*5e30*/  BRA.U !UP0, `(.L_x_9989) ;  /* 0x0000000108887547 */ /* 0x000fea000b800000 */
[----:B------:R-:W-:-:S09]  /*5e40*/  UISETP.NE.AND UP0, UPT, UR4, 0x18, UPT ;  /* 0x000000180400788c */ /* 0x000fd2000bf05270 */
[----:B------:R-:W-:Y:S05]  /*5e50*/  BRA.U !UP0, `(.L_x_9990) ;  /* 0x0000000108447547 */ /* 0x000fea000b800000 */
.L_x_9968:
        /* <DEDUP_REMOVED lines=16> */
.L_x_9991:
[----:B------:R-:W-:Y:S05]  /*5f60*/  BRA `(.L_x_9969) ;  /* 0x0000000000947947 */ /* 0x000fea0003800000 */
.L_x_9990:
        /* <DEDUP_REMOVED lines=12> */
.L_x_9993:
[----:B------:R-:W-:Y:S05]  /*6030*/  BSYNC.RECONVERGENT B0 ;  /* 0x0000000000007941 */ /* 0x000fea0003800200 */
.L_x_9992:
[----:B------:R3:W-:Y:S01]  /*6040*/  STG.E.U8 desc[UR36][R2.64], R5 ;  /* 0x0000000502007986 */ /* 0x0007e2000c101124 */
[----:B------:R-:W-:Y:S05]  /*6050*/  BRA `(.L_x_9969) ;  /* 0x0000000000587947 */ /* 0x000fea0003800000 */
.L_x_9989:
[----:B------:R-:W-:-:S04]  /*6060*/  ISETP.NE.AND P0, PT, R0, RZ, PT ;  /* 0x000000ff0000720c */ /* 0x000fc80003f05270 */
[----:B------:R-:W-:-:S04]  /*6070*/  FSEL R7, RZ, 1, !P0 ;  /* 0x3f800000ff077808 */ /* 0x000fc80004000000 */
[----:B------:R-:W-:-:S13]  /*6080*/  ISETP.GT.U32.AND P0, PT, R7, 0x477fffff, PT ;  /* 0x477fffff0700780c */ /* 0x000fda0003f04070 */
        /* <DEDUP_REMOVED lines=10> */
.L_x_9994:
[----:B------:R-:W-:Y:S01]  /*6130*/  IMAD.MOV.U32 R5, RZ, RZ, 0x7f ;  /* 0x0000007fff057424 */ /* 0x000fe200078e00ff */
[----:B------:R-:W-:-:S04]  /*6140*/  ISETP.GT.U32.AND P0, PT, R7, 0x7f800000, PT ;  /* 0x7f8000000700780c */ /* 0x000fc80003f04070 */
[----:B------:R-:W-:-:S05]  /*6150*/  SEL R5, R5, 0x7c, P0 ;  /* 0x0000007c05057807 */ /* 0x000fca0000000000 */
[----:B------:R2:W-:Y:S01]  /*6160*/  STG.E.U8 desc[UR36][R2.64], R5 ;  /* 0x0000000502007986 */ /* 0x0005e2000c101124 */
[----:B------:R-:W-:Y:S05]  /*6170*/  BRA `(.L_x_9969) ;  /* 0x0000000000107947 */ /* 0x000fea0003800000 */
.L_x_9988:
[----:B------:R-:W-:-:S04]  /*6180*/  ISETP.NE.AND P0, PT, R0, RZ, PT ;  /* 0x000000ff0000720c */ /* 0x000fc80003f05270 */
[----:B------:R-:W-:-:S04]  /*6190*/  FSEL R0, RZ, 1, !P0 ;  /* 0x3f800000ff007808 */ /* 0x000fc80004000000 */
[----:B------:R-:W-:-:S05]  /*61a0*/  F2FP.BF16.F32.PACK_AB R0, RZ, R0 ;  /* 0x00000000ff00723e */ /* 0x000fca00000010ff */
[----:B------:R0:W-:Y:S02]  /*61b0*/  STG.E.U16 desc[UR36][R2.64], R0 ;  /* 0x0000000002007986 */ /* 0x0001e4000c101524 */
.L_x_9969:
[----:B------:R-:W-:Y:S05]  /*61c0*/  BSYNC.RECONVERGENT B6 ;  /* 0x0000000000067941 */ /* 0x000fea0003800200 */
.L_x_9963:
[----:B------:R-:W-:-:S07]  /*61d0*/  VIADD R17, R17, 0x80 ;  /* 0x0000008011117836 */ /* 0x000fce0000000000 */
.L_x_9928:
[----:B------:R-:W-:Y:S05]  /*61e0*/  BSYNC.RECONVERGENT B7 ;  /* 0x0000000000077941 */ /* 0x000fea0003800200 */
.L_x_9927:
        /* <DEDUP_REMOVED lines=307> */
.L_x_9997:
        /* <DEDUP_REMOVED lines=16> */
.L_x_10001:
[----:B------:R0:W5:Y:S01]  /*7620*/  LDG.E.U8 R0, desc[UR36][R4.64] ;  /* 0x0000002404007981 */ /* 0x000162000c1e1100 */
[----:B------:R-:W-:Y:S05]  /*7630*/  BRA `(.L_x_10003) ;  /* 0x0000000c005c7947 */ /* 0x000fea0003800000 */
.L_x_10000:
        /* <DEDUP_REMOVED lines=8> */
.L_x_10005:
[----:B------:R3:W5:Y:S01]  /*76c0*/  LDG.E.U8 R0, desc[UR36][R4.64] ;  /* 0x0000002404007981 */ /* 0x000762000c1e1100 */
[----:B------:R-:W-:Y:S05]  /*76d0*/  BRA `(.L_x_10003) ;  /* 0x0000000c00347947 */ /* 0x000fea0003800000 */
.L_x_10004:
[----:B------:R2:W5:Y:S01]  /*76e0*/  LDG.E.U16 R0, desc[UR36][R4.64] ;  /* 0x0000002404007981 */ /* 0x000562000c1e1500 */
[----:B------:R-:W-:Y:S05]  /*76f0*/  BRA `(.L_x_10003) ;  /* 0x0000000c002c7947 */ /* 0x000fea0003800000 */
.L_x_9999:
        /* <DEDUP_REMOVED lines=10> */
.L_x_10007:
[----:B------:R-:W2:Y:S02]  /*77a0*/  LDG.E.U16 R2, desc[UR36][R4.64] ;  /* 0x0000002404027981 */ /* 0x000ea4000c1e1500 */
[----:B--2---:R-:W-:-:S06]  /*77b0*/  HADD2.F32 R2, -RZ, R2.H0_H0 ;  /* 0x20000002ff027230 */ /* 0x004fcc0000004100 */
[----:B------:R-:W0:Y:S02]  /*77c0*/  F2I.S64.TRUNC R2, R2 ;  /* 0x0000000200027311 */ /* 0x000e24000020d900 */
[----:B0-----:R-:W-:Y:S01]  /*77d0*/  PRMT R0, R2, 0x7610, R0 ;  /* 0x0000761002007816 */ /* 0x001fe20000000000 */
[----:B------:R-:W-:Y:S06]  /*77e0*/  BRA `(.L_x_10003) ;  /* 0x0000000800f07947 */ /* 0x000fec0003800000 */
.L_x_10006:
        /* <DEDUP_REMOVED lines=10> */
.L_x_10009:
[----:B------:R-:W2:Y:S02]  /*7890*/  LDG.E.U16 R4, desc[UR36][R4.64] ;  /* 0x0000002404047981 */ /* 0x000ea4000c1e1500 */
[----:B--2---:R-:W-:-:S06]  /*78a0*/  HADD2.F32 R2, -RZ, R4.H0_H0 ;  /* 0x20000004ff027230 */ /* 0x004fcc0000004100 */
[----:B------:R-:W0:Y:S02]  /*78b0*/  F2I.S64.TRUNC R2, R2 ;  /* 0x0000000200027311 */ /* 0x000e24000020d900 */
[----:B0-----:R-:W-:Y:S01]  /*78c0*/  PRMT R0, R2, 0x7610, R0 ;  /* 0x0000761002007816 */ /* 0x001fe20000000000 */
[----:B------:R-:W-:Y:S06]  /*78d0*/  BRA `(.L_x_10003) ;  /* 0x0000000800b47947 */ /* 0x000fec0003800000 */
.L_x_10008:
[----:B------:R-:W2:Y:S02]  /*78e0*/  LDG.E.64 R2, desc[UR36][R4.64] ;  /* 0x0000002404027981 */ /* 0x000ea4000c1e1b00 */
[----:B--2---:R-:W0:Y:S02]  /*78f0*/  F2I.S64.F64.TRUNC R2, R2 ;  /* 0x0000000200027311 */ /* 0x004e24000030d900 */
[----:B0-----:R-:W-:Y:S01]  /*7900*/  PRMT R0, R2, 0x7610, R0 ;  /* 0x0000761002007816 */ /* 0x001fe20000000000 */
[----:B------:R-:W-:Y:S06]  /*7910*/  BRA `(.L_x_10003) ;  /* 0x0000000800a47947 */ /* 0x000fec0003800000 */
.L_x_9998:
        /* <DEDUP_REMOVED lines=12> */
.L_x_10012:
[----:B------:R-:W2:Y:S02]  /*79e0*/  LDG.E.64 R4, desc[UR36][R4.64] ;  /* 0x0000002404047981 */ /* 0x000ea4000c1e1b00 */
[----:B--2---:R-:W0:Y:S02]  /*79f0*/  F2I.S64.F64.TRUNC R2, R4 ;  /* 0x0000000400027311 */ /* 0x004e24000030d900 */
[----:B0-----:R-:W-:Y:S01]  /*7a00*/  PRMT R0, R2, 0x7610, R0 ;  /* 0x0000761002007816 */ /* 0x001fe20000000000 */
[----:B------:R-:W-:Y:S06]  /*7a10*/  BRA `(.L_x_10003) ;  /* 0x0000000800647947 */ /* 0x000fec0003800000 */
.L_x_10011:
        /* <DEDUP_REMOVED lines=27> */
.L_x_10014:
        /* <DEDUP_REMOVED lines=14> */
.L_x_10013:
[----:B------:R-:W2:Y:S02]  /*7cb0*/  LDG.E.U16 R2, desc[UR36][R4.64] ;  /* 0x0000002404027981 */ /* 0x000ea4000c1e1500 */
[----:B--2---:R-:W-:-:S06]  /*7cc0*/  IMAD.U32 R2, R2, 0x10000, RZ ;  /* 0x0001000002027824 */ /* 0x004fcc00078e00ff */
[----:B------:R-:W0:Y:S02]  /*7cd0*/  F2I.S64.TRUNC R2, R2 ;  /* 0x0000000200027311 */ /* 0x000e24000020d900 */
[----:B0-----:R-:W-:Y:S01]  /*7ce0*/  PRMT R0, R2, 0x7610, R0 ;  /* 0x0000761002007816 */ /* 0x001fe20000000000 */
[----:B------:R-:W-:Y:S06]  /*7cf0*/  BRA `(.L_x_10003) ;  /* 0x0000000400ac7947 */ /* 0x000fec0003800000 */
.L_x_10010:
        /* <DEDUP_REMOVED lines=10> */
.L_x_10017:
        /* <DEDUP_REMOVED lines=21> */
.L_x_10021:
[----:B------:R-:W-:Y:S05]  /*7ef0*/  BSYNC.RECONVERGENT B1 ;  /* 0x0000000000017941 */ /* 0x000fea0003800200 */
.L_x_10020:
[----:B------:R-:W-:Y:S01]  /*7f00*/  IMAD.SHL.U32 R0, R0, 0x100000, RZ ;  /* 0x0010000000007824 */ /* 0x000fe200078e00ff */
[----:B------:R-:W-:-:S04]  /*7f10*/  LEA R2, R2, 0x3b800000, 0x17 ;  /* 0x3b80000002027811 */ /* 0x000fc800078eb8ff */
[----:B------:R-:W-:-:S07]  /*7f20*/  LOP3.LUT R2, R2, R0, R7, 0xfe, !PT ;  /* 0x0000000002027212 */ /* 0x000fce00078efe07 */
.L_x_10019:
[----:B------:R-:W-:Y:S05]  /*7f30*/  BSYNC.RECONVERGENT B0 ;  /* 0x0000000000007941 */ /* 0x000fea0003800200 */
.L_x_10018:
[----:B------:R-:W0:Y:S02]  /*7f40*/  F2I.S64.TRUNC R2, R2 ;  /* 0x0000000200027311 */ /* 0x000e24000020d900 */
[----:B0-----:R-:W-:Y:S01]  /*7f50*/  PRMT R0, R2, 0x7610, R0 ;  /* 0x0000761002007816 */ /* 0x001fe20000000000 */
[----:B------:R-:W-:Y:S06]  /*7f60*/  BRA `(.L_x_10003) ;  /* 0x0000000400107947 */ /* 0x000fec0003800000 */
.L_x_10016:
        /* <DEDUP_REMOVED lines=21> */
.L_x_10025:
[----:B------:R-:W-:Y:S05]  /*80c0*/  BSYNC.RECONVERGENT B1 ;  /* 0x0000000000017941 */ /* 0x000fea0003800200 */
.L_x_10024:
[----:B------:R-:W-:Y:S02]  /*80d0*/  SHF.L.U32 R0, R0, 0x15, RZ ;  /* 0x0000001500007819 */ /* 0x000fe400000006ff */
[----:B------:R-:W-:-:S04]  /*80e0*/  LEA R2, R2, 0x37800000, 0x17 ;  /* 0x3780000002027811 */ /* 0x000fc800078eb8ff */
[----:B------:R-:W-:-:S07]  /*80f0*/  LOP3.LUT R2, R2, R0, R7, 0xfe, !PT ;  /* 0x0000000002027212 */ /* 0x000fce00078efe07 */
.L_x_10023:
[----:B------:R-:W-:Y:S05]  /*8100*/  BSYNC.RECONVERGENT B0 ;  /* 0x0000000000007941 */ /* 0x000fea0003800200 */
.L_x_10022:
[----:B------:R-:W0:Y:S02]  /*8110*/  F2I.S64.TRUNC R2, R2 ;  /* 0x0000000200027311 */ /* 0x000e24000020d900 */
[----:B0-----:R-:W-:Y:S01]  /*8120*/  PRMT R0, R2, 0x7610, R0 ;  /* 0x0000761002007816 */ /* 0x001fe20000000000 */
[----:B------:R-:W-:Y:S06]  /*8130*/  BRA `(.L_x_10003) ;  /* 0x00000000009c7947 */ /* 0x000fec0003800000 */
.L_x_10015:
        /* <DEDUP_REMOVED lines=14> */
.L_x_10029:
[----:B------:R-:W-:Y:S05]  /*8220*/  BSYNC.RECONVERGENT B0 ;  /* 0x0000000000007941 */ /* 0x000fea0003800200 */
.L_x_10028:
[----:B------:R-:W0:Y:S02]  /*8230*/  F2I.S64.TRUNC R2, R2 ;  /* 0x0000000200027311 */ /* 0x000e24000020d900 */
[----:B0-----:R-:W-:Y:S01]  /*8240*/  PRMT R0, R2, 0x7610, R0 ;  /* 0x0000761002007816 */ /* 0x001fe20000000000 */
[----:B------:R-:W-:Y:S06]  /*8250*/  BRA `(.L_x_10003) ;  /* 0x0000000000547947 */ /* 0x000fec0003800000 */
.L_x_10002:
        /* <DEDUP_REMOVED lines=16> */
.L_x_10030:
[----:B------:R-:W-:Y:S01]  /*8360*/  PRMT R0, RZ, 0x7610, R0 ;  /* 0x00007610ff007816 */ /* 0x000fe20000000000 */
[----:B------:R-:W-:Y:S06]  /*8370*/  BRA `(.L_x_10003) ;  /* 0x00000000000c7947 */ /* 0x000fec0003800000 */
.L_x_10027:
[----:B------:R0:W5:Y:S01]  /*8380*/  LDG.E.U8 R0, desc[UR36][R4.64] ;  /* 0x0000002404007981 */ /* 0x000162000c1e1100 */
[----:B------:R-:W-:Y:S05]  /*8390*/  BRA `(.L_x_10003) ;  /* 0x0000000000047947 */ /* 0x000fea0003800000 */
.L_x_10026:
[----:B------:R0:W5:Y:S02]  /*83a0*/  LDG.E.U8 R0, desc[UR36][R4.64] ;  /* 0x0000002404007981 */ /* 0x000164000c1e1100 */
.L_x_10003:
        /* <DEDUP_REMOVED lines=19> */
.L_x_10035:
[----:B------:R0:W-:Y:S01]  /*84e0*/  STG.E.U8 desc[UR36][R2.64], R5 ;  /* 0x0000000502007986 */ /* 0x0001e2000c101124 */
[----:B------:R-:W-:Y:S05]  /*84f0*/  BRA `(.L_x_10037) ;  /* 0x0000000c00547947 */ /* 0x000fea0003800000 */
.L_x_10034:
        /* <DEDUP_REMOVED lines=11> */
.L_x_10039:
[----:B------:R-:W-:-:S04]  /*85b0*/  ISETP.NE.AND P0, PT, R0, RZ, PT ;  /* 0x000000ff0000720c */ /* 0x000fc80003f05270 */
[----:B------:R-:W-:-:S05]  /*85c0*/  SEL R5, RZ, 0x1, !P0 ;  /* 0x00000001ff057807 */ /* 0x000fca0004000000 */
[----:B------:R0:W-:Y:S01]  /*85d0*/  STG.E desc[UR36][R2.64], R5 ;  /* 0x0000000502007986 */ /* 0x0001e2000c101924 */
[----:B------:R-:W-:Y:S05]  /*85e0*/  BRA `(.L_x_10037) ;  /* 0x0000000c00187947 */ /* 0x000fea0003800000 */
.L_x_10038:
[----:B------:R0:W-:Y:S01]  /*85f0*/  STG.E.U16 desc[UR36][R2.64], R5 ;  /* 0x0000000502007986 */ /* 0x0001e2000c101524 */
[----:B------:R-:W-:Y:S05]  /*8600*/  BRA `(.L_x_10037) ;  /* 0x0000000c00107947 */ /* 0x000fea0003800000 */
.L_x_10033:
        /* <DEDUP_REMOVED lines=10> */
.L_x_10041:
[----:B------:R-:W-:-:S04]  /*86b0*/  ISETP.NE.AND P0, PT, R0, RZ, PT ;  /* 0x000000ff0000720c */ /* 0x000fc80003f05270 */
[----:B------:R-:W-:-:S04]  /*86c0*/  FSEL R0, RZ, 1, !P0 ;  /* 0x3f800000ff007808 */ /* 0x000fc80004000000 */
[----:B------:R-:W-:-:S05]  /*86d0*/  F2FP.F16.F32.PACK_AB R0, RZ, R0 ;  /* 0x00000000ff00723e */ /* 0x000fca00000000ff */
[----:B------:R0:W-:Y:S01]  /*86e0*/  STG.E.U16 desc[UR36][R2.64], R0 ;  /* 0x0000000002007986 */ /* 0x0001e2000c101524 */
[----:B------:R-:W-:Y:S05]  /*86f0*/  BRA `(.L_x_10037) ;  /* 0x0000000800d47947 */ /* 0x000fea0003800000 */
.L_x_10040:
        /* <DEDUP_REMOVED lines=11> */
.L_x_10043:
[----:B------:R-:W-:-:S04]  /*87b0*/  ISETP.NE.AND P0, PT, R0, RZ, PT ;  /* 0x000000ff0000720c */ /* 0x000fc80003f05270 */
[----:B------:R-:W-:-:S04]  /*87c0*/  FSEL R0, RZ, 1, !P0 ;  /* 0x3f800000ff007808 */ /* 0x000fc80004000000 */
[----:B------:R-:W-:-:S04]  /*87d0*/  F2FP.F16.F32.PACK_AB R5, RZ, R0 ;  /* 0x00000000ff05723e */ /* 0x000fc800000000ff */
[----:B------:R-:W-:-:S05]  /*87e0*/  PRMT R5, R5, 0x5410, RZ ;  /* 0x0000541005057816 */ /* 0x000fca00000000ff */
[----:B------:R0:W-:Y:S01]  /*87f0*/  STG.E desc[UR36][R2.64], R5 ;  /* 0x0000000502007986 */ /* 0x0001e2000c101924 */
[----:B------:R-:W-:Y:S05]  /*8800*/  BRA `(.L_x_10037) ;  /* 0x0000000800907947 */ /* 0x000fea0003800000 */
.L_x_10042:
[----:B------:R-:W-:Y:S02]  /*8810*/  ISETP.NE.AND P0, PT, R0, RZ, PT ;  /* 0x000000ff0000720c */ /* 0x000fe40003f05270 */
[----:B------:R-:W-:Y:S02]  /*8820*/  MOV R4, RZ ;  /* 0x000000ff00047202 */ /* 0x000fe40000000f00 */
[----:B------:R-:W-:-:S05]  /*8830*/  FSEL R5, RZ, 1.875, !P0 ;  /* 0x3ff00000ff057808 */ /* 0x000fca0004000000 */
[----:B------:R0:W-:Y:S01]  /*8840*/  STG.E.64 desc[UR36][R2.64], R4 ;  /* 0x0000000402007986 */ /* 0x0001e2000c101b24 */
[----:B------:R-:W-:Y:S05]  /*8850*/  BRA `(.L_x_10037) ;  /* 0x00000008007c7947 */ /* 0x000fea0003800000 */
.L_x_10032:
        /* <DEDUP_REMOVED lines=12> */
.L_x_10047:
        /* <DEDUP_REMOVED lines=18> */
.L_x_10049:
[----:B------:R-:W-:Y:S05]  /*8a40*/  BSYNC.RECONVERGENT B0 ;  /* 0x0000000000007941 */ /* 0x000fea0003800200 */
.L_x_10048:
[----:B------:R0:W-:Y:S01]  /*8a50*/  STG.E.U8 desc[UR36][R2.64], R0 ;  /* 0x0000000002007986 */ /* 0x0001e2000c101124 */
[----:B------:R-:W-:Y:S05]  /*8a60*/  BRA `(.L_x_10037) ;  /* 0x0000000400f87947 */ /* 0x000fea0003800000 */
.L_x_10046:
        /* <DEDUP_REMOVED lines=18> */
.L_x_10051:
[----:B------:R-:W-:Y:S05]  /*8b90*/  BSYNC.RECONVERGENT B0 ;  /* 0x0000000000007941 */ /* 0x000fea0003800200 */
.L_x_10050:
[----:B------:R0:W-:Y:S01]  /*8ba0*/  STG.E.U8 desc[UR36][R2.64], R0 ;  /* 0x0000000002007986 */ /* 0x0001e2000c101124 */
[----:B------:R-:W-:Y:S05]  /*8bb0*/  BRA `(.L_x_10037) ;  /* 0x0000000400a47947 */ /* 0x000fea0003800000 */
.L_x_10045:
        /* <DEDUP_REMOVED lines=22> */
.L_x_10053:
[----:B------:R-:W-:Y:S01]  /*8d20*/  ISETP.NE.AND P0, PT, R0, RZ, PT ;  /* 0x000000ff0000720c */ /* 0x000fe20003f05270 */
[----:B------:R-:W-:-:S03]  /*8d30*/  IMAD.MOV.U32 R5, RZ, RZ, RZ ;  /* 0x000000ffff057224 */ /* 0x000fc600078e00ff */
[----:B------:R-:W-:-:S05]  /*8d40*/  SEL R4, RZ, 0x1, !P0 ;  /* 0x00000001ff047807 */ /* 0x000fca0004000000 */
[----:B------:R0:W-:Y:S01]  /*8d50*/  STG.E.64 desc[UR36][R2.64], R4 ;  /* 0x0000000402007986 */ /* 0x0001e2000c101b24 */
[----:B------:R-:W-:Y:S05]  /*8d60*/  BRA `(.L_x_10037) ;  /* 0x0000000400387947 */ /* 0x000fea0003800000 */
.L_x_10052:
[----:B------:R-:W-:-:S04]  /*8d70*/  ISETP.NE.AND P0, PT, R0, RZ, PT ;  /* 0x000000ff0000720c */ /* 0x000fc80003f05270 */
[----:B------:R-:W-:-:S05]  /*8d80*/  SEL R5, RZ, 0x1, !P0 ;  /* 0x00000001ff057807 */ /* 0x000fca0004000000 */
[----:B------:R0:W-:Y:S01]  /*8d90*/  STG.E desc[UR36][R2.64], R5 ;  /* 0x0000000502007986 */ /* 0x0001e2000c101924 */
[----:B------:R-:W-:Y:S05]  /*8da0*/  BRA `(.L_x_10037) ;  /* 0x0000000400287947 */ /* 0x000fea0003800000 */
.L_x_10044:
        /* <DEDUP_REMOVED lines=8> */
.L_x_10055:
[----:B------:R-:W-:Y:S02]  /*8e30*/  ISETP.NE.AND P0, PT, R0, RZ, PT ;  /* 0x000000ff0000720c */ /* 0x000fe40003f05270 */
[----:B------:R-:W-:Y:S01]  /*8e40*/  CS2R R6, SRZ ;  /* 0x0000000000067805 */ /* 0x000fe2000001ff00 */
[----:B------:R-:W-:Y:S01]  /*8e50*/  IMAD.MOV.U32 R4, RZ, RZ, RZ ;  /* 0x000000ffff047224 */ /* 0x000fe200078e00ff */
[----:B------:R-:W-:-:S05]  /*8e60*/  FSEL R5, RZ, 1.875, !P0 ;  /* 0x3ff00000ff057808 */ /* 0x000fca0004000000 */
[----:B------:R4:W-:Y:S01]  /*8e70*/  STG.E.128 desc[UR36][R2.64], R4 ;  /* 0x0000000402007986 */ /* 0x0009e2000c101d24 */
[----:B------:R-:W-:Y:S05]  /*8e80*/  BRA `(.L_x_10037) ;  /* 0x0000000000f07947 */ /* 0x000fea0003800000 */
.L_x_10054:
[----:B------:R-:W-:-:S09]  /*8e90*/  UISETP.NE.AND UP0, UPT, UR4, 0xf, UPT ;  /* 0x0000000f0400788c */ /* 0x000fd2000bf05270 */
[----:B------:R-:W-:Y:S05]  /*8ea0*/  BRA.U !UP0, `(.L_x_10056) ;  /* 0x0000000108d87547 */ /* 0x000fea000b800000 */
[----:B------:R-:W-:-:S09]  /*8eb0*/  UISETP.NE.AND UP0, UPT, UR4, 0x17, UPT ;  /* 0x000000170400788c */ /* 0x000fd2000bf05270 */
[----:B------:R-:W-:Y:S05]  /*8ec0*/  BRA.U !UP0, `(.L_x_10057) ;  /* 0x0000000108887547 */ /* 0x000fea000b800000 */
[----:B------:R-:W-:-:S09]  /*8ed0*/  UISETP.NE.AND UP0, UPT, UR4, 0x18, UPT ;  /* 0x000000180400788c */ /* 0x000fd2000bf05270 */
[----:B------:R-:W-:Y:S05]  /*8ee0*/  BRA.U !UP0, `(.L_x_10058) ;  /* 0x0000000108447547 */ /* 0x000fea000b800000 */
.L_x_10036:
        /* <DEDUP_REMOVED lines=16> */
.L_x_10059:
[----:B------:R-:W-:Y:S05]  /*8ff0*/  BRA `(.L_x_10037) ;  /* 0x0000000000947947 */ /* 0x000fea0003800000 */
.L_x_10058:
[----:B------:R-:W-:Y:S01]  /*9000*/  ISETP.NE.AND P0, PT, R0, RZ, PT ;  /* 0x000000ff0000720c */ /* 0x000fe20003f05270 */
[----:B------:R-:W-:Y:S01]  /*9010*/  BSSY.RECONVERGENT B0, `(.L_x_10060) ;  /* 0x000000b000007945 */ /* 0x000fe20003800200 */
[----:B------:R-:W-:Y:S02]  /*9020*/  HFMA2 R5, -RZ, RZ, 0, 7.569789886474609375e-06 ;  /* 0x0000007fff057431 */ /* 0x000fe400000001ff */
        /* <DEDUP_REMOVED lines=9> */
.L_x_10061:
[----:B------:R-:W-:Y:S05]  /*90c0*/  BSYNC.RECONVERGENT B0 ;  /* 0x0000000000007941 */ /* 0x000fea0003800200 */
.L_x_10060:
[----:B------:R3:W-:Y:S01]  /*90d0*/  STG.E.U8 desc[UR36][R2.64], R5 ;  /* 0x0000000502007986 */ /* 0x0007e2000c101124 */
[----:B------:R-:W-:Y:S05]  /*90e0*/  BRA `(.L_x_10037) ;  /* 0x0000000000587947 */ /* 0x000fea0003800000 */
.L_x_10057:
        /* <DEDUP_REMOVED lines=13> */
.L_x_10062:
[----:B------:R-:W-:Y:S01]  /*91c0*/  IMAD.MOV.U32 R5, RZ, RZ, 0x7f ;  /* 0x0000007fff057424 */ /* 0x000fe200078e00ff */
[----:B------:R-:W-:-:S04]  /*91d0*/  ISETP.GT.U32.AND P0, PT, R7, 0x7f800000, PT ;  /* 0x7f8000000700780c */ /* 0x000fc80003f04070 */
[----:B------:R-:W-:-:S05]  /*91e0*/  SEL R5, R5, 0x7c, P0 ;  /* 0x0000007c05057807 */ /* 0x000fca0000000000 */
[----:B------:R2:W-:Y:S01]  /*91f0*/  STG.E.U8 desc[UR36][R2.64], R5 ;  /* 0x0000000502007986 */ /* 0x0005e2000c101124 */
[----:B------:R-:W-:Y:S05]  /*9200*/  BRA `(.L_x_10037) ;  /* 0x0000000000107947 */ /* 0x000fea0003800000 */
.L_x_10056:
[----:B------:R-:W-:-:S04]  /*9210*/  ISETP.NE.AND P0, PT, R0, RZ, PT ;  /* 0x000000ff0000720c */ /* 0x000fc80003f05270 */
[----:B------:R-:W-:-:S04]  /*9220*/  FSEL R0, RZ, 1, !P0 ;  /* 0x3f800000ff007808 */ /* 0x000fc80004000000 */
[----:B------:R-:W-:-:S05]  /*9230*/  F2FP.BF16.F32.PACK_AB R0, RZ, R0 ;  /* 0x00000000ff00723e */ /* 0x000fca00000010ff */
[----:B------:R0:W-:Y:S02]  /*9240*/  STG.E.U16 desc[UR36][R2.64], R0 ;  /* 0x0000000002007986 */ /* 0x0001e4000c101524 */
.L_x_10037:
[----:B------:R-:W-:Y:S05]  /*9250*/  BSYNC.RECONVERGENT B6 ;  /* 0x0000000000067941 */ /* 0x000fea0003800200 */
.L_x_10031:
[----:B------:R-:W-:-:S07]  /*9260*/  VIADD R17, R17, 0x80 ;  /* 0x0000008011117836 */ /* 0x000fce0000000000 */
.L_x_9996:
[----:B------:R-:W-:Y:S05]  /*9270*/  BSYNC.RECONVERGENT B7 ;  /* 0x0000000000077941 */ /* 0x000fea0003800200 */
.L_x_9995:
[----:B------:R-:W5:Y:S02]  /*9280*/  LDCU UR4, c[0x0][0x380] ;  /* 0x00007000ff0477ac */ /* 0x000f640008000800 */
[----:B-----5:R-:W-:-:S13]  /*9290*/  ISETP.GE.AND P0, PT, R17, UR4, PT ;  /* 0x0000000411007c0c */ /* 0x020fda000bf06270 */
[----:B------:R-:W-:Y:S05]  /*92a0*/  @P0 EXIT ;  /* 0x000000000000094d */ /* 0x000fea0003800000 */
        /* <DEDUP_REMOVED lines=303> */
.L_x_10063:
[----:B------:R-:W0:Y:S01]  /*a5a0*/  LDCU.128 UR8, c[0x0][0x580] ;  /* 0x0000b000ff0877ac */ /* 0x000e220008000c00 */
[----:B------:R-:W-:-:S04]  /*a5b0*/  UPRMT UR4, UR41, 0x9910, URZ ;  /* 0x0000991029047896 */ /* 0x000fc800080000ff */
[----:B------:R-:W-:Y:S01]  /*a5c0*/  UISETP.GT.AND UP0, UPT, UR4, 0x9, UPT ;  /* 0x000000090400788c */ /* 0x000fe2000bf04270 */
[----:B0-----:R-:W-:Y:S02]  /*a5d0*/  IADD3 R16, P0, PT, R16, UR8, RZ ;  /* 0x0000000810107c10 */ /* 0x001fe4000ff1e0ff */
[----:B----4-:R-:W-:-:S03]  /*a5e0*/  IADD3 R4, P1, PT, R0, UR10, RZ ;  /* 0x0000000a00047c10 */ /* 0x010fc6000ff3e0ff */
[----:B------:R-:W-:Y:S01]  /*a5f0*/  IMAD.X R17, RZ, RZ, UR9, P0 ;  /* 0x00000009ff117e24 */ /* 0x000fe200080e06ff */
[----:B-123--:R-:W-:Y:S02]  /*a600*/  IADD3.X R5, PT, PT, RZ, UR11, RZ, P1, !PT ;  /* 0x0000000bff057c10 */ /* 0x00efe40008ffe4ff */
        /* <DEDUP_REMOVED lines=11> */
.L_x_10067:
[----:B------:R4:W5:Y:S01]  /*a6c0*/  LDG.E.U8 R0, desc[UR36][R4.64] ;  /* 0x0000002404007981 */ /* 0x000962000c1e1100 */
[----:B------:R-:W-:Y:S05]  /*a6d0*/  BRA `(.L_x_10069) ;  /* 0x0000000c005c7947 */ /* 0x000fea0003800000 */
.L_x_10066:
        /* <DEDUP_REMOVED lines=8> */
.L_x_10071:
[----:B------:R2:W5:Y:S01]  /*a760*/  LDG.E.U8 R0, desc[UR36][R4.64] ;  /* 0x0000002404007981 */ /* 0x000562000c1e1100 */
[----:B------:R-:W-:Y:S05]  /*a770*/  BRA `(.L_x_10069) ;  /* 0x0000000c00347947 */ /* 0x000fea0003800000 */
.L_x_10070:
[----:B------:R0:W5:Y:S01]  /*a780*/  LDG.E.U16 R0, desc[UR36][R4.64] ;  /* 0x0000002404007981 */ /* 0x000162000c1e1500 */
[----:B------:R-:W-:Y:S05]  /*a790*/  BRA `(.L_x_10069) ;  /* 0x0000000c002c7947 */ /* 0x000fea0003800000 */
.L_x_10065:
        /* <DEDUP_REMOVED lines=10> */
.L_x_10073:
[----:B------:R-:W2:Y:S02]  /*a840*/  LDG.E.U16 R2, desc[UR36][R4.64] ;  /* 0x0000002404027981 */ /* 0x000ea4000c1e1500 */
[----:B--2---:R-:W-:-:S06]  /*a850*/  HADD2.F32 R2, -RZ, R2.H0_H0 ;  /* 0x20000002ff027230 */ /* 0x004fcc0000004100 */
[----:B------:R-:W0:Y:S02]  /*a860*/  F2I.S64.TRUNC R2, R2 ;  /* 0x0000000200027311 */ /* 0x000e24000020d900 */
[----:B0-----:R-:W-:Y:S01]  /*a870*/  PRMT R0, R2, 0x7610, R0 ;  /* 0x0000761002007816 */ /* 0x001fe20000000000 */
[----:B------:R-:W-:Y:S06]  /*a880*/  BRA `(.L_x_10069) ;  /* 0x0000000800f07947 */ /* 0x000fec0003800000 */
.L_x_10072:
        /* <DEDUP_REMOVED lines=10> */
.L_x_10075:
[----:B------:R-:W2:Y:S02]  /*a930*/  LDG.E.U16 R4, desc[UR36][R4.64] ;  /* 0x0000002404047981 */ /* 0x000ea4000c1e1500 */
[----:B--2---:R-:W-:-:S06]  /*a940*/  HADD2.F32 R2, -RZ, R4.H0_H0 ;  /* 0x20000004ff027230 */ /* 0x004fcc0000004100 */
[----:B------:R-:W0:Y:S02]  /*a950*/  F2I.S64.TRUNC R2, R2 ;  /* 0x0000000200027311 */ /* 0x000e24000020d900 */
[----:B0-----:R-:W-:Y:S01]  /*a960*/  PRMT R0, R2, 0x7610, R0 ;  /* 0x0000761002007816 */ /* 0x001fe20000000000 */
[----:B------:R-:W-:Y:S06]  /*a970*/  BRA `(.L_x_10069) ;  /* 0x0000000800b47947 */ /* 0x000fec0003800000 */
.L_x_10074:
[----:B------:R-:W2:Y:S02]  /*a980*/  LDG.E.64 R2, desc[UR36][R4.64] ;  /* 0x0000002404027981 */ /* 0x000ea4000c1e1b00 */
[----:B--2---:R-:W0:Y:S02]  /*a990*/  F2I.S64.F64.TRUNC R2, R2 ;  /* 0x0000000200027311 */ /* 0x004e24000030d900 */
[----:B0-----:R-:W-:Y:S01]  /*a9a0*/  PRMT R0, R2, 0x7610, R0 ;  /* 0x0000761002007816 */ /* 0x001fe20000000000 */
[----:B------:R-:W-:Y:S06]  /*a9b0*/  BRA `(.L_x_10069) ;  /* 0x0000000800a47947 */ /* 0x000fec0003800000 */
.L_x_10064:
        /* <DEDUP_REMOVED lines=12> */
.L_x_10078:
[----:B------:R-:W2:Y:S02]  /*aa80*/  LDG.E.64 R4, desc[UR36][R4.64] ;  /* 0x0000002404047981 */ /* 0x000ea4000c1e1b00 */
[----:B--2---:R-:W0:Y:S02]  /*aa90*/  F2I.S64.F64.TRUNC R2, R4 ;  /* 0x0000000400027311 */ /* 0x004e24000030d900 */
[----:B0-----:R-:W-:Y:S01]  /*aaa0*/  PRMT R0, R2, 0x7610, R0 ;  /* 0x0000761002007816 */ /* 0x001fe20000000000 */
[----:B------:R-:W-:Y:S06]  /*aab0*/  BRA `(.L_x_10069) ;  /* 0x0000000800647947 */ /* 0x000fec0003800000 */
.L_x_10077:
        /* <DEDUP_REMOVED lines=27> */
.L_x_10080:
        /* <DEDUP_REMOVED lines=14> */
.L_x_10079:
[----:B------:R-:W2:Y:S02]  /*ad50*/  LDG.E.U16 R2, desc[UR36][R4.64] ;  /* 0x0000002404027981 */ /* 0x000ea4000c1e1500 */
[----:B--2---:R-:W-:-:S06]  /*ad60*/  IMAD.U32 R2, R2, 0x10000, RZ ;  /* 0x0001000002027824 */ /* 0x004fcc00078e00ff */
[----:B------:R-:W0:Y:S02]  /*ad70*/  F2I.S64.TRUNC R2, R2 ;  /* 0x0000000200027311 */ /* 0x000e24000020d900 */
[----:B0-----:R-:W-:Y:S01]  /*ad80*/  PRMT R0, R2, 0x7610, R0 ;  /* 0x0000761002007816 */ /* 0x001fe20000000000 */
[----:B------:R-:W-:Y:S06]  /*ad90*/  BRA `(.L_x_10069) ;  /* 0x0000000400ac7947 */ /* 0x000fec0003800000 */
.L_x_10076:
        /* <DEDUP_REMOVED lines=10> */
.L_x_10083:
        /* <DEDUP_REMOVED lines=21> */
.L_x_10087:
[----:B------:R-:W-:Y:S05]  /*af90*/  BSYNC.RECONVERGENT B1 ;  /* 0x0000000000017941 */ /* 0x000fea0003800200 */
.L_x_10086:
[----:B------:R-:W-:Y:S01]  /*afa0*/  IMAD.SHL.U32 R0, R0, 0x100000, RZ ;  /* 0x0010000000007824 */ /* 0x000fe200078e00ff */
[----:B------:R-:W-:-:S04]  /*afb0*/  LEA R2, R2, 0x3b800000, 0x17 ;  /* 0x3b80000002027811 */ /* 0x000fc800078eb8ff */
[----:B------:R-:W-:-:S07]  /*afc0*/  LOP3.LUT R2, R2, R0, R7, 0xfe, !PT ;  /* 0x0000000002027212 */ /* 0x000fce00078efe07 */
.L_x_10085:
[----:B------:R-:W-:Y:S05]  /*afd0*/  BSYNC.RECONVERGENT B0 ;  /* 0x0000000000007941 */ /* 0x000fea0003800200 */
.L_x_10084:
[----:B------:R-:W0:Y:S02]  /*afe0*/  F2I.S64.TRUNC R2, R2 ;  /* 0x0000000200027311 */ /* 0x000e24000020d900 */
[----:B0-----:R-:W-:Y:S01]  /*aff0*/  PRMT R0, R2, 0x7610, R0 ;  /* 0x0000761002007816 */ /* 0x001fe20000000000 */
[----:B------:R-:W-:Y:S06]  /*b000*/  BRA `(.L_x_10069) ;  /* 0x0000000400107947 */ /* 0x000fec0003800000 */
.L_x_10082:
        /* <DEDUP_REMOVED lines=21> */
.L_x_10091:
[----:B------:R-:W-:Y:S05]  /*b160*/  BSYNC.RECONVERGENT B1 ;  /* 0x0000000000017941 */ /* 0x000fea0003800200 */
.L_x_10090:
[----:B------:R-:W-:Y:S02]  /*b170*/  SHF.L.U32 R0, R0, 0x15, RZ ;  /* 0x0000001500007819 */ /* 0x000fe400000006ff */
[----:B------:R-:W-:-:S04]  /*b180*/  LEA R2, R2, 0x37800000, 0x17 ;  /* 0x3780000002027811 */ /* 0x000fc800078eb8ff */
[----:B------:R-:W-:-:S07]  /*b190*/  LOP3.LUT R2, R2, R0, R7, 0xfe, !PT ;  /* 0x0000000002027212 */ /* 0x000fce00078efe07 */
.L_x_10089:
[----:B------:R-:W-:Y:S05]  /*b1a0*/  BSYNC.RECONVERGENT B0 ;  /* 0x0000000000007941 */ /* 0x000fea0003800200 */
.L_x_10088:
[----:B------:R-:W0:Y:S02]  /*b1b0*/  F2I.S64.TRUNC R2, R2 ;  /* 0x0000000200027311 */ /* 0x000e24000020d900 */
[----:B0-----:R-:W-:Y:S01]  /*b1c0*/  PRMT R0, R2, 0x7610, R0 ;  /* 0x0000761002007816 */ /* 0x001fe20000000000 */
[----:B------:R-:W-:Y:S06]  /*b1d0*/  BRA `(.L_x_10069) ;  /* 0x00000000009c7947 */ /* 0x000fec0003800000 */
.L_x_10081:
        /* <DEDUP_REMOVED lines=14> */
.L_x_10095:
[----:B------:R-:W-:Y:S05]  /*b2c0*/  BSYNC.RECONVERGENT B0 ;  /* 0x0000000000007941 */ /* 0x000fea0003800200 */
.L_x_10094:
[----:B------:R-:W0:Y:S02]  /*b2d0*/  F2I.S64.TRUNC R2, R2 ;  /* 0x0000000200027311 */ /* 0x000e24000020d900 */
[----:B0-----:R-:W-:Y:S01]  /*b2e0*/  PRMT R0, R2, 0x7610, R0 ;  /* 0x0000761002007816 */ /* 0x001fe20000000000 */
[----:B------:R-:W-:Y:S06]  /*b2f0*/  BRA `(.L_x_10069) ;  /* 0x0000000000547947 */ /* 0x000fec0003800000 */
.L_x_10068:
        /* <DEDUP_REMOVED lines=16> */
.L_x_10096:
[----:B------:R-:W-:Y:S01]  /*b400*/  PRMT R0, RZ, 0x7610, R0 ;  /* 0x00007610ff007816 */ /* 0x000fe20000000000 */
[----:B------:R-:W-:Y:S06]  /*b410*/  BRA `(.L_x_10069) ;  /* 0x00000000000c7947 */ /* 0x000fec0003800000 */
.L_x_10093:
[----:B------:R0:W5:Y:S01]  /*b420*/  LDG.E.U8 R0, desc[UR36][R4.64] ;  /* 0x0000002404007981 */ /* 0x000162000c1e1100 */
[----:B------:R-:W-:Y:S05]  /*b430*/  BRA `(.L_x_10069) ;  /* 0x0000000000047947 */ /* 0x000fea0003800000 */
.L_x_10092:
[----:B------:R0:W5:Y:S02]  /*b440*/  LDG.E.U8 R0, desc[UR36][R4.64] ;  /* 0x0000002404007981 */ /* 0x000164000c1e1100 */
.L_x_10069:
[----:B------:R-:W-:Y:S01]  /*b450*/  UPRMT UR4, UR42, 0x9910, URZ ;  /* 0x000099102a047896 */ /* 0x000fe200080000ff */
[----:B-----5:R-:W-:-:S03]  /*b460*/  LOP3.LUT P0, R0, R0, 0xff, RZ, 0xc0, !PT ;  /* 0x000000ff00007812 */ /* 0x020fc6000780c0ff */
[----:B------:R-:W-:Y:S01]  /*b470*/  UISETP.GT.AND UP0, UPT, UR4, 0x9, UPT ;  /* 0x000000090400788c */ /* 0x000fe2000bf04270 */
[----:B------:R-:W-:-:S08]  /*b480*/  SEL R3, RZ, 0x1, !P0 ;  /* 0x00000001ff037807 */ /* 0x000fd00004000000 */
        /* <DEDUP_REMOVED lines=11> */
.L_x_10100:
[----:B------:R-:W-:Y:S01]  /*b540*/  STG.E.U8 desc[UR36][R16.64], R3 ;  /* 0x0000000310007986 */ /* 0x000fe2000c101124 */
[----:B------:R-:W-:Y:S05]  /*b550*/  EXIT ;  /* 0x000000000000794d */ /* 0x000fea0003800000 */
.L_x_10099:
        /* <DEDUP_REMOVED lines=9> */
[----:B------:R-:W-:Y:S01]  /*b5f0*/  STG.E.64 desc[UR36][R16.64], R2 ;  /* 0x0000000210007986 */ /* 0x000fe2000c101b24 */
[----:B------:R-:W-:Y:S05]  /*b600*/  EXIT ;  /* 0x000000000000794d */ /* 0x000fea0003800000 */
.L_x_10103:
[----:B------:R-:W-:-:S04]  /*b610*/  ISETP.NE.AND P0, PT, R0, RZ, PT ;  /* 0x000000ff0000720c */ /* 0x000fc80003f05270 */
[----:B------:R-:W-:-:S05]  /*b620*/  SEL R3, RZ, 0x1, !P0 ;  /* 0x00000001ff037807 */ /* 0x000fca0004000000 */
[----:B------:R-:W-:Y:S01]  /*b630*/  STG.E desc[UR36][R16.64], R3 ;  /* 0x0000000310007986 */ /* 0x000fe2000c101924 */
[----:B------:R-:W-:Y:S05]  /*b640*/  EXIT ;  /* 0x000000000000794d */ /* 0x000fea0003800000 */
.L_x_10102:
[----:B------:R-:W-:Y:S01]  /*b650*/  STG.E.U16 desc[UR36][R16.64], R3 ;  /* 0x0000000310007986 */ /* 0x000fe2000c101524 */
[----:B------:R-:W-:Y:S05]  /*b660*/  EXIT ;  /* 0x000000000000794d */ /* 0x000fea0003800000 */
.L_x_10098:
        /* <DEDUP_REMOVED lines=8> */
[----:B------:R-:W-:Y:S01]  /*b6f0*/  STG.E desc[UR36][R16.64], R3 ;  /* 0x0000000310007986 */ /* 0x000fe2000c101924 */
[----:B------:R-:W-:Y:S05]  /*b700*/  EXIT ;  /* 0x000000000000794d */ /* 0x000fea0003800000 */
.L_x_10105:
[----:B------:R-:W-:-:S04]  /*b710*/  ISETP.NE.AND P0, PT, R0, RZ, PT ;  /* 0x000000ff0000720c */ /* 0x000fc80003f05270 */
[----:B------:R-:W-:-:S04]  /*b720*/  FSEL R0, RZ, 1, !P0 ;  /* 0x3f800000ff007808 */ /* 0x000fc80004000000 */
[----:B------:R-:W-:-:S05]  /*b730*/  F2FP.F16.F32.PACK_AB R0, RZ, R0 ;  /* 0x00000000ff00723e */ /* 0x000fca00000000ff */
[----:B------:R-:W-:Y:S01]  /*b740*/  STG.E.U16 desc[UR36][R16.64], R0 ;  /* 0x0000000010007986 */ /* 0x000fe2000c101524 */
[----:B------:R-:W-:Y:S05]  /*b750*/  EXIT ;  /* 0x000000000000794d */ /* 0x000fea0003800000 */
.L_x_10104:
        /* <DEDUP_REMOVED lines=9> */
[----:B------:R-:W-:Y:S01]  /*b7f0*/  STG.E.64 desc[UR36][R16.64], R2 ;  /* 0x0000000210007986 */ /* 0x000fe2000c101b24 */
[----:B------:R-:W-:Y:S05]  /*b800*/  EXIT ;  /* 0x000000000000794d */ /* 0x000fea0003800000 */
.L_x_10107:
[----:B------:R-:W-:-:S04]  /*b810*/  ISETP.NE.AND P0, PT, R0, RZ, PT ;  /* 0x000000ff0000720c */ /* 0x000fc80003f05270 */
[----:B------:R-:W-:-:S04]  /*b820*/  FSEL R0, RZ, 1, !P0 ;  /* 0x3f800000ff007808 */ /* 0x000fc80004000000 */
[----:B------:R-:W-:-:S04]  /*b830*/  F2FP.F16.F32.PACK_AB R3, RZ, R0 ;  /* 0x00000000ff03723e */ /* 0x000fc800000000ff */
[----:B------:R-:W-:-:S05]  /*b840*/  PRMT R3, R3, 0x5410, RZ ;  /* 0x0000541003037816 */ /* 0x000fca00000000ff */
[----:B------:R-:W-:Y:S01]  /*b850*/  STG.E desc[UR36][R16.64], R3 ;  /* 0x0000000310007986 */ /* 0x000fe2000c101924 */
[----:B------:R-:W-:Y:S05]  /*b860*/  EXIT ;  /* 0x000000000000794d */ /* 0x000fea0003800000 */
.L_x_10106:
[----:B------:R-:W-:Y:S01]  /*b870*/  ISETP.NE.AND P0, PT, R0, RZ, PT ;  /* 0x000000ff0000720c */ /* 0x000fe20003f05270 */
[----:B------:R-:W-:-:S03]  /*b880*/  IMAD.MOV.U32 R2, RZ, RZ, RZ ;  /* 0x000000ffff027224 */ /* 0x000fc600078e00ff */
[----:B------:R-:W-:-:S05]  /*b890*/  FSEL R3, RZ, 1.875, !P0 ;  /* 0x3ff00000ff037808 */ /* 0x000fca0004000000 */
[----:B------:R-:W-:Y:S01]  /*b8a0*/  STG.E.64 desc[UR36][R16.64], R2 ;  /* 0x0000000210007986 */ /* 0x000fe2000c101b24 */
[----:B------:R-:W-:Y:S05]  /*b8b0*/  EXIT ;  /* 0x000000000000794d */ /* 0x000fea0003800000 */
.L_x_10097:
        /* <DEDUP_REMOVED lines=12> */
.L_x_10111:
[----:B------:R-:W-:Y:S01]  /*b980*/  ISETP.NE.AND P0, PT, R0, RZ, PT ;  /* 0x000000ff0000720c */ /* 0x000fe20003f05270 */
[----:B------:R-:W-:Y:S01]  /*b990*/  BSSY.RECONVERGENT B0, `(.L_x_10112) ;  /* 0x0000011000007945 */ /* 0x000fe20003800200 */
[----:B------:R-:W-:Y:S02]  /*b9a0*/  MOV R8, 0x80 ;  /* 0x0000008000087802 */ /* 0x000fe40000000f00 */
        /* <DEDUP_REMOVED lines=14> */
.L_x_10114:
[----:B------:R-:W-:-:S07]  /*ba90*/  PRMT R8, R0, 0x7610, R8 ;  /* 0x0000761000087816 */ /* 0x000fce0000000008 */
.L_x_10113:
[----:B------:R-:W-:Y:S05]  /*baa0*/  BSYNC.RECONVERGENT B0 ;  /* 0x0000000000007941 */ /* 0x000fea0003800200 */
.L_x_10112:
[----:B------:R-:W-:Y:S01]  /*bab0*/  STG.E.U8 desc[UR36][R16.64], R8 ;  /* 0x0000000810007986 */ /* 0x000fe2000c101124 */
[----:B------:R-:W-:Y:S05]  /*bac0*/  EXIT ;  /* 0x000000000000794d */ /* 0x000fea0003800000 */
.L_x_10110:
        /* <DEDUP_REMOVED lines=17> */
.L_x_10117:
[----:B------:R-:W-:-:S07]  /*bbe0*/  PRMT R8, R0, 0x7610, R8 ;  /* 0x0000761000087816 */ /* 0x000fce0000000008 */
.L_x_10116:
[----:B------:R-:W-:Y:S05]  /*bbf0*/  BSYNC.RECONVERGENT B0 ;  /* 0x0000000000007941 */ /* 0x000fea0003800200 */
.L_x_10115:
[----:B------:R-:W-:Y:S01]  /*bc00*/  STG.E.U8 desc[UR36][R16.64], R8 ;  /* 0x0000000810007986 */ /* 0x000fe2000c101124 */
[----:B------:R-:W-:Y:S05]  /*bc10*/  EXIT ;  /* 0x000000000000794d */ /* 0x000fea0003800000 */
.L_x_10109:
        /* <DEDUP_REMOVED lines=22> */
.L_x_10119:
[----:B------:R-:W-:Y:S01]  /*bd80*/  ISETP.NE.AND P0, PT, R0, RZ, PT ;  /* 0x000000ff0000720c */ /* 0x000fe20003f05270 */
[----:B------:R-:W-:-:S03]  /*bd90*/  IMAD.MOV.U32 R3, RZ, RZ, RZ ;  /* 0x000000ffff037224 */ /* 0x000fc600078e00ff */
[----:B------:R-:W-:-:S05]  /*bda0*/  SEL R2, RZ, 0x1, !P0 ;  /* 0x00000001ff027807 */ /* 0x000fca0004000000 */
[----:B------:R-:W-:Y:S01]  /*bdb0*/  STG.E.64 desc[UR36][R16.64], R2 ;  /* 0x0000000210007986 */ /* 0x000fe2000c101b24 */
[----:B------:R-:W-:Y:S05]  /*bdc0*/  EXIT ;  /* 0x000000000000794d */ /* 0x000fea0003800000 */
.L_x_10118:
[----:B------:R-:W-:-:S04]  /*bdd0*/  ISETP.NE.AND P0, PT, R0, RZ, PT ;  /* 0x000000ff0000720c */ /* 0x000fc80003f05270 */
[----:B------:R-:W-:-:S05]  /*bde0*/  SEL R3, RZ, 0x1, !P0 ;  /* 0x00000001ff037807 */ /* 0x000fca0004000000 */
[----:B------:R-:W-:Y:S01]  /*bdf0*/  STG.E desc[UR36][R16.64], R3 ;  /* 0x0000000310007986 */ /* 0x000fe2000c101924 */
[----:B------:R-:W-:Y:S05]  /*be00*/  EXIT ;  /* 0x000000000000794d */ /* 0x000fea0003800000 */
.L_x_10108:
        /* <DEDUP_REMOVED lines=8> */
.L_x_10121:
[----:B------:R-:W-:Y:S02]  /*be90*/  ISETP.NE.AND P0, PT, R0, RZ, PT ;  /* 0x000000ff0000720c */ /* 0x000fe40003f05270 */
[----:B------:R-:W-:Y:S01]  /*bea0*/  CS2R R6, SRZ ;  /* 0x0000000000067805 */ /* 0x000fe2000001ff00 */
[----:B01234-:R-:W-:Y:S01]  /*beb0*/  IMAD.MOV.U32 R4, RZ, RZ, RZ ;  /* 0x000000ffff047224 */ /* 0x01ffe200078e00ff */
[----:B------:R-:W-:-:S05]  /*bec0*/  FSEL R5, RZ, 1.875, !P0 ;  /* 0x3ff00000ff057808 */ /* 0x000fca0004000000 */
[----:B------:R-:W-:Y:S01]  /*bed0*/  STG.E.128 desc[UR36][R16.64], R4 ;  /* 0x0000000410007986 */ /* 0x000fe2000c101d24 */
[----:B------:R-:W-:Y:S05]  /*bee0*/  EXIT ;  /* 0x000000000000794d */ /* 0x000fea0003800000 */
.L_x_10120:
[----:B------:R-:W-:-:S09]  /*bef0*/  UISETP.NE.AND UP0, UPT, UR4, 0xf, UPT ;  /* 0x0000000f0400788c */ /* 0x000fd2000bf05270 */
[----:B------:R-:W-:Y:S05]  /*bf00*/  BRA.U !UP0, `(.L_x_10122) ;  /* 0x0000000108dc7547 */ /* 0x000fea000b800000 */
[----:B------:R-:W-:-:S09]  /*bf10*/  UISETP.NE.AND UP0, UPT, UR4, 0x17, UPT ;  /* 0x000000170400788c */ /* 0x000fd2000bf05270 */
[----:B------:R-:W-:Y:S05]  /*bf20*/  BRA.U !UP0, `(.L_x_10123) ;  /* 0x0000000108887547 */ /* 0x000fea000b800000 */
[----:B------:R-:W-:-:S09]  /*bf30*/  UISETP.NE.AND UP0, UPT, UR4, 0x18, UPT ;  /* 0x000000180400788c */ /* 0x000fd2000bf05270 */
[----:B------:R-:W-:Y:S05]  /*bf40*/  BRA.U !UP0, `(.L_x_10124) ;  /* 0x0000000108447547 */ /* 0x000fea000b800000 */
.L_x_10101:
[----:B------:R-:W-:Y:S01]  /*bf50*/  MOV R0, 0x0 ;  /* 0x0000000000007802 */ /* 0x000fe20000000f00 */
[----:B------:R-:W0:Y:S01]  /*bf60*/  LDCU.64 UR4, c[0x4][0x198] ;  /* 0x01003300ff0477ac */ /* 0x000e220008000a00 */
[----:B------:R-:W-:Y:S02]  /*bf70*/  HFMA2 R13, -RZ, RZ, 0, 0 ;  /* 0x00000000ff0d7431 */ /* 0x000fe400000001ff */
[----:B------:R-:W-:Y:S01]  /*bf80*/  IMAD.MOV.U32 R8, RZ, RZ, 0x65 ;  /* 0x00000065ff087424 */ /* 0x000fe200078e00ff */
[----:B------:R0:W0:Y:S01]  /*bf90*/  LDC.64 R2, c[0x4][R0] ;  /* 0x0100000000027b82 */ /* 0x0000220000000a00 */
[----:B------:R-:W5:Y:S01]  /*bfa0*/  LDCU.64 UR6, c[0x4][0x1a0] ;  /* 0x01003400ff0677ac */ /* 0x000f620008000a00 */
[----:B------:R-:W-:Y:S01]  /*bfb0*/  IMAD.MOV.U32 R12, RZ, RZ, 0x1 ;  /* 0x00000001ff0c7424 */ /* 0x000fe200078e00ff */
[----:B------:R-:W5:Y:S01]  /*bfc0*/  LDCU.64 UR8, c[0x4][0x70] ;  /* 0x01000e00ff0877ac */ /* 0x000f620008000a00 */
[----:B01234-:R-:W-:Y:S01]  /*bfd0*/  MOV R4, UR4 ;  /* 0x0000000400047c02 */ /* 0x01ffe20008000f00 */
[----:B------:R-:W-:-:S02]  /*bfe0*/  IMAD.U32 R5, RZ, RZ, UR5 ;  /* 0x00000005ff057e24 */ /* 0x000fc4000f8e00ff */
[----:B-----5:R-:W-:Y:S02]  /*bff0*/  IMAD.U32 R6, RZ, RZ, UR6 ;  /* 0x00000006ff067e24 */ /* 0x020fe4000f8e00ff */
[----:B------:R-:W-:Y:S01]  /*c000*/  IMAD.U32 R7, RZ, RZ, UR7 ;  /* 0x00000007ff077e24 */ /* 0x000fe2000f8e00ff */
[----:B------:R-:W-:Y:S01]  /*c010*/  MOV R10, UR8 ;  /* 0x00000008000a7c02 */ /* 0x000fe20008000f00 */
[----:B------:R-:W-:-:S07]  /*c020*/  IMAD.U32 R11, RZ, RZ, UR9 ;  /* 0x00000009ff0b7e24 */ /* 0x000fce000f8e00ff */
[----:B------:R-:W-:-:S07]  /*c030*/  LEPC R20, `(.L_x_10125) ;  /* 0x000000001014794e */ /* 0x000fce0000000000 */
[----:B------:R-:W-:Y:S05]  /*c040*/  CALL.ABS.NOINC R2 ;  /* 0x0000000002007343 */ /* 0x000fea0003c00000 */
.L_x_10125:
[----:B------:R-:W-:Y:S05]  /*c050*/  EXIT ;  /* 0x000000000000794d */ /* 0x000fea0003800000 */
.L_x_10124:
[----:B------:R-:W-:Y:S01]  /*c060*/  ISETP.NE.AND P0, PT, R0, RZ, PT ;  /* 0x000000ff0000720c */ /* 0x000fe20003f05270 */
[----:B------:R-:W-:Y:S01]  /*c070*/  BSSY.RECONVERGENT B0, `(.L_x_10126) ;  /* 0x000000b000007945 */ /* 0x000fe20003800200 */
[----:B------:R-:W-:Y:S02]  /*c080*/  IMAD.MOV.U32 R3, RZ, RZ, 0x7f ;  /* 0x0000007fff037424 */ /* 0x000fe400078e00ff */
[----:B01234-:R-:W-:-:S04]  /*c090*/  FSEL R5, RZ, 1, !P0 ;  /* 0x3f800000ff057808 */ /* 0x01ffc80004000000 */
        /* <DEDUP_REMOVED lines=8> */
.L_x_10127:
[----:B------:R-:W-:Y:S05]  /*c120*/  BSYNC.RECONVERGENT B0 ;  /* 0x0000000000007941 */ /* 0x000fea0003800200 */
.L_x_10126:
[----:B------:R-:W-:Y:S01]  /*c130*/  STG.E.U8 desc[UR36][R16.64], R3 ;  /* 0x0000000310007986 */ /* 0x000fe2000c101124 */
[----:B------:R-:W-:Y:S05]  /*c140*/  EXIT ;  /* 0x000000000000794d */ /* 0x000fea0003800000 */
.L_x_10123:
[----:B------:R-:W-:-:S04]  /*c150*/  ISETP.NE.AND P0, PT, R0, RZ, PT ;  /* 0x000000ff0000720c */ /* 0x000fc80003f05270 */
[----:B01234-:R-:W-:-:S04]  /*c160*/  FSEL R5, RZ, 1, !P0 ;  /* 0x3f800000ff057808 */ /* 0x01ffc80004000000 */
[----:B------:R-:W-:-:S13]  /*c170*/  ISETP.GT.U32.AND P0, PT, R5, 0x477fffff, PT ;  /* 0x477fffff0500780c */ /* 0x000fda0003f04070 */
        /* <DEDUP_REMOVED lines=11> */
.L_x_10128:
[----:B------:R-:W-:Y:S01]  /*c230*/  IMAD.MOV.U32 R3, RZ, RZ, 0x7f ;  /* 0x0000007fff037424 */ /* 0x000fe200078e00ff */
[----:B------:R-:W-:-:S04]  /*c240*/  ISETP.GT.U32.AND P0, PT, R5, 0x7f800000, PT ;  /* 0x7f8000000500780c */ /* 0x000fc80003f04070 */
[----:B------:R-:W-:-:S05]  /*c250*/  SEL R3, R3, 0x7c, P0 ;  /* 0x0000007c03037807 */ /* 0x000fca0000000000 */
[----:B------:R-:W-:Y:S01]  /*c260*/  STG.E.U8 desc[UR36][R16.64], R3 ;  /* 0x0000000310007986 */ /* 0x000fe2000c101124 */
[----:B------:R-:W-:Y:S05]  /*c270*/  EXIT ;  /* 0x000000000000794d */ /* 0x000fea0003800000 */
.L_x_10122:
[----:B------:R-:W-:-:S04]  /*c280*/  ISETP.NE.AND P0, PT, R0, RZ, PT ;  /* 0x000000ff0000720c */ /* 0x000fc80003f05270 */
[----:B------:R-:W-:-:S04]  /*c290*/  FSEL R0, RZ, 1, !P0 ;  /* 0x3f800000ff007808 */ /* 0x000fc80004000000 */
[----:B------:R-:W-:-:S05]  /*c2a0*/  F2FP.BF16.F32.PACK_AB R0, RZ, R0 ;  /* 0x00000000ff00723e */ /* 0x000fca00000010ff */
[----:B------:R-:W-:Y:S01]  /*c2b0*/  STG.E.U16 desc[UR36][R16.64], R0 ;  /* 0x0000000010007986 */ /* 0x000fe2000c101524 */
[----:B------:R-:W-:Y:S05]  /*c2c0*/  EXIT ;  /* 0x000000000000794d */ /* 0x000fea0003800000 */
.L_x_10129:
        /* <DEDUP_REMOVED lines=11> */
.L_x_23335:


//--------------------- .text._ZN2at6native27unrolled_elementwise_kernelIZZZNS0_16sign_kernel_cudaERNS_18TensorIteratorBaseEENKUlvE_clEvENKUlvE_clEvEUlhE_St5arrayIPcLm2EELi4E23TrivialOffsetCalculatorILi1EjESB_NS0_6memory12LoadWithCastILi1EEENSC_13StoreWithCastILi1EEEEEviT_T0_T2_T3_T4_T5_ --------------------------
	.section	.text._ZN2at6native27unrolled_elementwise_kernelIZZZNS0_16sign_kernel_cudaERNS_18TensorIteratorBaseEENKUlvE_clEvENKUlvE_clEvEUlhE_St5arrayIPcLm2EELi4E23TrivialOffsetCalculatorILi1EjESB_NS0_6memory12LoadWithCastILi1EEENSC_13StoreWithCastILi1EEEEEviT_T0_T2_T3_T4_T5_,"ax",@progbits
	.align	128
        .global         _ZN2at6native27unrolled_elementwise_kernelIZZZNS0_16sign_kernel_cudaERNS_18TensorIteratorBaseEENKUlvE_clEvENKUlvE_clEvEUlhE_St5arrayIPcLm2EELi4E23TrivialOffsetCalculatorILi1EjESB_NS0_6memory12LoadWithCastILi1EEENSC_13StoreWithCastILi1EEEEEviT_T0_T2_T3_T4_T5_
        .type           _ZN2at6native27unrolled_elementwise_kernelIZZZNS0_16sign_kernel_cudaERNS_18TensorIteratorBaseEENKUlvE_clEvENKUlvE_clEvEUlhE_St5arrayIPcLm2EELi4E23TrivialOffsetCalculatorILi1EjESB_NS0_6memory12LoadWithCastILi1EEENSC_13StoreWithCastILi1EEEEEviT_T0_T2_T3_T4_T5_,@function
        .size           _ZN2at6native27unrolled_elementwise_kernelIZZZNS0_16sign_kernel_cudaERNS_18TensorIteratorBaseEENKUlvE_clEvENKUlvE_clEvEUlhE_St5arrayIPcLm2EELi4E23TrivialOffsetCalculatorILi1EjESB_NS0_6memory12LoadWithCastILi1EEENSC_13StoreWithCastILi1EEEEEviT_T0_T2_T3_T4_T5_,(.L_x_23336 - _ZN2at6native27unrolled_elementwise_kernelIZZZNS0_16sign_kernel_cudaERNS_18TensorIteratorBaseEENKUlvE_clEvENKUlvE_clEvEUlhE_St5arrayIPcLm2EELi4E23TrivialOffsetCalculatorILi1EjESB_NS0_6memory12LoadWithCastILi1EEENSC_13StoreWithCastILi1EEEEEviT_T0_T2_T3_T4_T5_)
        .other          _ZN2at6native27unrolled_elementwise_kernelIZZZNS0_16sign_kernel_cudaERNS_18TensorIteratorBaseEENKUlvE_clEvENKUlvE_clEvEUlhE_St5arrayIPcLm2EELi4E23TrivialOffsetCalculatorILi1EjESB_NS0_6memory12LoadWithCastILi1EEENSC_13StoreWithCastILi1EEEEEviT_T0_T2_T3_T4_T5_,@"STO_CUDA_ENTRY STV_DEFAULT"
_ZN2at6native27unrolled_elementwise_kernelIZZZNS0_16sign_kernel_cudaERNS_18TensorIteratorBaseEENKUlvE_clEvENKUlvE_clEvEUlhE_St5arrayIPcLm2EELi4E23TrivialOffsetCalculatorILi1EjESB_NS0_6memory12LoadWithCastILi1EEENSC_13StoreWithCastILi1EEEEEviT_T0_T2_T3_T4_T5_:
.text._ZN2at6native27unrolled_elementwise_kernelIZZZNS0_16sign_kernel_cudaERNS_18TensorIteratorBaseEENKUlvE_clEvENKUlvE_clEvEUlhE_St5arrayIPcLm2EELi4E23TrivialOffsetCalculatorILi1EjESB_NS0_6memory12LoadWithCastILi1EEENSC_13StoreWithCastILi1EEEEEviT_T0_T2_T3_T4_T5_:
[----:B------:R-:W0:Y:S01]  /*0000*/  LDC R1, c[0x0][0x37c] ;  /* 0x0000df00ff017b82 */ /* 0x000e220000000800 */
[----:B------:R-:W1:Y:S07]  /*0010*/  S2R R2, SR_CTAID.X ;  /* 0x0000000000027919 */ /* 0x000e6e0000002500 */
[----:B------:R-:W1:Y:S01]  /*0020*/  LDC R3, c[0x0][0x380] ;  /* 0x0000e000ff037b82 */ /* 0x000e620000000800 */
[----:B------:R-:W-:Y:S01]  /*0030*/  PLOP3.LUT P1, PT, PT, PT, PT, 0x8, 0x80 ;  /* 0x000000000080781c */ /* 0x000fe20003f2e170 */
[----:B------:R-:W2:Y:S01]  /*0040*/  LDCU.64 UR36, c[0x0][0x358] ;  /* 0x00006b00ff2477ac */ /* 0x000ea20008000a00 */
[----:B------:R-:W3:Y:S01]  /*0050*/  S2R R19, SR_TID.X ;  /* 0x0000000000137919 */ /* 0x000ee20000002100 */
[----:B------:R-:W-:Y:S01]  /*0060*/  BSSY.RECONVERGENT B6, `(.L_x_10130) ;  /* 0x00000f7000067945 */ /* 0x000fe20003800200 */
[----:B------:R-:W-:Y:S01]  /*0070*/  P2R R18, PR, RZ, 0x2 ;  /* 0x00000002ff127803 */ /* 0x000fe20000000000 */
        /* <DEDUP_REMOVED lines=24> */
.L_x_10135:
[----:B------:R3:W5:Y:S01]  /*0200*/  LDG.E.U8 R0, desc[UR36][R6.64] ;  /* 0x0000002406007981 */ /* 0x000762000c1e1100 */
[----:B------:R-:W-:Y:S05]  /*0210*/  BRA `(.L_x_10137) ;  /* 0x0000000c00607947 */ /* 0x000fea0003800000 */
.L_x_10134:
        /* <DEDUP_REMOVED lines=8> */
.L_x_10139:
[----:B------:R1:W5:Y:S01]  /*02a0*/  LDG.E.U8 R0, desc[UR36][R6.64] ;  /* 0x0000002406007981 */ /* 0x000362000c1e1100 */
[----:B------:R-:W-:Y:S05]  /*02b0*/  BRA `(.L_x_10137) ;  /* 0x0000000c00387947 */ /* 0x000fea0003800000 */
.L_x_10138:
[----:B------:R2:W5:Y:S01]  /*02c0*/  LDG.E.U16 R0, desc[UR36][R6.64] ;  /* 0x0000002406007981 */ /* 0x000562000c1e1500 */
[----:B------:R-:W-:Y:S05]  /*02d0*/  BRA `(.L_x_10137) ;  /* 0x0000000c00307947 */ /* 0x000fea0003800000 */
.L_x_10133:
        /* <DEDUP_REMOVED lines=10> */
.L_x_10141:
[----:B------:R-:W2:Y:S02]  /*0380*/  LDG.E.U16 R4, desc[UR36][R6.64] ;  /* 0x0000002406047981 */ /* 0x000ea4000c1e1500 */
[----:B--2---:R-:W-:-:S06]  /*0390*/  HADD2.F32 R4, -RZ, R4.H0_H0 ;  /* 0x20000004ff047230 */ /* 0x004fcc0000004100 */
[----:B------:R-:W0:Y:S02]  /*03a0*/  F2I.S64.TRUNC R4, R4 ;  /* 0x0000000400047311 */ /* 0x000e24000020d900 */
[----:B0-----:R-:W-:Y:S01]  /*03b0*/  PRMT R0, R4, 0x7610, R0 ;  /* 0x0000761004007816 */ /* 0x001fe20000000000 */
[----:B------:R-:W-:Y:S06]  /*03c0*/  BRA `(.L_x_10137) ;  /* 0x0000000800f47947 */ /* 0x000fec0003800000 */
.L_x_10140:
        /* <DEDUP_REMOVED lines=10> */
.L_x_10143:
[----:B------:R-:W2:Y:S02]  /*0470*/  LDG.E.U16 R6, desc[UR36][R6.64] ;  /* 0x0000002406067981 */ /* 0x000ea4000c1e1500 */
[----:B--2---:R-:W-:-:S06]  /*0480*/  HADD2.F32 R4, -RZ, R6.H0_H0 ;  /* 0x20000006ff047230 */ /* 0x004fcc0000004100 */
[----:B------:R-:W0:Y:S02]  /*0490*/  F2I.S64.TRUNC R4, R4 ;  /* 0x0000000400047311 */ /* 0x000e24000020d900 */
[----:B0-----:R-:W-:Y:S01]  /*04a0*/  PRMT R0, R4, 0x7610, R0 ;  /* 0x0000761004007816 */ /* 0x001fe20000000000 */
[----:B------:R-:W-:Y:S06]  /*04b0*/  BRA `(.L_x_10137) ;  /* 0x0000000800b87947 */ /* 0x000fec0003800000 */
.L_x_10142:
[----:B------:R-:W2:Y:S02]  /*04c0*/  LDG.E.64 R4, desc[UR36][R6.64] ;  /* 0x0000002406047981 */ /* 0x000ea4000c1e1b00 */
[----:B--2---:R-:W0:Y:S02]  /*04d0*/  F2I.S64.F64.TRUNC R4, R4 ;  /* 0x0000000400047311 */ /* 0x004e24000030d900 */
[----:B0-----:R-:W-:Y:S01]  /*04e0*/  PRMT R0, R4, 0x7610, R0 ;  /* 0x0000761004007816 */ /* 0x001fe20000000000 */
[----:B------:R-:W-:Y:S06]  /*04f0*/  BRA `(.L_x_10137) ;  /* 0x0000000800a87947 */ /* 0x000fec0003800000 */
.L_x_10132:
        /* <DEDUP_REMOVED lines=12> */
.L_x_10146:
[----:B------:R-:W2:Y:S02]  /*05c0*/  LDG.E.64 R6, desc[UR36][R6.64] ;  /* 0x0000002406067981 */ /* 0x000ea4000c1e1b00 */
[----:B--2---:R-:W0:Y:S02]  /*05d0*/  F2I.S64.F64.TRUNC R4, R6 ;  /* 0x0000000600047311 */ /* 0x004e24000030d900 */
[----:B0-----:R-:W-:Y:S01]  /*05e0*/  PRMT R0, R4, 0x7610, R0 ;  /* 0x0000761004007816 */ /* 0x001fe20000000000 */
[----:B------:R-:W-:Y:S06]  /*05f0*/  BRA `(.L_x_10137) ;  /* 0x0000000800687947 */ /* 0x000fec0003800000 */
.L_x_10145:
        /* <DEDUP_REMOVED lines=25> */
[----:B0-----:R-:W-:Y:S01]  /*0790*/  PRMT R0, R4, 0x7610, R0 ;  /* 0x0000761004007816 */ /* 0x001fe20000000000 */
[----:B------:R-:W-:Y:S06]  /*07a0*/  BRA `(.L_x_10137) ;  /* 0x0000000400fc7947 */ /* 0x000fec0003800000 */
.L_x_10148:
        /* <DEDUP_REMOVED lines=13> */
[----:B0-----:R-:W-:Y:S01]  /*0880*/  PRMT R0, R4, 0x7610, R0 ;  /* 0x0000761004007816 */ /* 0x001fe20000000000 */
[----:B------:R-:W-:Y:S06]  /*0890*/  BRA `(.L_x_10137) ;  /* 0x0000000400c07947 */ /* 0x000fec0003800000 */
.L_x_10147:
[----:B------:R-:W2:Y:S02]  /*08a0*/  LDG.E.U16 R4, desc[UR36][R6.64] ;  /* 0x0000002406047981 */ /* 0x000ea4000c1e1500 */
[----:B--2---:R-:W-:-:S06]  /*08b0*/  IMAD.U32 R4, R4, 0x10000, RZ ;  /* 0x0001000004047824 */ /* 0x004fcc00078e00ff */
[----:B------:R-:W0:Y:S02]  /*08c0*/  F2I.S64.TRUNC R4, R4 ;  /* 0x0000000400047311 */ /* 0x000e24000020d900 */
[----:B0-----:R-:W-:Y:S01]  /*08d0*/  PRMT R0, R4, 0x7610, R0 ;  /* 0x0000761004007816 */ /* 0x001fe20000000000 */
[----:B------:R-:W-:Y:S06]  /*08e0*/  BRA `(.L_x_10137) ;  /* 0x0000000400ac7947 */ /* 0x000fec0003800000 */
.L_x_10144:
        /* <DEDUP_REMOVED lines=10> */
.L_x_10151:
        /* <DEDUP_REMOVED lines=21> */
.L_x_10155:
[----:B------:R-:W-:Y:S05]  /*0ae0*/  BSYNC.RECONVERGENT B1 ;  /* 0x0000000000017941 */ /* 0x000fea0003800200 */
.L_x_10154:
[----:B------:R-:W-:Y:S01]  /*0af0*/  IMAD.SHL.U32 R0, R0, 0x100000, RZ ;  /* 0x0010000000007824 */ /* 0x000fe200078e00ff */
[----:B------:R-:W-:-:S04]  /*0b00*/  LEA R3, R3, 0x3b800000, 0x17 ;  /* 0x3b80000003037811 */ /* 0x000fc800078eb8ff */
[----:B------:R-:W-:-:S07]  /*0b10*/  LOP3.LUT R4, R3, R0, R7, 0xfe, !PT ;  /* 0x0000000003047212 */ /* 0x000fce00078efe07 */
.L_x_10153:
[----:B------:R-:W-:Y:S05]  /*0b20*/  BSYNC.RECONVERGENT B0 ;  /* 0x0000000000007941 */ /* 0x000fea0003800200 */
.L_x_10152:
[----:B------:R-:W0:Y:S02]  /*0b30*/  F2I.S64.TRUNC R4, R4 ;  /* 0x0000000400047311 */ /* 0x000e24000020d900 */
[----:B0-----:R-:W-:Y:S01]  /*0b40*/  PRMT R0, R4, 0x7610, R0 ;  /* 0x0000761004007816 */ /* 0x001fe20000000000 */
[----:B------:R-:W-:Y:S06]  /*0b50*/  BRA `(.L_x_10137) ;  /* 0x0000000400107947 */ /* 0x000fec0003800000 */
.L_x_10150:
        /* <DEDUP_REMOVED lines=21> */
.L_x_10159:
[----:B------:R-:W-:Y:S05]  /*0cb0*/  BSYNC.RECONVERGENT B1 ;  /* 0x0000000000017941 */ /* 0x000fea0003800200 */
.L_x_10158:
[----:B------:R-:W-:Y:S01]  /*0cc0*/  IMAD.SHL.U32 R0, R0, 0x200000, RZ ;  /* 0x0020000000007824 */ /* 0x000fe200078e00ff */
[----:B------:R-:W-:-:S04]  /*0cd0*/  LEA R3, R3, 0x37800000, 0x17 ;  /* 0x3780000003037811 */ /* 0x000fc800078eb8ff */
[----:B------:R-:W-:-:S07]  /*0ce0*/  LOP3.LUT R4, R3, R0, R7, 0xfe, !PT ;  /* 0x0000000003047212 */ /* 0x000fce00078efe07 */
.L_x_10157:
[----:B------:R-:W-:Y:S05]  /*0cf0*/  BSYNC.RECONVERGENT B0 ;  /* 0x0000000000007941 */ /* 0x000fea0003800200 */
.L_x_10156:
[----:B------:R-:W0:Y:S02]  /*0d00*/  F2I.S64.TRUNC R4, R4 ;  /* 0x0000000400047311 */ /* 0x000e24000020d900 */
[----:B0-----:R-:W-:Y:S01]  /*0d10*/  PRMT R0, R4, 0x7610, R0 ;  /* 0x0000761004007816 */ /* 0x001fe20000000000 */
[----:B------:R-:W-:Y:S06]  /*0d20*/  BRA `(.L_x_10137) ;  /* 0x00000000009c7947 */ /* 0x000fec0003800000 */
.L_x_10149:
[----:B------:R-:W-:-:S09]  /*0d30*/  UISETP.NE.AND UP0, UPT, UR4, 0x1c, UPT ;  /* 0x0000001c0400788c */ /* 0x000fd2000bf05270 */
[----:B------:R-:W-:Y:S05]  /*0d40*/  BRA.U !UP0, `(.L_x_10160) ;  /* 0x0000000108907547 */ /* 0x000fea000b800000 */
[----:B------:R-:W-:-:S09]  /*0d50*/  UISETP.NE.AND UP0, UPT, UR4, 0x1d, UPT ;  /* 0x0000001d0400788c */ /* 0x000fd2000bf05270 */
[----:B------:R-:W-:Y:S05]  /*0d60*/  BRA.U !UP0, `(.L_x_10161) ;  /* 0x0000000108807547 */ /* 0x000fea000b800000 */
[----:B------:R-:W-:-:S09]  /*0d70*/  UISETP.NE.AND UP0, UPT, UR4, 0x2c, UPT ;  /* 0x0000002c0400788c */ /* 0x000fd2000bf05270 */
[----:B------:R-:W-:Y:S05]  /*0d80*/  BRA.U !UP0, `(.L_x_10162) ;  /* 0x0000000108487547 */ /* 0x000fea000b800000 */
.L_x_10136:
        /* <DEDUP_REMOVED lines=16> */
.L_x_10163:
[----:B------:R-:W-:Y:S01]  /*0e90*/  PRMT R0, RZ, 0x7610, R0 ;  /* 0x00007610ff007816 */ /* 0x000fe20000000000 */
[----:B------:R-:W-:Y:S06]  /*0ea0*/  BRA `(.L_x_10137) ;  /* 0x00000000003c7947 */ /* 0x000fec0003800000 */
.L_x_10162:
        /* <DEDUP_REMOVED lines=8> */
.L_x_10165:
[----:B------:R-:W-:Y:S05]  /*0f30*/  BSYNC.RECONVERGENT B0 ;  /* 0x0000000000007941 */ /* 0x000fea0003800200 */
.L_x_10164:
[----:B------:R-:W0:Y:S02]  /*0f40*/  F2I.S64.TRUNC R4, R4 ;  /* 0x0000000400047311 */ /* 0x000e24000020d900 */
[----:B0-----:R-:W-:Y:S01]  /*0f50*/  PRMT R0, R4, 0x7610, R0 ;  /* 0x0000761004007816 */ /* 0x001fe20000000000 */
[----:B------:R-:W-:Y:S06]  /*0f60*/  BRA `(.L_x_10137) ;  /* 0x00000000000c7947 */ /* 0x000fec0003800000 */
.L_x_10161:
[----:B------:R0:W5:Y:S01]  /*0f70*/  LDG.E.U8 R0, desc[UR36][R6.64] ;  /* 0x0000002406007981 */ /* 0x000162000c1e1100 */
[----:B------:R-:W-:Y:S05]  /*0f80*/  BRA `(.L_x_10137) ;  /* 0x0000000000047947 */ /* 0x000fea0003800000 */
.L_x_10160:
[----:B------:R0:W5:Y:S02]  /*0f90*/  LDG.E.U8 R0, desc[UR36][R6.64] ;  /* 0x0000002406007981 */ /* 0x000164000c1e1100 */
.L_x_10137:
[----:B-----5:R-:W-:Y:S01]  /*0fa0*/  LOP3.LUT P0, RZ, R0, 0xff, RZ, 0xc0, !PT ;  /* 0x000000ff00ff7812 */ /* 0x020fe2000780c0ff */
[----:B------:R-:W-:-:S03]  /*0fb0*/  VIADD R19, R17, 0x80 ;  /* 0x0000008011137836 */ /* 0x000fc60000000000 */
[----:B------:R-:W-:-:S09]  /*0fc0*/  P2R R18, PR, RZ, 0x1 ;  /* 0x00000001ff127803 */ /* 0x000fd20000000000 */
.L_x_10131:
[----:B------:R-:W-:Y:S05]  /*0fd0*/  BSYNC.RECONVERGENT B6 ;  /* 0x0000000000067941 */ /* 0x000fea0003800200 */
.L_x_10130:
[----:B------:R-:W-:Y:S01]  /*0fe0*/  ISETP.GE.AND P0, PT, R19, R16, PT ;  /* 0x000000101300720c */ /* 0x000fe20003f06270 */
[----:B------:R-:W-:Y:S01]  /*0ff0*/  BSSY.RECONVERGENT B6, `(.L_x_10166) ;  /* 0x00000f4000067945 */ /* 0x000fe20003800200 */
[----:B------:R-:W-:-:S04]  /*1000*/  PLOP3.LUT P1, PT, PT, PT, PT, 0x8, 0x80 ;  /* 0x000000000080781c */ /* 0x000fc80003f2e170 */
[----:B------:R-:W-:-:S07]  /*1010*/  P2R R22, PR, RZ, 0x2 ;  /* 0x00000002ff167803 */ /* 0x000fce0000000000 */
        /* <DEDUP_REMOVED lines=20> */
.L_x_10171:
[----:B------:R0:W5:Y:S01]  /*1160*/  LDG.E.U8 R0, desc[UR36][R6.64] ;  /* 0x0000002406007981 */ /* 0x000162000c1e1100 */
[----:B------:R-:W-:Y:S05]  /*1170*/  BRA `(.L_x_10173) ;  /* 0x0000000c00607947 */ /* 0x000fea0003800000 */
.L_x_10170:
        /* <DEDUP_REMOVED lines=8> */
.L_x_10175:
[----:B------:R4:W5:Y:S01]  /*1200*/  LDG.E.U8 R0, desc[UR36][R6.64] ;  /* 0x0000002406007981 */ /* 0x000962000c1e1100 */
[----:B------:R-:W-:Y:S05]  /*1210*/  BRA `(.L_x_10173) ;  /* 0x0000000c00387947 */ /* 0x000fea0003800000 */
.L_x_10174:
[----:B------:R0:W5:Y:S01]  /*1220*/  LDG.E.U16 R0, desc[UR36][R6.64] ;  /* 0x0000002406007981 */ /* 0x000162000c1e1500 */
[----:B------:R-:W-:Y:S05]  /*1230*/  BRA `(.L_x_10173) ;  /* 0x0000000c00307947 */ /* 0x000fea0003800000 */
.L_x_10169:
        /* <DEDUP_REMOVED lines=10> */
.L_x_10177:
[----:B------:R-:W2:Y:S02]  /*12e0*/  LDG.E.U16 R4, desc[UR36][R6.64] ;  /* 0x0000002406047981 */ /* 0x000ea4000c1e1500 */
[----:B--2---:R-:W-:-:S06]  /*12f0*/  HADD2.F32 R4, -RZ, R4.H0_H0 ;  /* 0x20000004ff047230 */ /* 0x004fcc0000004100 */
[----:B------:R-:W0:Y:S02]  /*1300*/  F2I.S64.TRUNC R4, R4 ;  /* 0x0000000400047311 */ /* 0x000e24000020d900 */
[----:B0-----:R-:W-:Y:S01]  /*1310*/  PRMT R0, R4, 0x7610, R0 ;  /* 0x0000761004007816 */ /* 0x001fe20000000000 */
[----:B------:R-:W-:Y:S06]  /*1320*/  BRA `(.L_x_10173) ;  /* 0x0000000800f47947 */ /* 0x000fec0003800000 */
.L_x_10176:
        /* <DEDUP_REMOVED lines=10> */
.L_x_10179:
[----:B------:R-:W2:Y:S02]  /*13d0*/  LDG.E.U16 R6, desc[UR36][R6.64] ;  /* 0x0000002406067981 */ /* 0x000ea4000c1e1500 */
[----:B--2---:R-:W-:-:S06]  /*13e0*/  HADD2.F32 R4, -RZ, R6.H0_H0 ;  /* 0x20000006ff047230 */ /* 0x004fcc0000004100 */
[----:B------:R-:W0:Y:S02]  /*13f0*/  F2I.S64.TRUNC R4, R4 ;  /* 0x0000000400047311 */ /* 0x000e24000020d900 */
[----:B0-----:R-:W-:Y:S01]  /*1400*/  PRMT R0, R4, 0x7610, R0 ;  /* 0x0000761004007816 */ /* 0x001fe20000000000 */
[----:B------:R-:W-:Y:S06]  /*1410*/  BRA `(.L_x_10173) ;  /* 0x0000000800b87947 */ /* 0x000fec0003800000 */
.L_x_10178:
[----:B------:R-:W2:Y:S02]  /*1420*/  LDG.E.64 R4, desc[UR36][R6.64] ;  /* 0x0000002406047981 */ /* 0x000ea4000c1e1b00 */
[----:B--2---:R-:W0:Y:S02]  /*1430*/  F2I.S64.F64.TRUNC R4, R4 ;  /* 0x0000000400047311 */ /* 0x004e24000030d900 */
[----:B0-----:R-:W-:Y:S01]  /*1440*/  PRMT R0, R4, 0x7610, R0 ;  /* 0x0000761004007816 */ /* 0x001fe20000000000 */
[----:B------:R-:W-:Y:S06]  /*1450*/  BRA `(.L_x_10173) ;  /* 0x0000000800a87947 */ /* 0x000fec0003800000 */
.L_x_10168:
        /* <DEDUP_REMOVED lines=12> */
.L_x_10182:
[----:B------:R-:W2:Y:S02]  /*1520*/  LDG.E.64 R6, desc[UR36][R6.64] ;  /* 0x0000002406067981 */ /* 0x000ea4000c1e1b00 */
[----:B--2---:R-:W0:Y:S02]  /*1530*/  F2I.S64.F64.TRUNC R4, R6 ;  /* 0x0000000600047311 */ /* 0x004e24000030d900 */
[----:B0-----:R-:W-:Y:S01]  /*1540*/  PRMT R0, R4, 0x7610, R0 ;  /* 0x0000761004007816 */ /* 0x001fe20000000000 */
[----:B------:R-:W-:Y:S06]  /*1550*/  BRA `(.L_x_10173) ;  /* 0x0000000800687947 */ /* 0x000fec0003800000 */
.L_x_10181:
        /* <DEDUP_REMOVED lines=27> */
.L_x_10184:
        /* <DEDUP_REMOVED lines=12> */
[----:B------:R-:W0:Y:S02]  /*17d0*/  F2I.S64.TRUNC R4, R3 ;  /* 0x0000000300047311 */ /* 0x000e24000020d900 */
[----:B0-----:R-:W-:Y:S01]  /*17e0*/  PRMT R0, R4, 0x7610, R0 ;  /* 0x0000761004007816 */ /* 0x001fe20000000000 */
[----:B------:R-:W-:Y:S06]  /*17f0*/  BRA `(.L_x_10173) ;  /* 0x0000000400c07947 */ /* 0x000fec0003800000 */
.L_x_10183:
[----:B------:R-:W2:Y:S02]  /*1800*/  LDG.E.U16 R4, desc[UR36][R6.64] ;  /* 0x0000002406047981 */ /* 0x000ea4000c1e1500 */
[----:B--2---:R-:W-:-:S06]  /*1810*/  IMAD.U32 R4, R4, 0x10000, RZ ;  /* 0x0001000004047824 */ /* 0x004fcc00078e00ff */
[----:B------:R-:W0:Y:S02]  /*1820*/  F2I.S64.TRUNC R4, R4 ;  /* 0x0000000400047311 */ /* 0x000e24000020d900 */
[----:B0-----:R-:W-:Y:S01]  /*1830*/  PRMT R0, R4, 0x7610, R0 ;  /* 0x0000761004007816 */ /* 0x001fe20000000000 */
[----:B------:R-:W-:Y:S06]  /*1840*/  BRA `(.L_x_10173) ;  /* 0x0000000400ac7947 */ /* 0x000fec0003800000 */
.L_x_10180:
        /* <DEDUP_REMOVED lines=10> */
.L_x_10187:
        /* <DEDUP_REMOVED lines=21> */
.L_x_10191:
[----:B------:R-:W-:Y:S05]  /*1a40*/  BSYNC.RECONVERGENT B1 ;  /* 0x0000000000017941 */ /* 0x000fea0003800200 */
.L_x_10190:
[----:B------:R-:W-:Y:S01]  /*1a50*/  IMAD.SHL.U32 R0, R0, 0x100000, RZ ;  /* 0x0010000000007824 */ /* 0x000fe200078e00ff */
[----:B------:R-:W-:-:S04]  /*1a60*/  LEA R3, R3, 0x3b800000, 0x17 ;  /* 0x3b80000003037811 */ /* 0x000fc800078eb8ff */
[----:B------:R-:W-:-:S07]  /*1a70*/  LOP3.LUT R4, R3, R0, R7, 0xfe, !PT ;  /* 0x0000000003047212 */ /* 0x000fce00078efe07 */
.L_x_10189:
[----:B------:R-:W-:Y:S05]  /*1a80*/  BSYNC.RECONVERGENT B0 ;  /* 0x0000000000007941 */ /* 0x000fea0003800200 */
.L_x_10188:
[----:B------:R-:W0:Y:S02]  /*1a90*/  F2I.S64.TRUNC R4, R4 ;  /* 0x0000000400047311 */ /* 0x000e24000020d900 */
[----:B0-----:R-:W-:Y:S01]  /*1aa0*/  PRMT R0, R4, 0x7610, R0 ;  /* 0x0000761004007816 */ /* 0x001fe20000000000 */
[----:B------:R-:W-:Y:S06]  /*1ab0*/  BRA `(.L_x_10173) ;  /* 0x0000000400107947 */ /* 0x000fec0003800000 */
.L_x_10186:
        /* <DEDUP_REMOVED lines=21> */
.L_x_10195:
[----:B------:R-:W-:Y:S05]  /*1c10*/  BSYNC.RECONVERGENT B1 ;  /* 0x0000000000017941 */ /* 0x000fea0003800200 */
.L_x_10194:
[----:B------:R-:W-:Y:S01]  /*1c20*/  IMAD.SHL.U32 R0, R0, 0x200000, RZ ;  /* 0x0020000000007824 */ /* 0x000fe200078e00ff */
[----:B------:R-:W-:-:S04]  /*1c30*/  LEA R3, R3, 0x37800000, 0x17 ;  /* 0x3780000003037811 */ /* 0x000fc800078eb8ff */
[----:B------:R-:W-:-:S07]  /*1c40*/  LOP3.LUT R4, R3, R0, R7, 0xfe, !PT ;  /* 0x0000000003047212 */ /* 0x000fce00078efe07 */
.L_x_10193:
[----:B------:R-:W-:Y:S05]  /*1c50*/  BSYNC.RECONVERGENT B0 ;  /* 0x0000000000007941 */ /* 0x000fea0003800200 */
.L_x_10192:
[----:B------:R-:W0:Y:S02]  /*1c60*/  F2I.S64.TRUNC R4, R4 ;  /* 0x0000000400047311 */ /* 0x000e24000020d900 */
[----:B0-----:R-:W-:Y:S01]  /*1c70*/  PRMT R0, R4, 0x7610, R0 ;  /* 0x0000761004007816 */ /* 0x001fe20000000000 */
[----:B------:R-:W-:Y:S06]  /*1c80*/  BRA `(.L_x_10173) ;  /* 0x00000000009c7947 */ /* 0x000fec0003800000 */
.L_x_10185:
        /* <DEDUP_REMOVED lines=14> */
.L_x_10199:
[----:B------:R-:W-:Y:S05]  /*1d70*/  BSYNC.RECONVERGENT B0 ;  /* 0x0000000000007941 */ /* 0x000fea0003800200 */
.L_x_10198:
[----:B------:R-:W0:Y:S02]  /*1d80*/  F2I.S64.TRUNC R4, R4 ;  /* 0x0000000400047311 */ /* 0x000e24000020d900 */
[----:B0-----:R-:W-:Y:S01]  /*1d90*/  PRMT R0, R4, 0x7610, R0 ;  /* 0x0000761004007816 */ /* 0x001fe20000000000 */
[----:B------:R-:W-:Y:S06]  /*1da0*/  BRA `(.L_x_10173) ;  /* 0x0000000000547947 */ /* 0x000fec0003800000 */
.L_x_10172:
        /* <DEDUP_REMOVED lines=16> */
.L_x_10200:
[----:B------:R-:W-:Y:S01]  /*1eb0*/  PRMT R0, RZ, 0x7610, R0 ;  /* 0x00007610ff007816 */ /* 0x000fe20000000000 */
[----:B------:R-:W-:Y:S06]  /*1ec0*/  BRA `(.L_x_10173) ;  /* 0x00000000000c7947 */ /* 0x000fec0003800000 */
.L_x_10197:
[----:B------:R1:W5:Y:S01]  /*1ed0*/  LDG.E.U8 R0, desc[UR36][R6.64] ;  /* 0x0000002406007981 */ /* 0x000362000c1e1100 */
[----:B------:R-:W-:Y:S05]  /*1ee0*/  BRA `(.L_x_10173) ;  /* 0x0000000000047947 */ /* 0x000fea0003800000 */
.L_x_10196:
[----:B------:R0:W5:Y:S02]  /*1ef0*/  LDG.E.U8 R0, desc[UR36][R6.64] ;  /* 0x0000002406007981 */ /* 0x000164000c1e1100 */
.L_x_10173:
[----:B-----5:R-:W-:Y:S01]  /*1f00*/  LOP3.LUT P0, RZ, R0, 0xff, RZ, 0xc0, !PT ;  /* 0x000000ff00ff7812 */ /* 0x020fe2000780c0ff */
[----:B------:R-:W-:-:S03]  /*1f10*/  VIADD R19, R19, 0x80 ;  /* 0x0000008013137836 */ /* 0x000fc60000000000 */
[----:B------:R-:W-:-:S09]  /*1f20*/  P2R R22, PR, RZ, 0x1 ;  /* 0x00000001ff167803 */ /* 0x000fd20000000000 */
.L_x_10167:
[----:B------:R-:W-:Y:S05]  /*1f30*/  BSYNC.RECONVERGENT B6 ;  /* 0x0000000000067941 */ /* 0x000fea0003800200 */
.L_x_10166:
        /* <DEDUP_REMOVED lines=24> */
.L_x_10206:
[----:B------:R0:W5:Y:S01]  /*20c0*/  LDG.E.U8 R0, desc[UR36][R6.64] ;  /* 0x0000002406007981 */ /* 0x000162000c1e1100 */
[----:B------:R-:W-:Y:S05]  /*20d0*/  BRA `(.L_x_10208) ;  /* 0x0000000c00607947 */ /* 0x000fea0003800000 */
.L_x_10205:
        /* <DEDUP_REMOVED lines=8> */
.L_x_10210:
[----:B------:R3:W5:Y:S01]  /*2160*/  LDG.E.U8 R0, desc[UR36][R6.64] ;  /* 0x0000002406007981 */ /* 0x000762000c1e1100 */
[----:B------:R-:W-:Y:S05]  /*2170*/  BRA `(.L_x_10208) ;  /* 0x0000000c00387947 */ /* 0x000fea0003800000 */
.L_x_10209:
[----:B------:R0:W5:Y:S01]  /*2180*/  LDG.E.U16 R0, desc[UR36][R6.64] ;  /* 0x0000002406007981 */ /* 0x000162000c1e1500 */
[----:B------:R-:W-:Y:S05]  /*2190*/  BRA `(.L_x_10208) ;  /* 0x0000000c00307947 */ /* 0x000fea0003800000 */
.L_x_10204:
        /* <DEDUP_REMOVED lines=10> */
.L_x_10212:
[----:B------:R-:W2:Y:S02]  /*2240*/  LDG.E.U16 R4, desc[UR36][R6.64] ;  /* 0x0000002406047981 */ /* 0x000ea4000c1e1500 */
[----:B--2---:R-:W-:-:S06]  /*2250*/  HADD2.F32 R4, -RZ, R4.H0_H0 ;  /* 0x20000004ff047230 */ /* 0x004fcc0000004100 */
[----:B------:R-:W0:Y:S02]  /*2260*/  F2I.S64.TRUNC R4, R4 ;  /* 0x0000000400047311 */ /* 0x000e24000020d900 */
[----:B0-----:R-:W-:Y:S01]  /*2270*/  PRMT R0, R4, 0x7610, R0 ;  /* 0x0000761004007816 */ /* 0x001fe20000000000 */
[----:B------:R-:W-:Y:S06]  /*2280*/  BRA `(.L_x_10208) ;  /* 0x0000000800f47947 */ /* 0x000fec0003800000 */
.L_x_10211:
        /* <DEDUP_REMOVED lines=10> */
.L_x_10214:
[----:B------:R-:W2:Y:S02]  /*2330*/  LDG.E.U16 R6, desc[UR36][R6.64] ;  /* 0x0000002406067981 */ /* 0x000ea4000c1e1500 */
[----:B--2---:R-:W-:-:S06]  /*2340*/  HADD2.F32 R4, -RZ, R6.H0_H0 ;  /* 0x20000006ff047230 */ /* 0x004fcc0000004100 */
[----:B------:R-:W0:Y:S02]  /*2350*/  F2I.S64.TRUNC R4, R4 ;  /* 0x0000000400047311 */ /* 0x000e24000020d900 */
[----:B0-----:R-:W-:Y:S01]  /*2360*/  PRMT R0, R4, 0x7610, R0 ;  /* 0x0000761004007816 */ /* 0x001fe20000000000 */
[----:B------:R-:W-:Y:S06]  /*2370*/  BRA `(.L_x_10208) ;  /* 0x0000000800b87947 */ /* 0x000fec0003800000 */
.L_x_10213:
[----:B------:R-:W2:Y:S02]  /*2380*/  LDG.E.64 R4, desc[UR36][R6.64] ;  /* 0x0000002406047981 */ /* 0x000ea4000c1e1b00 */
[----:B--2---:R-:W0:Y:S02]  /*2390*/  F2I.S64.F64.TRUNC R4, R4 ;  /* 0x0000000400047311 */ /* 0x004e24000030d900 */
[----:B0-----:R-:W-:Y:S01]  /*23a0*/  PRMT R0, R4, 0x7610, R0 ;  /* 0x0000761004007816 */ /* 0x001fe20000000000 */
[----:B------:R-:W-:Y:S06]  /*23b0*/  BRA `(.L_x_10208) ;  /* 0x0000000800a87947 */ /* 0x000fec0003800000 */
.L_x_10203:
        /* <DEDUP_REMOVED lines=12> */
.L_x_10217:
[----:B------:R-:W2:Y:S02]  /*2480*/  LDG.E.64 R6, desc[UR36][R6.64] ;  /* 0x0000002406067981 */ /* 0x000ea4000c1e1b00 */
[----:B--2---:R-:W0:Y:S02]  /*2490*/  F2I.S64.F64.TRUNC R4, R6 ;  /* 0x0000000600047311 */ /* 0x004e24000030d900 */
[----:B0-----:R-:W-:Y:S01]  /*24a0*/  PRMT R0, R4, 0x7610, R0 ;  /* 0x0000761004007816 */ /* 0x001fe20000000000 */
[----:B------:R-:W-:Y:S06]  /*24b0*/  BRA `(.L_x_10208) ;  /* 0x0000000800687947 */ /* 0x000fec0003800000 */
.L_x_10216:
        /* <DEDUP_REMOVED lines=27> */
.L_x_10219:
        /* <DEDUP_REMOVED lines=15> */
.L_x_10218:
[----:B------:R-:W2:Y:S02]  /*2760*/  LDG.E.U16 R4, desc[UR36][R6.64] ;  /* 0x0000002406047981 */ /* 0x000ea4000c1e1500 */
[----:B--2---:R-:W-:-:S06]  /*2770*/  IMAD.U32 R4, R4, 0x10000, RZ ;  /* 0x0001000004047824 */ /* 0x004fcc00078e00ff */
[----:B------:R-:W0:Y:S02]  /*2780*/  F2I.S64.TRUNC R4, R4 ;  /* 0x0000000400047311 */ /* 0x000e24000020d900 */
[----:B0-----:R-:W-:Y:S01]  /*2790*/  PRMT R0, R4, 0x7610, R0 ;  /* 0x0000761004007816 */ /* 0x001fe20000000000 */
[----:B------:R-:W-:Y:S06]  /*27a0*/  BRA `(.L_x_10208) ;  /* 0x0000000400ac7947 */ /* 0x000fec0003800000 */
.L_x_10215:
        /* <DEDUP_REMOVED lines=10> */
.L_x_10222:
        /* <DEDUP_REMOVED lines=21> */
.L_x_10226:
[----:B------:R-:W-:Y:S05]  /*29a0*/  BSYNC.RECONVERGENT B1 ;  /* 0x0000000000017941 */ /* 0x000fea0003800200 */
.L_x_10225:
[----:B------:R-:W-:Y:S01]  /*29b0*/  IMAD.SHL.U32 R0, R0, 0x100000, RZ ;  /* 0x0010000000007824 */ /* 0x000fe200078e00ff */
[----:B------:R-:W-:-:S04]  /*29c0*/  LEA R3, R3, 0x3b800000, 0x17 ;  /* 0x3b80000003037811 */ /* 0x000fc800078eb8ff */
[----:B------:R-:W-:-:S07]  /*29d0*/  LOP3.LUT R4, R3, R0, R7, 0xfe, !PT ;  /* 0x0000000003047212 */ /* 0x000fce00078efe07 */
.L_x_10224:
[----:B------:R-:W-:Y:S05]  /*29e0*/  BSYNC.RECONVERGENT B0 ;  /* 0x0000000000007941 */ /* 0x000fea0003800200 */
.L_x_10223:
[----:B------:R-:W0:Y:S02]  /*29f0*/  F2I.S64.TRUNC R4, R4 ;  /* 0x0000000400047311 */ /* 0x000e24000020d900 */
[----:B0-----:R-:W-:Y:S01]  /*2a00*/  PRMT R0, R4, 0x7610, R0 ;  /* 0x0000761004007816 */ /* 0x001fe20000000000 */
[----:B------:R-:W-:Y:S06]  /*2a10*/  BRA `(.L_x_10208) ;  /* 0x0000000400107947 */ /* 0x000fec0003800000 */
.L_x_10221:
        /* <DEDUP_REMOVED lines=21> */
.L_x_10230:
[----:B------:R-:W-:Y:S05]  /*2b70*/  BSYNC.RECONVERGENT B1 ;  /* 0x0000000000017941 */ /* 0x000fea0003800200 */
.L_x_10229:
[----:B------:R-:W-:Y:S01]  /*2b80*/  IMAD.SHL.U32 R0, R0, 0x200000, RZ ;  /* 0x0020000000007824 */ /* 0x000fe200078e00ff */
[----:B------:R-:W-:-:S04]  /*2b90*/  LEA R3, R3, 0x37800000, 0x17 ;  /* 0x3780000003037811 */ /* 0x000fc800078eb8ff */
[----:B------:R-:W-:-:S07]  /*2ba0*/  LOP3.LUT R4, R3, R0, R7, 0xfe, !PT ;  /* 0x0000000003047212 */ /* 0x000fce00078efe07 */
.L_x_10228:
[----:B------:R-:W-:Y:S05]  /*2bb0*/  BSYNC.RECONVERGENT B0 ;  /* 0x0000000000007941 */ /* 0x000fea0003800200 */
.L_x_10227:
[----:B------:R-:W0:Y:S02]  /*2bc0*/  F2I.S64.TRUNC R4, R4 ;  /* 0x0000000400047311 */ /* 0x000e24000020d900 */
[----:B0-----:R-:W-:Y:S01]  /*2bd0*/  PRMT R0, R4, 0x7610, R0 ;  /* 0x0000761004007816 */ /* 0x001fe20000000000 */
[----:B------:R-:W-:Y:S06]  /*2be0*/  BRA `(.L_x_10208) ;  /* 0x00000000009c7947 */ /* 0x000fec0003800000 */
.L_x_10220:
        /* <DEDUP_REMOVED lines=14> */
.L_x_10234:
[----:B------:R-:W-:Y:S05]  /*2cd0*/  BSYNC.RECONVERGENT B0 ;  /* 0x0000000000007941 */ /* 0x000fea0003800200 */
.L_x_10233:
[----:B------:R-:W0:Y:S02]  /*2ce0*/  F2I.S64.TRUNC R4, R4 ;  /* 0x0000000400047311 */ /* 0x000e24000020d900 */
[----:B0-----:R-:W-:Y:S01]  /*2cf0*/  PRMT R0, R4, 0x7610, R0 ;  /* 0x0000761004007816 */ /* 0x001fe20000000000 */
[----:B------:R-:W-:Y:S06]  /*2d00*/  BRA `(.L_x_10208) ;  /* 0x0000000000547947 */ /* 0x000fec0003800000 */
.L_x_10207:
        /* <DEDUP_REMOVED lines=16> */
.L_x_10235:
[----:B------:R-:W-:Y:S01]  /*2e10*/  PRMT R0, RZ, 0x7610, R0 ;  /* 0x00007610ff007816 */ /* 0x000fe20000000000 */
[----:B------:R-:W-:Y:S06]  /*2e20*/  BRA `(.L_x_10208) ;  /* 0x00000000000c7947 */ /* 0x000fec0003800000 */
.L_x_10232:
[----:B------:R2:W5:Y:S01]  /*2e30*/  LDG.E.U8 R0, desc[UR36][R6.64] ;  /* 0x0000002406007981 */ /* 0x000562000c1e1100 */
[----:B------:R-:W-:Y:S05]  /*2e40*/  BRA `(.L_x_10208) ;  /* 0x0000000000047947 */ /* 0x000fea0003800000 */
.L_x_10231:
[----:B------:R1:W5:Y:S02]  /*2e50*/  LDG.E.U8 R0, desc[UR36][R6.64] ;  /* 0x0000002406007981 */ /* 0x000364000c1e1100 */
.L_x_10208:
[----:B-----5:R-:W-:Y:S01]  /*2e60*/  LOP3.LUT P0, RZ, R0, 0xff, RZ, 0xc0, !PT ;  /* 0x000000ff00ff7812 */ /* 0x020fe2000780c0ff */
[----:B------:R-:W-:-:S03]  /*2e70*/  VIADD R19, R19, 0x80 ;  /* 0x0000008013137836 */ /* 0x000fc60000000000 */
[----:B------:R-:W-:-:S09]  /*2e80*/  P2R R23, PR, RZ, 0x1 ;  /* 0x00000001ff177803 */ /* 0x000fd20000000000 */
.L_x_10202:
[----:B------:R-:W-:Y:S05]  /*2e90*/  BSYNC.RECONVERGENT B6 ;  /* 0x0000000000067941 */ /* 0x000fea0003800200 */
.L_x_10201:
[----:B------:R-:W-:Y:S01]  /*2ea0*/  ISETP.GE.AND P1, PT, R19, R16, PT ;  /* 0x000000101300720c */ /* 0x000fe20003f26270 */
[----:B------:R-:W-:Y:S01]  /*2eb0*/  BSSY.RECONVERGENT B6, `(.L_x_10236) ;  /* 0x00000f1000067945 */ /* 0x000fe20003800200 */
[----:B------:R-:W-:-:S11]  /*2ec0*/  PLOP3.LUT P0, PT, PT, PT, PT, 0x8, 0x80 ;  /* 0x000000000080781c */ /* 0x000fd60003f0e170 */
        /* <DEDUP_REMOVED lines=20> */
.L_x_10241:
[----:B------:R0:W5:Y:S01]  /*3010*/  LDG.E.U8 R0, desc[UR36][R6.64] ;  /* 0x0000002406007981 */ /* 0x000162000c1e1100 */
[----:B------:R-:W-:Y:S05]  /*3020*/  BRA `(.L_x_10243) ;  /* 0x0000000c00607947 */ /* 0x000fea0003800000 */
.L_x_10240:
        /* <DEDUP_REMOVED lines=8> */
.L_x_10245:
[----:B------:R4:W5:Y:S01]  /*30b0*/  LDG.E.U8 R0, desc[UR36][R6.64] ;  /* 0x0000002406007981 */ /* 0x000962000c1e1100 */
[----:B------:R-:W-:Y:S05]  /*30c0*/  BRA `(.L_x_10243) ;  /* 0x0000000c00387947 */ /* 0x000fea0003800000 */
.L_x_10244:
[----:B------:R3:W5:Y:S01]  /*30d0*/  LDG.E.U16 R0, desc[UR36][R6.64] ;  /* 0x0000002406007981 */ /* 0x000762000c1e1500 */
[----:B------:R-:W-:Y:S05]  /*30e0*/  BRA `(.L_x_10243) ;  /* 0x0000000c00307947 */ /* 0x000fea0003800000 */
.L_x_10239:
        /* <DEDUP_REMOVED lines=10> */
.L_x_10247:
[----:B------:R-:W2:Y:S02]  /*3190*/  LDG.E.U16 R4, desc[UR36][R6.64] ;  /* 0x0000002406047981 */ /* 0x000ea4000c1e1500 */
[----:B--2---:R-:W-:-:S06]  /*31a0*/  HADD2.F32 R4, -RZ, R4.H0_H0 ;  /* 0x20000004ff047230 */ /* 0x004fcc0000004100 */
[----:B------:R-:W0:Y:S02]  /*31b0*/  F2I.S64.TRUNC R4, R4 ;  /* 0x0000000400047311 */ /* 0x000e24000020d900 */
[----:B0-----:R-:W-:Y:S01]  /*31c0*/  PRMT R0, R4, 0x7610, R0 ;  /* 0x0000761004007816 */ /* 0x001fe20000000000 */
[----:B------:R-:W-:Y:S06]  /*31d0*/  BRA `(.L_x_10243) ;  /* 0x0000000800f47947 */ /* 0x000fec0003800000 */
.L_x_10246:
        /* <DEDUP_REMOVED lines=10> */
.L_x_10249:
[----:B------:R-:W2:Y:S02]  /*3280*/  LDG.E.U16 R6, desc[UR36][R6.64] ;  /* 0x0000002406067981 */ /* 0x000ea4000c1e1500 */
[----:B--2---:R-:W-:-:S06]  /*3290*/  HADD2.F32 R4, -RZ, R6.H0_H0 ;  /* 0x20000006ff047230 */ /* 0x004fcc0000004100 */
[----:B------:R-:W0:Y:S02]  /*32a0*/  F2I.S64.TRUNC R4, R4 ;  /* 0x0000000400047311 */ /* 0x000e24000020d900 */
[----:B0-----:R-:W-:Y:S01]  /*32b0*/  PRMT R0, R4, 0x7610, R0 ;  /* 0x0000761004007816 */ /* 0x001fe20000000000 */
[----:B------:R-:W-:Y:S06]  /*32c0*/  BRA `(.L_x_10243) ;  /* 0x0000000800b87947 */ /* 0x000fec0003800000 */
.L_x_10248:
[----:B------:R-:W2:Y:S02]  /*32d0*/  LDG.E.64 R4, desc[UR36][R6.64] ;  /* 0x0000002406047981 */ /* 0x000ea4000c1e1b00 */
[----:B--2---:R-:W0:Y:S02]  /*32e0*/  F2I.S64.F64.TRUNC R4, R4 ;  /* 0x0000000400047311 */ /* 0x004e24000030d900 */
[----:B0-----:R-:W-:Y:S01]  /*32f0*/  PRMT R0, R4, 0x7610, R0 ;  /* 0x0000761004007816 */ /* 0x001fe20000000000 */
[----:B------:R-:W-:Y:S06]  /*3300*/  BRA `(.L_x_10243) ;  /* 0x0000000800a87947 */ /* 0x000fec0003800000 */
.L_x_10238:
        /* <DEDUP_REMOVED lines=12> */
.L_x_10252:
[----:B------:R-:W2:Y:S02]  /*33d0*/  LDG.E.64 R6, desc[UR36][R6.64] ;  /* 0x0000002406067981 */ /* 0x000ea4000c1e1b00 */
[----:B--2---:R-:W0:Y:S02]  /*33e0*/  F2I.S64.F64.TRUNC R4, R6 ;  /* 0x0000000600047311 */ /* 0x004e24000030d900 */
[----:B0-----:R-:W-:Y:S01]  /*33f0*/  PRMT R0, R4, 0x7610, R0 ;  /* 0x0000761004007816 */ /* 0x001fe20000000000 */
[----:B------:R-:W-:Y:S06]  /*3400*/  BRA `(.L_x_10243) ;  /* 0x0000000800687947 */ /* 0x000fec0003800000 */
.L_x_10251:
        /* <DEDUP_REMOVED lines=27> */
.L_x_10254:
        /* <DEDUP_REMOVED lines=15> */
.L_x_10253:
[----:B------:R-:W2:Y:S02]  /*36b0*/  LDG.E.U16 R4, desc[UR36][R6.64] ;  /* 0x0000002406047981 */ /* 0x000ea4000c1e1500 */
[----:B--2---:R-:W-:-:S06]  /*36c0*/  IMAD.U32 R4, R4, 0x10000, RZ ;  /* 0x0001000004047824 */ /* 0x004fcc00078e00ff */
[----:B------:R-:W0:Y:S02]  /*36d0*/  F2I.S64.TRUNC R4, R4 ;  /* 0x0000000400047311 */ /* 0x000e24000020d900 */
[----:B0-----:R-:W-:Y:S01]  /*36e0*/  PRMT R0, R4, 0x7610, R0 ;  /* 0x0000761004007816 */ /* 0x001fe20000000000 */
[----:B------:R-:W-:Y:S06]  /*36f0*/  BRA `(.L_x_10243) ;  /* 0x0000000400ac7947 */ /* 0x000fec0003800000 */
.L_x_10250:
        /* <DEDUP_REMOVED lines=10> */
.L_x_10257:
        /* <DEDUP_REMOVED lines=21> */
.L_x_10261:
[----:B------:R-:W-:Y:S05]  /*38f0*/  BSYNC.RECONVERGENT B1 ;  /* 0x0000000000017941 */ /* 0x000fea0003800200 */
.L_x_10260:
[----:B------:R-:W-:Y:S01]  /*3900*/  IMAD.SHL.U32 R0, R0, 0x100000, RZ ;  /* 0x0010000000007824 */ /* 0x000fe200078e00ff */
[----:B------:R-:W-:-:S04]  /*3910*/  LEA R3, R3, 0x3b800000, 0x17 ;  /* 0x3b80000003037811 */ /* 0x000fc800078eb8ff */
[----:B------:R-:W-:-:S07]  /*3920*/  LOP3.LUT R4, R3, R0, R7, 0xfe, !PT ;  /* 0x0000000003047212 */ /* 0x000fce00078efe07 */
.L_x_10259:
[----:B------:R-:W-:Y:S05]  /*3930*/  BSYNC.RECONVERGENT B0 ;  /* 0x0000000000007941 */ /* 0x000fea0003800200 */
.L_x_10258:
[----:B------:R-:W0:Y:S02]  /*3940*/  F2I.S64.TRUNC R4, R4 ;  /* 0x0000000400047311 */ /* 0x000e24000020d900 */
[----:B0-----:R-:W-:Y:S01]  /*3950*/  PRMT R0, R4, 0x7610, R0 ;  /* 0x0000761004007816 */ /* 0x001fe20000000000 */
[----:B------:R-:W-:Y:S06]  /*3960*/  BRA `(.L_x_10243) ;  /* 0x0000000400107947 */ /* 0x000fec0003800000 */
.L_x_10256:
        /* <DEDUP_REMOVED lines=21> */
.L_x_10265:
[----:B------:R-:W-:Y:S05]  /*3ac0*/  BSYNC.RECONVERGENT B1 ;  /* 0x0000000000017941 */ /* 0x000fea0003800200 */
.L_x_10264:
[----:B------:R-:W-:Y:S01]  /*3ad0*/  IMAD.SHL.U32 R0, R0, 0x200000, RZ ;  /* 0x0020000000007824 */ /* 0x000fe200078e00ff */
[----:B------:R-:W-:-:S04]  /*3ae0*/  LEA R3, R3, 0x37800000, 0x17 ;  /* 0x3780000003037811 */ /* 0x000fc800078eb8ff */
[----:B------:R-:W-:-:S07]  /*3af0*/  LOP3.LUT R4, R3, R0, R7, 0xfe, !PT ;  /* 0x0000000003047212 */ /* 0x000fce00078efe07 */
.L_x_10263:
[----:B------:R-:W-:Y:S05]  /*3b00*/  BSYNC.RECONVERGENT B0 ;  /* 0x0000000000007941 */ /* 0x000fea0003800200 */
.L_x_10262:
[----:B------:R-:W0:Y:S02]  /*3b10*/  F2I.S64.TRUNC R4, R4 ;  /* 0x0000000400047311 */ /* 0x000e24000020d900 */
[----:B0-----:R-:W-:Y:S01]  /*3b20*/  PRMT R0, R4, 0x7610, R0 ;  /* 0x0000761004007816 */ /* 0x001fe20000000000 */
[----:B------:R-:W-:Y:S06]  /*3b30*/  BRA `(.L_x_10243) ;  /* 0x00000000009c7947 */ /* 0x000fec0003800000 */
.L_x_10255:
        /* <DEDUP_REMOVED lines=14> */
.L_x_10269:
[----:B------:R-:W-:Y:S05]  /*3c20*/  BSYNC.RECONVERGENT B0 ;  /* 0x0000000000007941 */ /* 0x000fea0003800200 */
.L_x_10268:
[----:B------:R-:W0:Y:S02]  /*3c30*/  F2I.S64.TRUNC R4, R4 ;  /* 0x0000000400047311 */ /* 0x000e24000020d900 */
[----:B0-----:R-:W-:Y:S01]  /*3c40*/  PRMT R0, R4, 0x7610, R0 ;  /* 0x0000761004007816 */ /* 0x001fe20000000000 */
[----:B------:R-:W-:Y:S06]  /*3c50*/  BRA `(.L_x_10243) ;  /* 0x0000000000547947 */ /* 0x000fec0003800000 */
.L_x_10242:
        /* <DEDUP_REMOVED lines=16> */
.L_x_10270:
[----:B------:R-:W-:Y:S01]  /*3d60*/  PRMT R0, RZ, 0x7610, R0 ;  /* 0x00007610ff007816 */ /* 0x000fe20000000000 */
[----:B------:R-:W-:Y:S06]  /*3d70*/  BRA `(.L_x_10243) ;  /* 0x00000000000c7947 */ /* 0x000fec0003800000 */
.L_x_10267:
[----:B------:R2:W5:Y:S01]  /*3d80*/  LDG.E.U8 R0, desc[UR36][R6.64] ;  /* 0x0000002406007981 */ /* 0x000562000c1e1100 */
[----:B------:R-:W-:Y:S05]  /*3d90*/  BRA `(.L_x_10243) ;  /* 0x0000000000047947 */ /* 0x000fea0003800000 */
.L_x_10266:
[----:B------:R1:W5:Y:S02]  /*3da0*/  LDG.E.U8 R0, desc[UR36][R6.64] ;  /* 0x0000002406007981 */ /* 0x000364000c1e1100 */
.L_x_10243:
[----:B-----5:R-:W-:-:S13]  /*3db0*/  LOP3.LUT P0, RZ, R0, 0xff, RZ, 0xc0, !PT ;  /* 0x000000ff00ff7812 */ /* 0x020fda000780c0ff */
.L_x_10237:
[----:B------:R-:W-:Y:S05]  /*3dc0*/  BSYNC.RECONVERGENT B6 ;  /* 0x0000000000067941 */ /* 0x000fea0003800200 */
.L_x_10236:
[----:B------:R-:W-:Y:S01]  /*3dd0*/  ISETP.NE.AND P4, PT, R18, RZ, PT ;  /* 0x000000ff1200720c */ /* 0x000fe20003f85270 */
[----:B------:R-:W-:Y:S01]  /*3de0*/  BSSY.RECONVERGENT B8, `(.L_x_10271) ;  /* 0x000029d000087945 */ /* 0x000fe20003800200 */
[----:B------:R-:W0:Y:S01]  /*3df0*/  LDC.U8 R18, c[0x0][0x3a4] ;  /* 0x0000e900ff127b82 */ /* 0x000e220000000000 */
[----:B------:R-:W-:Y:S02]  /*3e00*/  ISETP.GE.AND P1, PT, R17, R16, PT ;  /* 0x000000101100720c */ /* 0x000fe40003f26270 */
[----:B------:R-:W-:Y:S01]  /*3e10*/  BSSY.RELIABLE B7, `(.L_x_10272) ;  /* 0x00001c1000077945 */ /* 0x000fe20003800100 */
[----:B------:R-:W-:Y:S02]  /*3e20*/  ISETP.NE.AND P3, PT, R22, RZ, PT ;  /* 0x000000ff1600720c */ /* 0x000fe40003f65270 */
[----:B------:R-:W-:Y:S02]  /*3e30*/  ISETP.NE.AND P2, PT, R23, RZ, PT ;  /* 0x000000ff1700720c */ /* 0x000fe40003f45270 */
[----:B------:R-:W-:-:S02]  /*3e40*/  SEL R11, RZ, 0x1, !P4 ;  /* 0x00000001ff0b7807 */ /* 0x000fc40006000000 */
[----:B------:R-:W-:Y:S02]  /*3e50*/  SEL R26, RZ, 0x1, !P3 ;  /* 0x00000001ff1a7807 */ /* 0x000fe40005800000 */
[----:B------:R-:W-:Y:S02]  /*3e60*/  SEL R24, RZ, 0x1, !P2 ;  /* 0x00000001ff187807 */ /* 0x000fe40005000000 */
[----:B------:R-:W-:Y:S01]  /*3e70*/  SEL R22, RZ, 0x1, !P0 ;  /* 0x00000001ff167807 */ /* 0x000fe20004000000 */
[----:B------:R-:W-:Y:S06]  /*3e80*/  @P1 BRA `(.L_x_10273) ;  /* 0x0000001800d81947 */ /* 0x000fec0003800000 */
[----:B------:R-:W5:Y:S01]  /*3e90*/  LDCU UR4, c[0x0][0x3a8] ;  /* 0x00007500ff0477ac */ /* 0x000f620008000800 */
[----:B------:R-:W1:Y:S01]  /*3ea0*/  LDC.64 R8, c[0x0][0x388] ;  /* 0x0000e200ff087b82 */ /* 0x000e620000000a00 */
[----:B------:R-:W-:Y:S01]  /*3eb0*/  IMAD R0, R2, 0x200, R17 ;  /* 0x0000020002007824 */ /* 0x000fe200078e0211 */
[----:B0-----:R-:W-:Y:S01]  /*3ec0*/  PRMT R4, R18, 0x9910, RZ ;  /* 0x0000991012047816 */ /* 0x001fe200000000ff */
[----:B------:R-:W-:Y:S01]  /*3ed0*/  BSSY.RECONVERGENT B6, `(.L_x_10274) ;  /* 0x00000d6000067945 */ /* 0x000fe20003800200 */
[----:B------:R-:W-:Y:S02]  /*3ee0*/  VIADD R17, R17, 0x80 ;  /* 0x0000008011117836 */ /* 0x000fe40000000000 */
[----:B-----5:R-:W-:Y:S02]  /*3ef0*/  IMAD R3, R0, UR4, RZ ;  /* 0x0000000400037c24 */ /* 0x020fe4000f8e02ff */
        /* <DEDUP_REMOVED lines=15> */
.L_x_10278:
[----:B------:R0:W-:Y:S01]  /*3ff0*/  STG.E.U8 desc[UR36][R8.64], R11 ;  /* 0x0000000b08007986 */ /* 0x0001e2000c101124 */
[----:B------:R-:W-:Y:S05]  /*4000*/  BRA `(.L_x_10280) ;  /* 0x0000000c00087947 */ /* 0x000fea0003800000 */
.L_x_10277:
        /* <DEDUP_REMOVED lines=10> */
.L_x_10282:
[----:B------:R0:W-:Y:S01]  /*40b0*/  STG.E desc[UR36][R8.64], R11 ;  /* 0x0000000b08007986 */ /* 0x0001e2000c101924 */
[----:B------:R-:W-:Y:S05]  /*40c0*/  BRA `(.L_x_10280) ;  /* 0x0000000800d87947 */ /* 0x000fea0003800000 */
.L_x_10281:
[----:B------:R0:W-:Y:S01]  /*40d0*/  STG.E.U16 desc[UR36][R8.64], R11 ;  /* 0x0000000b08007986 */ /* 0x0001e2000c101524 */
[----:B------:R-:W-:Y:S05]  /*40e0*/  BRA `(.L_x_10280) ;  /* 0x0000000800d07947 */ /* 0x000fea0003800000 */
.L_x_10276:
        /* <DEDUP_REMOVED lines=9> */
.L_x_10284:
[----:B------:R-:W0:Y:S02]  /*4180*/  I2F.U16 R0, R11 ;  /* 0x0000000b00007306 */ /* 0x000e240000101000 */
[----:B0-----:R-:W-:-:S05]  /*4190*/  F2FP.F16.F32.PACK_AB R0, RZ, R0 ;  /* 0x00000000ff00723e */ /* 0x001fca00000000ff */
[----:B------:R0:W-:Y:S01]  /*41a0*/  STG.E.U16 desc[UR36][R8.64], R0 ;  /* 0x0000000008007986 */ /* 0x0001e2000c101524 */
[----:B------:R-:W-:Y:S05]  /*41b0*/  BRA `(.L_x_10280) ;  /* 0x00000008009c7947 */ /* 0x000fea0003800000 */
.L_x_10283:
        /* <DEDUP_REMOVED lines=10> */
.L_x_10286:
[----:B------:R-:W0:Y:S02]  /*4260*/  I2F.U16 R11, R11 ;  /* 0x0000000b000b7306 */ /* 0x000e240000101000 */
[----:B0-----:R-:W-:-:S04]  /*4270*/  F2FP.F16.F32.PACK_AB R3, RZ, R11 ;  /* 0x0000000bff03723e */ /* 0x001fc800000000ff */
[----:B------:R-:W-:-:S05]  /*4280*/  PRMT R3, R3, 0x5410, RZ ;  /* 0x0000541003037816 */ /* 0x000fca00000000ff */
[----:B------:R0:W-:Y:S01]  /*4290*/  STG.E desc[UR36][R8.64], R3 ;  /* 0x0000000308007986 */ /* 0x0001e2000c101924 */
[----:B------:R-:W-:Y:S05]  /*42a0*/  BRA `(.L_x_10280) ;  /* 0x0000000800607947 */ /* 0x000fea0003800000 */
.L_x_10285:
[----:B------:R-:W0:Y:S02]  /*42b0*/  I2F.F64.U16 R4, R11 ;  /* 0x0000000b00047312 */ /* 0x000e240000101800 */
[----:B0-----:R0:W-:Y:S01]  /*42c0*/  STG.E.64 desc[UR36][R8.64], R4 ;  /* 0x0000000408007986 */ /* 0x0011e2000c101b24 */
[----:B------:R-:W-:Y:S05]  /*42d0*/  BRA `(.L_x_10280) ;  /* 0x0000000800547947 */ /* 0x000fea0003800000 */
.L_x_10275:
        /* <DEDUP_REMOVED lines=10> */
.L_x_10289:
[----:B--234-:R-:W-:Y:S01]  /*4380*/  CS2R R6, SRZ ;  /* 0x0000000000067805 */ /* 0x01cfe2000001ff00 */
[----:B------:R-:W0:Y:S04]  /*4390*/  I2F.F64.U16 R4, R11 ;  /* 0x0000000b00047312 */ /* 0x000e280000101800 */
[----:B0-----:R0:W-:Y:S01]  /*43a0*/  STG.E.128 desc[UR36][R8.64], R4 ;  /* 0x0000000408007986 */ /* 0x0011e2000c101d24 */
[----:B------:R-:W-:Y:S05]  /*43b0*/  BRA `(.L_x_10280) ;  /* 0x00000008001c7947 */ /* 0x000fea0003800000 */
.L_x_10288:
[----:B------:R-:W-:-:S13]  /*43c0*/  ISETP.NE.AND P0, PT, R0, 0xf, PT ;  /* 0x0000000f0000780c */ /* 0x000fda0003f05270 */
[----:B------:R-:W-:Y:S05]  /*43d0*/  @!P0 BRA `(.L_x_10290) ;  /* 0x0000000000888947 */ /* 0x000fea0003800000 */
[----:B------:R-:W-:-:S13]  /*43e0*/  ISETP.NE.AND P0, PT, R0, 0x17, PT ;  /* 0x000000170000780c */ /* 0x000fda0003f05270 */
[----:B------:R-:W-:Y:S05]  /*43f0*/  @!P0 BRA `(.L_x_10291) ;  /* 0x0000000000408947 */ /* 0x000fea0003800000 */
[----:B------:R-:W-:-:S13]  /*4400*/  ISETP.NE.AND P0, PT, R0, 0x18, PT ;  /* 0x000000180000780c */ /* 0x000fda0003f05270 */
[----:B------:R-:W-:Y:S05]  /*4410*/  @P0 BRA `(.L_x_10279) ;  /* 0x0000000400700947 */ /* 0x000fea0003800000 */
        /* <DEDUP_REMOVED lines=11> */
.L_x_10293:
[----:B------:R-:W-:Y:S05]  /*44d0*/  BSYNC.RECONVERGENT B0 ;  /* 0x0000000000007941 */ /* 0x000fea0003800200 */
.L_x_10292:
[----:B------:R0:W-:Y:S01]  /*44e0*/  STG.E.U8 desc[UR36][R8.64], R3 ;  /* 0x0000000308007986 */ /* 0x0001e2000c101124 */
[----:B------:R-:W-:Y:S05]  /*44f0*/  BRA `(.L_x_10280) ;  /* 0x0000000400cc7947 */ /* 0x000fea0003800000 */
.L_x_10291:
        /* <DEDUP_REMOVED lines=16> */
.L_x_10290:
[----:B------:R-:W0:Y:S02]  /*4600*/  I2F.U16 R0, R11 ;  /* 0x0000000b00007306 */ /* 0x000e240000101000 */
[----:B0-----:R-:W-:-:S05]  /*4610*/  F2FP.BF16.F32.PACK_AB R0, RZ, R0 ;  /* 0x00000000ff00723e */ /* 0x001fca00000010ff */
[----:B------:R0:W-:Y:S01]  /*4620*/  STG.E.U16 desc[UR36][R8.64], R0 ;  /* 0x0000000008007986 */ /* 0x0001e2000c101524 */
[----:B------:R-:W-:Y:S05]  /*4630*/  BRA `(.L_x_10280) ;  /* 0x00000004007c7947 */ /* 0x000fea0003800000 */
.L_x_10287:
        /* <DEDUP_REMOVED lines=10> */
.L_x_10296:
[----:B------:R-:W0:Y:S01]  /*46e0*/  I2F.U16 R11, R11 ;  /* 0x0000000b000b7306 */ /* 0x000e220000101000 */
        /* <DEDUP_REMOVED lines=11> */
.L_x_10299:
[----:B------:R-:W-:-:S04]  /*47a0*/  SHF.R.U32.HI R0, RZ, 0x14, R11 ;  /* 0x00000014ff007819 */ /* 0x000fc8000001160b */
[----:B------:R-:W-:-:S04]  /*47b0*/  LOP3.LUT R0, R0, 0x1, RZ, 0xc0, !PT ;  /* 0x0000000100007812 */ /* 0x000fc800078ec0ff */
[----:B------:R-:W-:-:S04]  /*47c0*/  IADD3 R0, PT, PT, R11, 0x487ffff, R0 ;  /* 0x0487ffff0b007810 */ /* 0x000fc80007ffe000 */
[----:B------:R-:W-:-:S04]  /*47d0*/  SHF.R.U32.HI R0, RZ, 0x14, R0 ;  /* 0x00000014ff007819 */ /* 0x000fc80000011600 */
[----:B------:R-:W-:-:S07]  /*47e0*/  LOP3.LUT R0, R0, 0xff, RZ, 0xc0, !PT ;  /* 0x000000ff00007812 */ /* 0x000fce00078ec0ff */
.L_x_10300:
[----:B------:R-:W-:-:S07]  /*47f0*/  PRMT R4, R0, 0x7610, R4 ;  /* 0x0000761000047816 */ /* 0x000fce0000000004 */
.L_x_10298:
[----:B------:R-:W-:Y:S05]  /*4800*/  BSYNC.RECONVERGENT B0 ;  /* 0x0000000000007941 */ /* 0x000fea0003800200 */
.L_x_10297:
[----:B------:R0:W-:Y:S01]  /*4810*/  STG.E.U8 desc[UR36][R8.64], R4 ;  /* 0x0000000408007986 */ /* 0x0001e2000c101124 */
[----:B------:R-:W-:Y:S05]  /*4820*/  BRA `(.L_x_10280) ;  /* 0x0000000400007947 */ /* 0x000fea0003800000 */
.L_x_10295:
        /* <DEDUP_REMOVED lines=12> */
.L_x_10303:
[----:B------:R-:W-:-:S04]  /*48f0*/  SHF.R.U32.HI R0, RZ, 0x15, R11 ;  /* 0x00000015ff007819 */ /* 0x000fc8000001160b */
[----:B------:R-:W-:-:S04]  /*4900*/  LOP3.LUT R0, R0, 0x1, RZ, 0xc0, !PT ;  /* 0x0000000100007812 */ /* 0x000fc800078ec0ff */
[----:B------:R-:W-:-:S04]  /*4910*/  IADD3 R0, PT, PT, R11, 0x88fffff, R0 ;  /* 0x088fffff0b007810 */ /* 0x000fc80007ffe000 */
[----:B------:R-:W-:-:S04]  /*4920*/  SHF.R.U32.HI R0, RZ, 0x15, R0 ;  /* 0x00000015ff007819 */ /* 0x000fc80000011600 */
[----:B------:R-:W-:-:S07]  /*4930*/  LOP3.LUT R0, R0, 0xff, RZ, 0xc0, !PT ;  /* 0x000000ff00007812 */ /* 0x000fce00078ec0ff */
.L_x_10304:
[----:B------:R-:W-:-:S07]  /*4940*/  PRMT R4, R0, 0x7610, R4 ;  /* 0x0000761000047816 */ /* 0x000fce0000000004 */
.L_x_10302:
[----:B------:R-:W-:Y:S05]  /*4950*/  BSYNC.RECONVERGENT B0 ;  /* 0x0000000000007941 */ /* 0x000fea0003800200 */
.L_x_10301:
[----:B------:R0:W-:Y:S01]  /*4960*/  STG.E.U8 desc[UR36][R8.64], R4 ;  /* 0x0000000408007986 */ /* 0x0001e2000c101124 */
[----:B------:R-:W-:Y:S05]  /*4970*/  BRA `(.L_x_10280) ;  /* 0x0000000000ac7947 */ /* 0x000fea0003800000 */
.L_x_10294:
[----:B------:R-:W-:-:S13]  /*4980*/  ISETP.NE.AND P0, PT, R0, 0x1c, PT ;  /* 0x0000001c0000780c */ /* 0x000fda0003f05270 */
[----:B------:R-:W-:Y:S05]  /*4990*/  @!P0 BRA `(.L_x_10305) ;  /* 0x0000000000a08947 */ /* 0x000fea0003800000 */
[----:B------:R-:W-:-:S13]  /*49a0*/  ISETP.NE.AND P0, PT, R0, 0x1d, PT ;  /* 0x0000001d0000780c */ /* 0x000fda0003f05270 */
[----:B------:R-:W-:Y:S05]  /*49b0*/  @!P0 BRA `(.L_x_10306) ;  /* 0x0000000000888947 */ /* 0x000fea0003800000 */
[----:B------:R-:W-:-:S13]  /*49c0*/  ISETP.NE.AND P0, PT, R0, 0x2c, PT ;  /* 0x0000002c0000780c */ /* 0x000fda0003f05270 */
[----:B------:R-:W-:Y:S05]  /*49d0*/  @!P0 BRA `(.L_x_10307) ;  /* 0x0000000000448947 */ /* 0x000fea0003800000 */
.L_x_10279:
[----:B------:R-:W-:Y:S01]  /*49e0*/  MOV R14, 0x0 ;  /* 0x00000000000e7802 */ /* 0x000fe20000000f00 */
[----:B------:R-:W0:Y:S01]  /*49f0*/  LDCU.64 UR6, c[0x4][0x198] ;  /* 0x01003300ff0677ac */ /* 0x000e220008000a00 */
[----:B------:R-:W-:Y:S02]  /*4a00*/  IMAD.MOV.U32 R8, RZ, RZ, 0x65 ;  /* 0x00000065ff087424 */ /* 0x000fe400078e00ff */
[----:B------:R-:W-:Y:S01]  /*4a10*/  IMAD.MOV.U32 R12, RZ, RZ, 0x1 ;  /* 0x00000001ff0c7424 */ /* 0x000fe200078e00ff */
[----:B------:R-:W2:Y:S01]  /*4a20*/  LDCU.64 UR8, c[0x4][0x1a0] ;  /* 0x01003400ff0877ac */ /* 0x000ea20008000a00 */
[----:B------:R-:W1:Y:S01]  /*4a30*/  LDC.64 R14, c[0x4][R14] ;  /* 0x010000000e0e7b82 */ /* 0x000e620000000a00 */
[----:B------:R-:W-:Y:S01]  /*4a40*/  IMAD.MOV.U32 R13, RZ, RZ, RZ ;  /* 0x000000ffff0d7224 */ /* 0x000fe200078e00ff */
[----:B------:R-:W5:Y:S01]  /*4a50*/  LDCU.64 UR4, c[0x4][0x70] ;  /* 0x01000e00ff0477ac */ /* 0x000f620008000a00 */
[----:B0-----:R-:W-:Y:S02]  /*4a60*/  IMAD.U32 R4, RZ, RZ, UR6 ;  /* 0x00000006ff047e24 */ /* 0x001fe4000f8e00ff */
[----:B------:R-:W-:-:S02]  /*4a70*/  IMAD.U32 R5, RZ, RZ, UR7 ;  /* 0x00000007ff057e24 */ /* 0x000fc4000f8e00ff */
[----:B--234-:R-:W-:Y:S02]  /*4a80*/  IMAD.U32 R6, RZ, RZ, UR8 ;  /* 0x00000008ff067e24 */ /* 0x01cfe4000f8e00ff */
[----:B------:R-:W-:Y:S02]  /*4a90*/  IMAD.U32 R7, RZ, RZ, UR9 ;  /* 0x00000009ff077e24 */ /* 0x000fe4000f8e00ff */
[----:B-----5:R-:W-:Y:S02]  /*4aa0*/  IMAD.U32 R10, RZ, RZ, UR4 ;  /* 0x00000004ff0a7e24 */ /* 0x020fe4000f8e00ff */
[----:B------:R-:W-:-:S07]  /*4ab0*/  IMAD.U32 R11, RZ, RZ, UR5 ;  /* 0x00000005ff0b7e24 */ /* 0x000fce000f8e00ff */
[----:B------:R-:W-:-:S07]  /*4ac0*/  LEPC R20, `(.L_x_10308) ;  /* 0x000000001014794e */ /* 0x000fce0000000000 */
[----:B-1----:R-:W-:Y:S05]  /*4ad0*/  CALL.ABS.NOINC R14 ;  /* 0x000000000e007343 */ /* 0x002fea0003c00000 */
.L_x_10308:
[----:B------:R-:W-:Y:S05]  /*4ae0*/  BRA `(.L_x_10280) ;  /* 0x0000000000507947 */ /* 0x000fea0003800000 */
.L_x_10307:
        /* <DEDUP_REMOVED lines=15> */
.L_x_10306:
[----:B------:R-:W-:Y:S02]  /*4be0*/  IMAD.MOV.U32 R4, RZ, RZ, R11 ;  /* 0x000000ffff047224 */ /* 0x000fe400078e000b */
[----:B------:R-:W-:-:S05]  /*4bf0*/  IMAD.MOV.U32 R5, RZ, RZ, RZ ;  /* 0x000000ffff057224 */ /* 0x000fca00078e00ff */
[----:B------:R0:W-:Y:S01]  /*4c00*/  STG.E.64 desc[UR36][R8.64], R4 ;  /* 0x0000000408007986 */ /* 0x0001e2000c101b24 */
[----:B------:R-:W-:Y:S05]  /*4c10*/  BRA `(.L_x_10280) ;  /* 0x0000000000047947 */ /* 0x000fea0003800000 */
.L_x_10305:
[----:B------:R0:W-:Y:S02]  /*4c20*/  STG.E desc[UR36][R8.64], R11 ;  /* 0x0000000b08007986 */ /* 0x0001e4000c101924 */
.L_x_10280:
[----:B------:R-:W-:Y:S05]  /*4c30*/  BSYNC.RECONVERGENT B6 ;  /* 0x0000000000067941 */ /* 0x000fea0003800200 */
.L_x_10274:
[----:B------:R-:W-:-:S13]  /*4c40*/  ISETP.GE.AND P0, PT, R17, R16, PT ;  /* 0x000000101100720c */ /* 0x000fda0003f06270 */
[----:B------:R-:W-:Y:S05]  /*4c50*/  @P0 BREAK.RELIABLE B7 ;  /* 0x0000000000070942 */ /* 0x000fea0003800100 */
[----:B------:R-:W-:Y:S05]  /*4c60*/  @P0 BRA `(.L_x_10309) ;  /* 0x0000001800d00947 */ /* 0x000fea0003800000 */
[----:B------:R-:W5:Y:S01]  /*4c70*/  LDCU UR4, c[0x0][0x3a8] ;  /* 0x00007500ff0477ac */ /* 0x000f620008000800 */
[----:B01----:R-:W0:Y:S01]  /*4c80*/  LDC.64 R8, c[0x0][0x388] ;  /* 0x0000e200ff087b82 */ /* 0x003e220000000a00 */
        /* <DEDUP_REMOVED lines=19> */
.L_x_10314:
[----:B------:R0:W-:Y:S01]  /*4dc0*/  STG.E.U8 desc[UR36][R8.64], R26 ;  /* 0x0000001a08007986 */ /* 0x0001e2000c101124 */
[----:B------:R-:W-:Y:S05]  /*4dd0*/  BRA `(.L_x_10316) ;  /* 0x0000000800fc7947 */ /* 0x000fea0003800000 */
.L_x_10313:
        /* <DEDUP_REMOVED lines=9> */
.L_x_10318:
[----:B------:R0:W-:Y:S01]  /*4e70*/  STG.E desc[UR36][R8.64], R26 ;  /* 0x0000001a08007986 */ /* 0x0001e2000c101924 */
[----:B------:R-:W-:Y:S05]  /*4e80*/  BRA `(.L_x_10316) ;  /* 0x0000000800d07947 */ /* 0x000fea0003800000 */
.L_x_10317:
[----:B------:R0:W-:Y:S01]  /*4e90*/  STG.E.U16 desc[UR36][R8.64], R26 ;  /* 0x0000001a08007986 */ /* 0x0001e2000c101524 */
[----:B------:R-:W-:Y:S05]  /*4ea0*/  BRA `(.L_x_10316) ;  /* 0x0000000800c87947 */ /* 0x000fea0003800000 */
.L_x_10312:
        /* <DEDUP_REMOVED lines=9> */
.L_x_10320:
[----:B------:R-:W0:Y:S02]  /*4f40*/  I2F.U16 R0, R26 ;  /* 0x0000001a00007306 */ /* 0x000e240000101000 */
[----:B0-----:R-:W-:-:S05]  /*4f50*/  F2FP.F16.F32.PACK_AB R0, RZ, R0 ;  /* 0x00000000ff00723e */ /* 0x001fca00000000ff */
[----:B------:R0:W-:Y:S01]  /*4f60*/  STG.E.U16 desc[UR36][R8.64], R0 ;  /* 0x0000000008007986 */ /* 0x0001e2000c101524 */
[----:B------:R-:W-:Y:S05]  /*4f70*/  BRA `(.L_x_10316) ;  /* 0x0000000800947947 */ /* 0x000fea0003800000 */
.L_x_10319:
        /* <DEDUP_REMOVED lines=10> */
.L_x_10322:
[----:B------:R-:W0:Y:S02]  /*5020*/  I2F.U16 R26, R26 ;  /* 0x0000001a001a7306 */ /* 0x000e240000101000 */
[----:B0-----:R-:W-:-:S04]  /*5030*/  F2FP.F16.F32.PACK_AB R3, RZ, R26 ;  /* 0x0000001aff03723e */ /* 0x001fc800000000ff */
[----:B------:R-:W-:-:S05]  /*5040*/  PRMT R3, R3, 0x5410, RZ ;  /* 0x0000541003037816 */ /* 0x000fca00000000ff */
[----:B------:R0:W-:Y:S01]  /*5050*/  STG.E desc[UR36][R8.64], R3 ;  /* 0x0000000308007986 */ /* 0x0001e2000c101924 */
[----:B------:R-:W-:Y:S05]  /*5060*/  BRA `(.L_x_10316) ;  /* 0x0000000800587947 */ /* 0x000fea0003800000 */
.L_x_10321:
[----:B------:R-:W0:Y:S02]  /*5070*/  I2F.F64.U16 R26, R26 ;  /* 0x0000001a001a7312 */ /* 0x000e240000101800 */
[----:B0-----:R0:W-:Y:S01]  /*5080*/  STG.E.64 desc[UR36][R8.64], R26 ;  /* 0x0000001a08007986 */ /* 0x0011e2000c101b24 */
[----:B------:R-:W-:Y:S05]  /*5090*/  BRA `(.L_x_10316) ;  /* 0x00000008004c7947 */ /* 0x000fea0003800000 */
.L_x_10311:
        /* <DEDUP_REMOVED lines=12> */
.L_x_10326:
        /* <DEDUP_REMOVED lines=16> */
.L_x_10329:
[----:B------:R-:W-:-:S07]  /*5260*/  PRMT R4, R0, 0x7610, R4 ;  /* 0x0000761000047816 */ /* 0x000fce0000000004 */
.L_x_10328:
[----:B------:R-:W-:Y:S05]  /*5270*/  BSYNC.RECONVERGENT B0 ;  /* 0x0000000000007941 */ /* 0x000fea0003800200 */
.L_x_10327:
[----:B------:R0:W-:Y:S01]  /*5280*/  STG.E.U8 desc[UR36][R8.64], R4 ;  /* 0x0000000408007986 */ /* 0x0001e2000c101124 */
[----:B------:R-:W-:Y:S05]  /*5290*/  BRA `(.L_x_10316) ;  /* 0x0000000400cc7947 */ /* 0x000fea0003800000 */
.L_x_10325:
        /* <DEDUP_REMOVED lines=16> */
.L_x_10332:
[----:B------:R-:W-:-:S07]  /*53a0*/  PRMT R4, R0, 0x7610, R4 ;  /* 0x0000761000047816 */ /* 0x000fce0000000004 */
.L_x_10331:
[----:B------:R-:W-:Y:S05]  /*53b0*/  BSYNC.RECONVERGENT B0 ;  /* 0x0000000000007941 */ /* 0x000fea0003800200 */
.L_x_10330:
[----:B------:R0:W-:Y:S01]  /*53c0*/  STG.E.U8 desc[UR36][R8.64], R4 ;  /* 0x0000000408007986 */ /* 0x0001e2000c101124 */
[----:B------:R-:W-:Y:S05]  /*53d0*/  BRA `(.L_x_10316) ;  /* 0x00000004007c7947 */ /* 0x000fea0003800000 */
.L_x_10324:
        /* <DEDUP_REMOVED lines=21> */
.L_x_10334:
[----:B------:R-:W-:-:S05]  /*5530*/  IMAD.MOV.U32 R27, RZ, RZ, RZ ;  /* 0x000000ffff1b7224 */ /* 0x000fca00078e00ff */
[----:B------:R0:W-:Y:S01]  /*5540*/  STG.E.64 desc[UR36][R8.64], R26 ;  /* 0x0000001a08007986 */ /* 0x0001e2000c101b24 */
[----:B------:R-:W-:Y:S05]  /*5550*/  BRA `(.L_x_10316) ;  /* 0x00000004001c7947 */ /* 0x000fea0003800000 */
.L_x_10333:
[----:B------:R0:W-:Y:S01]  /*5560*/  STG.E desc[UR36][R8.64], R26 ;  /* 0x0000001a08007986 */ /* 0x0001e2000c101924 */
[----:B------:R-:W-:Y:S05]  /*5570*/  BRA `(.L_x_10316) ;  /* 0x0000000400147947 */ /* 0x000fea0003800000 */
.L_x_10323:
        /* <DEDUP_REMOVED lines=8> */
.L_x_10336:
[----:B--234-:R-:W-:Y:S01]  /*5600*/  CS2R R6, SRZ ;  /* 0x0000000000067805 */ /* 0x01cfe2000001ff00 */
[----:B------:R-:W0:Y:S04]  /*5610*/  I2F.F64.U16 R4, R26 ;  /* 0x0000001a00047312 */ /* 0x000e280000101800 */
[----:B0-----:R0:W-:Y:S01]  /*5620*/  STG.E.128 desc[UR36][R8.64], R4 ;  /* 0x0000000408007986 */ /* 0x0011e2000c101d24 */
[----:B------:R-:W-:Y:S05]  /*5630*/  BRA `(.L_x_10316) ;  /* 0x0000000000e47947 */ /* 0x000fea0003800000 */
.L_x_10335:
[----:B------:R-:W-:-:S13]  /*5640*/  ISETP.NE.AND P0, PT, R0, 0xf, PT ;  /* 0x0000000f0000780c */ /* 0x000fda0003f05270 */
[----:B------:R-:W-:Y:S05]  /*5650*/  @!P0 BRA `(.L_x_10337) ;  /* 0x0000000000d08947 */ /* 0x000fea0003800000 */
[----:B------:R-:W-:-:S13]  /*5660*/  ISETP.NE.AND P0, PT, R0, 0x17, PT ;  /* 0x000000170000780c */ /* 0x000fda0003f05270 */
[----:B------:R-:W-:Y:S05]  /*5670*/  @!P0 BRA `(.L_x_10338) ;  /* 0x0000000000848947 */ /* 0x000fea0003800000 */
[----:B------:R-:W-:-:S13]  /*5680*/  ISETP.NE.AND P0, PT, R0, 0x18, PT ;  /* 0x000000180000780c */ /* 0x000fda0003f05270 */
[----:B------:R-:W-:Y:S05]  /*5690*/  @!P0 BRA `(.L_x_10339) ;  /* 0x0000000000448947 */ /* 0x000fea0003800000 */
.L_x_10315:
        /* <DEDUP_REMOVED lines=16> */
.L_x_10340:
[----:B------:R-:W-:Y:S05]  /*57a0*/  BRA `(.L_x_10316) ;  /* 0x0000000000887947 */ /* 0x000fea0003800000 */
.L_x_10339:
        /* <DEDUP_REMOVED lines=11> */
.L_x_10342:
[----:B------:R-:W-:Y:S05]  /*5860*/  BSYNC.RECONVERGENT B0 ;  /* 0x0000000000007941 */ /* 0x000fea0003800200 */
.L_x_10341:
[----:B------:R0:W-:Y:S01]  /*5870*/  STG.E.U8 desc[UR36][R8.64], R3 ;  /* 0x0000000308007986 */ /* 0x0001e2000c101124 */
[----:B------:R-:W-:Y:S05]  /*5880*/  BRA `(.L_x_10316) ;  /* 0x0000000000507947 */ /* 0x000fea0003800000 */
.L_x_10338:
[----:B------:R-:W0:Y:S02]  /*5890*/  I2F.U16 R5, R26 ;  /* 0x0000001a00057306 */ /* 0x000e240000101000 */
        /* <DEDUP_REMOVED lines=11> */
.L_x_10343:
[----:B------:R-:W-:Y:S01]  /*5950*/  IMAD.MOV.U32 R3, RZ, RZ, 0x7f ;  /* 0x0000007fff037424 */ /* 0x000fe200078e00ff */
[----:B------:R-:W-:-:S04]  /*5960*/  ISETP.GT.U32.AND P0, PT, R5, 0x7f800000, PT ;  /* 0x7f8000000500780c */ /* 0x000fc80003f04070 */
[----:B------:R-:W-:-:S05]  /*5970*/  SEL R3, R3, 0x7c, P0 ;  /* 0x0000007c03037807 */ /* 0x000fca0000000000 */
[----:B------:R0:W-:Y:S01]  /*5980*/  STG.E.U8 desc[UR36][R8.64], R3 ;  /* 0x0000000308007986 */ /* 0x0001e2000c101124 */
[----:B------:R-:W-:Y:S05]  /*5990*/  BRA `(.L_x_10316) ;  /* 0x00000000000c7947 */ /* 0x000fea0003800000 */
.L_x_10337:
[----:B------:R-:W0:Y:S02]  /*59a0*/  I2F.U16 R0, R26 ;  /* 0x0000001a00007306 */ /* 0x000e240000101000 */
[----:B0-----:R-:W-:-:S05]  /*59b0*/  F2FP.BF16.F32.PACK_AB R0, RZ, R0 ;  /* 0x00000000ff00723e */ /* 0x001fca00000010ff */
[----:B------:R0:W-:Y:S02]  /*59c0*/  STG.E.U16 desc[UR36][R8.64], R0 ;  /* 0x0000000008007986 */ /* 0x0001e4000c101524 */
.L_x_10316:
[----:B------:R-:W-:Y:S05]  /*59d0*/  BSYNC.RECONVERGENT B6 ;  /* 0x0000000000067941 */ /* 0x000fea0003800200 */
.L_x_10310:
[----:B------:R-:W-:-:S07]  /*59e0*/  VIADD R17, R17, 0x80 ;  /* 0x0000008011117836 */ /* 0x000fce0000000000 */
.L_x_10273:
[----:B------:R-:W-:-:S13]  /*59f0*/  ISETP.GE.AND P0, PT, R17, R16, PT ;  /* 0x000000101100720c */ /* 0x000fda0003f06270 */
[----:B------:R-:W-:Y:S05]  /*5a00*/  @P0 BREAK.RELIABLE B7 ;  /* 0x0000000000070942 */ /* 0x000fea0003800100 */
[----:B------:R-:W-:Y:S05]  /*5a10*/  @P0 BRA `(.L_x_10309) ;  /* 0x0000000c00640947 */ /* 0x000fea0003800000 */
[----:B------:R-:W-:Y:S05]  /*5a20*/  BSYNC.RELIABLE B7 ;  /* 0x0000000000077941 */ /* 0x000fea0003800100 */
.L_x_10272:
        /* <DEDUP_REMOVED lines=21> */
.L_x_10348:
[----:B------:R0:W-:Y:S01]  /*5b80*/  STG.E.U8 desc[UR36][R8.64], R24 ;  /* 0x0000001808007986 */ /* 0x0001e2000c101124 */
[----:B------:R-:W-:Y:S05]  /*5b90*/  BRA `(.L_x_10350) ;  /* 0x0000000800fc7947 */ /* 0x000fea0003800000 */
.L_x_10347:
        /* <DEDUP_REMOVED lines=9> */
.L_x_10352:
[----:B------:R0:W-:Y:S01]  /*5c30*/  STG.E desc[UR36][R8.64], R24 ;  /* 0x0000001808007986 */ /* 0x0001e2000c101924 */
[----:B------:R-:W-:Y:S05]  /*5c40*/  BRA `(.L_x_10350) ;  /* 0x0000000800d07947 */ /* 0x000fea0003800000 */
.L_x_10351:
[----:B------:R0:W-:Y:S01]  /*5c50*/  STG.E.U16 desc[UR36][R8.64], R24 ;  /* 0x0000001808007986 */ /* 0x0001e2000c101524 */
[----:B------:R-:W-:Y:S05]  /*5c60*/  BRA `(.L_x_10350) ;  /* 0x0000000800c87947 */ /* 0x000fea0003800000 */
.L_x_10346:
        /* <DEDUP_REMOVED lines=9> */
.L_x_10354:
[----:B------:R-:W0:Y:S02]  /*5d00*/  I2F.U16 R0, R24 ;  /* 0x0000001800007306 */ /* 0x000e240000101000 */
[----:B0-----:R-:W-:-:S05]  /*5d10*/  F2FP.F16.F32.PACK_AB R0, RZ, R0 ;  /* 0x00000000ff00723e */ /* 0x001fca00000000ff */
[----:B------:R0:W-:Y:S01]  /*5d20*/  STG.E.U16 desc[UR36][R8.64], R0 ;  /* 0x0000000008007986 */ /* 0x0001e2000c101524 */
[----:B------:R-:W-:Y:S05]  /*5d30*/  BRA `(.L_x_10350) ;  /* 0x0000000800947947 */ /* 0x000fea0003800000 */
.L_x_10353:
        /* <DEDUP_REMOVED lines=10> */
.L_x_10356:
[----:B------:R-:W0:Y:S02]  /*5de0*/  I2F.U16 R24, R24 ;  /* 0x0000001800187306 */ /* 0x000e240000101000 */
[----:B0-----:R-:W-:-:S04]  /*5df0*/  F2FP.F16.F32.PACK_AB R3, RZ, R24 ;  /* 0x00000018ff03723e */ /* 0x001fc800000000ff */
[----:B------:R-:W-:-:S05]  /*5e00*/  PRMT R3, R3, 0x5410, RZ ;  /* 0x0000541003037816 */ /* 0x000fca00000000ff */
[----:B------:R0:W-:Y:S01]  /*5e10*/  STG.E desc[UR36][R8.64], R3 ;  /* 0x0000000308007986 */ /* 0x0001e2000c101924 */
[----:B------:R-:W-:Y:S05]  /*5e20*/  BRA `(.L_x_10350) ;  /* 0x0000000800587947 */ /* 0x000fea0003800000 */
.L_x_10355:
[----:B------:R-:W0:Y:S02]  /*5e30*/  I2F.F64.U16 R24, R24 ;  /* 0x0000001800187312 */ /* 0x000e240000101800 */
[----:B0-----:R0:W-:Y:S01]  /*5e40*/  STG.E.64 desc[UR36][R8.64], R24 ;  /* 0x0000001808007986 */ /* 0x0011e2000c101b24 */
[----:B------:R-:W-:Y:S05]  /*5e50*/  BRA `(.L_x_10350) ;  /* 0x00000008004c7947 */ /* 0x000fea0003800000 */
.L_x_10345:
        /* <DEDUP_REMOVED lines=12> */
.L_x_10360:
        /* <DEDUP_REMOVED lines=16> */
.L_x_10363:
[----:B------:R-:W-:-:S07]  /*6020*/  PRMT R4, R0, 0x7610, R4 ;  /* 0x0000761000047816 */ /* 0x000fce0000000004 */
.L_x_10362:
[----:B------:R-:W-:Y:S05]  /*6030*/  BSYNC.RECONVERGENT B0 ;  /* 0x0000000000007941 */ /* 0x000fea0003800200 */
.L_x_10361:
[----:B------:R0:W-:Y:S01]  /*6040*/  STG.E.U8 desc[UR36][R8.64], R4 ;  /* 0x0000000408007986 */ /* 0x0001e2000c101124 */
[----:B------:R-:W-:Y:S05]  /*6050*/  BRA `(.L_x_10350) ;  /* 0x0000000400cc7947 */ /* 0x000fea0003800000 */
.L_x_10359:
        /* <DEDUP_REMOVED lines=16> */
.L_x_10366:
[----:B------:R-:W-:-:S07]  /*6160*/  PRMT R4, R0, 0x7610, R4 ;  /* 0x0000761000047816 */ /* 0x000fce0000000004 */
.L_x_10365:
[----:B------:R-:W-:Y:S05]  /*6170*/  BSYNC.RECONVERGENT B0 ;  /* 0x0000000000007941 */ /* 0x000fea0003800200 */
.L_x_10364:
[----:B------:R0:W-:Y:S01]  /*6180*/  STG.E.U8 desc[UR36][R8.64], R4 ;  /* 0x0000000408007986 */ /* 0x0001e2000c101124 */
[----:B------:R-:W-:Y:S05]  /*6190*/  BRA `(.L_x_10350) ;  /* 0x00000004007c7947 */ /* 0x000fea0003800000 */
.L_x_10358:
        /* <DEDUP_REMOVED lines=21> */
.L_x_10368:
[----:B------:R-:W-:-:S05]  /*62f0*/  IMAD.MOV.U32 R25, RZ, RZ, RZ ;  /* 0x000000ffff197224 */ /* 0x000fca00078e00ff */
[----:B------:R0:W-:Y:S01]  /*6300*/  STG.E.64 desc[UR36][R8.64], R24 ;  /* 0x0000001808007986 */ /* 0x0001e2000c101b24 */
[----:B------:R-:W-:Y:S05]  /*6310*/  BRA `(.L_x_10350) ;  /* 0x00000004001c7947 */ /* 0x000fea0003800000 */
.L_x_10367:
[----:B------:R0:W-:Y:S01]  /*6320*/  STG.E desc[UR36][R8.64], R24 ;  /* 0x0000001808007986 */ /* 0x0001e2000c101924 */
[----:B------:R-:W-:Y:S05]  /*6330*/  BRA `(.L_x_10350) ;  /* 0x0000000400147947 */ /* 0x000fea0003800000 */
.L_x_10357:
        /* <DEDUP_REMOVED lines=8> */
.L_x_10370:
[----:B--234-:R-:W-:Y:S01]  /*63c0*/  CS2R R6, SRZ ;  /* 0x0000000000067805 */ /* 0x01cfe2000001ff00 */
[----:B------:R-:W0:Y:S04]  /*63d0*/  I2F.F64.U16 R4, R24 ;  /* 0x0000001800047312 */ /* 0x000e280000101800 */
[----:B0-----:R0:W-:Y:S01]  /*63e0*/  STG.E.128 desc[UR36][R8.64], R4 ;  /* 0x0000000408007986 */ /* 0x0011e2000c101d24 */
[----:B------:R-:W-:Y:S05]  /*63f0*/  BRA `(.L_x_10350) ;  /* 0x0000000000e47947 */ /* 0x000fea0003800000 */
.L_x_10369:
[----:B------:R-:W-:-:S13]  /*6400*/  ISETP.NE.AND P0, PT, R0, 0xf, PT ;  /* 0x0000000f0000780c */ /* 0x000fda0003f05270 */
[----:B------:R-:W-:Y:S05]  /*6410*/  @!P0 BRA `(.L_x_10371) ;  /* 0x0000000000d08947 */ /* 0x000fea0003800000 */
[----:B------:R-:W-:-:S13]  /*6420*/  ISETP.NE.AND P0, PT, R0, 0x17, PT ;  /* 0x000000170000780c */ /* 0x000fda0003f05270 */
[----:B------:R-:W-:Y:S05]  /*6430*/  @!P0 BRA `(.L_x_10372) ;  /* 0x0000000000848947 */ /* 0x000fea0003800000 */
[----:B------:R-:W-:-:S13]  /*6440*/  ISETP.NE.AND P0, PT, R0, 0x18, PT ;  /* 0x000000180000780c */ /* 0x000fda0003f05270 */
[----:B------:R-:W-:Y:S05]  /*6450*/  @!P0 BRA `(.L_x_10373) ;  /* 0x0000000000448947 */ /* 0x000fea0003800000 */
.L_x_10349:
        /* <DEDUP_REMOVED lines=16> */
.L_x_10374:
[----:B------:R-:W-:Y:S05]  /*6560*/  BRA `(.L_x_10350) ;  /* 0x0000000000887947 */ /* 0x000fea0003800000 */
.L_x_10373:
        /* <DEDUP_REMOVED lines=11> */
.L_x_10376:
[----:B------:R-:W-:Y:S05]  /*6620*/  BSYNC.RECONVERGENT B0 ;  /* 0x0000000000007941 */ /* 0x000fea0003800200 */
.L_x_10375:
[----:B------:R0:W-:Y:S01]  /*6630*/  STG.E.U8 desc[UR36][R8.64], R3 ;  /* 0x0000000308007986 */ /* 0x0001e2000c101124 */
[----:B------:R-:W-:Y:S05]  /*6640*/  BRA `(.L_x_10350) ;  /* 0x0000000000507947 */ /* 0x000fea0003800000 */
.L_x_10372:
        /* <DEDUP_REMOVED lines=12> */
.L_x_10377:
[----:B------:R-:W-:Y:S01]  /*6710*/  IMAD.MOV.U32 R3, RZ, RZ, 0x7f ;  /* 0x0000007fff037424 */ /* 0x000fe200078e00ff */
[----:B------:R-:W-:-:S04]  /*6720*/  ISETP.GT.U32.AND P0, PT, R5, 0x7f800000, PT ;  /* 0x7f8000000500780c */ /* 0x000fc80003f04070 */
[----:B------:R-:W-:-:S05]  /*6730*/  SEL R3, R3, 0x7c, P0 ;  /* 0x0000007c03037807 */ /* 0x000fca0000000000 */
[----:B------:R0:W-:Y:S01]  /*6740*/  STG.E.U8 desc[UR36][R8.64], R3 ;  /* 0x0000000308007986 */ /* 0x0001e2000c101124 */
[----:B------:R-:W-:Y:S05]  /*6750*/  BRA `(.L_x_10350) ;  /* 0x00000000000c7947 */ /* 0x000fea0003800000 */
.L_x_10371:
[----:B------:R-:W0:Y:S02]  /*6760*/  I2F.U16 R0, R24 ;  /* 0x0000001800007306 */ /* 0x000e240000101000 */
[----:B0-----:R-:W-:-:S05]  /*6770*/  F2FP.BF16.F32.PACK_AB R0, RZ, R0 ;  /* 0x00000000ff00723e */ /* 0x001fca00000010ff */
[----:B------:R0:W-:Y:S02]  /*6780*/  STG.E.U16 desc[UR36][R8.64], R0 ;  /* 0x0000000008007986 */ /* 0x0001e4000c101524 */
.L_x_10350:
[----:B------:R-:W-:Y:S05]  /*6790*/  BSYNC.RECONVERGENT B6 ;  /* 0x0000000000067941 */ /* 0x000fea0003800200 */
.L_x_10344:
[----:B------:R-:W-:-:S07]  /*67a0*/  VIADD R17, R17, 0x80 ;  /* 0x0000008011117836 */ /* 0x000fce0000000000 */
.L_x_10309:
[----:B------:R-:W-:Y:S05]  /*67b0*/  BSYNC.RECONVERGENT B8 ;  /* 0x0000000000087941 */ /* 0x000fea0003800200 */
.L_x_10271:
[----:B------:R-:W-:-:S13]  /*67c0*/  ISETP.GE.AND P0, PT, R17, R16, PT ;  /* 0x000000101100720c */ /* 0x000fda0003f06270 */
[----:B------:R-:W-:Y:S05]  /*67d0*/  @P0 EXIT ;  /* 0x000000000000094d */ /* 0x000fea0003800000 */
[----:B0-----:R-:W0:Y:S01]  /*67e0*/  LDC.64 R4, c[0x0][0x388] ;  /* 0x0000e200ff047b82 */ /* 0x001e220000000a00 */
        /* <DEDUP_REMOVED lines=18> */
.L_x_10381:
[----:B------:R-:W-:Y:S01]  /*6910*/  STG.E.U8 desc[UR36][R2.64], R22 ;  /* 0x0000001602007986 */ /* 0x000fe2000c101124 */
[----:B------:R-:W-:Y:S05]  /*6920*/  EXIT ;  /* 0x000000000000794d */ /* 0x000fea0003800000 */
.L_x_10380:
        /* <DEDUP_REMOVED lines=9> */
.L_x_10384:
[----:B------:R-:W-:Y:S01]  /*69c0*/  STG.E desc[UR36][R2.64], R22 ;  /* 0x0000001602007986 */ /* 0x000fe2000c101924 */
[----:B------:R-:W-:Y:S05]  /*69d0*/  EXIT ;  /* 0x000000000000794d */ /* 0x000fea0003800000 */
.L_x_10383:
[----:B------:R-:W-:Y:S01]  /*69e0*/  STG.E.U16 desc[UR36][R2.64], R22 ;  /* 0x0000001602007986 */ /* 0x000fe2000c101524 */
[----:B------:R-:W-:Y:S05]  /*69f0*/  EXIT ;  /* 0x000000000000794d */ /* 0x000fea0003800000 */
.L_x_10379:
        /* <DEDUP_REMOVED lines=9> */
.L_x_10386:
[----:B------:R-:W0:Y:S02]  /*6a90*/  I2F.U16 R0, R22 ;  /* 0x0000001600007306 */ /* 0x000e240000101000 */
[----:B0-----:R-:W-:-:S05]  /*6aa0*/  F2FP.F16.F32.PACK_AB R0, RZ, R0 ;  /* 0x00000000ff00723e */ /* 0x001fca00000000ff */
[----:B------:R-:W-:Y:S01]  /*6ab0*/  STG.E.U16 desc[UR36][R2.64], R0 ;  /* 0x0000000002007986 */ /* 0x000fe2000c101524 */
[----:B------:R-:W-:Y:S05]  /*6ac0*/  EXIT ;  /* 0x000000000000794d */ /* 0x000fea0003800000 */
.L_x_10385:
        /* <DEDUP_REMOVED lines=10> */
.L_x_10388:
[----:B------:R-:W0:Y:S02]  /*6b70*/  I2F.U16 R22, R22 ;  /* 0x0000001600167306 */ /* 0x000e240000101000 */
[----:B0-----:R-:W-:-:S04]  /*6b80*/  F2FP.F16.F32.PACK_AB R5, RZ, R22 ;  /* 0x00000016ff05723e */ /* 0x001fc800000000ff */
[----:B------:R-:W-:-:S05]  /*6b90*/  PRMT R5, R5, 0x5410, RZ ;  /* 0x0000541005057816 */ /* 0x000fca00000000ff */
[----:B------:R-:W-:Y:S01]  /*6ba0*/  STG.E desc[UR36][R2.64], R5 ;  /* 0x0000000502007986 */ /* 0x000fe2000c101924 */
[----:B------:R-:W-:Y:S05]  /*6bb0*/  EXIT ;  /* 0x000000000000794d */ /* 0x000fea0003800000 */
.L_x_10387:
[----:B------:R-:W0:Y:S02]  /*6bc0*/  I2F.F64.U16 R22, R22 ;  /* 0x0000001600167312 */ /* 0x000e240000101800 */
[----:B0-----:R-:W-:Y:S01]  /*6bd0*/  STG.E.64 desc[UR36][R2.64], R22 ;  /* 0x0000001602007986 */ /* 0x001fe2000c101b24 */
[----:B------:R-:W-:Y:S05]  /*6be0*/  EXIT ;  /* 0x000000000000794d */ /* 0x000fea0003800000 */
.L_x_10378:
        /* <DEDUP_REMOVED lines=12> */
.L_x_10392:
        /* <DEDUP_REMOVED lines=17> */
.L_x_10394:
[----:B------:R-:W-:Y:S05]  /*6dc0*/  BSYNC.RECONVERGENT B0 ;  /* 0x0000000000007941 */ /* 0x000fea0003800200 */
.L_x_10393:
[----:B------:R-:W-:Y:S01]  /*6dd0*/  STG.E.U8 desc[UR36][R2.64], R0 ;  /* 0x0000000002007986 */ /* 0x000fe2000c101124 */
[----:B------:R-:W-:Y:S05]  /*6de0*/  EXIT ;  /* 0x000000000000794d */ /* 0x000fea0003800000 */
.L_x_10391:
        /* <DEDUP_REMOVED lines=17> */
.L_x_10396:
[----:B------:R-:W-:Y:S05]  /*6f00*/  BSYNC.RECONVERGENT B0 ;  /* 0x0000000000007941 */ /* 0x000fea0003800200 */
.L_x_10395:
[----:B------:R-:W-:Y:S01]  /*6f10*/  STG.E.U8 desc[UR36][R2.64], R0 ;  /* 0x0000000002007986 */ /* 0x000fe2000c101124 */
[----:B------:R-:W-:Y:S05]  /*6f20*/  EXIT ;  /* 0x000000000000794d */ /* 0x000fea0003800000 */
.L_x_10390:
        /* <DEDUP_REMOVED lines=21> */
.L_x_10398:
[----:B------:R-:W-:-:S05]  /*7080*/  IMAD.MOV.U32 R23, RZ, RZ, RZ ;  /* 0x000000ffff177224 */ /* 0x000fca00078e00ff */
[----:B------:R-:W-:Y:S01]  /*7090*/  STG.E.64 desc[UR36][R2.64], R22 ;  /* 0x0000001602007986 */ /* 0x000fe2000c101b24 */
[----:B------:R-:W-:Y:S05]  /*70a0*/  EXIT ;  /* 0x000000000000794d */ /* 0x000fea0003800000 */
.L_x_10397:
[----:B------:R-:W-:Y:S01]  /*70b0*/  STG.E desc[UR36][R2.64], R22 ;  /* 0x0000001602007986 */ /* 0x000fe2000c101924 */
[----:B------:R-:W-:Y:S05]  /*70c0*/  EXIT ;  /* 0x000000000000794d */ /* 0x000fea0003800000 */
.L_x_10389:
        /* <DEDUP_REMOVED lines=8> */
.L_x_10400:
[----:B--234-:R-:W-:Y:S01]  /*7150*/  CS2R R6, SRZ ;  /* 0x0000000000067805 */ /* 0x01cfe2000001ff00 */
[----:B------:R-:W0:Y:S04]  /*7160*/  I2F.F64.U16 R4, R22 ;  /* 0x0000001600047312 */ /* 0x000e280000101800 */
[----:B0-----:R-:W-:Y:S01]  /*7170*/  STG.E.128 desc[UR36][R2.64], R4 ;  /* 0x0000000402007986 */ /* 0x001fe2000c101d24 */
[----:B------:R-:W-:Y:S05]  /*7180*/  EXIT ;  /* 0x000000000000794d */ /* 0x000fea0003800000 */
.L_x_10399:
[----:B------:R-:W-:-:S13]  /*7190*/  ISETP.NE.AND P0, PT, R0, 0xf, PT ;  /* 0x0000000f0000780c */ /* 0x000fda0003f05270 */
[----:B------:R-:W-:Y:S05]  /*71a0*/  @!P0 BRA `(.L_x_10401) ;  /* 0x0000000000d48947 */ /* 0x000fea0003800000 */
[----:B------:R-:W-:-:S13]  /*71b0*/  ISETP.NE.AND P0, PT, R0, 0x17, PT ;  /* 0x000000170000780c */ /* 0x000fda0003f05270 */
[----:B------:R-:W-:Y:S05]  /*71c0*/  @!P0 BRA `(.L_x_10402) ;  /* 0x0000000000848947 */ /* 0x000fea0003800000 */
[----:B------:R-:W-:-:S13]  /*71d0*/  ISETP.NE.AND P0, PT, R0, 0x18, PT ;  /* 0x000000180000780c */ /* 0x000fda0003f05270 */
[----:B------:R-:W-:Y:S05]  /*71e0*/  @!P0 BRA `(.L_x_10403) ;  /* 0x0000000000448947 */ /* 0x000fea0003800000 */
.L_x_10382:
[----:B------:R-:W-:Y:S01]  /*71f0*/  MOV R0, 0x0 ;  /* 0x0000000000007802 */ /* 0x000fe20000000f00 */
[----:B------:R-:W0:Y:S01]  /*7200*/  LDCU.64 UR4, c[0x4][0x198] ;  /* 0x01003300ff0477ac */ /* 0x000e220008000a00 */
[----:B------:R-:W-:Y:S02]  /*7210*/  IMAD.MOV.U32 R8, RZ, RZ, 0x65 ;  /* 0x00000065ff087424 */ /* 0x000fe400078e00ff */
[----:B------:R1:W1:Y:S01]  /*7220*/  LDC.64 R2, c[0x4][R0] ;  /* 0x0100000000027b82 */ /* 0x0002620000000a00 */
[----:B------:R-:W2:Y:S01]  /*7230*/  LDCU.64 UR6, c[0x4][0x1a0] ;  /* 0x01003400ff0677ac */ /* 0x000ea20008000a00 */
[----:B------:R-:W-:Y:S02]  /*7240*/  IMAD.MOV.U32 R12, RZ, RZ, 0x1 ;  /* 0x00000001ff0c7424 */ /* 0x000fe400078e00ff */
[----:B------:R-:W-:Y:S01]  /*7250*/  IMAD.MOV.U32 R13, RZ, RZ, RZ ;  /* 0x000000ffff0d7224 */ /* 0x000fe200078e00ff */
[----:B------:R-:W5:Y:S01]  /*7260*/  LDCU.64 UR8, c[0x4][0x70] ;  /* 0x01000e00ff0877ac */ /* 0x000f620008000a00 */
[----:B0-----:R-:W-:-:S02]  /*7270*/  IMAD.U32 R4, RZ, RZ, UR4 ;  /* 0x00000004ff047e24 */ /* 0x001fc4000f8e00ff */
[----:B------:R-:W-:Y:S02]  /*7280*/  IMAD.U32 R5, RZ, RZ, UR5 ;  /* 0x00000005ff057e24 */ /* 0x000fe4000f8e00ff */
[----:B--234-:R-:W-:Y:S02]  /*7290*/  IMAD.U32 R6, RZ, RZ, UR6 ;  /* 0x00000006ff067e24 */ /* 0x01cfe4000f8e00ff */
[----:B------:R-:W-:Y:S02]  /*72a0*/  IMAD.U32 R7, RZ, RZ, UR7 ;  /* 0x00000007ff077e24 */ /* 0x000fe4000f8e00ff */
[----:B-----5:R-:W-:Y:S02]  /*72b0*/  IMAD.U32 R10, RZ, RZ, UR8 ;  /* 0x00000008ff0a7e24 */ /* 0x020fe4000f8e00ff */
[----:B------:R-:W-:-:S07]  /*72c0*/  IMAD.U32 R11, RZ, RZ, UR9 ;  /* 0x00000009ff0b7e24 */ /* 0x000fce000f8e00ff */
[----:B------:R-:W-:-:S07]  /*72d0*/  LEPC R20, `(.L_x_10404) ;  /* 0x000000001014794e */ /* 0x000fce0000000000 */
[----:B-1----:R-:W-:Y:S05]  /*72e0*/  CALL.ABS.NOINC R2 ;  /* 0x0000000002007343 */ /* 0x002fea0003c00000 */
.L_x_10404:
[----:B------:R-:W-:Y:S05]  /*72f0*/  EXIT ;  /* 0x000000000000794d */ /* 0x000fea0003800000 */
.L_x_10403:
[----:B--234-:R-:W0:Y:S01]  /*7300*/  I2F.U16 R7, R22 ;  /* 0x0000001600077306 */ /* 0x01ce220000101000 */
        /* <DEDUP_REMOVED lines=10> */
.L_x_10406:
[----:B------:R-:W-:Y:S05]  /*73b0*/  BSYNC.RECONVERGENT B0 ;  /* 0x0000000000007941 */ /* 0x000fea0003800200 */
.L_x_10405:
[----:B------:R-:W-:Y:S01]  /*73c0*/  STG.E.U8 desc[UR36][R2.64], R5 ;  /* 0x0000000502007986 */ /* 0x000fe2000c101124 */
[----:B------:R-:W-:Y:S05]  /*73d0*/  EXIT ;  /* 0x000000000000794d */ /* 0x000fea0003800000 */
.L_x_10402:
[----:B--234-:R-:W0:Y:S02]  /*73e0*/  I2F.U16 R7, R22 ;  /* 0x0000001600077306 */ /* 0x01ce240000101000 */
        /* <DEDUP_REMOVED lines=12> */
.L_x_10407:
[----:B------:R-:W-:Y:S01]  /*74b0*/  IMAD.MOV.U32 R5, RZ, RZ, 0x7f ;  /* 0x0000007fff057424 */ /* 0x000fe200078e00ff */
[----:B------:R-:W-:-:S04]  /*74c0*/  ISETP.GT.U32.AND P0, PT, R7, 0x7f800000, PT ;  /* 0x7f8000000700780c */ /* 0x000fc80003f04070 */
[----:B------:R-:W-:-:S05]  /*74d0*/  SEL R5, R5, 0x7c, P0 ;  /* 0x0000007c05057807 */ /* 0x000fca0000000000 */
[----:B------:R-:W-:Y:S01]  /*74e0*/  STG.E.U8 desc[UR36][R2.64], R5 ;  /* 0x0000000502007986 */ /* 0x000fe2000c101124 */
[----:B------:R-:W-:Y:S05]  /*74f0*/  EXIT ;  /* 0x000000000000794d */ /* 0x000fea0003800000 */
.L_x_10401:
[----:B------:R-:W0:Y:S02]  /*7500*/  I2F.U16 R0, R22 ;  /* 0x0000001600007306 */ /* 0x000e240000101000 */
[----:B0-----:R-:W-:-:S05]  /*7510*/  F2FP.BF16.F32.PACK_AB R0, RZ, R0 ;  /* 0x00000000ff00723e */ /* 0x001fca00000010ff */
[----:B------:R-:W-:Y:S01]  /*7520*/  STG.E.U16 desc[UR36][R2.64], R0 ;  /* 0x0000000002007986 */ /* 0x000fe2000c101524 */
[----:B------:R-:W-:Y:S05]  /*7530*/  EXIT ;  /* 0x000000000000794d */ /* 0x000fea0003800000 */
.L_x_10408:
        /* <DEDUP_REMOVED lines=12> */
.L_x_23336:


//--------------------- .text._ZN2at6native18elementwise_kernelILi128ELi4EZNS0_22gpu_kernel_impl_nocastIZZZNS0_16sign_kernel_cudaERNS_18TensorIteratorBaseEENKUlvE_clEvENKUlvE_clEvEUlhE_EEvS4_RKT_EUliE_EEviT1_ --------------------------
	.section	.text._ZN2at6native18elementwise_kernelILi128ELi4EZNS0_22gpu_kernel_impl_nocastIZZZNS0_16sign_kernel_cudaERNS_18TensorIteratorBaseEENKUlvE_clEvENKUlvE_clEvEUlhE_EEvS4_RKT_EUliE_EEviT1_,"ax",@progbits
	.align	128
        .global         _ZN2at6native18elementwise_kernelILi128ELi4EZNS0_22gpu_kernel_impl_nocastIZZZNS0_16sign_kernel_cudaERNS_18TensorIteratorBaseEENKUlvE_clEvENKUlvE_clEvEUlhE_EEvS4_RKT_EUliE_EEviT1_
        .type           _ZN2at6native18elementwise_kernelILi128ELi4EZNS0_22gpu_kernel_impl_nocastIZZZNS0_16sign_kernel_cudaERNS_18TensorIteratorBaseEENKUlvE_clEvENKUlvE_clEvEUlhE_EEvS4_RKT_EUliE_EEviT1_,@function
        .size           _ZN2at6native18elementwise_kernelILi128ELi4EZNS0_22gpu_kernel_impl_nocastIZZZNS0_16sign_kernel_cudaERNS_18TensorIteratorBaseEENKUlvE_clEvENKUlvE_clEvEUlhE_EEvS4_RKT_EUliE_EEviT1_,(.L_x_23337 - _ZN2at6native18elementwise_kernelILi128ELi4EZNS0_22gpu_kernel_impl_nocastIZZZNS0_16sign_kernel_cudaERNS_18TensorIteratorBaseEENKUlvE_clEvENKUlvE_clEvEUlhE_EEvS4_RKT_EUliE_EEviT1_)
        .other          _ZN2at6native18elementwise_kernelILi128ELi4EZNS0_22gpu_kernel_impl_nocastIZZZNS0_16sign_kernel_cudaERNS_18TensorIteratorBaseEENKUlvE_clEvENKUlvE_clEvEUlhE_EEvS4_RKT_EUliE_EEviT1_,@"STO_CUDA_ENTRY STV_DEFAULT"
_ZN2at6native18elementwise_kernelILi128ELi4EZNS0_22gpu_kernel_impl_nocastIZZZNS0_16sign_kernel_cudaERNS_18TensorIteratorBaseEENKUlvE_clEvENKUlvE_clEvEUlhE_EEvS4_RKT_EUliE_EEviT1_:
.text._ZN2at6native18elementwise_kernelILi128ELi4EZNS0_22gpu_kernel_impl_nocastIZZZNS0_16sign_kernel_cudaERNS_18TensorIteratorBaseEENKUlvE_clEvENKUlvE_clEvEUlhE_EEvS4_RKT_EUliE_EEviT1_:
        /* <DEDUP_REMOVED lines=18> */
[----:B--2---:R-:W-:-:S04]  /*0120*/  ISETP.NE.AND P0, PT, R4, RZ, PT ;  /* 0x000000ff0400720c */ /* 0x004fc80003f05270 */
[----:B------:R-:W-:Y:S02]  /*0130*/  SEL R9, RZ, 0x1, !P0 ;  /* 0x00000001ff097807 */ /* 0x000fe40004000000 */
[----:B------:R-:W-:-:S03]  /*0140*/  ISETP.GE.AND P0, PT, R3, UR4, PT ;  /* 0x0000000403007c0c */ /* 0x000fc6000bf06270 */
[----:B0-----:R0:W-:Y:S10]  /*0150*/  STG.E.U8 desc[UR6][R6.64], R9 ;  /* 0x0000000906007986 */ /* 0x0011f4000c101106 */
[----:B------:R-:W-:Y:S05]  /*0160*/  @P0 BREAK.RELIABLE B1 ;  /* 0x0000000000010942 */ /* 0x000fea0003800100 */
[----:B------:R-:W-:Y:S05]  /*0170*/  @P0 BRA `(.L_x_10413) ;  /* 0x0000000000480947 */ /* 0x000fea0003800000 */
[----:B------:R-:W1:Y:S02]  /*0180*/  LDC.64 R4, c[0x0][0x588] ;  /* 0x00016200ff047b82 */ /* 0x000e640000000a00 */
[----:B-1----:R-:W2:Y:S06]  /*0190*/  LDG.E.U8 R4, desc[UR6][R4.64] ;  /* 0x0000000604047981 */ /* 0x002eac000c1e1100 */
[----:B0-----:R-:W0:Y:S01]  /*01a0*/  LDC.64 R6, c[0x0][0x580] ;  /* 0x00016000ff067b82 */ /* 0x001e220000000a00 */
[----:B------:R-:W-:Y:S02]  /*01b0*/  IADD3 R3, PT, PT, R3, 0x80, RZ ;  /* 0x0000008003037810 */ /* 0x000fe40007ffe0ff */
[----:B--2---:R-:W-:-:S04]  /*01c0*/  ISETP.NE.AND P0, PT, R4, RZ, PT ;  /* 0x000000ff0400720c */ /* 0x004fc80003f05270 */
[----:B------:R-:W-:-:S05]  /*01d0*/  SEL R9, RZ, 0x1, !P0 ;  /* 0x00000001ff097807 */ /* 0x000fca0004000000 */
[----:B0-----:R0:W-:Y:S04]  /*01e0*/  STG.E.U8 desc[UR6][R6.64], R9 ;  /* 0x0000000906007986 */ /* 0x0011e8000c101106 */
.L_x_10412:
[----:B------:R-:W-:-:S13]  /*01f0*/  ISETP.GE.AND P0, PT, R3, UR4, PT ;  /* 0x0000000403007c0c */ /* 0x000fda000bf06270 */
[----:B------:R-:W-:Y:S05]  /*0200*/  @P0 BREAK.RELIABLE B1 ;  /* 0x0000000000010942 */ /* 0x000fea0003800100 */
[----:B------:R-:W-:Y:S05]  /*0210*/  @P0 BRA `(.L_x_10413) ;  /* 0x0000000000200947 */ /* 0x000fea0003800000 */
[----:B------:R-:W-:Y:S05]  /*0220*/  BSYNC.RELIABLE B1 ;  /* 0x0000000000017941 */ /* 0x000fea0003800100 */
.L_x_10411:
[----:B------:R-:W1:Y:S02]  /*0230*/  LDC.64 R4, c[0x0][0x588] ;  /* 0x00016200ff047b82 */ /* 0x000e640000000a00 */
[----:B-1----:R-:W2:Y:S06]  /*0240*/  LDG.E.U8 R4, desc[UR6][R4.64] ;  /* 0x0000000604047981 */ /* 0x002eac000c1e1100 */
[----:B0-----:R-:W0:Y:S01]  /*0250*/  LDC.64 R6, c[0x0][0x580] ;  /* 0x00016000ff067b82 */ /* 0x001e220000000a00 */
[----:B------:R-:W-:Y:S02]  /*0260*/  IADD3 R3, PT, PT, R3, 0x80, RZ ;  /* 0x0000008003037810 */ /* 0x000fe40007ffe0ff */
[----:B--2---:R-:W-:-:S04]  /*0270*/  ISETP.NE.AND P0, PT, R4, RZ, PT ;  /* 0x000000ff0400720c */ /* 0x004fc80003f05270 */
[----:B------:R-:W-:-:S05]  /*0280*/  SEL R9, RZ, 0x1, !P0 ;  /* 0x00000001ff097807 */ /* 0x000fca0004000000 */
[----:B0-----:R1:W-:Y:S04]  /*0290*/  STG.E.U8 desc[UR6][R6.64], R9 ;  /* 0x0000000906007986 */ /* 0x0013e8000c101106 */
.L_x_10413:
[----:B------:R-:W-:Y:S05]  /*02a0*/  BSYNC.RECONVERGENT B0 ;  /* 0x0000000000007941 */ /* 0x000fea0003800200 */
.L_x_10410:
[----:B------:R-:W-:Y:S05]  /*02b0*/  WARPSYNC.ALL ;  /* 0x0000000000007948 */ /* 0x000fea0003800000 */
[----:B------:R-:W-:-:S13]  /*02c0*/  ISETP.GE.AND P0, PT, R3, UR4, PT ;  /* 0x0000000403007c0c */ /* 0x000fda000bf06270 */
[----:B------:R-:W-:Y:S05]  /*02d0*/  @P0 EXIT ;  /* 0x000000000000094d */ /* 0x000fea0003800000 */
[----:B------:R-:W2:Y:S02]  /*02e0*/  LDC.64 R2, c[0x0][0x588] ;  /* 0x00016200ff027b82 */ /* 0x000ea40000000a00 */
[----:B--2---:R-:W2:Y:S06]  /*02f0*/  LDG.E.U8 R2, desc[UR6][R2.64] ;  /* 0x0000000602027981 */ /* 0x004eac000c1e1100 */
[----:B------:R-:W3:Y:S01]  /*0300*/  LDC.64 R4, c[0x0][0x580] ;  /* 0x00016000ff047b82 */ /* 0x000ee20000000a00 */
[----:B--2---:R-:W-:-:S04]  /*0310*/  ISETP.NE.AND P0, PT, R2, RZ, PT ;  /* 0x000000ff0200720c */ /* 0x004fc80003f05270 */
[----:B01----:R-:W-:-:S05]  /*0320*/  SEL R7, RZ, 0x1, !P0 ;  /* 0x00000001ff077807 */ /* 0x003fca0004000000 */
[----:B---3--:R-:W-:Y:S01]  /*0330*/  STG.E.U8 desc[UR6][R4.64], R7 ;  /* 0x0000000704007986 */ /* 0x008fe2000c101106 */
[----:B------:R-:W-:Y:S05]  /*0340*/  EXIT ;  /* 0x000000000000794d */ /* 0x000fea0003800000 */
.L_x_10409:
        /* <DEDUP_REMOVED lines=306> */
.L_x_10417:
[----:B------:R-:W0:Y:S02]  /*1670*/  LDCU.128 UR8, c[0x0][0x580] ;  /* 0x0000b000ff0877ac */ /* 0x000e240008000c00 */
[----:B0-----:R-:W-:-:S04]  /*1680*/  IADD3 R6, P0, PT, R4, UR10, RZ ;  /* 0x0000000a04067c10 */ /* 0x001fc8000ff1e0ff */
[----:B------:R-:W-:-:S05]  /*1690*/  IADD3.X R7, PT, PT, RZ, UR11, RZ, P0, !PT ;  /* 0x0000000bff077c10 */ /* 0x000fca00087fe4ff */
[----:B------:R-:W2:Y:S01]  /*16a0*/  LDG.E.U8 R6, desc[UR6][R6.64] ;  /* 0x0000000606067981 */ /* 0x000ea2000c1e1100 */
[----:B------:R-:W-:Y:S02]  /*16b0*/  IADD3 R4, P1, PT, R5, UR8, RZ ;  /* 0x0000000805047c10 */ /* 0x000fe4000ff3e0ff */
[----:B------:R-:W-:Y:S02]  /*16c0*/  IADD3 R3, PT, PT, R3, 0x80, RZ ;  /* 0x0000008003037810 */ /* 0x000fe40007ffe0ff */
[----:B------:R-:W-:Y:S02]  /*16d0*/  IADD3.X R5, PT, PT, RZ, UR9, RZ, P1, !PT ;  /* 0x00000009ff057c10 */ /* 0x000fe40008ffe4ff */
[----:B--2---:R-:W-:-:S04]  /*16e0*/  ISETP.NE.AND P0, PT, R6, RZ, PT ;  /* 0x000000ff0600720c */ /* 0x004fc80003f05270 */
[----:B------:R-:W-:Y:S02]  /*16f0*/  SEL R9, RZ, 0x1, !P0 ;  /* 0x00000001ff097807 */ /* 0x000fe40004000000 */
[----:B------:R-:W-:-:S03]  /*1700*/  ISETP.GE.AND P0, PT, R3, UR4, PT ;  /* 0x0000000403007c0c */ /* 0x000fc6000bf06270 */
[----:B------:R0:W-:Y:S10]  /*1710*/  STG.E.U8 desc[UR6][R4.64], R9 ;  /* 0x0000000904007986 */ /* 0x0001f4000c101106 */
        /* <DEDUP_REMOVED lines=300> */
.L_x_10419:
[----:B------:R-:W0:Y:S02]  /*29e0*/  LDCU.128 UR8, c[0x0][0x580] ;  /* 0x0000b000ff0877ac */ /* 0x000e240008000c00 */
[----:B0-----:R-:W-:-:S04]  /*29f0*/  IADD3 R6, P0, PT, R4, UR10, RZ ;  /* 0x0000000a04067c10 */ /* 0x001fc8000ff1e0ff */
[----:B------:R-:W-:-:S05]  /*2a00*/  IADD3.X R7, PT, PT, RZ, UR11, RZ, P0, !PT ;  /* 0x0000000bff077c10 */ /* 0x000fca00087fe4ff */
[----:B------:R-:W2:Y:S01]  /*2a10*/  LDG.E.U8 R6, desc[UR6][R6.64] ;  /* 0x0000000606067981 */ /* 0x000ea2000c1e1100 */
[----:B------:R-:W-:Y:S01]  /*2a20*/  IADD3 R4, P1, PT, R5, UR8, RZ ;  /* 0x0000000805047c10 */ /* 0x000fe2000ff3e0ff */
[----:B------:R-:W-:-:S03]  /*2a30*/  VIADD R3, R3, 0x80 ;  /* 0x0000008003037836 */ /* 0x000fc60000000000 */
[----:B------:R-:W-:Y:S02]  /*2a40*/  IADD3.X R5, PT, PT, RZ, UR9, RZ, P1, !PT ;  /* 0x00000009ff057c10 */ /* 0x000fe40008ffe4ff */
[----:B--2---:R-:W-:-:S04]  /*2a50*/  ISETP.NE.AND P0, PT, R6, RZ, PT ;  /* 0x000000ff0600720c */ /* 0x004fc80003f05270 */
[----:B------:R-:W-:-:S05]  /*2a60*/  SEL R9, RZ, 0x1, !P0 ;  /* 0x00000001ff097807 */ /* 0x000fca0004000000 */
[----:B------:R0:W-:Y:S04]  /*2a70*/  STG.E.U8 desc[UR6][R4.64], R9 ;  /* 0x0000000904007986 */ /* 0x0001e8000c101106 */
.L_x_10416:
[----:B------:R-:W-:-:S13]  /*2a80*/  ISETP.GE.AND P0, PT, R3, UR4, PT ;  /* 0x0000000403007c0c */ /* 0x000fda000bf06270 */
[----:B------:R-:W-:Y:S05]  /*2a90*/  @P0 BREAK.RELIABLE B1 ;  /* 0x0000000000010942 */ /* 0x000fea0003800100 */
[----:B------:R-:W-:Y:S05]  /*2aa0*/  @P0 BRA `(.L_x_10418) ;  /* 0x0000001000d40947 */ /* 0x000fea0003800000 */
[----:B------:R-:W-:Y:S05]  /*2ab0*/  BSYNC.RELIABLE B1 ;  /* 0x0000000000017941 */ /* 0x000fea0003800100 */
.L_x_10415:
        /* <DEDUP_REMOVED lines=298> */
.L_x_10420:
        /* <DEDUP_REMOVED lines=10> */
.L_x_10418:
[----:B------:R-:W-:Y:S05]  /*3e00*/  BSYNC.RECONVERGENT B0 ;  /* 0x0000000000007941 */ /* 0x000fea0003800200 */
.L_x_10414:
        /* <DEDUP_REMOVED lines=301> */
.L_x_10421:
[----:B------:R-:W0:Y:S02]  /*50e0*/  LDCU.128 UR8, c[0x0][0x580] ;  /* 0x0000b000ff0877ac */ /* 0x000e240008000c00 */
[----:B0-----:R-:W-:-:S04]  /*50f0*/  IADD3 R4, P0, PT, R2, UR10, RZ ;  /* 0x0000000a02047c10 */ /* 0x001fc8000ff1e0ff */
[----:B------:R-:W-:-:S05]  /*5100*/  IADD3.X R5, PT, PT, RZ, UR11, RZ, P0, !PT ;  /* 0x0000000bff057c10 */ /* 0x000fca00087fe4ff */
[----:B------:R-:W2:Y:S01]  /*5110*/  LDG.E.U8 R4, desc[UR6][R4.64] ;  /* 0x0000000604047981 */ /* 0x000ea2000c1e1100 */
[----:B------:R-:W-:-:S04]  /*5120*/  IADD3 R2, P1, PT, R3, UR8, RZ ;  /* 0x0000000803027c10 */ /* 0x000fc8000ff3e0ff */
[----:B------:R-:W-:Y:S02]  /*5130*/  IADD3.X R3, PT, PT, RZ, UR9, RZ, P1, !PT ;  /* 0x00000009ff037c10 */ /* 0x000fe40008ffe4ff */
[----:B--2---:R-:W-:-:S04]  /*5140*/  ISETP.NE.AND P0, PT, R4, RZ, PT ;  /* 0x000000ff0400720c */ /* 0x004fc80003f05270 */
[----:B------:R-:W-:-:S05]  /*5150*/  SEL R7, RZ, 0x1, !P0 ;  /* 0x00000001ff077807 */ /* 0x000fca0004000000 */
[----:B------:R-:W-:Y:S01]  /*5160*/  STG.E.U8 desc[UR6][R2.64], R7 ;  /* 0x0000000702007986 */ /* 0x000fe2000c101106 */
[----:B------:R-:W-:Y:S05]  /*5170*/  EXIT ;  /* 0x000000000000794d */ /* 0x000fea0003800000 */
.L_x_10422:
        /* <DEDUP_REMOVED lines=16> */
.L_x_23337:


//--------------------- .text._ZN2at6native27unrolled_elementwise_kernelIZZZNS0_16sign_kernel_cudaERNS_18TensorIteratorBaseEENKUlvE_clEvENKUlvE_clEvEUlhE_St5arrayIPcLm2EELi4E23TrivialOffsetCalculatorILi1EjESB_NS0_6memory15LoadWithoutCastENSC_16StoreWithoutCastEEEviT_T0_T2_T3_T4_T5_ --------------------------
	.section	.text._ZN2at6native27unrolled_elementwise_kernelIZZZNS0_16sign_kernel_cudaERNS_18TensorIteratorBaseEENKUlvE_clEvENKUlvE_clEvEUlhE_St5arrayIPcLm2EELi4E23TrivialOffsetCalculatorILi1EjESB_NS0_6memory15LoadWithoutCastENSC_16StoreWithoutCastEEEviT_T0_T2_T3_T4_T5_,"ax",@progbits
	.align	128
        .global         _ZN2at6native27unrolled_elementwise_kernelIZZZNS0_16sign_kernel_cudaERNS_18TensorIteratorBaseEENKUlvE_clEvENKUlvE_clEvEUlhE_St5arrayIPcLm2EELi4E23TrivialOffsetCalculatorILi1EjESB_NS0_6memory15LoadWithoutCastENSC_16StoreWithoutCastEEEviT_T0_T2_T3_T4_T5_
        .type           _ZN2at6native27unrolled_elementwise_kernelIZZZNS0_16sign_kernel_cudaERNS_18TensorIteratorBaseEENKUlvE_clEvENKUlvE_clEvEUlhE_St5arrayIPcLm2EELi4E23TrivialOffsetCalculatorILi1EjESB_NS0_6memory15LoadWithoutCastENSC_16StoreWithoutCastEEEviT_T0_T2_T3_T4_T5_,@function
        .size           _ZN2at6native27unrolled_elementwise_kernelIZZZNS0_16sign_kernel_cudaERNS_18TensorIteratorBaseEENKUlvE_clEvENKUlvE_clEvEUlhE_St5arrayIPcLm2EELi4E23TrivialOffsetCalculatorILi1EjESB_NS0_6memory15LoadWithoutCastENSC_16StoreWithoutCastEEEviT_T0_T2_T3_T4_T5_,(.L_x_23338 - _ZN2at6native27unrolled_elementwise_kernelIZZZNS0_16sign_kernel_cudaERNS_18TensorIteratorBaseEENKUlvE_clEvENKUlvE_clEvEUlhE_St5arrayIPcLm2EELi4E23TrivialOffsetCalculatorILi1EjESB_NS0_6memory15LoadWithoutCastENSC_16StoreWithoutCastEEEviT_T0_T2_T3_T4_T5_)
        .other          _ZN2at6native27unrolled_elementwise_kernelIZZZNS0_16sign_kernel_cudaERNS_18TensorIteratorBaseEENKUlvE_clEvENKUlvE_clEvEUlhE_St5arrayIPcLm2EELi4E23TrivialOffsetCalculatorILi1EjESB_NS0_6memory15LoadWithoutCastENSC_16StoreWithoutCastEEEviT_T0_T2_T3_T4_T5_,@"STO_CUDA_ENTRY STV_DEFAULT"
_ZN2at6native27unrolled_elementwise_kernelIZZZNS0_16sign_kernel_cudaERNS_18TensorIteratorBaseEENKUlvE_clEvENKUlvE_clEvEUlhE_St5arrayIPcLm2EELi4E23TrivialOffsetCalculatorILi1EjESB_NS0_6memory15LoadWithoutCastENSC_16StoreWithoutCastEEEviT_T0_T2_T3_T4_T5_:
.text._ZN2at6native27unrolled_elementwise_kernelIZZZNS0_16sign_kernel_cudaERNS_18TensorIteratorBaseEENKUlvE_clEvENKUlvE_clEvEUlhE_St5arrayIPcLm2EELi4E23TrivialOffsetCalculatorILi1EjESB_NS0_6memory15LoadWithoutCastENSC_16StoreWithoutCastEEEviT_T0_T2_T3_T4_T5_:
        /* <DEDUP_REMOVED lines=16> */
[----:B0-----:R-:W-:-:S05]  /*0100*/  @!P2 IADD3 R10, P6, PT, R15, R10, RZ ;  /* 0x0000000a0f0aa210 */ /* 0x001fca0007fde0ff */
[----:B------:R-:W-:-:S05]  /*0110*/  @!P2 IMAD.X R11, RZ, RZ, R11, P6 ;  /* 0x000000ffff0ba224 */ /* 0x000fca00030e060b */
[----:B-1----:R-:W3:Y:S01]  /*0120*/  @!P2 LDG.E.U8 R10, desc[UR4][R10.64] ;  /* 0x000000040a0aa981 */ /* 0x002ee2000c1e1100 */
[----:B------:R-:W-:Y:S01]  /*0130*/  @!P1 IMAD R19, R0, 0x200, R13 ;  /* 0x0000020000139824 */ /* 0x000fe200078e020d */
[----:B------:R-:W0:Y:S01]  /*0140*/  @!P1 LDC.64 R8, c[0x0][0x390] ;  /* 0x0000e400ff089b82 */ /* 0x000e220000000a00 */
[----:B------:R-:W-:Y:S01]  /*0150*/  @!P1 VIADD R13, R13, 0x80 ;  /* 0x000000800d0d9836 */ /* 0x000fe20000000000 */
[----:B--2---:R-:W-:-:S04]  /*0160*/  @!P3 IADD3 R6, P5, PT, R17, R6, RZ ;  /* 0x000000061106b210 */ /* 0x004fc80007fbe0ff */
[----:B------:R-:W-:Y:S01]  /*0170*/  ISETP.GE.AND P0, PT, R13, R4, PT ;  /* 0x000000040d00720c */ /* 0x000fe20003f06270 */
[----:B------:R-:W-:-:S05]  /*0180*/  @!P3 IMAD.X R7, RZ, RZ, R7, P5 ;  /* 0x000000ffff07b224 */ /* 0x000fca00028e0607 */
[----:B------:R-:W2:Y:S07]  /*0190*/  @!P3 LDG.E.U8 R6, desc[UR4][R6.64] ;  /* 0x000000040606b981 */ /* 0x000eae000c1e1100 */
[----:B------:R-:W1:Y:S01]  /*01a0*/  @!P0 LDC.64 R2, c[0x0][0x390] ;  /* 0x0000e400ff028b82 */ /* 0x000e620000000a00 */
[----:B------:R-:W-:Y:S01]  /*01b0*/  @!P0 IMAD R13, R0, 0x200, R13 ;  /* 0x00000200000d8824 */ /* 0x000fe200078e020d */
[----:B0-----:R-:W-:-:S05]  /*01c0*/  @!P1 IADD3 R8, P4, PT, R19, R8, RZ ;  /* 0x0000000813089210 */ /* 0x001fca0007f9e0ff */
[----:B------:R-:W-:-:S05]  /*01d0*/  @!P1 IMAD.X R9, RZ, RZ, R9, P4 ;  /* 0x000000ffff099224 */ /* 0x000fca00020e0609 */
[----:B------:R-:W4:Y:S01]  /*01e0*/  @!P1 LDG.E.U8 R8, desc[UR4][R8.64] ;  /* 0x0000000408089981 */ /* 0x000f22000c1e1100 */
[----:B-1----:R-:W-:-:S05]  /*01f0*/  @!P0 IADD3 R2, P6, PT, R13, R2, RZ ;  /* 0x000000020d028210 */ /* 0x002fca0007fde0ff */
[----:B------:R-:W-:-:S05]  /*0200*/  @!P0 IMAD.X R3, RZ, RZ, R3, P6 ;  /* 0x000000ffff038224 */ /* 0x000fca00030e0603 */
[----:B------:R-:W5:Y:S01]  /*0210*/  @!P0 LDG.E.U8 R2, desc[UR4][R2.64] ;  /* 0x0000000402028981 */ /* 0x000f62000c1e1100 */
[----:B------:R-:W-:Y:S01]  /*0220*/  ISETP.GE.AND P4, PT, R5, R4, PT ;  /* 0x000000040500720c */ /* 0x000fe20003f86270 */
[----:B------:R-:W-:Y:S04]  /*0230*/  BSSY.RECONVERGENT B0, `(.L_x_10423) ;  /* 0x0000022000007945 */ /* 0x000fe80003800200 */
[----:B------:R-:W-:Y:S01]  /*0240*/  BSSY.RELIABLE B1, `(.L_x_10424) ;  /* 0x0000019000017945 */ /* 0x000fe20003800100 */
[----:B---3--:R-:W-:-:S04]  /*0250*/  ISETP.NE.AND P2, PT, R10, RZ, !P2 ;  /* 0x000000ff0a00720c */ /* 0x008fc80005745270 */
[----:B------:R-:W-:Y:S02]  /*0260*/  SEL R13, RZ, 0x1, !P2 ;  /* 0x00000001ff0d7807 */ /* 0x000fe40005000000 */
[----:B--2---:R-:W-:-:S04]  /*0270*/  ISETP.NE.AND P3, PT, R6, RZ, !P3 ;  /* 0x000000ff0600720c */ /* 0x004fc80005f65270 */
[----:B------:R-:W-:Y:S02]  /*0280*/  SEL R11, RZ, 0x1, !P3 ;  /* 0x00000001ff0b7807 */ /* 0x000fe40005800000 */
[----:B----4-:R-:W-:-:S04]  /*0290*/  ISETP.NE.AND P1, PT, R8, RZ, !P1 ;  /* 0x000000ff0800720c */ /* 0x010fc80004f25270 */
[----:B------:R-:W-:Y:S02]  /*02a0*/  SEL R15, RZ, 0x1, !P1 ;  /* 0x00000001ff0f7807 */ /* 0x000fe40004800000 */
[----:B-----5:R-:W-:-:S04]  /*02b0*/  ISETP.NE.AND P0, PT, R2, RZ, !P0 ;  /* 0x000000ff0200720c */ /* 0x020fc80004705270 */
[----:B------:R-:W-:Y:S01]  /*02c0*/  SEL R7, RZ, 0x1, !P0 ;  /* 0x00000001ff077807 */ /* 0x000fe20004000000 */
[----:B------:R-:W-:Y:S08]  /*02d0*/  @P4 BRA `(.L_x_10425) ;  /* 0x00000000003c4947 */ /* 0x000ff00003800000 */
        /* <DEDUP_REMOVED lines=15> */
.L_x_10425:
[----:B------:R-:W-:Y:S05]  /*03d0*/  BSYNC.RELIABLE B1 ;  /* 0x0000000000017941 */ /* 0x000fea0003800100 */
.L_x_10424:
[----:B------:R-:W-:-:S13]  /*03e0*/  ISETP.GE.AND P0, PT, R5, R4, PT ;  /* 0x000000040500720c */ /* 0x000fda0003f06270 */
[----:B------:R-:W1:Y:S01]  /*03f0*/  @!P0 LDC.64 R8, c[0x0][0x388] ;  /* 0x0000e200ff088b82 */ /* 0x000e620000000a00 */
[----:B0-----:R-:W-:Y:S02]  /*0400*/  @!P0 IMAD R3, R0, 0x200, R5 ;  /* 0x0000020000038824 */ /* 0x001fe400078e0205 */
[----:B------:R-:W-:-:S03]  /*0410*/  @!P0 VIADD R5, R5, 0x80 ;  /* 0x0000008005058836 */ /* 0x000fc60000000000 */
[----:B-1----:R-:W-:-:S05]  /*0420*/  @!P0 IADD3 R2, P1, PT, R3, R8, RZ ;  /* 0x0000000803028210 */ /* 0x002fca0007f3e0ff */
[----:B------:R-:W-:-:S05]  /*0430*/  @!P0 IMAD.X R3, RZ, RZ, R9, P1 ;  /* 0x000000ffff038224 */ /* 0x000fca00008e0609 */
[----:B------:R1:W-:Y:S03]  /*0440*/  @!P0 STG.E.U8 desc[UR4][R2.64], R15 ;  /* 0x0000000f02008986 */ /* 0x0003e6000c101104 */
.L_x_10426:
[----:B------:R-:W-:Y:S05]  /*0450*/  BSYNC.RECONVERGENT B0 ;  /* 0x0000000000007941 */ /* 0x000fea0003800200 */
.L_x_10423:
[----:B------:R-:W-:Y:S05]  /*0460*/  WARPSYNC.ALL ;  /* 0x0000000000007948 */ /* 0x000fea0003800000 */
[----:B------:R-:W-:-:S13]  /*0470*/  ISETP.GE.AND P0, PT, R5, R4, PT ;  /* 0x000000040500720c */ /* 0x000fda0003f06270 */
[----:B------:R-:W-:Y:S05]  /*0480*/  @P0 EXIT ;  /* 0x000000000000094d */ /* 0x000fea0003800000 */
[----:B------:R-:W0:Y:S01]  /*0490*/  LDCU.64 UR6, c[0x0][0x388] ;  /* 0x00007100ff0677ac */ /* 0x000e220008000a00 */
[----:B------:R-:W-:-:S05]  /*04a0*/  IMAD R0, R0, 0x200, R5 ;  /* 0x0000020000007824 */ /* 0x000fca00078e0205 */
[----:B01----:R-:W-:-:S05]  /*04b0*/  IADD3 R2, P0, PT, R0, UR6, RZ ;  /* 0x0000000600027c10 */ /* 0x003fca000ff1e0ff */
[----:B------:R-:W-:-:S05]  /*04c0*/  IMAD.X R3, RZ, RZ, UR7, P0 ;  /* 0x00000007ff037e24 */ /* 0x000fca00080e06ff */
[----:B------:R-:W-:Y:S01]  /*04d0*/  STG.E.U8 desc[UR4][R2.64], R7 ;  /* 0x0000000702007986 */ /* 0x000fe2000c101104 */
[----:B------:R-:W-:Y:S05]  /*04e0*/  EXIT ;  /* 0x000000000000794d */ /* 0x000fea0003800000 */
.L_x_10427:
        /* <DEDUP_REMOVED lines=9> */
.L_x_23338:


//--------------------- .text._ZN2at6native29vectorized_elementwise_kernelILi2EZZZNS0_16sign_kernel_cudaERNS_18TensorIteratorBaseEENKUlvE_clEvENKUlvE_clEvEUlhE_St5arrayIPcLm2EEEEviT0_T1_ --------------------------
	.section	.text._ZN2at6native29vectorized_elementwise_kernelILi2EZZZNS0_16sign_kernel_cudaERNS_18TensorIteratorBaseEENKUlvE_clEvENKUlvE_clEvEUlhE_St5arrayIPcLm2EEEEviT0_T1_,"ax",@progbits
	.align	128
        .global         _ZN2at6native29vectorized_elementwise_kernelILi2EZZZNS0_16sign_kernel_cudaERNS_18TensorIteratorBaseEENKUlvE_clEvENKUlvE_clEvEUlhE_St5arrayIPcLm2EEEEviT0_T1_
        .type           _ZN2at6native29vectorized_elementwise_kernelILi2EZZZNS0_16sign_kernel_cudaERNS_18TensorIteratorBaseEENKUlvE_clEvENKUlvE_clEvEUlhE_St5arrayIPcLm2EEEEviT0_T1_,@function
        .size           _ZN2at6native29vectorized_elementwise_kernelILi2EZZZNS0_16sign_kernel_cudaERNS_18TensorIteratorBaseEENKUlvE_clEvENKUlvE_clEvEUlhE_St5arrayIPcLm2EEEEviT0_T1_,(.L_x_23339 - _ZN2at6native29vectorized_elementwise_kernelILi2EZZZNS0_16sign_kernel_cudaERNS_18TensorIteratorBaseEENKUlvE_clEvENKUlvE_clEvEUlhE_St5arrayIPcLm2EEEEviT0_T1_)
        .other          _ZN2at6native29vectorized_elementwise_kernelILi2EZZZNS0_16sign_kernel_cudaERNS_18TensorIteratorBaseEENKUlvE_clEvENKUlvE_clEvEUlhE_St5arrayIPcLm2EEEEviT0_T1_,@"STO_CUDA_ENTRY STV_DEFAULT"
_ZN2at6native29vectorized_elementwise_kernelILi2EZZZNS0_16sign_kernel_cudaERNS_18TensorIteratorBaseEENKUlvE_clEvENKUlvE_clEvEUlhE_St5arrayIPcLm2EEEEviT0_T1_:
.text._ZN2at6native29vectorized_elementwise_kernelILi2EZZZNS0_16sign_kernel_cudaERNS_18TensorIteratorBaseEENKUlvE_clEvENKUlvE_clEvEUlhE_St5arrayIPcLm2EEEEviT0_T1_:
        /* <DEDUP_REMOVED lines=10> */
[----:B------:R-:W-:-:S03]  /*00a0*/  IMAD.MOV.U32 R0, RZ, RZ, R14 ;  /* 0x000000ffff007224 */ /* 0x000fc600078e000e */
[----:B------:R-:W-:-:S09]  /*00b0*/  P2R R18, PR, RZ, 0x40 ;  /* 0x00000040ff127803 */ /* 0x000fd20000000000 */
[C---:B------:R-:W-:Y:S01]  /*00c0*/  @!P6 VIADD R14, R0.reuse, 0x80 ;  /* 0x00000080000ee836 */ /* 0x040fe20000000000 */
[----:B------:R-:W0:Y:S01]  /*00d0*/  @!P6 LDC.64 R16, c[0x0][0x390] ;  /* 0x0000e400ff10eb82 */ /* 0x000e220000000a00 */
[----:B------:R-:W-:-:S03]  /*00e0*/  @!P6 VIADD R5, R0, UR4 ;  /* 0x000000040005ec36 */ /* 0x000fc60008000000 */
[----:B------:R-:W-:-:S04]  /*00f0*/  ISETP.GE.U32.AND P5, PT, R14, UR5, PT ;  /* 0x000000050e007c0c */ /* 0x000fc8000bfa6070 */
[----:B------:R-:W-:-:S09]  /*0100*/  P2R R19, PR, RZ, 0x20 ;  /* 0x00000020ff137803 */ /* 0x000fd20000000000 */
[C---:B------:R-:W-:Y:S01]  /*0110*/  @!P5 VIADD R15, R14.reuse, UR4 ;  /* 0x000000040e0fdc36 */ /* 0x040fe20008000000 */
[----:B------:R-:W1:Y:S01]  /*0120*/  @!P5 LDC.64 R2, c[0x0][0x390] ;  /* 0x0000e400ff02db82 */ /* 0x000e620000000a00 */
[----:B------:R-:W-:-:S05]  /*0130*/  @!P5 VIADD R14, R14, 0x80 ;  /* 0x000000800e0ed836 */ /* 0x000fca0000000000 */
[----:B------:R-:W-:Y:S02]  /*0140*/  ISETP.GE.U32.AND P1, PT, R14, UR5, PT ;  /* 0x000000050e007c0c */ /* 0x000fe4000bf26070 */
[----:B0-----:R-:W-:-:S05]  /*0150*/  @!P6 IADD3 R4, P2, PT, R5, R16, RZ ;  /* 0x000000100504e210 */ /* 0x001fca0007f5e0ff */
[----:B------:R-:W-:-:S06]  /*0160*/  @!P6 IMAD.X R5, RZ, RZ, R17, P2 ;  /* 0x000000ffff05e224 */ /* 0x000fcc00010e0611 */
[C---:B------:R-:W-:Y:S01]  /*0170*/  @!P1 VIADD R21, R14.reuse, UR4 ;  /* 0x000000040e159c36 */ /* 0x040fe20008000000 */
[----:B------:R-:W0:Y:S01]  /*0180*/  @!P1 LDC.64 R6, c[0x0][0x390] ;  /* 0x0000e400ff069b82 */ /* 0x000e220000000a00 */
[----:B------:R-:W-:Y:S01]  /*0190*/  @!P1 VIADD R14, R14, 0x80 ;  /* 0x000000800e0e9836 */ /* 0x000fe20000000000 */
[----:B-1----:R-:W-:-:S04]  /*01a0*/  @!P5 IADD3 R2, P2, PT, R15, R2, RZ ;  /* 0x000000020f02d210 */ /* 0x002fc80007f5e0ff */
[----:B------:R-:W-:Y:S01]  /*01b0*/  ISETP.GE.U32.AND P0, PT, R14, UR5, PT ;  /* 0x000000050e007c0c */ /* 0x000fe2000bf06070 */
[----:B------:R-:W-:-:S12]  /*01c0*/  @!P5 IMAD.X R3, RZ, RZ, R3, P2 ;  /* 0x000000ffff03d224 */ /* 0x000fd800010e0603 */
[C---:B------:R-:W-:Y:S01]  /*01d0*/  @!P0 VIADD R23, R14.reuse, UR4 ;  /* 0x000000040e178c36 */ /* 0x040fe20008000000 */
[----:B------:R-:W1:Y:S01]  /*01e0*/  @!P0 LDC.64 R8, c[0x0][0x390] ;  /* 0x0000e400ff088b82 */ /* 0x000e620000000a00 */
[----:B------:R-:W-:Y:S01]  /*01f0*/  @!P0 VIADD R14, R14, 0x80 ;  /* 0x000000800e0e8836 */ /* 0x000fe20000000000 */
[----:B0-----:R-:W-:-:S04]  /*0200*/  @!P1 IADD3 R6, P2, PT, R21, R6, RZ ;  /* 0x0000000615069210 */ /* 0x001fc80007f5e0ff */
[----:B------:R-:W-:Y:S01]  /*0210*/  ISETP.GE.U32.AND P4, PT, R14, UR5, PT ;  /* 0x000000050e007c0c */ /* 0x000fe2000bf86070 */
[----:B------:R-:W-:-:S05]  /*0220*/  @!P1 IMAD.X R7, RZ, RZ, R7, P2 ;  /* 0x000000ffff079224 */ /* 0x000fca00010e0607 */
[----:B------:R0:W2:Y:S07]  /*0230*/  @!P1 LDG.E.U8 R6, desc[UR8][R6.64] ;  /* 0x0000000806069981 */ /* 0x0000ae000c1e1100 */
[C---:B------:R-:W-:Y:S01]  /*0240*/  @!P4 VIADD R25, R14.reuse, UR4 ;  /* 0x000000040e19cc36 */ /* 0x040fe20008000000 */
[----:B------:R-:W3:Y:S01]  /*0250*/  @!P4 LDC.64 R12, c[0x0][0x390] ;  /* 0x0000e400ff0ccb82 */ /* 0x000ee20000000a00 */
[----:B------:R-:W-:Y:S01]  /*0260*/  @!P4 VIADD R14, R14, 0x80 ;  /* 0x000000800e0ec836 */ /* 0x000fe20000000000 */
[----:B-1----:R-:W-:-:S04]  /*0270*/  @!P0 IADD3 R8, P2, PT, R23, R8, RZ ;  /* 0x0000000817088210 */ /* 0x002fc80007f5e0ff */
[----:B------:R-:W-:Y:S01]  /*0280*/  ISETP.GE.U32.AND P3, PT, R14, UR5, PT ;  /* 0x000000050e007c0c */ /* 0x000fe2000bf66070 */
[----:B------:R-:W-:-:S05]  /*0290*/  @!P0 IMAD.X R9, RZ, RZ, R9, P2 ;  /* 0x000000ffff098224 */ /* 0x000fca00010e0609 */
[----:B------:R-:W4:Y:S07]  /*02a0*/  @!P0 LDG.E.U8 R8, desc[UR8][R8.64] ;  /* 0x0000000808088981 */ /* 0x000f2e000c1e1100 */
[----:B------:R-:W1:Y:S01]  /*02b0*/  @!P3 LDC.64 R10, c[0x0][0x390] ;  /* 0x0000e400ff0abb82 */ /* 0x000e620000000a00 */
[C---:B------:R-:W-:Y:S02]  /*02c0*/  @!P3 VIADD R15, R14.reuse, UR4 ;  /* 0x000000040e0fbc36 */ /* 0x040fe40008000000 */
[----:B------:R-:W-:Y:S01]  /*02d0*/  @!P3 VIADD R14, R14, 0x80 ;  /* 0x000000800e0eb836 */ /* 0x000fe20000000000 */
[----:B---3--:R-:W-:-:S05]  /*02e0*/  @!P4 IADD3 R12, P2, PT, R25, R12, RZ ;  /* 0x0000000c190cc210 */ /* 0x008fca0007f5e0ff */
[----:B------:R-:W-:-:S05]  /*02f0*/  @!P4 IMAD.X R13, RZ, RZ, R13, P2 ;  /* 0x000000ffff0dc224 */ /* 0x000fca00010e060d */
[----:B------:R-:W3:Y:S01]  /*0300*/  @!P4 LDG.E.U8 R12, desc[UR8][R12.64] ;  /* 0x000000080c0cc981 */ /* 0x000ee2000c1e1100 */
[----:B-1----:R-:W-:-:S05]  /*0310*/  @!P3 IADD3 R10, P2, PT, R15, R10, RZ ;  /* 0x0000000a0f0ab210 */ /* 0x002fca0007f5e0ff */
[----:B------:R-:W-:Y:S01]  /*0320*/  @!P3 IMAD.X R11, RZ, RZ, R11, P2 ;  /* 0x000000ffff0bb224 */ /* 0x000fe200010e060b */
[----:B------:R-:W-:-:S04]  /*0330*/  ISETP.GE.U32.AND P2, PT, R14, UR5, PT ;  /* 0x000000050e007c0c */ /* 0x000fc8000bf46070 */
[----:B------:R-:W5:Y:S09]  /*0340*/  @!P3 LDG.E.U8 R10, desc[UR8][R10.64] ;  /* 0x000000080a0ab981 */ /* 0x000f72000c1e1100 */
[----:B------:R-:W1:Y:S01]  /*0350*/  @!P2 LDC.64 R20, c[0x0][0x390] ;  /* 0x0000e400ff14ab82 */ /* 0x000e620000000a00 */
[----:B------:R-:W-:-:S02]  /*0360*/  @!P2 VIADD R17, R14, UR4 ;  /* 0x000000040e11ac36 */ /* 0x000fc40008000000 */
[----:B------:R-:W-:-:S05]  /*0370*/  @!P2 VIADD R14, R14, 0x80 ;  /* 0x000000800e0ea836 */ /* 0x000fca0000000000 */
[----:B------:R-:W-:-:S04]  /*0380*/  ISETP.GE.U32.AND P5, PT, R14, UR5, PT ;  /* 0x000000050e007c0c */ /* 0x000fc8000bfa6070 */
[----:B------:R-:W-:-:S09]  /*0390*/  P2R R22, PR, RZ, 0x20 ;  /* 0x00000020ff167803 */ /* 0x000fd20000000000 */
[----:B------:R-:W-:Y:S01]  /*03a0*/  @!P5 VIADD R15, R14, UR4 ;  /* 0x000000040e0fdc36 */ /* 0x000fe20008000000 */
[----:B-1----:R-:W-:-:S05]  /*03b0*/  @!P2 IADD3 R16, P6, PT, R17, R20, RZ ;  /* 0x000000141110a210 */ /* 0x002fca0007fde0ff */
[----:B------:R-:W-:Y:S02]  /*03c0*/  @!P2 IMAD.X R17, RZ, RZ, R21, P6 ;  /* 0x000000ffff11a224 */ /* 0x000fe400030e0615 */
[----:B------:R-:W1:Y:S03]  /*03d0*/  @!P5 LDC.64 R20, c[0x0][0x390] ;  /* 0x0000e400ff14db82 */ /* 0x000e660000000a00 */
[----:B------:R-:W5:Y:S01]  /*03e0*/  @!P2 LDG.E.U8 R16, desc[UR8][R16.64] ;  /* 0x000000081010a981 */ /* 0x000f62000c1e1100 */
[----:B-1----:R-:W-:-:S05]  /*03f0*/  @!P5 IADD3 R14, P6, PT, R15, R20, RZ ;  /* 0x000000140f0ed210 */ /* 0x002fca0007fde0ff */
[----:B------:R-:W-:Y:S01]  /*0400*/  @!P5 IMAD.X R15, RZ, RZ, R21, P6 ;  /* 0x000000ffff0fd224 */ /* 0x000fe200030e0615 */
[----:B------:R-:W-:Y:S02]  /*0410*/  ISETP.NE.AND P6, PT, R18, RZ, PT ;  /* 0x000000ff1200720c */ /* 0x000fe40003fc5270 */
[----:B------:R-:W-:-:S11]  /*0420*/  ISETP.NE.AND P5, PT, R19, RZ, PT ;  /* 0x000000ff1300720c */ /* 0x000fd60003fa5270 */
[----:B------:R-:W2:Y:S04]  /*0430*/  @!P6 LDG.E.U8 R4, desc[UR8][R4.64] ;  /* 0x000000080404e981 */ /* 0x000ea8000c1e1100 */
[----:B------:R-:W4:Y:S01]  /*0440*/  @!P5 LDG.E.U8 R2, desc[UR8][R2.64] ;  /* 0x000000080202d981 */ /* 0x000f22000c1e1100 */
[----:B--2---:R-:W-:-:S04]  /*0450*/  ISETP.NE.AND P6, PT, R4, RZ, !P6 ;  /* 0x000000ff0400720c */ /* 0x004fc800077c5270 */
[----:B------:R-:W-:Y:S02]  /*0460*/  SEL R18, RZ, 0x1, !P6 ;  /* 0x00000001ff127807 */ /* 0x000fe40007000000 */
[----:B------:R-:W-:-:S13]  /*0470*/  ISETP.NE.AND P6, PT, R22, RZ, PT ;  /* 0x000000ff1600720c */ /* 0x000fda0003fc5270 */
[----:B------:R1:W2:Y:S01]  /*0480*/  @!P6 LDG.E.U8 R14, desc[UR8][R14.64] ;  /* 0x000000080e0ee981 */ /* 0x0002a2000c1e1100 */
[----:B----4-:R-:W-:-:S04]  /*0490*/  ISETP.NE.AND P5, PT, R2, RZ, !P5 ;  /* 0x000000ff0200720c */ /* 0x010fc80006fa5270 */
[----:B0-----:R-:W-:Y:S02]  /*04a0*/  SEL R7, RZ, 0x1, !P5 ;  /* 0x00000001ff077807 */ /* 0x001fe40006800000 */
[----:B------:R-:W-:Y:S01]  /*04b0*/  ISETP.GE.U32.AND P5, PT, R0, UR5, PT ;  /* 0x0000000500007c0c */ /* 0x000fe2000bfa6070 */
[----:B------:R-:W-:Y:S01]  /*04c0*/  BSSY.RECONVERGENT B0, `(.L_x_10429) ;  /* 0x0000046000007945 */ /* 0x000fe20003800200 */
[----:B------:R-:W-:-:S03]  /*04d0*/  ISETP.NE.AND P1, PT, R6, RZ, !P1 ;  /* 0x000000ff0600720c */ /* 0x000fc60004f25270 */
[----:B------:R-:W-:Y:S01]  /*04e0*/  BSSY.RELIABLE B1, `(.L_x_10430) ;  /* 0x000003c000017945 */ /* 0x000fe20003800100 */
[----:B------:R-:W-:Y:S02]  /*04f0*/  ISETP.NE.AND P0, PT, R8, RZ, !P0 ;  /* 0x000000ff0800720c */ /* 0x000fe40004705270 */
[----:B---3--:R-:W-:Y:S02]  /*0500*/  ISETP.NE.AND P4, PT, R12, RZ, !P4 ;  /* 0x000000ff0c00720c */ /* 0x008fe40006785270 */
[----:B-----5:R-:W-:Y:S02]  /*0510*/  ISETP.NE.AND P3, PT, R10, RZ, !P3 ;  /* 0x000000ff0a00720c */ /* 0x020fe40005f65270 */
[----:B------:R-:W-:Y:S02]  /*0520*/  ISETP.NE.AND P2, PT, R16, RZ, !P2 ;  /* 0x000000ff1000720c */ /* 0x000fe40005745270 */
[----:B------:R-:W-:Y:S02]  /*0530*/  SEL R9, RZ, 0x1, !P1 ;  /* 0x00000001ff097807 */ /* 0x000fe40004800000 */
[----:B------:R-:W-:-:S02]  /*0540*/  SEL R11, RZ, 0x1, !P0 ;  /* 0x00000001ff0b7807 */ /* 0x000fc40004000000 */
[----:B------:R-:W-:Y:S02]  /*0550*/  SEL R13, RZ, 0x1, !P4 ;  /* 0x00000001ff0d7807 */ /* 0x000fe40006000000 */
[----:B-1----:R-:W-:Y:S02]  /*0560*/  SEL R15, RZ, 0x1, !P3 ;  /* 0x00000001ff0f7807 */ /* 0x002fe40005800000 */
[----:B------:R-:W-:Y:S02]  /*0570*/  SEL R3, RZ, 0x1, !P2 ;  /* 0x00000001ff037807 */ /* 0x000fe40005000000 */
[----:B--2---:R-:W-:-:S04]  /*0580*/  ISETP.NE.AND P6, PT, R14, RZ, !P6 ;  /* 0x000000ff0e00720c */ /* 0x004fc800077c5270 */
[----:B------:R-:W-:Y:S01]  /*0590*/  SEL R2, RZ, 0x1, !P6 ;  /* 0x00000001ff027807 */ /* 0x000fe20007000000 */
[----:B------:R-:W-:Y:S08]  /*05a0*/  @P5 BRA `(.L_x_10431) ;  /* 0x0000000000385947 */ /* 0x000ff00003800000 */
        /* <DEDUP_REMOVED lines=14> */
.L_x_10431:
[----:B------:R-:W-:-:S13]  /*0690*/  ISETP.GE.U32.AND P0, PT, R0, UR5, PT ;  /* 0x0000000500007c0c */ /* 0x000fda000bf06070 */
[----:B------:R-:W-:Y:S05]  /*06a0*/  @P0 BRA `(.L_x_10433) ;  /* 0x0000000000380947 */ /* 0x000fea0003800000 */
[----:B------:R-:W1:Y:S01]  /*06b0*/  LDCU.64 UR6, c[0x0][0x388] ;  /* 0x00007100ff0677ac */ /* 0x000e620008000a00 */
[C---:B0-----:R-:W-:Y:S02]  /*06c0*/  VIADD R4, R0.reuse, UR4 ;  /* 0x0000000400047c36 */ /* 0x041fe40008000000 */
[----:B------:R-:W-:-:S03]  /*06d0*/  VIADD R0, R0, 0x80 ;  /* 0x0000008000007836 */ /* 0x000fc60000000000 */
[----:B-1----:R-:W-:-:S05]  /*06e0*/  IADD3 R4, P0, PT, R4, UR6, RZ ;  /* 0x0000000604047c10 */ /* 0x002fca000ff1e0ff */
[----:B------:R-:W-:-:S05]  /*06f0*/  IMAD.X R5, RZ, RZ, UR7, P0 ;  /* 0x00000007ff057e24 */ /* 0x000fca00080e06ff */
[----:B------:R1:W-:Y:S03]  /*0700*/  STG.E.U8 desc[UR8][R4.64], R9 ;  /* 0x0000000904007986 */ /* 0x0003e6000c101108 */
.L_x_10432:
[----:B------:R-:W-:-:S13]  /*0710*/  ISETP.GE.U32.AND P0, PT, R0, UR5, PT ;  /* 0x0000000500007c0c */ /* 0x000fda000bf06070 */
[----:B------:R-:W-:Y:S05]  /*0720*/  @P0 BRA `(.L_x_10434) ;  /* 0x0000000000380947 */ /* 0x000fea0003800000 */
[----:B------:R-:W2:Y:S01]  /*0730*/  LDCU.64 UR6, c[0x0][0x388] ;  /* 0x00007100ff0677ac */ /* 0x000ea20008000a00 */
[C---:B01----:R-:W-:Y:S02]  /*0740*/  VIADD R4, R0.reuse, UR4 ;  /* 0x0000000400047c36 */ /* 0x043fe40008000000 */
[----:B------:R-:W-:-:S03]  /*0750*/  VIADD R0, R0, 0x80 ;  /* 0x0000008000007836 */ /* 0x000fc60000000000 */
[----:B--2---:R-:W-:-:S05]  /*0760*/  IADD3 R4, P0, PT, R4, UR6, RZ ;  /* 0x0000000604047c10 */ /* 0x004fca000ff1e0ff */
[----:B------:R-:W-:-:S05]  /*0770*/  IMAD.X R5, RZ, RZ, UR7, P0 ;  /* 0x00000007ff057e24 */ /* 0x000fca00080e06ff */
[----:B------:R1:W-:Y:S03]  /*0780*/  STG.E.U8 desc[UR8][R4.64], R11 ;  /* 0x0000000b04007986 */ /* 0x0003e6000c101108 */
.L_x_10433:
        /* <DEDUP_REMOVED lines=8> */
.L_x_10434:
[----:B------:R-:W-:-:S13]  /*0810*/  ISETP.GE.U32.AND P0, PT, R0, UR5, PT ;  /* 0x0000000500007c0c */ /* 0x000fda000bf06070 */
[----:B------:R-:W-:Y:S05]  /*0820*/  @P0 BREAK.RELIABLE B1 ;  /* 0x0000000000010942 */ /* 0x000fea0003800100 */
[----:B------:R-:W-:Y:S05]  /*0830*/  @P0 BRA `(.L_x_10436) ;  /* 0x0000000000380947 */ /* 0x000fea0003800000 */
[----:B------:R-:W3:Y:S01]  /*0840*/  LDCU.64 UR6, c[0x0][0x388] ;  /* 0x00007100ff0677ac */ /* 0x000ee20008000a00 */
[C---:B012---:R-:W-:Y:S02]  /*0850*/  VIADD R4, R0.reuse, UR4 ;  /* 0x0000000400047c36 */ /* 0x047fe40008000000 */
[----:B------:R-:W-:-:S03]  /*0860*/  VIADD R0, R0, 0x80 ;  /* 0x0000008000007836 */ /* 0x000fc60000000000 */
[----:B---3--:R-:W-:-:S05]  /*0870*/  IADD3 R4, P0, PT, R4, UR6, RZ ;  /* 0x0000000604047c10 */ /* 0x008fca000ff1e0ff */
[----:B------:R-:W-:-:S05]  /*0880*/  IMAD.X R5, RZ, RZ, UR7, P0 ;  /* 0x00000007ff057e24 */ /* 0x000fca00080e06ff */
[----:B------:R2:W-:Y:S03]  /*0890*/  STG.E.U8 desc[UR8][R4.64], R15 ;  /* 0x0000000f04007986 */ /* 0x0005e6000c101108 */
.L_x_10435:
[----:B------:R-:W-:Y:S05]  /*08a0*/  BSYNC.RELIABLE B1 ;  /* 0x0000000000017941 */ /* 0x000fea0003800100 */
.L_x_10430:
[----:B------:R-:W-:-:S13]  /*08b0*/  ISETP.GE.U32.AND P0, PT, R0, UR5, PT ;  /* 0x0000000500007c0c */ /* 0x000fda000bf06070 */
[----:B0-----:R-:W0:Y:S01]  /*08c0*/  @!P0 LDC.64 R6, c[0x0][0x388] ;  /* 0x0000e200ff068b82 */ /* 0x001e220000000a00 */
[C---:B-12---:R-:W-:Y:S02]  /*08d0*/  @!P0 VIADD R5, R0.reuse, UR4 ;  /* 0x0000000400058c36 */ /* 0x046fe40008000000 */
[----:B------:R-:W-:-:S03]  /*08e0*/  @!P0 VIADD R0, R0, 0x80 ;  /* 0x0000008000008836 */ /* 0x000fc60000000000 */
[----:B0-----:R-:W-:-:S05]  /*08f0*/  @!P0 IADD3 R4, P1, PT, R5, R6, RZ ;  /* 0x0000000605048210 */ /* 0x001fca0007f3e0ff */
[----:B------:R-:W-:-:S05]  /*0900*/  @!P0 IMAD.X R5, RZ, RZ, R7, P1 ;  /* 0x000000ffff058224 */ /* 0x000fca00008e0607 */
[----:B------:R3:W-:Y:S03]  /*0910*/  @!P0 STG.E.U8 desc[UR8][R4.64], R3 ;  /* 0x0000000304008986 */ /* 0x0007e6000c101108 */
.L_x_10436:
[----:B------:R-:W-:Y:S05]  /*0920*/  BSYNC.RECONVERGENT B0 ;  /* 0x0000000000007941 */ /* 0x000fea0003800200 */
.L_x_10429:
[----:B------:R-:W-:Y:S05]  /*0930*/  WARPSYNC.ALL ;  /* 0x0000000000007948 */ /* 0x000fea0003800000 */
[----:B------:R-:W-:-:S13]  /*0940*/  ISETP.GE.U32.AND P0, PT, R0, UR5, PT ;  /* 0x0000000500007c0c */ /* 0x000fda000bf06070 */
[----:B------:R-:W-:Y:S05]  /*0950*/  @P0 EXIT ;  /* 0x000000000000094d */ /* 0x000fea0003800000 */
[----:B------:R-:W0:Y:S01]  /*0960*/  LDCU.64 UR6, c[0x0][0x388] ;  /* 0x00007100ff0677ac */ /* 0x000e220008000a00 */
[----:B------:R-:W-:-:S05]  /*0970*/  VIADD R0, R0, UR4 ;  /* 0x0000000400007c36 */ /* 0x000fca0008000000 */
[----:B0123--:R-:W-:-:S05]  /*0980*/  IADD3 R4, P0, PT, R0, UR6, RZ ;  /* 0x0000000600047c10 */ /* 0x00ffca000ff1e0ff */
[----:B------:R-:W-:-:S05]  /*0990*/  IMAD.X R5, RZ, RZ, UR7, P0 ;  /* 0x00000007ff057e24 */ /* 0x000fca00080e06ff */
[----:B------:R-:W-:Y:S01]  /*09a0*/  STG.E.U8 desc[UR8][R4.64], R2 ;  /* 0x0000000204007986 */ /* 0x000fe2000c101108 */
[----:B------:R-:W-:Y:S05]  /*09b0*/  EXIT ;  /* 0x000000000000794d */ /* 0x000fea0003800000 */
.L_x_10428:
        /* <DEDUP_REMOVED lines=19> */
[----:B------:R-:W-:Y:S02]  /*0af0*/  ISETP.NE.AND P6, PT, R0, RZ, PT ;  /* 0x000000ff0000720c */ /* 0x000fe40003fc5270 */
[----:B---3--:R-:W-:Y:S02]  /*0b00*/  PRMT R0, R8, 0x7771, RZ ;  /* 0x0000777108007816 */ /* 0x008fe400000000ff */
[----:B----4-:R-:W-:-:S02]  /*0b10*/  PRMT R4, R9, 0x7770, RZ ;  /* 0x0000777009047816 */ /* 0x010fc400000000ff */
[----:B------:R-:W-:Y:S02]  /*0b20*/  ISETP.NE.AND P3, PT, R0, RZ, PT ;  /* 0x000000ff0000720c */ /* 0x000fe40003f65270 */
[----:B------:R-:W-:Y:S02]  /*0b30*/  PRMT R0, R9, 0x7771, RZ ;  /* 0x0000777109007816 */ /* 0x000fe400000000ff */
[----:B------:R-:W-:Y:S02]  /*0b40*/  ISETP.NE.AND P2, PT, R4, RZ, PT ;  /* 0x000000ff0400720c */ /* 0x000fe40003f45270 */
[----:B------:R-:W-:Y:S02]  /*0b50*/  PRMT R7, R8, 0x7770, RZ ;  /* 0x0000777008077816 */ /* 0x000fe400000000ff */
[C---:B-----5:R-:W-:Y:S02]  /*0b60*/  PRMT R5, R10.reuse, 0x7770, RZ ;  /* 0x000077700a057816 */ /* 0x060fe400000000ff */
[----:B------:R-:W-:-:S02]  /*0b70*/  PRMT R4, R10, 0x7771, RZ ;  /* 0x000077710a047816 */ /* 0x000fc400000000ff */
[----:B------:R-:W-:Y:S02]  /*0b80*/  ISETP.NE.AND P1, PT, R0, RZ, PT ;  /* 0x000000ff0000720c */ /* 0x000fe40003f25270 */
[----:B------:R-:W-:Y:S02]  /*0b90*/  SEL R0, RZ, 0x1, !P6 ;  /* 0x00000001ff007807 */ /* 0x000fe40007000000 */
[----:B------:R-:W-:Y:S02]  /*0ba0*/  ISETP.NE.AND P5, PT, R6, RZ, PT ;  /* 0x000000ff0600720c */ /* 0x000fe40003fa5270 */
[----:B------:R-:W-:Y:S02]  /*0bb0*/  ISETP.NE.AND P4, PT, R7, RZ, PT ;  /* 0x000000ff0700720c */ /* 0x000fe40003f85270 */
[----:B------:R-:W-:Y:S02]  /*0bc0*/  ISETP.NE.AND P0, PT, R5, RZ, PT ;  /* 0x000000ff0500720c */ /* 0x000fe40003f05270 */
[----:B------:R-:W-:-:S02]  /*0bd0*/  ISETP.NE.AND P6, PT, R4, RZ, PT ;  /* 0x000000ff0400720c */ /* 0x000fc40003fc5270 */
[----:B------:R-:W-:Y:S02]  /*0be0*/  SEL R5, RZ, 0x1, !P5 ;  /* 0x00000001ff057807 */ /* 0x000fe40006800000 */
[----:B------:R-:W-:Y:S02]  /*0bf0*/  SEL R4, RZ, 0x1, !P4 ;  /* 0x00000001ff047807 */ /* 0x000fe40006000000 */
[----:B------:R-:W-:Y:S02]  /*0c00*/  SEL R7, RZ, 0x1, !P3 ;  /* 0x00000001ff077807 */ /* 0x000fe40005800000 */
[----:B------:R-:W-:Y:S02]  /*0c10*/  SEL R6, RZ, 0x1, !P2 ;  /* 0x00000001ff067807 */ /* 0x000fe40005000000 */
[----:B------:R-:W-:Y:S02]  /*0c20*/  SEL R9, RZ, 0x1, !P1 ;  /* 0x00000001ff097807 */ /* 0x000fe40004800000 */
[----:B------:R-:W-:-:S02]  /*0c30*/  SEL R8, RZ, 0x1, !P0 ;  /* 0x00000001ff087807 */ /* 0x000fc40004000000 */
[----:B------:R-:W-:Y:S02]  /*0c40*/  SEL R11, RZ, 0x1, !P6 ;  /* 0x00000001ff0b7807 */ /* 0x000fe40007000000 */
        /* <DEDUP_REMOVED lines=9> */
.L_x_10437:
        /* <DEDUP_REMOVED lines=10> */
.L_x_23339:


//--------------------- .text._ZN2at6native29vectorized_elementwise_kernelILi4EZZZNS0_16sign_kernel_cudaERNS_18TensorIteratorBaseEENKUlvE_clEvENKUlvE_clEvEUlhE_St5arrayIPcLm2EEEEviT0_T1_ --------------------------
	.section	.text._ZN2at6native29vectorized_elementwise_kernelILi4EZZZNS0_16sign_kernel_cudaERNS_18TensorIteratorBaseEENKUlvE_clEvENKUlvE_clEvEUlhE_St5arrayIPcLm2EEEEviT0_T1_,"ax",@progbits
	.align	128
        .global         _ZN2at6native29vectorized_elementwise_kernelILi4EZZZNS0_16sign_kernel_cudaERNS_18TensorIteratorBaseEENKUlvE_clEvENKUlvE_clEvEUlhE_St5arrayIPcLm2EEEEviT0_T1_
        .type           _ZN2at6native29vectorized_elementwise_kernelILi4EZZZNS0_16sign_kernel_cudaERNS_18TensorIteratorBaseEENKUlvE_clEvENKUlvE_clEvEUlhE_St5arrayIPcLm2EEEEviT0_T1_,@function
        .size           _ZN2at6native29vectorized_elementwise_kernelILi4EZZZNS0_16sign_kernel_cudaERNS_18TensorIteratorBaseEENKUlvE_clEvENKUlvE_clEvEUlhE_St5arrayIPcLm2EEEEviT0_T1_,(.L_x_23340 - _ZN2at6native29vectorized_elementwise_kernelILi4EZZZNS0_16sign_kernel_cudaERNS_18TensorIteratorBaseEENKUlvE_clEvENKUlvE_clEvEUlhE_St5arrayIPcLm2EEEEviT0_T1_)
        .other          _ZN2at6native29vectorized_elementwise_kernelILi4EZZZNS0_16sign_kernel_cudaERNS_18TensorIteratorBaseEENKUlvE_clEvENKUlvE_clEvEUlhE_St5arrayIPcLm2EEEEviT0_T1_,@"STO_CUDA_ENTRY STV_DEFAULT"
_ZN2at6native29vectorized_elementwise_kernelILi4EZZZNS0_16sign_kernel_cudaERNS_18TensorIteratorBaseEENKUlvE_clEvENKUlvE_clEvEUlhE_St5arrayIPcLm2EEEEviT0_T1_:
.text._ZN2at6native29vectorized_elementwise_kernelILi4EZZZNS0_16sign_kernel_cudaERNS_18TensorIteratorBaseEENKUlvE_clEvENKUlvE_clEvEUlhE_St5arrayIPcLm2EEEEviT0_T1_:
        /* <DEDUP_REMOVED lines=105> */
.L_x_10441:
        /* <DEDUP_REMOVED lines=8> */
.L_x_10442:
        /* <DEDUP_REMOVED lines=8> */
.L_x_10443:
        /* <DEDUP_REMOVED lines=8> */
.L_x_10444:
        /* <DEDUP_REMOVED lines=9> */
.L_x_10445:
[----:B------:R-:W-:Y:S05]  /*08a0*/  BSYNC.RELIABLE B1 ;  /* 0x0000000000017941 */ /* 0x000fea0003800100 */
.L_x_10440:
[----:B------:R-:W-:-:S13]  /*08b0*/  ISETP.GE.U32.AND P0, PT, R0, UR5, PT ;  /* 0x0000000500007c0c */ /* 0x000fda000bf06070 */
[----:B0-----:R-:W0:Y:S01]  /*08c0*/  @!P0 LDC.64 R6, c[0x0][0x388] ;  /* 0x0000e200ff068b82 */ /* 0x001e220000000a00 */
[C---:B-12---:R-:W-:Y:S02]  /*08d0*/  @!P0 VIADD R5, R0.reuse, UR4 ;  /* 0x0000000400058c36 */ /* 0x046fe40008000000 */
[----:B------:R-:W-:-:S03]  /*08e0*/  @!P0 VIADD R0, R0, 0x80 ;  /* 0x0000008000008836 */ /* 0x000fc60000000000 */
[----:B0-----:R-:W-:-:S05]  /*08f0*/  @!P0 IADD3 R4, P1, PT, R5, R6, RZ ;  /* 0x0000000605048210 */ /* 0x001fca0007f3e0ff */
[----:B------:R-:W-:-:S05]  /*0900*/  @!P0 IMAD.X R5, RZ, RZ, R7, P1 ;  /* 0x000000ffff058224 */ /* 0x000fca00008e0607 */
[----:B------:R3:W-:Y:S03]  /*0910*/  @!P0 STG.E.U8 desc[UR8][R4.64], R3 ;  /* 0x0000000304008986 */ /* 0x0007e6000c101108 */
.L_x_10446:
[----:B------:R-:W-:Y:S05]  /*0920*/  BSYNC.RECONVERGENT B0 ;  /* 0x0000000000007941 */ /* 0x000fea0003800200 */
.L_x_10439:
        /* <DEDUP_REMOVED lines=9> */
.L_x_10438:
        /* <DEDUP_REMOVED lines=11> */
[----:B------:R-:W-:-:S06]  /*0a70*/  UIADD3.X UR7, UPT, UPT, URZ, UR7, URZ, UP0, !UPT ;  /* 0x00000007ff077290 */ /* 0x000fcc00087fe4ff */
[----:B-1----:R-:W-:Y:S01]  /*0a80*/  IMAD.U32 R3, RZ, RZ, UR7 ;  /* 0x00000007ff037e24 */ /* 0x002fe2000f8e00ff */
[C---:B--2---:R-:W-:Y:S02]  /*0a90*/  PRMT R4, R0.reuse, 0x7770, RZ ;  /* 0x0000777000047816 */ /* 0x044fe400000000ff */
[----:B------:R-:W-:Y:S02]  /*0aa0*/  PRMT R5, R0, 0x7771, RZ ;  /* 0x0000777100057816 */ /* 0x000fe400000000ff */
[----:B------:R-:W-:Y:S02]  /*0ab0*/  ISETP.NE.AND P6, PT, R4, RZ, PT ;  /* 0x000000ff0400720c */ /* 0x000fe40003fc5270 */
[C---:B------:R-:W-:Y:S02]  /*0ac0*/  PRMT R4, R0.reuse, 0x7772, RZ ;  /* 0x0000777200047816 */ /* 0x040fe400000000ff */
[----:B------:R-:W-:Y:S02]  /*0ad0*/  PRMT R0, R0, 0x7773, RZ ;  /* 0x0000777300007816 */ /* 0x000fe400000000ff */
[----:B------:R-:W-:-:S02]  /*0ae0*/  ISETP.NE.AND P5, PT, R5, RZ, PT ;  /* 0x000000ff0500720c */ /* 0x000fc40003fa5270 */
[----:B------:R-:W-:Y:S02]  /*0af0*/  ISETP.NE.AND P4, PT, R0, RZ, PT ;  /* 0x000000ff0000720c */ /* 0x000fe40003f85270 */
[C---:B---3--:R-:W-:Y:S02]  /*0b00*/  PRMT R5, R6.reuse, 0x7770, RZ ;  /* 0x0000777006057816 */ /* 0x048fe400000000ff */
[C---:B------:R-:W-:Y:S02]  /*0b10*/  PRMT R0, R6.reuse, 0x7771, RZ ;  /* 0x0000777106007816 */ /* 0x040fe400000000ff */
[C---:B------:R-:W-:Y:S02]  /*0b20*/  PRMT R2, R6.reuse, 0x7772, RZ ;  /* 0x0000777206027816 */ /* 0x040fe400000000ff */
[----:B------:R-:W-:Y:S02]  /*0b30*/  PRMT R6, R6, 0x7773, RZ ;  /* 0x0000777306067816 */ /* 0x000fe400000000ff */
[----:B------:R-:W-:-:S02]  /*0b40*/  SEL R7, RZ, 0x1, !P6 ;  /* 0x00000001ff077807 */ /* 0x000fc40007000000 */
[----:B------:R-:W-:Y:S02]  /*0b50*/  ISETP.NE.AND P3, PT, R4, RZ, PT ;  /* 0x000000ff0400720c */ /* 0x000fe40003f65270 */
[----:B------:R-:W-:Y:S02]  /*0b60*/  ISETP.NE.AND P2, PT, R5, RZ, PT ;  /* 0x000000ff0500720c */ /* 0x000fe40003f45270 */
[----:B------:R-:W-:Y:S02]  /*0b70*/  ISETP.NE.AND P1, PT, R0, RZ, PT ;  /* 0x000000ff0000720c */ /* 0x000fe40003f25270 */
[----:B------:R-:W-:Y:S01]  /*0b80*/  ISETP.NE.AND P0, PT, R2, RZ, PT ;  /* 0x000000ff0200720c */ /* 0x000fe20003f05270 */
[----:B------:R-:W-:Y:S01]  /*0b90*/  IMAD.U32 R2, RZ, RZ, UR6 ;  /* 0x00000006ff027e24 */ /* 0x000fe2000f8e00ff */
[----:B------:R-:W-:Y:S02]  /*0ba0*/  ISETP.NE.AND P6, PT, R6, RZ, PT ;  /* 0x000000ff0600720c */ /* 0x000fe40003fc5270 */
[----:B------:R-:W-:Y:S01]  /*0bb0*/  SEL R4, RZ, 0x1, !P5 ;  /* 0x00000001ff047807 */ /* 0x000fe20006800000 */
[----:B------:R-:W-:Y:S01]  /*0bc0*/  IMAD.WIDE.U32 R2, R13, 0x4, R2 ;  /* 0x000000040d027825 */ /* 0x000fe200078e0002 */
[----:B------:R-:W-:-:S02]  /*0bd0*/  SEL R0, RZ, 0x1, !P4 ;  /* 0x00000001ff007807 */ /* 0x000fc40006000000 */
[----:B------:R-:W-:Y:S02]  /*0be0*/  SEL R5, RZ, 0x1, !P3 ;  /* 0x00000001ff057807 */ /* 0x000fe40005800000 */
[----:B------:R-:W-:Y:S02]  /*0bf0*/  SEL R11, RZ, 0x1, !P2 ;  /* 0x00000001ff0b7807 */ /* 0x000fe40005000000 */
[----:B------:R-:W-:Y:S02]  /*0c00*/  SEL R8, RZ, 0x1, !P1 ;  /* 0x00000001ff087807 */ /* 0x000fe40004800000 */
[----:B------:R-:W-:Y:S02]  /*0c10*/  SEL R6, RZ, 0x1, !P6 ;  /* 0x00000001ff067807 */ /* 0x000fe40007000000 */
[----:B------:R-:W-:Y:S02]  /*0c20*/  SEL R9, RZ, 0x1, !P0 ;  /* 0x00000001ff097807 */ /* 0x000fe40004000000 */
[----:B------:R-:W-:-:S02]  /*0c30*/  PRMT R7, R7, 0x3340, R4 ;  /* 0x0000334007077816 */ /* 0x000fc40000000004 */
        /* <DEDUP_REMOVED lines=8> */
.L_x_10447:
        /* <DEDUP_REMOVED lines=12> */
.L_x_23340:


//--------------------- .text._ZN2at6native29vectorized_elementwise_kernelILi8EZZZNS0_16sign_kernel_cudaERNS_18TensorIteratorBaseEENKUlvE_clEvENKUlvE_clEvEUlhE_St5arrayIPcLm2EEEEviT0_T1_ --------------------------
	.section	.text._ZN2at6native29vectorized_elementwise_kernelILi8EZZZNS0_16sign_kernel_cudaERNS_18TensorIteratorBaseEENKUlvE_clEvENKUlvE_clEvEUlhE_St5arrayIPcLm2EEEEviT0_T1_,"ax",@progbits
	.align	128
        .global         _ZN2at6native29vectorized_elementwise_kernelILi8EZZZNS0_16sign_kernel_cudaERNS_18TensorIteratorBaseEENKUlvE_clEvENKUlvE_clEvEUlhE_St5arrayIPcLm2EEEEviT0_T1_
        .type           _ZN2at6native29vectorized_elementwise_kernelILi8EZZZNS0_16sign_kernel_cudaERNS_18TensorIteratorBaseEENKUlvE_clEvENKUlvE_clEvEUlhE_St5arrayIPcLm2EEEEviT0_T1_,@function
        .size           _ZN2at6native29vectorized_elementwise_kernelILi8EZZZNS0_16sign_kernel_cudaERNS_18TensorIteratorBaseEENKUlvE_clEvENKUlvE_clEvEUlhE_St5arrayIPcLm2EEEEviT0_T1_,(.L_x_23341 - _ZN2at6native29vectorized_elementwise_kernelILi8EZZZNS0_16sign_kernel_cudaERNS_18TensorIteratorBaseEENKUlvE_clEvENKUlvE_clEvEUlhE_St5arrayIPcLm2EEEEviT0_T1_)
        .other          _ZN2at6native29vectorized_elementwise_kernelILi8EZZZNS0_16sign_kernel_cudaERNS_18TensorIteratorBaseEENKUlvE_clEvENKUlvE_clEvEUlhE_St5arrayIPcLm2EEEEviT0_T1_,@"STO_CUDA_ENTRY STV_DEFAULT"
_ZN2at6native29vectorized_elementwise_kernelILi8EZZZNS0_16sign_kernel_cudaERNS_18TensorIteratorBaseEENKUlvE_clEvENKUlvE_clEvEUlhE_St5arrayIPcLm2EEEEviT0_T1_:
.text._ZN2at6native29vectorized_elementwise_kernelILi8EZZZNS0_16sign_kernel_cudaERNS_18TensorIteratorBaseEENKUlvE_clEvENKUlvE_clEvEUlhE_St5arrayIPcLm2EEEEviT0_T1_:
[----:B------:R-:W-:Y:S01]  /*0000*/  LDC R1, c[0x0][0x37c] ;  /* 0x0000df00ff017b82 */ /* 0x000fe20000000800 */
[----:B------:R-:W-:Y:S05]  /*0010*/  EXIT ;  /* 0x000000000000794d */ /* 0x000fea0003800000 */
.L_x_10448:
        /* <DEDUP_REMOVED lines=14> */
.L_x_23341:


//--------------------- .text._ZN2at6native18elementwise_kernelILi128ELi4EZNS0_15gpu_kernel_implIZNS0_16sign_kernel_cudaERNS_18TensorIteratorBaseEEUlbE_EEvS4_RKT_EUliE_EEviT1_ --------------------------
	.section	.text._ZN2at6native18elementwise_kernelILi128ELi4EZNS0_15gpu_kernel_implIZNS0_16sign_kernel_cudaERNS_18TensorIteratorBaseEEUlbE_EEvS4_RKT_EUliE_EEviT1_,"ax",@progbits
	.align	128
        .global         _ZN2at6native18elementwise_kernelILi128ELi4EZNS0_15gpu_kernel_implIZNS0_16sign_kernel_cudaERNS_18TensorIteratorBaseEEUlbE_EEvS4_RKT_EUliE_EEviT1_
        .type           _ZN2at6native18elementwise_kernelILi128ELi4EZNS0_15gpu_kernel_implIZNS0_16sign_kernel_cudaERNS_18TensorIteratorBaseEEUlbE_EEvS4_RKT_EUliE_EEviT1_,@function
        .size           _ZN2at6native18elementwise_kernelILi128ELi4EZNS0_15gpu_kernel_implIZNS0_16sign_kernel_cudaERNS_18TensorIteratorBaseEEUlbE_EEvS4_RKT_EUliE_EEviT1_,(.L_x_23342 - _ZN2at6native18elementwise_kernelILi128ELi4EZNS0_15gpu_kernel_implIZNS0_16sign_kernel_cudaERNS_18TensorIteratorBaseEEUlbE_EEvS4_RKT_EUliE_EEviT1_)
        .other          _ZN2at6native18elementwise_kernelILi128ELi4EZNS0_15gpu_kernel_implIZNS0_16sign_kernel_cudaERNS_18TensorIteratorBaseEEUlbE_EEvS4_RKT_EUliE_EEviT1_,@"STO_CUDA_ENTRY STV_DEFAULT"
_ZN2at6native18elementwise_kernelILi128ELi4EZNS0_15gpu_kernel_implIZNS0_16sign_kernel_cudaERNS_18TensorIteratorBaseEEUlbE_EEvS4_RKT_EUliE_EEviT1_:
.text._ZN2at6native18elementwise_kernelILi128ELi4EZNS0_15gpu_kernel_implIZNS0_16sign_kernel_cudaERNS_18TensorIteratorBaseEEUlbE_EEvS4_RKT_EUliE_EEviT1_:
        /* <DEDUP_REMOVED lines=319> */
.L_x_10451:
        /* <DEDUP_REMOVED lines=15> */
[----:B------:R-:W2:Y:S02]  /*14e0*/  LDG.E.U8 R2, desc[UR36][R2.64] ;  /* 0x0000002402027981 */ /* 0x000ea4000c1e1100 */
[----:B--2---:R-:W-:Y:S01]  /*14f0*/  ISETP.NE.AND P0, PT, R2, RZ, PT ;  /* 0x000000ff0200720c */ /* 0x004fe20003f05270 */
[----:B------:R-:W-:-:S12]  /*1500*/  BRA `(.L_x_10458) ;  /* 0x00000008004c7947 */ /* 0x000fd80003800000 */
.L_x_10456:
[----:B------:R-:W2:Y:S02]  /*1510*/  LDG.E.U8 R2, desc[UR36][R2.64] ;  /* 0x0000002402027981 */ /* 0x000ea4000c1e1100 */
[----:B--2---:R-:W-:Y:S01]  /*1520*/  ISETP.NE.AND P0, PT, R2, RZ, PT ;  /* 0x000000ff0200720c */ /* 0x004fe20003f05270 */
[----:B------:R-:W-:-:S12]  /*1530*/  BRA `(.L_x_10458) ;  /* 0x0000000800407947 */ /* 0x000fd80003800000 */
.L_x_10455:
[----:B------:R-:W-:-:S09]  /*1540*/  UISETP.NE.AND UP0, UPT, UR4, 0x2, UPT ;  /* 0x000000020400788c */ /* 0x000fd2000bf05270 */
[----:B------:R-:W-:Y:S05]  /*1550*/  BRA.U !UP0, `(.L_x_10459) ;  /* 0x00000001082c7547 */ /* 0x000fea000b800000 */
[----:B------:R-:W-:-:S09]  /*1560*/  UISETP.NE.AND UP0, UPT, UR4, 0x3, UPT ;  /* 0x000000030400788c */ /* 0x000fd2000bf05270 */
[----:B------:R-:W-:Y:S05]  /*1570*/  BRA.U !UP0, `(.L_x_10460) ;  /* 0x0000000108187547 */ /* 0x000fea000b800000 */
[----:B------:R-:W-:-:S09]  /*1580*/  UISETP.NE.AND UP0, UPT, UR4, 0x4, UPT ;  /* 0x000000040400788c */ /* 0x000fd2000bf05270 */
[----:B------:R-:W-:Y:S05]  /*1590*/  BRA.U UP0, `(.L_x_10457) ;  /* 0x0000000500bc7547 */ /* 0x000fea000b800000 */
[----:B------:R-:W2:Y:S02]  /*15a0*/  LDG.E.64 R2, desc[UR36][R2.64] ;  /* 0x0000002402027981 */ /* 0x000ea4000c1e1b00 */
[----:B--2---:R-:W-:-:S04]  /*15b0*/  ISETP.NE.U32.AND P0, PT, R2, RZ, PT ;  /* 0x000000ff0200720c */ /* 0x004fc80003f05070 */
[----:B------:R-:W-:Y:S01]  /*15c0*/  ISETP.NE.AND.EX P0, PT, R3, RZ, PT, P0 ;  /* 0x000000ff0300720c */ /* 0x000fe20003f05300 */
[----:B------:R-:W-:-:S12]  /*15d0*/  BRA `(.L_x_10458) ;  /* 0x0000000800187947 */ /* 0x000fd80003800000 */
.L_x_10460:
[----:B------:R-:W2:Y:S02]  /*15e0*/  LDG.E R2, desc[UR36][R2.64] ;  /* 0x0000002402027981 */ /* 0x000ea4000c1e1900 */
[----:B--2---:R-:W-:Y:S01]  /*15f0*/  ISETP.NE.AND P0, PT, R2, RZ, PT ;  /* 0x000000ff0200720c */ /* 0x004fe20003f05270 */
[----:B------:R-:W-:-:S12]  /*1600*/  BRA `(.L_x_10458) ;  /* 0x00000008000c7947 */ /* 0x000fd80003800000 */
.L_x_10459:
[----:B------:R-:W2:Y:S02]  /*1610*/  LDG.E.U16 R2, desc[UR36][R2.64] ;  /* 0x0000002402027981 */ /* 0x000ea4000c1e1500 */
[----:B--2---:R-:W-:Y:S01]  /*1620*/  ISETP.NE.AND P0, PT, R2, RZ, PT ;  /* 0x000000ff0200720c */ /* 0x004fe20003f05270 */
[----:B------:R-:W-:-:S12]  /*1630*/  BRA `(.L_x_10458) ;  /* 0x0000000800007947 */ /* 0x000fd80003800000 */
.L_x_10454:
[----:B------:R-:W-:-:S09]  /*1640*/  UISETP.GT.AND UP0, UPT, UR4, 0x6, UPT ;  /* 0x000000060400788c */ /* 0x000fd2000bf04270 */
[----:B------:R-:W-:Y:S05]  /*1650*/  BRA.U UP0, `(.L_x_10461) ;  /* 0x00000001002c7547 */ /* 0x000fea000b800000 */
[----:B------:R-:W-:-:S09]  /*1660*/  UISETP.NE.AND UP0, UPT, UR4, 0x5, UPT ;  /* 0x000000050400788c */ /* 0x000fd2000bf05270 */
[----:B------:R-:W-:Y:S05]  /*1670*/  BRA.U !UP0, `(.L_x_10462) ;  /* 0x0000000108147547 */ /* 0x000fea000b800000 */
[----:B------:R-:W-:-:S09]  /*1680*/  UISETP.NE.AND UP0, UPT, UR4, 0x6, UPT ;  /* 0x000000060400788c */ /* 0x000fd2000bf05270 */
[----:B------:R-:W-:Y:S05]  /*1690*/  BRA.U UP0, `(.L_x_10457) ;  /* 0x00000005007c7547 */ /* 0x000fea000b800000 */
[----:B------:R-:W2:Y:S02]  /*16a0*/  LDG.E R2, desc[UR36][R2.64] ;  /* 0x0000002402027981 */ /* 0x000ea4000c1e1900 */
[----:B--2---:R-:W-:Y:S01]  /*16b0*/  FSETP.NEU.FTZ.AND P0, PT, R2, RZ, PT ;  /* 0x000000ff0200720b */ /* 0x004fe20003f1d000 */
[----:B------:R-:W-:-:S12]  /*16c0*/  BRA `(.L_x_10458) ;  /* 0x0000000400dc7947 */ /* 0x000fd80003800000 */
.L_x_10462:
[----:B------:R-:W2:Y:S02]  /*16d0*/  LDG.E.U16 R0, desc[UR36][R2.64] ;  /* 0x0000002402007981 */ /* 0x000ea4000c1e1500 */
[----:B--2---:R-:W-:-:S05]  /*16e0*/  HADD2.F32 R0, -RZ, R0.H0_H0 ;  /* 0x20000000ff007230 */ /* 0x004fca0000004100 */
[----:B------:R-:W-:Y:S01]  /*16f0*/  FSETP.NEU.FTZ.AND P0, PT, R0, RZ, PT ;  /* 0x000000ff0000720b */ /* 0x000fe20003f1d000 */
[----:B------:R-:W-:-:S12]  /*1700*/  BRA `(.L_x_10458) ;  /* 0x0000000400cc7947 */ /* 0x000fd80003800000 */
.L_x_10461:
[----:B------:R-:W-:-:S09]  /*1710*/  UISETP.NE.AND UP0, UPT, UR4, 0x7, UPT ;  /* 0x000000070400788c */ /* 0x000fd2000bf05270 */
[----:B------:R-:W-:Y:S05]  /*1720*/  BRA.U !UP0, `(.L_x_10463) ;  /* 0x0000000108447547 */ /* 0x000fea000b800000 */
[----:B------:R-:W-:-:S09]  /*1730*/  UISETP.NE.AND UP0, UPT, UR4, 0x8, UPT ;  /* 0x000000080400788c */ /* 0x000fd2000bf05270 */
[----:B------:R-:W-:Y:S05]  /*1740*/  BRA.U !UP0, `(.L_x_10464) ;  /* 0x00000001081c7547 */ /* 0x000fea000b800000 */
[----:B------:R-:W-:-:S09]  /*1750*/  UISETP.NE.AND UP0, UPT, UR4, 0x9, UPT ;  /* 0x000000090400788c */ /* 0x000fd2000bf05270 */
[----:B------:R-:W-:Y:S05]  /*1760*/  BRA.U UP0, `(.L_x_10457) ;  /* 0x0000000500487547 */ /* 0x000fea000b800000 */
[----:B------:R-:W2:Y:S02]  /*1770*/  LDG.E.64 R2, desc[UR36][R2.64] ;  /* 0x0000002402027981 */ /* 0x000ea4000c1e1b00 */
[----:B--2---:R-:W-:Y:S02]  /*1780*/  FSETP.NEU.FTZ.AND P0, PT, R2, RZ, PT ;  /* 0x000000ff0200720b */ /* 0x004fe40003f1d000 */
[----:B------:R-:W-:-:S04]  /*1790*/  FSETP.NEU.FTZ.AND P1, PT, R3, RZ, PT ;  /* 0x000000ff0300720b */ /* 0x000fc80003f3d000 */
[----:B------:R-:W-:Y:S01]  /*17a0*/  PLOP3.LUT P0, PT, P0, P1, PT, 0xf8, 0x8f ;  /* 0x00000000008f781c */ /* 0x000fe20000703f70 */
[----:B------:R-:W-:-:S12]  /*17b0*/  BRA `(.L_x_10458) ;  /* 0x0000000400a07947 */ /* 0x000fd80003800000 */
.L_x_10464:
[----:B------:R-:W2:Y:S01]  /*17c0*/  LDG.E R2, desc[UR36][R2.64] ;  /* 0x0000002402027981 */ /* 0x000ea2000c1e1900 */
[----:B------:R-:W-:Y:S01]  /*17d0*/  PLOP3.LUT P0, PT, PT, PT, PT, 0x80, 0x8 ;  /* 0x000000000008781c */ /* 0x000fe20003f0f070 */
[----:B--2---:R-:W-:-:S05]  /*17e0*/  HADD2.F32 R0, -RZ, R2.H0_H0 ;  /* 0x20000002ff007230 */ /* 0x004fca0000004100 */
[----:B------:R-:W-:-:S13]  /*17f0*/  FSETP.NEU.FTZ.AND P1, PT, R0, RZ, PT ;  /* 0x000000ff0000720b */ /* 0x000fda0003f3d000 */
[----:B------:R-:W-:Y:S05]  /*1800*/  @P1 BRA `(.L_x_10458) ;  /* 0x00000004008c1947 */ /* 0x000fea0003800000 */
[----:B------:R-:W-:-:S05]  /*1810*/  HADD2.F32 R0, -RZ, R2.H1_H1 ;  /* 0x30000002ff007230 */ /* 0x000fca0000004100 */
[----:B------:R-:W-:Y:S01]  /*1820*/  FSETP.NEU.FTZ.AND P0, PT, R0, RZ, PT ;  /* 0x000000ff0000720b */ /* 0x000fe20003f1d000 */
[----:B------:R-:W-:-:S12]  /*1830*/  BRA `(.L_x_10458) ;  /* 0x0000000400807947 */ /* 0x000fd80003800000 */
.L_x_10463:
[----:B------:R-:W2:Y:S02]  /*1840*/  LDG.E.64 R2, desc[UR36][R2.64] ;  /* 0x0000002402027981 */ /* 0x000ea4000c1e1b00 */
[----:B--2---:R1:W2:Y:S02]  /*1850*/  DSETP.NEU.AND P0, PT, R2, RZ, PT ;  /* 0x000000ff0200722a */ /* 0x0042a40003f0d000 */
[----:B--2---:R-:W-:Y:S05]  /*1860*/  BRA `(.L_x_10458) ;  /* 0x0000000400747947 */ /* 0x004fea0003800000 */
.L_x_10453:
        /* <DEDUP_REMOVED lines=9> */
[----:B--2---:R-:W-:Y:S01]  /*1900*/  ISETP.NE.AND P0, PT, R2, RZ, PT ;  /* 0x000000ff0200720c */ /* 0x004fe20003f05270 */
[----:B------:R-:W-:-:S12]  /*1910*/  BRA `(.L_x_10458) ;  /* 0x0000000400487947 */ /* 0x000fd80003800000 */
.L_x_10467:
[----:B------:R-:W2:Y:S02]  /*1920*/  LDG.E.128 R4, desc[UR36][R2.64] ;  /* 0x0000002402047981 */ /* 0x000ea4000c1e1d00 */
[----:B--2---:R-:W0:-:S15]  /*1930*/  DSETP.NEU.AND P0, PT, R6, RZ, PT ;  /* 0x000000ff0600722a */ /* 0x004e1e0003f0d000 */
[----:B------:R-:W-:-:S15]  /*1940*/  NOP ;  /* 0x0000000000007918 */ /* 0x000fde0000000000 */
[----:B------:R-:W-:-:S15]  /*1950*/  NOP ;  /* 0x0000000000007918 */ /* 0x000fde0000000000 */
[----:B------:R-:W-:-:S15]  /*1960*/  NOP ;  /* 0x0000000000007918 */ /* 0x000fde0000000000 */
[----:B------:R-:W-:-:S04]  /*1970*/  NOP ;  /* 0x0000000000007918 */ /* 0x000fc80000000000 */
[----:B0-----:R0:W1:Y:S02]  /*1980*/  DSETP.NEU.OR P0, PT, R4, RZ, P0 ;  /* 0x000000ff0400722a */ /* 0x001064000070d400 */
[----:B-1----:R-:W-:Y:S05]  /*1990*/  BRA `(.L_x_10458) ;  /* 0x0000000400287947 */ /* 0x002fea0003800000 */
.L_x_10466:
[----:B------:R-:W-:-:S09]  /*19a0*/  UISETP.NE.AND UP0, UPT, UR4, 0xf, UPT ;  /* 0x0000000f0400788c */ /* 0x000fd2000bf05270 */
[----:B------:R-:W-:Y:S05]  /*19b0*/  BRA.U !UP0, `(.L_x_10468) ;  /* 0x0000000108487547 */ /* 0x000fea000b800000 */
[----:B------:R-:W-:-:S09]  /*19c0*/  UISETP.NE.AND UP0, UPT, UR4, 0x17, UPT ;  /* 0x000000170400788c */ /* 0x000fd2000bf05270 */
[----:B------:R-:W-:Y:S05]  /*19d0*/  BRA.U !UP0, `(.L_x_10469) ;  /* 0x0000000108147547 */ /* 0x000fea000b800000 */
[----:B------:R-:W-:-:S09]  /*19e0*/  UISETP.NE.AND UP0, UPT, UR4, 0x18, UPT ;  /* 0x000000180400788c */ /* 0x000fd2000bf05270 */
[----:B------:R-:W-:Y:S05]  /*19f0*/  BRA.U UP0, `(.L_x_10457) ;  /* 0x0000000100a47547 */ /* 0x000fea000b800000 */
[----:B------:R-:W2:Y:S02]  /*1a00*/  LDG.E.U8 R2, desc[UR36][R2.64] ;  /* 0x0000002402027981 */ /* 0x000ea4000c1e1100 */
[----:B--2---:R-:W-:Y:S01]  /*1a10*/  LOP3.LUT P0, RZ, R2, 0x7f, RZ, 0xc0, !PT ;  /* 0x0000007f02ff7812 */ /* 0x004fe2000780c0ff */
[----:B------:R-:W-:-:S12]  /*1a20*/  BRA `(.L_x_10458) ;  /* 0x0000000400047947 */ /* 0x000fd80003800000 */
.L_x_10469:
[----:B------:R-:W2:Y:S02]  /*1a30*/  LDG.E.U8 R0, desc[UR36][R2.64] ;  /* 0x0000002402007981 */ /* 0x000ea4000c1e1100 */
[----:B--2---:R-:W-:-:S04]  /*1a40*/  SHF.L.U32 R4, R0, 0x19, RZ ;  /* 0x0000001900047819 */ /* 0x004fc800000006ff */
[----:B------:R-:W-:-:S13]  /*1a50*/  ISETP.GT.U32.AND P0, PT, R4, 0x7ffffff, PT ;  /* 0x07ffffff0400780c */ /* 0x000fda0003f04070 */
[----:B------:R-:W-:Y:S01]  /*1a60*/  @!P0 IMAD.SHL.U32 R0, R0, 0x100, RZ ;  /* 0x0000010000008824 */ /* 0x000fe200078e00ff */
[----:B------:R-:W-:-:S04]  /*1a70*/  @P0 LEA.HI R4, R4, 0x70000000, RZ, 0x1c ;  /* 0x7000000004040811 */ /* 0x000fc800078fe0ff */
[----:B------:R-:W-:-:S04]  /*1a80*/  @!P0 LOP3.LUT R0, R0, 0x7f00, RZ, 0xc0, !PT ;  /* 0x00007f0000008812 */ /* 0x000fc800078ec0ff */
[----:B------:R-:W-:-:S05]  /*1a90*/  @!P0 LOP3.LUT R0, R0, 0x3f000000, RZ, 0xfc, !PT ;  /* 0x3f00000000008812 */ /* 0x000fca00078efcff */
[----:B------:R-:W-:Y:S01]  /*1aa0*/  @!P0 FADD.FTZ R0, R0, -0.5 ;  /* 0xbf00000000008421 */ /* 0x000fe20000010000 */
[----:B------:R-:W-:-:S05]  /*1ab0*/  @P0 FMUL.FTZ R0, R4, 1.9259299443872358531e-34 ;  /* 0x0780000004000820 */ /* 0x000fca0000410000 */
[----:B------:R-:W-:Y:S01]  /*1ac0*/  LOP3.LUT P0, RZ, R0, 0x7fffffff, RZ, 0xc0, !PT ;  /* 0x7fffffff00ff7812 */ /* 0x000fe2000780c0ff */
[----:B------:R-:W-:-:S12]  /*1ad0*/  BRA `(.L_x_10458) ;  /* 0x0000000000d87947 */ /* 0x000fd80003800000 */
.L_x_10468:
[----:B------:R-:W2:Y:S02]  /*1ae0*/  LDG.E.U16 R0, desc[UR36][R2.64] ;  /* 0x0000002402007981 */ /* 0x000ea4000c1e1500 */
[----:B--2---:R-:W-:-:S05]  /*1af0*/  IMAD.U32 R0, R0, 0x10000, RZ ;  /* 0x0001000000007824 */ /* 0x004fca00078e00ff */
[----:B------:R-:W-:Y:S01]  /*1b00*/  FSETP.NEU.FTZ.AND P0, PT, R0, RZ, PT ;  /* 0x000000ff0000720b */ /* 0x000fe20003f1d000 */
[----:B------:R-:W-:-:S12]  /*1b10*/  BRA `(.L_x_10458) ;  /* 0x0000000000c87947 */ /* 0x000fd80003800000 */
.L_x_10465:
        /* <DEDUP_REMOVED lines=9> */
[----:B--2---:R-:W-:Y:S01]  /*1bb0*/  ISETP.NE.AND P0, PT, R2, RZ, PT ;  /* 0x000000ff0200720c */ /* 0x004fe20003f05270 */
[----:B------:R-:W-:-:S12]  /*1bc0*/  BRA `(.L_x_10458) ;  /* 0x00000000009c7947 */ /* 0x000fd80003800000 */
.L_x_10472:
[----:B------:R-:W2:Y:S02]  /*1bd0*/  LDG.E.U8 R2, desc[UR36][R2.64] ;  /* 0x0000002402027981 */ /* 0x000ea4000c1e1100 */
[----:B--2---:R-:W-:Y:S01]  /*1be0*/  ISETP.NE.AND P0, PT, R2, RZ, PT ;  /* 0x000000ff0200720c */ /* 0x004fe20003f05270 */
[----:B------:R-:W-:-:S12]  /*1bf0*/  BRA `(.L_x_10458) ;  /* 0x0000000000907947 */ /* 0x000fd80003800000 */
.L_x_10471:
[----:B------:R-:W2:Y:S02]  /*1c00*/  LDG.E.U8 R2, desc[UR36][R2.64] ;  /* 0x0000002402027981 */ /* 0x000ea4000c1e1100 */
[----:B--2---:R-:W-:Y:S01]  /*1c10*/  ISETP.NE.AND P0, PT, R2, RZ, PT ;  /* 0x000000ff0200720c */ /* 0x004fe20003f05270 */
[----:B------:R-:W-:-:S12]  /*1c20*/  BRA `(.L_x_10458) ;  /* 0x0000000000847947 */ /* 0x000fd80003800000 */
.L_x_10470:
[----:B------:R-:W-:-:S09]  /*1c30*/  UISETP.NE.AND UP0, UPT, UR4, 0x1c, UPT ;  /* 0x0000001c0400788c */ /* 0x000fd2000bf05270 */
[----:B------:R-:W-:Y:S05]  /*1c40*/  BRA.U !UP0, `(.L_x_10473) ;  /* 0x0000000108747547 */ /* 0x000fea000b800000 */
[----:B------:R-:W-:-:S09]  /*1c50*/  UISETP.NE.AND UP0, UPT, UR4, 0x1d, UPT ;  /* 0x0000001d0400788c */ /* 0x000fd2000bf05270 */
[----:B------:R-:W-:Y:S05]  /*1c60*/  BRA.U !UP0, `(.L_x_10474) ;  /* 0x00000001085c7547 */ /* 0x000fea000b800000 */
[----:B------:R-:W-:-:S09]  /*1c70*/  UISETP.NE.AND UP0, UPT, UR4, 0x2c, UPT ;  /* 0x0000002c0400788c */ /* 0x000fd2000bf05270 */
[----:B------:R-:W-:Y:S05]  /*1c80*/  BRA.U !UP0, `(.L_x_10475) ;  /* 0x0000000108487547 */ /* 0x000fea000b800000 */
.L_x_10457:
        /* <DEDUP_REMOVED lines=16> */
.L_x_10476:
[----:B------:R-:W-:Y:S01]  /*1d90*/  PLOP3.LUT P0, PT, PT, PT, PT, 0x8, 0x80 ;  /* 0x000000000080781c */ /* 0x000fe20003f0e170 */
[----:B------:R-:W-:-:S12]  /*1da0*/  BRA `(.L_x_10458) ;  /* 0x0000000000247947 */ /* 0x000fd80003800000 */
.L_x_10475:
[----:B------:R-:W2:Y:S02]  /*1db0*/  LDG.E.U8 R2, desc[UR36][R2.64] ;  /* 0x0000002402027981 */ /* 0x000ea4000c1e1100 */
[----:B--2---:R-:W-:Y:S01]  /*1dc0*/  ISETP.NE.AND P0, PT, R2, RZ, PT ;  /* 0x000000ff0200720c */ /* 0x004fe20003f05270 */
[----:B------:R-:W-:-:S12]  /*1dd0*/  BRA `(.L_x_10458) ;  /* 0x0000000000187947 */ /* 0x000fd80003800000 */
.L_x_10474:
[----:B------:R-:W2:Y:S02]  /*1de0*/  LDG.E.64 R2, desc[UR36][R2.64] ;  /* 0x0000002402027981 */ /* 0x000ea4000c1e1b00 */
[----:B--2---:R-:W-:-:S04]  /*1df0*/  ISETP.NE.U32.AND P0, PT, R2, RZ, PT ;  /* 0x000000ff0200720c */ /* 0x004fc80003f05070 */
[----:B------:R-:W-:Y:S01]  /*1e00*/  ISETP.NE.AND.EX P0, PT, R3, RZ, PT, P0 ;  /* 0x000000ff0300720c */ /* 0x000fe20003f05300 */
[----:B------:R-:W-:-:S12]  /*1e10*/  BRA `(.L_x_10458) ;  /* 0x0000000000087947 */ /* 0x000fd80003800000 */
.L_x_10473:
[----:B------:R-:W2:Y:S02]  /*1e20*/  LDG.E R2, desc[UR36][R2.64] ;  /* 0x0000002402027981 */ /* 0x000ea4000c1e1900 */
[----:B--2---:R-:W-:-:S13]  /*1e30*/  ISETP.NE.AND P0, PT, R2, RZ, PT ;  /* 0x000000ff0200720c */ /* 0x004fda0003f05270 */
.L_x_10458:
[----:B------:R-:W-:Y:S05]  /*1e40*/  BSYNC.RECONVERGENT B6 ;  /* 0x0000000000067941 */ /* 0x000fea0003800200 */
.L_x_10452:
[----:B------:R-:W1:Y:S01]  /*1e50*/  LDCU.64 UR6, c[0x0][0x580] ;  /* 0x0000b000ff0677ac */ /* 0x000e620008000a00 */
[----:B------:R-:W-:Y:S01]  /*1e60*/  BSSY.RECONVERGENT B6, `(.L_x_10477) ;  /* 0x00000d3000067945 */ /* 0x000fe20003800200 */
[----:B0-----:R-:W-:Y:S01]  /*1e70*/  SEL R4, RZ, 0x1, !P0 ;  /* 0x00000001ff047807 */ /* 0x001fe20004000000 */
[----:B------:R-:W-:-:S04]  /*1e80*/  UPRMT UR4, UR42, 0x9910, URZ ;  /* 0x000099102a047896 */ /* 0x000fc800080000ff */
[----:B------:R-:W-:Y:S01]  /*1e90*/  UISETP.GT.AND UP0, UPT, UR4, 0x9, UPT ;  /* 0x000000090400788c */ /* 0x000fe2000bf04270 */
[----:B-1----:R-:W-:-:S04]  /*1ea0*/  IADD3 R2, P1, PT, R16, UR6, RZ ;  /* 0x0000000610027c10 */ /* 0x002fc8000ff3e0ff */
        /* <DEDUP_REMOVED lines=12> */
.L_x_10481:
[----:B------:R0:W-:Y:S01]  /*1f70*/  STG.E.U8 desc[UR36][R2.64], R4 ;  /* 0x0000000402007986 */ /* 0x0001e2000c101124 */
[----:B------:R-:W-:Y:S05]  /*1f80*/  BRA `(.L_x_10483) ;  /* 0x0000000c00007947 */ /* 0x000fea0003800000 */
.L_x_10480:
        /* <DEDUP_REMOVED lines=9> */
.L_x_10485:
[----:B------:R0:W-:Y:S01]  /*2020*/  STG.E desc[UR36][R2.64], R4 ;  /* 0x0000000402007986 */ /* 0x0001e2000c101924 */
[----:B------:R-:W-:Y:S05]  /*2030*/  BRA `(.L_x_10483) ;  /* 0x0000000800d47947 */ /* 0x000fea0003800000 */
.L_x_10484:
[----:B------:R0:W-:Y:S01]  /*2040*/  STG.E.U16 desc[UR36][R2.64], R4 ;  /* 0x0000000402007986 */ /* 0x0001e2000c101524 */
[----:B------:R-:W-:Y:S05]  /*2050*/  BRA `(.L_x_10483) ;  /* 0x0000000800cc7947 */ /* 0x000fea0003800000 */
.L_x_10479:
[----:B------:R-:W-:-:S09]  /*2060*/  UISETP.GT.AND UP0, UPT, UR4, 0x6, UPT ;  /* 0x000000060400788c */ /* 0x000fd2000bf04270 */
[----:B------:R-:W-:Y:S05]  /*2070*/  BRA.U UP0, `(.L_x_10486) ;  /* 0x00000001002c7547 */ /* 0x000fea000b800000 */
[----:B------:R-:W-:-:S09]  /*2080*/  UISETP.NE.AND UP0, UPT, UR4, 0x5, UPT ;  /* 0x000000050400788c */ /* 0x000fd2000bf05270 */
[----:B------:R-:W-:Y:S05]  /*2090*/  BRA.U !UP0, `(.L_x_10487) ;  /* 0x0000000108147547 */ /* 0x000fea000b800000 */
[----:B------:R-:W-:-:S09]  /*20a0*/  UISETP.NE.AND UP0, UPT, UR4, 0x6, UPT ;  /* 0x000000060400788c */ /* 0x000fd2000bf05270 */
[----:B------:R-:W-:Y:S05]  /*20b0*/  BRA.U UP0, `(.L_x_10482) ;  /* 0x0000000900247547 */ /* 0x000fea000b800000 */
[----:B------:R-:W-:-:S05]  /*20c0*/  I2FP.F32.U32 R5, R4 ;  /* 0x0000000400057245 */ /* 0x000fca0000201000 */
[----:B------:R0:W-:Y:S01]  /*20d0*/  STG.E desc[UR36][R2.64], R5 ;  /* 0x0000000502007986 */ /* 0x0001e2000c101924 */
[----:B------:R-:W-:Y:S05]  /*20e0*/  BRA `(.L_x_10483) ;  /* 0x0000000800a87947 */ /* 0x000fea0003800000 */
.L_x_10487:
[----:B------:R-:W-:-:S04]  /*20f0*/  I2FP.F32.U32 R0, R4 ;  /* 0x0000000400007245 */ /* 0x000fc80000201000 */
[----:B------:R-:W-:-:S05]  /*2100*/  F2FP.F16.F32.PACK_AB R0, RZ, R0 ;  /* 0x00000000ff00723e */ /* 0x000fca00000000ff */
[----:B------:R0:W-:Y:S01]  /*2110*/  STG.E.U16 desc[UR36][R2.64], R0 ;  /* 0x0000000002007986 */ /* 0x0001e2000c101524 */
[----:B------:R-:W-:Y:S05]  /*2120*/  BRA `(.L_x_10483) ;  /* 0x0000000800987947 */ /* 0x000fea0003800000 */
.L_x_10486:
[----:B------:R-:W-:-:S09]  /*2130*/  UISETP.NE.AND UP0, UPT, UR4, 0x7, UPT ;  /* 0x000000070400788c */ /* 0x000fd2000bf05270 */
[----:B------:R-:W-:Y:S05]  /*2140*/  BRA.U !UP0, `(.L_x_10488) ;  /* 0x0000000108347547 */ /* 0x000fea000b800000 */
[----:B------:R-:W-:-:S09]  /*2150*/  UISETP.NE.AND UP0, UPT, UR4, 0x8, UPT ;  /* 0x000000080400788c */ /* 0x000fd2000bf05270 */
[----:B------:R-:W-:Y:S05]  /*2160*/  BRA.U !UP0, `(.L_x_10489) ;  /* 0x0000000108187547 */ /* 0x000fea000b800000 */
[----:B------:R-:W-:-:S09]  /*2170*/  UISETP.NE.AND UP0, UPT, UR4, 0x9, UPT ;  /* 0x000000090400788c */ /* 0x000fd2000bf05270 */
[----:B------:R-:W-:Y:S05]  /*2180*/  BRA.U UP0, `(.L_x_10482) ;  /* 0x0000000500f07547 */ /* 0x000fea000b800000 */
[----:B------:R-:W-:Y:S01]  /*2190*/  I2FP.F32.U32 R4, R4 ;  /* 0x0000000400047245 */ /* 0x000fe20000201000 */
[----:B------:R-:W-:-:S05]  /*21a0*/  IMAD.MOV.U32 R5, RZ, RZ, RZ ;  /* 0x000000ffff057224 */ /* 0x000fca00078e00ff */
[----:B------:R0:W-:Y:S01]  /*21b0*/  STG.E.64 desc[UR36][R2.64], R4 ;  /* 0x0000000402007986 */ /* 0x0001e2000c101b24 */
[----:B------:R-:W-:Y:S05]  /*21c0*/  BRA `(.L_x_10483) ;  /* 0x0000000800707947 */ /* 0x000fea0003800000 */
.L_x_10489:
[----:B------:R-:W-:-:S04]  /*21d0*/  I2FP.F32.U32 R4, R4 ;  /* 0x0000000400047245 */ /* 0x000fc80000201000 */
[----:B------:R-:W-:-:S04]  /*21e0*/  F2FP.F16.F32.PACK_AB R5, RZ, R4 ;  /* 0x00000004ff05723e */ /* 0x000fc800000000ff */
[----:B------:R-:W-:-:S05]  /*21f0*/  PRMT R5, R5, 0x5410, RZ ;  /* 0x0000541005057816 */ /* 0x000fca00000000ff */
[----:B------:R0:W-:Y:S01]  /*2200*/  STG.E desc[UR36][R2.64], R5 ;  /* 0x0000000502007986 */ /* 0x0001e2000c101924 */
[----:B------:R-:W-:Y:S05]  /*2210*/  BRA `(.L_x_10483) ;  /* 0x00000008005c7947 */ /* 0x000fea0003800000 */
.L_x_10488:
[----:B------:R-:W0:Y:S02]  /*2220*/  I2F.F64.U32 R4, R4 ;  /* 0x0000000400047312 */ /* 0x000e240000201800 */
[----:B0-----:R0:W-:Y:S01]  /*2230*/  STG.E.64 desc[UR36][R2.64], R4 ;  /* 0x0000000402007986 */ /* 0x0011e2000c101b24 */
[----:B------:R-:W-:Y:S05]  /*2240*/  BRA `(.L_x_10483) ;  /* 0x0000000800507947 */ /* 0x000fea0003800000 */
.L_x_10478:
        /* <DEDUP_REMOVED lines=10> */
.L_x_10492:
[----:B------:R-:W-:Y:S01]  /*22f0*/  CS2R R6, SRZ ;  /* 0x0000000000067805 */ /* 0x000fe2000001ff00 */
[----:B------:R-:W0:Y:S04]  /*2300*/  I2F.F64.U32 R4, R4 ;  /* 0x0000000400047312 */ /* 0x000e280000201800 */
[----:B0-----:R0:W-:Y:S01]  /*2310*/  STG.E.128 desc[UR36][R2.64], R4 ;  /* 0x0000000402007986 */ /* 0x0011e2000c101d24 */
[----:B------:R-:W-:Y:S05]  /*2320*/  BRA `(.L_x_10483) ;  /* 0x0000000800187947 */ /* 0x000fea0003800000 */
.L_x_10491:
[----:B------:R-:W-:-:S09]  /*2330*/  UISETP.NE.AND UP0, UPT, UR4, 0xf, UPT ;  /* 0x0000000f0400788c */ /* 0x000fd2000bf05270 */
[----:B------:R-:W-:Y:S05]  /*2340*/  BRA.U !UP0, `(.L_x_10493) ;  /* 0x0000000108887547 */ /* 0x000fea000b800000 */
[----:B------:R-:W-:-:S09]  /*2350*/  UISETP.NE.AND UP0, UPT, UR4, 0x17, UPT ;  /* 0x000000170400788c */ /* 0x000fd2000bf05270 */
[----:B------:R-:W-:Y:S05]  /*2360*/  BRA.U !UP0, `(.L_x_10494) ;  /* 0x0000000108407547 */ /* 0x000fea000b800000 */
[----:B------:R-:W-:-:S09]  /*2370*/  UISETP.NE.AND UP0, UPT, UR4, 0x18, UPT ;  /* 0x000000180400788c */ /* 0x000fd2000bf05270 */
[----:B------:R-:W-:Y:S05]  /*2380*/  BRA.U UP0, `(.L_x_10482) ;  /* 0x0000000500707547 */ /* 0x000fea000b800000 */
[----:B------:R-:W-:Y:S01]  /*2390*/  I2FP.F32.U32 R7, R4 ;  /* 0x0000000400077245 */ /* 0x000fe20000201000 */
[----:B------:R-:W-:Y:S01]  /*23a0*/  BSSY.RECONVERGENT B0, `(.L_x_10495) ;  /* 0x000000a000007945 */ /* 0x000fe20003800200 */
[----:B------:R-:W-:Y:S02]  /*23b0*/  HFMA2 R5, -RZ, RZ, 0, 7.569789886474609375e-06 ;  /* 0x0000007fff057431 */ /* 0x000fe400000001ff */
        /* <DEDUP_REMOVED lines=8> */
.L_x_10496:
[----:B------:R-:W-:Y:S05]  /*2440*/  BSYNC.RECONVERGENT B0 ;  /* 0x0000000000007941 */ /* 0x000fea0003800200 */
.L_x_10495:
[----:B------:R0:W-:Y:S01]  /*2450*/  STG.E.U8 desc[UR36][R2.64], R5 ;  /* 0x0000000502007986 */ /* 0x0001e2000c101124 */
[----:B------:R-:W-:Y:S05]  /*2460*/  BRA `(.L_x_10483) ;  /* 0x0000000400c87947 */ /* 0x000fea0003800000 */
.L_x_10494:
[----:B------:R-:W-:-:S04]  /*2470*/  I2FP.F32.U32 R7, R4 ;  /* 0x0000000400077245 */ /* 0x000fc80000201000 */
        /* <DEDUP_REMOVED lines=15> */
.L_x_10493:
[----:B------:R-:W-:-:S04]  /*2570*/  I2FP.F32.U32 R0, R4 ;  /* 0x0000000400007245 */ /* 0x000fc80000201000 */
[----:B------:R-:W-:-:S05]  /*2580*/  F2FP.BF16.F32.PACK_AB R0, RZ, R0 ;  /* 0x00000000ff00723e */ /* 0x000fca00000010ff */
[----:B------:R0:W-:Y:S01]  /*2590*/  STG.E.U16 desc[UR36][R2.64], R0 ;  /* 0x0000000002007986 */ /* 0x0001e2000c101524 */
[----:B------:R-:W-:Y:S05]  /*25a0*/  BRA `(.L_x_10483) ;  /* 0x0000000400787947 */ /* 0x000fea0003800000 */
.L_x_10490:
        /* <DEDUP_REMOVED lines=10> */
.L_x_10499:
[----:B------:R-:W-:Y:S01]  /*2650*/  I2FP.F32.U32 R5, R4 ;  /* 0x0000000400057245 */ /* 0x000fe20000201000 */
        /* <DEDUP_REMOVED lines=11> */
.L_x_10502:
[----:B------:R-:W-:-:S04]  /*2710*/  SHF.R.U32.HI R0, RZ, 0x14, R5 ;  /* 0x00000014ff007819 */ /* 0x000fc80000011605 */
[----:B------:R-:W-:-:S04]  /*2720*/  LOP3.LUT R0, R0, 0x1, RZ, 0xc0, !PT ;  /* 0x0000000100007812 */ /* 0x000fc800078ec0ff */
[----:B------:R-:W-:-:S04]  /*2730*/  IADD3 R0, PT, PT, R5, 0x487ffff, R0 ;  /* 0x0487ffff05007810 */ /* 0x000fc80007ffe000 */
[----:B------:R-:W-:-:S04]  /*2740*/  SHF.R.U32.HI R0, RZ, 0x14, R0 ;  /* 0x00000014ff007819 */ /* 0x000fc80000011600 */
[----:B------:R-:W-:-:S07]  /*2750*/  LOP3.LUT R4, R0, 0xff, RZ, 0xc0, !PT ;  /* 0x000000ff00047812 */ /* 0x000fce00078ec0ff */
.L_x_10503:
[----:B------:R-:W-:-:S07]  /*2760*/  PRMT R0, R4, 0x7610, R0 ;  /* 0x0000761004007816 */ /* 0x000fce0000000000 */
.L_x_10501:
[----:B------:R-:W-:Y:S05]  /*2770*/  BSYNC.RECONVERGENT B0 ;  /* 0x0000000000007941 */ /* 0x000fea0003800200 */
.L_x_10500:
[----:B------:R1:W-:Y:S01]  /*2780*/  STG.E.U8 desc[UR36][R2.64], R0 ;  /* 0x0000000002007986 */ /* 0x0003e2000c101124 */
[----:B------:R-:W-:Y:S05]  /*2790*/  BRA `(.L_x_10483) ;  /* 0x0000000000fc7947 */ /* 0x000fea0003800000 */
.L_x_10498:
[----:B------:R-:W-:Y:S01]  /*27a0*/  I2FP.F32.U32 R5, R4 ;  /* 0x0000000400057245 */ /* 0x000fe20000201000 */
[----:B------:R-:W-:Y:S01]  /*27b0*/  BSSY.RECONVERGENT B0, `(.L_x_10504) ;  /* 0x0000011000007945 */ /* 0x000fe20003800200 */
[----:B------:R-:W-:Y:S02]  /*27c0*/  MOV R0, 0x80 ;  /* 0x0000008000007802 */ /* 0x000fe40000000f00 */
        /* <DEDUP_REMOVED lines=9> */
.L_x_10506:
[----:B------:R-:W-:-:S04]  /*2860*/  SHF.R.U32.HI R0, RZ, 0x15, R5 ;  /* 0x00000015ff007819 */ /* 0x000fc80000011605 */
[----:B------:R-:W-:-:S04]  /*2870*/  LOP3.LUT R0, R0, 0x1, RZ, 0xc0, !PT ;  /* 0x0000000100007812 */ /* 0x000fc800078ec0ff */
[----:B------:R-:W-:-:S04]  /*2880*/  IADD3 R0, PT, PT, R5, 0x88fffff, R0 ;  /* 0x088fffff05007810 */ /* 0x000fc80007ffe000 */
[----:B------:R-:W-:-:S04]  /*2890*/  SHF.R.U32.HI R0, RZ, 0x15, R0 ;  /* 0x00000015ff007819 */ /* 0x000fc80000011600 */
[----:B------:R-:W-:-:S07]  /*28a0*/  LOP3.LUT R4, R0, 0xff, RZ, 0xc0, !PT ;  /* 0x000000ff00047812 */ /* 0x000fce00078ec0ff */
.L_x_10507:
[----:B------:R-:W-:-:S07]  /*28b0*/  PRMT R0, R4, 0x7610, R0 ;  /* 0x0000761004007816 */ /* 0x000fce0000000000 */
.L_x_10505:
[----:B------:R-:W-:Y:S05]  /*28c0*/  BSYNC.RECONVERGENT B0 ;  /* 0x0000000000007941 */ /* 0x000fea0003800200 */
.L_x_10504:
[----:B------:R0:W-:Y:S01]  /*28d0*/  STG.E.U8 desc[UR36][R2.64], R0 ;  /* 0x0000000002007986 */ /* 0x0001e2000c101124 */
[----:B------:R-:W-:Y:S05]  /*28e0*/  BRA `(.L_x_10483) ;  /* 0x0000000000a87947 */ /* 0x000fea0003800000 */
.L_x_10497:
[----:B------:R-:W-:-:S09]  /*28f0*/  UISETP.NE.AND UP0, UPT, UR4, 0x1c, UPT ;  /* 0x0000001c0400788c */ /* 0x000fd2000bf05270 */
[----:B------:R-:W-:Y:S05]  /*2900*/  BRA.U !UP0, `(.L_x_10508) ;  /* 0x00000001089c7547 */ /* 0x000fea000b800000 */
[----:B------:R-:W-:-:S09]  /*2910*/  UISETP.NE.AND UP0, UPT, UR4, 0x1d, UPT ;  /* 0x0000001d0400788c */ /* 0x000fd2000bf05270 */
[----:B------:R-:W-:Y:S05]  /*2920*/  BRA.U !UP0, `(.L_x_10509) ;  /* 0x0000000108887547 */ /* 0x000fea000b800000 */
[----:B------:R-:W-:-:S09]  /*2930*/  UISETP.NE.AND UP0, UPT, UR4, 0x2c, UPT ;  /* 0x0000002c0400788c */ /* 0x000fd2000bf05270 */
[----:B------:R-:W-:Y:S05]  /*2940*/  BRA.U !UP0, `(.L_x_10510) ;  /* 0x0000000108447547 */ /* 0x000fea000b800000 */
.L_x_10482:
        /* <DEDUP_REMOVED lines=16> */
.L_x_10511:
[----:B------:R-:W-:Y:S05]  /*2a50*/  BRA `(.L_x_10483) ;  /* 0x00000000004c7947 */ /* 0x000fea0003800000 */
.L_x_10510:
[----:B------:R-:W-:-:S04]  /*2a60*/  I2FP.F32.U32 R5, R4 ;  /* 0x0000000400057245 */ /* 0x000fc80000201000 */
        /* <DEDUP_REMOVED lines=14> */
.L_x_10509:
[----:B------:R-:W-:-:S05]  /*2b50*/  IMAD.MOV.U32 R5, RZ, RZ, RZ ;  /* 0x000000ffff057224 */ /* 0x000fca00078e00ff */
[----:B------:R0:W-:Y:S01]  /*2b60*/  STG.E.64 desc[UR36][R2.64], R4 ;  /* 0x0000000402007986 */ /* 0x0001e2000c101b24 */
[----:B------:R-:W-:Y:S05]  /*2b70*/  BRA `(.L_x_10483) ;  /* 0x0000000000047947 */ /* 0x000fea0003800000 */
.L_x_10508:
[----:B------:R3:W-:Y:S02]  /*2b80*/  STG.E desc[UR36][R2.64], R4 ;  /* 0x0000000402007986 */ /* 0x0007e4000c101924 */
.L_x_10483:
[----:B------:R-:W-:Y:S05]  /*2b90*/  BSYNC.RECONVERGENT B6 ;  /* 0x0000000000067941 */ /* 0x000fea0003800200 */
.L_x_10477:
[----:B------:R-:W-:-:S07]  /*2ba0*/  IADD3 R17, PT, PT, R17, 0x80, RZ ;  /* 0x0000008011117810 */ /* 0x000fce0007ffe0ff */
.L_x_10450:
[----:B------:R-:W-:Y:S05]  /*2bb0*/  BSYNC.RECONVERGENT B7 ;  /* 0x0000000000077941 */ /* 0x000fea0003800200 */
.L_x_10449:
[----:B------:R-:W5:Y:S01]  /*2bc0*/  LDCU UR4, c[0x0][0x380] ;  /* 0x00007000ff0477ac */ /* 0x000f620008000800 */
[----:B------:R-:W-:Y:S01]  /*2bd0*/  BSSY.RECONVERGENT B7, `(.L_x_10512) ;  /* 0x00002ad000077945 */ /* 0x000fe20003800200 */
[----:B-----5:R-:W-:-:S13]  /*2be0*/  ISETP.GE.AND P0, PT, R17, UR4, PT ;  /* 0x0000000411007c0c */ /* 0x020fda000bf06270 */
[----:B------:R-:W-:Y:S05]  /*2bf0*/  @P0 BRA `(.L_x_10513) ;  /* 0x0000002800a80947 */ /* 0x000fea0003800000 */
[----:B------:R-:W5:Y:S01]  /*2c00*/  LDCU UR4, c[0x0][0x388] ;  /* 0x00007100ff0477ac */ /* 0x000f620008000800 */
[----:B01----:R-:W-:Y:S02]  /*2c10*/  IMAD.MOV.U32 R0, RZ, RZ, RZ ;  /* 0x000000ffff007224 */ /* 0x003fe400078e00ff */
[----:B------:R-:W-:Y:S01]  /*2c20*/  IMAD.MOV.U32 R16, RZ, RZ, RZ ;  /* 0x000000ffff107224 */ /* 0x000fe200078e00ff */
[----:B-----5:R-:W-:-:S09]  /*2c30*/  UISETP.NE.AND UP0, UPT, UR4, URZ, UPT ;  /* 0x000000ff0400728c */ /* 0x020fd2000bf05270 */
[----:B------:R-:W-:Y:S05]  /*2c40*/  BRA.U !UP0, `(.L_x_10514) ;  /* 0x0000001108a87547 */ /* 0x000fea000b800000 */
[----:B------:R-:W2:Y:S01]  /*2c50*/  LDCU.64 UR4, c[0x0][0x390] ;  /* 0x00007200ff0477ac */ /* 0x000ea20008000a00 */
[----:B------:R-:W-:Y:S01]  /*2c60*/  HFMA2 R16, -RZ, RZ, 0, 0 ;  /* 0x00000000ff107431 */ /* 0x000fe200000001ff */
[----:B------:R-:W0:Y:S01]  /*2c70*/  LDCU UR6, c[0x0][0x38c] ;  /* 0x00007180ff0677ac */ /* 0x000e220008000800 */
[----:B------:R-:W1:Y:S01]  /*2c80*/  LDCU.64 UR8, c[0x0][0x4b8] ;  /* 0x00009700ff0877ac */ /* 0x000e620008000a00 */
[----:B------:R-:W-:Y:S02]  /*2c90*/  UISETP.NE.AND UP0, UPT, UR40, URZ, UPT ;  /* 0x000000ff2800728c */ /* 0x000fe4000bf05270 */
[----:B--234-:R-:W-:-:S05]  /*2ca0*/  IMAD.HI.U32 R2, R17, UR4, R16 ;  /* 0x0000000411027c27 */ /* 0x01cfca000f8e0010 */
[----:B------:R-:W-:-:S05]  /*2cb0*/  SHF.R.U32.HI R3, RZ, UR5, R2 ;  /* 0x00000005ff037c19 */ /* 0x000fca0008011602 */
[----:B------:R-:W-:-:S04]  /*2cc0*/  IMAD.MOV R0, RZ, RZ, -R3 ;  /* 0x000000ffff007224 */ /* 0x000fc800078e0a03 */
[----:B0-----:R-:W-:-:S04]  /*2cd0*/  IMAD R0, R0, UR6, R17 ;  /* 0x0000000600007c24 */ /* 0x001fc8000f8e0211 */
[C---:B-1----:R-:W-:Y:S02]  /*2ce0*/  IMAD R16, R0.reuse, UR8, RZ ;  /* 0x0000000800107c24 */ /* 0x042fe4000f8e02ff */
        /* <DEDUP_REMOVED lines=288> */
.L_x_10514:
[----:B------:R-:W2:Y:S01]  /*3ef0*/  LDCU.64 UR6, c[0x0][0x588] ;  /* 0x0000b100ff0677ac */ /* 0x000ea20008000a00 */
[----:B------:R-:W-:Y:S01]  /*3f00*/  BSSY.RECONVERGENT B6, `(.L_x_10515) ;  /* 0x00000a4000067945 */ /* 0x000fe20003800200 */
[----:B------:R-:W-:-:S04]  /*3f10*/  UPRMT UR4, UR41, 0x9910, URZ ;  /* 0x0000991029047896 */ /* 0x000fc800080000ff */
[----:B------:R-:W-:Y:S01]  /*3f20*/  UISETP.GT.AND UP0, UPT, UR4, 0x9, UPT ;  /* 0x000000090400788c */ /* 0x000fe2000bf04270 */
[----:B--234-:R-:W-:-:S05]  /*3f30*/  IADD3 R2, P0, PT, R0, UR6, RZ ;  /* 0x0000000600027c10 */ /* 0x01cfca000ff1e0ff */
        /* <DEDUP_REMOVED lines=13> */
.L_x_10519:
[----:B------:R-:W2:Y:S02]  /*4010*/  LDG.E.U8 R2, desc[UR36][R2.64] ;  /* 0x0000002402027981 */ /* 0x000ea4000c1e1100 */
[----:B--2---:R-:W-:Y:S01]  /*4020*/  ISETP.NE.AND P0, PT, R2, RZ, PT ;  /* 0x000000ff0200720c */ /* 0x004fe20003f05270 */
[----:B------:R-:W-:-:S12]  /*4030*/  BRA `(.L_x_10521) ;  /* 0x0000000800407947 */ /* 0x000fd80003800000 */
.L_x_10518:
        /* <DEDUP_REMOVED lines=10> */
.L_x_10523:
[----:B------:R-:W2:Y:S02]  /*40e0*/  LDG.E R2, desc[UR36][R2.64] ;  /* 0x0000002402027981 */ /* 0x000ea4000c1e1900 */
[----:B--2---:R-:W-:Y:S01]  /*40f0*/  ISETP.NE.AND P0, PT, R2, RZ, PT ;  /* 0x000000ff0200720c */ /* 0x004fe20003f05270 */
[----:B------:R-:W-:-:S12]  /*4100*/  BRA `(.L_x_10521) ;  /* 0x00000008000c7947 */ /* 0x000fd80003800000 */
.L_x_10522:
[----:B------:R-:W2:Y:S02]  /*4110*/  LDG.E.U16 R2, desc[UR36][R2.64] ;  /* 0x0000002402027981 */ /* 0x000ea4000c1e1500 */
[----:B--2---:R-:W-:Y:S01]  /*4120*/  ISETP.NE.AND P0, PT, R2, RZ, PT ;  /* 0x000000ff0200720c */ /* 0x004fe20003f05270 */
[----:B------:R-:W-:-:S12]  /*4130*/  BRA `(.L_x_10521) ;  /* 0x0000000800007947 */ /* 0x000fd80003800000 */
.L_x_10517:
        /* <DEDUP_REMOVED lines=9> */
.L_x_10525:
[----:B------:R-:W2:Y:S02]  /*41d0*/  LDG.E.U16 R0, desc[UR36][R2.64] ;  /* 0x0000002402007981 */ /* 0x000ea4000c1e1500 */
[----:B--2---:R-:W-:-:S05]  /*41e0*/  HADD2.F32 R0, -RZ, R0.H0_H0 ;  /* 0x20000000ff007230 */ /* 0x004fca0000004100 */
[----:B------:R-:W-:Y:S01]  /*41f0*/  FSETP.NEU.FTZ.AND P0, PT, R0, RZ, PT ;  /* 0x000000ff0000720b */ /* 0x000fe20003f1d000 */
[----:B------:R-:W-:-:S12]  /*4200*/  BRA `(.L_x_10521) ;  /* 0x0000000400cc7947 */ /* 0x000fd80003800000 */
.L_x_10524:
        /* <DEDUP_REMOVED lines=11> */
.L_x_10527:
        /* <DEDUP_REMOVED lines=8> */
.L_x_10526:
[----:B------:R-:W2:Y:S02]  /*4340*/  LDG.E.64 R2, desc[UR36][R2.64] ;  /* 0x0000002402027981 */ /* 0x000ea4000c1e1b00 */
[----:B--2---:R1:W2:Y:S02]  /*4350*/  DSETP.NEU.AND P0, PT, R2, RZ, PT ;  /* 0x000000ff0200722a */ /* 0x0042a40003f0d000 */
[----:B--2---:R-:W-:Y:S05]  /*4360*/  BRA `(.L_x_10521) ;  /* 0x0000000400747947 */ /* 0x004fea0003800000 */
.L_x_10516:
        /* <DEDUP_REMOVED lines=11> */
.L_x_10530:
        /* <DEDUP_REMOVED lines=8> */
.L_x_10529:
        /* <DEDUP_REMOVED lines=9> */
.L_x_10532:
[----:B------:R-:W2:Y:S02]  /*4530*/  LDG.E.U8 R2, desc[UR36][R2.64] ;  /* 0x0000002402027981 */ /* 0x000ea4000c1e1100 */
[----:B--2---:R-:W-:-:S04]  /*4540*/  SHF.L.U32 R0, R2, 0x19, RZ ;  /* 0x0000001902007819 */ /* 0x004fc800000006ff */
[----:B------:R-:W-:-:S13]  /*4550*/  ISETP.GE.U32.AND P0, PT, R0, 0x8000000, PT ;  /* 0x080000000000780c */ /* 0x000fda0003f06070 */
[----:B------:R-:W-:Y:S01]  /*4560*/  @!P0 IMAD.SHL.U32 R4, R2, 0x100, RZ ;  /* 0x0000010002048824 */ /* 0x000fe200078e00ff */
[----:B------:R-:W-:-:S04]  /*4570*/  @P0 LEA.HI R0, R0, 0x70000000, RZ, 0x1c ;  /* 0x7000000000000811 */ /* 0x000fc800078fe0ff */
[----:B------:R-:W-:Y:S01]  /*4580*/  @!P0 LOP3.LUT R4, R4, 0x7f00, RZ, 0xc0, !PT ;  /* 0x00007f0004048812 */ /* 0x000fe200078ec0ff */
[----:B------:R-:W-:-:S03]  /*4590*/  @P0 FMUL.FTZ R0, R0, 1.9259299443872358531e-34 ;  /* 0x0780000000000820 */ /* 0x000fc60000410000 */
[----:B------:R-:W-:-:S05]  /*45a0*/  @!P0 LOP3.LUT R4, R4, 0x3f000000, RZ, 0xfc, !PT ;  /* 0x3f00000004048812 */ /* 0x000fca00078efcff */
[----:B------:R-:W-:-:S05]  /*45b0*/  @!P0 FADD.FTZ R0, R4, -0.5 ;  /* 0xbf00000004008421 */ /* 0x000fca0000010000 */
[----:B------:R-:W-:Y:S01]  /*45c0*/  LOP3.LUT P0, RZ, R0, 0x7fffffff, RZ, 0xc0, !PT ;  /* 0x7fffffff00ff7812 */ /* 0x000fe2000780c0ff */
[----:B------:R-:W-:-:S12]  /*45d0*/  BRA `(.L_x_10521) ;  /* 0x0000000000d87947 */ /* 0x000fd80003800000 */
.L_x_10531:
[----:B------:R-:W2:Y:S02]  /*45e0*/  LDG.E.U16 R0, desc[UR36][R2.64] ;  /* 0x0000002402007981 */ /* 0x000ea4000c1e1500 */
[----:B--2---:R-:W-:-:S04]  /*45f0*/  SHF.L.U32 R0, R0, 0x10, RZ ;  /* 0x0000001000007819 */ /* 0x004fc800000006ff */
[----:B------:R-:W-:Y:S01]  /*4600*/  FSETP.NEU.FTZ.AND P0, PT, R0, RZ, PT ;  /* 0x000000ff0000720b */ /* 0x000fe20003f1d000 */
[----:B------:R-:W-:-:S12]  /*4610*/  BRA `(.L_x_10521) ;  /* 0x0000000000c87947 */ /* 0x000fd80003800000 */
.L_x_10528:
        /* <DEDUP_REMOVED lines=11> */
.L_x_10535:
[----:B------:R-:W2:Y:S02]  /*46d0*/  LDG.E.U8 R2, desc[UR36][R2.64] ;  /* 0x0000002402027981 */ /* 0x000ea4000c1e1100 */
[----:B--2---:R-:W-:Y:S01]  /*46e0*/  ISETP.NE.AND P0, PT, R2, RZ, PT ;  /* 0x000000ff0200720c */ /* 0x004fe20003f05270 */
[----:B------:R-:W-:-:S12]  /*46f0*/  BRA `(.L_x_10521) ;  /* 0x0000000000907947 */ /* 0x000fd80003800000 */
.L_x_10534:
[----:B------:R-:W2:Y:S02]  /*4700*/  LDG.E.U8 R2, desc[UR36][R2.64] ;  /* 0x0000002402027981 */ /* 0x000ea4000c1e1100 */
[----:B--2---:R-:W-:Y:S01]  /*4710*/  ISETP.NE.AND P0, PT, R2, RZ, PT ;  /* 0x000000ff0200720c */ /* 0x004fe20003f05270 */
[----:B------:R-:W-:-:S12]  /*4720*/  BRA `(.L_x_10521) ;  /* 0x0000000000847947 */ /* 0x000fd80003800000 */
.L_x_10533:
[----:B------:R-:W-:-:S09]  /*4730*/  UISETP.NE.AND UP0, UPT, UR4, 0x1c, UPT ;  /* 0x0000001c0400788c */ /* 0x000fd2000bf05270 */
[----:B------:R-:W-:Y:S05]  /*4740*/  BRA.U !UP0, `(.L_x_10536) ;  /* 0x0000000108747547 */ /* 0x000fea000b800000 */
[----:B------:R-:W-:-:S09]  /*4750*/  UISETP.NE.AND UP0, UPT, UR4, 0x1d, UPT ;  /* 0x0000001d0400788c */ /* 0x000fd2000bf05270 */
[----:B------:R-:W-:Y:S05]  /*4760*/  BRA.U !UP0, `(.L_x_10537) ;  /* 0x00000001085c7547 */ /* 0x000fea000b800000 */
[----:B------:R-:W-:-:S09]  /*4770*/  UISETP.NE.AND UP0, UPT, UR4, 0x2c, UPT ;  /* 0x0000002c0400788c */ /* 0x000fd2000bf05270 */
[----:B------:R-:W-:Y:S05]  /*4780*/  BRA.U UP0, `(.L_x_10520) ;  /* 0x00000001000c7547 */ /* 0x000fea000b800000 */
[----:B------:R-:W2:Y:S02]  /*4790*/  LDG.E.U8 R2, desc[UR36][R2.64] ;  /* 0x0000002402027981 */ /* 0x000ea4000c1e1100 */
[----:B--2---:R-:W-:Y:S01]  /*47a0*/  ISETP.NE.AND P0, PT, R2, RZ, PT ;  /* 0x000000ff0200720c */ /* 0x004fe20003f05270 */
[----:B------:R-:W-:-:S12]  /*47b0*/  BRA `(.L_x_10521) ;  /* 0x0000000000607947 */ /* 0x000fd80003800000 */
.L_x_10520:
        /* <DEDUP_REMOVED lines=16> */
.L_x_10538:
[----:B------:R-:W-:Y:S01]  /*48c0*/  PLOP3.LUT P0, PT, PT, PT, PT, 0x8, 0x80 ;  /* 0x000000000080781c */ /* 0x000fe20003f0e170 */
[----:B------:R-:W-:-:S12]  /*48d0*/  BRA `(.L_x_10521) ;  /* 0x0000000000187947 */ /* 0x000fd80003800000 */
.L_x_10537:
[----:B------:R-:W2:Y:S02]  /*48e0*/  LDG.E.64 R2, desc[UR36][R2.64] ;  /* 0x0000002402027981 */ /* 0x000ea4000c1e1b00 */
[----:B--2---:R-:W-:-:S04]  /*48f0*/  ISETP.NE.U32.AND P0, PT, R2, RZ, PT ;  /* 0x000000ff0200720c */ /* 0x004fc80003f05070 */
[----:B------:R-:W-:Y:S01]  /*4900*/  ISETP.NE.AND.EX P0, PT, R3, RZ, PT, P0 ;  /* 0x000000ff0300720c */ /* 0x000fe20003f05300 */
[----:B------:R-:W-:-:S12]  /*4910*/  BRA `(.L_x_10521) ;  /* 0x0000000000087947 */ /* 0x000fd80003800000 */
.L_x_10536:
[----:B------:R-:W2:Y:S02]  /*4920*/  LDG.E R2, desc[UR36][R2.64] ;  /* 0x0000002402027981 */ /* 0x000ea4000c1e1900 */
[----:B--2---:R-:W-:-:S13]  /*4930*/  ISETP.NE.AND P0, PT, R2, RZ, PT ;  /* 0x000000ff0200720c */ /* 0x004fda0003f05270 */
.L_x_10521:
[----:B------:R-:W-:Y:S05]  /*4940*/  BSYNC.RECONVERGENT B6 ;  /* 0x0000000000067941 */ /* 0x000fea0003800200 */
.L_x_10515:
        /* <DEDUP_REMOVED lines=18> */
.L_x_10543:
[----:B------:R0:W-:Y:S01]  /*4a70*/  STG.E.U8 desc[UR36][R2.64], R4 ;  /* 0x0000000402007986 */ /* 0x0001e2000c101124 */
[----:B------:R-:W-:Y:S05]  /*4a80*/  BRA `(.L_x_10545) ;  /* 0x0000000800fc7947 */ /* 0x000fea0003800000 */
.L_x_10542:
        /* <DEDUP_REMOVED lines=9> */
.L_x_10547:
[----:B------:R0:W-:Y:S01]  /*4b20*/  STG.E desc[UR36][R2.64], R4 ;  /* 0x0000000402007986 */ /* 0x0001e2000c101924 */
[----:B------:R-:W-:Y:S05]  /*4b30*/  BRA `(.L_x_10545) ;  /* 0x0000000800d07947 */ /* 0x000fea0003800000 */
.L_x_10546:
[----:B------:R0:W-:Y:S01]  /*4b40*/  STG.E.U16 desc[UR36][R2.64], R4 ;  /* 0x0000000402007986 */ /* 0x0001e2000c101524 */
[----:B------:R-:W-:Y:S05]  /*4b50*/  BRA `(.L_x_10545) ;  /* 0x0000000800c87947 */ /* 0x000fea0003800000 */
.L_x_10541:
        /* <DEDUP_REMOVED lines=9> */
.L_x_10549:
[----:B------:R-:W-:-:S04]  /*4bf0*/  I2FP.F32.U32 R0, R4 ;  /* 0x0000000400007245 */ /* 0x000fc80000201000 */
[----:B------:R-:W-:-:S05]  /*4c00*/  F2FP.F16.F32.PACK_AB R0, RZ, R0 ;  /* 0x00000000ff00723e */ /* 0x000fca00000000ff */
[----:B------:R3:W-:Y:S01]  /*4c10*/  STG.E.U16 desc[UR36][R2.64], R0 ;  /* 0x0000000002007986 */ /* 0x0007e2000c101524 */
[----:B------:R-:W-:Y:S05]  /*4c20*/  BRA `(.L_x_10545) ;  /* 0x0000000800947947 */ /* 0x000fea0003800000 */
.L_x_10548:
[----:B------:R-:W-:-:S09]  /*4c30*/  UISETP.NE.AND UP0, UPT, UR4, 0x7, UPT ;  /* 0x000000070400788c */ /* 0x000fd2000bf05270 */
[----:B------:R-:W-:Y:S05]  /*4c40*/  BRA.U !UP0, `(.L_x_10550) ;  /* 0x0000000108347547 */ /* 0x000fea000b800000 */
[----:B------:R-:W-:-:S09]  /*4c50*/  UISETP.NE.AND UP0, UPT, UR4, 0x8, UPT ;  /* 0x000000080400788c */ /* 0x000fd2000bf05270 */
[----:B------:R-:W-:Y:S05]  /*4c60*/  BRA.U !UP0, `(.L_x_10551) ;  /* 0x0000000108187547 */ /* 0x000fea000b800000 */
[----:B------:R-:W-:-:S09]  /*4c70*/  UISETP.NE.AND UP0, UPT, UR4, 0x9, UPT ;  /* 0x000000090400788c */ /* 0x000fd2000bf05270 */
[----:B------:R-:W-:Y:S05]  /*4c80*/  BRA.U UP0, `(.L_x_10544) ;  /* 0x0000000500b07547 */ /* 0x000fea000b800000 */
[----:B------:R-:W-:Y:S01]  /*4c90*/  I2FP.F32.U32 R4, R4 ;  /* 0x0000000400047245 */ /* 0x000fe20000201000 */
[----:B------:R-:W-:-:S05]  /*4ca0*/  HFMA2 R5, -RZ, RZ, 0, 0 ;  /* 0x00000000ff057431 */ /* 0x000fca00000001ff */
[----:B------:R1:W-:Y:S01]  /*4cb0*/  STG.E.64 desc[UR36][R2.64], R4 ;  /* 0x0000000402007986 */ /* 0x0003e2000c101b24 */
[----:B------:R-:W-:Y:S05]  /*4cc0*/  BRA `(.L_x_10545) ;  /* 0x00000008006c7947 */ /* 0x000fea0003800000 */
.L_x_10551:
[----:B------:R-:W-:-:S04]  /*4cd0*/  I2FP.F32.U32 R4, R4 ;  /* 0x0000000400047245 */ /* 0x000fc80000201000 */
[----:B------:R-:W-:-:S04]  /*4ce0*/  F2FP.F16.F32.PACK_AB R5, RZ, R4 ;  /* 0x00000004ff05723e */ /* 0x000fc800000000ff */
[----:B------:R-:W-:-:S05]  /*4cf0*/  PRMT R5, R5, 0x5410, RZ ;  /* 0x0000541005057816 */ /* 0x000fca00000000ff */
[----:B------:R0:W-:Y:S01]  /*4d00*/  STG.E desc[UR36][R2.64], R5 ;  /* 0x0000000502007986 */ /* 0x0001e2000c101924 */
[----:B------:R-:W-:Y:S05]  /*4d10*/  BRA `(.L_x_10545) ;  /* 0x0000000800587947 */ /* 0x000fea0003800000 */
.L_x_10550:
[----:B------:R-:W0:Y:S02]  /*4d20*/  I2F.F64.U32 R4, R4 ;  /* 0x0000000400047312 */ /* 0x000e240000201800 */
[----:B0-----:R2:W-:Y:S01]  /*4d30*/  STG.E.64 desc[UR36][R2.64], R4 ;  /* 0x0000000402007986 */ /* 0x0015e2000c101b24 */
[----:B------:R-:W-:Y:S05]  /*4d40*/  BRA `(.L_x_10545) ;  /* 0x00000008004c7947 */ /* 0x000fea0003800000 */
.L_x_10540:
        /* <DEDUP_REMOVED lines=12> */
.L_x_10555:
[----:B------:R-:W-:Y:S01]  /*4e10*/  I2FP.F32.U32 R5, R4 ;  /* 0x0000000400057245 */ /* 0x000fe20000201000 */
        /* <DEDUP_REMOVED lines=16> */
.L_x_10557:
[----:B------:R-:W-:Y:S05]  /*4f20*/  BSYNC.RECONVERGENT B0 ;  /* 0x0000000000007941 */ /* 0x000fea0003800200 */
.L_x_10556:
[----:B------:R0:W-:Y:S01]  /*4f30*/  STG.E.U8 desc[UR36][R2.64], R0 ;  /* 0x0000000002007986 */ /* 0x0001e2000c101124 */
[----:B------:R-:W-:Y:S05]  /*4f40*/  BRA `(.L_x_10545) ;  /* 0x0000000400cc7947 */ /* 0x000fea0003800000 */
.L_x_10554:
        /* <DEDUP_REMOVED lines=17> */
.L_x_10559:
[----:B------:R-:W-:Y:S05]  /*5060*/  BSYNC.RECONVERGENT B0 ;  /* 0x0000000000007941 */ /* 0x000fea0003800200 */
.L_x_10558:
[----:B------:R0:W-:Y:S01]  /*5070*/  STG.E.U8 desc[UR36][R2.64], R0 ;  /* 0x0000000002007986 */ /* 0x0001e2000c101124 */
[----:B------:R-:W-:Y:S05]  /*5080*/  BRA `(.L_x_10545) ;  /* 0x00000004007c7947 */ /* 0x000fea0003800000 */
.L_x_10553:
[----:B------:R-:W-:-:S09]  /*5090*/  UISETP.NE.AND UP0, UPT, UR4, 0x1c, UPT ;  /* 0x0000001c0400788c */ /* 0x000fd2000bf05270 */
[----:B------:R-:W-:Y:S05]  /*50a0*/  BRA.U !UP0, `(.L_x_10560) ;  /* 0x0000000108587547 */ /* 0x000fea000b800000 */
[----:B------:R-:W-:-:S09]  /*50b0*/  UISETP.NE.AND UP0, UPT, UR4, 0x1d, UPT ;  /* 0x0000001d0400788c */ /* 0x000fd2000bf05270 */
[----:B------:R-:W-:Y:S05]  /*50c0*/  BRA.U !UP0, `(.L_x_10561) ;  /* 0x0000000108447547 */ /* 0x000fea000b800000 */
[----:B------:R-:W-:-:S09]  /*50d0*/  UISETP.NE.AND UP0, UPT, UR4, 0x2c, UPT ;  /* 0x0000002c0400788c */ /* 0x000fd2000bf05270 */
[----:B------:R-:W-:Y:S05]  /*50e0*/  BRA.U UP0, `(.L_x_10544) ;  /* 0x0000000100987547 */ /* 0x000fea000b800000 */
[----:B------:R-:W-:-:S04]  /*50f0*/  I2FP.F32.U32 R5, R4 ;  /* 0x0000000400057245 */ /* 0x000fc80000201000 */
        /* <DEDUP_REMOVED lines=10> */
[----:B------:R-:W-:-:S05]  /*51a0*/  @!P0 IMAD.MOV R0, RZ, RZ, R4 ;  /* 0x000000ffff008224 */ /* 0x000fca00078e0204 */
[----:B------:R-:W-:-:S05]  /*51b0*/  @P1 MOV R5, R0 ;  /* 0x0000000000051202 */ /* 0x000fca0000000f00 */
[----:B------:R0:W-:Y:S01]  /*51c0*/  STG.E.U8 desc[UR36][R2.64], R5 ;  /* 0x0000000502007986 */ /* 0x0001e2000c101124 */
[----:B------:R-:W-:Y:S05]  /*51d0*/  BRA `(.L_x_10545) ;  /* 0x0000000400287947 */ /* 0x000fea0003800000 */
.L_x_10561:
[----:B------:R-:W-:-:S05]  /*51e0*/  IMAD.MOV.U32 R5, RZ, RZ, RZ ;  /* 0x000000ffff057224 */ /* 0x000fca00078e00ff */
[----:B------:R0:W-:Y:S01]  /*51f0*/  STG.E.64 desc[UR36][R2.64], R4 ;  /* 0x0000000402007986 */ /* 0x0001e2000c101b24 */
[----:B------:R-:W-:Y:S05]  /*5200*/  BRA `(.L_x_10545) ;  /* 0x00000004001c7947 */ /* 0x000fea0003800000 */
.L_x_10560:
[----:B------:R0:W-:Y:S01]  /*5210*/  STG.E desc[UR36][R2.64], R4 ;  /* 0x0000000402007986 */ /* 0x0001e2000c101924 */
[----:B------:R-:W-:Y:S05]  /*5220*/  BRA `(.L_x_10545) ;  /* 0x0000000400147947 */ /* 0x000fea0003800000 */
.L_x_10552:
        /* <DEDUP_REMOVED lines=8> */
.L_x_10563:
[----:B------:R-:W-:Y:S01]  /*52b0*/  CS2R R6, SRZ ;  /* 0x0000000000067805 */ /* 0x000fe2000001ff00 */
[----:B------:R-:W0:Y:S04]  /*52c0*/  I2F.F64.U32 R4, R4 ;  /* 0x0000000400047312 */ /* 0x000e280000201800 */
[----:B0-----:R0:W-:Y:S01]  /*52d0*/  STG.E.128 desc[UR36][R2.64], R4 ;  /* 0x0000000402007986 */ /* 0x0011e2000c101d24 */
[----:B------:R-:W-:Y:S05]  /*52e0*/  BRA `(.L_x_10545) ;  /* 0x0000000000e47947 */ /* 0x000fea0003800000 */
.L_x_10562:
[----:B------:R-:W-:-:S09]  /*52f0*/  UISETP.NE.AND UP0, UPT, UR4, 0xf, UPT ;  /* 0x0000000f0400788c */ /* 0x000fd2000bf05270 */
[----:B------:R-:W-:Y:S05]  /*5300*/  BRA.U !UP0, `(.L_x_10564) ;  /* 0x0000000108d07547 */ /* 0x000fea000b800000 */
[----:B------:R-:W-:-:S09]  /*5310*/  UISETP.NE.AND UP0, UPT, UR4, 0x17, UPT ;  /* 0x000000170400788c */ /* 0x000fd2000bf05270 */
[----:B------:R-:W-:Y:S05]  /*5320*/  BRA.U !UP0, `(.L_x_10565) ;  /* 0x0000000108847547 */ /* 0x000fea000b800000 */
[----:B------:R-:W-:-:S09]  /*5330*/  UISETP.NE.AND UP0, UPT, UR4, 0x18, UPT ;  /* 0x000000180400788c */ /* 0x000fd2000bf05270 */
[----:B------:R-:W-:Y:S05]  /*5340*/  BRA.U !UP0, `(.L_x_10566) ;  /* 0x0000000108447547 */ /* 0x000fea000b800000 */
.L_x_10544:
        /* <DEDUP_REMOVED lines=16> */
.L_x_10567:
[----:B------:R-:W-:Y:S05]  /*5450*/  BRA `(.L_x_10545) ;  /* 0x0000000000887947 */ /* 0x000fea0003800000 */
.L_x_10566:
        /* <DEDUP_REMOVED lines=11> */
.L_x_10569:
[----:B------:R-:W-:Y:S05]  /*5510*/  BSYNC.RECONVERGENT B0 ;  /* 0x0000000000007941 */ /* 0x000fea0003800200 */
.L_x_10568:
[----:B------:R0:W-:Y:S01]  /*5520*/  STG.E.U8 desc[UR36][R2.64], R5 ;  /* 0x0000000502007986 */ /* 0x0001e2000c101124 */
[----:B------:R-:W-:Y:S05]  /*5530*/  BRA `(.L_x_10545) ;  /* 0x0000000000507947 */ /* 0x000fea0003800000 */
.L_x_10565:
[----:B------:R-:W-:-:S04]  /*5540*/  I2FP.F32.U32 R7, R4 ;  /* 0x0000000400077245 */ /* 0x000fc80000201000 */
        /* <DEDUP_REMOVED lines=11> */
.L_x_10570:
[----:B------:R-:W-:Y:S01]  /*5600*/  HFMA2 R5, -RZ, RZ, 0, 7.569789886474609375e-06 ;  /* 0x0000007fff057431 */ /* 0x000fe200000001ff */
[----:B------:R-:W-:-:S04]  /*5610*/  ISETP.GT.U32.AND P0, PT, R7, 0x7f800000, PT ;  /* 0x7f8000000700780c */ /* 0x000fc80003f04070 */
[----:B------:R-:W-:-:S05]  /*5620*/  SEL R5, R5, 0x7c, P0 ;  /* 0x0000007c05057807 */ /* 0x000fca0000000000 */
[----:B------:R0:W-:Y:S01]  /*5630*/  STG.E.U8 desc[UR36][R2.64], R5 ;  /* 0x0000000502007986 */ /* 0x0001e2000c101124 */
[----:B------:R-:W-:Y:S05]  /*5640*/  BRA `(.L_x_10545) ;  /* 0x00000000000c7947 */ /* 0x000fea0003800000 */
.L_x_10564:
[----:B------:R-:W-:-:S04]  /*5650*/  I2FP.F32.U32 R0, R4 ;  /* 0x0000000400007245 */ /* 0x000fc80000201000 */
[----:B------:R-:W-:-:S05]  /*5660*/  F2FP.BF16.F32.PACK_AB R0, RZ, R0 ;  /* 0x00000000ff00723e */ /* 0x000fca00000010ff */
[----:B------:R0:W-:Y:S02]  /*5670*/  STG.E.U16 desc[UR36][R2.64], R0 ;  /* 0x0000000002007986 */ /* 0x0001e4000c101524 */
.L_x_10545:
[----:B------:R-:W-:Y:S05]  /*5680*/  BSYNC.RECONVERGENT B6 ;  /* 0x0000000000067941 */ /* 0x000fea0003800200 */
.L_x_10539:
[----:B------:R-:W-:-:S07]  /*5690*/  VIADD R17, R17, 0x80 ;  /* 0x0000008011117836 */ /* 0x000fce0000000000 */
.L_x_10513:
[----:B------:R-:W-:Y:S05]  /*56a0*/  BSYNC.RECONVERGENT B7 ;  /* 0x0000000000077941 */ /* 0x000fea0003800200 */
.L_x_10512:
[----:B------:R-:W5:Y:S01]  /*56b0*/  LDCU UR4, c[0x0][0x380] ;  /* 0x00007000ff0477ac */ /* 0x000f620008000800 */
[----:B------:R-:W-:Y:S01]  /*56c0*/  BSSY.RECONVERGENT B7, `(.L_x_10571) ;  /* 0x00002ad000077945 */ /* 0x000fe20003800200 */
[----:B-----5:R-:W-:-:S13]  /*56d0*/  ISETP.GE.AND P0, PT, R17, UR4, PT ;  /* 0x0000000411007c0c */ /* 0x020fda000bf06270 */
[----:B------:R-:W-:Y:S05]  /*56e0*/  @P0 BRA `(.L_x_10572) ;  /* 0x0000002800a80947 */ /* 0x000fea0003800000 */
[----:B------:R-:W5:Y:S01]  /*56f0*/  LDCU UR4, c[0x0][0x388] ;  /* 0x00007100ff0477ac */ /* 0x000f620008000800 */
[----:B01-3--:R-:W-:Y:S01]  /*5700*/  MOV R0, RZ ;  /* 0x000000ff00007202 */ /* 0x00bfe20000000f00 */
        /* <DEDUP_REMOVED lines=8> */
[----:B--2-4-:R-:W-:-:S05]  /*5790*/  IMAD.HI.U32 R2, R17, UR4, R16 ;  /* 0x0000000411027c27 */ /* 0x014fca000f8e0010 */
[----:B------:R-:W-:-:S05]  /*57a0*/  SHF.R.U32.HI R3, RZ, UR5, R2 ;  /* 0x00000005ff037c19 */ /* 0x000fca0008011602 */
[----:B------:R-:W-:-:S04]  /*57b0*/  IMAD.MOV R0, RZ, RZ, -R3 ;  /* 0x000000ffff007224 */ /* 0x000fc800078e0a03 */
[----:B0-----:R-:W-:-:S04]  /*57c0*/  IMAD R0, R0, UR6, R17 ;  /* 0x0000000600007c24 */ /* 0x001fc8000f8e0211 */
[C---:B-1----:R-:W-:Y:S02]  /*57d0*/  IMAD R16, R0.reuse, UR8, RZ ;  /* 0x0000000800107c24 */ /* 0x042fe4000f8e02ff */
        /* <DEDUP_REMOVED lines=288> */
.L_x_10573:
[----:B------:R-:W2:Y:S01]  /*69e0*/  LDCU.64 UR6, c[0x0][0x588] ;  /* 0x0000b100ff0677ac */ /* 0x000ea20008000a00 */
[----:B------:R-:W-:Y:S01]  /*69f0*/  BSSY.RECONVERGENT B6, `(.L_x_10574) ;  /* 0x00000a4000067945 */ /* 0x000fe20003800200 */
        /* <DEDUP_REMOVED lines=16> */
.L_x_10578:
[----:B------:R-:W2:Y:S02]  /*6b00*/  LDG.E.U8 R2, desc[UR36][R2.64] ;  /* 0x0000002402027981 */ /* 0x000ea4000c1e1100 */
[----:B--2---:R-:W-:Y:S01]  /*6b10*/  ISETP.NE.AND P0, PT, R2, RZ, PT ;  /* 0x000000ff0200720c */ /* 0x004fe20003f05270 */
[----:B------:R-:W-:-:S12]  /*6b20*/  BRA `(.L_x_10580) ;  /* 0x0000000800407947 */ /* 0x000fd80003800000 */
.L_x_10577:
        /* <DEDUP_REMOVED lines=10> */
.L_x_10582:
[----:B------:R-:W2:Y:S02]  /*6bd0*/  LDG.E R2, desc[UR36][R2.64] ;  /* 0x0000002402027981 */ /* 0x000ea4000c1e1900 */
[----:B--2---:R-:W-:Y:S01]  /*6be0*/  ISETP.NE.AND P0, PT, R2, RZ, PT ;  /* 0x000000ff0200720c */ /* 0x004fe20003f05270 */
[----:B------:R-:W-:-:S12]  /*6bf0*/  BRA `(.L_x_10580) ;  /* 0x00000008000c7947 */ /* 0x000fd80003800000 */
.L_x_10581:
[----:B------:R-:W2:Y:S02]  /*6c00*/  LDG.E.U16 R2, desc[UR36][R2.64] ;  /* 0x0000002402027981 */ /* 0x000ea4000c1e1500 */
[----:B--2---:R-:W-:Y:S01]  /*6c10*/  ISETP.NE.AND P0, PT, R2, RZ, PT ;  /* 0x000000ff0200720c */ /* 0x004fe20003f05270 */
[----:B------:R-:W-:-:S12]  /*6c20*/  BRA `(.L_x_10580) ;  /* 0x0000000800007947 */ /* 0x000fd80003800000 */
.L_x_10576:
        /* <DEDUP_REMOVED lines=9> */
.L_x_10584:
[----:B------:R-:W2:Y:S02]  /*6cc0*/  LDG.E.U16 R0, desc[UR36][R2.64] ;  /* 0x0000002402007981 */ /* 0x000ea4000c1e1500 */
[----:B--2---:R-:W-:-:S05]  /*6cd0*/  HADD2.F32 R0, -RZ, R0.H0_H0 ;  /* 0x20000000ff007230 */ /* 0x004fca0000004100 */
[----:B------:R-:W-:Y:S01]  /*6ce0*/  FSETP.NEU.FTZ.AND P0, PT, R0, RZ, PT ;  /* 0x000000ff0000720b */ /* 0x000fe20003f1d000 */
[----:B------:R-:W-:-:S12]  /*6cf0*/  BRA `(.L_x_10580) ;  /* 0x0000000400cc7947 */ /* 0x000fd80003800000 */
.L_x_10583:
        /* <DEDUP_REMOVED lines=11> */
.L_x_10586:
        /* <DEDUP_REMOVED lines=8> */
.L_x_10585:
[----:B------:R-:W2:Y:S02]  /*6e30*/  LDG.E.64 R2, desc[UR36][R2.64] ;  /* 0x0000002402027981 */ /* 0x000ea4000c1e1b00 */
[----:B--2---:R1:W2:Y:S02]  /*6e40*/  DSETP.NEU.AND P0, PT, R2, RZ, PT ;  /* 0x000000ff0200722a */ /* 0x0042a40003f0d000 */
[----:B--2---:R-:W-:Y:S05]  /*6e50*/  BRA `(.L_x_10580) ;  /* 0x0000000400747947 */ /* 0x004fea0003800000 */
.L_x_10575:
        /* <DEDUP_REMOVED lines=11> */
.L_x_10589:
        /* <DEDUP_REMOVED lines=8> */
.L_x_10588:
        /* <DEDUP_REMOVED lines=9> */
.L_x_10591:
[----:B------:R-:W2:Y:S02]  /*7020*/  LDG.E.U8 R2, desc[UR36][R2.64] ;  /* 0x0000002402027981 */ /* 0x000ea4000c1e1100 */
[----:B--2---:R-:W-:-:S05]  /*7030*/  IMAD.SHL.U32 R0, R2, 0x2000000, RZ ;  /* 0x0200000002007824 */ /* 0x004fca00078e00ff */
[----:B------:R-:W-:-:S13]  /*7040*/  ISETP.GE.U32.AND P0, PT, R0, 0x8000000, PT ;  /* 0x080000000000780c */ /* 0x000fda0003f06070 */
[----:B------:R-:W-:Y:S02]  /*7050*/  @!P0 SHF.L.U32 R4, R2, 0x8, RZ ;  /* 0x0000000802048819 */ /* 0x000fe400000006ff */
[----:B------:R-:W-:Y:S02]  /*7060*/  @P0 LEA.HI R0, R0, 0x70000000, RZ, 0x1c ;  /* 0x7000000000000811 */ /* 0x000fe400078fe0ff */
[----:B------:R-:W-:-:S03]  /*7070*/  @!P0 LOP3.LUT R4, R4, 0x7f00, RZ, 0xc0, !PT ;  /* 0x00007f0004048812 */ /* 0x000fc600078ec0ff */
[----:B------:R-:W-:Y:S01]  /*7080*/  @P0 FMUL.FTZ R0, R0, 1.9259299443872358531e-34 ;  /* 0x0780000000000820 */ /* 0x000fe20000410000 */
[----:B------:R-:W-:-:S05]  /*7090*/  @!P0 LOP3.LUT R4, R4, 0x3f000000, RZ, 0xfc, !PT ;  /* 0x3f00000004048812 */ /* 0x000fca00078efcff */
[----:B------:R-:W-:-:S05]  /*70a0*/  @!P0 FADD.FTZ R0, R4, -0.5 ;  /* 0xbf00000004008421 */ /* 0x000fca0000010000 */
[----:B------:R-:W-:Y:S01]  /*70b0*/  LOP3.LUT P0, RZ, R0, 0x7fffffff, RZ, 0xc0, !PT ;  /* 0x7fffffff00ff7812 */ /* 0x000fe2000780c0ff */
[----:B------:R-:W-:-:S12]  /*70c0*/  BRA `(.L_x_10580) ;  /* 0x0000000000d87947 */ /* 0x000fd80003800000 */
.L_x_10590:
[----:B------:R-:W2:Y:S02]  /*70d0*/  LDG.E.U16 R0, desc[UR36][R2.64] ;  /* 0x0000002402007981 */ /* 0x000ea4000c1e1500 */
[----:B--2---:R-:W-:-:S05]  /*70e0*/  IMAD.U32 R0, R0, 0x10000, RZ ;  /* 0x0001000000007824 */ /* 0x004fca00078e00ff */
[----:B------:R-:W-:Y:S01]  /*70f0*/  FSETP.NEU.FTZ.AND P0, PT, R0, RZ, PT ;  /* 0x000000ff0000720b */ /* 0x000fe20003f1d000 */
[----:B------:R-:W-:-:S12]  /*7100*/  BRA `(.L_x_10580) ;  /* 0x0000000000c87947 */ /* 0x000fd80003800000 */
.L_x_10587:
        /* <DEDUP_REMOVED lines=11> */
.L_x_10594:
[----:B------:R-:W2:Y:S02]  /*71c0*/  LDG.E.U8 R2, desc[UR36][R2.64] ;  /* 0x0000002402027981 */ /* 0x000ea4000c1e1100 */
[----:B--2---:R-:W-:Y:S01]  /*71d0*/  ISETP.NE.AND P0, PT, R2, RZ, PT ;  /* 0x000000ff0200720c */ /* 0x004fe20003f05270 */
[----:B------:R-:W-:-:S12]  /*71e0*/  BRA `(.L_x_10580) ;  /* 0x0000000000907947 */ /* 0x000fd80003800000 */
.L_x_10593:
[----:B------:R-:W2:Y:S02]  /*71f0*/  LDG.E.U8 R2, desc[UR36][R2.64] ;  /* 0x0000002402027981 */ /* 0x000ea4000c1e1100 */
[----:B--2---:R-:W-:Y:S01]  /*7200*/  ISETP.NE.AND P0, PT, R2, RZ, PT ;  /* 0x000000ff0200720c */ /* 0x004fe20003f05270 */
[----:B------:R-:W-:-:S12]  /*7210*/  BRA `(.L_x_10580) ;  /* 0x0000000000847947 */ /* 0x000fd80003800000 */
.L_x_10592:
        /* <DEDUP_REMOVED lines=9> */
.L_x_10579:
        /* <DEDUP_REMOVED lines=16> */
.L_x_10597:
[----:B------:R-:W-:Y:S01]  /*73b0*/  PLOP3.LUT P0, PT, PT, PT, PT, 0x8, 0x80 ;  /* 0x000000000080781c */ /* 0x000fe20003f0e170 */
[----:B------:R-:W-:-:S12]  /*73c0*/  BRA `(.L_x_10580) ;  /* 0x0000000000187947 */ /* 0x000fd80003800000 */
.L_x_10596:
[----:B------:R-:W2:Y:S02]  /*73d0*/  LDG.E.64 R2, desc[UR36][R2.64] ;  /* 0x0000002402027981 */ /* 0x000ea4000c1e1b00 */
[----:B--2---:R-:W-:-:S04]  /*73e0*/  ISETP.NE.U32.AND P0, PT, R2, RZ, PT ;  /* 0x000000ff0200720c */ /* 0x004fc80003f05070 */
[----:B------:R-:W-:Y:S01]  /*73f0*/  ISETP.NE.AND.EX P0, PT, R3, RZ, PT, P0 ;  /* 0x000000ff0300720c */ /* 0x000fe20003f05300 */
[----:B------:R-:W-:-:S12]  /*7400*/  BRA `(.L_x_10580) ;  /* 0x0000000000087947 */ /* 0x000fd80003800000 */
.L_x_10595:
[----:B------:R-:W2:Y:S02]  /*7410*/  LDG.E R2, desc[UR36][R2.64] ;  /* 0x0000002402027981 */ /* 0x000ea4000c1e1900 */
[----:B--2---:R-:W-:-:S13]  /*7420*/  ISETP.NE.AND P0, PT, R2, RZ, PT ;  /* 0x000000ff0200720c */ /* 0x004fda0003f05270 */
.L_x_10580:
[----:B------:R-:W-:Y:S05]  /*7430*/  BSYNC.RECONVERGENT B6 ;  /* 0x0000000000067941 */ /* 0x000fea0003800200 */
.L_x_10574:
[----:B------:R-:W1:Y:S01]  /*7440*/  LDCU.64 UR6, c[0x0][0x580] ;  /* 0x0000b000ff0677ac */ /* 0x000e620008000a00 */
[----:B------:R-:W-:Y:S01]  /*7450*/  BSSY.RECONVERGENT B6, `(.L_x_10598) ;  /* 0x00000d2000067945 */ /* 0x000fe20003800200 */
[----:B0-----:R-:W-:Y:S01]  /*7460*/  SEL R4, RZ, 0x1, !P0 ;  /* 0x00000001ff047807 */ /* 0x001fe20004000000 */
[----:B------:R-:W-:-:S04]  /*7470*/  UPRMT UR4, UR42, 0x9910, URZ ;  /* 0x000099102a047896 */ /* 0x000fc800080000ff */
[----:B------:R-:W-:Y:S01]  /*7480*/  UISETP.GT.AND UP0, UPT, UR4, 0x9, UPT ;  /* 0x000000090400788c */ /* 0x000fe2000bf04270 */
[----:B-1----:R-:W-:-:S05]  /*7490*/  IADD3 R2, P1, PT, R16, UR6, RZ ;  /* 0x0000000610027c10 */ /* 0x002fca000ff3e0ff */
        /* <DEDUP_REMOVED lines=12> */
.L_x_10602:
[----:B------:R0:W-:Y:S01]  /*7560*/  STG.E.U8 desc[UR36][R2.64], R4 ;  /* 0x0000000402007986 */ /* 0x0001e2000c101124 */
[----:B------:R-:W-:Y:S05]  /*7570*/  BRA `(.L_x_10604) ;  /* 0x0000000800fc7947 */ /* 0x000fea0003800000 */
.L_x_10601:
        /* <DEDUP_REMOVED lines=9> */
.L_x_10606:
[----:B------:R0:W-:Y:S01]  /*7610*/  STG.E desc[UR36][R2.64], R4 ;  /* 0x0000000402007986 */ /* 0x0001e2000c101924 */
[----:B------:R-:W-:Y:S05]  /*7620*/  BRA `(.L_x_10604) ;  /* 0x0000000800d07947 */ /* 0x000fea0003800000 */
.L_x_10605:
[----:B------:R0:W-:Y:S01]  /*7630*/  STG.E.U16 desc[UR36][R2.64], R4 ;  /* 0x0000000402007986 */ /* 0x0001e2000c101524 */
[----:B------:R-:W-:Y:S05]  /*7640*/  BRA `(.L_x_10604) ;  /* 0x0000000800c87947 */ /* 0x000fea0003800000 */
.L_x_10600:
        /* <DEDUP_REMOVED lines=9> */
.L_x_10608:
[----:B------:R-:W-:-:S04]  /*76e0*/  I2FP.F32.U32 R0, R4 ;  /* 0x0000000400007245 */ /* 0x000fc80000201000 */
[----:B------:R-:W-:-:S05]  /*76f0*/  F2FP.F16.F32.PACK_AB R0, RZ, R0 ;  /* 0x00000000ff00723e */ /* 0x000fca00000000ff */
[----:B------:R0:W-:Y:S01]  /*7700*/  STG.E.U16 desc[UR36][R2.64], R0 ;  /* 0x0000000002007986 */ /* 0x0001e2000c101524 */
[----:B------:R-:W-:Y:S05]  /*7710*/  BRA `(.L_x_10604) ;  /* 0x0000000800947947 */ /* 0x000fea0003800000 */
.L_x_10607:
        /* <DEDUP_REMOVED lines=10> */
.L_x_10610:
[----:B------:R-:W-:-:S04]  /*77c0*/  I2FP.F32.U32 R4, R4 ;  /* 0x0000000400047245 */ /* 0x000fc80000201000 */
[----:B------:R-:W-:-:S04]  /*77d0*/  F2FP.F16.F32.PACK_AB R5, RZ, R4 ;  /* 0x00000004ff05723e */ /* 0x000fc800000000ff */
[----:B------:R-:W-:-:S05]  /*77e0*/  PRMT R5, R5, 0x5410, RZ ;  /* 0x0000541005057816 */ /* 0x000fca00000000ff */
[----:B------:R0:W-:Y:S01]  /*77f0*/  STG.E desc[UR36][R2.64], R5 ;  /* 0x0000000502007986 */ /* 0x0001e2000c101924 */
[----:B------:R-:W-:Y:S05]  /*7800*/  BRA `(.L_x_10604) ;  /* 0x0000000800587947 */ /* 0x000fea0003800000 */
.L_x_10609:
[----:B------:R-:W0:Y:S02]  /*7810*/  I2F.F64.U32 R4, R4 ;  /* 0x0000000400047312 */ /* 0x000e240000201800 */
[----:B0-----:R0:W-:Y:S01]  /*7820*/  STG.E.64 desc[UR36][R2.64], R4 ;  /* 0x0000000402007986 */ /* 0x0011e2000c101b24 */
[----:B------:R-:W-:Y:S05]  /*7830*/  BRA `(.L_x_10604) ;  /* 0x00000008004c7947 */ /* 0x000fea0003800000 */
.L_x_10599:
        /* <DEDUP_REMOVED lines=12> */
.L_x_10614:
[----:B------:R-:W-:Y:S01]  /*7900*/  I2FP.F32.U32 R5, R4 ;  /* 0x0000000400057245 */ /* 0x000fe20000201000 */
[----:B------:R-:W-:Y:S01]  /*7910*/  BSSY.RECONVERGENT B0, `(.L_x_10615) ;  /* 0x0000010000007945 */ /* 0x000fe20003800200 */
        /* <DEDUP_REMOVED lines=15> */
.L_x_10616:
[----:B------:R-:W-:Y:S05]  /*7a10*/  BSYNC.RECONVERGENT B0 ;  /* 0x0000000000007941 */ /* 0x000fea0003800200 */
.L_x_10615:
[----:B------:R0:W-:Y:S01]  /*7a20*/  STG.E.U8 desc[UR36][R2.64], R0 ;  /* 0x0000000002007986 */ /* 0x0001e2000c101124 */
[----:B------:R-:W-:Y:S05]  /*7a30*/  BRA `(.L_x_10604) ;  /* 0x0000000400cc7947 */ /* 0x000fea0003800000 */
.L_x_10613:
[----:B------:R-:W-:Y:S01]  /*7a40*/  I2FP.F32.U32 R5, R4 ;  /* 0x0000000400057245 */ /* 0x000fe20000201000 */
        /* <DEDUP_REMOVED lines=16> */
.L_x_10618:
[----:B------:R-:W-:Y:S05]  /*7b50*/  BSYNC.RECONVERGENT B0 ;  /* 0x0000000000007941 */ /* 0x000fea0003800200 */
.L_x_10617:
[----:B------:R0:W-:Y:S01]  /*7b60*/  STG.E.U8 desc[UR36][R2.64], R0 ;  /* 0x0000000002007986 */ /* 0x0001e2000c101124 */
[----:B------:R-:W-:Y:S05]  /*7b70*/  BRA `(.L_x_10604) ;  /* 0x00000004007c7947 */ /* 0x000fea0003800000 */
.L_x_10612:
        /* <DEDUP_REMOVED lines=21> */
.L_x_10620:
[----:B------:R-:W-:-:S05]  /*7cd0*/  MOV R5, RZ ;  /* 0x000000ff00057202 */ /* 0x000fca0000000f00 */
[----:B------:R0:W-:Y:S01]  /*7ce0*/  STG.E.64 desc[UR36][R2.64], R4 ;  /* 0x0000000402007986 */ /* 0x0001e2000c101b24 */
[----:B------:R-:W-:Y:S05]  /*7cf0*/  BRA `(.L_x_10604) ;  /* 0x00000004001c7947 */ /* 0x000fea0003800000 */
.L_x_10619:
[----:B------:R0:W-:Y:S01]  /*7d00*/  STG.E desc[UR36][R2.64], R4 ;  /* 0x0000000402007986 */ /* 0x0001e2000c101924 */
[----:B------:R-:W-:Y:S05]  /*7d10*/  BRA `(.L_x_10604) ;  /* 0x0000000400147947 */ /* 0x000fea0003800000 */
.L_x_10611:
        /* <DEDUP_REMOVED lines=8> */
.L_x_10622:
[----:B------:R-:W-:Y:S01]  /*7da0*/  CS2R R6, SRZ ;  /* 0x0000000000067805 */ /* 0x000fe2000001ff00 */
[----:B------:R-:W0:Y:S04]  /*7db0*/  I2F.F64.U32 R4, R4 ;  /* 0x0000000400047312 */ /* 0x000e280000201800 */
[----:B0-----:R0:W-:Y:S01]  /*7dc0*/  STG.E.128 desc[UR36][R2.64], R4 ;  /* 0x0000000402007986 */ /* 0x0011e2000c101d24 */
[----:B------:R-:W-:Y:S05]  /*7dd0*/  BRA `(.L_x_10604) ;  /* 0x0000000000e47947 */ /* 0x000fea0003800000 */
.L_x_10621:
[----:B------:R-:W-:-:S09]  /*7de0*/  UISETP.NE.AND UP0, UPT, UR4, 0xf, UPT ;  /* 0x0000000f0400788c */ /* 0x000fd2000bf05270 */
[----:B------:R-:W-:Y:S05]  /*7df0*/  BRA.U !UP0, `(.L_x_10623) ;  /* 0x0000000108d07547 */ /* 0x000fea000b800000 */
[----:B------:R-:W-:-:S09]  /*7e00*/  UISETP.NE.AND UP0, UPT, UR4, 0x17, UPT ;  /* 0x000000170400788c */ /* 0x000fd2000bf05270 */
[----:B------:R-:W-:Y:S05]  /*7e10*/  BRA.U !UP0, `(.L_x_10624) ;  /* 0x0000000108847547 */ /* 0x000fea000b800000 */
[----:B------:R-:W-:-:S09]  /*7e20*/  UISETP.NE.AND UP0, UPT, UR4, 0x18, UPT ;  /* 0x000000180400788c */ /* 0x000fd2000bf05270 */
[----:B------:R-:W-:Y:S05]  /*7e30*/  BRA.U !UP0, `(.L_x_10625) ;  /* 0x0000000108447547 */ /* 0x000fea000b800000 */
.L_x_10603:
        /* <DEDUP_REMOVED lines=16> */
.L_x_10626:
[----:B------:R-:W-:Y:S05]  /*7f40*/  BRA `(.L_x_10604) ;  /* 0x0000000000887947 */ /* 0x000fea0003800000 */
.L_x_10625:
        /* <DEDUP_REMOVED lines=11> */
.L_x_10628:
[----:B------:R-:W-:Y:S05]  /*8000*/  BSYNC.RECONVERGENT B0 ;  /* 0x0000000000007941 */ /* 0x000fea0003800200 */
.L_x_10627:
[----:B------:R3:W-:Y:S01]  /*8010*/  STG.E.U8 desc[UR36][R2.64], R5 ;  /* 0x0000000502007986 */ /* 0x0007e2000c101124 */
[----:B------:R-:W-:Y:S05]  /*8020*/  BRA `(.L_x_10604) ;  /* 0x0000000000507947 */ /* 0x000fea0003800000 */
.L_x_10624:
        /* <DEDUP_REMOVED lines=12> */
.L_x_10629:
[----:B------:R-:W-:Y:S01]  /*80f0*/  IMAD.MOV.U32 R5, RZ, RZ, 0x7f ;  /* 0x0000007fff057424 */ /* 0x000fe200078e00ff */
[----:B------:R-:W-:-:S04]  /*8100*/  ISETP.GT.U32.AND P0, PT, R7, 0x7f800000, PT ;  /* 0x7f8000000700780c */ /* 0x000fc80003f04070 */
[----:B------:R-:W-:-:S05]  /*8110*/  SEL R5, R5, 0x7c, P0 ;  /* 0x0000007c05057807 */ /* 0x000fca0000000000 */
[----:B------:R1:W-:Y:S01]  /*8120*/  STG.E.U8 desc[UR36][R2.64], R5 ;  /* 0x0000000502007986 */ /* 0x0003e2000c101124 */
[----:B------:R-:W-:Y:S05]  /*8130*/  BRA `(.L_x_10604) ;  /* 0x00000000000c7947 */ /* 0x000fea0003800000 */
.L_x_10623:
[----:B------:R-:W-:-:S04]  /*8140*/  I2FP.F32.U32 R0, R4 ;  /* 0x0000000400007245 */ /* 0x000fc80000201000 */
[----:B------:R-:W-:-:S05]  /*8150*/  F2FP.BF16.F32.PACK_AB R0, RZ, R0 ;  /* 0x00000000ff00723e */ /* 0x000fca00000010ff */
[----:B------:R0:W-:Y:S02]  /*8160*/  STG.E.U16 desc[UR36][R2.64], R0 ;  /* 0x0000000002007986 */ /* 0x0001e4000c101524 */
.L_x_10604:
[----:B------:R-:W-:Y:S05]  /*8170*/  BSYNC.RECONVERGENT B6 ;  /* 0x0000000000067941 */ /* 0x000fea0003800200 */
.L_x_10598:
[----:B------:R-:W-:-:S07]  /*8180*/  IADD3 R17, PT, PT, R17, 0x80, RZ ;  /* 0x0000008011117810 */ /* 0x000fce0007ffe0ff */
.L_x_10572:
[----:B------:R-:W-:Y:S05]  /*8190*/  BSYNC.RECONVERGENT B7 ;  /* 0x0000000000077941 */ /* 0x000fea0003800200 */
.L_x_10571:
[----:B------:R-:W5:Y:S02]  /*81a0*/  LDCU UR4, c[0x0][0x380] ;  /* 0x00007000ff0477ac */ /* 0x000f640008000800 */
[----:B-----5:R-:W-:-:S13]  /*81b0*/  ISETP.GE.AND P0, PT, R17, UR4, PT ;  /* 0x0000000411007c0c */ /* 0x020fda000bf06270 */
[----:B------:R-:W-:Y:S05]  /*81c0*/  @P0 EXIT ;  /* 0x000000000000094d */ /* 0x000fea0003800000 */
[----:B------:R-:W5:Y:S01]  /*81d0*/  LDCU UR4, c[0x0][0x388] ;  /* 0x00007100ff0477ac */ /* 0x000f620008000800 */
[----:B------:R-:W-:Y:S02]  /*81e0*/  HFMA2 R16, -RZ, RZ, 0, 0 ;  /* 0x00000000ff107431 */ /* 0x000fe400000001ff */
[----:B01-3--:R-:W-:Y:S01]  /*81f0*/  IMAD.MOV.U32 R0, RZ, RZ, RZ ;  /* 0x000000ffff007224 */ /* 0x00bfe200078e00ff */
[----:B-----5:R-:W-:-:S09]  /*8200*/  UISETP.NE.AND UP0, UPT, UR4, URZ, UPT ;  /* 0x000000ff0400728c */ /* 0x020fd2000bf05270 */
[----:B------:R-:W-:Y:S05]  /*8210*/  BRA.U !UP0, `(.L_x_10630) ;  /* 0x0000001108a87547 */ /* 0x000fea000b800000 */
[----:B------:R-:W2:Y:S01]  /*8220*/  LDCU.64 UR4, c[0x0][0x390] ;  /* 0x00007200ff0477ac */ /* 0x000ea20008000a00 */
[----:B------:R-:W-:Y:S01]  /*8230*/  IMAD.MOV.U32 R16, RZ, RZ, RZ ;  /* 0x000000ffff107224 */ /* 0x000fe200078e00ff */
[----:B------:R-:W0:Y:S01]  /*8240*/  LDCU UR6, c[0x0][0x38c] ;  /* 0x00007180ff0677ac */ /* 0x000e220008000800 */
[----:B------:R-:W1:Y:S01]  /*8250*/  LDCU.64 UR8, c[0x0][0x4b8] ;  /* 0x00009700ff0877ac */ /* 0x000e620008000a00 */
[----:B------:R-:W-:Y:S01]  /*8260*/  UISETP.NE.AND UP0, UPT, UR40, URZ, UPT ;  /* 0x000000ff2800728c */ /* 0x000fe2000bf05270 */
[----:B--2-4-:R-:W-:-:S05]  /*8270*/  IMAD.HI.U32 R2, R17, UR4, R16 ;  /* 0x0000000411027c27 */ /* 0x014fca000f8e0010 */
[----:B------:R-:W-:-:S04]  /*8280*/  SHF.R.U32.HI R3, RZ, UR5, R2 ;  /* 0x00000005ff037c19 */ /* 0x000fc80008011602 */
[----:B------:R-:W-:-:S05]  /*8290*/  IADD3 R0, PT, PT, -R3, RZ, RZ ;  /* 0x000000ff03007210 */ /* 0x000fca0007ffe1ff */
        /* <DEDUP_REMOVED lines=290> */
.L_x_10630:
[----:B------:R-:W0:Y:S01]  /*94c0*/  LDCU.128 UR8, c[0x0][0x580] ;  /* 0x0000b000ff0877ac */ /* 0x000e220008000c00 */
[----:B------:R-:W-:Y:S01]  /*94d0*/  BSSY.RECONVERGENT B6, `(.L_x_10631) ;  /* 0x00000a6000067945 */ /* 0x000fe20003800200 */
[----:B------:R-:W-:-:S04]  /*94e0*/  UPRMT UR4, UR41, 0x9910, URZ ;  /* 0x0000991029047896 */ /* 0x000fc800080000ff */
[----:B------:R-:W-:Y:S01]  /*94f0*/  UISETP.GT.AND UP0, UPT, UR4, 0x9, UPT ;  /* 0x000000090400788c */ /* 0x000fe2000bf04270 */
[----:B0-----:R-:W-:Y:S02]  /*9500*/  IADD3 R16, P0, PT, R16, UR8, RZ ;  /* 0x0000000810107c10 */ /* 0x001fe4000ff1e0ff */
[----:B--2-4-:R-:W-:-:S03]  /*9510*/  IADD3 R2, P1, PT, R0, UR10, RZ ;  /* 0x0000000a00027c10 */ /* 0x014fc6000ff3e0ff */
        /* <DEDUP_REMOVED lines=14> */
.L_x_10635:
[----:B------:R-:W2:Y:S02]  /*9600*/  LDG.E.U8 R2, desc[UR36][R2.64] ;  /* 0x0000002402027981 */ /* 0x000ea4000c1e1100 */
[----:B--2---:R-:W-:Y:S01]  /*9610*/  ISETP.NE.AND P0, PT, R2, RZ, PT ;  /* 0x000000ff0200720c */ /* 0x004fe20003f05270 */
[----:B------:R-:W-:-:S12]  /*9620*/  BRA `(.L_x_10637) ;  /* 0x0000000800407947 */ /* 0x000fd80003800000 */
.L_x_10634:
        /* <DEDUP_REMOVED lines=10> */
.L_x_10639:
[----:B------:R-:W2:Y:S02]  /*96d0*/  LDG.E R2, desc[UR36][R2.64] ;  /* 0x0000002402027981 */ /* 0x000ea4000c1e1900 */
[----:B--2---:R-:W-:Y:S01]  /*96e0*/  ISETP.NE.AND P0, PT, R2, RZ, PT ;  /* 0x000000ff0200720c */ /* 0x004fe20003f05270 */
[----:B------:R-:W-:-:S12]  /*96f0*/  BRA `(.L_x_10637) ;  /* 0x00000008000c7947 */ /* 0x000fd80003800000 */
.L_x_10638:
[----:B------:R-:W2:Y:S02]  /*9700*/  LDG.E.U16 R2, desc[UR36][R2.64] ;  /* 0x0000002402027981 */ /* 0x000ea4000c1e1500 */
[----:B--2---:R-:W-:Y:S01]  /*9710*/  ISETP.NE.AND P0, PT, R2, RZ, PT ;  /* 0x000000ff0200720c */ /* 0x004fe20003f05270 */
[----:B------:R-:W-:-:S12]  /*9720*/  BRA `(.L_x_10637) ;  /* 0x0000000800007947 */ /* 0x000fd80003800000 */
.L_x_10633:
        /* <DEDUP_REMOVED lines=9> */
.L_x_10641:
[----:B------:R-:W2:Y:S02]  /*97c0*/  LDG.E.U16 R0, desc[UR36][R2.64] ;  /* 0x0000002402007981 */ /* 0x000ea4000c1e1500 */
[----:B--2---:R-:W-:-:S05]  /*97d0*/  HADD2.F32 R0, -RZ, R0.H0_H0 ;  /* 0x20000000ff007230 */ /* 0x004fca0000004100 */
[----:B------:R-:W-:Y:S01]  /*97e0*/  FSETP.NEU.FTZ.AND P0, PT, R0, RZ, PT ;  /* 0x000000ff0000720b */ /* 0x000fe20003f1d000 */
[----:B------:R-:W-:-:S12]  /*97f0*/  BRA `(.L_x_10637) ;  /* 0x0000000400cc7947 */ /* 0x000fd80003800000 */
.L_x_10640:
        /* <DEDUP_REMOVED lines=11> */
.L_x_10643:
        /* <DEDUP_REMOVED lines=8> */
.L_x_10642:
[----:B------:R-:W2:Y:S02]  /*9930*/  LDG.E.64 R2, desc[UR36][R2.64] ;  /* 0x0000002402027981 */ /* 0x000ea4000c1e1b00 */
[----:B--2---:R1:W2:Y:S02]  /*9940*/  DSETP.NEU.AND P0, PT, R2, RZ, PT ;  /* 0x000000ff0200722a */ /* 0x0042a40003f0d000 */
[----:B--2---:R-:W-:Y:S05]  /*9950*/  BRA `(.L_x_10637) ;  /* 0x0000000400747947 */ /* 0x004fea0003800000 */
.L_x_10632:
        /* <DEDUP_REMOVED lines=11> */
.L_x_10646:
        /* <DEDUP_REMOVED lines=8> */
.L_x_10645:
        /* <DEDUP_REMOVED lines=9> */
.L_x_10648:
        /* <DEDUP_REMOVED lines=11> */
.L_x_10647:
[----:B------:R-:W2:Y:S02]  /*9bd0*/  LDG.E.U16 R0, desc[UR36][R2.64] ;  /* 0x0000002402007981 */ /* 0x000ea4000c1e1500 */
[----:B--2---:R-:W-:-:S05]  /*9be0*/  IMAD.U32 R0, R0, 0x10000, RZ ;  /* 0x0001000000007824 */ /* 0x004fca00078e00ff */
[----:B------:R-:W-:Y:S01]  /*9bf0*/  FSETP.NEU.FTZ.AND P0, PT, R0, RZ, PT ;  /* 0x000000ff0000720b */ /* 0x000fe20003f1d000 */
[----:B------:R-:W-:-:S12]  /*9c00*/  BRA `(.L_x_10637) ;  /* 0x0000000000c87947 */ /* 0x000fd80003800000 */
.L_x_10644:
        /* <DEDUP_REMOVED lines=11> */
.L_x_10651:
[----:B------:R-:W2:Y:S02]  /*9cc0*/  LDG.E.U8 R2, desc[UR36][R2.64] ;  /* 0x0000002402027981 */ /* 0x000ea4000c1e1100 */
[----:B--2---:R-:W-:Y:S01]  /*9cd0*/  ISETP.NE.AND P0, PT, R2, RZ, PT ;  /* 0x000000ff0200720c */ /* 0x004fe20003f05270 */
[----:B------:R-:W-:-:S12]  /*9ce0*/  BRA `(.L_x_10637) ;  /* 0x0000000000907947 */ /* 0x000fd80003800000 */
.L_x_10650:
[----:B------:R-:W2:Y:S02]  /*9cf0*/  LDG.E.U8 R2, desc[UR36][R2.64] ;  /* 0x0000002402027981 */ /* 0x000ea4000c1e1100 */
[----:B--2---:R-:W-:Y:S01]  /*9d00*/  ISETP.NE.AND P0, PT, R2, RZ, PT ;  /* 0x000000ff0200720c */ /* 0x004fe20003f05270 */
[----:B------:R-:W-:-:S12]  /*9d10*/  BRA `(.L_x_10637) ;  /* 0x0000000000847947 */ /* 0x000fd80003800000 */
.L_x_10649:
        /* <DEDUP_REMOVED lines=9> */
.L_x_10636:
        /* <DEDUP_REMOVED lines=16> */
.L_x_10654:
[----:B------:R-:W-:Y:S01]  /*9eb0*/  PLOP3.LUT P0, PT, PT, PT, PT, 0x8, 0x80 ;  /* 0x000000000080781c */ /* 0x000fe20003f0e170 */
[----:B------:R-:W-:-:S12]  /*9ec0*/  BRA `(.L_x_10637) ;  /* 0x0000000000187947 */ /* 0x000fd80003800000 */
.L_x_10653:
[----:B------:R-:W2:Y:S02]  /*9ed0*/  LDG.E.64 R2, desc[UR36][R2.64] ;  /* 0x0000002402027981 */ /* 0x000ea4000c1e1b00 */
[----:B--2---:R-:W-:-:S04]  /*9ee0*/  ISETP.NE.U32.AND P0, PT, R2, RZ, PT ;  /* 0x000000ff0200720c */ /* 0x004fc80003f05070 */
[----:B------:R-:W-:Y:S01]  /*9ef0*/  ISETP.NE.AND.EX P0, PT, R3, RZ, PT, P0 ;  /* 0x000000ff0300720c */ /* 0x000fe20003f05300 */
[----:B------:R-:W-:-:S12]  /*9f00*/  BRA `(.L_x_10637) ;  /* 0x0000000000087947 */ /* 0x000fd80003800000 */
.L_x_10652:
[----:B------:R-:W2:Y:S02]  /*9f10*/  LDG.E R2, desc[UR36][R2.64] ;  /* 0x0000002402027981 */ /* 0x000ea4000c1e1900 */
[----:B--2---:R-:W-:-:S13]  /*9f20*/  ISETP.NE.AND P0, PT, R2, RZ, PT ;  /* 0x000000ff0200720c */ /* 0x004fda0003f05270 */
.L_x_10637:
[----:B------:R-:W-:Y:S05]  /*9f30*/  BSYNC.RECONVERGENT B6 ;  /* 0x0000000000067941 */ /* 0x000fea0003800200 */
.L_x_10631:
[----:B------:R-:W-:Y:S01]  /*9f40*/  UPRMT UR4, UR42, 0x9910, URZ ;  /* 0x000099102a047896 */ /* 0x000fe200080000ff */
[----:B-1----:R-:W-:-:S03]  /*9f50*/  SEL R2, RZ, 0x1, !P0 ;  /* 0x00000001ff027807 */ /* 0x002fc60004000000 */
        /* <DEDUP_REMOVED lines=12> */
.L_x_10658:
[----:B------:R-:W-:Y:S01]  /*a020*/  STG.E.U8 desc[UR36][R16.64], R2 ;  /* 0x0000000210007986 */ /* 0x000fe2000c101124 */
[----:B------:R-:W-:Y:S05]  /*a030*/  EXIT ;  /* 0x000000000000794d */ /* 0x000fea0003800000 */
.L_x_10657:
        /* <DEDUP_REMOVED lines=9> */
.L_x_10661:
[----:B------:R-:W-:Y:S01]  /*a0d0*/  STG.E desc[UR36][R16.64], R2 ;  /* 0x0000000210007986 */ /* 0x000fe2000c101924 */
[----:B------:R-:W-:Y:S05]  /*a0e0*/  EXIT ;  /* 0x000000000000794d */ /* 0x000fea0003800000 */
.L_x_10660:
[----:B------:R-:W-:Y:S01]  /*a0f0*/  STG.E.U16 desc[UR36][R16.64], R2 ;  /* 0x0000000210007986 */ /* 0x000fe2000c101524 */
[----:B------:R-:W-:Y:S05]  /*a100*/  EXIT ;  /* 0x000000000000794d */ /* 0x000fea0003800000 */
.L_x_10656:
[----:B------:R-:W-:-:S09]  /*a110*/  UISETP.GT.AND UP0, UPT, UR4, 0x6, UPT ;  /* 0x000000060400788c */ /* 0x000fd2000bf04270 */
[----:B------:R-:W-:Y:S05]  /*a120*/  BRA.U UP0, `(.L_x_10662) ;  /* 0x00000001002c7547 */ /* 0x000fea000b800000 */
[----:B------:R-:W-:-:S09]  /*a130*/  UISETP.NE.AND UP0, UPT, UR4, 0x5, UPT ;  /* 0x000000050400788c */ /* 0x000fd2000bf05270 */
[----:B------:R-:W-:Y:S05]  /*a140*/  BRA.U !UP0, `(.L_x_10663) ;  /* 0x0000000108147547 */ /* 0x000fea000b800000 */
[----:B------:R-:W-:-:S09]  /*a150*/  UISETP.NE.AND UP0, UPT, UR4, 0x6, UPT ;  /* 0x000000060400788c */ /* 0x000fd2000bf05270 */
[----:B------:R-:W-:Y:S05]  /*a160*/  BRA.U UP0, `(.L_x_10659) ;  /* 0x0000000500e47547 */ /* 0x000fea000b800000 */
[----:B------:R-:W-:-:S05]  /*a170*/  I2FP.F32.U32 R3, R2 ;  /* 0x0000000200037245 */ /* 0x000fca0000201000 */
[----:B------:R-:W-:Y:S01]  /*a180*/  STG.E desc[UR36][R16.64], R3 ;  /* 0x0000000310007986 */ /* 0x000fe2000c101924 */
[----:B------:R-:W-:Y:S05]  /*a190*/  EXIT ;  /* 0x000000000000794d */ /* 0x000fea0003800000 */
.L_x_10663:
[----:B------:R-:W-:-:S04]  /*a1a0*/  I2FP.F32.U32 R0, R2 ;  /* 0x0000000200007245 */ /* 0x000fc80000201000 */
[----:B------:R-:W-:-:S05]  /*a1b0*/  F2FP.F16.F32.PACK_AB R0, RZ, R0 ;  /* 0x00000000ff00723e */ /* 0x000fca00000000ff */
[----:B------:R-:W-:Y:S01]  /*a1c0*/  STG.E.U16 desc[UR36][R16.64], R0 ;  /* 0x0000000010007986 */ /* 0x000fe2000c101524 */
[----:B------:R-:W-:Y:S05]  /*a1d0*/  EXIT ;  /* 0x000000000000794d */ /* 0x000fea0003800000 */
.L_x_10662:
        /* <DEDUP_REMOVED lines=8> */
[----:B------:R-:W-:Y:S01]  /*a260*/  STG.E.64 desc[UR36][R16.64], R2 ;  /* 0x0000000210007986 */ /* 0x000fe2000c101b24 */
[----:B------:R-:W-:Y:S05]  /*a270*/  EXIT ;  /* 0x000000000000794d */ /* 0x000fea0003800000 */
.L_x_10665:
[----:B------:R-:W-:-:S04]  /*a280*/  I2FP.F32.U32 R2, R2 ;  /* 0x0000000200027245 */ /* 0x000fc80000201000 */
[----:B------:R-:W-:-:S04]  /*a290*/  F2FP.F16.F32.PACK_AB R3, RZ, R2 ;  /* 0x00000002ff03723e */ /* 0x000fc800000000ff */
[----:B------:R-:W-:-:S05]  /*a2a0*/  PRMT R3, R3, 0x5410, RZ ;  /* 0x0000541003037816 */ /* 0x000fca00000000ff */
[----:B------:R-:W-:Y:S01]  /*a2b0*/  STG.E desc[UR36][R16.64], R3 ;  /* 0x0000000310007986 */ /* 0x000fe2000c101924 */
[----:B------:R-:W-:Y:S05]  /*a2c0*/  EXIT ;  /* 0x000000000000794d */ /* 0x000fea0003800000 */
.L_x_10664:
[----:B------:R-:W1:Y:S02]  /*a2d0*/  I2F.F64.U32 R2, R2 ;  /* 0x0000000200027312 */ /* 0x000e640000201800 */
[----:B-1----:R-:W-:Y:S01]  /*a2e0*/  STG.E.64 desc[UR36][R16.64], R2 ;  /* 0x0000000210007986 */ /* 0x002fe2000c101b24 */
[----:B------:R-:W-:Y:S05]  /*a2f0*/  EXIT ;  /* 0x000000000000794d */ /* 0x000fea0003800000 */
.L_x_10655:
        /* <DEDUP_REMOVED lines=12> */
.L_x_10669:
        /* <DEDUP_REMOVED lines=16> */
.L_x_10672:
[----:B------:R-:W-:-:S07]  /*a4c0*/  PRMT R8, R0, 0x7610, R8 ;  /* 0x0000761000087816 */ /* 0x000fce0000000008 */
.L_x_10671:
[----:B------:R-:W-:Y:S05]  /*a4d0*/  BSYNC.RECONVERGENT B0 ;  /* 0x0000000000007941 */ /* 0x000fea0003800200 */
.L_x_10670:
[----:B------:R-:W-:Y:S01]  /*a4e0*/  STG.E.U8 desc[UR36][R16.64], R8 ;  /* 0x0000000810007986 */ /* 0x000fe2000c101124 */
[----:B------:R-:W-:Y:S05]  /*a4f0*/  EXIT ;  /* 0x000000000000794d */ /* 0x000fea0003800000 */
.L_x_10668:
        /* <DEDUP_REMOVED lines=16> */
.L_x_10675:
[----:B------:R-:W-:-:S07]  /*a600*/  PRMT R8, R0, 0x7610, R8 ;  /* 0x0000761000087816 */ /* 0x000fce0000000008 */
.L_x_10674:
[----:B------:R-:W-:Y:S05]  /*a610*/  BSYNC.RECONVERGENT B0 ;  /* 0x0000000000007941 */ /* 0x000fea0003800200 */
.L_x_10673:
[----:B------:R-:W-:Y:S01]  /*a620*/  STG.E.U8 desc[UR36][R16.64], R8 ;  /* 0x0000000810007986 */ /* 0x000fe2000c101124 */
[----:B------:R-:W-:Y:S05]  /*a630*/  EXIT ;  /* 0x000000000000794d */ /* 0x000fea0003800000 */
.L_x_10667:
        /* <DEDUP_REMOVED lines=21> */
.L_x_10677:
[----:B------:R-:W-:-:S05]  /*a790*/  IMAD.MOV.U32 R3, RZ, RZ, RZ ;  /* 0x000000ffff037224 */ /* 0x000fca00078e00ff */
[----:B------:R-:W-:Y:S01]  /*a7a0*/  STG.E.64 desc[UR36][R16.64], R2 ;  /* 0x0000000210007986 */ /* 0x000fe2000c101b24 */
[----:B------:R-:W-:Y:S05]  /*a7b0*/  EXIT ;  /* 0x000000000000794d */ /* 0x000fea0003800000 */
.L_x_10676:
[----:B------:R-:W-:Y:S01]  /*a7c0*/  STG.E desc[UR36][R16.64], R2 ;  /* 0x0000000210007986 */ /* 0x000fe2000c101924 */
[----:B------:R-:W-:Y:S05]  /*a7d0*/  EXIT ;  /* 0x000000000000794d */ /* 0x000fea0003800000 */
.L_x_10666:
        /* <DEDUP_REMOVED lines=8> */
.L_x_10679:
[----:B------:R-:W-:Y:S01]  /*a860*/  CS2R R6, SRZ ;  /* 0x0000000000067805 */ /* 0x000fe2000001ff00 */
[----:B0-----:R-:W0:Y:S04]  /*a870*/  I2F.F64.U32 R4, R2 ;  /* 0x0000000200047312 */ /* 0x001e280000201800 */
[----:B0-----:R-:W-:Y:S01]  /*a880*/  STG.E.128 desc[UR36][R16.64], R4 ;  /* 0x0000000410007986 */ /* 0x001fe2000c101d24 */
[----:B------:R-:W-:Y:S05]  /*a890*/  EXIT ;  /* 0x000000000000794d */ /* 0x000fea0003800000 */
.L_x_10678:
[----:B------:R-:W-:-:S09]  /*a8a0*/  UISETP.NE.AND UP0, UPT, UR4, 0xf, UPT ;  /* 0x0000000f0400788c */ /* 0x000fd2000bf05270 */
[----:B------:R-:W-:Y:S05]  /*a8b0*/  BRA.U !UP0, `(.L_x_10680) ;  /* 0x0000000108d47547 */ /* 0x000fea000b800000 */
[----:B------:R-:W-:-:S09]  /*a8c0*/  UISETP.NE.AND UP0, UPT, UR4, 0x17, UPT ;  /* 0x000000170400788c */ /* 0x000fd2000bf05270 */
[----:B------:R-:W-:Y:S05]  /*a8d0*/  BRA.U !UP0, `(.L_x_10681) ;  /* 0x0000000108847547 */ /* 0x000fea000b800000 */
[----:B------:R-:W-:-:S09]  /*a8e0*/  UISETP.NE.AND UP0, UPT, UR4, 0x18, UPT ;  /* 0x000000180400788c */ /* 0x000fd2000bf05270 */
[----:B------:R-:W-:Y:S05]  /*a8f0*/  BRA.U !UP0, `(.L_x_10682) ;  /* 0x0000000108447547 */ /* 0x000fea000b800000 */
.L_x_10659:
        /* <DEDUP_REMOVED lines=16> */
.L_x_10683:
[----:B------:R-:W-:Y:S05]  /*aa00*/  EXIT ;  /* 0x000000000000794d */ /* 0x000fea0003800000 */
.L_x_10682:
[----:B0-----:R-:W-:Y:S01]  /*aa10*/  I2FP.F32.U32 R5, R2 ;  /* 0x0000000200057245 */ /* 0x001fe20000201000 */
        /* <DEDUP_REMOVED lines=10> */
.L_x_10685:
[----:B------:R-:W-:Y:S05]  /*aac0*/  BSYNC.RECONVERGENT B0 ;  /* 0x0000000000007941 */ /* 0x000fea0003800200 */
.L_x_10684:
[----:B------:R-:W-:Y:S01]  /*aad0*/  STG.E.U8 desc[UR36][R16.64], R3 ;  /* 0x0000000310007986 */ /* 0x000fe2000c101124 */
[----:B------:R-:W-:Y:S05]  /*aae0*/  EXIT ;  /* 0x000000000000794d */ /* 0x000fea0003800000 */
.L_x_10681:
[----:B0-----:R-:W-:-:S04]  /*aaf0*/  I2FP.F32.U32 R5, R2 ;  /* 0x0000000200057245 */ /* 0x001fc80000201000 */
        /* <DEDUP_REMOVED lines=12> */
.L_x_10686:
[----:B------:R-:W-:Y:S01]  /*abc0*/  HFMA2 R3, -RZ, RZ, 0, 7.569789886474609375e-06 ;  /* 0x0000007fff037431 */ /* 0x000fe200000001ff */
[----:B------:R-:W-:-:S04]  /*abd0*/  ISETP.GT.U32.AND P0, PT, R5, 0x7f800000, PT ;  /* 0x7f8000000500780c */ /* 0x000fc80003f04070 */
[----:B------:R-:W-:-:S05]  /*abe0*/  SEL R3, R3, 0x7c, P0 ;  /* 0x0000007c03037807 */ /* 0x000fca0000000000 */
[----:B------:R-:W-:Y:S01]  /*abf0*/  STG.E.U8 desc[UR36][R16.64], R3 ;  /* 0x0000000310007986 */ /* 0x000fe2000c101124 */
[----:B------:R-:W-:Y:S05]  /*ac00*/  EXIT ;  /* 0x000000000000794d */ /* 0x000fea0003800000 */
.L_x_10680:
[----:B------:R-:W-:-:S04]  /*ac10*/  I2FP.F32.U32 R0, R2 ;  /* 0x0000000200007245 */ /* 0x000fc80000201000 */
[----:B------:R-:W-:-:S05]  /*ac20*/  F2FP.BF16.F32.PACK_AB R0, RZ, R0 ;  /* 0x00000000ff00723e */ /* 0x000fca00000010ff */
[----:B------:R-:W-:Y:S01]  /*ac30*/  STG.E.U16 desc[UR36][R16.64], R0 ;  /* 0x0000000010007986 */ /* 0x000fe2000c101524 */
[----:B------:R-:W-:Y:S05]  /*ac40*/  EXIT ;  /* 0x000000000000794d */ /* 0x000fea0003800000 */
.L_x_10687:
        /* <DEDUP_REMOVED lines=11> */
.L_x_23342:


//--------------------- .text._ZN2at6native27unrolled_elementwise_kernelIZNS0_16sign_kernel_cudaERNS_18TensorIteratorBaseEEUlbE_St5arrayIPcLm2EELi4E23TrivialOffsetCalculatorILi1EjES9_NS0_6memory12LoadWithCastILi1EEENSA_13StoreWithCastILi1EEEEEviT_T0_T2_T3_T4_T5_ --------------------------
	.section	.text._ZN2at6native27unrolled_elementwise_kernelIZNS0_16sign_kernel_cudaERNS_18TensorIteratorBaseEEUlbE_St5arrayIPcLm2EELi4E23TrivialOffsetCalculatorILi1EjES9_NS0_6memory12LoadWithCastILi1EEENSA_13StoreWithCastILi1EEEEEviT_T0_T2_T3_T4_T5_,"ax",@progbits
	.align	128
        .global         _ZN2at6native27unrolled_elementwise_kernelIZNS0_16sign_kernel_cudaERNS_18TensorIteratorBaseEEUlbE_St5arrayIPcLm2EELi4E23TrivialOffsetCalculatorILi1EjES9_NS0_6memory12LoadWithCastILi1EEENSA_13StoreWithCastILi1EEEEEviT_T0_T2_T3_T4_T5_
        .type           _ZN2at6native27unrolled_elementwise_kernelIZNS0_16sign_kernel_cudaERNS_18TensorIteratorBaseEEUlbE_St5arrayIPcLm2EELi4E23TrivialOffsetCalculatorILi1EjES9_NS0_6memory12LoadWithCastILi1EEENSA_13StoreWithCastILi1EEEEEviT_T0_T2_T3_T4_T5_,@function
        .size           _ZN2at6native27unrolled_elementwise_kernelIZNS0_16sign_kernel_cudaERNS_18TensorIteratorBaseEEUlbE_St5arrayIPcLm2EELi4E23TrivialOffsetCalculatorILi1EjES9_NS0_6memory12LoadWithCastILi1EEENSA_13StoreWithCastILi1EEEEEviT_T0_T2_T3_T4_T5_,(.L_x_23343 - _ZN2at6native27unrolled_elementwise_kernelIZNS0_16sign_kernel_cudaERNS_18TensorIteratorBaseEEUlbE_St5arrayIPcLm2EELi4E23TrivialOffsetCalculatorILi1EjES9_NS0_6memory12LoadWithCastILi1EEENSA_13StoreWithCastILi1EEEEEviT_T0_T2_T3_T4_T5_)
        .other          _ZN2at6native27unrolled_elementwise_kernelIZNS0_16sign_kernel_cudaERNS_18TensorIteratorBaseEEUlbE_St5arrayIPcLm2EELi4E23TrivialOffsetCalculatorILi1EjES9_NS0_6memory12LoadWithCastILi1EEENSA_13StoreWithCastILi1EEEEEviT_T0_T2_T3_T4_T5_,@"STO_CUDA_ENTRY STV_DEFAULT"
_ZN2at6native27unrolled_elementwise_kernelIZNS0_16sign_kernel_cudaERNS_18TensorIteratorBaseEEUlbE_St5arrayIPcLm2EELi4E23TrivialOffsetCalculatorILi1EjES9_NS0_6memory12LoadWithCastILi1EEENSA_13StoreWithCastILi1EEEEEviT_T0_T2_T3_T4_T5_:
.text._ZN2at6native27unrolled_elementwise_kernelIZNS0_16sign_kernel_cudaERNS_18TensorIteratorBaseEEUlbE_St5arrayIPcLm2EELi4E23TrivialOffsetCalculatorILi1EjES9_NS0_6memory12LoadWithCastILi1EEENSA_13StoreWithCastILi1EEEEEviT_T0_T2_T3_T4_T5_:
        /* <DEDUP_REMOVED lines=32> */
.L_x_10694:
[----:B------:R-:W2:Y:S02]  /*0200*/  LDG.E.U8 R4, desc[UR36][R4.64] ;  /* 0x0000002404047981 */ /* 0x000ea4000c1e1100 */
[----:B--2---:R-:W-:Y:S01]  /*0210*/  ISETP.NE.AND P0, PT, R4, RZ, PT ;  /* 0x000000ff0400720c */ /* 0x004fe20003f05270 */
[----:B------:R-:W-:-:S12]  /*0220*/  BRA `(.L_x_10696) ;  /* 0x0000000800407947 */ /* 0x000fd80003800000 */
.L_x_10693:
        /* <DEDUP_REMOVED lines=10> */
.L_x_10698:
[----:B------:R-:W2:Y:S02]  /*02d0*/  LDG.E R4, desc[UR36][R4.64] ;  /* 0x0000002404047981 */ /* 0x000ea4000c1e1900 */
[----:B--2---:R-:W-:Y:S01]  /*02e0*/  ISETP.NE.AND P0, PT, R4, RZ, PT ;  /* 0x000000ff0400720c */ /* 0x004fe20003f05270 */
[----:B------:R-:W-:-:S12]  /*02f0*/  BRA `(.L_x_10696) ;  /* 0x00000008000c7947 */ /* 0x000fd80003800000 */
.L_x_10697:
[----:B------:R-:W2:Y:S02]  /*0300*/  LDG.E.U16 R4, desc[UR36][R4.64] ;  /* 0x0000002404047981 */ /* 0x000ea4000c1e1500 */
[----:B--2---:R-:W-:Y:S01]  /*0310*/  ISETP.NE.AND P0, PT, R4, RZ, PT ;  /* 0x000000ff0400720c */ /* 0x004fe20003f05270 */
[----:B------:R-:W-:-:S12]  /*0320*/  BRA `(.L_x_10696) ;  /* 0x0000000800007947 */ /* 0x000fd80003800000 */
.L_x_10692:
        /* <DEDUP_REMOVED lines=9> */
.L_x_10700:
[----:B------:R-:W2:Y:S02]  /*03c0*/  LDG.E.U16 R0, desc[UR36][R4.64] ;  /* 0x0000002404007981 */ /* 0x000ea4000c1e1500 */
[----:B--2---:R-:W-:-:S05]  /*03d0*/  HADD2.F32 R0, -RZ, R0.H0_H0 ;  /* 0x20000000ff007230 */ /* 0x004fca0000004100 */
[----:B------:R-:W-:Y:S01]  /*03e0*/  FSETP.NEU.FTZ.AND P0, PT, R0, RZ, PT ;  /* 0x000000ff0000720b */ /* 0x000fe20003f1d000 */
[----:B------:R-:W-:-:S12]  /*03f0*/  BRA `(.L_x_10696) ;  /* 0x0000000400cc7947 */ /* 0x000fd80003800000 */
.L_x_10699:
        /* <DEDUP_REMOVED lines=11> */
.L_x_10702:
        /* <DEDUP_REMOVED lines=8> */
.L_x_10701:
[----:B------:R-:W2:Y:S02]  /*0530*/  LDG.E.64 R4, desc[UR36][R4.64] ;  /* 0x0000002404047981 */ /* 0x000ea4000c1e1b00 */
[----:B--2---:R1:W2:Y:S02]  /*0540*/  DSETP.NEU.AND P0, PT, R4, RZ, PT ;  /* 0x000000ff0400722a */ /* 0x0042a40003f0d000 */
[----:B--2---:R-:W-:Y:S05]  /*0550*/  BRA `(.L_x_10696) ;  /* 0x0000000400747947 */ /* 0x004fea0003800000 */
.L_x_10691:
        /* <DEDUP_REMOVED lines=11> */
.L_x_10705:
        /* <DEDUP_REMOVED lines=8> */
.L_x_10704:
        /* <DEDUP_REMOVED lines=9> */
.L_x_10707:
[----:B------:R-:W2:Y:S02]  /*0720*/  LDG.E.U8 R3, desc[UR36][R4.64] ;  /* 0x0000002404037981 */ /* 0x000ea4000c1e1100 */
[----:B--2---:R-:W-:-:S05]  /*0730*/  IMAD.SHL.U32 R0, R3, 0x2000000, RZ ;  /* 0x0200000003007824 */ /* 0x004fca00078e00ff */
        /* <DEDUP_REMOVED lines=9> */
.L_x_10706:
[----:B------:R-:W2:Y:S02]  /*07d0*/  LDG.E.U16 R0, desc[UR36][R4.64] ;  /* 0x0000002404007981 */ /* 0x000ea4000c1e1500 */
[----:B--2---:R-:W-:-:S05]  /*07e0*/  IMAD.U32 R0, R0, 0x10000, RZ ;  /* 0x0001000000007824 */ /* 0x004fca00078e00ff */
[----:B------:R-:W-:Y:S01]  /*07f0*/  FSETP.NEU.FTZ.AND P0, PT, R0, RZ, PT ;  /* 0x000000ff0000720b */ /* 0x000fe20003f1d000 */
[----:B------:R-:W-:-:S12]  /*0800*/  BRA `(.L_x_10696) ;  /* 0x0000000000c87947 */ /* 0x000fd80003800000 */
.L_x_10703:
        /* <DEDUP_REMOVED lines=11> */
.L_x_10710:
[----:B------:R-:W2:Y:S02]  /*08c0*/  LDG.E.U8 R4, desc[UR36][R4.64] ;  /* 0x0000002404047981 */ /* 0x000ea4000c1e1100 */
[----:B--2---:R-:W-:Y:S01]  /*08d0*/  ISETP.NE.AND P0, PT, R4, RZ, PT ;  /* 0x000000ff0400720c */ /* 0x004fe20003f05270 */
[----:B------:R-:W-:-:S12]  /*08e0*/  BRA `(.L_x_10696) ;  /* 0x0000000000907947 */ /* 0x000fd80003800000 */
.L_x_10709:
[----:B------:R-:W2:Y:S02]  /*08f0*/  LDG.E.U8 R4, desc[UR36][R4.64] ;  /* 0x0000002404047981 */ /* 0x000ea4000c1e1100 */
[----:B--2---:R-:W-:Y:S01]  /*0900*/  ISETP.NE.AND P0, PT, R4, RZ, PT ;  /* 0x000000ff0400720c */ /* 0x004fe20003f05270 */
[----:B------:R-:W-:-:S12]  /*0910*/  BRA `(.L_x_10696) ;  /* 0x0000000000847947 */ /* 0x000fd80003800000 */
.L_x_10708:
[----:B------:R-:W-:-:S09]  /*0920*/  UISETP.NE.AND UP0, UPT, UR4, 0x1c, UPT ;  /* 0x0000001c0400788c */ /* 0x000fd2000bf05270 */
[----:B------:R-:W-:Y:S05]  /*0930*/  BRA.U !UP0, `(.L_x_10711) ;  /* 0x0000000108747547 */ /* 0x000fea000b800000 */
[----:B------:R-:W-:-:S09]  /*0940*/  UISETP.NE.AND UP0, UPT, UR4, 0x1d, UPT ;  /* 0x0000001d0400788c */ /* 0x000fd2000bf05270 */
[----:B------:R-:W-:Y:S05]  /*0950*/  BRA.U !UP0, `(.L_x_10712) ;  /* 0x00000001085c7547 */ /* 0x000fea000b800000 */
[----:B------:R-:W-:-:S09]  /*0960*/  UISETP.NE.AND UP0, UPT, UR4, 0x2c, UPT ;  /* 0x0000002c0400788c */ /* 0x000fd2000bf05270 */
[----:B------:R-:W-:Y:S05]  /*0970*/  BRA.U !UP0, `(.L_x_10713) ;  /* 0x0000000108487547 */ /* 0x000fea000b800000 */
.L_x_10695:
        /* <DEDUP_REMOVED lines=16> */
.L_x_10714:
[----:B------:R-:W-:Y:S01]  /*0a80*/  PLOP3.LUT P0, PT, PT, PT, PT, 0x8, 0x80 ;  /* 0x000000000080781c */ /* 0x000fe20003f0e170 */
[----:B------:R-:W-:-:S12]  /*0a90*/  BRA `(.L_x_10696) ;  /* 0x0000000000247947 */ /* 0x000fd80003800000 */
.L_x_10713:
[----:B------:R-:W2:Y:S02]  /*0aa0*/  LDG.E.U8 R4, desc[UR36][R4.64] ;  /* 0x0000002404047981 */ /* 0x000ea4000c1e1100 */
[----:B--2---:R-:W-:Y:S01]  /*0ab0*/  ISETP.NE.AND P0, PT, R4, RZ, PT ;  /* 0x000000ff0400720c */ /* 0x004fe20003f05270 */
[----:B------:R-:W-:-:S12]  /*0ac0*/  BRA `(.L_x_10696) ;  /* 0x0000000000187947 */ /* 0x000fd80003800000 */
.L_x_10712:
[----:B------:R-:W2:Y:S02]  /*0ad0*/  LDG.E.64 R4, desc[UR36][R4.64] ;  /* 0x0000002404047981 */ /* 0x000ea4000c1e1b00 */
[----:B--2---:R-:W-:-:S04]  /*0ae0*/  ISETP.NE.U32.AND P0, PT, R4, RZ, PT ;  /* 0x000000ff0400720c */ /* 0x004fc80003f05070 */
[----:B------:R-:W-:Y:S01]  /*0af0*/  ISETP.NE.AND.EX P0, PT, R5, RZ, PT, P0 ;  /* 0x000000ff0500720c */ /* 0x000fe20003f05300 */
[----:B------:R-:W-:-:S12]  /*0b00*/  BRA `(.L_x_10696) ;  /* 0x0000000000087947 */ /* 0x000fd80003800000 */
.L_x_10711:
[----:B------:R-:W2:Y:S02]  /*0b10*/  LDG.E R4, desc[UR36][R4.64] ;  /* 0x0000002404047981 */ /* 0x000ea4000c1e1900 */
[----:B--2---:R-:W-:-:S13]  /*0b20*/  ISETP.NE.AND P0, PT, R4, RZ, PT ;  /* 0x000000ff0400720c */ /* 0x004fda0003f05270 */
.L_x_10696:
[----:B------:R-:W-:Y:S05]  /*0b30*/  BSYNC.RECONVERGENT B6 ;  /* 0x0000000000067941 */ /* 0x000fea0003800200 */
.L_x_10690:
[----:B------:R-:W-:Y:S01]  /*0b40*/  SEL R24, RZ, 0x1, !P0 ;  /* 0x00000001ff187807 */ /* 0x000fe20004000000 */
[----:B------:R-:W-:-:S07]  /*0b50*/  VIADD R25, R19, 0x80 ;  /* 0x0000008013197836 */ /* 0x000fce0000000000 */
.L_x_10689:
[----:B------:R-:W-:Y:S05]  /*0b60*/  BSYNC.RECONVERGENT B7 ;  /* 0x0000000000077941 */ /* 0x000fea0003800200 */
.L_x_10688:
[----:B------:R-:W-:Y:S01]  /*0b70*/  ISETP.GE.AND P0, PT, R25, R16, PT ;  /* 0x000000101900720c */ /* 0x000fe20003f06270 */
[----:B------:R-:W-:Y:S01]  /*0b80*/  BSSY.RECONVERGENT B7, `(.L_x_10715) ;  /* 0x00000ae000077945 */ /* 0x000fe20003800200 */
[----:B------:R-:W-:-:S11]  /*0b90*/  PRMT R23, RZ, 0x7610, R23 ;  /* 0x00007610ff177816 */ /* 0x000fd60000000017 */
        /* <DEDUP_REMOVED lines=22> */
.L_x_10721:
[----:B------:R-:W2:Y:S02]  /*0d00*/  LDG.E.U8 R4, desc[UR36][R4.64] ;  /* 0x0000002404047981 */ /* 0x000ea4000c1e1100 */
[----:B--2---:R-:W-:Y:S01]  /*0d10*/  ISETP.NE.AND P0, PT, R4, RZ, PT ;  /* 0x000000ff0400720c */ /* 0x004fe20003f05270 */
[----:B------:R-:W-:-:S12]  /*0d20*/  BRA `(.L_x_10723) ;  /* 0x0000000800407947 */ /* 0x000fd80003800000 */
.L_x_10720:
        /* <DEDUP_REMOVED lines=10> */
.L_x_10725:
[----:B------:R-:W2:Y:S02]  /*0dd0*/  LDG.E R4, desc[UR36][R4.64] ;  /* 0x0000002404047981 */ /* 0x000ea4000c1e1900 */
[----:B--2---:R-:W-:Y:S01]  /*0de0*/  ISETP.NE.AND P0, PT, R4, RZ, PT ;  /* 0x000000ff0400720c */ /* 0x004fe20003f05270 */
[----:B------:R-:W-:-:S12]  /*0df0*/  BRA `(.L_x_10723) ;  /* 0x00000008000c7947 */ /* 0x000fd80003800000 */
.L_x_10724:
[----:B------:R-:W2:Y:S02]  /*0e00*/  LDG.E.U16 R4, desc[UR36][R4.64] ;  /* 0x0000002404047981 */ /* 0x000ea4000c1e1500 */
[----:B--2---:R-:W-:Y:S01]  /*0e10*/  ISETP.NE.AND P0, PT, R4, RZ, PT ;  /* 0x000000ff0400720c */ /* 0x004fe20003f05270 */
[----:B------:R-:W-:-:S12]  /*0e20*/  BRA `(.L_x_10723) ;  /* 0x0000000800007947 */ /* 0x000fd80003800000 */
.L_x_10719:
        /* <DEDUP_REMOVED lines=9> */
.L_x_10727:
[----:B------:R-:W2:Y:S02]  /*0ec0*/  LDG.E.U16 R0, desc[UR36][R4.64] ;  /* 0x0000002404007981 */ /* 0x000ea4000c1e1500 */
[----:B--2---:R-:W-:-:S05]  /*0ed0*/  HADD2.F32 R0, -RZ, R0.H0_H0 ;  /* 0x20000000ff007230 */ /* 0x004fca0000004100 */
[----:B------:R-:W-:Y:S01]  /*0ee0*/  FSETP.NEU.FTZ.AND P0, PT, R0, RZ, PT ;  /* 0x000000ff0000720b */ /* 0x000fe20003f1d000 */
[----:B------:R-:W-:-:S12]  /*0ef0*/  BRA `(.L_x_10723) ;  /* 0x0000000400cc7947 */ /* 0x000fd80003800000 */
.L_x_10726:
        /* <DEDUP_REMOVED lines=11> */
.L_x_10729:
        /* <DEDUP_REMOVED lines=8> */
.L_x_10728:
[----:B------:R-:W2:Y:S02]  /*1030*/  LDG.E.64 R4, desc[UR36][R4.64] ;  /* 0x0000002404047981 */ /* 0x000ea4000c1e1b00 */
[----:B--2---:R1:W2:Y:S02]  /*1040*/  DSETP.NEU.AND P0, PT, R4, RZ, PT ;  /* 0x000000ff0400722a */ /* 0x0042a40003f0d000 */
[----:B--2---:R-:W-:Y:S05]  /*1050*/  BRA `(.L_x_10723) ;  /* 0x0000000400747947 */ /* 0x004fea0003800000 */
.L_x_10718:
        /* <DEDUP_REMOVED lines=11> */
.L_x_10732:
        /* <DEDUP_REMOVED lines=8> */
.L_x_10731:
        /* <DEDUP_REMOVED lines=9> */
.L_x_10734:
[----:B------:R-:W2:Y:S02]  /*1220*/  LDG.E.U8 R3, desc[UR36][R4.64] ;  /* 0x0000002404037981 */ /* 0x000ea4000c1e1100 */
[----:B--2---:R-:W-:-:S05]  /*1230*/  IMAD.SHL.U32 R0, R3, 0x2000000, RZ ;  /* 0x0200000003007824 */ /* 0x004fca00078e00ff */
        /* <DEDUP_REMOVED lines=9> */
.L_x_10733:
[----:B------:R-:W2:Y:S02]  /*12d0*/  LDG.E.U16 R0, desc[UR36][R4.64] ;  /* 0x0000002404007981 */ /* 0x000ea4000c1e1500 */
[----:B--2---:R-:W-:-:S05]  /*12e0*/  IMAD.U32 R0, R0, 0x10000, RZ ;  /* 0x0001000000007824 */ /* 0x004fca00078e00ff */
[----:B------:R-:W-:Y:S01]  /*12f0*/  FSETP.NEU.FTZ.AND P0, PT, R0, RZ, PT ;  /* 0x000000ff0000720b */ /* 0x000fe20003f1d000 */
[----:B------:R-:W-:-:S12]  /*1300*/  BRA `(.L_x_10723) ;  /* 0x0000000000c87947 */ /* 0x000fd80003800000 */
.L_x_10730:
        /* <DEDUP_REMOVED lines=11> */
.L_x_10737:
[----:B------:R-:W2:Y:S02]  /*13c0*/  LDG.E.U8 R4, desc[UR36][R4.64] ;  /* 0x0000002404047981 */ /* 0x000ea4000c1e1100 */
[----:B--2---:R-:W-:Y:S01]  /*13d0*/  ISETP.NE.AND P0, PT, R4, RZ, PT ;  /* 0x000000ff0400720c */ /* 0x004fe20003f05270 */
[----:B------:R-:W-:-:S12]  /*13e0*/  BRA `(.L_x_10723) ;  /* 0x0000000000907947 */ /* 0x000fd80003800000 */
.L_x_10736:
[----:B------:R-:W2:Y:S02]  /*13f0*/  LDG.E.U8 R4, desc[UR36][R4.64] ;  /* 0x0000002404047981 */ /* 0x000ea4000c1e1100 */
[----:B--2---:R-:W-:Y:S01]  /*1400*/  ISETP.NE.AND P0, PT, R4, RZ, PT ;  /* 0x000000ff0400720c */ /* 0x004fe20003f05270 */
[----:B------:R-:W-:-:S12]  /*1410*/  BRA `(.L_x_10723) ;  /* 0x0000000000847947 */ /* 0x000fd80003800000 */
.L_x_10735:
        /* <DEDUP_REMOVED lines=9> */
.L_x_10722:
        /* <DEDUP_REMOVED lines=16> */
.L_x_10740:
[----:B------:R-:W-:Y:S01]  /*15b0*/  PLOP3.LUT P0, PT, PT, PT, PT, 0x8, 0x80 ;  /* 0x000000000080781c */ /* 0x000fe20003f0e170 */
[----:B------:R-:W-:-:S12]  /*15c0*/  BRA `(.L_x_10723) ;  /* 0x0000000000187947 */ /* 0x000fd80003800000 */
.L_x_10739:
[----:B------:R-:W2:Y:S02]  /*15d0*/  LDG.E.64 R4, desc[UR36][R4.64] ;  /* 0x0000002404047981 */ /* 0x000ea4000c1e1b00 */
[----:B--2---:R-:W-:-:S04]  /*15e0*/  ISETP.NE.U32.AND P0, PT, R4, RZ, PT ;  /* 0x000000ff0400720c */ /* 0x004fc80003f05070 */
[----:B------:R-:W-:Y:S01]  /*15f0*/  ISETP.NE.AND.EX P0, PT, R5, RZ, PT, P0 ;  /* 0x000000ff0500720c */ /* 0x000fe20003f05300 */
[----:B------:R-:W-:-:S12]  /*1600*/  BRA `(.L_x_10723) ;  /* 0x0000000000087947 */ /* 0x000fd80003800000 */
.L_x_10738:
[----:B------:R-:W2:Y:S02]  /*1610*/  LDG.E R4, desc[UR36][R4.64] ;  /* 0x0000002404047981 */ /* 0x000ea4000c1e1900 */
[----:B--2---:R-:W-:-:S13]  /*1620*/  ISETP.NE.AND P0, PT, R4, RZ, PT ;  /* 0x000000ff0400720c */ /* 0x004fda0003f05270 */
.L_x_10723:
[----:B------:R-:W-:Y:S05]  /*1630*/  BSYNC.RECONVERGENT B6 ;  /* 0x0000000000067941 */ /* 0x000fea0003800200 */
.L_x_10717:
[----:B------:R-:W-:Y:S01]  /*1640*/  SEL R23, RZ, 0x1, !P0 ;  /* 0x00000001ff177807 */ /* 0x000fe20004000000 */
[----:B------:R-:W-:-:S07]  /*1650*/  VIADD R25, R25, 0x80 ;  /* 0x0000008019197836 */ /* 0x000fce0000000000 */
.L_x_10716:
[----:B------:R-:W-:Y:S05]  /*1660*/  BSYNC.RECONVERGENT B7 ;  /* 0x0000000000077941 */ /* 0x000fea0003800200 */
.L_x_10715:
        /* <DEDUP_REMOVED lines=25> */
.L_x_10747:
[----:B------:R-:W2:Y:S02]  /*1800*/  LDG.E.U8 R4, desc[UR36][R4.64] ;  /* 0x0000002404047981 */ /* 0x000ea4000c1e1100 */
[----:B--2---:R-:W-:Y:S01]  /*1810*/  ISETP.NE.AND P0, PT, R4, RZ, PT ;  /* 0x000000ff0400720c */ /* 0x004fe20003f05270 */
[----:B------:R-:W-:-:S12]  /*1820*/  BRA `(.L_x_10749) ;  /* 0x0000000800407947 */ /* 0x000fd80003800000 */
.L_x_10746:
        /* <DEDUP_REMOVED lines=10> */
.L_x_10751:
[----:B------:R-:W2:Y:S02]  /*18d0*/  LDG.E R4, desc[UR36][R4.64] ;  /* 0x0000002404047981 */ /* 0x000ea4000c1e1900 */
[----:B--2---:R-:W-:Y:S01]  /*18e0*/  ISETP.NE.AND P0, PT, R4, RZ, PT ;  /* 0x000000ff0400720c */ /* 0x004fe20003f05270 */
[----:B------:R-:W-:-:S12]  /*18f0*/  BRA `(.L_x_10749) ;  /* 0x00000008000c7947 */ /* 0x000fd80003800000 */
.L_x_10750:
[----:B------:R-:W2:Y:S02]  /*1900*/  LDG.E.U16 R4, desc[UR36][R4.64] ;  /* 0x0000002404047981 */ /* 0x000ea4000c1e1500 */
[----:B--2---:R-:W-:Y:S01]  /*1910*/  ISETP.NE.AND P0, PT, R4, RZ, PT ;  /* 0x000000ff0400720c */ /* 0x004fe20003f05270 */
[----:B------:R-:W-:-:S12]  /*1920*/  BRA `(.L_x_10749) ;  /* 0x0000000800007947 */ /* 0x000fd80003800000 */
.L_x_10745:
        /* <DEDUP_REMOVED lines=9> */
.L_x_10753:
[----:B------:R-:W2:Y:S02]  /*19c0*/  LDG.E.U16 R0, desc[UR36][R4.64] ;  /* 0x0000002404007981 */ /* 0x000ea4000c1e1500 */
[----:B--2---:R-:W-:-:S05]  /*19d0*/  HADD2.F32 R0, -RZ, R0.H0_H0 ;  /* 0x20000000ff007230 */ /* 0x004fca0000004100 */
[----:B------:R-:W-:Y:S01]  /*19e0*/  FSETP.NEU.FTZ.AND P0, PT, R0, RZ, PT ;  /* 0x000000ff0000720b */ /* 0x000fe20003f1d000 */
[----:B------:R-:W-:-:S12]  /*19f0*/  BRA `(.L_x_10749) ;  /* 0x0000000400cc7947 */ /* 0x000fd80003800000 */
.L_x_10752:
        /* <DEDUP_REMOVED lines=11> */
.L_x_10755:
        /* <DEDUP_REMOVED lines=8> */
.L_x_10754:
[----:B------:R-:W2:Y:S02]  /*1b30*/  LDG.E.64 R4, desc[UR36][R4.64] ;  /* 0x0000002404047981 */ /* 0x000ea4000c1e1b00 */
[----:B--2---:R1:W2:Y:S02]  /*1b40*/  DSETP.NEU.AND P0, PT, R4, RZ, PT ;  /* 0x000000ff0400722a */ /* 0x0042a40003f0d000 */
[----:B--2---:R-:W-:Y:S05]  /*1b50*/  BRA `(.L_x_10749) ;  /* 0x0000000400747947 */ /* 0x004fea0003800000 */
.L_x_10744:
        /* <DEDUP_REMOVED lines=11> */
.L_x_10758:
        /* <DEDUP_REMOVED lines=8> */
.L_x_10757:
        /* <DEDUP_REMOVED lines=9> */
.L_x_10760:
        /* <DEDUP_REMOVED lines=11> */
.L_x_10759:
[----:B------:R-:W2:Y:S02]  /*1dd0*/  LDG.E.U16 R0, desc[UR36][R4.64] ;  /* 0x0000002404007981 */ /* 0x000ea4000c1e1500 */
[----:B--2---:R-:W-:-:S05]  /*1de0*/  IMAD.U32 R0, R0, 0x10000, RZ ;  /* 0x0001000000007824 */ /* 0x004fca00078e00ff */
[----:B------:R-:W-:Y:S01]  /*1df0*/  FSETP.NEU.FTZ.AND P0, PT, R0, RZ, PT ;  /* 0x000000ff0000720b */ /* 0x000fe20003f1d000 */
[----:B------:R-:W-:-:S12]  /*1e00*/  BRA `(.L_x_10749) ;  /* 0x0000000000c87947 */ /* 0x000fd80003800000 */
.L_x_10756:
        /* <DEDUP_REMOVED lines=11> */
.L_x_10763:
[----:B------:R-:W2:Y:S02]  /*1ec0*/  LDG.E.U8 R4, desc[UR36][R4.64] ;  /* 0x0000002404047981 */ /* 0x000ea4000c1e1100 */
[----:B--2---:R-:W-:Y:S01]  /*1ed0*/  ISETP.NE.AND P0, PT, R4, RZ, PT ;  /* 0x000000ff0400720c */ /* 0x004fe20003f05270 */
[----:B------:R-:W-:-:S12]  /*1ee0*/  BRA `(.L_x_10749) ;  /* 0x0000000000907947 */ /* 0x000fd80003800000 */
.L_x_10762:
[----:B------:R-:W2:Y:S02]  /*1ef0*/  LDG.E.U8 R4, desc[UR36][R4.64] ;  /* 0x0000002404047981 */ /* 0x000ea4000c1e1100 */
[----:B--2---:R-:W-:Y:S01]  /*1f00*/  ISETP.NE.AND P0, PT, R4, RZ, PT ;  /* 0x000000ff0400720c */ /* 0x004fe20003f05270 */
[----:B------:R-:W-:-:S12]  /*1f10*/  BRA `(.L_x_10749) ;  /* 0x0000000000847947 */ /* 0x000fd80003800000 */
.L_x_10761:
        /* <DEDUP_REMOVED lines=9> */
.L_x_10748:
        /* <DEDUP_REMOVED lines=16> */
.L_x_10766:
[----:B------:R-:W-:Y:S01]  /*20b0*/  PLOP3.LUT P0, PT, PT, PT, PT, 0x8, 0x80 ;  /* 0x000000000080781c */ /* 0x000fe20003f0e170 */
[----:B------:R-:W-:-:S12]  /*20c0*/  BRA `(.L_x_10749) ;  /* 0x0000000000187947 */ /* 0x000fd80003800000 */
.L_x_10765:
[----:B------:R-:W2:Y:S02]  /*20d0*/  LDG.E.64 R4, desc[UR36][R4.64] ;  /* 0x0000002404047981 */ /* 0x000ea4000c1e1b00 */
[----:B--2---:R-:W-:-:S04]  /*20e0*/  ISETP.NE.U32.AND P0, PT, R4, RZ, PT ;  /* 0x000000ff0400720c */ /* 0x004fc80003f05070 */
[----:B------:R-:W-:Y:S01]  /*20f0*/  ISETP.NE.AND.EX P0, PT, R5, RZ, PT, P0 ;  /* 0x000000ff0500720c */ /* 0x000fe20003f05300 */
[----:B------:R-:W-:-:S12]  /*2100*/  BRA `(.L_x_10749) ;  /* 0x0000000000087947 */ /* 0x000fd80003800000 */
.L_x_10764:
[----:B------:R-:W2:Y:S02]  /*2110*/  LDG.E R4, desc[UR36][R4.64] ;  /* 0x0000002404047981 */ /* 0x000ea4000c1e1900 */
[----:B--2---:R-:W-:-:S13]  /*2120*/  ISETP.NE.AND P0, PT, R4, RZ, PT ;  /* 0x000000ff0400720c */ /* 0x004fda0003f05270 */
.L_x_10749:
[----:B------:R-:W-:Y:S05]  /*2130*/  BSYNC.RECONVERGENT B6 ;  /* 0x0000000000067941 */ /* 0x000fea0003800200 */
.L_x_10743:
[----:B------:R-:W-:Y:S01]  /*2140*/  SEL R22, RZ, 0x1, !P0 ;  /* 0x00000001ff167807 */ /* 0x000fe20004000000 */
[----:B------:R-:W-:-:S07]  /*2150*/  VIADD R25, R25, 0x80 ;  /* 0x0000008019197836 */ /* 0x000fce0000000000 */
.L_x_10742:
[----:B------:R-:W-:Y:S05]  /*2160*/  BSYNC.RECONVERGENT B7 ;  /* 0x0000000000077941 */ /* 0x000fea0003800200 */
.L_x_10741:
        /* <DEDUP_REMOVED lines=25> */
.L_x_10773:
[----:B------:R-:W2:Y:S02]  /*2300*/  LDG.E.U8 R4, desc[UR36][R4.64] ;  /* 0x0000002404047981 */ /* 0x000ea4000c1e1100 */
[----:B--2---:R-:W-:Y:S01]  /*2310*/  ISETP.NE.AND P0, PT, R4, RZ, PT ;  /* 0x000000ff0400720c */ /* 0x004fe20003f05270 */
[----:B------:R-:W-:-:S12]  /*2320*/  BRA `(.L_x_10775) ;  /* 0x0000000800407947 */ /* 0x000fd80003800000 */
.L_x_10772:
        /* <DEDUP_REMOVED lines=10> */
.L_x_10777:
[----:B------:R-:W2:Y:S02]  /*23d0*/  LDG.E R4, desc[UR36][R4.64] ;  /* 0x0000002404047981 */ /* 0x000ea4000c1e1900 */
[----:B--2---:R-:W-:Y:S01]  /*23e0*/  ISETP.NE.AND P0, PT, R4, RZ, PT ;  /* 0x000000ff0400720c */ /* 0x004fe20003f05270 */
[----:B------:R-:W-:-:S12]  /*23f0*/  BRA `(.L_x_10775) ;  /* 0x00000008000c7947 */ /* 0x000fd80003800000 */
.L_x_10776:
[----:B------:R-:W2:Y:S02]  /*2400*/  LDG.E.U16 R4, desc[UR36][R4.64] ;  /* 0x0000002404047981 */ /* 0x000ea4000c1e1500 */
[----:B--2---:R-:W-:Y:S01]  /*2410*/  ISETP.NE.AND P0, PT, R4, RZ, PT ;  /* 0x000000ff0400720c */ /* 0x004fe20003f05270 */
[----:B------:R-:W-:-:S12]  /*2420*/  BRA `(.L_x_10775) ;  /* 0x0000000800007947 */ /* 0x000fd80003800000 */
.L_x_10771:
        /* <DEDUP_REMOVED lines=9> */
.L_x_10779:
[----:B------:R-:W2:Y:S02]  /*24c0*/  LDG.E.U16 R0, desc[UR36][R4.64] ;  /* 0x0000002404007981 */ /* 0x000ea4000c1e1500 */
[----:B--2---:R-:W-:-:S05]  /*24d0*/  HADD2.F32 R0, -RZ, R0.H0_H0 ;  /* 0x20000000ff007230 */ /* 0x004fca0000004100 */
[----:B------:R-:W-:Y:S01]  /*24e0*/  FSETP.NEU.FTZ.AND P0, PT, R0, RZ, PT ;  /* 0x000000ff0000720b */ /* 0x000fe20003f1d000 */
[----:B------:R-:W-:-:S12]  /*24f0*/  BRA `(.L_x_10775) ;  /* 0x0000000400cc7947 */ /* 0x000fd80003800000 */
.L_x_10778:
        /* <DEDUP_REMOVED lines=11> */
.L_x_10781:
        /* <DEDUP_REMOVED lines=8> */
.L_x_10780:
[----:B------:R-:W2:Y:S02]  /*2630*/  LDG.E.64 R4, desc[UR36][R4.64] ;  /* 0x0000002404047981 */ /* 0x000ea4000c1e1b00 */
[----:B--2---:R1:W2:Y:S02]  /*2640*/  DSETP.NEU.AND P0, PT, R4, RZ, PT ;  /* 0x000000ff0400722a */ /* 0x0042a40003f0d000 */
[----:B--2---:R-:W-:Y:S05]  /*2650*/  BRA `(.L_x_10775) ;  /* 0x0000000400747947 */ /* 0x004fea0003800000 */
.L_x_10770:
        /* <DEDUP_REMOVED lines=11> */
.L_x_10784:
        /* <DEDUP_REMOVED lines=8> */
.L_x_10783:
        /* <DEDUP_REMOVED lines=9> */
.L_x_10786:
        /* <DEDUP_REMOVED lines=11> */
.L_x_10785:
[----:B------:R-:W2:Y:S02]  /*28d0*/  LDG.E.U16 R0, desc[UR36][R4.64] ;  /* 0x0000002404007981 */ /* 0x000ea4000c1e1500 */
[----:B--2---:R-:W-:-:S05]  /*28e0*/  IMAD.U32 R0, R0, 0x10000, RZ ;  /* 0x0001000000007824 */ /* 0x004fca00078e00ff */
[----:B------:R-:W-:Y:S01]  /*28f0*/  FSETP.NEU.FTZ.AND P0, PT, R0, RZ, PT ;  /* 0x000000ff0000720b */ /* 0x000fe20003f1d000 */
[----:B------:R-:W-:-:S12]  /*2900*/  BRA `(.L_x_10775) ;  /* 0x0000000000c87947 */ /* 0x000fd80003800000 */
.L_x_10782:
        /* <DEDUP_REMOVED lines=11> */
.L_x_10789:
[----:B------:R-:W2:Y:S02]  /*29c0*/  LDG.E.U8 R4, desc[UR36][R4.64] ;  /* 0x0000002404047981 */ /* 0x000ea4000c1e1100 */
[----:B--2---:R-:W-:Y:S01]  /*29d0*/  ISETP.NE.AND P0, PT, R4, RZ, PT ;  /* 0x000000ff0400720c */ /* 0x004fe20003f05270 */
[----:B------:R-:W-:-:S12]  /*29e0*/  BRA `(.L_x_10775) ;  /* 0x0000000000907947 */ /* 0x000fd80003800000 */
.L_x_10788:
[----:B------:R-:W2:Y:S02]  /*29f0*/  LDG.E.U8 R4, desc[UR36][R4.64] ;  /* 0x0000002404047981 */ /* 0x000ea4000c1e1100 */
[----:B--2---:R-:W-:Y:S01]  /*2a00*/  ISETP.NE.AND P0, PT, R4, RZ, PT ;  /* 0x000000ff0400720c */ /* 0x004fe20003f05270 */
[----:B------:R-:W-:-:S12]  /*2a10*/  BRA `(.L_x_10775) ;  /* 0x0000000000847947 */ /* 0x000fd80003800000 */
.L_x_10787:
        /* <DEDUP_REMOVED lines=9> */
.L_x_10774:
        /* <DEDUP_REMOVED lines=16> */
.L_x_10792:
[----:B------:R-:W-:Y:S01]  /*2bb0*/  PLOP3.LUT P0, PT, PT, PT, PT, 0x8, 0x80 ;  /* 0x000000000080781c */ /* 0x000fe20003f0e170 */
[----:B------:R-:W-:-:S12]  /*2bc0*/  BRA `(.L_x_10775) ;  /* 0x0000000000187947 */ /* 0x000fd80003800000 */
.L_x_10791:
[----:B------:R-:W2:Y:S02]  /*2bd0*/  LDG.E.64 R4, desc[UR36][R4.64] ;  /* 0x0000002404047981 */ /* 0x000ea4000c1e1b00 */
[----:B--2---:R-:W-:-:S04]  /*2be0*/  ISETP.NE.U32.AND P0, PT, R4, RZ, PT ;  /* 0x000000ff0400720c */ /* 0x004fc80003f05070 */
[----:B------:R-:W-:Y:S01]  /*2bf0*/  ISETP.NE.AND.EX P0, PT, R5, RZ, PT, P0 ;  /* 0x000000ff0500720c */ /* 0x000fe20003f05300 */
[----:B------:R-:W-:-:S12]  /*2c00*/  BRA `(.L_x_10775) ;  /* 0x0000000000087947 */ /* 0x000fd80003800000 */
.L_x_10790:
[----:B------:R-:W2:Y:S02]  /*2c10*/  LDG.E R4, desc[UR36][R4.64] ;  /* 0x0000002404047981 */ /* 0x000ea4000c1e1900 */
[----:B--2---:R-:W-:-:S13]  /*2c20*/  ISETP.NE.AND P0, PT, R4, RZ, PT ;  /* 0x000000ff0400720c */ /* 0x004fda0003f05270 */
.L_x_10775:
[----:B------:R-:W-:Y:S05]  /*2c30*/  BSYNC.RECONVERGENT B6 ;  /* 0x0000000000067941 */ /* 0x000fea0003800200 */
.L_x_10769:
[----:B------:R-:W-:-:S07]  /*2c40*/  SEL R17, RZ, 0x1, !P0 ;  /* 0x00000001ff117807 */ /* 0x000fce0004000000 */
.L_x_10768:
[----:B------:R-:W-:Y:S05]  /*2c50*/  BSYNC.RECONVERGENT B7 ;  /* 0x0000000000077941 */ /* 0x000fea0003800200 */
.L_x_10767:
        /* <DEDUP_REMOVED lines=25> */
.L_x_10798:
[----:B------:R0:W-:Y:S01]  /*2df0*/  STG.E.U8 desc[UR36][R8.64], R24 ;  /* 0x0000001808007986 */ /* 0x0001e2000c101124 */
[----:B------:R-:W-:Y:S05]  /*2e00*/  BRA `(.L_x_10794) ;  /* 0x0000000c003c7947 */ /* 0x000fea0003800000 */
.L_x_10797:
        /* <DEDUP_REMOVED lines=9> */
.L_x_10801:
[----:B------:R0:W-:Y:S01]  /*2ea0*/  STG.E desc[UR36][R8.64], R24 ;  /* 0x0000001808007986 */ /* 0x0001e2000c101924 */
[----:B------:R-:W-:Y:S05]  /*2eb0*/  BRA `(.L_x_10794) ;  /* 0x0000000c00107947 */ /* 0x000fea0003800000 */
.L_x_10800:
[----:B------:R0:W-:Y:S01]  /*2ec0*/  STG.E.U16 desc[UR36][R8.64], R24 ;  /* 0x0000001808007986 */ /* 0x0001e2000c101524 */
[----:B------:R-:W-:Y:S05]  /*2ed0*/  BRA `(.L_x_10794) ;  /* 0x0000000c00087947 */ /* 0x000fea0003800000 */
.L_x_10796:
        /* <DEDUP_REMOVED lines=9> */
.L_x_10803:
[----:B------:R-:W0:Y:S02]  /*2f70*/  I2F.S16 R0, R24 ;  /* 0x0000001800007306 */ /* 0x000e240000101400 */
[----:B0-----:R-:W-:-:S05]  /*2f80*/  F2FP.F16.F32.PACK_AB R0, RZ, R0 ;  /* 0x00000000ff00723e */ /* 0x001fca00000000ff */
[----:B------:R0:W-:Y:S01]  /*2f90*/  STG.E.U16 desc[UR36][R8.64], R0 ;  /* 0x0000000008007986 */ /* 0x0001e2000c101524 */
[----:B------:R-:W-:Y:S05]  /*2fa0*/  BRA `(.L_x_10794) ;  /* 0x0000000800d47947 */ /* 0x000fea0003800000 */
.L_x_10802:
        /* <DEDUP_REMOVED lines=10> */
.L_x_10805:
[----:B------:R-:W0:Y:S02]  /*3050*/  I2F.S16 R24, R24 ;  /* 0x0000001800187306 */ /* 0x000e240000101400 */
[----:B0-----:R-:W-:-:S04]  /*3060*/  F2FP.F16.F32.PACK_AB R3, RZ, R24 ;  /* 0x00000018ff03723e */ /* 0x001fc800000000ff */
[----:B------:R-:W-:-:S05]  /*3070*/  PRMT R3, R3, 0x5410, RZ ;  /* 0x0000541003037816 */ /* 0x000fca00000000ff */
[----:B------:R0:W-:Y:S01]  /*3080*/  STG.E desc[UR36][R8.64], R3 ;  /* 0x0000000308007986 */ /* 0x0001e2000c101924 */
[----:B------:R-:W-:Y:S05]  /*3090*/  BRA `(.L_x_10794) ;  /* 0x0000000800987947 */ /* 0x000fea0003800000 */
.L_x_10804:
[----:B------:R-:W0:Y:S02]  /*30a0*/  I2F.F64.S16 R24, R24 ;  /* 0x0000001800187312 */ /* 0x000e240000101c00 */
[----:B0-----:R0:W-:Y:S01]  /*30b0*/  STG.E.64 desc[UR36][R8.64], R24 ;  /* 0x0000001808007986 */ /* 0x0011e2000c101b24 */
[----:B------:R-:W-:Y:S05]  /*30c0*/  BRA `(.L_x_10794) ;  /* 0x00000008008c7947 */ /* 0x000fea0003800000 */
.L_x_10795:
        /* <DEDUP_REMOVED lines=12> */
.L_x_10808:
[----:B------:R-:W-:Y:S01]  /*3190*/  CS2R R6, SRZ ;  /* 0x0000000000067805 */ /* 0x000fe2000001ff00 */
[----:B------:R-:W0:Y:S04]  /*31a0*/  I2F.F64.S16 R4, R24 ;  /* 0x0000001800047312 */ /* 0x000e280000101c00 */
[----:B0-----:R0:W-:Y:S01]  /*31b0*/  STG.E.128 desc[UR36][R8.64], R4 ;  /* 0x0000000408007986 */ /* 0x0011e2000c101d24 */
[----:B------:R-:W-:Y:S05]  /*31c0*/  BRA `(.L_x_10794) ;  /* 0x00000008004c7947 */ /* 0x000fea0003800000 */
.L_x_10807:
        /* <DEDUP_REMOVED lines=19> */
.L_x_10812:
[----:B------:R-:W-:Y:S05]  /*3300*/  BSYNC.RECONVERGENT B0 ;  /* 0x0000000000007941 */ /* 0x000fea0003800200 */
.L_x_10811:
[----:B------:R-:W-:-:S05]  /*3310*/  LOP3.LUT R5, R0, 0x80, R5, 0xf8, !PT ;  /* 0x0000008000057812 */ /* 0x000fca00078ef805 */
[----:B------:R4:W-:Y:S01]  /*3320*/  STG.E.U8 desc[UR36][R8.64], R5 ;  /* 0x0000000508007986 */ /* 0x0009e2000c101124 */
[----:B------:R-:W-:Y:S05]  /*3330*/  BRA `(.L_x_10794) ;  /* 0x0000000400f07947 */ /* 0x000fea0003800000 */
.L_x_10810:
        /* <DEDUP_REMOVED lines=15> */
.L_x_10814:
[----:B------:R-:W-:Y:S05]  /*3430*/  BSYNC.RECONVERGENT B0 ;  /* 0x0000000000007941 */ /* 0x000fea0003800200 */
.L_x_10813:
[----:B------:R-:W-:-:S05]  /*3440*/  LOP3.LUT R5, R0, 0x80, R5, 0xf8, !PT ;  /* 0x0000008000057812 */ /* 0x000fca00078ef805 */
[----:B------:R0:W-:Y:S01]  /*3450*/  STG.E.U8 desc[UR36][R8.64], R5 ;  /* 0x0000000508007986 */ /* 0x0001e2000c101124 */
[----:B------:R-:W-:Y:S05]  /*3460*/  BRA `(.L_x_10794) ;  /* 0x0000000400a47947 */ /* 0x000fea0003800000 */
.L_x_10809:
[----:B------:R-:W0:Y:S02]  /*3470*/  I2F.S16 R0, R24 ;  /* 0x0000001800007306 */ /* 0x000e240000101400 */
[----:B0-----:R-:W-:-:S05]  /*3480*/  F2FP.BF16.F32.PACK_AB R0, RZ, R0 ;  /* 0x00000000ff00723e */ /* 0x001fca00000010ff */
[----:B------:R3:W-:Y:S01]  /*3490*/  STG.E.U16 desc[UR36][R8.64], R0 ;  /* 0x0000000008007986 */ /* 0x0007e2000c101524 */
[----:B------:R-:W-:Y:S05]  /*34a0*/  BRA `(.L_x_10794) ;  /* 0x0000000400947947 */ /* 0x000fea0003800000 */
.L_x_10806:
        /* <DEDUP_REMOVED lines=10> */
.L_x_10817:
        /* <DEDUP_REMOVED lines=13> */
.L_x_10820:
[----:B------:R-:W-:-:S04]  /*3620*/  SHF.R.U32.HI R0, RZ, 0x14, R3 ;  /* 0x00000014ff007819 */ /* 0x000fc80000011603 */
[----:B------:R-:W-:-:S04]  /*3630*/  LOP3.LUT R0, R0, 0x1, RZ, 0xc0, !PT ;  /* 0x0000000100007812 */ /* 0x000fc800078ec0ff */
[----:B------:R-:W-:-:S04]  /*3640*/  IADD3 R0, PT, PT, R3, 0x487ffff, R0 ;  /* 0x0487ffff03007810 */ /* 0x000fc80007ffe000 */
[----:B------:R-:W-:-:S04]  /*3650*/  SHF.R.U32.HI R0, RZ, 0x14, R0 ;  /* 0x00000014ff007819 */ /* 0x000fc80000011600 */
[----:B------:R-:W-:-:S07]  /*3660*/  LOP3.LUT R0, R0, 0xff, RZ, 0xc0, !PT ;  /* 0x000000ff00007812 */ /* 0x000fce00078ec0ff */
.L_x_10821:
[----:B------:R-:W-:-:S04]  /*3670*/  SHF.R.U32.HI R3, RZ, 0x18, R3 ;  /* 0x00000018ff037819 */ /* 0x000fc80000011603 */
[----:B------:R-:W-:-:S04]  /*3680*/  LOP3.LUT R0, R0, 0x80, R3, 0xf8, !PT ;  /* 0x0000008000007812 */ /* 0x000fc800078ef803 */
[----:B------:R-:W-:-:S07]  /*3690*/  PRMT R4, R0, 0x7610, R4 ;  /* 0x0000761000047816 */ /* 0x000fce0000000004 */
.L_x_10819:
[----:B------:R-:W-:Y:S05]  /*36a0*/  BSYNC.RECONVERGENT B0 ;  /* 0x0000000000007941 */ /* 0x000fea0003800200 */
.L_x_10818:
[----:B------:R0:W-:Y:S01]  /*36b0*/  STG.E.U8 desc[UR36][R8.64], R4 ;  /* 0x0000000408007986 */ /* 0x0001e2000c101124 */
[----:B------:R-:W-:Y:S05]  /*36c0*/  BRA `(.L_x_10794) ;  /* 0x00000004000c7947 */ /* 0x000fea0003800000 */
.L_x_10816:
        /* <DEDUP_REMOVED lines=13> */
.L_x_10824:
[----:B------:R-:W-:-:S04]  /*37a0*/  SHF.R.U32.HI R0, RZ, 0x15, R3 ;  /* 0x00000015ff007819 */ /* 0x000fc80000011603 */
[----:B------:R-:W-:-:S04]  /*37b0*/  LOP3.LUT R0, R0, 0x1, RZ, 0xc0, !PT ;  /* 0x0000000100007812 */ /* 0x000fc800078ec0ff */
[----:B------:R-:W-:-:S04]  /*37c0*/  IADD3 R0, PT, PT, R3, 0x88fffff, R0 ;  /* 0x088fffff03007810 */ /* 0x000fc80007ffe000 */
[----:B------:R-:W-:-:S04]  /*37d0*/  SHF.R.U32.HI R0, RZ, 0x15, R0 ;  /* 0x00000015ff007819 */ /* 0x000fc80000011600 */
[----:B------:R-:W-:-:S07]  /*37e0*/  LOP3.LUT R0, R0, 0xff, RZ, 0xc0, !PT ;  /* 0x000000ff00007812 */ /* 0x000fce00078ec0ff */
.L_x_10825:
[----:B------:R-:W-:-:S04]  /*37f0*/  SHF.R.U32.HI R3, RZ, 0x18, R3 ;  /* 0x00000018ff037819 */ /* 0x000fc80000011603 */
[----:B------:R-:W-:-:S04]  /*3800*/  LOP3.LUT R0, R0, 0x80, R3, 0xf8, !PT ;  /* 0x0000008000007812 */ /* 0x000fc800078ef803 */
[----:B------:R-:W-:-:S07]  /*3810*/  PRMT R4, R0, 0x7610, R4 ;  /* 0x0000761000047816 */ /* 0x000fce0000000004 */
.L_x_10823:
[----:B------:R-:W-:Y:S05]  /*3820*/  BSYNC.RECONVERGENT B0 ;  /* 0x0000000000007941 */ /* 0x000fea0003800200 */
.L_x_10822:
[----:B------:R0:W-:Y:S01]  /*3830*/  STG.E.U8 desc[UR36][R8.64], R4 ;  /* 0x0000000408007986 */ /* 0x0001e2000c101124 */
[----:B------:R-:W-:Y:S05]  /*3840*/  BRA `(.L_x_10794) ;  /* 0x0000000000ac7947 */ /* 0x000fea0003800000 */
.L_x_10815:
[----:B------:R-:W-:-:S13]  /*3850*/  ISETP.NE.AND P0, PT, R0, 0x1c, PT ;  /* 0x0000001c0000780c */ /* 0x000fda0003f05270 */
[----:B------:R-:W-:Y:S05]  /*3860*/  @!P0 BRA `(.L_x_10826) ;  /* 0x0000000000a08947 */ /* 0x000fea0003800000 */
[----:B------:R-:W-:-:S13]  /*3870*/  ISETP.NE.AND P0, PT, R0, 0x1d, PT ;  /* 0x0000001d0000780c */ /* 0x000fda0003f05270 */
[----:B------:R-:W-:Y:S05]  /*3880*/  @!P0 BRA `(.L_x_10827) ;  /* 0x00000000008c8947 */ /* 0x000fea0003800000 */
[----:B------:R-:W-:-:S13]  /*3890*/  ISETP.NE.AND P0, PT, R0, 0x2c, PT ;  /* 0x0000002c0000780c */ /* 0x000fda0003f05270 */
[----:B------:R-:W-:Y:S05]  /*38a0*/  @!P0 BRA `(.L_x_10828) ;  /* 0x0000000000448947 */ /* 0x000fea0003800000 */
.L_x_10799:
        /* <DEDUP_REMOVED lines=16> */
.L_x_10829:
[----:B------:R-:W-:Y:S05]  /*39b0*/  BRA `(.L_x_10794) ;  /* 0x0000000000507947 */ /* 0x000fea0003800000 */
.L_x_10828:
        /* <DEDUP_REMOVED lines=16> */
.L_x_10827:
[----:B------:R-:W-:-:S05]  /*3ac0*/  SHF.R.S32.HI R25, RZ, 0x1f, R24 ;  /* 0x0000001fff197819 */ /* 0x000fca0000011418 */
[----:B------:R0:W-:Y:S01]  /*3ad0*/  STG.E.64 desc[UR36][R8.64], R24 ;  /* 0x0000001808007986 */ /* 0x0001e2000c101b24 */
[----:B------:R-:W-:Y:S05]  /*3ae0*/  BRA `(.L_x_10794) ;  /* 0x0000000000047947 */ /* 0x000fea0003800000 */
.L_x_10826:
[----:B------:R0:W-:Y:S02]  /*3af0*/  STG.E desc[UR36][R8.64], R24 ;  /* 0x0000001808007986 */ /* 0x0001e4000c101924 */
.L_x_10794:
[----:B------:R-:W-:Y:S05]  /*3b00*/  BSYNC.RECONVERGENT B6 ;  /* 0x0000000000067941 */ /* 0x000fea0003800200 */
.L_x_10793:
        /* <DEDUP_REMOVED lines=24> */
.L_x_10836:
[----:B------:R0:W-:Y:S01]  /*3c90*/  STG.E.U8 desc[UR36][R8.64], R23 ;  /* 0x0000001708007986 */ /* 0x0001e2000c101124 */
[----:B------:R-:W-:Y:S05]  /*3ca0*/  BRA `(.L_x_10838) ;  /* 0x0000000c00147947 */ /* 0x000fea0003800000 */
.L_x_10835:
        /* <DEDUP_REMOVED lines=10> */
.L_x_10840:
[----:B------:R-:W-:-:S05]  /*3d50*/  LOP3.LUT R23, R23, 0xffff, RZ, 0xc0, !PT ;  /* 0x0000ffff17177812 */ /* 0x000fca00078ec0ff */
[----:B------:R0:W-:Y:S01]  /*3d60*/  STG.E desc[UR36][R8.64], R23 ;  /* 0x0000001708007986 */ /* 0x0001e2000c101924 */
[----:B------:R-:W-:Y:S05]  /*3d70*/  BRA `(.L_x_10838) ;  /* 0x0000000800e07947 */ /* 0x000fea0003800000 */
.L_x_10839:
[----:B------:R0:W-:Y:S01]  /*3d80*/  STG.E.U16 desc[UR36][R8.64], R23 ;  /* 0x0000001708007986 */ /* 0x0001e2000c101524 */
[----:B------:R-:W-:Y:S05]  /*3d90*/  BRA `(.L_x_10838) ;  /* 0x0000000800d87947 */ /* 0x000fea0003800000 */
.L_x_10834:
        /* <DEDUP_REMOVED lines=9> */
.L_x_10842:
[----:B------:R-:W0:Y:S02]  /*3e30*/  I2F.U16 R0, R23 ;  /* 0x0000001700007306 */ /* 0x000e240000101000 */
[----:B0-----:R-:W-:-:S05]  /*3e40*/  F2FP.F16.F32.PACK_AB R0, RZ, R0 ;  /* 0x00000000ff00723e */ /* 0x001fca00000000ff */
[----:B------:R0:W-:Y:S01]  /*3e50*/  STG.E.U16 desc[UR36][R8.64], R0 ;  /* 0x0000000008007986 */ /* 0x0001e2000c101524 */
[----:B------:R-:W-:Y:S05]  /*3e60*/  BRA `(.L_x_10838) ;  /* 0x0000000800a47947 */ /* 0x000fea0003800000 */
.L_x_10841:
        /* <DEDUP_REMOVED lines=10> */
.L_x_10844:
[----:B------:R-:W0:Y:S02]  /*3f10*/  I2F.U16 R23, R23 ;  /* 0x0000001700177306 */ /* 0x000e240000101000 */
[----:B0-----:R-:W-:-:S04]  /*3f20*/  F2FP.F16.F32.PACK_AB R3, RZ, R23 ;  /* 0x00000017ff03723e */ /* 0x001fc800000000ff */
[----:B------:R-:W-:-:S05]  /*3f30*/  PRMT R3, R3, 0x5410, RZ ;  /* 0x0000541003037816 */ /* 0x000fca00000000ff */
[----:B------:R0:W-:Y:S01]  /*3f40*/  STG.E desc[UR36][R8.64], R3 ;  /* 0x0000000308007986 */ /* 0x0001e2000c101924 */
[----:B------:R-:W-:Y:S05]  /*3f50*/  BRA `(.L_x_10838) ;  /* 0x0000000800687947 */ /* 0x000fea0003800000 */
.L_x_10843:
[----:B------:R-:W0:Y:S02]  /*3f60*/  I2F.F64.U16 R4, R23 ;  /* 0x0000001700047312 */ /* 0x000e240000101800 */
[----:B0-----:R0:W-:Y:S01]  /*3f70*/  STG.E.64 desc[UR36][R8.64], R4 ;  /* 0x0000000408007986 */ /* 0x0011e2000c101b24 */
[----:B------:R-:W-:Y:S05]  /*3f80*/  BRA `(.L_x_10838) ;  /* 0x00000008005c7947 */ /* 0x000fea0003800000 */
.L_x_10833:
        /* <DEDUP_REMOVED lines=12> */
.L_x_10848:
        /* <DEDUP_REMOVED lines=16> */
.L_x_10851:
[----:B------:R-:W-:-:S07]  /*4150*/  PRMT R4, R0, 0x7610, R4 ;  /* 0x0000761000047816 */ /* 0x000fce0000000004 */
.L_x_10850:
[----:B------:R-:W-:Y:S05]  /*4160*/  BSYNC.RECONVERGENT B0 ;  /* 0x0000000000007941 */ /* 0x000fea0003800200 */
.L_x_10849:
[----:B------:R0:W-:Y:S01]  /*4170*/  STG.E.U8 desc[UR36][R8.64], R4 ;  /* 0x0000000408007986 */ /* 0x0001e2000c101124 */
[----:B------:R-:W-:Y:S05]  /*4180*/  BRA `(.L_x_10838) ;  /* 0x0000000400dc7947 */ /* 0x000fea0003800000 */
.L_x_10847:
        /* <DEDUP_REMOVED lines=17> */
.L_x_10854:
[----:B------:R-:W-:-:S07]  /*42a0*/  PRMT R4, R0, 0x7610, R4 ;  /* 0x0000761000047816 */ /* 0x000fce0000000004 */
.L_x_10853:
[----:B------:R-:W-:Y:S05]  /*42b0*/  BSYNC.RECONVERGENT B0 ;  /* 0x0000000000007941 */ /* 0x000fea0003800200 */
.L_x_10852:
[----:B------:R0:W-:Y:S01]  /*42c0*/  STG.E.U8 desc[UR36][R8.64], R4 ;  /* 0x0000000408007986 */ /* 0x0001e2000c101124 */
[----:B------:R-:W-:Y:S05]  /*42d0*/  BRA `(.L_x_10838) ;  /* 0x0000000400887947 */ /* 0x000fea0003800000 */
.L_x_10846:
        /* <DEDUP_REMOVED lines=21> */
.L_x_10856:
[----:B------:R-:W-:Y:S01]  /*4430*/  LOP3.LUT R4, R23, 0xffff, RZ, 0xc0, !PT ;  /* 0x0000ffff17047812 */ /* 0x000fe200078ec0ff */
[----:B------:R-:W-:-:S05]  /*4440*/  IMAD.MOV.U32 R5, RZ, RZ, RZ ;  /* 0x000000ffff057224 */ /* 0x000fca00078e00ff */
[----:B------:R0:W-:Y:S01]  /*4450*/  STG.E.64 desc[UR36][R8.64], R4 ;  /* 0x0000000408007986 */ /* 0x0001e2000c101b24 */
[----:B------:R-:W-:Y:S05]  /*4460*/  BRA `(.L_x_10838) ;  /* 0x0000000400247947 */ /* 0x000fea0003800000 */
.L_x_10855:
[----:B------:R-:W-:-:S05]  /*4470*/  LOP3.LUT R23, R23, 0xffff, RZ, 0xc0, !PT ;  /* 0x0000ffff17177812 */ /* 0x000fca00078ec0ff */
[----:B------:R0:W-:Y:S01]  /*4480*/  STG.E desc[UR36][R8.64], R23 ;  /* 0x0000001708007986 */ /* 0x0001e2000c101924 */
[----:B------:R-:W-:Y:S05]  /*4490*/  BRA `(.L_x_10838) ;  /* 0x0000000400187947 */ /* 0x000fea0003800000 */
.L_x_10845:
        /* <DEDUP_REMOVED lines=8> */
.L_x_10858:
[----:B------:R-:W-:Y:S01]  /*4520*/  CS2R R6, SRZ ;  /* 0x0000000000067805 */ /* 0x000fe2000001ff00 */
[----:B------:R-:W0:Y:S04]  /*4530*/  I2F.F64.U16 R4, R23 ;  /* 0x0000001700047312 */ /* 0x000e280000101800 */
[----:B0-----:R4:W-:Y:S01]  /*4540*/  STG.E.128 desc[UR36][R8.64], R4 ;  /* 0x0000000408007986 */ /* 0x0019e2000c101d24 */
[----:B------:R-:W-:Y:S05]  /*4550*/  BRA `(.L_x_10838) ;  /* 0x0000000000e87947 */ /* 0x000fea0003800000 */
.L_x_10857:
[----:B------:R-:W-:-:S13]  /*4560*/  ISETP.NE.AND P0, PT, R0, 0xf, PT ;  /* 0x0000000f0000780c */ /* 0x000fda0003f05270 */
[----:B------:R-:W-:Y:S05]  /*4570*/  @!P0 BRA `(.L_x_10859) ;  /* 0x0000000000d48947 */ /* 0x000fea0003800000 */
[----:B------:R-:W-:-:S13]  /*4580*/  ISETP.NE.AND P0, PT, R0, 0x17, PT ;  /* 0x000000170000780c */ /* 0x000fda0003f05270 */
[----:B------:R-:W-:Y:S05]  /*4590*/  @!P0 BRA `(.L_x_10860) ;  /* 0x0000000000848947 */ /* 0x000fea0003800000 */
[----:B------:R-:W-:-:S13]  /*45a0*/  ISETP.NE.AND P0, PT, R0, 0x18, PT ;  /* 0x000000180000780c */ /* 0x000fda0003f05270 */
[----:B------:R-:W-:Y:S05]  /*45b0*/  @!P0 BRA `(.L_x_10861) ;  /* 0x0000000000448947 */ /* 0x000fea0003800000 */
.L_x_10837:
        /* <DEDUP_REMOVED lines=16> */
.L_x_10862:
[----:B------:R-:W-:Y:S05]  /*46c0*/  BRA `(.L_x_10838) ;  /* 0x00000000008c7947 */ /* 0x000fea0003800000 */
.L_x_10861:
        /* <DEDUP_REMOVED lines=11> */
.L_x_10864:
[----:B------:R-:W-:Y:S05]  /*4780*/  BSYNC.RECONVERGENT B0 ;  /* 0x0000000000007941 */ /* 0x000fea0003800200 */
.L_x_10863:
[----:B------:R3:W-:Y:S01]  /*4790*/  STG.E.U8 desc[UR36][R8.64], R3 ;  /* 0x0000000308007986 */ /* 0x0007e2000c101124 */
[----:B------:R-:W-:Y:S05]  /*47a0*/  BRA `(.L_x_10838) ;  /* 0x0000000000547947 */ /* 0x000fea0003800000 */
.L_x_10860:
        /* <DEDUP_REMOVED lines=13> */
.L_x_10865:
[----:B------:R-:W-:Y:S01]  /*4880*/  ISETP.GT.U32.AND P0, PT, R3, 0x7f800000, PT ;  /* 0x7f8000000300780c */ /* 0x000fe20003f04070 */
[----:B------:R-:W-:-:S05]  /*4890*/  IMAD.MOV.U32 R3, RZ, RZ, 0x7f ;  /* 0x0000007fff037424 */ /* 0x000fca00078e00ff */
[----:B------:R-:W-:-:S05]  /*48a0*/  SEL R3, R3, 0x7c, P0 ;  /* 0x0000007c03037807 */ /* 0x000fca0000000000 */
[----:B------:R2:W-:Y:S01]  /*48b0*/  STG.E.U8 desc[UR36][R8.64], R3 ;  /* 0x0000000308007986 */ /* 0x0005e2000c101124 */
[----:B------:R-:W-:Y:S05]  /*48c0*/  BRA `(.L_x_10838) ;  /* 0x00000000000c7947 */ /* 0x000fea0003800000 */
.L_x_10859:
[----:B------:R-:W0:Y:S02]  /*48d0*/  I2F.U16 R0, R23 ;  /* 0x0000001700007306 */ /* 0x000e240000101000 */
[----:B0-----:R-:W-:-:S05]  /*48e0*/  F2FP.BF16.F32.PACK_AB R0, RZ, R0 ;  /* 0x00000000ff00723e */ /* 0x001fca00000010ff */
[----:B------:R0:W-:Y:S02]  /*48f0*/  STG.E.U16 desc[UR36][R8.64], R0 ;  /* 0x0000000008007986 */ /* 0x0001e4000c101524 */
.L_x_10838:
[----:B------:R-:W-:Y:S05]  /*4900*/  BSYNC.RECONVERGENT B6 ;  /* 0x0000000000067941 */ /* 0x000fea0003800200 */
.L_x_10832:
        /* <DEDUP_REMOVED lines=24> */
.L_x_10870:
[----:B------:R0:W-:Y:S01]  /*4a90*/  STG.E.U8 desc[UR36][R8.64], R22 ;  /* 0x0000001608007986 */ /* 0x0001e2000c101124 */
[----:B------:R-:W-:Y:S05]  /*4aa0*/  BRA `(.L_x_10872) ;  /* 0x0000000c00147947 */ /* 0x000fea0003800000 */
.L_x_10869:
        /* <DEDUP_REMOVED lines=10> */
.L_x_10874:
[----:B------:R-:W-:-:S05]  /*4b50*/  LOP3.LUT R3, R22, 0xffff, RZ, 0xc0, !PT ;  /* 0x0000ffff16037812 */ /* 0x000fca00078ec0ff */
[----:B------:R0:W-:Y:S01]  /*4b60*/  STG.E desc[UR36][R8.64], R3 ;  /* 0x0000000308007986 */ /* 0x0001e2000c101924 */
[----:B------:R-:W-:Y:S05]  /*4b70*/  BRA `(.L_x_10872) ;  /* 0x0000000800e07947 */ /* 0x000fea0003800000 */
.L_x_10873:
[----:B------:R0:W-:Y:S01]  /*4b80*/  STG.E.U16 desc[UR36][R8.64], R22 ;  /* 0x0000001608007986 */ /* 0x0001e2000c101524 */
[----:B------:R-:W-:Y:S05]  /*4b90*/  BRA `(.L_x_10872) ;  /* 0x0000000800d87947 */ /* 0x000fea0003800000 */
.L_x_10868:
        /* <DEDUP_REMOVED lines=9> */
.L_x_10876:
[----:B------:R-:W0:Y:S02]  /*4c30*/  I2F.U16 R0, R22 ;  /* 0x0000001600007306 */ /* 0x000e240000101000 */
[----:B0-----:R-:W-:-:S05]  /*4c40*/  F2FP.F16.F32.PACK_AB R0, RZ, R0 ;  /* 0x00000000ff00723e */ /* 0x001fca00000000ff */
[----:B------:R0:W-:Y:S01]  /*4c50*/  STG.E.U16 desc[UR36][R8.64], R0 ;  /* 0x0000000008007986 */ /* 0x0001e2000c101524 */
[----:B------:R-:W-:Y:S05]  /*4c60*/  BRA `(.L_x_10872) ;  /* 0x0000000800a47947 */ /* 0x000fea0003800000 */
.L_x_10875:
        /* <DEDUP_REMOVED lines=10> */
.L_x_10878:
[----:B------:R-:W0:Y:S02]  /*4d10*/  I2F.U16 R22, R22 ;  /* 0x0000001600167306 */ /* 0x000e240000101000 */
[----:B0-----:R-:W-:-:S04]  /*4d20*/  F2FP.F16.F32.PACK_AB R3, RZ, R22 ;  /* 0x00000016ff03723e */ /* 0x001fc800000000ff */
[----:B------:R-:W-:-:S05]  /*4d30*/  PRMT R3, R3, 0x5410, RZ ;  /* 0x0000541003037816 */ /* 0x000fca00000000ff */
[----:B------:R0:W-:Y:S01]  /*4d40*/  STG.E desc[UR36][R8.64], R3 ;  /* 0x0000000308007986 */ /* 0x0001e2000c101924 */
[----:B------:R-:W-:Y:S05]  /*4d50*/  BRA `(.L_x_10872) ;  /* 0x0000000800687947 */ /* 0x000fea0003800000 */
.L_x_10877:
[----:B------:R-:W0:Y:S02]  /*4d60*/  I2F.F64.U16 R22, R22 ;  /* 0x0000001600167312 */ /* 0x000e240000101800 */
[----:B0-----:R0:W-:Y:S01]  /*4d70*/  STG.E.64 desc[UR36][R8.64], R22 ;  /* 0x0000001608007986 */ /* 0x0011e2000c101b24 */
[----:B------:R-:W-:Y:S05]  /*4d80*/  BRA `(.L_x_10872) ;  /* 0x00000008005c7947 */ /* 0x000fea0003800000 */
.L_x_10867:
        /* <DEDUP_REMOVED lines=12> */
.L_x_10882:
        /* <DEDUP_REMOVED lines=16> */
.L_x_10885:
[----:B------:R-:W-:-:S07]  /*4f50*/  PRMT R4, R0, 0x7610, R4 ;  /* 0x0000761000047816 */ /* 0x000fce0000000004 */
.L_x_10884:
[----:B------:R-:W-:Y:S05]  /*4f60*/  BSYNC.RECONVERGENT B0 ;  /* 0x0000000000007941 */ /* 0x000fea0003800200 */
.L_x_10883:
[----:B------:R0:W-:Y:S01]  /*4f70*/  STG.E.U8 desc[UR36][R8.64], R4 ;  /* 0x0000000408007986 */ /* 0x0001e2000c101124 */
[----:B------:R-:W-:Y:S05]  /*4f80*/  BRA `(.L_x_10872) ;  /* 0x0000000400dc7947 */ /* 0x000fea0003800000 */
.L_x_10881:
        /* <DEDUP_REMOVED lines=17> */
.L_x_10888:
[----:B------:R-:W-:-:S07]  /*50a0*/  PRMT R4, R0, 0x7610, R4 ;  /* 0x0000761000047816 */ /* 0x000fce0000000004 */
.L_x_10887:
[----:B------:R-:W-:Y:S05]  /*50b0*/  BSYNC.RECONVERGENT B0 ;  /* 0x0000000000007941 */ /* 0x000fea0003800200 */
.L_x_10886:
[----:B------:R0:W-:Y:S01]  /*50c0*/  STG.E.U8 desc[UR36][R8.64], R4 ;  /* 0x0000000408007986 */ /* 0x0001e2000c101124 */
[----:B------:R-:W-:Y:S05]  /*50d0*/  BRA `(.L_x_10872) ;  /* 0x0000000400887947 */ /* 0x000fea0003800000 */
.L_x_10880:
        /* <DEDUP_REMOVED lines=21> */
.L_x_10890:
[----:B------:R-:W-:Y:S01]  /*5230*/  LOP3.LUT R22, R22, 0xffff, RZ, 0xc0, !PT ;  /* 0x0000ffff16167812 */ /* 0x000fe200078ec0ff */
[----:B------:R-:W-:-:S05]  /*5240*/  IMAD.MOV.U32 R23, RZ, RZ, RZ ;  /* 0x000000ffff177224 */ /* 0x000fca00078e00ff */
[----:B------:R0:W-:Y:S01]  /*5250*/  STG.E.64 desc[UR36][R8.64], R22 ;  /* 0x0000001608007986 */ /* 0x0001e2000c101b24 */
[----:B------:R-:W-:Y:S05]  /*5260*/  BRA `(.L_x_10872) ;  /* 0x0000000400247947 */ /* 0x000fea0003800000 */
.L_x_10889:
[----:B------:R-:W-:-:S05]  /*5270*/  LOP3.LUT R3, R22, 0xffff, RZ, 0xc0, !PT ;  /* 0x0000ffff16037812 */ /* 0x000fca00078ec0ff */
[----:B------:R0:W-:Y:S01]  /*5280*/  STG.E desc[UR36][R8.64], R3 ;  /* 0x0000000308007986 */ /* 0x0001e2000c101924 */
[----:B------:R-:W-:Y:S05]  /*5290*/  BRA `(.L_x_10872) ;  /* 0x0000000400187947 */ /* 0x000fea0003800000 */
.L_x_10879:
        /* <DEDUP_REMOVED lines=8> */
.L_x_10892:
[----:B------:R-:W-:Y:S01]  /*5320*/  CS2R R6, SRZ ;  /* 0x0000000000067805 */ /* 0x000fe2000001ff00 */
[----:B------:R-:W0:Y:S04]  /*5330*/  I2F.F64.U16 R4, R22 ;  /* 0x0000001600047312 */ /* 0x000e280000101800 */
[----:B0-----:R0:W-:Y:S01]  /*5340*/  STG.E.128 desc[UR36][R8.64], R4 ;  /* 0x0000000408007986 */ /* 0x0011e2000c101d24 */
[----:B------:R-:W-:Y:S05]  /*5350*/  BRA `(.L_x_10872) ;  /* 0x0000000000e87947 */ /* 0x000fea0003800000 */
.L_x_10891:
[----:B------:R-:W-:-:S13]  /*5360*/  ISETP.NE.AND P0, PT, R0, 0xf, PT ;  /* 0x0000000f0000780c */ /* 0x000fda0003f05270 */
[----:B------:R-:W-:Y:S05]  /*5370*/  @!P0 BRA `(.L_x_10893) ;  /* 0x0000000000d48947 */ /* 0x000fea0003800000 */
[----:B------:R-:W-:-:S13]  /*5380*/  ISETP.NE.AND P0, PT, R0, 0x17, PT ;  /* 0x000000170000780c */ /* 0x000fda0003f05270 */
[----:B------:R-:W-:Y:S05]  /*5390*/  @!P0 BRA `(.L_x_10894) ;  /* 0x0000000000848947 */ /* 0x000fea0003800000 */
[----:B------:R-:W-:-:S13]  /*53a0*/  ISETP.NE.AND P0, PT, R0, 0x18, PT ;  /* 0x000000180000780c */ /* 0x000fda0003f05270 */
[----:B------:R-:W-:Y:S05]  /*53b0*/  @!P0 BRA `(.L_x_10895) ;  /* 0x0000000000448947 */ /* 0x000fea0003800000 */
.L_x_10871:
        /* <DEDUP_REMOVED lines=16> */
.L_x_10896:
[----:B------:R-:W-:Y:S05]  /*54c0*/  BRA `(.L_x_10872) ;  /* 0x00000000008c7947 */ /* 0x000fea0003800000 */
.L_x_10895:
        /* <DEDUP_REMOVED lines=11> */
.L_x_10898:
[----:B------:R-:W-:Y:S05]  /*5580*/  BSYNC.RECONVERGENT B0 ;  /* 0x0000000000007941 */ /* 0x000fea0003800200 */
.L_x_10897:
[----:B------:R1:W-:Y:S01]  /*5590*/  STG.E.U8 desc[UR36][R8.64], R3 ;  /* 0x0000000308007986 */ /* 0x0003e2000c101124 */
[----:B------:R-:W-:Y:S05]  /*55a0*/  BRA `(.L_x_10872) ;  /* 0x0000000000547947 */ /* 0x000fea0003800000 */
.L_x_10894:
        /* <DEDUP_REMOVED lines=13> */
.L_x_10899:
[----:B------:R-:W-:Y:S01]  /*5680*/  ISETP.GT.U32.AND P0, PT, R3, 0x7f800000, PT ;  /* 0x7f8000000300780c */ /* 0x000fe20003f04070 */
[----:B------:R-:W-:-:S05]  /*5690*/  IMAD.MOV.U32 R3, RZ, RZ, 0x7f ;  /* 0x0000007fff037424 */ /* 0x000fca00078e00ff */
[----:B------:R-:W-:-:S05]  /*56a0*/  SEL R3, R3, 0x7c, P0 ;  /* 0x0000007c03037807 */ /* 0x000fca0000000000 */
[----:B------:R2:W-:Y:S01]  /*56b0*/  STG.E.U8 desc[UR36][R8.64], R3 ;  /* 0x0000000308007986 */ /* 0x0005e2000c101124 */
[----:B------:R-:W-:Y:S05]  /*56c0*/  BRA `(.L_x_10872) ;  /* 0x00000000000c7947 */ /* 0x000fea0003800000 */
.L_x_10893:
[----:B------:R-:W0:Y:S02]  /*56d0*/  I2F.U16 R0, R22 ;  /* 0x0000001600007306 */ /* 0x000e240000101000 */
[----:B0-----:R-:W-:-:S05]  /*56e0*/  F2FP.BF16.F32.PACK_AB R0, RZ, R0 ;  /* 0x00000000ff00723e */ /* 0x001fca00000010ff */
[----:B------:R0:W-:Y:S02]  /*56f0*/  STG.E.U16 desc[UR36][R8.64], R0 ;  /* 0x0000000008007986 */ /* 0x0001e4000c101524 */
.L_x_10872:
[----:B------:R-:W-:Y:S05]  /*5700*/  BSYNC.RECONVERGENT B6 ;  /* 0x0000000000067941 */ /* 0x000fea0003800200 */
.L_x_10866:
[----:B------:R-:W-:-:S07]  /*5710*/  VIADD R19, R19, 0x80 ;  /* 0x0000008013137836 */ /* 0x000fce0000000000 */
.L_x_10831:
[----:B------:R-:W-:Y:S05]  /*5720*/  BSYNC.RECONVERGENT B7 ;  /* 0x0000000000077941 */ /* 0x000fea0003800200 */
.L_x_10830:
[----:B------:R-:W-:-:S13]  /*5730*/  ISETP.GE.AND P0, PT, R19, R16, PT ;  /* 0x000000101300720c */ /* 0x000fda0003f06270 */
[----:B------:R-:W-:Y:S05]  /*5740*/  @P0 EXIT ;  /* 0x000000000000094d */ /* 0x000fea0003800000 */
[----:B01-34-:R-:W0:Y:S01]  /*5750*/  LDC.64 R4, c[0x0][0x388] ;  /* 0x0000e200ff047b82 */ /* 0x01be220000000a00 */
[----:B------:R-:W1:Y:S01]  /*5760*/  LDCU UR4, c[0x0][0x3a8] ;  /* 0x00007500ff0477ac */ /* 0x000e620008000800 */
[----:B--2---:R-:W-:Y:S01]  /*5770*/  PRMT R0, R18, 0x9910, RZ ;  /* 0x0000991012007816 */ /* 0x004fe200000000ff */
        /* <DEDUP_REMOVED lines=16> */
.L_x_10903:
[----:B------:R-:W-:Y:S01]  /*5880*/  STG.E.U8 desc[UR36][R2.64], R17 ;  /* 0x0000001102007986 */ /* 0x000fe2000c101124 */
[----:B------:R-:W-:Y:S05]  /*5890*/  EXIT ;  /* 0x000000000000794d */ /* 0x000fea0003800000 */
.L_x_10902:
        /* <DEDUP_REMOVED lines=10> */
.L_x_10906:
[----:B------:R-:W-:-:S05]  /*5940*/  LOP3.LUT R17, R17, 0xffff, RZ, 0xc0, !PT ;  /* 0x0000ffff11117812 */ /* 0x000fca00078ec0ff */
[----:B------:R-:W-:Y:S01]  /*5950*/  STG.E desc[UR36][R2.64], R17 ;  /* 0x0000001102007986 */ /* 0x000fe2000c101924 */
[----:B------:R-:W-:Y:S05]  /*5960*/  EXIT ;  /* 0x000000000000794d */ /* 0x000fea0003800000 */
.L_x_10905:
[----:B------:R-:W-:Y:S01]  /*5970*/  STG.E.U16 desc[UR36][R2.64], R17 ;  /* 0x0000001102007986 */ /* 0x000fe2000c101524 */
[----:B------:R-:W-:Y:S05]  /*5980*/  EXIT ;  /* 0x000000000000794d */ /* 0x000fea0003800000 */
.L_x_10901:
        /* <DEDUP_REMOVED lines=9> */
.L_x_10908:
[----:B------:R-:W0:Y:S02]  /*5a20*/  I2F.U16 R0, R17 ;  /* 0x0000001100007306 */ /* 0x000e240000101000 */
[----:B0-----:R-:W-:-:S05]  /*5a30*/  F2FP.F16.F32.PACK_AB R0, RZ, R0 ;  /* 0x00000000ff00723e */ /* 0x001fca00000000ff */
[----:B------:R-:W-:Y:S01]  /*5a40*/  STG.E.U16 desc[UR36][R2.64], R0 ;  /* 0x0000000002007986 */ /* 0x000fe2000c101524 */
[----:B------:R-:W-:Y:S05]  /*5a50*/  EXIT ;  /* 0x000000000000794d */ /* 0x000fea0003800000 */
.L_x_10907:
        /* <DEDUP_REMOVED lines=10> */
.L_x_10910:
[----:B------:R-:W0:Y:S02]  /*5b00*/  I2F.U16 R17, R17 ;  /* 0x0000001100117306 */ /* 0x000e240000101000 */
[----:B0-----:R-:W-:-:S04]  /*5b10*/  F2FP.F16.F32.PACK_AB R5, RZ, R17 ;  /* 0x00000011ff05723e */ /* 0x001fc800000000ff */
[----:B------:R-:W-:-:S05]  /*5b20*/  PRMT R5, R5, 0x5410, RZ ;  /* 0x0000541005057816 */ /* 0x000fca00000000ff */
[----:B------:R-:W-:Y:S01]  /*5b30*/  STG.E desc[UR36][R2.64], R5 ;  /* 0x0000000502007986 */ /* 0x000fe2000c101924 */
[----:B------:R-:W-:Y:S05]  /*5b40*/  EXIT ;  /* 0x000000000000794d */ /* 0x000fea0003800000 */
.L_x_10909:
[----:B------:R-:W0:Y:S02]  /*5b50*/  I2F.F64.U16 R4, R17 ;  /* 0x0000001100047312 */ /* 0x000e240000101800 */
[----:B0-----:R-:W-:Y:S01]  /*5b60*/  STG.E.64 desc[UR36][R2.64], R4 ;  /* 0x0000000402007986 */ /* 0x001fe2000c101b24 */
[----:B------:R-:W-:Y:S05]  /*5b70*/  EXIT ;  /* 0x000000000000794d */ /* 0x000fea0003800000 */
.L_x_10900:
        /* <DEDUP_REMOVED lines=12> */
.L_x_10914:
        /* <DEDUP_REMOVED lines=17> */
.L_x_10916:
[----:B------:R-:W-:Y:S05]  /*5d50*/  BSYNC.RECONVERGENT B0 ;  /* 0x0000000000007941 */ /* 0x000fea0003800200 */
.L_x_10915:
[----:B------:R-:W-:Y:S01]  /*5d60*/  STG.E.U8 desc[UR36][R2.64], R0 ;  /* 0x0000000002007986 */ /* 0x000fe2000c101124 */
[----:B------:R-:W-:Y:S05]  /*5d70*/  EXIT ;  /* 0x000000000000794d */ /* 0x000fea0003800000 */
.L_x_10913:
        /* <DEDUP_REMOVED lines=18> */
.L_x_10918:
[----:B------:R-:W-:Y:S05]  /*5ea0*/  BSYNC.RECONVERGENT B0 ;  /* 0x0000000000007941 */ /* 0x000fea0003800200 */
.L_x_10917:
[----:B------:R-:W-:Y:S01]  /*5eb0*/  STG.E.U8 desc[UR36][R2.64], R0 ;  /* 0x0000000002007986 */ /* 0x000fe2000c101124 */
[----:B------:R-:W-:Y:S05]  /*5ec0*/  EXIT ;  /* 0x000000000000794d */ /* 0x000fea0003800000 */
.L_x_10912:
        /* <DEDUP_REMOVED lines=21> */
.L_x_10920:
[----:B------:R-:W-:Y:S01]  /*6020*/  LOP3.LUT R4, R17, 0xffff, RZ, 0xc0, !PT ;  /* 0x0000ffff11047812 */ /* 0x000fe200078ec0ff */
[----:B------:R-:W-:-:S05]  /*6030*/  IMAD.MOV.U32 R5, RZ, RZ, RZ ;  /* 0x000000ffff057224 */ /* 0x000fca00078e00ff */
[----:B------:R-:W-:Y:S01]  /*6040*/  STG.E.64 desc[UR36][R2.64], R4 ;  /* 0x0000000402007986 */ /* 0x000fe2000c101b24 */
[----:B------:R-:W-:Y:S05]  /*6050*/  EXIT ;  /* 0x000000000000794d */ /* 0x000fea0003800000 */
.L_x_10919:
[----:B------:R-:W-:-:S05]  /*6060*/  LOP3.LUT R17, R17, 0xffff, RZ, 0xc0, !PT ;  /* 0x0000ffff11117812 */ /* 0x000fca00078ec0ff */
[----:B------:R-:W-:Y:S01]  /*6070*/  STG.E desc[UR36][R2.64], R17 ;  /* 0x0000001102007986 */ /* 0x000fe2000c101924 */
[----:B------:R-:W-:Y:S05]  /*6080*/  EXIT ;  /* 0x000000000000794d */ /* 0x000fea0003800000 */
.L_x_10911:
        /* <DEDUP_REMOVED lines=8> */
.L_x_10922:
[----:B------:R-:W-:Y:S01]  /*6110*/  CS2R R6, SRZ ;  /* 0x0000000000067805 */ /* 0x000fe2000001ff00 */
[----:B------:R-:W0:Y:S04]  /*6120*/  I2F.F64.U16 R4, R17 ;  /* 0x0000001100047312 */ /* 0x000e280000101800 */
[----:B0-----:R-:W-:Y:S01]  /*6130*/  STG.E.128 desc[UR36][R2.64], R4 ;  /* 0x0000000402007986 */ /* 0x001fe2000c101d24 */
[----:B------:R-:W-:Y:S05]  /*6140*/  EXIT ;  /* 0x000000000000794d */ /* 0x000fea0003800000 */
.L_x_10921:
[----:B------:R-:W-:-:S13]  /*6150*/  ISETP.NE.AND P0, PT, R0, 0xf, PT ;  /* 0x0000000f0000780c */ /* 0x000fda0003f05270 */
[----:B------:R-:W-:Y:S05]  /*6160*/  @!P0 BRA `(.L_x_10923) ;  /* 0x0000000000d88947 */ /* 0x000fea0003800000 */
[----:B------:R-:W-:-:S13]  /*6170*/  ISETP.NE.AND P0, PT, R0, 0x17, PT ;  /* 0x000000170000780c */ /* 0x000fda0003f05270 */
[----:B------:R-:W-:Y:S05]  /*6180*/  @!P0 BRA `(.L_x_10924) ;  /* 0x0000000000848947 */ /* 0x000fea0003800000 */
[----:B------:R-:W-:-:S13]  /*6190*/  ISETP.NE.AND P0, PT, R0, 0x18, PT ;  /* 0x000000180000780c */ /* 0x000fda0003f05270 */
[----:B------:R-:W-:Y:S05]  /*61a0*/  @!P0 BRA `(.L_x_10925) ;  /* 0x0000000000448947 */ /* 0x000fea0003800000 */
.L_x_10904:
        /* <DEDUP_REMOVED lines=16> */
.L_x_10926:
[----:B------:R-:W-:Y:S05]  /*62b0*/  EXIT ;  /* 0x000000000000794d */ /* 0x000fea0003800000 */
.L_x_10925:
        /* <DEDUP_REMOVED lines=11> */
.L_x_10928:
[----:B------:R-:W-:Y:S05]  /*6370*/  BSYNC.RECONVERGENT B0 ;  /* 0x0000000000007941 */ /* 0x000fea0003800200 */
.L_x_10927:
[----:B------:R-:W-:Y:S01]  /*6380*/  STG.E.U8 desc[UR36][R2.64], R5 ;  /* 0x0000000502007986 */ /* 0x000fe2000c101124 */
[----:B------:R-:W-:Y:S05]  /*6390*/  EXIT ;  /* 0x000000000000794d */ /* 0x000fea0003800000 */
.L_x_10924:
        /* <DEDUP_REMOVED lines=14> */
.L_x_10929:
[----:B------:R-:W-:Y:S01]  /*6480*/  ISETP.GT.U32.AND P0, PT, R5, 0x7f800000, PT ;  /* 0x7f8000000500780c */ /* 0x000fe20003f04070 */
[----:B------:R-:W-:-:S05]  /*6490*/  IMAD.MOV.U32 R5, RZ, RZ, 0x7f ;  /* 0x0000007fff057424 */ /* 0x000fca00078e00ff */
[----:B------:R-:W-:-:S05]  /*64a0*/  SEL R5, R5, 0x7c, P0 ;  /* 0x0000007c05057807 */ /* 0x000fca0000000000 */
[----:B------:R-:W-:Y:S01]  /*64b0*/  STG.E.U8 desc[UR36][R2.64], R5 ;  /* 0x0000000502007986 */ /* 0x000fe2000c101124 */
[----:B------:R-:W-:Y:S05]  /*64c0*/  EXIT ;  /* 0x000000000000794d */ /* 0x000fea0003800000 */
.L_x_10923:
[----:B------:R-:W0:Y:S02]  /*64d0*/  I2F.U16 R0, R17 ;  /* 0x0000001100007306 */ /* 0x000e240000101000 */
[----:B0-----:R-:W-:-:S05]  /*64e0*/  F2FP.BF16.F32.PACK_AB R0, RZ, R0 ;  /* 0x00000000ff00723e */ /* 0x001fca00000010ff */
[----:B------:R-:W-:Y:S01]  /*64f0*/  STG.E.U16 desc[UR36][R2.64], R0 ;  /* 0x0000000002007986 */ /* 0x000fe2000c101524 */
[----:B------:R-:W-:Y:S05]  /*6500*/  EXIT ;  /* 0x000000000000794d */ /* 0x000fea0003800000 */
.L_x_10930:
        /* <DEDUP_REMOVED lines=15> */
.L_x_23343:


//--------------------- .text._ZN2at6native18elementwise_kernelILi128ELi4EZNS0_22gpu_kernel_impl_nocastIZNS0_16sign_kernel_cudaERNS_18TensorIteratorBaseEEUlbE_EEvS4_RKT_EUliE_EEviT1_ --------------------------
	.section	.text._ZN2at6native18elementwise_kernelILi128ELi4EZNS0_22gpu_kernel_impl_nocastIZNS0_16sign_kernel_cudaERNS_18TensorIteratorBaseEEUlbE_EEvS4_RKT_EUliE_EEviT1_,"ax",@progbits
	.align	128
        .global         _ZN2at6native18elementwise_kernelILi128ELi4EZNS0_22gpu_kernel_impl_nocastIZNS0_16sign_kernel_cudaERNS_18TensorIteratorBaseEEUlbE_EEvS4_RKT_EUliE_EEviT1_
        .type           _ZN2at6native18elementwise_kernelILi128ELi4EZNS0_22gpu_kernel_impl_nocastIZNS0_16sign_kernel_cudaERNS_18TensorIteratorBaseEEUlbE_EEvS4_RKT_EUliE_EEviT1_,@function
        .size           _ZN2at6native18elementwise_kernelILi128ELi4EZNS0_22gpu_kernel_impl_nocastIZNS0_16sign_kernel_cudaERNS_18TensorIteratorBaseEEUlbE_EEvS4_RKT_EUliE_EEviT1_,(.L_x_23344 - _ZN2at6native18elementwise_kernelILi128ELi4EZNS0_22gpu_kernel_impl_nocastIZNS0_16sign_kernel_cudaERNS_18TensorIteratorBaseEEUlbE_EEvS4_RKT_EUliE_EEviT1_)
        .other          _ZN2at6native18elementwise_kernelILi128ELi4EZNS0_22gpu_kernel_impl_nocastIZNS0_16sign_kernel_cudaERNS_18TensorIteratorBaseEEUlbE_EEvS4_RKT_EUliE_EEviT1_,@"STO_CUDA_ENTRY STV_DEFAULT"
_ZN2at6native18elementwise_kernelILi128ELi4EZNS0_22gpu_kernel_impl_nocastIZNS0_16sign_kernel_cudaERNS_18TensorIteratorBaseEEUlbE_EEvS4_RKT_EUliE_EEviT1_:
.text._ZN2at6native18elementwise_kernelILi128ELi4EZNS0_22gpu_kernel_impl_nocastIZNS0_16sign_kernel_cudaERNS_18TensorIteratorBaseEEUlbE_EEvS4_RKT_EUliE_EEviT1_:
        /* <DEDUP_REMOVED lines=31> */
.L_x_10934:
[----:B------:R-:W-:-:S13]  /*01f0*/  ISETP.GE.AND P0, PT, R3, UR4, PT ;  /* 0x0000000403007c0c */ /* 0x000fda000bf06270 */
[----:B------:R-:W-:Y:S05]  /*0200*/  @P0 BREAK.RELIABLE B1 ;  /* 0x0000000000010942 */ /* 0x000fea0003800100 */
[----:B------:R-:W-:Y:S05]  /*0210*/  @P0 BRA `(.L_x_10935) ;  /* 0x0000000000200947 */ /* 0x000fea0003800000 */
[----:B------:R-:W-:Y:S05]  /*0220*/  BSYNC.RELIABLE B1 ;  /* 0x0000000000017941 */ /* 0x000fea0003800100 */
.L_x_10933:
[----:B------:R-:W1:Y:S02]  /*0230*/  LDC.64 R4, c[0x0][0x588] ;  /* 0x00016200ff047b82 */ /* 0x000e640000000a00 */
[----:B-1----:R-:W2:Y:S06]  /*0240*/  LDG.E.U8 R4, desc[UR6][R4.64] ;  /* 0x0000000604047981 */ /* 0x002eac000c1e1100 */
[----:B0-----:R-:W0:Y:S01]  /*0250*/  LDC.64 R6, c[0x0][0x580] ;  /* 0x00016000ff067b82 */ /* 0x001e220000000a00 */
[----:B------:R-:W-:Y:S02]  /*0260*/  IADD3 R3, PT, PT, R3, 0x80, RZ ;  /* 0x0000008003037810 */ /* 0x000fe40007ffe0ff */
[----:B--2---:R-:W-:-:S04]  /*0270*/  ISETP.NE.AND P0, PT, R4, RZ, PT ;  /* 0x000000ff0400720c */ /* 0x004fc80003f05270 */
[----:B------:R-:W-:-:S05]  /*0280*/  SEL R9, RZ, 0x1, !P0 ;  /* 0x00000001ff097807 */ /* 0x000fca0004000000 */
[----:B0-----:R1:W-:Y:S04]  /*0290*/  STG.E.U8 desc[UR6][R6.64], R9 ;  /* 0x0000000906007986 */ /* 0x0013e8000c101106 */
.L_x_10935:
[----:B------:R-:W-:Y:S05]  /*02a0*/  BSYNC.RECONVERGENT B0 ;  /* 0x0000000000007941 */ /* 0x000fea0003800200 */
.L_x_10932:
        /* <DEDUP_REMOVED lines=10> */
.L_x_10931:
        /* <DEDUP_REMOVED lines=306> */
.L_x_10939:
        /* <DEDUP_REMOVED lines=311> */
.L_x_10941:
        /* <DEDUP_REMOVED lines=10> */
.L_x_10938:
[----:B------:R-:W-:-:S13]  /*2a80*/  ISETP.GE.AND P0, PT, R3, UR4, PT ;  /* 0x0000000403007c0c */ /* 0x000fda000bf06270 */
[----:B------:R-:W-:Y:S05]  /*2a90*/  @P0 BREAK.RELIABLE B1 ;  /* 0x0000000000010942 */ /* 0x000fea0003800100 */
[----:B------:R-:W-:Y:S05]  /*2aa0*/  @P0 BRA `(.L_x_10940) ;  /* 0x0000001000d40947 */ /* 0x000fea0003800000 */
[----:B------:R-:W-:Y:S05]  /*2ab0*/  BSYNC.RELIABLE B1 ;  /* 0x0000000000017941 */ /* 0x000fea0003800100 */
.L_x_10937:
        /* <DEDUP_REMOVED lines=298> */
.L_x_10942:
        /* <DEDUP_REMOVED lines=10> */
.L_x_10940:
[----:B------:R-:W-:Y:S05]  /*3e00*/  BSYNC.RECONVERGENT B0 ;  /* 0x0000000000007941 */ /* 0x000fea0003800200 */
.L_x_10936:
        /* <DEDUP_REMOVED lines=301> */
.L_x_10943:
        /* <DEDUP_REMOVED lines=10> */
.L_x_10944:
        /* <DEDUP_REMOVED lines=16> */
.L_x_23344:


//--------------------- .text._ZN2at6native27unrolled_elementwise_kernelIZNS0_16sign_kernel_cudaERNS_18TensorIteratorBaseEEUlbE_St5arrayIPcLm2EELi4E23TrivialOffsetCalculatorILi1EjES9_NS0_6memory15LoadWithoutCastENSA_16StoreWithoutCastEEEviT_T0_T2_T3_T4_T5_ --------------------------
	.section	.text._ZN2at6native27unrolled_elementwise_kernelIZNS0_16sign_kernel_cudaERNS_18TensorIteratorBaseEEUlbE_St5arrayIPcLm2EELi4E23TrivialOffsetCalculatorILi1EjES9_NS0_6memory15LoadWithoutCastENSA_16StoreWithoutCastEEEviT_T0_T2_T3_T4_T5_,"ax",@progbits
	.align	128
        .global         _ZN2at6native27unrolled_elementwise_kernelIZNS0_16sign_kernel_cudaERNS_18TensorIteratorBaseEEUlbE_St5arrayIPcLm2EELi4E23TrivialOffsetCalculatorILi1EjES9_NS0_6memory15LoadWithoutCastENSA_16StoreWithoutCastEEEviT_T0_T2_T3_T4_T5_
        .type           _ZN2at6native27unrolled_elementwise_kernelIZNS0_16sign_kernel_cudaERNS_18TensorIteratorBaseEEUlbE_St5arrayIPcLm2EELi4E23TrivialOffsetCalculatorILi1EjES9_NS0_6memory15LoadWithoutCastENSA_16StoreWithoutCastEEEviT_T0_T2_T3_T4_T5_,@function
        .size           _ZN2at6native27unrolled_elementwise_kernelIZNS0_16sign_kernel_cudaERNS_18TensorIteratorBaseEEUlbE_St5arrayIPcLm2EELi4E23TrivialOffsetCalculatorILi1EjES9_NS0_6memory15LoadWithoutCastENSA_16StoreWithoutCastEEEviT_T0_T2_T3_T4_T5_,(.L_x_23345 - _ZN2at6native27unrolled_elementwise_kernelIZNS0_16sign_kernel_cudaERNS_18TensorIteratorBaseEEUlbE_St5arrayIPcLm2EELi4E23TrivialOffsetCalculatorILi1EjES9_NS0_6memory15LoadWithoutCastENSA_16StoreWithoutCastEEEviT_T0_T2_T3_T4_T5_)
        .other          _ZN2at6native27unrolled_elementwise_kernelIZNS0_16sign_kernel_cudaERNS_18TensorIteratorBaseEEUlbE_St5arrayIPcLm2EELi4E23TrivialOffsetCalculatorILi1EjES9_NS0_6memory15LoadWithoutCastENSA_16StoreWithoutCastEEEviT_T0_T2_T3_T4_T5_,@"STO_CUDA_ENTRY STV_DEFAULT"
_ZN2at6native27unrolled_elementwise_kernelIZNS0_16sign_kernel_cudaERNS_18TensorIteratorBaseEEUlbE_St5arrayIPcLm2EELi4E23TrivialOffsetCalculatorILi1EjES9_NS0_6memory15LoadWithoutCastENSA_16StoreWithoutCastEEEviT_T0_T2_T3_T4_T5_:
.text._ZN2at6native27unrolled_elementwise_kernelIZNS0_16sign_kernel_cudaERNS_18TensorIteratorBaseEEUlbE_St5arrayIPcLm2EELi4E23TrivialOffsetCalculatorILi1EjES9_NS0_6memory15LoadWithoutCastENSA_16StoreWithoutCastEEEviT_T0_T2_T3_T4_T5_:
        /* <DEDUP_REMOVED lines=18> */
[----:B-1----:R0:W3:Y:S01]  /*0120*/  @!P2 LDG.E.U8 R10, desc[UR4][R10.64] ;  /* 0x000000040a0aa981 */ /* 0x0020e2000c1e1100 */
[----:B------:R-:W-:Y:S01]  /*0130*/  @!P0 IMAD R19, R5, 0x200, R4 ;  /* 0x0000020005138824 */ /* 0x000fe200078e0204 */
[----:B------:R-:W1:Y:S01]  /*0140*/  @!P0 LDC.64 R6, c[0x0][0x390] ;  /* 0x0000e400ff068b82 */ /* 0x000e620000000a00 */
[----:B------:R-:W-:Y:S01]  /*0150*/  @!P0 VIADD R4, R4, 0x80 ;  /* 0x0000008004048836 */ /* 0x000fe20000000000 */
[----:B--2---:R-:W-:-:S04]  /*0160*/  @!P1 IADD3 R12, P6, PT, R17, R12, RZ ;  /* 0x0000000c110c9210 */ /* 0x004fc80007fde0ff */
[----:B------:R-:W-:Y:S01]  /*0170*/  ISETP.GE.AND P3, PT, R4, R3, PT ;  /* 0x000000030400720c */ /* 0x000fe20003f66270 */
[----:B------:R-:W-:-:S05]  /*0180*/  @!P1 IMAD.X R13, RZ, RZ, R13, P6 ;  /* 0x000000ffff0d9224 */ /* 0x000fca00030e060d */
[----:B------:R-:W2:Y:S07]  /*0190*/  @!P1 LDG.E.U8 R12, desc[UR4][R12.64] ;  /* 0x000000040c0c9981 */ /* 0x000eae000c1e1100 */
[----:B------:R-:W4:Y:S01]  /*01a0*/  @!P3 LDC.64 R8, c[0x0][0x390] ;  /* 0x0000e400ff08bb82 */ /* 0x000f220000000a00 */
[----:B------:R-:W-:Y:S01]  /*01b0*/  @!P3 IMAD R15, R5, 0x200, R4 ;  /* 0x00000200050fb824 */ /* 0x000fe200078e0204 */
[----:B-1----:R-:W-:-:S05]  /*01c0*/  @!P0 IADD3 R6, P4, PT, R19, R6, RZ ;  /* 0x0000000613068210 */ /* 0x002fca0007f9e0ff */
[----:B------:R-:W-:-:S05]  /*01d0*/  @!P0 IMAD.X R7, RZ, RZ, R7, P4 ;  /* 0x000000ffff078224 */ /* 0x000fca00020e0607 */
[----:B------:R-:W5:Y:S01]  /*01e0*/  @!P0 LDG.E.U8 R6, desc[UR4][R6.64] ;  /* 0x0000000406068981 */ /* 0x000f62000c1e1100 */
[----:B----4-:R-:W-:-:S05]  /*01f0*/  @!P3 IADD3 R8, P5, PT, R15, R8, RZ ;  /* 0x000000080f08b210 */ /* 0x010fca0007fbe0ff */
[----:B------:R-:W-:-:S05]  /*0200*/  @!P3 IMAD.X R9, RZ, RZ, R9, P5 ;  /* 0x000000ffff09b224 */ /* 0x000fca00028e0609 */
[----:B------:R1:W4:Y:S01]  /*0210*/  @!P3 LDG.E.U8 R8, desc[UR4][R8.64] ;  /* 0x000000040808b981 */ /* 0x000322000c1e1100 */
[----:B------:R-:W-:Y:S01]  /*0220*/  PRMT R4, RZ, 0x7610, R4 ;  /* 0x00007610ff047816 */ /* 0x000fe20000000004 */
[----:B------:R-:W-:Y:S01]  /*0230*/  BSSY.RECONVERGENT B0, `(.L_x_10945) ;  /* 0x0000028000007945 */ /* 0x000fe20003800200 */
[----:B0-----:R-:W-:-:S03]  /*0240*/  PRMT R11, RZ, 0x7610, R11 ;  /* 0x00007610ff0b7816 */ /* 0x001fc6000000000b */
[----:B------:R-:W-:Y:S01]  /*0250*/  BSSY.RELIABLE B1, `(.L_x_10946) ;  /* 0x000001e000017945 */ /* 0x000fe20003800100 */
[----:B-1----:R-:W-:Y:S02]  /*0260*/  PRMT R9, RZ, 0x7610, R9 ;  /* 0x00007610ff097816 */ /* 0x002fe40000000009 */
[----:B---3--:R-:W-:Y:S02]  /*0270*/  @!P2 ISETP.NE.AND P4, PT, R10, RZ, PT ;  /* 0x000000ff0a00a20c */ /* 0x008fe40003f85270 */
[----:B--2---:R-:W-:-:S04]  /*0280*/  @!P1 ISETP.NE.AND P6, PT, R12, RZ, PT ;  /* 0x000000ff0c00920c */ /* 0x004fc80003fc5270 */
[----:B------:R-:W-:Y:S02]  /*0290*/  @!P1 SEL R14, RZ, 0x1, !P6 ;  /* 0x00000001ff0e9807 */ /* 0x000fe40007000000 */
[----:B-----5:R-:W-:-:S04]  /*02a0*/  @!P0 ISETP.NE.AND P5, PT, R6, RZ, PT ;  /* 0x000000ff0600820c */ /* 0x020fc80003fa5270 */
[----:B------:R-:W-:Y:S02]  /*02b0*/  @!P0 SEL R10, RZ, 0x1, !P5 ;  /* 0x00000001ff0a8807 */ /* 0x000fe40006800000 */
[----:B------:R-:W-:Y:S02]  /*02c0*/  ISETP.GE.AND P5, PT, R0, R3, PT ;  /* 0x000000030000720c */ /* 0x000fe40003fa6270 */
[----:B------:R-:W-:Y:S02]  /*02d0*/  @!P1 PRMT R4, R14, 0x7610, R4 ;  /* 0x000076100e049816 */ /* 0x000fe40000000004 */
[----:B------:R-:W-:Y:S02]  /*02e0*/  @!P0 PRMT R9, R10, 0x7610, R9 ;  /* 0x000076100a098816 */ /* 0x000fe40000000009 */
[----:B----4-:R-:W-:-:S04]  /*02f0*/  @!P3 ISETP.NE.AND P6, PT, R8, RZ, PT ;  /* 0x000000ff0800b20c */ /* 0x010fc80003fc5270 */
[----:B------:R-:W-:Y:S02]  /*0300*/  @!P3 SEL R6, RZ, 0x1, !P6 ;  /* 0x00000001ff06b807 */ /* 0x000fe40007000000 */
[----:B------:R-:W-:Y:S02]  /*0310*/  @!P2 SEL R2, RZ, 0x1, !P4 ;  /* 0x00000001ff02a807 */ /* 0x000fe40006000000 */
        /* <DEDUP_REMOVED lines=17> */
.L_x_10947:
[----:B------:R-:W-:Y:S05]  /*0430*/  BSYNC.RELIABLE B1 ;  /* 0x0000000000017941 */ /* 0x000fea0003800100 */
.L_x_10946:
[----:B------:R-:W-:-:S13]  /*0440*/  ISETP.GE.AND P0, PT, R0, R3, PT ;  /* 0x000000030000720c */ /* 0x000fda0003f06270 */
[----:B------:R-:W1:Y:S01]  /*0450*/  @!P0 LDC.64 R12, c[0x0][0x388] ;  /* 0x0000e200ff0c8b82 */ /* 0x000e620000000a00 */
[----:B0-----:R-:W-:Y:S02]  /*0460*/  @!P0 IMAD R7, R5, 0x200, R0 ;  /* 0x0000020005078824 */ /* 0x001fe400078e0200 */
[----:B------:R-:W-:-:S03]  /*0470*/  @!P0 VIADD R0, R0, 0x80 ;  /* 0x0000008000008836 */ /* 0x000fc60000000000 */
[----:B-1----:R-:W-:-:S05]  /*0480*/  @!P0 IADD3 R6, P1, PT, R7, R12, RZ ;  /* 0x0000000c07068210 */ /* 0x002fca0007f3e0ff */
[----:B------:R-:W-:-:S05]  /*0490*/  @!P0 IMAD.X R7, RZ, RZ, R13, P1 ;  /* 0x000000ffff078224 */ /* 0x000fca00008e060d */
[----:B------:R1:W-:Y:S03]  /*04a0*/  @!P0 STG.E.U8 desc[UR4][R6.64], R9 ;  /* 0x0000000906008986 */ /* 0x0003e6000c101104 */
.L_x_10948:
[----:B------:R-:W-:Y:S05]  /*04b0*/  BSYNC.RECONVERGENT B0 ;  /* 0x0000000000007941 */ /* 0x000fea0003800200 */
.L_x_10945:
        /* <DEDUP_REMOVED lines=9> */
.L_x_10949:
        /* <DEDUP_REMOVED lines=11> */
.L_x_23345:


//--------------------- .text._ZN2at6native29vectorized_elementwise_kernelILi2EZNS0_16sign_kernel_cudaERNS_18TensorIteratorBaseEEUlbE_St5arrayIPcLm2EEEEviT0_T1_ --------------------------
	.section	.text._ZN2at6native29vectorized_elementwise_kernelILi2EZNS0_16sign_kernel_cudaERNS_18TensorIteratorBaseEEUlbE_St5arrayIPcLm2EEEEviT0_T1_,"ax",@progbits
	.align	128
        .global         _ZN2at6native29vectorized_elementwise_kernelILi2EZNS0_16sign_kernel_cudaERNS_18TensorIteratorBaseEEUlbE_St5arrayIPcLm2EEEEviT0_T1_
        .type           _ZN2at6native29vectorized_elementwise_kernelILi2EZNS0_16sign_kernel_cudaERNS_18TensorIteratorBaseEEUlbE_St5arrayIPcLm2EEEEviT0_T1_,@function
        .size           _ZN2at6native29vectorized_elementwise_kernelILi2EZNS0_16sign_kernel_cudaERNS_18TensorIteratorBaseEEUlbE_St5arrayIPcLm2EEEEviT0_T1_,(.L_x_23346 - _ZN2at6native29vectorized_elementwise_kernelILi2EZNS0_16sign_kernel_cudaERNS_18TensorIteratorBaseEEUlbE_St5arrayIPcLm2EEEEviT0_T1_)
        .other          _ZN2at6native29vectorized_elementwise_kernelILi2EZNS0_16sign_kernel_cudaERNS_18TensorIteratorBaseEEUlbE_St5arrayIPcLm2EEEEviT0_T1_,@"STO_CUDA_ENTRY STV_DEFAULT"
_ZN2at6native29vectorized_elementwise_kernelILi2EZNS0_16sign_kernel_cudaERNS_18TensorIteratorBaseEEUlbE_St5arrayIPcLm2EEEEviT0_T1_:
.text._ZN2at6native29vectorized_elementwise_kernelILi2EZNS0_16sign_kernel_cudaERNS_18TensorIteratorBaseEEUlbE_St5arrayIPcLm2EEEEviT0_T1_:
        /* <DEDUP_REMOVED lines=35> */
[----:B------:R-:W2:Y:S07]  /*0230*/  @!P5 LDG.E.U8 R4, desc[UR8][R4.64] ;  /* 0x000000080404d981 */ /* 0x000eae000c1e1100 */
[C---:B------:R-:W-:Y:S01]  /*0240*/  @!P1 VIADD R17, R11.reuse, UR4 ;  /* 0x000000040b119c36 */ /* 0x040fe20008000000 */
[----:B------:R-:W0:Y:S01]  /*0250*/  @!P1 LDC.64 R14, c[0x0][0x390] ;  /* 0x0000e400ff0e9b82 */ /* 0x000e220000000a00 */
[----:B------:R-:W-:Y:S01]  /*0260*/  @!P1 VIADD R11, R11, 0x80 ;  /* 0x000000800b0b9836 */ /* 0x000fe20000000000 */
[----:B-1----:R-:W-:-:S04]  /*0270*/  @!P4 IADD3 R8, P3, PT, R25, R8, RZ ;  /* 0x000000081908c210 */ /* 0x002fc80007f7e0ff */
[----:B------:R-:W-:Y:S01]  /*0280*/  ISETP.GE.U32.AND P0, PT, R11, UR5, PT ;  /* 0x000000050b007c0c */ /* 0x000fe2000bf06070 */
[----:B------:R-:W-:-:S05]  /*0290*/  @!P4 IMAD.X R9, RZ, RZ, R9, P3 ;  /* 0x000000ffff09c224 */ /* 0x000fca00018e0609 */
[----:B------:R-:W3:Y:S07]  /*02a0*/  @!P4 LDG.E.U8 R8, desc[UR8][R8.64] ;  /* 0x000000080808c981 */ /* 0x000eee000c1e1100 */
[----:B------:R-:W1:Y:S01]  /*02b0*/  @!P0 LDC.64 R12, c[0x0][0x390] ;  /* 0x0000e400ff0c8b82 */ /* 0x000e620000000a00 */
[----:B0-----:R-:W-:Y:S01]  /*02c0*/  @!P1 IADD3 R14, P3, PT, R17, R14, RZ ;  /* 0x0000000e110e9210 */ /* 0x001fe20007f7e0ff */
[C---:B------:R-:W-:Y:S02]  /*02d0*/  @!P0 VIADD R17, R11.reuse, UR4 ;  /* 0x000000040b118c36 */ /* 0x040fe40008000000 */
[----:B------:R-:W-:-:S02]  /*02e0*/  @!P0 VIADD R11, R11, 0x80 ;  /* 0x000000800b0b8836 */ /* 0x000fc40000000000 */
[----:B------:R-:W-:-:S05]  /*02f0*/  @!P1 IMAD.X R15, RZ, RZ, R15, P3 ;  /* 0x000000ffff0f9224 */ /* 0x000fca00018e060f */
[----:B------:R-:W4:Y:S01]  /*0300*/  @!P1 LDG.E.U8 R14, desc[UR8][R14.64] ;  /* 0x000000080e0e9981 */ /* 0x000f22000c1e1100 */
[----:B-1----:R-:W-:-:S05]  /*0310*/  @!P0 IADD3 R12, P3, PT, R17, R12, RZ ;  /* 0x0000000c110c8210 */ /* 0x002fca0007f7e0ff */
[----:B------:R-:W-:Y:S01]  /*0320*/  @!P0 IMAD.X R13, RZ, RZ, R13, P3 ;  /* 0x000000ffff0d8224 */ /* 0x000fe200018e060d */
[----:B------:R-:W-:-:S04]  /*0330*/  ISETP.GE.U32.AND P3, PT, R11, UR5, PT ;  /* 0x000000050b007c0c */ /* 0x000fc8000bf66070 */
[----:B------:R-:W5:Y:S09]  /*0340*/  @!P0 LDG.E.U8 R12, desc[UR8][R12.64] ;  /* 0x000000080c0c8981 */ /* 0x000f72000c1e1100 */
[----:B------:R-:W0:Y:S01]  /*0350*/  @!P3 LDC.64 R18, c[0x0][0x390] ;  /* 0x0000e400ff12bb82 */ /* 0x000e220000000a00 */
[----:B------:R-:W-:-:S02]  /*0360*/  @!P3 VIADD R17, R11, UR4 ;  /* 0x000000040b11bc36 */ /* 0x000fc40008000000 */
[----:B------:R-:W-:-:S05]  /*0370*/  @!P3 VIADD R11, R11, 0x80 ;  /* 0x000000800b0bb836 */ /* 0x000fca0000000000 */
[----:B------:R-:W-:-:S04]  /*0380*/  ISETP.GE.U32.AND P6, PT, R11, UR5, PT ;  /* 0x000000050b007c0c */ /* 0x000fc8000bfc6070 */
[----:B------:R-:W-:-:S09]  /*0390*/  P2R R22, PR, RZ, 0x40 ;  /* 0x00000040ff167803 */ /* 0x000fd20000000000 */
[----:B------:R-:W-:Y:S01]  /*03a0*/  @!P6 VIADD R11, R11, UR4 ;  /* 0x000000040b0bec36 */ /* 0x000fe20008000000 */
[----:B0-----:R-:W-:-:S05]  /*03b0*/  @!P3 IADD3 R16, P2, PT, R17, R18, RZ ;  /* 0x000000121110b210 */ /* 0x001fca0007f5e0ff */
[----:B------:R-:W-:Y:S02]  /*03c0*/  @!P3 IMAD.X R17, RZ, RZ, R19, P2 ;  /* 0x000000ffff11b224 */ /* 0x000fe400010e0613 */
[----:B------:R-:W0:Y:S03]  /*03d0*/  @!P6 LDC.64 R18, c[0x0][0x390] ;  /* 0x0000e400ff12eb82 */ /* 0x000e260000000a00 */
[----:B------:R-:W5:Y:S01]  /*03e0*/  @!P3 LDG.E.U8 R16, desc[UR8][R16.64] ;  /* 0x000000081010b981 */ /* 0x000f62000c1e1100 */
[----:B0-----:R-:W-:-:S05]  /*03f0*/  @!P6 IADD3 R18, P2, PT, R11, R18, RZ ;  /* 0x000000120b12e210 */ /* 0x001fca0007f5e0ff */
[----:B------:R-:W-:Y:S01]  /*0400*/  @!P6 IMAD.X R19, RZ, RZ, R19, P2 ;  /* 0x000000ffff13e224 */ /* 0x000fe200010e0613 */
[----:B------:R-:W-:-:S13]  /*0410*/  ISETP.NE.AND P6, PT, R21, RZ, PT ;  /* 0x000000ff1500720c */ /* 0x000fda0003fc5270 */
[----:B------:R0:W2:Y:S02]  /*0420*/  @!P6 LDG.E.U8 R6, desc[UR8][R6.64] ;  /* 0x000000080606e981 */ /* 0x0000a4000c1e1100 */
[----:B0-----:R-:W-:Y:S02]  /*0430*/  PRMT R7, RZ, 0x7610, R7 ;  /* 0x00007610ff077816 */ /* 0x001fe40000000007 */
[----:B--2---:R-:W-:-:S04]  /*0440*/  @!P6 ISETP.NE.AND P2, PT, R6, RZ, PT ;  /* 0x000000ff0600e20c */ /* 0x004fc80003f45270 */
[----:B------:R-:W-:Y:S02]  /*0450*/  @!P6 SEL R11, RZ, 0x1, !P2 ;  /* 0x00000001ff0be807 */ /* 0x000fe40005000000 */
[----:B------:R-:W-:Y:S02]  /*0460*/  ISETP.NE.AND P2, PT, R20, RZ, PT ;  /* 0x000000ff1400720c */ /* 0x000fe40003f45270 */
[----:B------:R-:W-:Y:S02]  /*0470*/  @!P6 PRMT R7, R11, 0x7610, R7 ;  /* 0x000076100b07e816 */ /* 0x000fe40000000007 */
[----:B------:R-:W-:-:S04]  /*0480*/  @!P5 ISETP.NE.AND P6, PT, R4, RZ, PT ;  /* 0x000000ff0400d20c */ /* 0x000fc80003fc5270 */
[----:B------:R-:W-:Y:S02]  /*0490*/  @!P5 SEL R11, RZ, 0x1, !P6 ;  /* 0x00000001ff0bd807 */ /* 0x000fe40007000000 */
[----:B------:R-:W-:-:S03]  /*04a0*/  ISETP.NE.AND P6, PT, R22, RZ, PT ;  /* 0x000000ff1600720c */ /* 0x000fc60003fc5270 */
[----:B------:R0:W2:Y:S10]  /*04b0*/  @!P2 LDG.E.U8 R2, desc[UR8][R2.64] ;  /* 0x000000080202a981 */ /* 0x0000b4000c1e1100 */
[----:B------:R-:W2:Y:S01]  /*04c0*/  @!P6 LDG.E.U8 R18, desc[UR8][R18.64] ;  /* 0x000000081212e981 */ /* 0x000ea2000c1e1100 */
[----:B------:R-:W-:-:S04]  /*04d0*/  PRMT R6, RZ, 0x7610, R6 ;  /* 0x00007610ff067816 */ /* 0x000fc80000000006 */
[----:B------:R-:W-:Y:S02]  /*04e0*/  @!P5 PRMT R6, R11, 0x7610, R6 ;  /* 0x000076100b06d816 */ /* 0x000fe40000000006 */
[----:B---3--:R-:W-:-:S04]  /*04f0*/  @!P4 ISETP.NE.AND P5, PT, R8, RZ, PT ;  /* 0x000000ff0800c20c */ /* 0x008fc80003fa5270 */
[----:B------:R-:W-:Y:S02]  /*0500*/  @!P4 SEL R4, RZ, 0x1, !P5 ;  /* 0x00000001ff04c807 */ /* 0x000fe40006800000 */
[----:B----4-:R-:W-:Y:S02]  /*0510*/  @!P1 ISETP.NE.AND P5, PT, R14, RZ, PT ;  /* 0x000000ff0e00920c */ /* 0x010fe40003fa5270 */
[----:B0-----:R-:W-:Y:S02]  /*0520*/  PRMT R3, RZ, 0x7610, R3 ;  /* 0x00007610ff037816 */ /* 0x001fe40000000003 */
[----:B------:R-:W-:-:S04]  /*0530*/  @!P1 SEL R5, RZ, 0x1, !P5 ;  /* 0x00000001ff059807 */ /* 0x000fc80006800000 */
[----:B------:R-:W-:Y:S02]  /*0540*/  @!P1 PRMT R3, R5, 0x7610, R3 ;  /* 0x0000761005039816 */ /* 0x000fe40000000003 */
[----:B-----5:R-:W-:Y:S02]  /*0550*/  @!P3 ISETP.NE.AND P1, PT, R16, RZ, PT ;  /* 0x000000ff1000b20c */ /* 0x020fe40003f25270 */
[----:B------:R-:W-:Y:S02]  /*0560*/  @!P0 ISETP.NE.AND P5, PT, R12, RZ, PT ;  /* 0x000000ff0c00820c */ /* 0x000fe40003fa5270 */
[----:B------:R-:W-:Y:S02]  /*0570*/  @!P3 SEL R12, RZ, 0x1, !P1 ;  /* 0x00000001ff0cb807 */ /* 0x000fe40004800000 */
[----:B------:R-:W-:Y:S02]  /*0580*/  ISETP.GE.U32.AND P1, PT, R0, UR5, PT ;  /* 0x0000000500007c0c */ /* 0x000fe4000bf26070 */
[----:B------:R-:W-:-:S02]  /*0590*/  PRMT R8, RZ, 0x7610, R8 ;  /* 0x00007610ff087816 */ /* 0x000fc40000000008 */
[----:B------:R-:W-:Y:S02]  /*05a0*/  @!P0 SEL R11, RZ, 0x1, !P5 ;  /* 0x00000001ff0b8807 */ /* 0x000fe40006800000 */
[----:B------:R-:W-:Y:S01]  /*05b0*/  @!P4 PRMT R8, R4, 0x7610, R8 ;  /* 0x000076100408c816 */ /* 0x000fe20000000008 */
[----:B------:R-:W-:Y:S01]  /*05c0*/  BSSY.RECONVERGENT B0, `(.L_x_10951) ;  /* 0x0000044000007945 */ /* 0x000fe20003800200 */
[----:B------:R-:W-:-:S03]  /*05d0*/  PRMT R5, RZ, 0x7610, R5 ;  /* 0x00007610ff057816 */ /* 0x000fc60000000005 */
[----:B------:R-:W-:Y:S01]  /*05e0*/  BSSY.RELIABLE B1, `(.L_x_10952) ;  /* 0x000003a000017945 */ /* 0x000fe20003800100 */
[----:B------:R-:W-:Y:S02]  /*05f0*/  PRMT R4, RZ, 0x7610, R4 ;  /* 0x00007610ff047816 */ /* 0x000fe40000000004 */
[----:B------:R-:W-:Y:S02]  /*0600*/  @!P0 PRMT R5, R11, 0x7610, R5 ;  /* 0x000076100b058816 */ /* 0x000fe40000000005 */
[----:B------:R-:W-:Y:S02]  /*0610*/  @!P3 PRMT R4, R12, 0x7610, R4 ;  /* 0x000076100c04b816 */ /* 0x000fe40000000004 */
[----:B--2---:R-:W-:Y:S02]  /*0620*/  @!P2 ISETP.NE.AND P4, PT, R2, RZ, PT ;  /* 0x000000ff0200a20c */ /* 0x004fe40003f85270 */
[----:B------:R-:W-:Y:S02]  /*0630*/  PRMT R2, RZ, 0x7610, R2 ;  /* 0x00007610ff027816 */ /* 0x000fe40000000002 */
[----:B------:R-:W-:-:S04]  /*0640*/  @!P6 ISETP.NE.AND P5, PT, R18, RZ, PT ;  /* 0x000000ff1200e20c */ /* 0x000fc80003fa5270 */
[----:B------:R-:W-:Y:S02]  /*0650*/  @!P6 SEL R9, RZ, 0x1, !P5 ;  /* 0x00000001ff09e807 */ /* 0x000fe40006800000 */
[----:B------:R-:W-:Y:S02]  /*0660*/  @!P2 SEL R10, RZ, 0x1, !P4 ;  /* 0x00000001ff0aa807 */ /* 0x000fe40006000000 */
        /* <DEDUP_REMOVED lines=16> */
.L_x_10953:
        /* <DEDUP_REMOVED lines=8> */
.L_x_10954:
        /* <DEDUP_REMOVED lines=8> */
.L_x_10955:
        /* <DEDUP_REMOVED lines=8> */
.L_x_10956:
[----:B------:R-:W-:-:S13]  /*08f0*/  ISETP.GE.U32.AND P0, PT, R0, UR5, PT ;  /* 0x0000000500007c0c */ /* 0x000fda000bf06070 */
[----:B------:R-:W-:Y:S05]  /*0900*/  @P0 BREAK.RELIABLE B1 ;  /* 0x0000000000010942 */ /* 0x000fea0003800100 */
[----:B------:R-:W-:Y:S05]  /*0910*/  @P0 BRA `(.L_x_10958) ;  /* 0x0000000000380947 */ /* 0x000fea0003800000 */
[----:B------:R-:W3:Y:S01]  /*0920*/  LDCU.64 UR6, c[0x0][0x388] ;  /* 0x00007100ff0677ac */ /* 0x000ee20008000a00 */
[C---:B-12---:R-:W-:Y:S02]  /*0930*/  VIADD R6, R0.reuse, UR4 ;  /* 0x0000000400067c36 */ /* 0x046fe40008000000 */
[----:B------:R-:W-:-:S03]  /*0940*/  VIADD R0, R0, 0x80 ;  /* 0x0000008000007836 */ /* 0x000fc60000000000 */
[----:B---3--:R-:W-:-:S05]  /*0950*/  IADD3 R6, P0, PT, R6, UR6, RZ ;  /* 0x0000000606067c10 */ /* 0x008fca000ff1e0ff */
[----:B------:R-:W-:-:S05]  /*0960*/  IMAD.X R7, RZ, RZ, UR7, P0 ;  /* 0x00000007ff077e24 */ /* 0x000fca00080e06ff */
[----:B------:R2:W-:Y:S03]  /*0970*/  STG.E.U8 desc[UR8][R6.64], R5 ;  /* 0x0000000506007986 */ /* 0x0005e6000c101108 */
.L_x_10957:
[----:B------:R-:W-:Y:S05]  /*0980*/  BSYNC.RELIABLE B1 ;  /* 0x0000000000017941 */ /* 0x000fea0003800100 */
.L_x_10952:
[----:B------:R-:W-:-:S13]  /*0990*/  ISETP.GE.U32.AND P0, PT, R0, UR5, PT ;  /* 0x0000000500007c0c */ /* 0x000fda000bf06070 */
[----:B-1----:R-:W1:Y:S01]  /*09a0*/  @!P0 LDC.64 R8, c[0x0][0x388] ;  /* 0x0000e200ff088b82 */ /* 0x002e620000000a00 */
[C---:B0-2---:R-:W-:Y:S02]  /*09b0*/  @!P0 VIADD R7, R0.reuse, UR4 ;  /* 0x0000000400078c36 */ /* 0x045fe40008000000 */
[----:B------:R-:W-:-:S03]  /*09c0*/  @!P0 VIADD R0, R0, 0x80 ;  /* 0x0000008000008836 */ /* 0x000fc60000000000 */
[----:B-1----:R-:W-:-:S05]  /*09d0*/  @!P0 IADD3 R6, P1, PT, R7, R8, RZ ;  /* 0x0000000807068210 */ /* 0x002fca0007f3e0ff */
[----:B------:R-:W-:-:S05]  /*09e0*/  @!P0 IMAD.X R7, RZ, RZ, R9, P1 ;  /* 0x000000ffff078224 */ /* 0x000fca00008e0609 */
[----:B------:R3:W-:Y:S03]  /*09f0*/  @!P0 STG.E.U8 desc[UR8][R6.64], R4 ;  /* 0x0000000406008986 */ /* 0x0007e6000c101108 */
.L_x_10958:
[----:B------:R-:W-:Y:S05]  /*0a00*/  BSYNC.RECONVERGENT B0 ;  /* 0x0000000000007941 */ /* 0x000fea0003800200 */
.L_x_10951:
        /* <DEDUP_REMOVED lines=9> */
.L_x_10950:
        /* <DEDUP_REMOVED lines=50> */
.L_x_10959:
        /* <DEDUP_REMOVED lines=12> */
.L_x_23346:


//--------------------- .text._ZN2at6native29vectorized_elementwise_kernelILi4EZNS0_16sign_kernel_cudaERNS_18TensorIteratorBaseEEUlbE_St5arrayIPcLm2EEEEviT0_T1_ --------------------------
	.section	.text._ZN2at6native29vectorized_elementwise_kernelILi4EZNS0_16sign_kernel_cudaERNS_18TensorIteratorBaseEEUlbE_St5arrayIPcLm2EEEEviT0_T1_,"ax",@progbits
	.align	128
        .global         _ZN2at6native29vectorized_elementwise_kernelILi4EZNS0_16sign_kernel_cudaERNS_18TensorIteratorBaseEEUlbE_St5arrayIPcLm2EEEEviT0_T1_
        .type           _ZN2at6native29vectorized_elementwise_kernelILi4EZNS0_16sign_kernel_cudaERNS_18TensorIteratorBaseEEUlbE_St5arrayIPcLm2EEEEviT0_T1_,@function
        .size           _ZN2at6native29vectorized_elementwise_kernelILi4EZNS0_16sign_kernel_cudaERNS_18TensorIteratorBaseEEUlbE_St5arrayIPcLm2EEEEviT0_T1_,(.L_x_23347 - _ZN2at6native29vectorized_elementwise_kernelILi4EZNS0_16sign_kernel_cudaERNS_18TensorIteratorBaseEEUlbE_St5arrayIPcLm2EEEEviT0_T1_)
        .other          _ZN2at6native29vectorized_elementwise_kernelILi4EZNS0_16sign_kernel_cudaERNS_18TensorIteratorBaseEEUlbE_St5arrayIPcLm2EEEEviT0_T1_,@"STO_CUDA_ENTRY STV_DEFAULT"
_ZN2at6native29vectorized_elementwise_kernelILi4EZNS0_16sign_kernel_cudaERNS_18TensorIteratorBaseEEUlbE_St5arrayIPcLm2EEEEviT0_T1_:
.text._ZN2at6native29vectorized_elementwise_kernelILi4EZNS0_16sign_kernel_cudaERNS_18TensorIteratorBaseEEUlbE_St5arrayIPcLm2EEEEviT0_T1_:
        /* <DEDUP_REMOVED lines=119> */
.L_x_10963:
        /* <DEDUP_REMOVED lines=8> */
.L_x_10964:
        /* <DEDUP_REMOVED lines=8> */
.L_x_10965:
        /* <DEDUP_REMOVED lines=8> */
.L_x_10966:
        /* <DEDUP_REMOVED lines=9> */
.L_x_10967:
[----:B------:R-:W-:Y:S05]  /*0980*/  BSYNC.RELIABLE B1 ;  /* 0x0000000000017941 */ /* 0x000fea0003800100 */
.L_x_10962:
[----:B------:R-:W-:-:S13]  /*0990*/  ISETP.GE.U32.AND P0, PT, R0, UR5, PT ;  /* 0x0000000500007c0c */ /* 0x000fda000bf06070 */
[----:B-1----:R-:W1:Y:S01]  /*09a0*/  @!P0 LDC.64 R8, c[0x0][0x388] ;  /* 0x0000e200ff088b82 */ /* 0x002e620000000a00 */
[C---:B0-2---:R-:W-:Y:S02]  /*09b0*/  @!P0 VIADD R7, R0.reuse, UR4 ;  /* 0x0000000400078c36 */ /* 0x045fe40008000000 */
[----:B------:R-:W-:-:S03]  /*09c0*/  @!P0 VIADD R0, R0, 0x80 ;  /* 0x0000008000008836 */ /* 0x000fc60000000000 */
[----:B-1----:R-:W-:-:S05]  /*09d0*/  @!P0 IADD3 R6, P1, PT, R7, R8, RZ ;  /* 0x0000000807068210 */ /* 0x002fca0007f3e0ff */
[----:B------:R-:W-:-:S05]  /*09e0*/  @!P0 IMAD.X R7, RZ, RZ, R9, P1 ;  /* 0x000000ffff078224 */ /* 0x000fca00008e0609 */
[----:B------:R3:W-:Y:S03]  /*09f0*/  @!P0 STG.E.U8 desc[UR8][R6.64], R4 ;  /* 0x0000000406008986 */ /* 0x0007e6000c101108 */
.L_x_10968:
[----:B------:R-:W-:Y:S05]  /*0a00*/  BSYNC.RECONVERGENT B0 ;  /* 0x0000000000007941 */ /* 0x000fea0003800200 */
.L_x_10961:
        /* <DEDUP_REMOVED lines=9> */
.L_x_10960:
        /* <DEDUP_REMOVED lines=48> */
.L_x_10969:
        /* <DEDUP_REMOVED lines=14> */
.L_x_23347:


//--------------------- .text._ZN2at6native29vectorized_elementwise_kernelILi8EZNS0_16sign_kernel_cudaERNS_18TensorIteratorBaseEEUlbE_St5arrayIPcLm2EEEEviT0_T1_ --------------------------
	.section	.text._ZN2at6native29vectorized_elementwise_kernelILi8EZNS0_16sign_kernel_cudaERNS_18TensorIteratorBaseEEUlbE_St5arrayIPcLm2EEEEviT0_T1_,"ax",@progbits
	.align	128
        .global         _ZN2at6native29vectorized_elementwise_kernelILi8EZNS0_16sign_kernel_cudaERNS_18TensorIteratorBaseEEUlbE_St5arrayIPcLm2EEEEviT0_T1_
        .type           _ZN2at6native29vectorized_elementwise_kernelILi8EZNS0_16sign_kernel_cudaERNS_18TensorIteratorBaseEEUlbE_St5arrayIPcLm2EEEEviT0_T1_,@function
        .size           _ZN2at6native29vectorized_elementwise_kernelILi8EZNS0_16sign_kernel_cudaERNS_18TensorIteratorBaseEEUlbE_St5arrayIPcLm2EEEEviT0_T1_,(.L_x_23348 - _ZN2at6native29vectorized_elementwise_kernelILi8EZNS0_16sign_kernel_cudaERNS_18TensorIteratorBaseEEUlbE_St5arrayIPcLm2EEEEviT0_T1_)
        .other          _ZN2at6native29vectorized_elementwise_kernelILi8EZNS0_16sign_kernel_cudaERNS_18TensorIteratorBaseEEUlbE_St5arrayIPcLm2EEEEviT0_T1_,@"STO_CUDA_ENTRY STV_DEFAULT"
_ZN2at6native29vectorized_elementwise_kernelILi8EZNS0_16sign_kernel_cudaERNS_18TensorIteratorBaseEEUlbE_St5arrayIPcLm2EEEEviT0_T1_:
.text._ZN2at6native29vectorized_elementwise_kernelILi8EZNS0_16sign_kernel_cudaERNS_18TensorIteratorBaseEEUlbE_St5arrayIPcLm2EEEEviT0_T1_:
[----:B------:R-:W-:Y:S01]  /*0000*/  LDC R1, c[0x0][0x37c] ;  /* 0x0000df00ff017b82 */ /* 0x000fe20000000800 */
[----:B------:R-:W-:Y:S05]  /*0010*/  EXIT ;  /* 0x000000000000794d */ /* 0x000fea0003800000 */
.L_x_10970:
        /* <DEDUP_REMOVED lines=14> */
.L_x_23348:


//--------------------- .text._ZN2at6native18elementwise_kernelILi128ELi4EZNS0_15gpu_kernel_implIZZZNS0_15neg_kernel_cudaERNS_18TensorIteratorBaseEENKUlvE0_clEvENKUlvE7_clEvEUlN3c108BFloat16EE_EEvS4_RKT_EUliE_EEviT1_ --------------------------
	.section	.text._ZN2at6native18elementwise_kernelILi128ELi4EZNS0_15gpu_kernel_implIZZZNS0_15neg_kernel_cudaERNS_18TensorIteratorBaseEENKUlvE0_clEvENKUlvE7_clEvEUlN3c108BFloat16EE_EEvS4_RKT_EUliE_EEviT1_,"ax",@progbits
	.align	128
        .global         _ZN2at6native18elementwise_kernelILi128ELi4EZNS0_15gpu_kernel_implIZZZNS0_15neg_kernel_cudaERNS_18TensorIteratorBaseEENKUlvE0_clEvENKUlvE7_clEvEUlN3c108BFloat16EE_EEvS4_RKT_EUliE_EEviT1_
        .type           _ZN2at6native18elementwise_kernelILi128ELi4EZNS0_15gpu_kernel_implIZZZNS0_15neg_kernel_cudaERNS_18TensorIteratorBaseEENKUlvE0_clEvENKUlvE7_clEvEUlN3c108BFloat16EE_EEvS4_RKT_EUliE_EEviT1_,@function
        .size           _ZN2at6native18elementwise_kernelILi128ELi4EZNS0_15gpu_kernel_implIZZZNS0_15neg_kernel_cudaERNS_18TensorIteratorBaseEENKUlvE0_clEvENKUlvE7_clEvEUlN3c108BFloat16EE_EEvS4_RKT_EUliE_EEviT1_,(.L_x_23349 - _ZN2at6native18elementwise_kernelILi128ELi4EZNS0_15gpu_kernel_implIZZZNS0_15neg_kernel_cudaERNS_18TensorIteratorBaseEENKUlvE0_clEvENKUlvE7_clEvEUlN3c108BFloat16EE_EEvS4_RKT_EUliE_EEviT1_)
        .other          _ZN2at6native18elementwise_kernelILi128ELi4EZNS0_15gpu_kernel_implIZZZNS0_15neg_kernel_cudaERNS_18TensorIteratorBaseEENKUlvE0_clEvENKUlvE7_clEvEUlN3c108BFloat16EE_EEvS4_RKT_EUliE_EEviT1_,@"STO_CUDA_ENTRY STV_DEFAULT"
_ZN2at6native18elementwise_kernelILi128ELi4EZNS0_15gpu_kernel_implIZZZNS0_15neg_kernel_cudaERNS_18TensorIteratorBaseEENKUlvE0_clEvENKUlvE7_clEvEUlN3c108BFloat16EE_EEvS4_RKT_EUliE_EEviT1_:
.text._ZN2at6native18elementwise_kernelILi128ELi4EZNS0_15gpu_kernel_implIZZZNS0_15neg_kernel_cudaERNS_18TensorIteratorBaseEENKUlvE0_clEvENKUlvE7_clEvEUlN3c108BFloat16EE_EEvS4_RKT_EUliE_EEviT1_:
        /* <DEDUP_REMOVED lines=319> */
.L_x_10973:
        /* <DEDUP_REMOVED lines=18> */
.L_x_10977:
[----:B------:R-:W2:Y:S02]  /*1510*/  LDG.E.U8 R2, desc[UR36][R2.64] ;  /* 0x0000002402027981 */ /* 0x000ea4000c1e1100 */
[----:B--2---:R-:W-:-:S04]  /*1520*/  I2FP.F32.U32 R0, R2 ;  /* 0x0000000200007245 */ /* 0x004fc80000201000 */
[----:B------:R-:W-:Y:S01]  /*1530*/  F2FP.BF16.F32.PACK_AB R0, RZ, R0 ;  /* 0x00000000ff00723e */ /* 0x000fe200000010ff */
[----:B------:R-:W-:Y:S06]  /*1540*/  BRA `(.L_x_10979) ;  /* 0x0000000c00a47947 */ /* 0x000fec0003800000 */
.L_x_10976:
        /* <DEDUP_REMOVED lines=10> */
.L_x_10981:
[----:B------:R-:W2:Y:S02]  /*15f0*/  LDG.E R2, desc[UR36][R2.64] ;  /* 0x0000002402027981 */ /* 0x000ea4000c1e1900 */
[----:B--2---:R-:W-:-:S04]  /*1600*/  I2FP.F32.S32 R0, R2 ;  /* 0x0000000200007245 */ /* 0x004fc80000201400 */
[----:B------:R-:W-:Y:S01]  /*1610*/  F2FP.BF16.F32.PACK_AB R0, RZ, R0 ;  /* 0x00000000ff00723e */ /* 0x000fe200000010ff */
[----:B------:R-:W-:Y:S06]  /*1620*/  BRA `(.L_x_10979) ;  /* 0x0000000c006c7947 */ /* 0x000fec0003800000 */
.L_x_10980:
[----:B------:R-:W2:Y:S02]  /*1630*/  LDG.E.U16 R2, desc[UR36][R2.64] ;  /* 0x0000002402027981 */ /* 0x000ea4000c1e1500 */
[----:B--2---:R-:W0:Y:S02]  /*1640*/  I2F.S16 R0, R2 ;  /* 0x0000000200007306 */ /* 0x004e240000101400 */
[----:B0-----:R-:W-:Y:S01]  /*1650*/  F2FP.BF16.F32.PACK_AB R0, RZ, R0 ;  /* 0x00000000ff00723e */ /* 0x001fe200000010ff */
[----:B------:R-:W-:Y:S06]  /*1660*/  BRA `(.L_x_10979) ;  /* 0x0000000c005c7947 */ /* 0x000fec0003800000 */
.L_x_10975:
        /* <DEDUP_REMOVED lines=9> */
.L_x_10983:
[----:B------:R-:W2:Y:S02]  /*1700*/  LDG.E.U16 R0, desc[UR36][R2.64] ;  /* 0x0000002402007981 */ /* 0x000ea4000c1e1500 */
[----:B--2---:R-:W-:-:S05]  /*1710*/  HADD2.F32 R0, -RZ, R0.H0_H0 ;  /* 0x20000000ff007230 */ /* 0x004fca0000004100 */
[----:B------:R-:W-:Y:S01]  /*1720*/  F2FP.BF16.F32.PACK_AB R0, RZ, R0 ;  /* 0x00000000ff00723e */ /* 0x000fe200000010ff */
[----:B------:R-:W-:Y:S06]  /*1730*/  BRA `(.L_x_10979) ;  /* 0x0000000c00287947 */ /* 0x000fec0003800000 */
.L_x_10982:
        /* <DEDUP_REMOVED lines=9> */
.L_x_10985:
[----:B------:R-:W2:Y:S02]  /*17d0*/  LDG.E.U16 R2, desc[UR36][R2.64] ;  /* 0x0000002402027981 */ /* 0x000ea4000c1e1500 */
[----:B--2---:R-:W-:-:S05]  /*17e0*/  HADD2.F32 R0, -RZ, R2.H0_H0 ;  /* 0x20000002ff007230 */ /* 0x004fca0000004100 */
[----:B------:R-:W-:Y:S01]  /*17f0*/  F2FP.BF16.F32.PACK_AB R0, RZ, R0 ;  /* 0x00000000ff00723e */ /* 0x000fe200000010ff */
[----:B------:R-:W-:Y:S06]  /*1800*/  BRA `(.L_x_10979) ;  /* 0x0000000800f47947 */ /* 0x000fec0003800000 */
.L_x_10984:
        /* <DEDUP_REMOVED lines=12> */
.L_x_10974:
        /* <DEDUP_REMOVED lines=13> */
.L_x_10988:
        /* <DEDUP_REMOVED lines=12> */
.L_x_10987:
        /* <DEDUP_REMOVED lines=27> */
.L_x_10990:
        /* <DEDUP_REMOVED lines=13> */
.L_x_10989:
[----:B------:R0:W5:Y:S01]  /*1ce0*/  LDG.E.U16 R0, desc[UR36][R2.64] ;  /* 0x0000002402007981 */ /* 0x000162000c1e1500 */
[----:B------:R-:W-:Y:S05]  /*1cf0*/  BRA `(.L_x_10979) ;  /* 0x0000000400b87947 */ /* 0x000fea0003800000 */
.L_x_10986:
        /* <DEDUP_REMOVED lines=12> */
.L_x_10993:
        /* <DEDUP_REMOVED lines=21> */
.L_x_10997:
[----:B------:R-:W-:Y:S05]  /*1f10*/  BSYNC.RECONVERGENT B1 ;  /* 0x0000000000017941 */ /* 0x000fea0003800200 */
.L_x_10996:
[----:B------:R-:W-:Y:S01]  /*1f20*/  IMAD.SHL.U32 R0, R0, 0x100000, RZ ;  /* 0x0010000000007824 */ /* 0x000fe200078e00ff */
[----:B------:R-:W-:-:S04]  /*1f30*/  LEA R2, R2, 0x3b800000, 0x17 ;  /* 0x3b80000002027811 */ /* 0x000fc800078eb8ff */
[----:B------:R-:W-:-:S07]  /*1f40*/  LOP3.LUT R0, R2, R0, R7, 0xfe, !PT ;  /* 0x0000000002007212 */ /* 0x000fce00078efe07 */
.L_x_10995:
[----:B------:R-:W-:Y:S05]  /*1f50*/  BSYNC.RECONVERGENT B0 ;  /* 0x0000000000007941 */ /* 0x000fea0003800200 */
.L_x_10994:
[----:B------:R-:W-:Y:S01]  /*1f60*/  F2FP.BF16.F32.PACK_AB R0, RZ, R0 ;  /* 0x00000000ff00723e */ /* 0x000fe200000010ff */
[----:B------:R-:W-:Y:S06]  /*1f70*/  BRA `(.L_x_10979) ;  /* 0x0000000400187947 */ /* 0x000fec0003800000 */
.L_x_10992:
        /* <DEDUP_REMOVED lines=21> */
.L_x_11001:
[----:B------:R-:W-:Y:S05]  /*20d0*/  BSYNC.RECONVERGENT B1 ;  /* 0x0000000000017941 */ /* 0x000fea0003800200 */
.L_x_11000:
[----:B------:R-:W-:Y:S02]  /*20e0*/  SHF.L.U32 R0, R0, 0x15, RZ ;  /* 0x0000001500007819 */ /* 0x000fe400000006ff */
[----:B------:R-:W-:-:S04]  /*20f0*/  LEA R2, R2, 0x37800000, 0x17 ;  /* 0x3780000002027811 */ /* 0x000fc800078eb8ff */
[----:B------:R-:W-:-:S07]  /*2100*/  LOP3.LUT R0, R2, R0, R7, 0xfe, !PT ;  /* 0x0000000002007212 */ /* 0x000fce00078efe07 */
.L_x_10999:
[----:B------:R-:W-:Y:S05]  /*2110*/  BSYNC.RECONVERGENT B0 ;  /* 0x0000000000007941 */ /* 0x000fea0003800200 */
.L_x_10998:
[----:B------:R-:W-:Y:S01]  /*2120*/  F2FP.BF16.F32.PACK_AB R0, RZ, R0 ;  /* 0x00000000ff00723e */ /* 0x000fe200000010ff */
[----:B------:R-:W-:Y:S06]  /*2130*/  BRA `(.L_x_10979) ;  /* 0x0000000000a87947 */ /* 0x000fec0003800000 */
.L_x_10991:
[----:B------:R-:W-:-:S09]  /*2140*/  UISETP.NE.AND UP0, UPT, UR4, 0x1c, UPT ;  /* 0x0000001c0400788c */ /* 0x000fd2000bf05270 */
[----:B------:R-:W-:Y:S05]  /*2150*/  BRA.U !UP0, `(.L_x_11002) ;  /* 0x0000000108947547 */ /* 0x000fea000b800000 */
[----:B------:R-:W-:-:S09]  /*2160*/  UISETP.NE.AND UP0, UPT, UR4, 0x1d, UPT ;  /* 0x0000001d0400788c */ /* 0x000fd2000bf05270 */
[----:B------:R-:W-:Y:S05]  /*2170*/  BRA.U !UP0, `(.L_x_11003) ;  /* 0x00000001087c7547 */ /* 0x000fea000b800000 */
[----:B------:R-:W-:-:S09]  /*2180*/  UISETP.NE.AND UP0, UPT, UR4, 0x2c, UPT ;  /* 0x0000002c0400788c */ /* 0x000fd2000bf05270 */
[----:B------:R-:W-:Y:S05]  /*2190*/  BRA.U !UP0, `(.L_x_11004) ;  /* 0x0000000108487547 */ /* 0x000fea000b800000 */
.L_x_10978:
        /* <DEDUP_REMOVED lines=16> */
.L_x_11005:
[----:B------:R-:W-:Y:S01]  /*22a0*/  PRMT R0, RZ, 0x7610, R0 ;  /* 0x00007610ff007816 */ /* 0x000fe20000000000 */
[----:B------:R-:W-:Y:S06]  /*22b0*/  BRA `(.L_x_10979) ;  /* 0x0000000000487947 */ /* 0x000fec0003800000 */
.L_x_11004:
        /* <DEDUP_REMOVED lines=8> */
.L_x_11007:
[----:B------:R-:W-:Y:S05]  /*2340*/  BSYNC.RECONVERGENT B0 ;  /* 0x0000000000007941 */ /* 0x000fea0003800200 */
.L_x_11006:
[----:B------:R-:W-:Y:S01]  /*2350*/  F2FP.BF16.F32.PACK_AB R0, RZ, R0 ;  /* 0x00000000ff00723e */ /* 0x000fe200000010ff */
[----:B------:R-:W-:Y:S06]  /*2360*/  BRA `(.L_x_10979) ;  /* 0x00000000001c7947 */ /* 0x000fec0003800000 */
.L_x_11003:
[----:B------:R-:W2:Y:S02]  /*2370*/  LDG.E.64 R2, desc[UR36][R2.64] ;  /* 0x0000002402027981 */ /* 0x000ea4000c1e1b00 */
[----:B--2---:R-:W0:Y:S02]  /*2380*/  I2F.U64 R0, R2 ;  /* 0x0000000200007312 */ /* 0x004e240000301000 */
[----:B0-----:R-:W-:Y:S01]  /*2390*/  F2FP.BF16.F32.PACK_AB R0, RZ, R0 ;  /* 0x00000000ff00723e */ /* 0x001fe200000010ff */
[----:B------:R-:W-:Y:S06]  /*23a0*/  BRA `(.L_x_10979) ;  /* 0x00000000000c7947 */ /* 0x000fec0003800000 */
.L_x_11002:
[----:B------:R-:W2:Y:S02]  /*23b0*/  LDG.E R2, desc[UR36][R2.64] ;  /* 0x0000002402027981 */ /* 0x000ea4000c1e1900 */
[----:B--2---:R-:W-:-:S04]  /*23c0*/  I2FP.F32.U32 R0, R2 ;  /* 0x0000000200007245 */ /* 0x004fc80000201000 */
[----:B------:R-:W-:-:S07]  /*23d0*/  F2FP.BF16.F32.PACK_AB R0, RZ, R0 ;  /* 0x00000000ff00723e */ /* 0x000fce00000010ff */
.L_x_10979:
[----:B------:R-:W0:Y:S01]  /*23e0*/  LDCU.64 UR6, c[0x0][0x580] ;  /* 0x0000b000ff0677ac */ /* 0x000e220008000a00 */
[----:B-----5:R-:W-:Y:S01]  /*23f0*/  IMAD.U32 R0, R0, 0x10000, RZ ;  /* 0x0001000000007824 */ /* 0x020fe200078e00ff */
[----:B------:R-:W-:-:S03]  /*2400*/  UPRMT UR4, UR42, 0x9910, URZ ;  /* 0x000099102a047896 */ /* 0x000fc600080000ff */
[----:B------:R-:W-:Y:S01]  /*2410*/  FADD.FTZ R0, -R0, -RZ ;  /* 0x800000ff00007221 */ /* 0x000fe20000010100 */
[----:B------:R-:W-:-:S03]  /*2420*/  UISETP.GT.AND UP0, UPT, UR4, 0x9, UPT ;  /* 0x000000090400788c */ /* 0x000fc6000bf04270 */
[----:B------:R1:W2:Y:S01]  /*2430*/  F2F.BF16.F32 R5, R0 ;  /* 0x0000000000057304 */ /* 0x0002a20000202000 */
[----:B0-----:R-:W-:-:S05]  /*2440*/  IADD3 R2, P0, PT, R16, UR6, RZ ;  /* 0x0000000610027c10 */ /* 0x001fca000ff1e0ff */
[----:B------:R-:W-:Y:S01]  /*2450*/  IMAD.X R3, RZ, RZ, UR7, P0 ;  /* 0x00000007ff037e24 */ /* 0x000fe200080e06ff */
[----:B-12---:R-:W-:Y:S07]  /*2460*/  BRA.U UP0, `(.L_x_11008) ;  /* 0x00000005000c7547 */ /* 0x006fee000b800000 */
        /* <DEDUP_REMOVED lines=8> */
[----:B------:R-:W-:-:S04]  /*24f0*/  IMAD.U32 R0, R5, 0x10000, RZ ;  /* 0x0001000005007824 */ /* 0x000fc800078e00ff */
[----:B------:R-:W0:Y:S02]  /*2500*/  F2I.FTZ.TRUNC.NTZ R5, R0 ;  /* 0x0000000000057305 */ /* 0x000e24000021f100 */
[----:B0-----:R4:W-:Y:S01]  /*2510*/  STG.E.U8 desc[UR36][R2.64], R5 ;  /* 0x0000000502007986 */ /* 0x0019e2000c101124 */
[----:B------:R-:W-:Y:S05]  /*2520*/  BRA `(.L_x_11013) ;  /* 0x0000000c00807947 */ /* 0x000fea0003800000 */
.L_x_11011:
[----:B------:R-:W-:-:S06]  /*2530*/  SHF.L.U32 R5, R5, 0x10, RZ ;  /* 0x0000001005057819 */ /* 0x000fcc00000006ff */
[----:B------:R-:W0:Y:S02]  /*2540*/  F2I.S64.TRUNC R4, R5 ;  /* 0x0000000500047311 */ /* 0x000e24000020d900 */
[----:B0-----:R3:W-:Y:S01]  /*2550*/  STG.E.U8 desc[UR36][R2.64], R4 ;  /* 0x0000000402007986 */ /* 0x0017e2000c101124 */
[----:B------:R-:W-:Y:S05]  /*2560*/  BRA `(.L_x_11013) ;  /* 0x0000000c00707947 */ /* 0x000fea0003800000 */
.L_x_11010:
[----:B------:R-:W-:-:S09]  /*2570*/  UISETP.NE.AND UP0, UPT, UR4, 0x2, UPT ;  /* 0x000000020400788c */ /* 0x000fd2000bf05270 */
[----:B------:R-:W-:Y:S05]  /*2580*/  BRA.U !UP0, `(.L_x_11014) ;  /* 0x0000000108307547 */ /* 0x000fea000b800000 */
[----:B------:R-:W-:-:S09]  /*2590*/  UISETP.NE.AND UP0, UPT, UR4, 0x3, UPT ;  /* 0x000000030400788c */ /* 0x000fd2000bf05270 */
[----:B------:R-:W-:Y:S05]  /*25a0*/  BRA.U !UP0, `(.L_x_11015) ;  /* 0x0000000108187547 */ /* 0x000fea000b800000 */
[----:B------:R-:W-:-:S09]  /*25b0*/  UISETP.NE.AND UP0, UPT, UR4, 0x4, UPT ;  /* 0x000000040400788c */ /* 0x000fd2000bf05270 */
[----:B------:R-:W-:Y:S05]  /*25c0*/  BRA.U UP0, `(.L_x_11012) ;  /* 0x0000000900b87547 */ /* 0x000fea000b800000 */
[----:B------:R-:W-:-:S06]  /*25d0*/  IMAD.U32 R5, R5, 0x10000, RZ ;  /* 0x0001000005057824 */ /* 0x000fcc00078e00ff */
[----:B------:R-:W0:Y:S02]  /*25e0*/  F2I.S64.TRUNC R4, R5 ;  /* 0x0000000500047311 */ /* 0x000e24000020d900 */
[----:B0-----:R0:W-:Y:S01]  /*25f0*/  STG.E.64 desc[UR36][R2.64], R4 ;  /* 0x0000000402007986 */ /* 0x0011e2000c101b24 */
[----:B------:R-:W-:Y:S05]  /*2600*/  BRA `(.L_x_11013) ;  /* 0x0000000c00487947 */ /* 0x000fea0003800000 */
.L_x_11015:
[----:B------:R-:W-:-:S06]  /*2610*/  IMAD.U32 R5, R5, 0x10000, RZ ;  /* 0x0001000005057824 */ /* 0x000fcc00078e00ff */
[----:B------:R-:W0:Y:S02]  /*2620*/  F2I.FTZ.TRUNC.NTZ R5, R5 ;  /* 0x0000000500057305 */ /* 0x000e24000021f100 */
[----:B0-----:R1:W-:Y:S01]  /*2630*/  STG.E desc[UR36][R2.64], R5 ;  /* 0x0000000502007986 */ /* 0x0013e2000c101924 */
[----:B------:R-:W-:Y:S05]  /*2640*/  BRA `(.L_x_11013) ;  /* 0x0000000c00387947 */ /* 0x000fea0003800000 */
.L_x_11014:
[----:B------:R-:W-:-:S06]  /*2650*/  IMAD.U32 R5, R5, 0x10000, RZ ;  /* 0x0001000005057824 */ /* 0x000fcc00078e00ff */
[----:B------:R-:W0:Y:S02]  /*2660*/  F2I.FTZ.TRUNC.NTZ R5, R5 ;  /* 0x0000000500057305 */ /* 0x000e24000021f100 */
[----:B0-----:R2:W-:Y:S01]  /*2670*/  STG.E.U16 desc[UR36][R2.64], R5 ;  /* 0x0000000502007986 */ /* 0x0015e2000c101524 */
[----:B------:R-:W-:Y:S05]  /*2680*/  BRA `(.L_x_11013) ;  /* 0x0000000c00287947 */ /* 0x000fea0003800000 */
.L_x_11009:
[----:B------:R-:W-:-:S09]  /*2690*/  UISETP.GT.AND UP0, UPT, UR4, 0x6, UPT ;  /* 0x000000060400788c */ /* 0x000fd2000bf04270 */
[----:B------:R-:W-:Y:S05]  /*26a0*/  BRA.U UP0, `(.L_x_11016) ;  /* 0x00000001002c7547 */ /* 0x000fea000b800000 */
[----:B------:R-:W-:-:S09]  /*26b0*/  UISETP.NE.AND UP0, UPT, UR4, 0x5, UPT ;  /* 0x000000050400788c */ /* 0x000fd2000bf05270 */
[----:B------:R-:W-:Y:S05]  /*26c0*/  BRA.U !UP0, `(.L_x_11017) ;  /* 0x0000000108147547 */ /* 0x000fea000b800000 */
[----:B------:R-:W-:-:S09]  /*26d0*/  UISETP.NE.AND UP0, UPT, UR4, 0x6, UPT ;  /* 0x000000060400788c */ /* 0x000fd2000bf05270 */
[----:B------:R-:W-:Y:S05]  /*26e0*/  BRA.U UP0, `(.L_x_11012) ;  /* 0x0000000900707547 */ /* 0x000fea000b800000 */
[----:B------:R-:W-:-:S05]  /*26f0*/  SHF.L.U32 R5, R5, 0x10, RZ ;  /* 0x0000001005057819 */ /* 0x000fca00000006ff */
[----:B------:R0:W-:Y:S01]  /*2700*/  STG.E desc[UR36][R2.64], R5 ;  /* 0x0000000502007986 */ /* 0x0001e2000c101924 */
[----:B------:R-:W-:Y:S05]  /*2710*/  BRA `(.L_x_11013) ;  /* 0x0000000c00047947 */ /* 0x000fea0003800000 */
.L_x_11017:
[----:B------:R-:W-:-:S05]  /*2720*/  IMAD.U32 R0, R5, 0x10000, RZ ;  /* 0x0001000005007824 */ /* 0x000fca00078e00ff */
[----:B------:R-:W-:-:S05]  /*2730*/  F2FP.F16.F32.PACK_AB R0, RZ, R0 ;  /* 0x00000000ff00723e */ /* 0x000fca00000000ff */
[----:B------:R0:W-:Y:S01]  /*2740*/  STG.E.U16 desc[UR36][R2.64], R0 ;  /* 0x0000000002007986 */ /* 0x0001e2000c101524 */
[----:B------:R-:W-:Y:S05]  /*2750*/  BRA `(.L_x_11013) ;  /* 0x0000000800f47947 */ /* 0x000fea0003800000 */
.L_x_11016:
[----:B------:R-:W-:-:S09]  /*2760*/  UISETP.NE.AND UP0, UPT, UR4, 0x7, UPT ;  /* 0x000000070400788c */ /* 0x000fd2000bf05270 */
[----:B------:R-:W-:Y:S05]  /*2770*/  BRA.U !UP0, `(.L_x_11018) ;  /* 0x0000000108347547 */ /* 0x000fea000b800000 */
[----:B------:R-:W-:-:S09]  /*2780*/  UISETP.NE.AND UP0, UPT, UR4, 0x8, UPT ;  /* 0x000000080400788c */ /* 0x000fd2000bf05270 */
[----:B------:R-:W-:Y:S05]  /*2790*/  BRA.U !UP0, `(.L_x_11019) ;  /* 0x0000000108187547 */ /* 0x000fea000b800000 */
[----:B------:R-:W-:-:S09]  /*27a0*/  UISETP.NE.AND UP0, UPT, UR4, 0x9, UPT ;  /* 0x000000090400788c */ /* 0x000fd2000bf05270 */
[----:B------:R-:W-:Y:S05]  /*27b0*/  BRA.U UP0, `(.L_x_11012) ;  /* 0x00000009003c7547 */ /* 0x000fea000b800000 */
[----:B------:R-:W-:Y:S02]  /*27c0*/  IMAD.U32 R4, R5, 0x10000, RZ ;  /* 0x0001000005047824 */ /* 0x000fe400078e00ff */
[----:B------:R-:W-:-:S05]  /*27d0*/  IMAD.MOV.U32 R5, RZ, RZ, RZ ;  /* 0x000000ffff057224 */ /* 0x000fca00078e00ff */
[----:B------:R0:W-:Y:S01]  /*27e0*/  STG.E.64 desc[UR36][R2.64], R4 ;  /* 0x0000000402007986 */ /* 0x0001e2000c101b24 */
[----:B------:R-:W-:Y:S05]  /*27f0*/  BRA `(.L_x_11013) ;  /* 0x0000000800cc7947 */ /* 0x000fea0003800000 */
.L_x_11019:
[----:B------:R-:W-:-:S04]  /*2800*/  SHF.L.U32 R5, R5, 0x10, RZ ;  /* 0x0000001005057819 */ /* 0x000fc800000006ff */
[----:B------:R-:W-:-:S04]  /*2810*/  F2FP.F16.F32.PACK_AB R5, RZ, R5 ;  /* 0x00000005ff05723e */ /* 0x000fc800000000ff */
[----:B------:R-:W-:-:S05]  /*2820*/  PRMT R5, R5, 0x5410, RZ ;  /* 0x0000541005057816 */ /* 0x000fca00000000ff */
[----:B------:R0:W-:Y:S01]  /*2830*/  STG.E desc[UR36][R2.64], R5 ;  /* 0x0000000502007986 */ /* 0x0001e2000c101924 */
[----:B------:R-:W-:Y:S05]  /*2840*/  BRA `(.L_x_11013) ;  /* 0x0000000800b87947 */ /* 0x000fea0003800000 */
.L_x_11018:
[----:B------:R-:W-:-:S04]  /*2850*/  IMAD.U32 R4, R5, 0x10000, RZ ;  /* 0x0001000005047824 */ /* 0x000fc800078e00ff */
[----:B------:R-:W-:-:S06]  /*2860*/  FMUL.FTZ R4, R4, 1 ;  /* 0x3f80000004047820 */ /* 0x000fcc0000410000 */
[----:B------:R-:W0:Y:S02]  /*2870*/  F2F.F64.F32 R4, R4 ;  /* 0x0000000400047310 */ /* 0x000e240000201800 */
[----:B0-----:R0:W-:Y:S01]  /*2880*/  STG.E.64 desc[UR36][R2.64], R4 ;  /* 0x0000000402007986 */ /* 0x0011e2000c101b24 */
[----:B------:R-:W-:Y:S05]  /*2890*/  BRA `(.L_x_11013) ;  /* 0x0000000800a47947 */ /* 0x000fea0003800000 */
.L_x_11008:
        /* <DEDUP_REMOVED lines=8> */
[----:B------:R-:W-:-:S05]  /*2920*/  IMAD.U32 R5, R5, 0x10000, RZ ;  /* 0x0001000005057824 */ /* 0x000fca00078e00ff */
[----:B------:R-:W-:-:S04]  /*2930*/  FSETP.NEU.FTZ.AND P0, PT, R5, RZ, PT ;  /* 0x000000ff0500720b */ /* 0x000fc80003f1d000 */
[----:B------:R-:W-:-:S05]  /*2940*/  SEL R5, RZ, 0x1, !P0 ;  /* 0x00000001ff057807 */ /* 0x000fca0004000000 */
[----:B------:R0:W-:Y:S01]  /*2950*/  STG.E.U8 desc[UR36][R2.64], R5 ;  /* 0x0000000502007986 */ /* 0x0001e2000c101124 */
[----:B------:R-:W-:Y:S05]  /*2960*/  BRA `(.L_x_11013) ;  /* 0x0000000800707947 */ /* 0x000fea0003800000 */
.L_x_11022:
[----:B------:R-:W-:Y:S01]  /*2970*/  IMAD.U32 R5, R5, 0x10000, RZ ;  /* 0x0001000005057824 */ /* 0x000fe200078e00ff */
[----:B------:R-:W-:-:S03]  /*2980*/  CS2R R6, SRZ ;  /* 0x0000000000067805 */ /* 0x000fc6000001ff00 */
[----:B------:R-:W-:-:S06]  /*2990*/  FMUL.FTZ R5, R5, 1 ;  /* 0x3f80000005057820 */ /* 0x000fcc0000410000 */
[----:B------:R-:W0:Y:S02]  /*29a0*/  F2F.F64.F32 R4, R5 ;  /* 0x0000000500047310 */ /* 0x000e240000201800 */
[----:B0-----:R0:W-:Y:S01]  /*29b0*/  STG.E.128 desc[UR36][R2.64], R4 ;  /* 0x0000000402007986 */ /* 0x0011e2000c101d24 */
[----:B------:R-:W-:Y:S05]  /*29c0*/  BRA `(.L_x_11013) ;  /* 0x0000000800587947 */ /* 0x000fea0003800000 */
.L_x_11021:
[----:B------:R-:W-:-:S09]  /*29d0*/  UISETP.NE.AND UP0, UPT, UR4, 0xf, UPT ;  /* 0x0000000f0400788c */ /* 0x000fd2000bf05270 */
[----:B------:R-:W-:Y:S05]  /*29e0*/  BRA.U !UP0, `(.L_x_11023) ;  /* 0x0000000108a07547 */ /* 0x000fea000b800000 */
[----:B------:R-:W-:-:S09]  /*29f0*/  UISETP.NE.AND UP0, UPT, UR4, 0x17, UPT ;  /* 0x000000170400788c */ /* 0x000fd2000bf05270 */
[----:B------:R-:W-:Y:S05]  /*2a00*/  BRA.U !UP0, `(.L_x_11024) ;  /* 0x00000001084c7547 */ /* 0x000fea000b800000 */
[----:B------:R-:W-:-:S09]  /*2a10*/  UISETP.NE.AND UP0, UPT, UR4, 0x18, UPT ;  /* 0x000000180400788c */ /* 0x000fd2000bf05270 */
[----:B------:R-:W-:Y:S05]  /*2a20*/  BRA.U UP0, `(.L_x_11012) ;  /* 0x0000000500a07547 */ /* 0x000fea000b800000 */
[----:B------:R-:W-:Y:S01]  /*2a30*/  SHF.L.U32 R7, R5, 0x10, RZ ;  /* 0x0000001005077819 */ /* 0x000fe200000006ff */
        /* <DEDUP_REMOVED lines=12> */
.L_x_11026:
[----:B------:R-:W-:Y:S05]  /*2b00*/  BSYNC.RECONVERGENT B0 ;  /* 0x0000000000007941 */ /* 0x000fea0003800200 */
.L_x_11025:
[----:B------:R-:W-:-:S05]  /*2b10*/  LOP3.LUT R5, R0, 0x80, R5, 0xf8, !PT ;  /* 0x0000008000057812 */ /* 0x000fca00078ef805 */
[----:B------:R0:W-:Y:S01]  /*2b20*/  STG.E.U8 desc[UR36][R2.64], R5 ;  /* 0x0000000502007986 */ /* 0x0001e2000c101124 */
[----:B------:R-:W-:Y:S05]  /*2b30*/  BRA `(.L_x_11013) ;  /* 0x0000000400fc7947 */ /* 0x000fea0003800000 */
.L_x_11024:
        /* <DEDUP_REMOVED lines=15> */
.L_x_11028:
[----:B------:R-:W-:Y:S05]  /*2c30*/  BSYNC.RECONVERGENT B0 ;  /* 0x0000000000007941 */ /* 0x000fea0003800200 */
.L_x_11027:
[----:B------:R-:W-:-:S05]  /*2c40*/  LOP3.LUT R5, R0, 0x80, R5, 0xf8, !PT ;  /* 0x0000008000057812 */ /* 0x000fca00078ef805 */
[----:B------:R0:W-:Y:S01]  /*2c50*/  STG.E.U8 desc[UR36][R2.64], R5 ;  /* 0x0000000502007986 */ /* 0x0001e2000c101124 */
[----:B------:R-:W-:Y:S05]  /*2c60*/  BRA `(.L_x_11013) ;  /* 0x0000000400b07947 */ /* 0x000fea0003800000 */
.L_x_11023:
[----:B------:R0:W-:Y:S01]  /*2c70*/  STG.E.U16 desc[UR36][R2.64], R5 ;  /* 0x0000000502007986 */ /* 0x0001e2000c101524 */
[----:B------:R-:W-:Y:S05]  /*2c80*/  BRA `(.L_x_11013) ;  /* 0x0000000400a87947 */ /* 0x000fea0003800000 */
.L_x_11020:
        /* <DEDUP_REMOVED lines=8> */
[----:B------:R-:W-:-:S06]  /*2d10*/  SHF.L.U32 R5, R5, 0x10, RZ ;  /* 0x0000001005057819 */ /* 0x000fcc00000006ff */
[----:B------:R-:W0:Y:S02]  /*2d20*/  F2I.FTZ.U32.TRUNC.NTZ R5, R5 ;  /* 0x0000000500057305 */ /* 0x000e24000021f000 */
[----:B0-----:R0:W-:Y:S01]  /*2d30*/  STG.E.U16 desc[UR36][R2.64], R5 ;  /* 0x0000000502007986 */ /* 0x0011e2000c101524 */
[----:B------:R-:W-:Y:S05]  /*2d40*/  BRA `(.L_x_11013) ;  /* 0x0000000400787947 */ /* 0x000fea0003800000 */
.L_x_11031:
        /* <DEDUP_REMOVED lines=13> */
.L_x_11034:
[----:B------:R-:W-:-:S04]  /*2e20*/  SHF.R.U32.HI R0, RZ, 0x14, R5 ;  /* 0x00000014ff007819 */ /* 0x000fc80000011605 */
[----:B------:R-:W-:-:S04]  /*2e30*/  LOP3.LUT R0, R0, 0x1, RZ, 0xc0, !PT ;  /* 0x0000000100007812 */ /* 0x000fc800078ec0ff */
[----:B------:R-:W-:-:S04]  /*2e40*/  IADD3 R0, PT, PT, R5, 0x487ffff, R0 ;  /* 0x0487ffff05007810 */ /* 0x000fc80007ffe000 */
[----:B------:R-:W-:-:S04]  /*2e50*/  SHF.R.U32.HI R0, RZ, 0x14, R0 ;  /* 0x00000014ff007819 */ /* 0x000fc80000011600 */
[----:B------:R-:W-:-:S07]  /*2e60*/  LOP3.LUT R4, R0, 0xff, RZ, 0xc0, !PT ;  /* 0x000000ff00047812 */ /* 0x000fce00078ec0ff */
.L_x_11035:
[----:B------:R-:W-:-:S04]  /*2e70*/  SHF.R.U32.HI R5, RZ, 0x18, R5 ;  /* 0x00000018ff057819 */ /* 0x000fc80000011605 */
[----:B------:R-:W-:-:S04]  /*2e80*/  LOP3.LUT R4, R4, 0x80, R5, 0xf8, !PT ;  /* 0x0000008004047812 */ /* 0x000fc800078ef805 */
[----:B------:R-:W-:-:S07]  /*2e90*/  PRMT R0, R4, 0x7610, R0 ;  /* 0x0000761004007816 */ /* 0x000fce0000000000 */
.L_x_11033:
[----:B------:R-:W-:Y:S05]  /*2ea0*/  BSYNC.RECONVERGENT B0 ;  /* 0x0000000000007941 */ /* 0x000fea0003800200 */
.L_x_11032:
[----:B------:R0:W-:Y:S01]  /*2eb0*/  STG.E.U8 desc[UR36][R2.64], R0 ;  /* 0x0000000002007986 */ /* 0x0001e2000c101124 */
[----:B------:R-:W-:Y:S05]  /*2ec0*/  BRA `(.L_x_11013) ;  /* 0x0000000400187947 */ /* 0x000fea0003800000 */
.L_x_11030:
[----:B------:R-:W-:Y:S01]  /*2ed0*/  IMAD.U32 R5, R5, 0x10000, RZ ;  /* 0x0001000005057824 */ /* 0x000fe200078e00ff */
        /* <DEDUP_REMOVED lines=12> */
.L_x_11038:
[----:B------:R-:W-:-:S04]  /*2fa0*/  SHF.R.U32.HI R0, RZ, 0x15, R5 ;  /* 0x00000015ff007819 */ /* 0x000fc80000011605 */
[----:B------:R-:W-:-:S04]  /*2fb0*/  LOP3.LUT R0, R0, 0x1, RZ, 0xc0, !PT ;  /* 0x0000000100007812 */ /* 0x000fc800078ec0ff */
[----:B------:R-:W-:-:S04]  /*2fc0*/  IADD3 R0, PT, PT, R5, 0x88fffff, R0 ;  /* 0x088fffff05007810 */ /* 0x000fc80007ffe000 */
[----:B------:R-:W-:-:S04]  /*2fd0*/  SHF.R.U32.HI R0, RZ, 0x15, R0 ;  /* 0x00000015ff007819 */ /* 0x000fc80000011600 */
[----:B------:R-:W-:-:S07]  /*2fe0*/  LOP3.LUT R4, R0, 0xff, RZ, 0xc0, !PT ;  /* 0x000000ff00047812 */ /* 0x000fce00078ec0ff */
.L_x_11039:
[----:B------:R-:W-:-:S04]  /*2ff0*/  SHF.R.U32.HI R5, RZ, 0x18, R5 ;  /* 0x00000018ff057819 */ /* 0x000fc80000011605 */
[----:B------:R-:W-:-:S04]  /*3000*/  LOP3.LUT R4, R4, 0x80, R5, 0xf8, !PT ;  /* 0x0000008004047812 */ /* 0x000fc800078ef805 */
[----:B------:R-:W-:-:S07]  /*3010*/  PRMT R0, R4, 0x7610, R0 ;  /* 0x0000761004007816 */ /* 0x000fce0000000000 */
.L_x_11037:
[----:B------:R-:W-:Y:S05]  /*3020*/  BSYNC.RECONVERGENT B0 ;  /* 0x0000000000007941 */ /* 0x000fea0003800200 */
.L_x_11036:
[----:B------:R0:W-:Y:S01]  /*3030*/  STG.E.U8 desc[UR36][R2.64], R0 ;  /* 0x0000000002007986 */ /* 0x0001e2000c101124 */
[----:B------:R-:W-:Y:S05]  /*3040*/  BRA `(.L_x_11013) ;  /* 0x0000000000b87947 */ /* 0x000fea0003800000 */
.L_x_11029:
[----:B------:R-:W-:-:S09]  /*3050*/  UISETP.NE.AND UP0, UPT, UR4, 0x1c, UPT ;  /* 0x0000001c0400788c */ /* 0x000fd2000bf05270 */
[----:B------:R-:W-:Y:S05]  /*3060*/  BRA.U !UP0, `(.L_x_11040) ;  /* 0x0000000108a47547 */ /* 0x000fea000b800000 */
[----:B------:R-:W-:-:S09]  /*3070*/  UISETP.NE.AND UP0, UPT, UR4, 0x1d, UPT ;  /* 0x0000001d0400788c */ /* 0x000fd2000bf05270 */
[----:B------:R-:W-:Y:S05]  /*3080*/  BRA.U !UP0, `(.L_x_11041) ;  /* 0x00000001088c7547 */ /* 0x000fea000b800000 */
[----:B------:R-:W-:-:S09]  /*3090*/  UISETP.NE.AND UP0, UPT, UR4, 0x2c, UPT ;  /* 0x0000002c0400788c */ /* 0x000fd2000bf05270 */
[----:B------:R-:W-:Y:S05]  /*30a0*/  BRA.U !UP0, `(.L_x_11042) ;  /* 0x0000000108447547 */ /* 0x000fea000b800000 */
.L_x_11012:
        /* <DEDUP_REMOVED lines=16> */
.L_x_11043:
[----:B------:R-:W-:Y:S05]  /*31b0*/  BRA `(.L_x_11013) ;  /* 0x00000000005c7947 */ /* 0x000fea0003800000 */
.L_x_11042:
        /* <DEDUP_REMOVED lines=16> */
.L_x_11041:
[----:B------:R-:W-:-:S06]  /*32c0*/  IMAD.U32 R5, R5, 0x10000, RZ ;  /* 0x0001000005057824 */ /* 0x000fcc00078e00ff */
[----:B------:R-:W0:Y:S02]  /*32d0*/  F2I.U64.TRUNC R4, R5 ;  /* 0x0000000500047311 */ /* 0x000e24000020d800 */
[----:B0-----:R0:W-:Y:S01]  /*32e0*/  STG.E.64 desc[UR36][R2.64], R4 ;  /* 0x0000000402007986 */ /* 0x0011e2000c101b24 */
[----:B------:R-:W-:Y:S05]  /*32f0*/  BRA `(.L_x_11013) ;  /* 0x00000000000c7947 */ /* 0x000fea0003800000 */
.L_x_11040:
[----:B------:R-:W-:-:S06]  /*3300*/  SHF.L.U32 R5, R5, 0x10, RZ ;  /* 0x0000001005057819 */ /* 0x000fcc00000006ff */
[----:B------:R-:W0:Y:S02]  /*3310*/  F2I.FTZ.U32.TRUNC.NTZ R5, R5 ;  /* 0x0000000500057305 */ /* 0x000e24000021f000 */
[----:B0-----:R0:W-:Y:S02]  /*3320*/  STG.E desc[UR36][R2.64], R5 ;  /* 0x0000000502007986 */ /* 0x0011e4000c101924 */
.L_x_11013:
[----:B------:R-:W-:-:S07]  /*3330*/  VIADD R17, R17, 0x80 ;  /* 0x0000008011117836 */ /* 0x000fce0000000000 */
.L_x_10972:
[----:B------:R-:W-:Y:S05]  /*3340*/  BSYNC.RECONVERGENT B6 ;  /* 0x0000000000067941 */ /* 0x000fea0003800200 */
.L_x_10971:
        /* <DEDUP_REMOVED lines=307> */
.L_x_11046:
        /* <DEDUP_REMOVED lines=18> */
.L_x_11050:
[----:B------:R-:W2:Y:S02]  /*47a0*/  LDG.E.U8 R2, desc[UR36][R2.64] ;  /* 0x0000002402027981 */ /* 0x000ea4000c1e1100 */
[----:B--2---:R-:W-:-:S04]  /*47b0*/  I2FP.F32.U32 R0, R2 ;  /* 0x0000000200007245 */ /* 0x004fc80000201000 */
[----:B------:R-:W-:Y:S01]  /*47c0*/  F2FP.BF16.F32.PACK_AB R0, RZ, R0 ;  /* 0x00000000ff00723e */ /* 0x000fe200000010ff */
[----:B------:R-:W-:Y:S06]  /*47d0*/  BRA `(.L_x_11052) ;  /* 0x0000000c00a47947 */ /* 0x000fec0003800000 */
.L_x_11049:
        /* <DEDUP_REMOVED lines=10> */
.L_x_11054:
[----:B------:R-:W2:Y:S02]  /*4880*/  LDG.E R2, desc[UR36][R2.64] ;  /* 0x0000002402027981 */ /* 0x000ea4000c1e1900 */
[----:B--2---:R-:W-:-:S04]  /*4890*/  I2FP.F32.S32 R0, R2 ;  /* 0x0000000200007245 */ /* 0x004fc80000201400 */
[----:B------:R-:W-:Y:S01]  /*48a0*/  F2FP.BF16.F32.PACK_AB R0, RZ, R0 ;  /* 0x00000000ff00723e */ /* 0x000fe200000010ff */
[----:B------:R-:W-:Y:S06]  /*48b0*/  BRA `(.L_x_11052) ;  /* 0x0000000c006c7947 */ /* 0x000fec0003800000 */
.L_x_11053:
[----:B------:R-:W2:Y:S02]  /*48c0*/  LDG.E.U16 R2, desc[UR36][R2.64] ;  /* 0x0000002402027981 */ /* 0x000ea4000c1e1500 */
[----:B--2---:R-:W0:Y:S02]  /*48d0*/  I2F.S16 R0, R2 ;  /* 0x0000000200007306 */ /* 0x004e240000101400 */
[----:B0-----:R-:W-:Y:S01]  /*48e0*/  F2FP.BF16.F32.PACK_AB R0, RZ, R0 ;  /* 0x00000000ff00723e */ /* 0x001fe200000010ff */
[----:B------:R-:W-:Y:S06]  /*48f0*/  BRA `(.L_x_11052) ;  /* 0x0000000c005c7947 */ /* 0x000fec0003800000 */
.L_x_11048:
        /* <DEDUP_REMOVED lines=9> */
.L_x_11056:
[----:B------:R-:W2:Y:S02]  /*4990*/  LDG.E.U16 R0, desc[UR36][R2.64] ;  /* 0x0000002402007981 */ /* 0x000ea4000c1e1500 */
[----:B--2---:R-:W-:-:S05]  /*49a0*/  HADD2.F32 R0, -RZ, R0.H0_H0 ;  /* 0x20000000ff007230 */ /* 0x004fca0000004100 */
[----:B------:R-:W-:Y:S01]  /*49b0*/  F2FP.BF16.F32.PACK_AB R0, RZ, R0 ;  /* 0x00000000ff00723e */ /* 0x000fe200000010ff */
[----:B------:R-:W-:Y:S06]  /*49c0*/  BRA `(.L_x_11052) ;  /* 0x0000000c00287947 */ /* 0x000fec0003800000 */
.L_x_11055:
        /* <DEDUP_REMOVED lines=9> */
.L_x_11058:
[----:B------:R-:W2:Y:S02]  /*4a60*/  LDG.E.U16 R2, desc[UR36][R2.64] ;  /* 0x0000002402027981 */ /* 0x000ea4000c1e1500 */
[----:B--2---:R-:W-:-:S05]  /*4a70*/  HADD2.F32 R0, -RZ, R2.H0_H0 ;  /* 0x20000002ff007230 */ /* 0x004fca0000004100 */
[----:B------:R-:W-:Y:S01]  /*4a80*/  F2FP.BF16.F32.PACK_AB R0, RZ, R0 ;  /* 0x00000000ff00723e */ /* 0x000fe200000010ff */
[----:B------:R-:W-:Y:S06]  /*4a90*/  BRA `(.L_x_11052) ;  /* 0x0000000800f47947 */ /* 0x000fec0003800000 */
.L_x_11057:
        /* <DEDUP_REMOVED lines=12> */
.L_x_11047:
        /* <DEDUP_REMOVED lines=13> */
.L_x_11061:
        /* <DEDUP_REMOVED lines=12> */
.L_x_11060:
        /* <DEDUP_REMOVED lines=27> */
.L_x_11063:
        /* <DEDUP_REMOVED lines=13> */
.L_x_11062:
[----:B------:R0:W5:Y:S01]  /*4f70*/  LDG.E.U16 R0, desc[UR36][R2.64] ;  /* 0x0000002402007981 */ /* 0x000162000c1e1500 */
[----:B------:R-:W-:Y:S05]  /*4f80*/  BRA `(.L_x_11052) ;  /* 0x0000000400b87947 */ /* 0x000fea0003800000 */
.L_x_11059:
        /* <DEDUP_REMOVED lines=12> */
.L_x_11066:
        /* <DEDUP_REMOVED lines=21> */
.L_x_11070:
[----:B------:R-:W-:Y:S05]  /*51a0*/  BSYNC.RECONVERGENT B1 ;  /* 0x0000000000017941 */ /* 0x000fea0003800200 */
.L_x_11069:
[----:B------:R-:W-:Y:S01]  /*51b0*/  IMAD.SHL.U32 R0, R0, 0x100000, RZ ;  /* 0x0010000000007824 */ /* 0x000fe200078e00ff */
[----:B------:R-:W-:-:S04]  /*51c0*/  LEA R2, R2, 0x3b800000, 0x17 ;  /* 0x3b80000002027811 */ /* 0x000fc800078eb8ff */
[----:B------:R-:W-:-:S07]  /*51d0*/  LOP3.LUT R0, R2, R0, R7, 0xfe, !PT ;  /* 0x0000000002007212 */ /* 0x000fce00078efe07 */
.L_x_11068:
[----:B------:R-:W-:Y:S05]  /*51e0*/  BSYNC.RECONVERGENT B0 ;  /* 0x0000000000007941 */ /* 0x000fea0003800200 */
.L_x_11067:
[----:B------:R-:W-:Y:S01]  /*51f0*/  F2FP.BF16.F32.PACK_AB R0, RZ, R0 ;  /* 0x00000000ff00723e */ /* 0x000fe200000010ff */
[----:B------:R-:W-:Y:S06]  /*5200*/  BRA `(.L_x_11052) ;  /* 0x0000000400187947 */ /* 0x000fec0003800000 */
.L_x_11065:
        /* <DEDUP_REMOVED lines=21> */
.L_x_11074:
[----:B------:R-:W-:Y:S05]  /*5360*/  BSYNC.RECONVERGENT B1 ;  /* 0x0000000000017941 */ /* 0x000fea0003800200 */
.L_x_11073:
[----:B------:R-:W-:Y:S01]  /*5370*/  IMAD.SHL.U32 R0, R0, 0x200000, RZ ;  /* 0x0020000000007824 */ /* 0x000fe200078e00ff */
[----:B------:R-:W-:-:S04]  /*5380*/  LEA R2, R2, 0x37800000, 0x17 ;  /* 0x3780000002027811 */ /* 0x000fc800078eb8ff */
[----:B------:R-:W-:-:S07]  /*5390*/  LOP3.LUT R0, R2, R0, R7, 0xfe, !PT ;  /* 0x0000000002007212 */ /* 0x000fce00078efe07 */
.L_x_11072:
[----:B------:R-:W-:Y:S05]  /*53a0*/  BSYNC.RECONVERGENT B0 ;  /* 0x0000000000007941 */ /* 0x000fea0003800200 */
.L_x_11071:
[----:B------:R-:W-:Y:S01]  /*53b0*/  F2FP.BF16.F32.PACK_AB R0, RZ, R0 ;  /* 0x00000000ff00723e */ /* 0x000fe200000010ff */
[----:B------:R-:W-:Y:S06]  /*53c0*/  BRA `(.L_x_11052) ;  /* 0x0000000000a87947 */ /* 0x000fec0003800000 */
.L_x_11064:
        /* <DEDUP_REMOVED lines=14> */
.L_x_11078:
[----:B------:R-:W-:Y:S05]  /*54b0*/  BSYNC.RECONVERGENT B0 ;  /* 0x0000000000007941 */ /* 0x000fea0003800200 */
.L_x_11077:
[----:B------:R-:W-:Y:S01]  /*54c0*/  F2FP.BF16.F32.PACK_AB R0, RZ, R0 ;  /* 0x00000000ff00723e */ /* 0x000fe200000010ff */
[----:B------:R-:W-:Y:S06]  /*54d0*/  BRA `(.L_x_11052) ;  /* 0x0000000000647947 */ /* 0x000fec0003800000 */
.L_x_11051:
        /* <DEDUP_REMOVED lines=16> */
.L_x_11079:
[----:B------:R-:W-:Y:S01]  /*55e0*/  PRMT R0, RZ, 0x7610, R0 ;  /* 0x00007610ff007816 */ /* 0x000fe20000000000 */
[----:B------:R-:W-:Y:S06]  /*55f0*/  BRA `(.L_x_11052) ;  /* 0x00000000001c7947 */ /* 0x000fec0003800000 */
.L_x_11076:
[----:B------:R-:W2:Y:S02]  /*5600*/  LDG.E.64 R2, desc[UR36][R2.64] ;  /* 0x0000002402027981 */ /* 0x000ea4000c1e1b00 */
[----:B--2---:R-:W0:Y:S02]  /*5610*/  I2F.U64 R0, R2 ;  /* 0x0000000200007312 */ /* 0x004e240000301000 */
[----:B0-----:R-:W-:Y:S01]  /*5620*/  F2FP.BF16.F32.PACK_AB R0, RZ, R0 ;  /* 0x00000000ff00723e */ /* 0x001fe200000010ff */
[----:B------:R-:W-:Y:S06]  /*5630*/  BRA `(.L_x_11052) ;  /* 0x00000000000c7947 */ /* 0x000fec0003800000 */
.L_x_11075:
[----:B------:R-:W2:Y:S02]  /*5640*/  LDG.E R2, desc[UR36][R2.64] ;  /* 0x0000002402027981 */ /* 0x000ea4000c1e1900 */
[----:B--2---:R-:W-:-:S04]  /*5650*/  I2FP.F32.U32 R0, R2 ;  /* 0x0000000200007245 */ /* 0x004fc80000201000 */
[----:B------:R-:W-:-:S07]  /*5660*/  F2FP.BF16.F32.PACK_AB R0, RZ, R0 ;  /* 0x00000000ff00723e */ /* 0x000fce00000010ff */
.L_x_11052:
[----:B------:R-:W0:Y:S01]  /*5670*/  LDCU.64 UR6, c[0x0][0x580] ;  /* 0x0000b000ff0677ac */ /* 0x000e220008000a00 */
[----:B-----5:R-:W-:Y:S01]  /*5680*/  IMAD.U32 R0, R0, 0x10000, RZ ;  /* 0x0001000000007824 */ /* 0x020fe200078e00ff */
[----:B------:R-:W-:-:S03]  /*5690*/  UPRMT UR4, UR42, 0x9910, URZ ;  /* 0x000099102a047896 */ /* 0x000fc600080000ff */
[----:B------:R-:W-:Y:S01]  /*56a0*/  FADD.FTZ R0, -R0, -RZ ;  /* 0x800000ff00007221 */ /* 0x000fe20000010100 */
[----:B------:R-:W-:-:S03]  /*56b0*/  UISETP.GT.AND UP0, UPT, UR4, 0x9, UPT ;  /* 0x000000090400788c */ /* 0x000fc6000bf04270 */
[----:B------:R1:W2:Y:S01]  /*56c0*/  F2F.BF16.F32 R5, R0 ;  /* 0x0000000000057304 */ /* 0x0002a20000202000 */
[----:B0-----:R-:W-:-:S04]  /*56d0*/  IADD3 R2, P0, PT, R16, UR6, RZ ;  /* 0x0000000610027c10 */ /* 0x001fc8000ff1e0ff */
[----:B------:R-:W-:Y:S01]  /*56e0*/  IADD3.X R3, PT, PT, RZ, UR7, RZ, P0, !PT ;  /* 0x00000007ff037c10 */ /* 0x000fe200087fe4ff */
[----:B-1----:R-:W-:Y:S08]  /*56f0*/  BRA.U UP0, `(.L_x_11080) ;  /* 0x00000005000c7547 */ /* 0x002ff0000b800000 */
        /* <DEDUP_REMOVED lines=8> */
[----:B--2---:R-:W-:-:S04]  /*5780*/  IMAD.U32 R0, R5, 0x10000, RZ ;  /* 0x0001000005007824 */ /* 0x004fc800078e00ff */
[----:B------:R-:W0:Y:S02]  /*5790*/  F2I.FTZ.TRUNC.NTZ R5, R0 ;  /* 0x0000000000057305 */ /* 0x000e24000021f100 */
[----:B0-----:R0:W-:Y:S01]  /*57a0*/  STG.E.U8 desc[UR36][R2.64], R5 ;  /* 0x0000000502007986 */ /* 0x0011e2000c101124 */
[----:B------:R-:W-:Y:S05]  /*57b0*/  BRA `(.L_x_11085) ;  /* 0x0000000c007c7947 */ /* 0x000fea0003800000 */
.L_x_11083:
[----:B--2---:R-:W-:-:S06]  /*57c0*/  IMAD.U32 R5, R5, 0x10000, RZ ;  /* 0x0001000005057824 */ /* 0x004fcc00078e00ff */
[----:B------:R-:W0:Y:S02]  /*57d0*/  F2I.S64.TRUNC R4, R5 ;  /* 0x0000000500047311 */ /* 0x000e24000020d900 */
[----:B0-----:R0:W-:Y:S01]  /*57e0*/  STG.E.U8 desc[UR36][R2.64], R4 ;  /* 0x0000000402007986 */ /* 0x0011e2000c101124 */
[----:B------:R-:W-:Y:S05]  /*57f0*/  BRA `(.L_x_11085) ;  /* 0x0000000c006c7947 */ /* 0x000fea0003800000 */
.L_x_11082:
[----:B------:R-:W-:-:S09]  /*5800*/  UISETP.NE.AND UP0, UPT, UR4, 0x2, UPT ;  /* 0x000000020400788c */ /* 0x000fd2000bf05270 */
[----:B------:R-:W-:Y:S05]  /*5810*/  BRA.U !UP0, `(.L_x_11086) ;  /* 0x0000000108307547 */ /* 0x000fea000b800000 */
[----:B------:R-:W-:-:S09]  /*5820*/  UISETP.NE.AND UP0, UPT, UR4, 0x3, UPT ;  /* 0x000000030400788c */ /* 0x000fd2000bf05270 */
[----:B------:R-:W-:Y:S05]  /*5830*/  BRA.U !UP0, `(.L_x_11087) ;  /* 0x0000000108187547 */ /* 0x000fea000b800000 */
[----:B------:R-:W-:-:S09]  /*5840*/  UISETP.NE.AND UP0, UPT, UR4, 0x4, UPT ;  /* 0x000000040400788c */ /* 0x000fd2000bf05270 */
[----:B------:R-:W-:Y:S05]  /*5850*/  BRA.U UP0, `(.L_x_11084) ;  /* 0x0000000900787547 */ /* 0x000fea000b800000 */
[----:B--2---:R-:W-:-:S06]  /*5860*/  SHF.L.U32 R5, R5, 0x10, RZ ;  /* 0x0000001005057819 */ /* 0x004fcc00000006ff */
[----:B------:R-:W0:Y:S02]  /*5870*/  F2I.S64.TRUNC R4, R5 ;  /* 0x0000000500047311 */ /* 0x000e24000020d900 */
[----:B0-----:R0:W-:Y:S01]  /*5880*/  STG.E.64 desc[UR36][R2.64], R4 ;  /* 0x0000000402007986 */ /* 0x0011e2000c101b24 */
[----:B------:R-:W-:Y:S05]  /*5890*/  BRA `(.L_x_11085) ;  /* 0x0000000c00447947 */ /* 0x000fea0003800000 */
.L_x_11087:
[----:B--2---:R-:W-:-:S06]  /*58a0*/  IMAD.U32 R5, R5, 0x10000, RZ ;  /* 0x0001000005057824 */ /* 0x004fcc00078e00ff */
[----:B------:R-:W0:Y:S02]  /*58b0*/  F2I.FTZ.TRUNC.NTZ R5, R5 ;  /* 0x0000000500057305 */ /* 0x000e24000021f100 */
[----:B0-----:R0:W-:Y:S01]  /*58c0*/  STG.E desc[UR36][R2.64], R5 ;  /* 0x0000000502007986 */ /* 0x0011e2000c101924 */
[----:B------:R-:W-:Y:S05]  /*58d0*/  BRA `(.L_x_11085) ;  /* 0x0000000c00347947 */ /* 0x000fea0003800000 */
.L_x_11086:
[----:B--2---:R-:W-:-:S06]  /*58e0*/  IMAD.U32 R5, R5, 0x10000, RZ ;  /* 0x0001000005057824 */ /* 0x004fcc00078e00ff */
[----:B------:R-:W0:Y:S02]  /*58f0*/  F2I.FTZ.TRUNC.NTZ R5, R5 ;  /* 0x0000000500057305 */ /* 0x000e24000021f100 */
[----:B0-----:R0:W-:Y:S01]  /*5900*/  STG.E.U16 desc[UR36][R2.64], R5 ;  /* 0x0000000502007986 */ /* 0x0011e2000c101524 */
[----:B------:R-:W-:Y:S05]  /*5910*/  BRA `(.L_x_11085) ;  /* 0x0000000c00247947 */ /* 0x000fea0003800000 */
.L_x_11081:
[----:B------:R-:W-:-:S09]  /*5920*/  UISETP.GT.AND UP0, UPT, UR4, 0x6, UPT ;  /* 0x000000060400788c */ /* 0x000fd2000bf04270 */
[----:B------:R-:W-:Y:S05]  /*5930*/  BRA.U UP0, `(.L_x_11088) ;  /* 0x00000001002c7547 */ /* 0x000fea000b800000 */
[----:B------:R-:W-:-:S09]  /*5940*/  UISETP.NE.AND UP0, UPT, UR4, 0x5, UPT ;  /* 0x000000050400788c */ /* 0x000fd2000bf05270 */
[----:B------:R-:W-:Y:S05]  /*5950*/  BRA.U !UP0, `(.L_x_11089) ;  /* 0x0000000108147547 */ /* 0x000fea000b800000 */
[----:B------:R-:W-:-:S09]  /*5960*/  UISETP.NE.AND UP0, UPT, UR4, 0x6, UPT ;  /* 0x000000060400788c */ /* 0x000fd2000bf05270 */
[----:B------:R-:W-:Y:S05]  /*5970*/  BRA.U UP0, `(.L_x_11084) ;  /* 0x0000000900307547 */ /* 0x000fea000b800000 */
[----:B--2---:R-:W-:-:S05]  /*5980*/  SHF.L.U32 R5, R5, 0x10, RZ ;  /* 0x0000001005057819 */ /* 0x004fca00000006ff */
[----:B------:R0:W-:Y:S01]  /*5990*/  STG.E desc[UR36][R2.64], R5 ;  /* 0x0000000502007986 */ /* 0x0001e2000c101924 */
[----:B------:R-:W-:Y:S05]  /*59a0*/  BRA `(.L_x_11085) ;  /* 0x0000000c00007947 */ /* 0x000fea0003800000 */
.L_x_11089:
[----:B--2---:R-:W-:-:S05]  /*59b0*/  IMAD.U32 R0, R5, 0x10000, RZ ;  /* 0x0001000005007824 */ /* 0x004fca00078e00ff */
[----:B------:R-:W-:-:S05]  /*59c0*/  F2FP.F16.F32.PACK_AB R0, RZ, R0 ;  /* 0x00000000ff00723e */ /* 0x000fca00000000ff */
[----:B------:R0:W-:Y:S01]  /*59d0*/  STG.E.U16 desc[UR36][R2.64], R0 ;  /* 0x0000000002007986 */ /* 0x0001e2000c101524 */
[----:B------:R-:W-:Y:S05]  /*59e0*/  BRA `(.L_x_11085) ;  /* 0x0000000800f07947 */ /* 0x000fea0003800000 */
.L_x_11088:
[----:B------:R-:W-:-:S09]  /*59f0*/  UISETP.NE.AND UP0, UPT, UR4, 0x7, UPT ;  /* 0x000000070400788c */ /* 0x000fd2000bf05270 */
[----:B------:R-:W-:Y:S05]  /*5a00*/  BRA.U !UP0, `(.L_x_11090) ;  /* 0x0000000108347547 */ /* 0x000fea000b800000 */
[----:B------:R-:W-:-:S09]  /*5a10*/  UISETP.NE.AND UP0, UPT, UR4, 0x8, UPT ;  /* 0x000000080400788c */ /* 0x000fd2000bf05270 */
[----:B------:R-:W-:Y:S05]  /*5a20*/  BRA.U !UP0, `(.L_x_11091) ;  /* 0x0000000108187547 */ /* 0x000fea000b800000 */
[----:B------:R-:W-:-:S09]  /*5a30*/  UISETP.NE.AND UP0, UPT, UR4, 0x9, UPT ;  /* 0x000000090400788c */ /* 0x000fd2000bf05270 */
[----:B------:R-:W-:Y:S05]  /*5a40*/  BRA.U UP0, `(.L_x_11084) ;  /* 0x0000000500fc7547 */ /* 0x000fea000b800000 */
[----:B--2---:R-:W-:Y:S01]  /*5a50*/  IMAD.U32 R4, R5, 0x10000, RZ ;  /* 0x0001000005047824 */ /* 0x004fe200078e00ff */
[----:B------:R-:W-:-:S05]  /*5a60*/  MOV R5, RZ ;  /* 0x000000ff00057202 */ /* 0x000fca0000000f00 */
[----:B------:R0:W-:Y:S01]  /*5a70*/  STG.E.64 desc[UR36][R2.64], R4 ;  /* 0x0000000402007986 */ /* 0x0001e2000c101b24 */
[----:B------:R-:W-:Y:S05]  /*5a80*/  BRA `(.L_x_11085) ;  /* 0x0000000800c87947 */ /* 0x000fea0003800000 */
.L_x_11091:
[----:B--2---:R-:W-:-:S05]  /*5a90*/  IMAD.U32 R5, R5, 0x10000, RZ ;  /* 0x0001000005057824 */ /* 0x004fca00078e00ff */
[----:B------:R-:W-:-:S04]  /*5aa0*/  F2FP.F16.F32.PACK_AB R5, RZ, R5 ;  /* 0x00000005ff05723e */ /* 0x000fc800000000ff */
[----:B------:R-:W-:-:S05]  /*5ab0*/  PRMT R5, R5, 0x5410, RZ ;  /* 0x0000541005057816 */ /* 0x000fca00000000ff */
[----:B------:R0:W-:Y:S01]  /*5ac0*/  STG.E desc[UR36][R2.64], R5 ;  /* 0x0000000502007986 */ /* 0x0001e2000c101924 */
[----:B------:R-:W-:Y:S05]  /*5ad0*/  BRA `(.L_x_11085) ;  /* 0x0000000800b47947 */ /* 0x000fea0003800000 */
.L_x_11090:
[----:B--2---:R-:W-:-:S04]  /*5ae0*/  IMAD.U32 R4, R5, 0x10000, RZ ;  /* 0x0001000005047824 */ /* 0x004fc800078e00ff */
[----:B------:R-:W-:-:S06]  /*5af0*/  FMUL.FTZ R4, R4, 1 ;  /* 0x3f80000004047820 */ /* 0x000fcc0000410000 */
[----:B------:R-:W0:Y:S02]  /*5b00*/  F2F.F64.F32 R4, R4 ;  /* 0x0000000400047310 */ /* 0x000e240000201800 */
[----:B0-----:R0:W-:Y:S01]  /*5b10*/  STG.E.64 desc[UR36][R2.64], R4 ;  /* 0x0000000402007986 */ /* 0x0011e2000c101b24 */
[----:B------:R-:W-:Y:S05]  /*5b20*/  BRA `(.L_x_11085) ;  /* 0x0000000800a07947 */ /* 0x000fea0003800000 */
.L_x_11080:
        /* <DEDUP_REMOVED lines=10> */
[----:B--2---:R-:W-:-:S06]  /*5bd0*/  SHF.L.U32 R5, R5, 0x10, RZ ;  /* 0x0000001005057819 */ /* 0x004fcc00000006ff */
[----:B------:R-:W0:Y:S02]  /*5be0*/  F2I.FTZ.U32.TRUNC.NTZ R5, R5 ;  /* 0x0000000500057305 */ /* 0x000e24000021f000 */
[----:B0-----:R0:W-:Y:S01]  /*5bf0*/  STG.E.U16 desc[UR36][R2.64], R5 ;  /* 0x0000000502007986 */ /* 0x0011e2000c101524 */
[----:B------:R-:W-:Y:S05]  /*5c00*/  BRA `(.L_x_11085) ;  /* 0x0000000800687947 */ /* 0x000fea0003800000 */
.L_x_11095:
[----:B--2---:R-:W-:Y:S01]  /*5c10*/  IMAD.U32 R5, R5, 0x10000, RZ ;  /* 0x0001000005057824 */ /* 0x004fe200078e00ff */
        /* <DEDUP_REMOVED lines=17> */
.L_x_11098:
[----:B------:R-:W-:-:S04]  /*5d30*/  SHF.R.U32.HI R5, RZ, 0x18, R5 ;  /* 0x00000018ff057819 */ /* 0x000fc80000011605 */
[----:B------:R-:W-:-:S07]  /*5d40*/  LOP3.LUT R0, R0, 0x80, R5, 0xf8, !PT ;  /* 0x0000008000007812 */ /* 0x000fce00078ef805 */
.L_x_11097:
[----:B------:R-:W-:Y:S05]  /*5d50*/  BSYNC.RECONVERGENT B0 ;  /* 0x0000000000007941 */ /* 0x000fea0003800200 */
.L_x_11096:
[----:B------:R0:W-:Y:S01]  /*5d60*/  STG.E.U8 desc[UR36][R2.64], R0 ;  /* 0x0000000002007986 */ /* 0x0001e2000c101124 */
[----:B------:R-:W-:Y:S05]  /*5d70*/  BRA `(.L_x_11085) ;  /* 0x00000008000c7947 */ /* 0x000fea0003800000 */
.L_x_11094:
        /* <DEDUP_REMOVED lines=18> */
.L_x_11101:
[----:B------:R-:W-:-:S04]  /*5ea0*/  SHF.R.U32.HI R5, RZ, 0x18, R5 ;  /* 0x00000018ff057819 */ /* 0x000fc80000011605 */
[----:B------:R-:W-:-:S07]  /*5eb0*/  LOP3.LUT R0, R0, 0x80, R5, 0xf8, !PT ;  /* 0x0000008000007812 */ /* 0x000fce00078ef805 */
.L_x_11100:
[----:B------:R-:W-:Y:S05]  /*5ec0*/  BSYNC.RECONVERGENT B0 ;  /* 0x0000000000007941 */ /* 0x000fea0003800200 */
.L_x_11099:
[----:B------:R0:W-:Y:S01]  /*5ed0*/  STG.E.U8 desc[UR36][R2.64], R0 ;  /* 0x0000000002007986 */ /* 0x0001e2000c101124 */
[----:B------:R-:W-:Y:S05]  /*5ee0*/  BRA `(.L_x_11085) ;  /* 0x0000000400b07947 */ /* 0x000fea0003800000 */
.L_x_11093:
[----:B------:R-:W-:-:S09]  /*5ef0*/  UISETP.NE.AND UP0, UPT, UR4, 0x1c, UPT ;  /* 0x0000001c0400788c */ /* 0x000fd2000bf05270 */
[----:B------:R-:W-:Y:S05]  /*5f00*/  BRA.U !UP0, `(.L_x_11102) ;  /* 0x0000000108607547 */ /* 0x000fea000b800000 */
[----:B------:R-:W-:-:S09]  /*5f10*/  UISETP.NE.AND UP0, UPT, UR4, 0x1d, UPT ;  /* 0x0000001d0400788c */ /* 0x000fd2000bf05270 */
[----:B------:R-:W-:Y:S05]  /*5f20*/  BRA.U !UP0, `(.L_x_11103) ;  /* 0x0000000108487547 */ /* 0x000fea000b800000 */
[----:B------:R-:W-:-:S09]  /*5f30*/  UISETP.NE.AND UP0, UPT, UR4, 0x2c, UPT ;  /* 0x0000002c0400788c */ /* 0x000fd2000bf05270 */
[----:B------:R-:W-:Y:S05]  /*5f40*/  BRA.U UP0, `(.L_x_11084) ;  /* 0x0000000100bc7547 */ /* 0x000fea000b800000 */
[----:B--2---:R-:W-:-:S05]  /*5f50*/  IMAD.U32 R5, R5, 0x10000, RZ ;  /* 0x0001000005057824 */ /* 0x004fca00078e00ff */
        /* <DEDUP_REMOVED lines=15> */
.L_x_11103:
[----:B--2---:R-:W-:-:S06]  /*6050*/  SHF.L.U32 R5, R5, 0x10, RZ ;  /* 0x0000001005057819 */ /* 0x004fcc00000006ff */
[----:B------:R-:W0:Y:S02]  /*6060*/  F2I.U64.TRUNC R4, R5 ;  /* 0x0000000500047311 */ /* 0x000e24000020d800 */
[----:B0-----:R0:W-:Y:S01]  /*6070*/  STG.E.64 desc[UR36][R2.64], R4 ;  /* 0x0000000402007986 */ /* 0x0011e2000c101b24 */
[----:B------:R-:W-:Y:S05]  /*6080*/  BRA `(.L_x_11085) ;  /* 0x0000000400487947 */ /* 0x000fea0003800000 */
.L_x_11102:
[----:B--2---:R-:W-:-:S06]  /*6090*/  IMAD.U32 R5, R5, 0x10000, RZ ;  /* 0x0001000005057824 */ /* 0x004fcc00078e00ff */
[----:B------:R-:W0:Y:S02]  /*60a0*/  F2I.FTZ.U32.TRUNC.NTZ R5, R5 ;  /* 0x0000000500057305 */ /* 0x000e24000021f000 */
[----:B0-----:R0:W-:Y:S01]  /*60b0*/  STG.E desc[UR36][R2.64], R5 ;  /* 0x0000000502007986 */ /* 0x0011e2000c101924 */
[----:B------:R-:W-:Y:S05]  /*60c0*/  BRA `(.L_x_11085) ;  /* 0x0000000400387947 */ /* 0x000fea0003800000 */
.L_x_11092:
[----:B------:R-:W-:-:S09]  /*60d0*/  UISETP.GT.AND UP0, UPT, UR4, 0xe, UPT ;  /* 0x0000000e0400788c */ /* 0x000fd2000bf04270 */
[----:B------:R-:W-:Y:S05]  /*60e0*/  BRA.U UP0, `(.L_x_11104) ;  /* 0x00000001003c7547 */ /* 0x000fea000b800000 */
[----:B------:R-:W-:-:S09]  /*60f0*/  UISETP.NE.AND UP0, UPT, UR4, 0xa, UPT ;  /* 0x0000000a0400788c */ /* 0x000fd2000bf05270 */
[----:B------:R-:W-:Y:S05]  /*6100*/  BRA.U !UP0, `(.L_x_11105) ;  /* 0x00000001081c7547 */ /* 0x000fea000b800000 */
[----:B------:R-:W-:-:S09]  /*6110*/  UISETP.NE.AND UP0, UPT, UR4, 0xb, UPT ;  /* 0x0000000b0400788c */ /* 0x000fd2000bf05270 */
[----:B------:R-:W-:Y:S05]  /*6120*/  BRA.U UP0, `(.L_x_11084) ;  /* 0x0000000100447547 */ /* 0x000fea000b800000 */
[----:B--2---:R-:W-:-:S05]  /*6130*/  IMAD.U32 R5, R5, 0x10000, RZ ;  /* 0x0001000005057824 */ /* 0x004fca00078e00ff */
[----:B------:R-:W-:-:S04]  /*6140*/  FSETP.NEU.FTZ.AND P0, PT, R5, RZ, PT ;  /* 0x000000ff0500720b */ /* 0x000fc80003f1d000 */
[----:B------:R-:W-:-:S05]  /*6150*/  SEL R5, RZ, 0x1, !P0 ;  /* 0x00000001ff057807 */ /* 0x000fca0004000000 */
[----:B------:R3:W-:Y:S01]  /*6160*/  STG.E.U8 desc[UR36][R2.64], R5 ;  /* 0x0000000502007986 */ /* 0x0007e2000c101124 */
[----:B------:R-:W-:Y:S05]  /*6170*/  BRA `(.L_x_11085) ;  /* 0x00000004000c7947 */ /* 0x000fea0003800000 */
.L_x_11105:
[----:B--2---:R-:W-:Y:S02]  /*6180*/  SHF.L.U32 R5, R5, 0x10, RZ ;  /* 0x0000001005057819 */ /* 0x004fe400000006ff */
[----:B------:R-:W-:-:S03]  /*6190*/  CS2R R6, SRZ ;  /* 0x0000000000067805 */ /* 0x000fc6000001ff00 */
[----:B------:R-:W-:-:S06]  /*61a0*/  FMUL.FTZ R5, R5, 1 ;  /* 0x3f80000005057820 */ /* 0x000fcc0000410000 */
[----:B------:R-:W0:Y:S02]  /*61b0*/  F2F.F64.F32 R4, R5 ;  /* 0x0000000500047310 */ /* 0x000e240000201800 */
[----:B0-----:R4:W-:Y:S01]  /*61c0*/  STG.E.128 desc[UR36][R2.64], R4 ;  /* 0x0000000402007986 */ /* 0x0019e2000c101d24 */
[----:B------:R-:W-:Y:S05]  /*61d0*/  BRA `(.L_x_11085) ;  /* 0x0000000000f47947 */ /* 0x000fea0003800000 */
.L_x_11104:
[----:B------:R-:W-:-:S09]  /*61e0*/  UISETP.NE.AND UP0, UPT, UR4, 0xf, UPT ;  /* 0x0000000f0400788c */ /* 0x000fd2000bf05270 */
[----:B------:R-:W-:Y:S05]  /*61f0*/  BRA.U !UP0, `(.L_x_11106) ;  /* 0x0000000108e87547 */ /* 0x000fea000b800000 */
[----:B------:R-:W-:-:S09]  /*6200*/  UISETP.NE.AND UP0, UPT, UR4, 0x17, UPT ;  /* 0x000000170400788c */ /* 0x000fd2000bf05270 */
[----:B------:R-:W-:Y:S05]  /*6210*/  BRA.U !UP0, `(.L_x_11107) ;  /* 0x0000000108907547 */ /* 0x000fea000b800000 */
[----:B------:R-:W-:-:S09]  /*6220*/  UISETP.NE.AND UP0, UPT, UR4, 0x18, UPT ;  /* 0x000000180400788c */ /* 0x000fd2000bf05270 */
[----:B------:R-:W-:Y:S05]  /*6230*/  BRA.U !UP0, `(.L_x_11108) ;  /* 0x0000000108447547 */ /* 0x000fea000b800000 */
.L_x_11084:
[----:B------:R-:W-:Y:S01]  /*6240*/  MOV R0, 0x0 ;  /* 0x0000000000007802 */ /* 0x000fe20000000f00 */
        /* <DEDUP_REMOVED lines=8> */
[----:B--2---:R-:W-:Y:S01]  /*62d0*/  IMAD.U32 R5, RZ, RZ, UR5 ;  /* 0x00000005ff057e24 */ /* 0x004fe2000f8e00ff */
[----:B----4-:R-:W-:Y:S01]  /*62e0*/  MOV R6, UR6 ;  /* 0x0000000600067c02 */ /* 0x010fe20008000f00 */
[----:B------:R-:W-:-:S02]  /*62f0*/  IMAD.U32 R7, RZ, RZ, UR7 ;  /* 0x00000007ff077e24 */ /* 0x000fc4000f8e00ff */
[----:B-----5:R-:W-:Y:S01]  /*6300*/  IMAD.U32 R10, RZ, RZ, UR8 ;  /* 0x00000008ff0a7e24 */ /* 0x020fe2000f8e00ff */
[----:B-1----:R-:W-:-:S07]  /*6310*/  MOV R11, UR9 ;  /* 0x00000009000b7c02 */ /* 0x002fce0008000f00 */
[----:B------:R-:W-:-:S07]  /*6320*/  LEPC R20, `(.L_x_11109) ;  /* 0x000000001014794e */ /* 0x000fce0000000000 */
[----:B---3--:R-:W-:Y:S05]  /*6330*/  CALL.ABS.NOINC R2 ;  /* 0x0000000002007343 */ /* 0x008fea0003c00000 */
.L_x_11109:
[----:B------:R-:W-:Y:S05]  /*6340*/  BRA `(.L_x_11085) ;  /* 0x0000000000987947 */ /* 0x000fea0003800000 */
.L_x_11108:
[----:B--2---:R-:W-:Y:S01]  /*6350*/  IMAD.U32 R7, R5, 0x10000, RZ ;  /* 0x0001000005077824 */ /* 0x004fe200078e00ff */
        /* <DEDUP_REMOVED lines=12> */
.L_x_11111:
[----:B------:R-:W-:Y:S05]  /*6420*/  BSYNC.RECONVERGENT B0 ;  /* 0x0000000000007941 */ /* 0x000fea0003800200 */
.L_x_11110:
[----:B------:R-:W-:-:S05]  /*6430*/  LOP3.LUT R5, R0, 0x80, R5, 0xf8, !PT ;  /* 0x0000008000057812 */ /* 0x000fca00078ef805 */
[----:B------:R2:W-:Y:S01]  /*6440*/  STG.E.U8 desc[UR36][R2.64], R5 ;  /* 0x0000000502007986 */ /* 0x0005e2000c101124 */
[----:B------:R-:W-:Y:S05]  /*6450*/  BRA `(.L_x_11085) ;  /* 0x0000000000547947 */ /* 0x000fea0003800000 */
.L_x_11107:
[----:B--2---:R-:W-:Y:S01]  /*6460*/  SHF.L.U32 R5, R5, 0x10, RZ ;  /* 0x0000001005057819 */ /* 0x004fe200000006ff */
        /* <DEDUP_REMOVED lines=11> */
.L_x_11113:
[----:B------:R-:W-:Y:S01]  /*6520*/  IMAD.MOV.U32 R0, RZ, RZ, 0x7f ;  /* 0x0000007fff007424 */ /* 0x000fe200078e00ff */
[----:B------:R-:W-:-:S04]  /*6530*/  ISETP.GT.U32.AND P0, PT, R4, 0x7f800000, PT ;  /* 0x7f8000000400780c */ /* 0x000fc80003f04070 */
[----:B------:R-:W-:-:S09]  /*6540*/  SEL R0, R0, 0x7c, P0 ;  /* 0x0000007c00007807 */ /* 0x000fd20000000000 */
.L_x_11114:
[----:B------:R-:W-:Y:S05]  /*6550*/  BSYNC.RECONVERGENT B0 ;  /* 0x0000000000007941 */ /* 0x000fea0003800200 */
.L_x_11112:
[----:B------:R-:W-:-:S04]  /*6560*/  SHF.R.U32.HI R5, RZ, 0x18, R5 ;  /* 0x00000018ff057819 */ /* 0x000fc80000011605 */
[----:B------:R-:W-:-:S05]  /*6570*/  LOP3.LUT R5, R0, 0x80, R5, 0xf8, !PT ;  /* 0x0000008000057812 */ /* 0x000fca00078ef805 */
[----:B------:R1:W-:Y:S01]  /*6580*/  STG.E.U8 desc[UR36][R2.64], R5 ;  /* 0x0000000502007986 */ /* 0x0003e2000c101124 */
[----:B------:R-:W-:Y:S05]  /*6590*/  BRA `(.L_x_11085) ;  /* 0x0000000000047947 */ /* 0x000fea0003800000 */
.L_x_11106:
[----:B--2---:R0:W-:Y:S02]  /*65a0*/  STG.E.U16 desc[UR36][R2.64], R5 ;  /* 0x0000000502007986 */ /* 0x0041e4000c101524 */
.L_x_11085:
[----:B------:R-:W-:-:S07]  /*65b0*/  VIADD R17, R17, 0x80 ;  /* 0x0000008011117836 */ /* 0x000fce0000000000 */
.L_x_11045:
[----:B------:R-:W-:Y:S05]  /*65c0*/  BSYNC.RECONVERGENT B6 ;  /* 0x0000000000067941 */ /* 0x000fea0003800200 */
.L_x_11044:
        /* <DEDUP_REMOVED lines=307> */
.L_x_11117:
        /* <DEDUP_REMOVED lines=18> */
.L_x_11121:
[----:B------:R-:W2:Y:S02]  /*7a20*/  LDG.E.U8 R2, desc[UR36][R2.64] ;  /* 0x0000002402027981 */ /* 0x000ea4000c1e1100 */
[----:B--2---:R-:W-:-:S04]  /*7a30*/  I2FP.F32.U32 R0, R2 ;  /* 0x0000000200007245 */ /* 0x004fc80000201000 */
[----:B------:R-:W-:Y:S01]  /*7a40*/  F2FP.BF16.F32.PACK_AB R0, RZ, R0 ;  /* 0x00000000ff00723e */ /* 0x000fe200000010ff */
[----:B------:R-:W-:Y:S06]  /*7a50*/  BRA `(.L_x_11123) ;  /* 0x0000000c00a47947 */ /* 0x000fec0003800000 */
.L_x_11120:
        /* <DEDUP_REMOVED lines=10> */
.L_x_11125:
[----:B------:R-:W2:Y:S02]  /*7b00*/  LDG.E R2, desc[UR36][R2.64] ;  /* 0x0000002402027981 */ /* 0x000ea4000c1e1900 */
[----:B--2---:R-:W-:-:S04]  /*7b10*/  I2FP.F32.S32 R0, R2 ;  /* 0x0000000200007245 */ /* 0x004fc80000201400 */
[----:B------:R-:W-:Y:S01]  /*7b20*/  F2FP.BF16.F32.PACK_AB R0, RZ, R0 ;  /* 0x00000000ff00723e */ /* 0x000fe200000010ff */
[----:B------:R-:W-:Y:S06]  /*7b30*/  BRA `(.L_x_11123) ;  /* 0x0000000c006c7947 */ /* 0x000fec0003800000 */
.L_x_11124:
[----:B------:R-:W2:Y:S02]  /*7b40*/  LDG.E.U16 R2, desc[UR36][R2.64] ;  /* 0x0000002402027981 */ /* 0x000ea4000c1e1500 */
[----:B--2---:R-:W0:Y:S02]  /*7b50*/  I2F.S16 R0, R2 ;  /* 0x0000000200007306 */ /* 0x004e240000101400 */
[----:B0-----:R-:W-:Y:S01]  /*7b60*/  F2FP.BF16.F32.PACK_AB R0, RZ, R0 ;  /* 0x00000000ff00723e */ /* 0x001fe200000010ff */
[----:B------:R-:W-:Y:S06]  /*7b70*/  BRA `(.L_x_11123) ;  /* 0x0000000c005c7947 */ /* 0x000fec0003800000 */
.L_x_11119:
        /* <DEDUP_REMOVED lines=9> */
.L_x_11127:
[----:B------:R-:W2:Y:S02]  /*7c10*/  LDG.E.U16 R0, desc[UR36][R2.64] ;  /* 0x0000002402007981 */ /* 0x000ea4000c1e1500 */
[----:B--2---:R-:W-:-:S05]  /*7c20*/  HADD2.F32 R0, -RZ, R0.H0_H0 ;  /* 0x20000000ff007230 */ /* 0x004fca0000004100 */
[----:B------:R-:W-:Y:S01]  /*7c30*/  F2FP.BF16.F32.PACK_AB R0, RZ, R0 ;  /* 0x00000000ff00723e */ /* 0x000fe200000010ff */
[----:B------:R-:W-:Y:S06]  /*7c40*/  BRA `(.L_x_11123) ;  /* 0x0000000c00287947 */ /* 0x000fec0003800000 */
.L_x_11126:
        /* <DEDUP_REMOVED lines=9> */
.L_x_11129:
[----:B------:R-:W2:Y:S02]  /*7ce0*/  LDG.E.U16 R2, desc[UR36][R2.64] ;  /* 0x0000002402027981 */ /* 0x000ea4000c1e1500 */
[----:B--2---:R-:W-:-:S05]  /*7cf0*/  HADD2.F32 R0, -RZ, R2.H0_H0 ;  /* 0x20000002ff007230 */ /* 0x004fca0000004100 */
[----:B------:R-:W-:Y:S01]  /*7d00*/  F2FP.BF16.F32.PACK_AB R0, RZ, R0 ;  /* 0x00000000ff00723e */ /* 0x000fe200000010ff */
[----:B------:R-:W-:Y:S06]  /*7d10*/  BRA `(.L_x_11123) ;  /* 0x0000000800f47947 */ /* 0x000fec0003800000 */
.L_x_11128:
        /* <DEDUP_REMOVED lines=12> */
.L_x_11118:
        /* <DEDUP_REMOVED lines=13> */
.L_x_11132:
        /* <DEDUP_REMOVED lines=12> */
.L_x_11131:
        /* <DEDUP_REMOVED lines=27> */
.L_x_11134:
        /* <DEDUP_REMOVED lines=13> */
.L_x_11133:
[----:B------:R0:W5:Y:S01]  /*81f0*/  LDG.E.U16 R0, desc[UR36][R2.64] ;  /* 0x0000002402007981 */ /* 0x000162000c1e1500 */
[----:B------:R-:W-:Y:S05]  /*8200*/  BRA `(.L_x_11123) ;  /* 0x0000000400b87947 */ /* 0x000fea0003800000 */
.L_x_11130:
        /* <DEDUP_REMOVED lines=12> */
.L_x_11137:
        /* <DEDUP_REMOVED lines=21> */
.L_x_11141:
[----:B------:R-:W-:Y:S05]  /*8420*/  BSYNC.RECONVERGENT B1 ;  /* 0x0000000000017941 */ /* 0x000fea0003800200 */
.L_x_11140:
[----:B------:R-:W-:Y:S02]  /*8430*/  SHF.L.U32 R0, R0, 0x14, RZ ;  /* 0x0000001400007819 */ /* 0x000fe400000006ff */
[----:B------:R-:W-:-:S04]  /*8440*/  LEA R2, R2, 0x3b800000, 0x17 ;  /* 0x3b80000002027811 */ /* 0x000fc800078eb8ff */
[----:B------:R-:W-:-:S07]  /*8450*/  LOP3.LUT R0, R2, R0, R7, 0xfe, !PT ;  /* 0x0000000002007212 */ /* 0x000fce00078efe07 */
.L_x_11139:
[----:B------:R-:W-:Y:S05]  /*8460*/  BSYNC.RECONVERGENT B0 ;  /* 0x0000000000007941 */ /* 0x000fea0003800200 */
.L_x_11138:
[----:B------:R-:W-:Y:S01]  /*8470*/  F2FP.BF16.F32.PACK_AB R0, RZ, R0 ;  /* 0x00000000ff00723e */ /* 0x000fe200000010ff */
[----:B------:R-:W-:Y:S06]  /*8480*/  BRA `(.L_x_11123) ;  /* 0x0000000400187947 */ /* 0x000fec0003800000 */
.L_x_11136:
        /* <DEDUP_REMOVED lines=21> */
.L_x_11145:
[----:B------:R-:W-:Y:S05]  /*85e0*/  BSYNC.RECONVERGENT B1 ;  /* 0x0000000000017941 */ /* 0x000fea0003800200 */
.L_x_11144:
[----:B------:R-:W-:Y:S01]  /*85f0*/  IMAD.SHL.U32 R0, R0, 0x200000, RZ ;  /* 0x0020000000007824 */ /* 0x000fe200078e00ff */
[----:B------:R-:W-:-:S04]  /*8600*/  LEA R2, R2, 0x37800000, 0x17 ;  /* 0x3780000002027811 */ /* 0x000fc800078eb8ff */
[----:B------:R-:W-:-:S07]  /*8610*/  LOP3.LUT R0, R2, R0, R7, 0xfe, !PT ;  /* 0x0000000002007212 */ /* 0x000fce00078efe07 */
.L_x_11143:
[----:B------:R-:W-:Y:S05]  /*8620*/  BSYNC.RECONVERGENT B0 ;  /* 0x0000000000007941 */ /* 0x000fea0003800200 */
.L_x_11142:
[----:B------:R-:W-:Y:S01]  /*8630*/  F2FP.BF16.F32.PACK_AB R0, RZ, R0 ;  /* 0x00000000ff00723e */ /* 0x000fe200000010ff */
[----:B------:R-:W-:Y:S06]  /*8640*/  BRA `(.L_x_11123) ;  /* 0x0000000000a87947 */ /* 0x000fec0003800000 */
.L_x_11135:
        /* <DEDUP_REMOVED lines=14> */
.L_x_11149:
[----:B------:R-:W-:Y:S05]  /*8730*/  BSYNC.RECONVERGENT B0 ;  /* 0x0000000000007941 */ /* 0x000fea0003800200 */
.L_x_11148:
[----:B------:R-:W-:Y:S01]  /*8740*/  F2FP.BF16.F32.PACK_AB R0, RZ, R0 ;  /* 0x00000000ff00723e */ /* 0x000fe200000010ff */
[----:B------:R-:W-:Y:S06]  /*8750*/  BRA `(.L_x_11123) ;  /* 0x0000000000647947 */ /* 0x000fec0003800000 */
.L_x_11122:
        /* <DEDUP_REMOVED lines=16> */
.L_x_11150:
[----:B------:R-:W-:Y:S01]  /*8860*/  PRMT R0, RZ, 0x7610, R0 ;  /* 0x00007610ff007816 */ /* 0x000fe20000000000 */
[----:B------:R-:W-:Y:S06]  /*8870*/  BRA `(.L_x_11123) ;  /* 0x00000000001c7947 */ /* 0x000fec0003800000 */
.L_x_11147:
[----:B------:R-:W2:Y:S02]  /*8880*/  LDG.E.64 R2, desc[UR36][R2.64] ;  /* 0x0000002402027981 */ /* 0x000ea4000c1e1b00 */
[----:B--2---:R-:W0:Y:S02]  /*8890*/  I2F.U64 R0, R2 ;  /* 0x0000000200007312 */ /* 0x004e240000301000 */
[----:B0-----:R-:W-:Y:S01]  /*88a0*/  F2FP.BF16.F32.PACK_AB R0, RZ, R0 ;  /* 0x00000000ff00723e */ /* 0x001fe200000010ff */
[----:B------:R-:W-:Y:S06]  /*88b0*/  BRA `(.L_x_11123) ;  /* 0x00000000000c7947 */ /* 0x000fec0003800000 */
.L_x_11146:
[----:B------:R-:W2:Y:S02]  /*88c0*/  LDG.E R2, desc[UR36][R2.64] ;  /* 0x0000002402027981 */ /* 0x000ea4000c1e1900 */
[----:B--2---:R-:W-:-:S04]  /*88d0*/  I2FP.F32.U32 R0, R2 ;  /* 0x0000000200007245 */ /* 0x004fc80000201000 */
[----:B------:R-:W-:-:S07]  /*88e0*/  F2FP.BF16.F32.PACK_AB R0, RZ, R0 ;  /* 0x00000000ff00723e */ /* 0x000fce00000010ff */
.L_x_11123:
[----:B------:R-:W0:Y:S01]  /*88f0*/  LDCU.64 UR6, c[0x0][0x580] ;  /* 0x0000b000ff0677ac */ /* 0x000e220008000a00 */
[----:B-----5:R-:W-:Y:S01]  /*8900*/  SHF.L.U32 R0, R0, 0x10, RZ ;  /* 0x0000001000007819 */ /* 0x020fe200000006ff */
[----:B------:R-:W-:-:S04]  /*8910*/  UPRMT UR4, UR42, 0x9910, URZ ;  /* 0x000099102a047896 */ /* 0x000fc800080000ff */
[----:B------:R-:W-:Y:S01]  /*8920*/  FADD.FTZ R0, -R0, -RZ ;  /* 0x800000ff00007221 */ /* 0x000fe20000010100 */
[----:B------:R-:W-:-:S03]  /*8930*/  UISETP.GT.AND UP0, UPT, UR4, 0x9, UPT ;  /* 0x000000090400788c */ /* 0x000fc6000bf04270 */
[----:B------:R1:W2:Y:S01]  /*8940*/  F2F.BF16.F32 R5, R0 ;  /* 0x0000000000057304 */ /* 0x0002a20000202000 */
[----:B0-----:R-:W-:-:S05]  /*8950*/  IADD3 R2, P0, PT, R16, UR6, RZ ;  /* 0x0000000610027c10 */ /* 0x001fca000ff1e0ff */
[----:B------:R-:W-:Y:S01]  /*8960*/  IMAD.X R3, RZ, RZ, UR7, P0 ;  /* 0x00000007ff037e24 */ /* 0x000fe200080e06ff */
[----:B-1----:R-:W-:Y:S07]  /*8970*/  BRA.U UP0, `(.L_x_11151) ;  /* 0x00000005000c7547 */ /* 0x002fee000b800000 */
        /* <DEDUP_REMOVED lines=12> */
.L_x_11154:
[----:B--2---:R-:W-:-:S06]  /*8a40*/  SHF.L.U32 R5, R5, 0x10, RZ ;  /* 0x0000001005057819 */ /* 0x004fcc00000006ff */
[----:B------:R-:W0:Y:S02]  /*8a50*/  F2I.S64.TRUNC R4, R5 ;  /* 0x0000000500047311 */ /* 0x000e24000020d900 */
[----:B0-----:R4:W-:Y:S01]  /*8a60*/  STG.E.U8 desc[UR36][R2.64], R4 ;  /* 0x0000000402007986 */ /* 0x0019e2000c101124 */
[----:B------:R-:W-:Y:S05]  /*8a70*/  BRA `(.L_x_11156) ;  /* 0x0000000c006c7947 */ /* 0x000fea0003800000 */
.L_x_11153:
[----:B------:R-:W-:-:S09]  /*8a80*/  UISETP.NE.AND UP0, UPT, UR4, 0x2, UPT ;  /* 0x000000020400788c */ /* 0x000fd2000bf05270 */
[----:B------:R-:W-:Y:S05]  /*8a90*/  BRA.U !UP0, `(.L_x_11157) ;  /* 0x0000000108307547 */ /* 0x000fea000b800000 */
[----:B------:R-:W-:-:S09]  /*8aa0*/  UISETP.NE.AND UP0, UPT, UR4, 0x3, UPT ;  /* 0x000000030400788c */ /* 0x000fd2000bf05270 */
[----:B------:R-:W-:Y:S05]  /*8ab0*/  BRA.U !UP0, `(.L_x_11158) ;  /* 0x0000000108187547 */ /* 0x000fea000b800000 */
[----:B------:R-:W-:-:S09]  /*8ac0*/  UISETP.NE.AND UP0, UPT, UR4, 0x4, UPT ;  /* 0x000000040400788c */ /* 0x000fd2000bf05270 */
[----:B------:R-:W-:Y:S05]  /*8ad0*/  BRA.U UP0, `(.L_x_11155) ;  /* 0x0000000900787547 */ /* 0x000fea000b800000 */
[----:B--2---:R-:W-:-:S06]  /*8ae0*/  IMAD.U32 R5, R5, 0x10000, RZ ;  /* 0x0001000005057824 */ /* 0x004fcc00078e00ff */
[----:B------:R-:W0:Y:S02]  /*8af0*/  F2I.S64.TRUNC R4, R5 ;  /* 0x0000000500047311 */ /* 0x000e24000020d900 */
[----:B0-----:R1:W-:Y:S01]  /*8b00*/  STG.E.64 desc[UR36][R2.64], R4 ;  /* 0x0000000402007986 */ /* 0x0013e2000c101b24 */
[----:B------:R-:W-:Y:S05]  /*8b10*/  BRA `(.L_x_11156) ;  /* 0x0000000c00447947 */ /* 0x000fea0003800000 */
.L_x_11158:
[----:B--2---:R-:W-:-:S06]  /*8b20*/  IMAD.U32 R5, R5, 0x10000, RZ ;  /* 0x0001000005057824 */ /* 0x004fcc00078e00ff */
[----:B------:R-:W0:Y:S02]  /*8b30*/  F2I.FTZ.TRUNC.NTZ R5, R5 ;  /* 0x0000000500057305 */ /* 0x000e24000021f100 */
[----:B0-----:R2:W-:Y:S01]  /*8b40*/  STG.E desc[UR36][R2.64], R5 ;  /* 0x0000000502007986 */ /* 0x0015e2000c101924 */
[----:B------:R-:W-:Y:S05]  /*8b50*/  BRA `(.L_x_11156) ;  /* 0x0000000c00347947 */ /* 0x000fea0003800000 */
.L_x_11157:
[----:B--2---:R-:W-:-:S06]  /*8b60*/  SHF.L.U32 R5, R5, 0x10, RZ ;  /* 0x0000001005057819 */ /* 0x004fcc00000006ff */
[----:B------:R-:W0:Y:S02]  /*8b70*/  F2I.FTZ.TRUNC.NTZ R5, R5 ;  /* 0x0000000500057305 */ /* 0x000e24000021f100 */
[----:B0-----:R0:W-:Y:S01]  /*8b80*/  STG.E.U16 desc[UR36][R2.64], R5 ;  /* 0x0000000502007986 */ /* 0x0011e2000c101524 */
[----:B------:R-:W-:Y:S05]  /*8b90*/  BRA `(.L_x_11156) ;  /* 0x0000000c00247947 */ /* 0x000fea0003800000 */
.L_x_11152:
[----:B------:R-:W-:-:S09]  /*8ba0*/  UISETP.GT.AND UP0, UPT, UR4, 0x6, UPT ;  /* 0x000000060400788c */ /* 0x000fd2000bf04270 */
[----:B------:R-:W-:Y:S05]  /*8bb0*/  BRA.U UP0, `(.L_x_11159) ;  /* 0x00000001002c7547 */ /* 0x000fea000b800000 */
[----:B------:R-:W-:-:S09]  /*8bc0*/  UISETP.NE.AND UP0, UPT, UR4, 0x5, UPT ;  /* 0x000000050400788c */ /* 0x000fd2000bf05270 */
[----:B------:R-:W-:Y:S05]  /*8bd0*/  BRA.U !UP0, `(.L_x_11160) ;  /* 0x0000000108147547 */ /* 0x000fea000b800000 */
[----:B------:R-:W-:-:S09]  /*8be0*/  UISETP.NE.AND UP0, UPT, UR4, 0x6, UPT ;  /* 0x000000060400788c */ /* 0x000fd2000bf05270 */
[----:B------:R-:W-:Y:S05]  /*8bf0*/  BRA.U UP0, `(.L_x_11155) ;  /* 0x0000000900307547 */ /* 0x000fea000b800000 */
[----:B--2---:R-:W-:-:S05]  /*8c00*/  IMAD.U32 R5, R5, 0x10000, RZ ;  /* 0x0001000005057824 */ /* 0x004fca00078e00ff */
[----:B------:R0:W-:Y:S01]  /*8c10*/  STG.E desc[UR36][R2.64], R5 ;  /* 0x0000000502007986 */ /* 0x0001e2000c101924 */
[----:B------:R-:W-:Y:S05]  /*8c20*/  BRA `(.L_x_11156) ;  /* 0x0000000c00007947 */ /* 0x000fea0003800000 */
.L_x_11160:
[----:B--2---:R-:W-:-:S05]  /*8c30*/  IMAD.U32 R0, R5, 0x10000, RZ ;  /* 0x0001000005007824 */ /* 0x004fca00078e00ff */
[----:B------:R-:W-:-:S05]  /*8c40*/  F2FP.F16.F32.PACK_AB R0, RZ, R0 ;  /* 0x00000000ff00723e */ /* 0x000fca00000000ff */
[----:B------:R0:W-:Y:S01]  /*8c50*/  STG.E.U16 desc[UR36][R2.64], R0 ;  /* 0x0000000002007986 */ /* 0x0001e2000c101524 */
[----:B------:R-:W-:Y:S05]  /*8c60*/  BRA `(.L_x_11156) ;  /* 0x0000000800f07947 */ /* 0x000fea0003800000 */
.L_x_11159:
[----:B------:R-:W-:-:S09]  /*8c70*/  UISETP.NE.AND UP0, UPT, UR4, 0x7, UPT ;  /* 0x000000070400788c */ /* 0x000fd2000bf05270 */
[----:B------:R-:W-:Y:S05]  /*8c80*/  BRA.U !UP0, `(.L_x_11161) ;  /* 0x0000000108347547 */ /* 0x000fea000b800000 */
[----:B------:R-:W-:-:S09]  /*8c90*/  UISETP.NE.AND UP0, UPT, UR4, 0x8, UPT ;  /* 0x000000080400788c */ /* 0x000fd2000bf05270 */
[----:B------:R-:W-:Y:S05]  /*8ca0*/  BRA.U !UP0, `(.L_x_11162) ;  /* 0x0000000108187547 */ /* 0x000fea000b800000 */
[----:B------:R-:W-:-:S09]  /*8cb0*/  UISETP.NE.AND UP0, UPT, UR4, 0x9, UPT ;  /* 0x000000090400788c */ /* 0x000fd2000bf05270 */
[----:B------:R-:W-:Y:S05]  /*8cc0*/  BRA.U UP0, `(.L_x_11155) ;  /* 0x0000000500fc7547 */ /* 0x000fea000b800000 */
[----:B--2---:R-:W-:Y:S01]  /*8cd0*/  SHF.L.U32 R4, R5, 0x10, RZ ;  /* 0x0000001005047819 */ /* 0x004fe200000006ff */
[----:B------:R-:W-:-:S05]  /*8ce0*/  IMAD.MOV.U32 R5, RZ, RZ, RZ ;  /* 0x000000ffff057224 */ /* 0x000fca00078e00ff */
[----:B------:R0:W-:Y:S01]  /*8cf0*/  STG.E.64 desc[UR36][R2.64], R4 ;  /* 0x0000000402007986 */ /* 0x0001e2000c101b24 */
[----:B------:R-:W-:Y:S05]  /*8d00*/  BRA `(.L_x_11156) ;  /* 0x0000000800c87947 */ /* 0x000fea0003800000 */
.L_x_11162:
[----:B--2---:R-:W-:-:S05]  /*8d10*/  IMAD.U32 R5, R5, 0x10000, RZ ;  /* 0x0001000005057824 */ /* 0x004fca00078e00ff */
[----:B------:R-:W-:-:S04]  /*8d20*/  F2FP.F16.F32.PACK_AB R5, RZ, R5 ;  /* 0x00000005ff05723e */ /* 0x000fc800000000ff */
[----:B------:R-:W-:-:S05]  /*8d30*/  PRMT R5, R5, 0x5410, RZ ;  /* 0x0000541005057816 */ /* 0x000fca00000000ff */
[----:B------:R0:W-:Y:S01]  /*8d40*/  STG.E desc[UR36][R2.64], R5 ;  /* 0x0000000502007986 */ /* 0x0001e2000c101924 */
[----:B------:R-:W-:Y:S05]  /*8d50*/  BRA `(.L_x_11156) ;  /* 0x0000000800b47947 */ /* 0x000fea0003800000 */
.L_x_11161:
[----:B--2---:R-:W-:-:S05]  /*8d60*/  SHF.L.U32 R4, R5, 0x10, RZ ;  /* 0x0000001005047819 */ /* 0x004fca00000006ff */
[----:B------:R-:W-:-:S06]  /*8d70*/  FMUL.FTZ R4, R4, 1 ;  /* 0x3f80000004047820 */ /* 0x000fcc0000410000 */
[----:B------:R-:W0:Y:S02]  /*8d80*/  F2F.F64.F32 R4, R4 ;  /* 0x0000000400047310 */ /* 0x000e240000201800 */
[----:B0-----:R0:W-:Y:S01]  /*8d90*/  STG.E.64 desc[UR36][R2.64], R4 ;  /* 0x0000000402007986 */ /* 0x0011e2000c101b24 */
[----:B------:R-:W-:Y:S05]  /*8da0*/  BRA `(.L_x_11156) ;  /* 0x0000000800a07947 */ /* 0x000fea0003800000 */
.L_x_11151:
        /* <DEDUP_REMOVED lines=10> */
[----:B--2---:R-:W-:-:S06]  /*8e50*/  IMAD.U32 R5, R5, 0x10000, RZ ;  /* 0x0001000005057824 */ /* 0x004fcc00078e00ff */
[----:B------:R-:W0:Y:S02]  /*8e60*/  F2I.FTZ.U32.TRUNC.NTZ R5, R5 ;  /* 0x0000000500057305 */ /* 0x000e24000021f000 */
[----:B0-----:R0:W-:Y:S01]  /*8e70*/  STG.E.U16 desc[UR36][R2.64], R5 ;  /* 0x0000000502007986 */ /* 0x0011e2000c101524 */
[----:B------:R-:W-:Y:S05]  /*8e80*/  BRA `(.L_x_11156) ;  /* 0x0000000800687947 */ /* 0x000fea0003800000 */
.L_x_11166:
[----:B--2---:R-:W-:Y:S01]  /*8e90*/  IMAD.U32 R5, R5, 0x10000, RZ ;  /* 0x0001000005057824 */ /* 0x004fe200078e00ff */
        /* <DEDUP_REMOVED lines=17> */
.L_x_11169:
[----:B------:R-:W-:-:S04]  /*8fb0*/  SHF.R.U32.HI R5, RZ, 0x18, R5 ;  /* 0x00000018ff057819 */ /* 0x000fc80000011605 */
[----:B------:R-:W-:-:S07]  /*8fc0*/  LOP3.LUT R0, R0, 0x80, R5, 0xf8, !PT ;  /* 0x0000008000007812 */ /* 0x000fce00078ef805 */
.L_x_11168:
[----:B------:R-:W-:Y:S05]  /*8fd0*/  BSYNC.RECONVERGENT B0 ;  /* 0x0000000000007941 */ /* 0x000fea0003800200 */
.L_x_11167:
[----:B------:R0:W-:Y:S01]  /*8fe0*/  STG.E.U8 desc[UR36][R2.64], R0 ;  /* 0x0000000002007986 */ /* 0x0001e2000c101124 */
[----:B------:R-:W-:Y:S05]  /*8ff0*/  BRA `(.L_x_11156) ;  /* 0x00000008000c7947 */ /* 0x000fea0003800000 */
.L_x_11165:
[----:B--2---:R-:W-:Y:S01]  /*9000*/  IMAD.U32 R5, R5, 0x10000, RZ ;  /* 0x0001000005057824 */ /* 0x004fe200078e00ff */
        /* <DEDUP_REMOVED lines=17> */
.L_x_11172:
[----:B------:R-:W-:-:S04]  /*9120*/  SHF.R.U32.HI R5, RZ, 0x18, R5 ;  /* 0x00000018ff057819 */ /* 0x000fc80000011605 */
[----:B------:R-:W-:-:S07]  /*9130*/  LOP3.LUT R0, R0, 0x80, R5, 0xf8, !PT ;  /* 0x0000008000007812 */ /* 0x000fce00078ef805 */
.L_x_11171:
[----:B------:R-:W-:Y:S05]  /*9140*/  BSYNC.RECONVERGENT B0 ;  /* 0x0000000000007941 */ /* 0x000fea0003800200 */
.L_x_11170:
[----:B------:R0:W-:Y:S01]  /*9150*/  STG.E.U8 desc[UR36][R2.64], R0 ;  /* 0x0000000002007986 */ /* 0x0001e2000c101124 */
[----:B------:R-:W-:Y:S05]  /*9160*/  BRA `(.L_x_11156) ;  /* 0x0000000400b07947 */ /* 0x000fea0003800000 */
.L_x_11164:
        /* <DEDUP_REMOVED lines=22> */
.L_x_11174:
[----:B--2---:R-:W-:-:S06]  /*92d0*/  IMAD.U32 R5, R5, 0x10000, RZ ;  /* 0x0001000005057824 */ /* 0x004fcc00078e00ff */
[----:B------:R-:W0:Y:S02]  /*92e0*/  F2I.U64.TRUNC R4, R5 ;  /* 0x0000000500047311 */ /* 0x000e24000020d800 */
[----:B0-----:R0:W-:Y:S01]  /*92f0*/  STG.E.64 desc[UR36][R2.64], R4 ;  /* 0x0000000402007986 */ /* 0x0011e2000c101b24 */
[----:B------:R-:W-:Y:S05]  /*9300*/  BRA `(.L_x_11156) ;  /* 0x0000000400487947 */ /* 0x000fea0003800000 */
.L_x_11173:
[----:B--2---:R-:W-:-:S06]  /*9310*/  IMAD.U32 R5, R5, 0x10000, RZ ;  /* 0x0001000005057824 */ /* 0x004fcc00078e00ff */
[----:B------:R-:W0:Y:S02]  /*9320*/  F2I.FTZ.U32.TRUNC.NTZ R5, R5 ;  /* 0x0000000500057305 */ /* 0x000e24000021f000 */
[----:B0-----:R0:W-:Y:S01]  /*9330*/  STG.E desc[UR36][R2.64], R5 ;  /* 0x0000000502007986 */ /* 0x0011e2000c101924 */
[----:B------:R-:W-:Y:S05]  /*9340*/  BRA `(.L_x_11156) ;  /* 0x0000000400387947 */ /* 0x000fea0003800000 */
.L_x_11163:
[----:B------:R-:W-:-:S09]  /*9350*/  UISETP.GT.AND UP0, UPT, UR4, 0xe, UPT ;  /* 0x0000000e0400788c */ /* 0x000fd2000bf04270 */
[----:B------:R-:W-:Y:S05]  /*9360*/  BRA.U UP0, `(.L_x_11175) ;  /* 0x00000001003c7547 */ /* 0x000fea000b800000 */
[----:B------:R-:W-:-:S09]  /*9370*/  UISETP.NE.AND UP0, UPT, UR4, 0xa, UPT ;  /* 0x0000000a0400788c */ /* 0x000fd2000bf05270 */
[----:B------:R-:W-:Y:S05]  /*9380*/  BRA.U !UP0, `(.L_x_11176) ;  /* 0x00000001081c7547 */ /* 0x000fea000b800000 */
[----:B------:R-:W-:-:S09]  /*9390*/  UISETP.NE.AND UP0, UPT, UR4, 0xb, UPT ;  /* 0x0000000b0400788c */ /* 0x000fd2000bf05270 */
[----:B------:R-:W-:Y:S05]  /*93a0*/  BRA.U UP0, `(.L_x_11155) ;  /* 0x0000000100447547 */ /* 0x000fea000b800000 */
[----:B--2---:R-:W-:-:S04]  /*93b0*/  SHF.L.U32 R5, R5, 0x10, RZ ;  /* 0x0000001005057819 */ /* 0x004fc800000006ff */
[----:B------:R-:W-:-:S04]  /*93c0*/  FSETP.NEU.FTZ.AND P0, PT, R5, RZ, PT ;  /* 0x000000ff0500720b */ /* 0x000fc80003f1d000 */
[----:B------:R-:W-:-:S05]  /*93d0*/  SEL R5, RZ, 0x1, !P0 ;  /* 0x00000001ff057807 */ /* 0x000fca0004000000 */
[----:B------:R0:W-:Y:S01]  /*93e0*/  STG.E.U8 desc[UR36][R2.64], R5 ;  /* 0x0000000502007986 */ /* 0x0001e2000c101124 */
[----:B------:R-:W-:Y:S05]  /*93f0*/  BRA `(.L_x_11156) ;  /* 0x00000004000c7947 */ /* 0x000fea0003800000 */
.L_x_11176:
[----:B--2---:R-:W-:Y:S01]  /*9400*/  IMAD.U32 R5, R5, 0x10000, RZ ;  /* 0x0001000005057824 */ /* 0x004fe200078e00ff */
[----:B------:R-:W-:-:S03]  /*9410*/  CS2R R6, SRZ ;  /* 0x0000000000067805 */ /* 0x000fc6000001ff00 */
[----:B------:R-:W-:-:S06]  /*9420*/  FMUL.FTZ R5, R5, 1 ;  /* 0x3f80000005057820 */ /* 0x000fcc0000410000 */
[----:B------:R-:W0:Y:S02]  /*9430*/  F2F.F64.F32 R4, R5 ;  /* 0x0000000500047310 */ /* 0x000e240000201800 */
[----:B0-----:R0:W-:Y:S01]  /*9440*/  STG.E.128 desc[UR36][R2.64], R4 ;  /* 0x0000000402007986 */ /* 0x0011e2000c101d24 */
[----:B------:R-:W-:Y:S05]  /*9450*/  BRA `(.L_x_11156) ;  /* 0x0000000000f47947 */ /* 0x000fea0003800000 */
.L_x_11175:
[----:B------:R-:W-:-:S09]  /*9460*/  UISETP.NE.AND UP0, UPT, UR4, 0xf, UPT ;  /* 0x0000000f0400788c */ /* 0x000fd2000bf05270 */
[----:B------:R-:W-:Y:S05]  /*9470*/  BRA.U !UP0, `(.L_x_11177) ;  /* 0x0000000108e87547 */ /* 0x000fea000b800000 */
[----:B------:R-:W-:-:S09]  /*9480*/  UISETP.NE.AND UP0, UPT, UR4, 0x17, UPT ;  /* 0x000000170400788c */ /* 0x000fd2000bf05270 */
[----:B------:R-:W-:Y:S05]  /*9490*/  BRA.U !UP0, `(.L_x_11178) ;  /* 0x0000000108907547 */ /* 0x000fea000b800000 */
[----:B------:R-:W-:-:S09]  /*94a0*/  UISETP.NE.AND UP0, UPT, UR4, 0x18, UPT ;  /* 0x000000180400788c */ /* 0x000fd2000bf05270 */
[----:B------:R-:W-:Y:S05]  /*94b0*/  BRA.U !UP0, `(.L_x_11179) ;  /* 0x0000000108447547 */ /* 0x000fea000b800000 */
.L_x_11155:
        /* <DEDUP_REMOVED lines=9> */
[----:B--2---:R-:W-:Y:S01]  /*9550*/  MOV R5, UR5 ;  /* 0x0000000500057c02 */ /* 0x004fe20008000f00 */
[----:B----4-:R-:W-:-:S02]  /*9560*/  IMAD.U32 R6, RZ, RZ, UR6 ;  /* 0x00000006ff067e24 */ /* 0x010fc4000f8e00ff */
[----:B------:R-:W-:Y:S01]  /*9570*/  IMAD.U32 R7, RZ, RZ, UR7 ;  /* 0x00000007ff077e24 */ /* 0x000fe2000f8e00ff */
[----:B-----5:R-:W-:Y:S01]  /*9580*/  MOV R10, UR8 ;  /* 0x00000008000a7c02 */ /* 0x020fe20008000f00 */
[----:B-1----:R-:W-:-:S07]  /*9590*/  IMAD.U32 R11, RZ, RZ, UR9 ;  /* 0x00000009ff0b7e24 */ /* 0x002fce000f8e00ff */
[----:B------:R-:W-:-:S07]  /*95a0*/  LEPC R20, `(.L_x_11180) ;  /* 0x000000001014794e */ /* 0x000fce0000000000 */
[----:B---3--:R-:W-:Y:S05]  /*95b0*/  CALL.ABS.NOINC R2 ;  /* 0x0000000002007343 */ /* 0x008fea0003c00000 */
.L_x_11180:
[----:B------:R-:W-:Y:S05]  /*95c0*/  BRA `(.L_x_11156) ;  /* 0x0000000000987947 */ /* 0x000fea0003800000 */
.L_x_11179:
[----:B--2---:R-:W-:Y:S01]  /*95d0*/  IMAD.U32 R7, R5, 0x10000, RZ ;  /* 0x0001000005077824 */ /* 0x004fe200078e00ff */
        /* <DEDUP_REMOVED lines=12> */
.L_x_11182:
[----:B------:R-:W-:Y:S05]  /*96a0*/  BSYNC.RECONVERGENT B0 ;  /* 0x0000000000007941 */ /* 0x000fea0003800200 */
.L_x_11181:
[----:B------:R-:W-:-:S05]  /*96b0*/  LOP3.LUT R5, R0, 0x80, R5, 0xf8, !PT ;  /* 0x0000008000057812 */ /* 0x000fca00078ef805 */
[----:B------:R0:W-:Y:S01]  /*96c0*/  STG.E.U8 desc[UR36][R2.64], R5 ;  /* 0x0000000502007986 */ /* 0x0001e2000c101124 */
[----:B------:R-:W-:Y:S05]  /*96d0*/  BRA `(.L_x_11156) ;  /* 0x0000000000547947 */ /* 0x000fea0003800000 */
.L_x_11178:
[----:B--2---:R-:W-:Y:S01]  /*96e0*/  IMAD.U32 R5, R5, 0x10000, RZ ;  /* 0x0001000005057824 */ /* 0x004fe200078e00ff */
        /* <DEDUP_REMOVED lines=11> */
.L_x_11184:
[----:B------:R-:W-:Y:S01]  /*97a0*/  IMAD.MOV.U32 R0, RZ, RZ, 0x7f ;  /* 0x0000007fff007424 */ /* 0x000fe200078e00ff */
[----:B------:R-:W-:-:S04]  /*97b0*/  ISETP.GT.U32.AND P0, PT, R4, 0x7f800000, PT ;  /* 0x7f8000000400780c */ /* 0x000fc80003f04070 */
[----:B------:R-:W-:-:S09]  /*97c0*/  SEL R0, R0, 0x7c, P0 ;  /* 0x0000007c00007807 */ /* 0x000fd20000000000 */
.L_x_11185:
[----:B------:R-:W-:Y:S05]  /*97d0*/  BSYNC.RECONVERGENT B0 ;  /* 0x0000000000007941 */ /* 0x000fea0003800200 */
.L_x_11183:
[----:B------:R-:W-:-:S04]  /*97e0*/  SHF.R.U32.HI R5, RZ, 0x18, R5 ;  /* 0x00000018ff057819 */ /* 0x000fc80000011605 */
[----:B------:R-:W-:-:S05]  /*97f0*/  LOP3.LUT R5, R0, 0x80, R5, 0xf8, !PT ;  /* 0x0000008000057812 */ /* 0x000fca00078ef805 */
[----:B------:R0:W-:Y:S01]  /*9800*/  STG.E.U8 desc[UR36][R2.64], R5 ;  /* 0x0000000502007986 */ /* 0x0001e2000c101124 */
[----:B------:R-:W-:Y:S05]  /*9810*/  BRA `(.L_x_11156) ;  /* 0x0000000000047947 */ /* 0x000fea0003800000 */
.L_x_11177:
[----:B--2---:R0:W-:Y:S02]  /*9820*/  STG.E.U16 desc[UR36][R2.64], R5 ;  /* 0x0000000502007986 */ /* 0x0041e4000c101524 */
.L_x_11156:
[----:B------:R-:W-:-:S07]  /*9830*/  IADD3 R17, PT, PT, R17, 0x80, RZ ;  /* 0x0000008011117810 */ /* 0x000fce0007ffe0ff */
.L_x_11116:
[----:B------:R-:W-:Y:S05]  /*9840*/  BSYNC.RECONVERGENT B6 ;  /* 0x0000000000067941 */ /* 0x000fea0003800200 */
.L_x_11115:
        /* <DEDUP_REMOVED lines=306> */
.L_x_11186:
        /* <DEDUP_REMOVED lines=20> */
.L_x_11190:
[----:B------:R-:W2:Y:S02]  /*acb0*/  LDG.E.U8 R2, desc[UR36][R2.64] ;  /* 0x0000002402027981 */ /* 0x000ea4000c1e1100 */
[----:B--2---:R-:W-:-:S04]  /*acc0*/  I2FP.F32.U32 R0, R2 ;  /* 0x0000000200007245 */ /* 0x004fc80000201000 */
[----:B------:R-:W-:Y:S01]  /*acd0*/  F2FP.BF16.F32.PACK_AB R0, RZ, R0 ;  /* 0x00000000ff00723e */ /* 0x000fe200000010ff */
[----:B------:R-:W-:Y:S06]  /*ace0*/  BRA `(.L_x_11192) ;  /* 0x0000000c00a47947 */ /* 0x000fec0003800000 */
.L_x_11189:
        /* <DEDUP_REMOVED lines=10> */
.L_x_11194:
[----:B------:R-:W2:Y:S02]  /*ad90*/  LDG.E R2, desc[UR36][R2.64] ;  /* 0x0000002402027981 */ /* 0x000ea4000c1e1900 */
[----:B--2---:R-:W-:-:S04]  /*ada0*/  I2FP.F32.S32 R0, R2 ;  /* 0x0000000200007245 */ /* 0x004fc80000201400 */
[----:B------:R-:W-:Y:S01]  /*adb0*/  F2FP.BF16.F32.PACK_AB R0, RZ, R0 ;  /* 0x00000000ff00723e */ /* 0x000fe200000010ff */
[----:B------:R-:W-:Y:S06]  /*adc0*/  BRA `(.L_x_11192) ;  /* 0x0000000c006c7947 */ /* 0x000fec0003800000 */
.L_x_11193:
[----:B------:R-:W2:Y:S02]  /*add0*/  LDG.E.U16 R2, desc[UR36][R2.64] ;  /* 0x0000002402027981 */ /* 0x000ea4000c1e1500 */
[----:B--2---:R-:W0:Y:S02]  /*ade0*/  I2F.S16 R0, R2 ;  /* 0x0000000200007306 */ /* 0x004e240000101400 */
[----:B0-----:R-:W-:Y:S01]  /*adf0*/  F2FP.BF16.F32.PACK_AB R0, RZ, R0 ;  /* 0x00000000ff00723e */ /* 0x001fe200000010ff */
[----:B------:R-:W-:Y:S06]  /*ae00*/  BRA `(.L_x_11192) ;  /* 0x0000000c005c7947 */ /* 0x000fec0003800000 */
.L_x_11188:
        /* <DEDUP_REMOVED lines=9> */
.L_x_11196:
[----:B------:R-:W2:Y:S02]  /*aea0*/  LDG.E.U16 R0, desc[UR36][R2.64] ;  /* 0x0000002402007981 */ /* 0x000ea4000c1e1500 */
[----:B--2---:R-:W-:-:S05]  /*aeb0*/  HADD2.F32 R0, -RZ, R0.H0_H0 ;  /* 0x20000000ff007230 */ /* 0x004fca0000004100 */
[----:B------:R-:W-:Y:S01]  /*aec0*/  F2FP.BF16.F32.PACK_AB R0, RZ, R0 ;  /* 0x00000000ff00723e */ /* 0x000fe200000010ff */
[----:B------:R-:W-:Y:S06]  /*aed0*/  BRA `(.L_x_11192) ;  /* 0x0000000c00287947 */ /* 0x000fec0003800000 */
.L_x_11195:
        /* <DEDUP_REMOVED lines=9> */
.L_x_11198:
[----:B------:R-:W2:Y:S02]  /*af70*/  LDG.E.U16 R2, desc[UR36][R2.64] ;  /* 0x0000002402027981 */ /* 0x000ea4000c1e1500 */
[----:B--2---:R-:W-:-:S05]  /*af80*/  HADD2.F32 R0, -RZ, R2.H0_H0 ;  /* 0x20000002ff007230 */ /* 0x004fca0000004100 */
[----:B------:R-:W-:Y:S01]  /*af90*/  F2FP.BF16.F32.PACK_AB R0, RZ, R0 ;  /* 0x00000000ff00723e */ /* 0x000fe200000010ff */
[----:B------:R-:W-:Y:S06]  /*afa0*/  BRA `(.L_x_11192) ;  /* 0x0000000800f47947 */ /* 0x000fec0003800000 */
.L_x_11197:
        /* <DEDUP_REMOVED lines=12> */
.L_x_11187:
        /* <DEDUP_REMOVED lines=13> */
.L_x_11201:
        /* <DEDUP_REMOVED lines=12> */
.L_x_11200:
        /* <DEDUP_REMOVED lines=27> */
.L_x_11203:
        /* <DEDUP_REMOVED lines=13> */
.L_x_11202:
[----:B------:R0:W5:Y:S01]  /*b480*/  LDG.E.U16 R0, desc[UR36][R2.64] ;  /* 0x0000002402007981 */ /* 0x000162000c1e1500 */
[----:B------:R-:W-:Y:S05]  /*b490*/  BRA `(.L_x_11192) ;  /* 0x0000000400b87947 */ /* 0x000fea0003800000 */
.L_x_11199:
        /* <DEDUP_REMOVED lines=12> */
.L_x_11206:
        /* <DEDUP_REMOVED lines=21> */
.L_x_11210:
[----:B------:R-:W-:Y:S05]  /*b6b0*/  BSYNC.RECONVERGENT B1 ;  /* 0x0000000000017941 */ /* 0x000fea0003800200 */
.L_x_11209:
[----:B------:R-:W-:Y:S01]  /*b6c0*/  IMAD.SHL.U32 R0, R0, 0x100000, RZ ;  /* 0x0010000000007824 */ /* 0x000fe200078e00ff */
[----:B------:R-:W-:-:S04]  /*b6d0*/  LEA R2, R2, 0x3b800000, 0x17 ;  /* 0x3b80000002027811 */ /* 0x000fc800078eb8ff */
[----:B------:R-:W-:-:S07]  /*b6e0*/  LOP3.LUT R0, R2, R0, R7, 0xfe, !PT ;  /* 0x0000000002007212 */ /* 0x000fce00078efe07 */
.L_x_11208:
[----:B------:R-:W-:Y:S05]  /*b6f0*/  BSYNC.RECONVERGENT B0 ;  /* 0x0000000000007941 */ /* 0x000fea0003800200 */
.L_x_11207:
[----:B------:R-:W-:Y:S01]  /*b700*/  F2FP.BF16.F32.PACK_AB R0, RZ, R0 ;  /* 0x00000000ff00723e */ /* 0x000fe200000010ff */
[----:B------:R-:W-:Y:S06]  /*b710*/  BRA `(.L_x_11192) ;  /* 0x0000000400187947 */ /* 0x000fec0003800000 */
.L_x_11205:
        /* <DEDUP_REMOVED lines=21> */
.L_x_11214:
[----:B------:R-:W-:Y:S05]  /*b870*/  BSYNC.RECONVERGENT B1 ;  /* 0x0000000000017941 */ /* 0x000fea0003800200 */
.L_x_11213:
[----:B------:R-:W-:Y:S01]  /*b880*/  IMAD.SHL.U32 R0, R0, 0x200000, RZ ;  /* 0x0020000000007824 */ /* 0x000fe200078e00ff */
[----:B------:R-:W-:-:S04]  /*b890*/  LEA R2, R2, 0x37800000, 0x17 ;  /* 0x3780000002027811 */ /* 0x000fc800078eb8ff */
[----:B------:R-:W-:-:S07]  /*b8a0*/  LOP3.LUT R0, R2, R0, R7, 0xfe, !PT ;  /* 0x0000000002007212 */ /* 0x000fce00078efe07 */
.L_x_11212:
[----:B------:R-:W-:Y:S05]  /*b8b0*/  BSYNC.RECONVERGENT B0 ;  /* 0x0000000000007941 */ /* 0x000fea0003800200 */
.L_x_11211:
[----:B------:R-:W-:Y:S01]  /*b8c0*/  F2FP.BF16.F32.PACK_AB R0, RZ, R0 ;  /* 0x00000000ff00723e */ /* 0x000fe200000010ff */
[----:B------:R-:W-:Y:S06]  /*b8d0*/  BRA `(.L_x_11192) ;  /* 0x0000000000a87947 */ /* 0x000fec0003800000 */
.L_x_11204:
        /* <DEDUP_REMOVED lines=14> */
.L_x_11218:
[----:B------:R-:W-:Y:S05]  /*b9c0*/  BSYNC.RECONVERGENT B0 ;  /* 0x0000000000007941 */ /* 0x000fea0003800200 */
.L_x_11217:
[----:B------:R-:W-:Y:S01]  /*b9d0*/  F2FP.BF16.F32.PACK_AB R0, RZ, R0 ;  /* 0x00000000ff00723e */ /* 0x000fe200000010ff */
[----:B------:R-:W-:Y:S06]  /*b9e0*/  BRA `(.L_x_11192) ;  /* 0x0000000000647947 */ /* 0x000fec0003800000 */
.L_x_11191:
        /* <DEDUP_REMOVED lines=16> */
.L_x_11219:
[----:B------:R-:W-:Y:S01]  /*baf0*/  PRMT R0, RZ, 0x7610, R0 ;  /* 0x00007610ff007816 */ /* 0x000fe20000000000 */
[----:B------:R-:W-:Y:S06]  /*bb00*/  BRA `(.L_x_11192) ;  /* 0x00000000001c7947 */ /* 0x000fec0003800000 */
.L_x_11216:
[----:B------:R-:W2:Y:S02]  /*bb10*/  LDG.E.64 R2, desc[UR36][R2.64] ;  /* 0x0000002402027981 */ /* 0x000ea4000c1e1b00 */
[----:B--2---:R-:W0:Y:S02]  /*bb20*/  I2F.U64 R0, R2 ;  /* 0x0000000200007312 */ /* 0x004e240000301000 */
[----:B0-----:R-:W-:Y:S01]  /*bb30*/  F2FP.BF16.F32.PACK_AB R0, RZ, R0 ;  /* 0x00000000ff00723e */ /* 0x001fe200000010ff */
[----:B------:R-:W-:Y:S06]  /*bb40*/  BRA `(.L_x_11192) ;  /* 0x00000000000c7947 */ /* 0x000fec0003800000 */
.L_x_11215:
[----:B------:R-:W2:Y:S02]  /*bb50*/  LDG.E R2, desc[UR36][R2.64] ;  /* 0x0000002402027981 */ /* 0x000ea4000c1e1900 */
[----:B--2---:R-:W-:-:S04]  /*bb60*/  I2FP.F32.U32 R0, R2 ;  /* 0x0000000200007245 */ /* 0x004fc80000201000 */
[----:B------:R-:W-:-:S07]  /*bb70*/  F2FP.BF16.F32.PACK_AB R0, RZ, R0 ;  /* 0x00000000ff00723e */ /* 0x000fce00000010ff */
.L_x_11192:
[----:B-----5:R-:W-:Y:S01]  /*bb80*/  IMAD.U32 R0, R0, 0x10000, RZ ;  /* 0x0001000000007824 */ /* 0x020fe200078e00ff */
[----:B------:R-:W-:-:S03]  /*bb90*/  UPRMT UR4, UR42, 0x9910, URZ ;  /* 0x000099102a047896 */ /* 0x000fc600080000ff */
[----:B------:R-:W-:Y:S01]  /*bba0*/  FADD.FTZ R0, -R0, -RZ ;  /* 0x800000ff00007221 */ /* 0x000fe20000010100 */
[----:B------:R-:W-:-:S03]  /*bbb0*/  UISETP.GT.AND UP0, UPT, UR4, 0x9, UPT ;  /* 0x000000090400788c */ /* 0x000fc6000bf04270 */
[----:B0-----:R0:W1:Y:S06]  /*bbc0*/  F2F.BF16.F32 R3, R0 ;  /* 0x0000000000037304 */ /* 0x00106c0000202000 */
        /* <DEDUP_REMOVED lines=13> */
.L_x_11223:
[----:B-1----:R-:W-:-:S06]  /*bca0*/  IMAD.U32 R3, R3, 0x10000, RZ ;  /* 0x0001000003037824 */ /* 0x002fcc00078e00ff */
[----:B------:R-:W1:Y:S02]  /*bcb0*/  F2I.S64.TRUNC R2, R3 ;  /* 0x0000000300027311 */ /* 0x000e64000020d900 */
[----:B-1----:R-:W-:Y:S01]  /*bcc0*/  STG.E.U8 desc[UR36][R16.64], R2 ;  /* 0x0000000210007986 */ /* 0x002fe2000c101124 */
[----:B------:R-:W-:Y:S05]  /*bcd0*/  EXIT ;  /* 0x000000000000794d */ /* 0x000fea0003800000 */
.L_x_11222:
        /* <DEDUP_REMOVED lines=10> */
.L_x_11226:
[----:B-1----:R-:W-:-:S06]  /*bd80*/  SHF.L.U32 R3, R3, 0x10, RZ ;  /* 0x0000001003037819 */ /* 0x002fcc00000006ff */
[----:B------:R-:W1:Y:S02]  /*bd90*/  F2I.FTZ.TRUNC.NTZ R3, R3 ;  /* 0x0000000300037305 */ /* 0x000e64000021f100 */
[----:B-1----:R-:W-:Y:S01]  /*bda0*/  STG.E desc[UR36][R16.64], R3 ;  /* 0x0000000310007986 */ /* 0x002fe2000c101924 */
[----:B------:R-:W-:Y:S05]  /*bdb0*/  EXIT ;  /* 0x000000000000794d */ /* 0x000fea0003800000 */
.L_x_11225:
[----:B-1----:R-:W-:-:S06]  /*bdc0*/  IMAD.U32 R3, R3, 0x10000, RZ ;  /* 0x0001000003037824 */ /* 0x002fcc00078e00ff */
[----:B------:R-:W1:Y:S02]  /*bdd0*/  F2I.FTZ.TRUNC.NTZ R3, R3 ;  /* 0x0000000300037305 */ /* 0x000e64000021f100 */
[----:B-1----:R-:W-:Y:S01]  /*bde0*/  STG.E.U16 desc[UR36][R16.64], R3 ;  /* 0x0000000310007986 */ /* 0x002fe2000c101524 */
[----:B------:R-:W-:Y:S05]  /*bdf0*/  EXIT ;  /* 0x000000000000794d */ /* 0x000fea0003800000 */
.L_x_11221:
        /* <DEDUP_REMOVED lines=9> */
.L_x_11228:
[----:B01----:R-:W-:-:S04]  /*be90*/  SHF.L.U32 R0, R3, 0x10, RZ ;  /* 0x0000001003007819 */ /* 0x003fc800000006ff */
[----:B------:R-:W-:-:S05]  /*bea0*/  F2FP.F16.F32.PACK_AB R0, RZ, R0 ;  /* 0x00000000ff00723e */ /* 0x000fca00000000ff */
[----:B------:R-:W-:Y:S01]  /*beb0*/  STG.E.U16 desc[UR36][R16.64], R0 ;  /* 0x0000000010007986 */ /* 0x000fe2000c101524 */
[----:B------:R-:W-:Y:S05]  /*bec0*/  EXIT ;  /* 0x000000000000794d */ /* 0x000fea0003800000 */
.L_x_11227:
        /* <DEDUP_REMOVED lines=10> */
.L_x_11230:
[----:B-1----:R-:W-:-:S04]  /*bf70*/  SHF.L.U32 R3, R3, 0x10, RZ ;  /* 0x0000001003037819 */ /* 0x002fc800000006ff */
[----:B------:R-:W-:-:S04]  /*bf80*/  F2FP.F16.F32.PACK_AB R3, RZ, R3 ;  /* 0x00000003ff03723e */ /* 0x000fc800000000ff */
[----:B------:R-:W-:-:S05]  /*bf90*/  PRMT R3, R3, 0x5410, RZ ;  /* 0x0000541003037816 */ /* 0x000fca00000000ff */
[----:B------:R-:W-:Y:S01]  /*bfa0*/  STG.E desc[UR36][R16.64], R3 ;  /* 0x0000000310007986 */ /* 0x000fe2000c101924 */
[----:B------:R-:W-:Y:S05]  /*bfb0*/  EXIT ;  /* 0x000000000000794d */ /* 0x000fea0003800000 */
.L_x_11229:
[----:B-1----:R-:W-:-:S04]  /*bfc0*/  IMAD.U32 R2, R3, 0x10000, RZ ;  /* 0x0001000003027824 */ /* 0x002fc800078e00ff */
[----:B------:R-:W-:-:S06]  /*bfd0*/  FMUL.FTZ R2, R2, 1 ;  /* 0x3f80000002027820 */ /* 0x000fcc0000410000 */
[----:B------:R-:W1:Y:S02]  /*bfe0*/  F2F.F64.F32 R2, R2 ;  /* 0x0000000200027310 */ /* 0x000e640000201800 */
[----:B-1----:R-:W-:Y:S01]  /*bff0*/  STG.E.64 desc[UR36][R16.64], R2 ;  /* 0x0000000210007986 */ /* 0x002fe2000c101b24 */
[----:B------:R-:W-:Y:S05]  /*c000*/  EXIT ;  /* 0x000000000000794d */ /* 0x000fea0003800000 */
.L_x_11220:
        /* <DEDUP_REMOVED lines=14> */
.L_x_11234:
        /* <DEDUP_REMOVED lines=17> */
.L_x_11237:
[----:B------:R-:W-:-:S04]  /*c200*/  SHF.R.U32.HI R3, RZ, 0x18, R3 ;  /* 0x00000018ff037819 */ /* 0x000fc80000011603 */
[----:B------:R-:W-:-:S04]  /*c210*/  LOP3.LUT R0, R0, 0x80, R3, 0xf8, !PT ;  /* 0x0000008000007812 */ /* 0x000fc800078ef803 */
[----:B------:R-:W-:-:S07]  /*c220*/  PRMT R8, R0, 0x7610, R8 ;  /* 0x0000761000087816 */ /* 0x000fce0000000008 */
.L_x_11236:
[----:B------:R-:W-:Y:S05]  /*c230*/  BSYNC.RECONVERGENT B0 ;  /* 0x0000000000007941 */ /* 0x000fea0003800200 */
.L_x_11235:
[----:B------:R-:W-:Y:S01]  /*c240*/  STG.E.U8 desc[UR36][R16.64], R8 ;  /* 0x0000000810007986 */ /* 0x000fe2000c101124 */
[----:B------:R-:W-:Y:S05]  /*c250*/  EXIT ;  /* 0x000000000000794d */ /* 0x000fea0003800000 */
.L_x_11233:
        /* <DEDUP_REMOVED lines=17> */
.L_x_11240:
[----:B------:R-:W-:-:S04]  /*c370*/  SHF.R.U32.HI R3, RZ, 0x18, R3 ;  /* 0x00000018ff037819 */ /* 0x000fc80000011603 */
[----:B------:R-:W-:-:S04]  /*c380*/  LOP3.LUT R0, R0, 0x80, R3, 0xf8, !PT ;  /* 0x0000008000007812 */ /* 0x000fc800078ef803 */
[----:B------:R-:W-:-:S07]  /*c390*/  PRMT R8, R0, 0x7610, R8 ;  /* 0x0000761000087816 */ /* 0x000fce0000000008 */
.L_x_11239:
[----:B------:R-:W-:Y:S05]  /*c3a0*/  BSYNC.RECONVERGENT B0 ;  /* 0x0000000000007941 */ /* 0x000fea0003800200 */
.L_x_11238:
[----:B------:R-:W-:Y:S01]  /*c3b0*/  STG.E.U8 desc[UR36][R16.64], R8 ;  /* 0x0000000810007986 */ /* 0x000fe2000c101124 */
[----:B------:R-:W-:Y:S05]  /*c3c0*/  EXIT ;  /* 0x000000000000794d */ /* 0x000fea0003800000 */
.L_x_11232:
        /* <DEDUP_REMOVED lines=22> */
.L_x_11242:
[----:B-1----:R-:W-:-:S06]  /*c530*/  SHF.L.U32 R3, R3, 0x10, RZ ;  /* 0x0000001003037819 */ /* 0x002fcc00000006ff */
[----:B------:R-:W1:Y:S02]  /*c540*/  F2I.U64.TRUNC R2, R3 ;  /* 0x0000000300027311 */ /* 0x000e64000020d800 */
[----:B-1----:R-:W-:Y:S01]  /*c550*/  STG.E.64 desc[UR36][R16.64], R2 ;  /* 0x0000000210007986 */ /* 0x002fe2000c101b24 */
[----:B------:R-:W-:Y:S05]  /*c560*/  EXIT ;  /* 0x000000000000794d */ /* 0x000fea0003800000 */
.L_x_11241:
[----:B-1----:R-:W-:-:S06]  /*c570*/  IMAD.U32 R3, R3, 0x10000, RZ ;  /* 0x0001000003037824 */ /* 0x002fcc00078e00ff */
[----:B------:R-:W1:Y:S02]  /*c580*/  F2I.FTZ.U32.TRUNC.NTZ R3, R3 ;  /* 0x0000000300037305 */ /* 0x000e64000021f000 */
[----:B-1----:R-:W-:Y:S01]  /*c590*/  STG.E desc[UR36][R16.64], R3 ;  /* 0x0000000310007986 */ /* 0x002fe2000c101924 */
[----:B------:R-:W-:Y:S05]  /*c5a0*/  EXIT ;  /* 0x000000000000794d */ /* 0x000fea0003800000 */
.L_x_11231:
        /* <DEDUP_REMOVED lines=11> */
.L_x_11244:
[----:B-1----:R-:W-:Y:S02]  /*c660*/  SHF.L.U32 R3, R3, 0x10, RZ ;  /* 0x0000001003037819 */ /* 0x002fe400000006ff */
[----:B------:R-:W-:-:S03]  /*c670*/  CS2R R6, SRZ ;  /* 0x0000000000067805 */ /* 0x000fc6000001ff00 */
[----:B------:R-:W-:-:S04]  /*c680*/  FMUL.FTZ R3, R3, 1 ;  /* 0x3f80000003037820 */ /* 0x000fc80000410000 */
[----:B------:R-:W1:Y:S02]  /*c690*/  F2F.F64.F32 R4, R3 ;  /* 0x0000000300047310 */ /* 0x000e640000201800 */
[----:B-1----:R-:W-:Y:S01]  /*c6a0*/  STG.E.128 desc[UR36][R16.64], R4 ;  /* 0x0000000410007986 */ /* 0x002fe2000c101d24 */
[----:B------:R-:W-:Y:S05]  /*c6b0*/  EXIT ;  /* 0x000000000000794d */ /* 0x000fea0003800000 */
.L_x_11243:
[----:B------:R-:W-:-:S09]  /*c6c0*/  UISETP.NE.AND UP0, UPT, UR4, 0xf, UPT ;  /* 0x0000000f0400788c */ /* 0x000fd2000bf05270 */
[----:B------:R-:W-:Y:S05]  /*c6d0*/  BRA.U !UP0, `(.L_x_11245) ;  /* 0x0000000108e87547 */ /* 0x000fea000b800000 */
[----:B------:R-:W-:-:S09]  /*c6e0*/  UISETP.NE.AND UP0, UPT, UR4, 0x17, UPT ;  /* 0x000000170400788c */ /* 0x000fd2000bf05270 */
[----:B------:R-:W-:Y:S05]  /*c6f0*/  BRA.U !UP0, `(.L_x_11246) ;  /* 0x0000000108907547 */ /* 0x000fea000b800000 */
[----:B------:R-:W-:-:S09]  /*c700*/  UISETP.NE.AND UP0, UPT, UR4, 0x18, UPT ;  /* 0x000000180400788c */ /* 0x000fd2000bf05270 */
[----:B------:R-:W-:Y:S05]  /*c710*/  BRA.U !UP0, `(.L_x_11247) ;  /* 0x0000000108447547 */ /* 0x000fea000b800000 */
.L_x_11224:
        /* <DEDUP_REMOVED lines=16> */
.L_x_11248:
[----:B------:R-:W-:Y:S05]  /*c820*/  EXIT ;  /* 0x000000000000794d */ /* 0x000fea0003800000 */
.L_x_11247:
        /* <DEDUP_REMOVED lines=13> */
.L_x_11250:
[----:B------:R-:W-:Y:S05]  /*c900*/  BSYNC.RECONVERGENT B0 ;  /* 0x0000000000007941 */ /* 0x000fea0003800200 */
.L_x_11249:
[----:B------:R-:W-:-:S05]  /*c910*/  LOP3.LUT R3, R0, 0x80, R3, 0xf8, !PT ;  /* 0x0000008000037812 */ /* 0x000fca00078ef803 */
[----:B------:R-:W-:Y:S01]  /*c920*/  STG.E.U8 desc[UR36][R16.64], R3 ;  /* 0x0000000310007986 */ /* 0x000fe2000c101124 */
[----:B------:R-:W-:Y:S05]  /*c930*/  EXIT ;  /* 0x000000000000794d */ /* 0x000fea0003800000 */
.L_x_11246:
        /* <DEDUP_REMOVED lines=12> */
.L_x_11252:
[----:B0-----:R-:W-:Y:S01]  /*ca00*/  IMAD.MOV.U32 R0, RZ, RZ, 0x7f ;  /* 0x0000007fff007424 */ /* 0x001fe200078e00ff */
[----:B------:R-:W-:-:S04]  /*ca10*/  ISETP.GT.U32.AND P0, PT, R2, 0x7f800000, PT ;  /* 0x7f8000000200780c */ /* 0x000fc80003f04070 */
[----:B------:R-:W-:-:S09]  /*ca20*/  SEL R0, R0, 0x7c, P0 ;  /* 0x0000007c00007807 */ /* 0x000fd20000000000 */
.L_x_11253:
[----:B------:R-:W-:Y:S05]  /*ca30*/  BSYNC.RECONVERGENT B0 ;  /* 0x0000000000007941 */ /* 0x000fea0003800200 */
.L_x_11251:
[----:B------:R-:W-:-:S04]  /*ca40*/  SHF.R.U32.HI R3, RZ, 0x18, R3 ;  /* 0x00000018ff037819 */ /* 0x000fc80000011603 */
[----:B------:R-:W-:-:S05]  /*ca50*/  LOP3.LUT R3, R0, 0x80, R3, 0xf8, !PT ;  /* 0x0000008000037812 */ /* 0x000fca00078ef803 */
[----:B------:R-:W-:Y:S01]  /*ca60*/  STG.E.U8 desc[UR36][R16.64], R3 ;  /* 0x0000000310007986 */ /* 0x000fe2000c101124 */
[----:B------:R-:W-:Y:S05]  /*ca70*/  EXIT ;  /* 0x000000000000794d */ /* 0x000fea0003800000 */
.L_x_11245:
[----:B-1----:R-:W-:Y:S01]  /*ca80*/  STG.E.U16 desc[UR36][R16.64], R3 ;  /* 0x0000000310007986 */ /* 0x002fe2000c101524 */
[----:B------:R-:W-:Y:S05]  /*ca90*/  EXIT ;  /* 0x000000000000794d */ /* 0x000fea0003800000 */
.L_x_11254:
        /* <DEDUP_REMOVED lines=14> */
.L_x_23349:


//--------------------- .text._ZN2at6native27unrolled_elementwise_kernelIZZZNS0_15neg_kernel_cudaERNS_18TensorIteratorBaseEENKUlvE0_clEvENKUlvE7_clEvEUlN3c108BFloat16EE_St5arrayIPcLm2EELi4E23TrivialOffsetCalculatorILi1EjESD_NS0_6memory12LoadWithCastILi1EEENSE_13StoreWithCastILi1EEEEEviT_T0_T2_T3_T4_T5_ --------------------------
	.section	.text._ZN2at6native27unrolled_elementwise_kernelIZZZNS0_15neg_kernel_cudaERNS_18TensorIteratorBaseEENKUlvE0_clEvENKUlvE7_clEvEUlN3c108BFloat16EE_St5arrayIPcLm2EELi4E23TrivialOffsetCalculatorILi1EjESD_NS0_6memory12LoadWithCastILi1EEENSE_13StoreWithCastILi1EEEEEviT_T0_T2_T3_T4_T5_,"ax",@progbits
	.align	128
        .global         _ZN2at6native27unrolled_elementwise_kernelIZZZNS0_15neg_kernel_cudaERNS_18TensorIteratorBaseEENKUlvE0_clEvENKUlvE7_clEvEUlN3c108BFloat16EE_St5arrayIPcLm2EELi4E23TrivialOffsetCalculatorILi1EjESD_NS0_6memory12LoadWithCastILi1EEENSE_13StoreWithCastILi1EEEEEviT_T0_T2_T3_T4_T5_
        .type           _ZN2at6native27unrolled_elementwise_kernelIZZZNS0_15neg_kernel_cudaERNS_18TensorIteratorBaseEENKUlvE0_clEvENKUlvE7_clEvEUlN3c108BFloat16EE_St5arrayIPcLm2EELi4E23TrivialOffsetCalculatorILi1EjESD_NS0_6memory12LoadWithCastILi1EEENSE_13StoreWithCastILi1EEEEEviT_T0_T2_T3_T4_T5_,@function
        .size           _ZN2at6native27unrolled_elementwise_kernelIZZZNS0_15neg_kernel_cudaERNS_18TensorIteratorBaseEENKUlvE0_clEvENKUlvE7_clEvEUlN3c108BFloat16EE_St5arrayIPcLm2EELi4E23TrivialOffsetCalculatorILi1EjESD_NS0_6memory12LoadWithCastILi1EEENSE_13StoreWithCastILi1EEEEEviT_T0_T2_T3_T4_T5_,(.L_x_23350 - _ZN2at6native27unrolled_elementwise_kernelIZZZNS0_15neg_kernel_cudaERNS_18TensorIteratorBaseEENKUlvE0_clEvENKUlvE7_clEvEUlN3c108BFloat16EE_St5arrayIPcLm2EELi4E23TrivialOffsetCalculatorILi1EjESD_NS0_6memory12LoadWithCastILi1EEENSE_13StoreWithCastILi1EEEEEviT_T0_T2_T3_T4_T5_)
        .other          _ZN2at6native27unrolled_elementwise_kernelIZZZNS0_15neg_kernel_cudaERNS_18TensorIteratorBaseEENKUlvE0_clEvENKUlvE7_clEvEUlN3c108BFloat16EE_St5arrayIPcLm2EELi4E23TrivialOffsetCalculatorILi1EjESD_NS0_6memory12LoadWithCastILi1EEENSE_13StoreWithCastILi1EEEEEviT_T0_T2_T3_T4_T5_,@"STO_CUDA_ENTRY STV_DEFAULT"
_ZN2at6native27unrolled_elementwise_kernelIZZZNS0_15neg_kernel_cudaERNS_18TensorIteratorBaseEENKUlvE0_clEvENKUlvE7_clEvEUlN3c108BFloat16EE_St5arrayIPcLm2EELi4E23TrivialOffsetCalculatorILi1EjESD_NS0_6memory12LoadWithCastILi1EEENSE_13StoreWithCastILi1EEEEEviT_T0_T2_T3_T4_T5_:
.text._ZN2at6native27unrolled_elementwise_kernelIZZZNS0_15neg_kernel_cudaERNS_18TensorIteratorBaseEENKUlvE0_clEvENKUlvE7_clEvEUlN3c108BFloat16EE_St5arrayIPcLm2EELi4E23TrivialOffsetCalculatorILi1EjESD_NS0_6memory12LoadWithCastILi1EEENSE_13StoreWithCastILi1EEEEEviT_T0_T2_T3_T4_T5_:
        /* <DEDUP_REMOVED lines=34> */
.L_x_11260:
[----:B------:R-:W2:Y:S02]  /*0220*/  LDG.E.U8 R4, desc[UR36][R4.64] ;  /* 0x0000002404047981 */ /* 0x000ea4000c1e1100 */
[----:B--2---:R-:W-:-:S04]  /*0230*/  I2FP.F32.U32 R0, R4 ;  /* 0x0000000400007245 */ /* 0x004fc80000201000 */
[----:B------:R-:W-:-:S04]  /*0240*/  F2FP.BF16.F32.PACK_AB R0, RZ, R0 ;  /* 0x00000000ff00723e */ /* 0x000fc800000010ff */
[----:B------:R-:W-:Y:S01]  /*0250*/  PRMT R17, R0, 0x7610, R17 ;  /* 0x0000761000117816 */ /* 0x000fe20000000011 */
[----:B------:R-:W-:Y:S06]  /*0260*/  BRA `(.L_x_11262) ;  /* 0x0000000c00e47947 */ /* 0x000fec0003800000 */
.L_x_11259:
        /* <DEDUP_REMOVED lines=11> */
.L_x_11264:
[----:B------:R-:W2:Y:S02]  /*0320*/  LDG.E R4, desc[UR36][R4.64] ;  /* 0x0000002404047981 */ /* 0x000ea4000c1e1900 */
[----:B--2---:R-:W-:-:S04]  /*0330*/  I2FP.F32.S32 R0, R4 ;  /* 0x0000000400007245 */ /* 0x004fc80000201400 */
[----:B------:R-:W-:-:S04]  /*0340*/  F2FP.BF16.F32.PACK_AB R0, RZ, R0 ;  /* 0x00000000ff00723e */ /* 0x000fc800000010ff */
[----:B------:R-:W-:Y:S01]  /*0350*/  PRMT R17, R0, 0x7610, R17 ;  /* 0x0000761000117816 */ /* 0x000fe20000000011 */
[----:B------:R-:W-:Y:S06]  /*0360*/  BRA `(.L_x_11262) ;  /* 0x0000000c00a47947 */ /* 0x000fec0003800000 */
.L_x_11263:
[----:B------:R-:W2:Y:S02]  /*0370*/  LDG.E.U16 R4, desc[UR36][R4.64] ;  /* 0x0000002404047981 */ /* 0x000ea4000c1e1500 */
[----:B--2---:R-:W0:Y:S02]  /*0380*/  I2F.S16 R0, R4 ;  /* 0x0000000400007306 */ /* 0x004e240000101400 */
[----:B0-----:R-:W-:-:S04]  /*0390*/  F2FP.BF16.F32.PACK_AB R0, RZ, R0 ;  /* 0x00000000ff00723e */ /* 0x001fc800000010ff */
[----:B------:R-:W-:Y:S01]  /*03a0*/  PRMT R17, R0, 0x7610, R17 ;  /* 0x0000761000117816 */ /* 0x000fe20000000011 */
[----:B------:R-:W-:Y:S06]  /*03b0*/  BRA `(.L_x_11262) ;  /* 0x0000000c00907947 */ /* 0x000fec0003800000 */
.L_x_11258:
        /* <DEDUP_REMOVED lines=9> */
.L_x_11266:
[----:B------:R-:W2:Y:S02]  /*0450*/  LDG.E.U16 R0, desc[UR36][R4.64] ;  /* 0x0000002404007981 */ /* 0x000ea4000c1e1500 */
[----:B--2---:R-:W-:-:S05]  /*0460*/  HADD2.F32 R0, -RZ, R0.H0_H0 ;  /* 0x20000000ff007230 */ /* 0x004fca0000004100 */
[----:B------:R-:W-:-:S04]  /*0470*/  F2FP.BF16.F32.PACK_AB R0, RZ, R0 ;  /* 0x00000000ff00723e */ /* 0x000fc800000010ff */
[----:B------:R-:W-:Y:S01]  /*0480*/  PRMT R17, R0, 0x7610, R17 ;  /* 0x0000761000117816 */ /* 0x000fe20000000011 */
[----:B------:R-:W-:Y:S06]  /*0490*/  BRA `(.L_x_11262) ;  /* 0x0000000c00587947 */ /* 0x000fec0003800000 */
.L_x_11265:
        /* <DEDUP_REMOVED lines=9> */
.L_x_11268:
[----:B------:R-:W2:Y:S02]  /*0530*/  LDG.E.U16 R4, desc[UR36][R4.64] ;  /* 0x0000002404047981 */ /* 0x000ea4000c1e1500 */
[----:B--2---:R-:W-:-:S05]  /*0540*/  HADD2.F32 R0, -RZ, R4.H0_H0 ;  /* 0x20000004ff007230 */ /* 0x004fca0000004100 */
[----:B------:R-:W-:-:S04]  /*0550*/  F2FP.BF16.F32.PACK_AB R0, RZ, R0 ;  /* 0x00000000ff00723e */ /* 0x000fc800000010ff */
[----:B------:R-:W-:Y:S01]  /*0560*/  PRMT R17, R0, 0x7610, R17 ;  /* 0x0000761000117816 */ /* 0x000fe20000000011 */
[----:B------:R-:W-:Y:S06]  /*0570*/  BRA `(.L_x_11262) ;  /* 0x0000000c00207947 */ /* 0x000fec0003800000 */
.L_x_11267:
        /* <DEDUP_REMOVED lines=13> */
.L_x_11257:
        /* <DEDUP_REMOVED lines=14> */
.L_x_11271:
        /* <DEDUP_REMOVED lines=13> */
.L_x_11270:
        /* <DEDUP_REMOVED lines=27> */
.L_x_11273:
        /* <DEDUP_REMOVED lines=15> */
.L_x_11272:
[----:B------:R0:W5:Y:S01]  /*0aa0*/  LDG.E.U16 R17, desc[UR36][R4.64] ;  /* 0x0000002404117981 */ /* 0x000162000c1e1500 */
[----:B------:R-:W-:Y:S05]  /*0ab0*/  BRA `(.L_x_11262) ;  /* 0x0000000400d07947 */ /* 0x000fea0003800000 */
.L_x_11269:
        /* <DEDUP_REMOVED lines=13> */
.L_x_11276:
        /* <DEDUP_REMOVED lines=21> */
.L_x_11280:
[----:B------:R-:W-:Y:S05]  /*0ce0*/  BSYNC.RECONVERGENT B1 ;  /* 0x0000000000017941 */ /* 0x000fea0003800200 */
.L_x_11279:
[----:B------:R-:W-:Y:S01]  /*0cf0*/  IMAD.SHL.U32 R0, R0, 0x100000, RZ ;  /* 0x0010000000007824 */ /* 0x000fe200078e00ff */
[----:B------:R-:W-:-:S04]  /*0d00*/  LEA R3, R3, 0x3b800000, 0x17 ;  /* 0x3b80000003037811 */ /* 0x000fc800078eb8ff */
[----:B------:R-:W-:-:S07]  /*0d10*/  LOP3.LUT R0, R3, R0, R7, 0xfe, !PT ;  /* 0x0000000003007212 */ /* 0x000fce00078efe07 */
.L_x_11278:
[----:B------:R-:W-:Y:S05]  /*0d20*/  BSYNC.RECONVERGENT B0 ;  /* 0x0000000000007941 */ /* 0x000fea0003800200 */
.L_x_11277:
[----:B------:R-:W-:-:S04]  /*0d30*/  F2FP.BF16.F32.PACK_AB R0, RZ, R0 ;  /* 0x00000000ff00723e */ /* 0x000fc800000010ff */
[----:B------:R-:W-:Y:S01]  /*0d40*/  PRMT R17, R0, 0x7610, R17 ;  /* 0x0000761000117816 */ /* 0x000fe20000000011 */
[----:B------:R-:W-:Y:S06]  /*0d50*/  BRA `(.L_x_11262) ;  /* 0x0000000400287947 */ /* 0x000fec0003800000 */
.L_x_11275:
        /* <DEDUP_REMOVED lines=21> */
.L_x_11284:
[----:B------:R-:W-:Y:S05]  /*0eb0*/  BSYNC.RECONVERGENT B1 ;  /* 0x0000000000017941 */ /* 0x000fea0003800200 */
.L_x_11283:
[----:B------:R-:W-:Y:S01]  /*0ec0*/  IMAD.SHL.U32 R0, R0, 0x200000, RZ ;  /* 0x0020000000007824 */ /* 0x000fe200078e00ff */
[----:B------:R-:W-:-:S04]  /*0ed0*/  LEA R3, R3, 0x37800000, 0x17 ;  /* 0x3780000003037811 */ /* 0x000fc800078eb8ff */
[----:B------:R-:W-:-:S07]  /*0ee0*/  LOP3.LUT R0, R3, R0, R7, 0xfe, !PT ;  /* 0x0000000003007212 */ /* 0x000fce00078efe07 */
.L_x_11282:
[----:B------:R-:W-:Y:S05]  /*0ef0*/  BSYNC.RECONVERGENT B0 ;  /* 0x0000000000007941 */ /* 0x000fea0003800200 */
.L_x_11281:
[----:B------:R-:W-:-:S04]  /*0f00*/  F2FP.BF16.F32.PACK_AB R0, RZ, R0 ;  /* 0x00000000ff00723e */ /* 0x000fc800000010ff */
[----:B------:R-:W-:Y:S01]  /*0f10*/  PRMT R17, R0, 0x7610, R17 ;  /* 0x0000761000117816 */ /* 0x000fe20000000011 */
[----:B------:R-:W-:Y:S06]  /*0f20*/  BRA `(.L_x_11262) ;  /* 0x0000000000b47947 */ /* 0x000fec0003800000 */
.L_x_11274:
[----:B------:R-:W-:-:S09]  /*0f30*/  UISETP.NE.AND UP0, UPT, UR4, 0x1c, UPT ;  /* 0x0000001c0400788c */ /* 0x000fd2000bf05270 */
[----:B------:R-:W-:Y:S05]  /*0f40*/  BRA.U !UP0, `(.L_x_11285) ;  /* 0x00000001089c7547 */ /* 0x000fea000b800000 */
[----:B------:R-:W-:-:S09]  /*0f50*/  UISETP.NE.AND UP0, UPT, UR4, 0x1d, UPT ;  /* 0x0000001d0400788c */ /* 0x000fd2000bf05270 */
[----:B------:R-:W-:Y:S05]  /*0f60*/  BRA.U !UP0, `(.L_x_11286) ;  /* 0x0000000108807547 */ /* 0x000fea000b800000 */
[----:B------:R-:W-:-:S09]  /*0f70*/  UISETP.NE.AND UP0, UPT, UR4, 0x2c, UPT ;  /* 0x0000002c0400788c */ /* 0x000fd2000bf05270 */
[----:B------:R-:W-:Y:S05]  /*0f80*/  BRA.U !UP0, `(.L_x_11287) ;  /* 0x0000000108487547 */ /* 0x000fea000b800000 */
.L_x_11261:
        /* <DEDUP_REMOVED lines=16> */
.L_x_11288:
[----:B------:R-:W-:Y:S01]  /*1090*/  PRMT R17, RZ, 0x7610, R17 ;  /* 0x00007610ff117816 */ /* 0x000fe20000000011 */
[----:B------:R-:W-:Y:S06]  /*10a0*/  BRA `(.L_x_11262) ;  /* 0x0000000000547947 */ /* 0x000fec0003800000 */
.L_x_11287:
        /* <DEDUP_REMOVED lines=8> */
.L_x_11290:
[----:B------:R-:W-:Y:S05]  /*1130*/  BSYNC.RECONVERGENT B0 ;  /* 0x0000000000007941 */ /* 0x000fea0003800200 */
.L_x_11289:
[----:B------:R-:W-:-:S04]  /*1140*/  F2FP.BF16.F32.PACK_AB R0, RZ, R0 ;  /* 0x00000000ff00723e */ /* 0x000fc800000010ff */
[----:B------:R-:W-:Y:S01]  /*1150*/  PRMT R17, R0, 0x7610, R17 ;  /* 0x0000761000117816 */ /* 0x000fe20000000011 */
[----:B------:R-:W-:Y:S06]  /*1160*/  BRA `(.L_x_11262) ;  /* 0x0000000000247947 */ /* 0x000fec0003800000 */
.L_x_11286:
[----:B------:R-:W2:Y:S02]  /*1170*/  LDG.E.64 R4, desc[UR36][R4.64] ;  /* 0x0000002404047981 */ /* 0x000ea4000c1e1b00 */
[----:B--2---:R-:W0:Y:S02]  /*1180*/  I2F.U64 R0, R4 ;  /* 0x0000000400007312 */ /* 0x004e240000301000 */
[----:B0-----:R-:W-:-:S04]  /*1190*/  F2FP.BF16.F32.PACK_AB R0, RZ, R0 ;  /* 0x00000000ff00723e */ /* 0x001fc800000010ff */
[----:B------:R-:W-:Y:S01]  /*11a0*/  PRMT R17, R0, 0x7610, R17 ;  /* 0x0000761000117816 */ /* 0x000fe20000000011 */
[----:B------:R-:W-:Y:S06]  /*11b0*/  BRA `(.L_x_11262) ;  /* 0x0000000000107947 */ /* 0x000fec0003800000 */
.L_x_11285:
[----:B------:R-:W2:Y:S02]  /*11c0*/  LDG.E R4, desc[UR36][R4.64] ;  /* 0x0000002404047981 */ /* 0x000ea4000c1e1900 */
[----:B--2---:R-:W-:-:S04]  /*11d0*/  I2FP.F32.U32 R0, R4 ;  /* 0x0000000400007245 */ /* 0x004fc80000201000 */
[----:B------:R-:W-:-:S04]  /*11e0*/  F2FP.BF16.F32.PACK_AB R0, RZ, R0 ;  /* 0x00000000ff00723e */ /* 0x000fc800000010ff */
[----:B------:R-:W-:-:S07]  /*11f0*/  PRMT R17, R0, 0x7610, R17 ;  /* 0x0000761000117816 */ /* 0x000fce0000000011 */
.L_x_11262:
[----:B------:R-:W-:-:S07]  /*1200*/  VIADD R23, R25, 0x80 ;  /* 0x0000008019177836 */ /* 0x000fce0000000000 */
.L_x_11256:
[----:B------:R-:W-:Y:S05]  /*1210*/  BSYNC.RECONVERGENT B6 ;  /* 0x0000000000067941 */ /* 0x000fea0003800200 */
.L_x_11255:
        /* <DEDUP_REMOVED lines=26> */
.L_x_11296:
[----:B------:R-:W2:Y:S02]  /*13c0*/  LDG.E.U8 R4, desc[UR36][R4.64] ;  /* 0x0000002404047981 */ /* 0x000ea4000c1e1100 */
[----:B--2---:R-:W-:-:S04]  /*13d0*/  I2FP.F32.U32 R0, R4 ;  /* 0x0000000400007245 */ /* 0x004fc80000201000 */
[----:B------:R-:W-:-:S04]  /*13e0*/  F2FP.BF16.F32.PACK_AB R0, RZ, R0 ;  /* 0x00000000ff00723e */ /* 0x000fc800000010ff */
[----:B------:R-:W-:Y:S01]  /*13f0*/  PRMT R19, R0, 0x7610, R19 ;  /* 0x0000761000137816 */ /* 0x000fe20000000013 */
[----:B------:R-:W-:Y:S06]  /*1400*/  BRA `(.L_x_11298) ;  /* 0x0000000c00e47947 */ /* 0x000fec0003800000 */
.L_x_11295:
        /* <DEDUP_REMOVED lines=11> */
.L_x_11300:
[----:B------:R-:W2:Y:S02]  /*14c0*/  LDG.E R4, desc[UR36][R4.64] ;  /* 0x0000002404047981 */ /* 0x000ea4000c1e1900 */
[----:B--2---:R-:W-:-:S04]  /*14d0*/  I2FP.F32.S32 R0, R4 ;  /* 0x0000000400007245 */ /* 0x004fc80000201400 */
[----:B------:R-:W-:-:S04]  /*14e0*/  F2FP.BF16.F32.PACK_AB R0, RZ, R0 ;  /* 0x00000000ff00723e */ /* 0x000fc800000010ff */
[----:B------:R-:W-:Y:S01]  /*14f0*/  PRMT R19, R0, 0x7610, R19 ;  /* 0x0000761000137816 */ /* 0x000fe20000000013 */
[----:B------:R-:W-:Y:S06]  /*1500*/  BRA `(.L_x_11298) ;  /* 0x0000000c00a47947 */ /* 0x000fec0003800000 */
.L_x_11299:
[----:B------:R-:W2:Y:S02]  /*1510*/  LDG.E.U16 R4, desc[UR36][R4.64] ;  /* 0x0000002404047981 */ /* 0x000ea4000c1e1500 */
[----:B--2---:R-:W0:Y:S02]  /*1520*/  I2F.S16 R0, R4 ;  /* 0x0000000400007306 */ /* 0x004e240000101400 */
[----:B0-----:R-:W-:-:S04]  /*1530*/  F2FP.BF16.F32.PACK_AB R0, RZ, R0 ;  /* 0x00000000ff00723e */ /* 0x001fc800000010ff */
[----:B------:R-:W-:Y:S01]  /*1540*/  PRMT R19, R0, 0x7610, R19 ;  /* 0x0000761000137816 */ /* 0x000fe20000000013 */
[----:B------:R-:W-:Y:S06]  /*1550*/  BRA `(.L_x_11298) ;  /* 0x0000000c00907947 */ /* 0x000fec0003800000 */
.L_x_11294:
        /* <DEDUP_REMOVED lines=9> */
.L_x_11302:
[----:B------:R-:W2:Y:S02]  /*15f0*/  LDG.E.U16 R0, desc[UR36][R4.64] ;  /* 0x0000002404007981 */ /* 0x000ea4000c1e1500 */
[----:B--2---:R-:W-:-:S05]  /*1600*/  HADD2.F32 R0, -RZ, R0.H0_H0 ;  /* 0x20000000ff007230 */ /* 0x004fca0000004100 */
[----:B------:R-:W-:-:S04]  /*1610*/  F2FP.BF16.F32.PACK_AB R0, RZ, R0 ;  /* 0x00000000ff00723e */ /* 0x000fc800000010ff */
[----:B------:R-:W-:Y:S01]  /*1620*/  PRMT R19, R0, 0x7610, R19 ;  /* 0x0000761000137816 */ /* 0x000fe20000000013 */
[----:B------:R-:W-:Y:S06]  /*1630*/  BRA `(.L_x_11298) ;  /* 0x0000000c00587947 */ /* 0x000fec0003800000 */
.L_x_11301:
        /* <DEDUP_REMOVED lines=9> */
.L_x_11304:
[----:B------:R-:W2:Y:S02]  /*16d0*/  LDG.E.U16 R4, desc[UR36][R4.64] ;  /* 0x0000002404047981 */ /* 0x000ea4000c1e1500 */
[----:B--2---:R-:W-:-:S05]  /*16e0*/  HADD2.F32 R0, -RZ, R4.H0_H0 ;  /* 0x20000004ff007230 */ /* 0x004fca0000004100 */
[----:B------:R-:W-:-:S04]  /*16f0*/  F2FP.BF16.F32.PACK_AB R0, RZ, R0 ;  /* 0x00000000ff00723e */ /* 0x000fc800000010ff */
[----:B------:R-:W-:Y:S01]  /*1700*/  PRMT R19, R0, 0x7610, R19 ;  /* 0x0000761000137816 */ /* 0x000fe20000000013 */
[----:B------:R-:W-:Y:S06]  /*1710*/  BRA `(.L_x_11298) ;  /* 0x0000000c00207947 */ /* 0x000fec0003800000 */
.L_x_11303:
        /* <DEDUP_REMOVED lines=13> */
.L_x_11293:
        /* <DEDUP_REMOVED lines=14> */
.L_x_11307:
        /* <DEDUP_REMOVED lines=13> */
.L_x_11306:
        /* <DEDUP_REMOVED lines=27> */
.L_x_11309:
        /* <DEDUP_REMOVED lines=15> */
.L_x_11308:
[----:B------:R0:W5:Y:S01]  /*1c40*/  LDG.E.U16 R19, desc[UR36][R4.64] ;  /* 0x0000002404137981 */ /* 0x000162000c1e1500 */
[----:B------:R-:W-:Y:S05]  /*1c50*/  BRA `(.L_x_11298) ;  /* 0x0000000400d07947 */ /* 0x000fea0003800000 */
.L_x_11305:
        /* <DEDUP_REMOVED lines=13> */
.L_x_11312:
        /* <DEDUP_REMOVED lines=21> */
.L_x_11316:
[----:B------:R-:W-:Y:S05]  /*1e80*/  BSYNC.RECONVERGENT B1 ;  /* 0x0000000000017941 */ /* 0x000fea0003800200 */
.L_x_11315:
[----:B------:R-:W-:Y:S01]  /*1e90*/  IMAD.SHL.U32 R0, R0, 0x100000, RZ ;  /* 0x0010000000007824 */ /* 0x000fe200078e00ff */
[----:B------:R-:W-:-:S04]  /*1ea0*/  LEA R3, R3, 0x3b800000, 0x17 ;  /* 0x3b80000003037811 */ /* 0x000fc800078eb8ff */
[----:B------:R-:W-:-:S07]  /*1eb0*/  LOP3.LUT R0, R3, R0, R7, 0xfe, !PT ;  /* 0x0000000003007212 */ /* 0x000fce00078efe07 */
.L_x_11314:
[----:B------:R-:W-:Y:S05]  /*1ec0*/  BSYNC.RECONVERGENT B0 ;  /* 0x0000000000007941 */ /* 0x000fea0003800200 */
.L_x_11313:
[----:B------:R-:W-:-:S04]  /*1ed0*/  F2FP.BF16.F32.PACK_AB R0, RZ, R0 ;  /* 0x00000000ff00723e */ /* 0x000fc800000010ff */
[----:B------:R-:W-:Y:S01]  /*1ee0*/  PRMT R19, R0, 0x7610, R19 ;  /* 0x0000761000137816 */ /* 0x000fe20000000013 */
[----:B------:R-:W-:Y:S06]  /*1ef0*/  BRA `(.L_x_11298) ;  /* 0x0000000400287947 */ /* 0x000fec0003800000 */
.L_x_11311:
        /* <DEDUP_REMOVED lines=21> */
.L_x_11320:
[----:B------:R-:W-:Y:S05]  /*2050*/  BSYNC.RECONVERGENT B1 ;  /* 0x0000000000017941 */ /* 0x000fea0003800200 */
.L_x_11319:
[----:B------:R-:W-:Y:S01]  /*2060*/  IMAD.SHL.U32 R0, R0, 0x200000, RZ ;  /* 0x0020000000007824 */ /* 0x000fe200078e00ff */
[----:B------:R-:W-:-:S04]  /*2070*/  LEA R3, R3, 0x37800000, 0x17 ;  /* 0x3780000003037811 */ /* 0x000fc800078eb8ff */
[----:B------:R-:W-:-:S07]  /*2080*/  LOP3.LUT R0, R3, R0, R7, 0xfe, !PT ;  /* 0x0000000003007212 */ /* 0x000fce00078efe07 */
.L_x_11318:
[----:B------:R-:W-:Y:S05]  /*2090*/  BSYNC.RECONVERGENT B0 ;  /* 0x0000000000007941 */ /* 0x000fea0003800200 */
.L_x_11317:
[----:B------:R-:W-:-:S04]  /*20a0*/  F2FP.BF16.F32.PACK_AB R0, RZ, R0 ;  /* 0x00000000ff00723e */ /* 0x000fc800000010ff */
[----:B------:R-:W-:Y:S01]  /*20b0*/  PRMT R19, R0, 0x7610, R19 ;  /* 0x0000761000137816 */ /* 0x000fe20000000013 */
[----:B------:R-:W-:Y:S06]  /*20c0*/  BRA `(.L_x_11298) ;  /* 0x0000000000b47947 */ /* 0x000fec0003800000 */
.L_x_11310:
        /* <DEDUP_REMOVED lines=14> */
.L_x_11324:
[----:B------:R-:W-:Y:S05]  /*21b0*/  BSYNC.RECONVERGENT B0 ;  /* 0x0000000000007941 */ /* 0x000fea0003800200 */
.L_x_11323:
[----:B------:R-:W-:-:S04]  /*21c0*/  F2FP.BF16.F32.PACK_AB R0, RZ, R0 ;  /* 0x00000000ff00723e */ /* 0x000fc800000010ff */
[----:B------:R-:W-:Y:S01]  /*21d0*/  PRMT R19, R0, 0x7610, R19 ;  /* 0x0000761000137816 */ /* 0x000fe20000000013 */
[----:B------:R-:W-:Y:S06]  /*21e0*/  BRA `(.L_x_11298) ;  /* 0x00000000006c7947 */ /* 0x000fec0003800000 */
.L_x_11297:
        /* <DEDUP_REMOVED lines=16> */
.L_x_11325:
[----:B------:R-:W-:Y:S01]  /*22f0*/  PRMT R19, RZ, 0x7610, R19 ;  /* 0x00007610ff137816 */ /* 0x000fe20000000013 */
[----:B------:R-:W-:Y:S06]  /*2300*/  BRA `(.L_x_11298) ;  /* 0x0000000000247947 */ /* 0x000fec0003800000 */
.L_x_11322:
[----:B------:R-:W2:Y:S02]  /*2310*/  LDG.E.64 R4, desc[UR36][R4.64] ;  /* 0x0000002404047981 */ /* 0x000ea4000c1e1b00 */
[----:B--2---:R-:W0:Y:S02]  /*2320*/  I2F.U64 R0, R4 ;  /* 0x0000000400007312 */ /* 0x004e240000301000 */
[----:B0-----:R-:W-:-:S04]  /*2330*/  F2FP.BF16.F32.PACK_AB R0, RZ, R0 ;  /* 0x00000000ff00723e */ /* 0x001fc800000010ff */
[----:B------:R-:W-:Y:S01]  /*2340*/  PRMT R19, R0, 0x7610, R19 ;  /* 0x0000761000137816 */ /* 0x000fe20000000013 */
[----:B------:R-:W-:Y:S06]  /*2350*/  BRA `(.L_x_11298) ;  /* 0x0000000000107947 */ /* 0x000fec0003800000 */
.L_x_11321:
[----:B------:R-:W2:Y:S02]  /*2360*/  LDG.E R4, desc[UR36][R4.64] ;  /* 0x0000002404047981 */ /* 0x000ea4000c1e1900 */
[----:B--2---:R-:W-:-:S04]  /*2370*/  I2FP.F32.U32 R0, R4 ;  /* 0x0000000400007245 */ /* 0x004fc80000201000 */
[----:B------:R-:W-:-:S04]  /*2380*/  F2FP.BF16.F32.PACK_AB R0, RZ, R0 ;  /* 0x00000000ff00723e */ /* 0x000fc800000010ff */
[----:B------:R-:W-:-:S07]  /*2390*/  PRMT R19, R0, 0x7610, R19 ;  /* 0x0000761000137816 */ /* 0x000fce0000000013 */
.L_x_11298:
[----:B------:R-:W-:-:S07]  /*23a0*/  VIADD R23, R23, 0x80 ;  /* 0x0000008017177836 */ /* 0x000fce0000000000 */
.L_x_11292:
[----:B------:R-:W-:Y:S05]  /*23b0*/  BSYNC.RECONVERGENT B6 ;  /* 0x0000000000067941 */ /* 0x000fea0003800200 */
.L_x_11291:
        /* <DEDUP_REMOVED lines=26> */
.L_x_11331:
[----:B------:R-:W2:Y:S02]  /*2560*/  LDG.E.U8 R4, desc[UR36][R4.64] ;  /* 0x0000002404047981 */ /* 0x000ea4000c1e1100 */
[----:B--2---:R-:W-:-:S04]  /*2570*/  I2FP.F32.U32 R0, R4 ;  /* 0x0000000400007245 */ /* 0x004fc80000201000 */
[----:B------:R-:W-:-:S04]  /*2580*/  F2FP.BF16.F32.PACK_AB R0, RZ, R0 ;  /* 0x00000000ff00723e */ /* 0x000fc800000010ff */
[----:B------:R-:W-:Y:S01]  /*2590*/  PRMT R18, R0, 0x7610, R18 ;  /* 0x0000761000127816 */ /* 0x000fe20000000012 */
[----:B------:R-:W-:Y:S06]  /*25a0*/  BRA `(.L_x_11333) ;  /* 0x0000000c00e47947 */ /* 0x000fec0003800000 */
.L_x_11330:
        /* <DEDUP_REMOVED lines=11> */
.L_x_11335:
[----:B------:R-:W2:Y:S02]  /*2660*/  LDG.E R4, desc[UR36][R4.64] ;  /* 0x0000002404047981 */ /* 0x000ea4000c1e1900 */
[----:B--2---:R-:W-:-:S04]  /*2670*/  I2FP.F32.S32 R0, R4 ;  /* 0x0000000400007245 */ /* 0x004fc80000201400 */
[----:B------:R-:W-:-:S04]  /*2680*/  F2FP.BF16.F32.PACK_AB R0, RZ, R0 ;  /* 0x00000000ff00723e */ /* 0x000fc800000010ff */
[----:B------:R-:W-:Y:S01]  /*2690*/  PRMT R18, R0, 0x7610, R18 ;  /* 0x0000761000127816 */ /* 0x000fe20000000012 */
[----:B------:R-:W-:Y:S06]  /*26a0*/  BRA `(.L_x_11333) ;  /* 0x0000000c00a47947 */ /* 0x000fec0003800000 */
.L_x_11334:
[----:B------:R-:W2:Y:S02]  /*26b0*/  LDG.E.U16 R4, desc[UR36][R4.64] ;  /* 0x0000002404047981 */ /* 0x000ea4000c1e1500 */
[----:B--2---:R-:W0:Y:S02]  /*26c0*/  I2F.S16 R0, R4 ;  /* 0x0000000400007306 */ /* 0x004e240000101400 */
[----:B0-----:R-:W-:-:S04]  /*26d0*/  F2FP.BF16.F32.PACK_AB R0, RZ, R0 ;  /* 0x00000000ff00723e */ /* 0x001fc800000010ff */
[----:B------:R-:W-:Y:S01]  /*26e0*/  PRMT R18, R0, 0x7610, R18 ;  /* 0x0000761000127816 */ /* 0x000fe20000000012 */
[----:B------:R-:W-:Y:S06]  /*26f0*/  BRA `(.L_x_11333) ;  /* 0x0000000c00907947 */ /* 0x000fec0003800000 */
.L_x_11329:
        /* <DEDUP_REMOVED lines=9> */
.L_x_11337:
[----:B------:R-:W2:Y:S02]  /*2790*/  LDG.E.U16 R0, desc[UR36][R4.64] ;  /* 0x0000002404007981 */ /* 0x000ea4000c1e1500 */
[----:B--2---:R-:W-:-:S05]  /*27a0*/  HADD2.F32 R0, -RZ, R0.H0_H0 ;  /* 0x20000000ff007230 */ /* 0x004fca0000004100 */
[----:B------:R-:W-:-:S04]  /*27b0*/  F2FP.BF16.F32.PACK_AB R0, RZ, R0 ;  /* 0x00000000ff00723e */ /* 0x000fc800000010ff */
[----:B------:R-:W-:Y:S01]  /*27c0*/  PRMT R18, R0, 0x7610, R18 ;  /* 0x0000761000127816 */ /* 0x000fe20000000012 */
[----:B------:R-:W-:Y:S06]  /*27d0*/  BRA `(.L_x_11333) ;  /* 0x0000000c00587947 */ /* 0x000fec0003800000 */
.L_x_11336:
        /* <DEDUP_REMOVED lines=9> */
.L_x_11339:
[----:B------:R-:W2:Y:S02]  /*2870*/  LDG.E.U16 R4, desc[UR36][R4.64] ;  /* 0x0000002404047981 */ /* 0x000ea4000c1e1500 */
[----:B--2---:R-:W-:-:S05]  /*2880*/  HADD2.F32 R0, -RZ, R4.H0_H0 ;  /* 0x20000004ff007230 */ /* 0x004fca0000004100 */
[----:B------:R-:W-:-:S04]  /*2890*/  F2FP.BF16.F32.PACK_AB R0, RZ, R0 ;  /* 0x00000000ff00723e */ /* 0x000fc800000010ff */
[----:B------:R-:W-:Y:S01]  /*28a0*/  PRMT R18, R0, 0x7610, R18 ;  /* 0x0000761000127816 */ /* 0x000fe20000000012 */
[----:B------:R-:W-:Y:S06]  /*28b0*/  BRA `(.L_x_11333) ;  /* 0x0000000c00207947 */ /* 0x000fec0003800000 */
.L_x_11338:
        /* <DEDUP_REMOVED lines=13> */
.L_x_11328:
        /* <DEDUP_REMOVED lines=14> */
.L_x_11342:
        /* <DEDUP_REMOVED lines=13> */
.L_x_11341:
        /* <DEDUP_REMOVED lines=27> */
.L_x_11344:
        /* <DEDUP_REMOVED lines=15> */
.L_x_11343:
[----:B------:R0:W5:Y:S01]  /*2de0*/  LDG.E.U16 R18, desc[UR36][R4.64] ;  /* 0x0000002404127981 */ /* 0x000162000c1e1500 */
[----:B------:R-:W-:Y:S05]  /*2df0*/  BRA `(.L_x_11333) ;  /* 0x0000000400d07947 */ /* 0x000fea0003800000 */
.L_x_11340:
        /* <DEDUP_REMOVED lines=13> */
.L_x_11347:
        /* <DEDUP_REMOVED lines=21> */
.L_x_11351:
[----:B------:R-:W-:Y:S05]  /*3020*/  BSYNC.RECONVERGENT B1 ;  /* 0x0000000000017941 */ /* 0x000fea0003800200 */
.L_x_11350:
[----:B------:R-:W-:Y:S01]  /*3030*/  IMAD.SHL.U32 R0, R0, 0x100000, RZ ;  /* 0x0010000000007824 */ /* 0x000fe200078e00ff */
[----:B------:R-:W-:-:S04]  /*3040*/  LEA R3, R3, 0x3b800000, 0x17 ;  /* 0x3b80000003037811 */ /* 0x000fc800078eb8ff */
[----:B------:R-:W-:-:S07]  /*3050*/  LOP3.LUT R0, R3, R0, R7, 0xfe, !PT ;  /* 0x0000000003007212 */ /* 0x000fce00078efe07 */
.L_x_11349:
[----:B------:R-:W-:Y:S05]  /*3060*/  BSYNC.RECONVERGENT B0 ;  /* 0x0000000000007941 */ /* 0x000fea0003800200 */
.L_x_11348:
[----:B------:R-:W-:-:S04]  /*3070*/  F2FP.BF16.F32.PACK_AB R0, RZ, R0 ;  /* 0x00000000ff00723e */ /* 0x000fc800000010ff */
[----:B------:R-:W-:Y:S01]  /*3080*/  PRMT R18, R0, 0x7610, R18 ;  /* 0x0000761000127816 */ /* 0x000fe20000000012 */
[----:B------:R-:W-:Y:S06]  /*3090*/  BRA `(.L_x_11333) ;  /* 0x0000000400287947 */ /* 0x000fec0003800000 */
.L_x_11346:
        /* <DEDUP_REMOVED lines=21> */
.L_x_11355:
[----:B------:R-:W-:Y:S05]  /*31f0*/  BSYNC.RECONVERGENT B1 ;  /* 0x0000000000017941 */ /* 0x000fea0003800200 */
.L_x_11354:
[----:B------:R-:W-:Y:S01]  /*3200*/  IMAD.SHL.U32 R0, R0, 0x200000, RZ ;  /* 0x0020000000007824 */ /* 0x000fe200078e00ff */
[----:B------:R-:W-:-:S04]  /*3210*/  LEA R3, R3, 0x37800000, 0x17 ;  /* 0x3780000003037811 */ /* 0x000fc800078eb8ff */
[----:B------:R-:W-:-:S07]  /*3220*/  LOP3.LUT R0, R3, R0, R7, 0xfe, !PT ;  /* 0x0000000003007212 */ /* 0x000fce00078efe07 */
.L_x_11353:
[----:B------:R-:W-:Y:S05]  /*3230*/  BSYNC.RECONVERGENT B0 ;  /* 0x0000000000007941 */ /* 0x000fea0003800200 */
.L_x_11352:
[----:B------:R-:W-:-:S04]  /*3240*/  F2FP.BF16.F32.PACK_AB R0, RZ, R0 ;  /* 0x00000000ff00723e */ /* 0x000fc800000010ff */
[----:B------:R-:W-:Y:S01]  /*3250*/  PRMT R18, R0, 0x7610, R18 ;  /* 0x0000761000127816 */ /* 0x000fe20000000012 */
[----:B------:R-:W-:Y:S06]  /*3260*/  BRA `(.L_x_11333) ;  /* 0x0000000000b47947 */ /* 0x000fec0003800000 */
.L_x_11345:
        /* <DEDUP_REMOVED lines=14> */
.L_x_11359:
[----:B------:R-:W-:Y:S05]  /*3350*/  BSYNC.RECONVERGENT B0 ;  /* 0x0000000000007941 */ /* 0x000fea0003800200 */
.L_x_11358:
[----:B------:R-:W-:-:S04]  /*3360*/  F2FP.BF16.F32.PACK_AB R0, RZ, R0 ;  /* 0x00000000ff00723e */ /* 0x000fc800000010ff */
[----:B------:R-:W-:Y:S01]  /*3370*/  PRMT R18, R0, 0x7610, R18 ;  /* 0x0000761000127816 */ /* 0x000fe20000000012 */
[----:B------:R-:W-:Y:S06]  /*3380*/  BRA `(.L_x_11333) ;  /* 0x00000000006c7947 */ /* 0x000fec0003800000 */
.L_x_11332:
        /* <DEDUP_REMOVED lines=16> */
.L_x_11360:
[----:B------:R-:W-:Y:S01]  /*3490*/  PRMT R18, RZ, 0x7610, R18 ;  /* 0x00007610ff127816 */ /* 0x000fe20000000012 */
[----:B------:R-:W-:Y:S06]  /*34a0*/  BRA `(.L_x_11333) ;  /* 0x0000000000247947 */ /* 0x000fec0003800000 */
.L_x_11357:
[----:B------:R-:W2:Y:S02]  /*34b0*/  LDG.E.64 R4, desc[UR36][R4.64] ;  /* 0x0000002404047981 */ /* 0x000ea4000c1e1b00 */
[----:B--2---:R-:W0:Y:S02]  /*34c0*/  I2F.U64 R0, R4 ;  /* 0x0000000400007312 */ /* 0x004e240000301000 */
[----:B0-----:R-:W-:-:S04]  /*34d0*/  F2FP.BF16.F32.PACK_AB R0, RZ, R0 ;  /* 0x00000000ff00723e */ /* 0x001fc800000010ff */
[----:B------:R-:W-:Y:S01]  /*34e0*/  PRMT R18, R0, 0x7610, R18 ;  /* 0x0000761000127816 */ /* 0x000fe20000000012 */
[----:B------:R-:W-:Y:S06]  /*34f0*/  BRA `(.L_x_11333) ;  /* 0x0000000000107947 */ /* 0x000fec0003800000 */
.L_x_11356:
[----:B------:R-:W2:Y:S02]  /*3500*/  LDG.E R4, desc[UR36][R4.64] ;  /* 0x0000002404047981 */ /* 0x000ea4000c1e1900 */
[----:B--2---:R-:W-:-:S04]  /*3510*/  I2FP.F32.U32 R0, R4 ;  /* 0x0000000400007245 */ /* 0x004fc80000201000 */
[----:B------:R-:W-:-:S04]  /*3520*/  F2FP.BF16.F32.PACK_AB R0, RZ, R0 ;  /* 0x00000000ff00723e */ /* 0x000fc800000010ff */
[----:B------:R-:W-:-:S07]  /*3530*/  PRMT R18, R0, 0x7610, R18 ;  /* 0x0000761000127816 */ /* 0x000fce0000000012 */
.L_x_11333:
[----:B------:R-:W-:-:S07]  /*3540*/  VIADD R23, R23, 0x80 ;  /* 0x0000008017177836 */ /* 0x000fce0000000000 */
.L_x_11327:
[----:B------:R-:W-:Y:S05]  /*3550*/  BSYNC.RECONVERGENT B6 ;  /* 0x0000000000067941 */ /* 0x000fea0003800200 */
.L_x_11326:
        /* <DEDUP_REMOVED lines=25> */
.L_x_11366:
[----:B------:R-:W2:Y:S02]  /*36f0*/  LDG.E.U8 R4, desc[UR36][R4.64] ;  /* 0x0000002404047981 */ /* 0x000ea4000c1e1100 */
[----:B--2---:R-:W-:-:S04]  /*3700*/  I2FP.F32.U32 R0, R4 ;  /* 0x0000000400007245 */ /* 0x004fc80000201000 */
[----:B------:R-:W-:Y:S01]  /*3710*/  F2FP.BF16.F32.PACK_AB R0, RZ, R0 ;  /* 0x00000000ff00723e */ /* 0x000fe200000010ff */
[----:B------:R-:W-:Y:S06]  /*3720*/  BRA `(.L_x_11362) ;  /* 0x0000000c00a87947 */ /* 0x000fec0003800000 */
.L_x_11365:
        /* <DEDUP_REMOVED lines=10> */
.L_x_11369:
[----:B------:R-:W2:Y:S02]  /*37d0*/  LDG.E R4, desc[UR36][R4.64] ;  /* 0x0000002404047981 */ /* 0x000ea4000c1e1900 */
[----:B--2---:R-:W-:-:S04]  /*37e0*/  I2FP.F32.S32 R0, R4 ;  /* 0x0000000400007245 */ /* 0x004fc80000201400 */
[----:B------:R-:W-:Y:S01]  /*37f0*/  F2FP.BF16.F32.PACK_AB R0, RZ, R0 ;  /* 0x00000000ff00723e */ /* 0x000fe200000010ff */
[----:B------:R-:W-:Y:S06]  /*3800*/  BRA `(.L_x_11362) ;  /* 0x0000000c00707947 */ /* 0x000fec0003800000 */
.L_x_11368:
[----:B------:R-:W2:Y:S02]  /*3810*/  LDG.E.U16 R4, desc[UR36][R4.64] ;  /* 0x0000002404047981 */ /* 0x000ea4000c1e1500 */
[----:B--2---:R-:W0:Y:S02]  /*3820*/  I2F.S16 R0, R4 ;  /* 0x0000000400007306 */ /* 0x004e240000101400 */
[----:B0-----:R-:W-:Y:S01]  /*3830*/  F2FP.BF16.F32.PACK_AB R0, RZ, R0 ;  /* 0x00000000ff00723e */ /* 0x001fe200000010ff */
[----:B------:R-:W-:Y:S06]  /*3840*/  BRA `(.L_x_11362) ;  /* 0x0000000c00607947 */ /* 0x000fec0003800000 */
.L_x_11364:
        /* <DEDUP_REMOVED lines=9> */
.L_x_11371:
[----:B------:R-:W2:Y:S02]  /*38e0*/  LDG.E.U16 R0, desc[UR36][R4.64] ;  /* 0x0000002404007981 */ /* 0x000ea4000c1e1500 */
[----:B--2---:R-:W-:-:S05]  /*38f0*/  HADD2.F32 R0, -RZ, R0.H0_H0 ;  /* 0x20000000ff007230 */ /* 0x004fca0000004100 */
[----:B------:R-:W-:Y:S01]  /*3900*/  F2FP.BF16.F32.PACK_AB R0, RZ, R0 ;  /* 0x00000000ff00723e */ /* 0x000fe200000010ff */
[----:B------:R-:W-:Y:S06]  /*3910*/  BRA `(.L_x_11362) ;  /* 0x0000000c002c7947 */ /* 0x000fec0003800000 */
.L_x_11370:
        /* <DEDUP_REMOVED lines=9> */
.L_x_11373:
[----:B------:R-:W2:Y:S02]  /*39b0*/  LDG.E.U16 R4, desc[UR36][R4.64] ;  /* 0x0000002404047981 */ /* 0x000ea4000c1e1500 */
[----:B--2---:R-:W-:-:S05]  /*39c0*/  HADD2.F32 R0, -RZ, R4.H0_H0 ;  /* 0x20000004ff007230 */ /* 0x004fca0000004100 */
[----:B------:R-:W-:Y:S01]  /*39d0*/  F2FP.BF16.F32.PACK_AB R0, RZ, R0 ;  /* 0x00000000ff00723e */ /* 0x000fe200000010ff */
[----:B------:R-:W-:Y:S06]  /*39e0*/  BRA `(.L_x_11362) ;  /* 0x0000000800f87947 */ /* 0x000fec0003800000 */
.L_x_11372:
        /* <DEDUP_REMOVED lines=12> */
.L_x_11363:
        /* <DEDUP_REMOVED lines=13> */
.L_x_11376:
        /* <DEDUP_REMOVED lines=12> */
.L_x_11375:
        /* <DEDUP_REMOVED lines=27> */
.L_x_11378:
        /* <DEDUP_REMOVED lines=14> */
.L_x_11377:
[----:B------:R1:W5:Y:S01]  /*3ed0*/  LDG.E.U16 R0, desc[UR36][R4.64] ;  /* 0x0000002404007981 */ /* 0x000362000c1e1500 */
[----:B------:R-:W-:Y:S05]  /*3ee0*/  BRA `(.L_x_11362) ;  /* 0x0000000400b87947 */ /* 0x000fea0003800000 */
.L_x_11374:
        /* <DEDUP_REMOVED lines=12> */
.L_x_11381:
        /* <DEDUP_REMOVED lines=21> */
.L_x_11385:
[----:B------:R-:W-:Y:S05]  /*4100*/  BSYNC.RECONVERGENT B1 ;  /* 0x0000000000017941 */ /* 0x000fea0003800200 */
.L_x_11384:
[----:B------:R-:W-:Y:S01]  /*4110*/  IMAD.SHL.U32 R0, R0, 0x100000, RZ ;  /* 0x0010000000007824 */ /* 0x000fe200078e00ff */
[----:B------:R-:W-:-:S04]  /*4120*/  LEA R3, R3, 0x3b800000, 0x17 ;  /* 0x3b80000003037811 */ /* 0x000fc800078eb8ff */
[----:B------:R-:W-:-:S07]  /*4130*/  LOP3.LUT R0, R3, R0, R7, 0xfe, !PT ;  /* 0x0000000003007212 */ /* 0x000fce00078efe07 */
.L_x_11383:
[----:B------:R-:W-:Y:S05]  /*4140*/  BSYNC.RECONVERGENT B0 ;  /* 0x0000000000007941 */ /* 0x000fea0003800200 */
.L_x_11382:
[----:B------:R-:W-:Y:S01]  /*4150*/  F2FP.BF16.F32.PACK_AB R0, RZ, R0 ;  /* 0x00000000ff00723e */ /* 0x000fe200000010ff */
[----:B------:R-:W-:Y:S06]  /*4160*/  BRA `(.L_x_11362) ;  /* 0x0000000400187947 */ /* 0x000fec0003800000 */
.L_x_11380:
        /* <DEDUP_REMOVED lines=21> */
.L_x_11389:
[----:B------:R-:W-:Y:S05]  /*42c0*/  BSYNC.RECONVERGENT B1 ;  /* 0x0000000000017941 */ /* 0x000fea0003800200 */
.L_x_11388:
[----:B------:R-:W-:Y:S01]  /*42d0*/  IMAD.SHL.U32 R0, R0, 0x200000, RZ ;  /* 0x0020000000007824 */ /* 0x000fe200078e00ff */
[----:B------:R-:W-:-:S04]  /*42e0*/  LEA R3, R3, 0x37800000, 0x17 ;  /* 0x3780000003037811 */ /* 0x000fc800078eb8ff */
[----:B------:R-:W-:-:S07]  /*42f0*/  LOP3.LUT R0, R3, R0, R7, 0xfe, !PT ;  /* 0x0000000003007212 */ /* 0x000fce00078efe07 */
.L_x_11387:
[----:B------:R-:W-:Y:S05]  /*4300*/  BSYNC.RECONVERGENT B0 ;  /* 0x0000000000007941 */ /* 0x000fea0003800200 */
.L_x_11386:
[----:B------:R-:W-:Y:S01]  /*4310*/  F2FP.BF16.F32.PACK_AB R0, RZ, R0 ;  /* 0x00000000ff00723e */ /* 0x000fe200000010ff */
[----:B------:R-:W-:Y:S06]  /*4320*/  BRA `(.L_x_11362) ;  /* 0x0000000000a87947 */ /* 0x000fec0003800000 */
.L_x_11379:
        /* <DEDUP_REMOVED lines=14> */
.L_x_11393:
[----:B------:R-:W-:Y:S05]  /*4410*/  BSYNC.RECONVERGENT B0 ;  /* 0x0000000000007941 */ /* 0x000fea0003800200 */
.L_x_11392:
[----:B------:R-:W-:Y:S01]  /*4420*/  F2FP.BF16.F32.PACK_AB R0, RZ, R0 ;  /* 0x00000000ff00723e */ /* 0x000fe200000010ff */
[----:B------:R-:W-:Y:S06]  /*4430*/  BRA `(.L_x_11362) ;  /* 0x0000000000647947 */ /* 0x000fec0003800000 */
.L_x_11367:
        /* <DEDUP_REMOVED lines=16> */
.L_x_11394:
[----:B------:R-:W-:Y:S01]  /*4540*/  PRMT R0, RZ, 0x7610, R0 ;  /* 0x00007610ff007816 */ /* 0x000fe20000000000 */
[----:B------:R-:W-:Y:S06]  /*4550*/  BRA `(.L_x_11362) ;  /* 0x00000000001c7947 */ /* 0x000fec0003800000 */
.L_x_11391:
[----:B------:R-:W2:Y:S02]  /*4560*/  LDG.E.64 R4, desc[UR36][R4.64] ;  /* 0x0000002404047981 */ /* 0x000ea4000c1e1b00 */
[----:B--2---:R-:W0:Y:S02]  /*4570*/  I2F.U64 R0, R4 ;  /* 0x0000000400007312 */ /* 0x004e240000301000 */
[----:B0-----:R-:W-:Y:S01]  /*4580*/  F2FP.BF16.F32.PACK_AB R0, RZ, R0 ;  /* 0x00000000ff00723e */ /* 0x001fe200000010ff */
[----:B------:R-:W-:Y:S06]  /*4590*/  BRA `(.L_x_11362) ;  /* 0x00000000000c7947 */ /* 0x000fec0003800000 */
.L_x_11390:
[----:B------:R-:W2:Y:S02]  /*45a0*/  LDG.E R4, desc[UR36][R4.64] ;  /* 0x0000002404047981 */ /* 0x000ea4000c1e1900 */
[----:B--2---:R-:W-:-:S04]  /*45b0*/  I2FP.F32.U32 R0, R4 ;  /* 0x0000000400007245 */ /* 0x004fc80000201000 */
[----:B------:R-:W-:-:S07]  /*45c0*/  F2FP.BF16.F32.PACK_AB R0, RZ, R0 ;  /* 0x00000000ff00723e */ /* 0x000fce00000010ff */
.L_x_11362:
[----:B------:R-:W-:Y:S05]  /*45d0*/  BSYNC.RECONVERGENT B6 ;  /* 0x0000000000067941 */ /* 0x000fea0003800200 */
.L_x_11361:
[C---:B------:R-:W-:Y:S01]  /*45e0*/  VIADD R3, R25.reuse, 0x100 ;  /* 0x0000010019037836 */ /* 0x040fe20000000000 */
[CC--:B------:R-:W-:Y:S01]  /*45f0*/  ISETP.GE.AND P0, PT, R25.reuse, R16.reuse, PT ;  /* 0x000000101900720c */ /* 0x0c0fe20003f06270 */
[----:B------:R-:W-:Y:S01]  /*4600*/  VIADD R23, R25, 0x80 ;  /* 0x0000008019177836 */ /* 0x000fe20000000000 */
[----:B------:R-:W-:Y:S02]  /*4610*/  BSSY.RECONVERGENT B6, `(.L_x_11395) ;  /* 0x000011f000067945 */ /* 0x000fe40003800200 */
[-C--:B------:R-:W-:Y:S01]  /*4620*/  ISETP.GE.AND P2, PT, R3, R16.reuse, PT ;  /* 0x000000100300720c */ /* 0x080fe20003f46270 */
[----:B------:R-:W-:Y:S01]  /*4630*/  VIADD R3, R25, 0x180 ;  /* 0x0000018019037836 */ /* 0x000fe20000000000 */
[----:B------:R-:W-:-:S04]  /*4640*/  ISETP.GE.AND P1, PT, R23, R16, PT ;  /* 0x000000101700720c */ /* 0x000fc80003f26270 */
[----:B------:R-:W-:-:S03]  /*4650*/  ISETP.GE.AND P3, PT, R3, R16, PT ;  /* 0x000000100300720c */ /* 0x000fc60003f66270 */
[----:B-----5:R-:W-:-:S04]  /*4660*/  @!P0 IMAD.U32 R3, R17, 0x10000, RZ ;  /* 0x0001000011038824 */ /* 0x020fc800078e00ff */
[----:B------:R-:W-:Y:S02]  /*4670*/  @!P2 IMAD.U32 R18, R18, 0x10000, RZ ;  /* 0x000100001212a824 */ /* 0x000fe400078e00ff */
[----:B------:R-:W-:Y:S02]  /*4680*/  @!P0 FADD.FTZ R3, -R3, -RZ ;  /* 0x800000ff03038221 */ /* 0x000fe40000010100 */
[----:B01----:R-:W-:Y:S02]  /*4690*/  @!P2 FADD.FTZ R4, -R18, -RZ ;  /* 0x800000ff1204a221 */ /* 0x003fe40000010100 */
[----:B------:R0:W1:Y:S01]  /*46a0*/  @!P0 F2F.BF16.F32 R5, R3 ;  /* 0x0000000300058304 */ /* 0x0000620000202000 */
[----:B------:R-:W-:Y:S01]  /*46b0*/  @!P3 IMAD.U32 R6, R0, 0x10000, RZ ;  /* 0x000100000006b824 */ /* 0x000fe200078e00ff */
[----:B------:R-:W2:Y:S01]  /*46c0*/  LDC.U8 R18, c[0x0][0x3a4] ;  /* 0x0000e900ff127b82 */ /* 0x000ea20000000000 */
[----:B------:R-:W-:Y:S02]  /*46d0*/  @!P1 IMAD.U32 R0, R19, 0x10000, RZ ;  /* 0x0001000013009824 */ /* 0x000fe400078e00ff */
[----:B------:R-:W-:-:S02]  /*46e0*/  @!P3 FADD.FTZ R6, -R6, -RZ ;  /* 0x800000ff0606b221 */ /* 0x000fc40000010100 */
[----:B------:R-:W-:Y:S01]  /*46f0*/  @!P1 FADD.FTZ R0, -R0, -RZ ;  /* 0x800000ff00009221 */ /* 0x000fe20000010100 */
[----:B------:R0:W3:Y:S08]  /*4700*/  @!P2 F2F.BF16.F32 R17, R4 ;  /* 0x000000040011a304 */ /* 0x0000f00000202000 */
[----:B------:R0:W4:Y:S08]  /*4710*/  @!P3 F2F.BF16.F32 R19, R6 ;  /* 0x000000060013b304 */ /* 0x0001300000202000 */
[----:B------:R0:W0:Y:S01]  /*4720*/  @!P1 F2F.BF16.F32 R22, R0 ;  /* 0x0000000000169304 */ /* 0x0000220000202000 */
[----:B-1-3--:R-:W-:Y:S05]  /*4730*/  @P0 BRA `(.L_x_11396) ;  /* 0x0000001000300947 */ /* 0x00afea0003800000 */
[----:B------:R-:W1:Y:S01]  /*4740*/  LDCU UR4, c[0x0][0x3a8] ;  /* 0x00007500ff0477ac */ /* 0x000e620008000800 */
[----:B------:R-:W3:Y:S01]  /*4750*/  LDC.64 R8, c[0x0][0x388] ;  /* 0x0000e200ff087b82 */ /* 0x000ee20000000a00 */
[----:B0-----:R-:W-:Y:S01]  /*4760*/  IMAD R0, R2, 0x200, R25 ;  /* 0x0000020002007824 */ /* 0x001fe200078e0219 */
[----:B--2---:R-:W-:-:S03]  /*4770*/  PRMT R4, R18, 0x9910, RZ ;  /* 0x0000991012047816 */ /* 0x004fc600000000ff */
[----:B-1----:R-:W-:Y:S02]  /*4780*/  IMAD R3, R0, UR4, RZ ;  /* 0x0000000400037c24 */ /* 0x002fe4000f8e02ff */
        /* <DEDUP_REMOVED lines=18> */
.L_x_11400:
[----:B------:R-:W-:Y:S02]  /*48b0*/  IMAD.U32 R5, R5, 0x10000, RZ ;  /* 0x0001000005057824 */ /* 0x000fe400078e00ff */
[----:B------:R-:W-:-:S04]  /*48c0*/  IMAD.MOV.U32 R25, RZ, RZ, R23 ;  /* 0x000000ffff197224 */ /* 0x000fc800078e0017 */
[----:B------:R-:W0:Y:S02]  /*48d0*/  F2I.S64.TRUNC R4, R5 ;  /* 0x0000000500047311 */ /* 0x000e24000020d900 */
[----:B0-----:R0:W-:Y:S01]  /*48e0*/  STG.E.U8 desc[UR36][R8.64], R4 ;  /* 0x0000000408007986 */ /* 0x0011e2000c101124 */
[----:B------:R-:W-:Y:S05]  /*48f0*/  BRA `(.L_x_11396) ;  /* 0x0000000c00c07947 */ /* 0x000fea0003800000 */
.L_x_11399:
        /* <DEDUP_REMOVED lines=11> */
.L_x_11403:
[----:B------:R-:W-:Y:S02]  /*49b0*/  IMAD.U32 R5, R5, 0x10000, RZ ;  /* 0x0001000005057824 */ /* 0x000fe400078e00ff */
[----:B------:R-:W-:-:S04]  /*49c0*/  IMAD.MOV.U32 R25, RZ, RZ, R23 ;  /* 0x000000ffff197224 */ /* 0x000fc800078e0017 */
[----:B------:R-:W0:Y:S02]  /*49d0*/  F2I.FTZ.TRUNC.NTZ R5, R5 ;  /* 0x0000000500057305 */ /* 0x000e24000021f100 */
[----:B0-----:R0:W-:Y:S01]  /*49e0*/  STG.E desc[UR36][R8.64], R5 ;  /* 0x0000000508007986 */ /* 0x0011e2000c101924 */
[----:B------:R-:W-:Y:S05]  /*49f0*/  BRA `(.L_x_11396) ;  /* 0x0000000c00807947 */ /* 0x000fea0003800000 */
.L_x_11402:
[----:B------:R-:W-:Y:S02]  /*4a00*/  IMAD.U32 R5, R5, 0x10000, RZ ;  /* 0x0001000005057824 */ /* 0x000fe400078e00ff */
[----:B------:R-:W-:-:S04]  /*4a10*/  IMAD.MOV.U32 R25, RZ, RZ, R23 ;  /* 0x000000ffff197224 */ /* 0x000fc800078e0017 */
[----:B------:R-:W0:Y:S02]  /*4a20*/  F2I.FTZ.TRUNC.NTZ R5, R5 ;  /* 0x0000000500057305 */ /* 0x000e24000021f100 */
[----:B0-----:R0:W-:Y:S01]  /*4a30*/  STG.E.U16 desc[UR36][R8.64], R5 ;  /* 0x0000000508007986 */ /* 0x0011e2000c101524 */
[----:B------:R-:W-:Y:S05]  /*4a40*/  BRA `(.L_x_11396) ;  /* 0x0000000c006c7947 */ /* 0x000fea0003800000 */
.L_x_11398:
        /* <DEDUP_REMOVED lines=10> */
.L_x_11405:
[----:B------:R-:W-:Y:S02]  /*4af0*/  IMAD.U32 R0, R5, 0x10000, RZ ;  /* 0x0001000005007824 */ /* 0x000fe400078e00ff */
[----:B------:R-:W-:-:S03]  /*4b00*/  IMAD.MOV.U32 R25, RZ, RZ, R23 ;  /* 0x000000ffff197224 */ /* 0x000fc600078e0017 */
[----:B------:R-:W-:-:S05]  /*4b10*/  F2FP.F16.F32.PACK_AB R0, RZ, R0 ;  /* 0x00000000ff00723e */ /* 0x000fca00000000ff */
[----:B------:R0:W-:Y:S01]  /*4b20*/  STG.E.U16 desc[UR36][R8.64], R0 ;  /* 0x0000000008007986 */ /* 0x0001e2000c101524 */
[----:B------:R-:W-:Y:S05]  /*4b30*/  BRA `(.L_x_11396) ;  /* 0x0000000c00307947 */ /* 0x000fea0003800000 */
.L_x_11404:
        /* <DEDUP_REMOVED lines=11> */
.L_x_11407:
[----:B------:R-:W-:Y:S02]  /*4bf0*/  IMAD.U32 R5, R5, 0x10000, RZ ;  /* 0x0001000005057824 */ /* 0x000fe400078e00ff */
[----:B------:R-:W-:-:S03]  /*4c00*/  IMAD.MOV.U32 R25, RZ, RZ, R23 ;  /* 0x000000ffff197224 */ /* 0x000fc600078e0017 */
[----:B------:R-:W-:-:S04]  /*4c10*/  F2FP.F16.F32.PACK_AB R3, RZ, R5 ;  /* 0x00000005ff03723e */ /* 0x000fc800000000ff */
[----:B------:R-:W-:-:S05]  /*4c20*/  PRMT R3, R3, 0x5410, RZ ;  /* 0x0000541003037816 */ /* 0x000fca00000000ff */
[----:B------:R0:W-:Y:S01]  /*4c30*/  STG.E desc[UR36][R8.64], R3 ;  /* 0x0000000308007986 */ /* 0x0001e2000c101924 */
[----:B------:R-:W-:Y:S05]  /*4c40*/  BRA `(.L_x_11396) ;  /* 0x0000000800ec7947 */ /* 0x000fea0003800000 */
.L_x_11406:
[----:B------:R-:W-:Y:S02]  /*4c50*/  IMAD.U32 R4, R5, 0x10000, RZ ;  /* 0x0001000005047824 */ /* 0x000fe400078e00ff */
[----:B------:R-:W-:Y:S02]  /*4c60*/  IMAD.MOV.U32 R25, RZ, RZ, R23 ;  /* 0x000000ffff197224 */ /* 0x000fe400078e0017 */
[----:B------:R-:W-:-:S06]  /*4c70*/  FMUL.FTZ R4, R4, 1 ;  /* 0x3f80000004047820 */ /* 0x000fcc0000410000 */
[----:B------:R-:W0:Y:S02]  /*4c80*/  F2F.F64.F32 R4, R4 ;  /* 0x0000000400047310 */ /* 0x000e240000201800 */
[----:B0-----:R0:W-:Y:S01]  /*4c90*/  STG.E.64 desc[UR36][R8.64], R4 ;  /* 0x0000000408007986 */ /* 0x0011e2000c101b24 */
[----:B------:R-:W-:Y:S05]  /*4ca0*/  BRA `(.L_x_11396) ;  /* 0x0000000800d47947 */ /* 0x000fea0003800000 */
.L_x_11397:
        /* <DEDUP_REMOVED lines=14> */
.L_x_11410:
[----:B------:R-:W-:Y:S01]  /*4d90*/  IMAD.U32 R5, R5, 0x10000, RZ ;  /* 0x0001000005057824 */ /* 0x000fe200078e00ff */
[----:B------:R-:W-:Y:S01]  /*4da0*/  CS2R R6, SRZ ;  /* 0x0000000000067805 */ /* 0x000fe2000001ff00 */
[----:B------:R-:W-:Y:S02]  /*4db0*/  IMAD.MOV.U32 R25, RZ, RZ, R23 ;  /* 0x000000ffff197224 */ /* 0x000fe400078e0017 */
[----:B------:R-:W-:-:S06]  /*4dc0*/  FMUL.FTZ R5, R5, 1 ;  /* 0x3f80000005057820 */ /* 0x000fcc0000410000 */
[----:B------:R-:W0:Y:S02]  /*4dd0*/  F2F.F64.F32 R4, R5 ;  /* 0x0000000500047310 */ /* 0x000e240000201800 */
[----:B0-----:R0:W-:Y:S01]  /*4de0*/  STG.E.128 desc[UR36][R8.64], R4 ;  /* 0x0000000408007986 */ /* 0x0011e2000c101d24 */
[----:B------:R-:W-:Y:S05]  /*4df0*/  BRA `(.L_x_11396) ;  /* 0x0000000800807947 */ /* 0x000fea0003800000 */
.L_x_11409:
        /* <DEDUP_REMOVED lines=19> */
.L_x_11414:
[----:B------:R-:W-:Y:S05]  /*4f30*/  BSYNC.RECONVERGENT B0 ;  /* 0x0000000000007941 */ /* 0x000fea0003800200 */
.L_x_11413:
[----:B------:R-:W-:Y:S01]  /*4f40*/  LOP3.LUT R5, R0, 0x80, R5, 0xf8, !PT ;  /* 0x0000008000057812 */ /* 0x000fe200078ef805 */
[----:B------:R-:W-:-:S04]  /*4f50*/  IMAD.MOV.U32 R25, RZ, RZ, R23 ;  /* 0x000000ffff197224 */ /* 0x000fc800078e0017 */
[----:B------:R0:W-:Y:S01]  /*4f60*/  STG.E.U8 desc[UR36][R8.64], R5 ;  /* 0x0000000508007986 */ /* 0x0001e2000c101124 */
[----:B------:R-:W-:Y:S05]  /*4f70*/  BRA `(.L_x_11396) ;  /* 0x0000000800207947 */ /* 0x000fea0003800000 */
.L_x_11412:
        /* <DEDUP_REMOVED lines=15> */
.L_x_11416:
[----:B------:R-:W-:Y:S05]  /*5070*/  BSYNC.RECONVERGENT B0 ;  /* 0x0000000000007941 */ /* 0x000fea0003800200 */
.L_x_11415:
[----:B------:R-:W-:Y:S01]  /*5080*/  LOP3.LUT R5, R0, 0x80, R5, 0xf8, !PT ;  /* 0x0000008000057812 */ /* 0x000fe200078ef805 */
[----:B------:R-:W-:-:S04]  /*5090*/  IMAD.MOV.U32 R25, RZ, RZ, R23 ;  /* 0x000000ffff197224 */ /* 0x000fc800078e0017 */
[----:B------:R3:W-:Y:S01]  /*50a0*/  STG.E.U8 desc[UR36][R8.64], R5 ;  /* 0x0000000508007986 */ /* 0x0007e2000c101124 */
[----:B------:R-:W-:Y:S05]  /*50b0*/  BRA `(.L_x_11396) ;  /* 0x0000000400d07947 */ /* 0x000fea0003800000 */
.L_x_11411:
[----:B------:R1:W-:Y:S01]  /*50c0*/  STG.E.U16 desc[UR36][R8.64], R5 ;  /* 0x0000000508007986 */ /* 0x0003e2000c101524 */
[----:B------:R-:W-:Y:S01]  /*50d0*/  IMAD.MOV.U32 R25, RZ, RZ, R23 ;  /* 0x000000ffff197224 */ /* 0x000fe200078e0017 */
[----:B------:R-:W-:Y:S06]  /*50e0*/  BRA `(.L_x_11396) ;  /* 0x0000000400c47947 */ /* 0x000fec0003800000 */
.L_x_11408:
        /* <DEDUP_REMOVED lines=13> */
.L_x_11419:
        /* <DEDUP_REMOVED lines=13> */
.L_x_11422:
[----:B------:R-:W-:-:S04]  /*5290*/  SHF.R.U32.HI R0, RZ, 0x14, R3 ;  /* 0x00000014ff007819 */ /* 0x000fc80000011603 */
[----:B------:R-:W-:-:S04]  /*52a0*/  LOP3.LUT R0, R0, 0x1, RZ, 0xc0, !PT ;  /* 0x0000000100007812 */ /* 0x000fc800078ec0ff */
[----:B------:R-:W-:-:S04]  /*52b0*/  IADD3 R0, PT, PT, R3, 0x487ffff, R0 ;  /* 0x0487ffff03007810 */ /* 0x000fc80007ffe000 */
[----:B------:R-:W-:-:S04]  /*52c0*/  SHF.R.U32.HI R0, RZ, 0x14, R0 ;  /* 0x00000014ff007819 */ /* 0x000fc80000011600 */
[----:B------:R-:W-:-:S07]  /*52d0*/  LOP3.LUT R0, R0, 0xff, RZ, 0xc0, !PT ;  /* 0x000000ff00007812 */ /* 0x000fce00078ec0ff */
.L_x_11423:
[----:B------:R-:W-:-:S04]  /*52e0*/  SHF.R.U32.HI R3, RZ, 0x18, R3 ;  /* 0x00000018ff037819 */ /* 0x000fc80000011603 */
[----:B------:R-:W-:-:S04]  /*52f0*/  LOP3.LUT R0, R0, 0x80, R3, 0xf8, !PT ;  /* 0x0000008000007812 */ /* 0x000fc800078ef803 */
[----:B------:R-:W-:-:S07]  /*5300*/  PRMT R4, R0, 0x7610, R4 ;  /* 0x0000761000047816 */ /* 0x000fce0000000004 */
.L_x_11421:
[----:B------:R-:W-:Y:S05]  /*5310*/  BSYNC.RECONVERGENT B0 ;  /* 0x0000000000007941 */ /* 0x000fea0003800200 */
.L_x_11420:
[----:B------:R0:W-:Y:S01]  /*5320*/  STG.E.U8 desc[UR36][R8.64], R4 ;  /* 0x0000000408007986 */ /* 0x0001e2000c101124 */
[----:B------:R-:W-:Y:S01]  /*5330*/  IMAD.MOV.U32 R25, RZ, RZ, R23 ;  /* 0x000000ffff197224 */ /* 0x000fe200078e0017 */
[----:B------:R-:W-:Y:S06]  /*5340*/  BRA `(.L_x_11396) ;  /* 0x00000004002c7947 */ /* 0x000fec0003800000 */
.L_x_11418:
        /* <DEDUP_REMOVED lines=13> */
.L_x_11426:
[----:B------:R-:W-:-:S04]  /*5420*/  SHF.R.U32.HI R0, RZ, 0x15, R3 ;  /* 0x00000015ff007819 */ /* 0x000fc80000011603 */
[----:B------:R-:W-:-:S04]  /*5430*/  LOP3.LUT R0, R0, 0x1, RZ, 0xc0, !PT ;  /* 0x0000000100007812 */ /* 0x000fc800078ec0ff */
[----:B------:R-:W-:-:S04]  /*5440*/  IADD3 R0, PT, PT, R3, 0x88fffff, R0 ;  /* 0x088fffff03007810 */ /* 0x000fc80007ffe000 */
[----:B------:R-:W-:-:S04]  /*5450*/  SHF.R.U32.HI R0, RZ, 0x15, R0 ;  /* 0x00000015ff007819 */ /* 0x000fc80000011600 */
[----:B------:R-:W-:-:S07]  /*5460*/  LOP3.LUT R0, R0, 0xff, RZ, 0xc0, !PT ;  /* 0x000000ff00007812 */ /* 0x000fce00078ec0ff */
.L_x_11427:
[----:B------:R-:W-:-:S04]  /*5470*/  SHF.R.U32.HI R3, RZ, 0x18, R3 ;  /* 0x00000018ff037819 */ /* 0x000fc80000011603 */
[----:B------:R-:W-:-:S04]  /*5480*/  LOP3.LUT R0, R0, 0x80, R3, 0xf8, !PT ;  /* 0x0000008000007812 */ /* 0x000fc800078ef803 */
[----:B------:R-:W-:-:S07]  /*5490*/  PRMT R4, R0, 0x7610, R4 ;  /* 0x0000761000047816 */ /* 0x000fce0000000004 */
.L_x_11425:
[----:B------:R-:W-:Y:S05]  /*54a0*/  BSYNC.RECONVERGENT B0 ;  /* 0x0000000000007941 */ /* 0x000fea0003800200 */
.L_x_11424:
[----:B------:R0:W-:Y:S01]  /*54b0*/  STG.E.U8 desc[UR36][R8.64], R4 ;  /* 0x0000000408007986 */ /* 0x0001e2000c101124 */
[----:B------:R-:W-:Y:S01]  /*54c0*/  IMAD.MOV.U32 R25, RZ, RZ, R23 ;  /* 0x000000ffff197224 */ /* 0x000fe200078e0017 */
[----:B------:R-:W-:Y:S06]  /*54d0*/  BRA `(.L_x_11396) ;  /* 0x0000000000c87947 */ /* 0x000fec0003800000 */
.L_x_11417:
[----:B------:R-:W-:-:S13]  /*54e0*/  ISETP.NE.AND P0, PT, R0, 0x1c, PT ;  /* 0x0000001c0000780c */ /* 0x000fda0003f05270 */
[----:B------:R-:W-:Y:S05]  /*54f0*/  @!P0 BRA `(.L_x_11428) ;  /* 0x0000000000b08947 */ /* 0x000fea0003800000 */
[----:B------:R-:W-:-:S13]  /*5500*/  ISETP.NE.AND P0, PT, R0, 0x1d, PT ;  /* 0x0000001d0000780c */ /* 0x000fda0003f05270 */
[----:B------:R-:W-:Y:S05]  /*5510*/  @!P0 BRA `(.L_x_11429) ;  /* 0x0000000000948947 */ /* 0x000fea0003800000 */
[----:B------:R-:W-:-:S13]  /*5520*/  ISETP.NE.AND P0, PT, R0, 0x2c, PT ;  /* 0x0000002c0000780c */ /* 0x000fda0003f05270 */
[----:B------:R-:W-:Y:S05]  /*5530*/  @!P0 BRA `(.L_x_11430) ;  /* 0x0000000000488947 */ /* 0x000fea0003800000 */
.L_x_11401:
        /* <DEDUP_REMOVED lines=15> */
[----:B--2-4-:R-:W-:Y:S05]  /*5630*/  CALL.ABS.NOINC R14 ;  /* 0x000000000e007343 */ /* 0x014fea0003c00000 */
.L_x_11431:
[----:B------:R-:W-:Y:S01]  /*5640*/  IMAD.MOV.U32 R25, RZ, RZ, R23 ;  /* 0x000000ffff197224 */ /* 0x000fe200078e0017 */
[----:B------:R-:W-:Y:S06]  /*5650*/  BRA `(.L_x_11396) ;  /* 0x0000000000687947 */ /* 0x000fec0003800000 */
.L_x_11430:
        /* <DEDUP_REMOVED lines=17> */
.L_x_11429:
[----:B------:R-:W-:Y:S02]  /*5770*/  IMAD.U32 R5, R5, 0x10000, RZ ;  /* 0x0001000005057824 */ /* 0x000fe400078e00ff */
[----:B------:R-:W-:-:S04]  /*5780*/  IMAD.MOV.U32 R25, RZ, RZ, R23 ;  /* 0x000000ffff197224 */ /* 0x000fc800078e0017 */
[----:B------:R-:W0:Y:S02]  /*5790*/  F2I.U64.TRUNC R4, R5 ;  /* 0x0000000500047311 */ /* 0x000e24000020d800 */
[----:B0-----:R0:W-:Y:S01]  /*57a0*/  STG.E.64 desc[UR36][R8.64], R4 ;  /* 0x0000000408007986 */ /* 0x0011e2000c101b24 */
[----:B------:R-:W-:Y:S05]  /*57b0*/  BRA `(.L_x_11396) ;  /* 0x0000000000107947 */ /* 0x000fea0003800000 */
.L_x_11428:
[----:B------:R-:W-:Y:S02]  /*57c0*/  IMAD.U32 R5, R5, 0x10000, RZ ;  /* 0x0001000005057824 */ /* 0x000fe400078e00ff */
[----:B------:R-:W-:-:S04]  /*57d0*/  IMAD.MOV.U32 R25, RZ, RZ, R23 ;  /* 0x000000ffff197224 */ /* 0x000fc800078e0017 */
[----:B------:R-:W0:Y:S02]  /*57e0*/  F2I.FTZ.U32.TRUNC.NTZ R5, R5 ;  /* 0x0000000500057305 */ /* 0x000e24000021f000 */
[----:B0-----:R0:W-:Y:S02]  /*57f0*/  STG.E desc[UR36][R8.64], R5 ;  /* 0x0000000508007986 */ /* 0x0011e4000c101924 */
.L_x_11396:
[----:B------:R-:W-:Y:S05]  /*5800*/  BSYNC.RECONVERGENT B6 ;  /* 0x0000000000067941 */ /* 0x000fea0003800200 */
.L_x_11395:
[----:B------:R-:W-:Y:S01]  /*5810*/  ISETP.GE.AND P0, PT, R25, R16, PT ;  /* 0x000000101900720c */ /* 0x000fe20003f06270 */
[----:B------:R-:W-:-:S12]  /*5820*/  BSSY.RECONVERGENT B6, `(.L_x_11432) ;  /* 0x00001f0000067945 */ /* 0x000fd80003800200 */
[----:B------:R-:W-:Y:S05]  /*5830*/  @P0 BRA `(.L_x_11433) ;  /* 0x0000001c00b80947 */ /* 0x000fea0003800000 */
[----:B------:R-:W5:Y:S01]  /*5840*/  LDCU UR4, c[0x0][0x3a8] ;  /* 0x00007500ff0477ac */ /* 0x000f620008000800 */
[----:B01-3--:R-:W0:Y:S01]  /*5850*/  LDC.64 R8, c[0x0][0x388] ;  /* 0x0000e200ff087b82 */ /* 0x00be220000000a00 */
        /* <DEDUP_REMOVED lines=20> */
.L_x_11437:
[----:B------:R-:W-:-:S06]  /*59a0*/  IMAD.U32 R5, R22, 0x10000, RZ ;  /* 0x0001000016057824 */ /* 0x000fcc00078e00ff */
[----:B------:R-:W0:Y:S02]  /*59b0*/  F2I.S64.TRUNC R4, R5 ;  /* 0x0000000500047311 */ /* 0x000e24000020d900 */
[----:B0-----:R0:W-:Y:S01]  /*59c0*/  STG.E.U8 desc[UR36][R8.64], R4 ;  /* 0x0000000408007986 */ /* 0x0011e2000c101124 */
[----:B------:R-:W-:Y:S05]  /*59d0*/  BRA `(.L_x_11439) ;  /* 0x0000000c006c7947 */ /* 0x000fea0003800000 */
.L_x_11436:
        /* <DEDUP_REMOVED lines=10> */
.L_x_11441:
[----:B------:R-:W-:-:S04]  /*5a80*/  IMAD.U32 R22, R22, 0x10000, RZ ;  /* 0x0001000016167824 */ /* 0x000fc800078e00ff */
[----:B------:R-:W0:Y:S02]  /*5a90*/  F2I.FTZ.TRUNC.NTZ R3, R22 ;  /* 0x0000001600037305 */ /* 0x000e24000021f100 */
[----:B0-----:R0:W-:Y:S01]  /*5aa0*/  STG.E desc[UR36][R8.64], R3 ;  /* 0x0000000308007986 */ /* 0x0011e2000c101924 */
[----:B------:R-:W-:Y:S05]  /*5ab0*/  BRA `(.L_x_11439) ;  /* 0x0000000c00347947 */ /* 0x000fea0003800000 */
.L_x_11440:
[----:B------:R-:W-:-:S04]  /*5ac0*/  IMAD.U32 R22, R22, 0x10000, RZ ;  /* 0x0001000016167824 */ /* 0x000fc800078e00ff */
[----:B------:R-:W0:Y:S02]  /*5ad0*/  F2I.FTZ.TRUNC.NTZ R3, R22 ;  /* 0x0000001600037305 */ /* 0x000e24000021f100 */
[----:B0-----:R0:W-:Y:S01]  /*5ae0*/  STG.E.U16 desc[UR36][R8.64], R3 ;  /* 0x0000000308007986 */ /* 0x0011e2000c101524 */
[----:B------:R-:W-:Y:S05]  /*5af0*/  BRA `(.L_x_11439) ;  /* 0x0000000c00247947 */ /* 0x000fea0003800000 */
.L_x_11435:
        /* <DEDUP_REMOVED lines=9> */
.L_x_11443:
[----:B------:R-:W-:-:S05]  /*5b90*/  IMAD.U32 R0, R22, 0x10000, RZ ;  /* 0x0001000016007824 */ /* 0x000fca00078e00ff */
[----:B------:R-:W-:-:S05]  /*5ba0*/  F2FP.F16.F32.PACK_AB R0, RZ, R0 ;  /* 0x00000000ff00723e */ /* 0x000fca00000000ff */
[----:B------:R0:W-:Y:S01]  /*5bb0*/  STG.E.U16 desc[UR36][R8.64], R0 ;  /* 0x0000000008007986 */ /* 0x0001e2000c101524 */
[----:B------:R-:W-:Y:S05]  /*5bc0*/  BRA `(.L_x_11439) ;  /* 0x0000000800f07947 */ /* 0x000fea0003800000 */
.L_x_11442:
        /* <DEDUP_REMOVED lines=10> */
.L_x_11445:
[----:B------:R-:W-:-:S05]  /*5c70*/  IMAD.U32 R22, R22, 0x10000, RZ ;  /* 0x0001000016167824 */ /* 0x000fca00078e00ff */
[----:B------:R-:W-:-:S04]  /*5c80*/  F2FP.F16.F32.PACK_AB R3, RZ, R22 ;  /* 0x00000016ff03723e */ /* 0x000fc800000000ff */
[----:B------:R-:W-:-:S05]  /*5c90*/  PRMT R3, R3, 0x5410, RZ ;  /* 0x0000541003037816 */ /* 0x000fca00000000ff */
[----:B------:R0:W-:Y:S01]  /*5ca0*/  STG.E desc[UR36][R8.64], R3 ;  /* 0x0000000308007986 */ /* 0x0001e2000c101924 */
[----:B------:R-:W-:Y:S05]  /*5cb0*/  BRA `(.L_x_11439) ;  /* 0x0000000800b47947 */ /* 0x000fea0003800000 */
.L_x_11444:
[----:B------:R-:W-:-:S04]  /*5cc0*/  IMAD.U32 R4, R22, 0x10000, RZ ;  /* 0x0001000016047824 */ /* 0x000fc800078e00ff */
[----:B------:R-:W-:-:S06]  /*5cd0*/  FMUL.FTZ R4, R4, 1 ;  /* 0x3f80000004047820 */ /* 0x000fcc0000410000 */
[----:B------:R-:W0:Y:S02]  /*5ce0*/  F2F.F64.F32 R4, R4 ;  /* 0x0000000400047310 */ /* 0x000e240000201800 */
[----:B0-----:R0:W-:Y:S01]  /*5cf0*/  STG.E.64 desc[UR36][R8.64], R4 ;  /* 0x0000000408007986 */ /* 0x0011e2000c101b24 */
[----:B------:R-:W-:Y:S05]  /*5d00*/  BRA `(.L_x_11439) ;  /* 0x0000000800a07947 */ /* 0x000fea0003800000 */
.L_x_11434:
        /* <DEDUP_REMOVED lines=14> */
.L_x_11449:
        /* <DEDUP_REMOVED lines=17> */
.L_x_11452:
[----:B------:R-:W-:-:S04]  /*5f00*/  SHF.R.U32.HI R3, RZ, 0x18, R5 ;  /* 0x00000018ff037819 */ /* 0x000fc80000011605 */
[----:B------:R-:W-:-:S04]  /*5f10*/  LOP3.LUT R0, R0, 0x80, R3, 0xf8, !PT ;  /* 0x0000008000007812 */ /* 0x000fc800078ef803 */
[----:B------:R-:W-:-:S07]  /*5f20*/  PRMT R4, R0, 0x7610, R4 ;  /* 0x0000761000047816 */ /* 0x000fce0000000004 */
.L_x_11451:
[----:B------:R-:W-:Y:S05]  /*5f30*/  BSYNC.RECONVERGENT B0 ;  /* 0x0000000000007941 */ /* 0x000fea0003800200 */
.L_x_11450:
[----:B------:R0:W-:Y:S01]  /*5f40*/  STG.E.U8 desc[UR36][R8.64], R4 ;  /* 0x0000000408007986 */ /* 0x0001e2000c101124 */
[----:B------:R-:W-:Y:S05]  /*5f50*/  BRA `(.L_x_11439) ;  /* 0x00000008000c7947 */ /* 0x000fea0003800000 */
.L_x_11448:
        /* <DEDUP_REMOVED lines=17> */
.L_x_11455:
[----:B------:R-:W-:-:S04]  /*6070*/  SHF.R.U32.HI R3, RZ, 0x18, R5 ;  /* 0x00000018ff037819 */ /* 0x000fc80000011605 */
[----:B------:R-:W-:-:S04]  /*6080*/  LOP3.LUT R0, R0, 0x80, R3, 0xf8, !PT ;  /* 0x0000008000007812 */ /* 0x000fc800078ef803 */
[----:B------:R-:W-:-:S07]  /*6090*/  PRMT R4, R0, 0x7610, R4 ;  /* 0x0000761000047816 */ /* 0x000fce0000000004 */
.L_x_11454:
[----:B------:R-:W-:Y:S05]  /*60a0*/  BSYNC.RECONVERGENT B0 ;  /* 0x0000000000007941 */ /* 0x000fea0003800200 */
.L_x_11453:
[----:B------:R0:W-:Y:S01]  /*60b0*/  STG.E.U8 desc[UR36][R8.64], R4 ;  /* 0x0000000408007986 */ /* 0x0001e2000c101124 */
[----:B------:R-:W-:Y:S05]  /*60c0*/  BRA `(.L_x_11439) ;  /* 0x0000000400b07947 */ /* 0x000fea0003800000 */
.L_x_11447:
        /* <DEDUP_REMOVED lines=22> */
.L_x_11457:
[----:B------:R-:W-:-:S06]  /*6230*/  IMAD.U32 R4, R22, 0x10000, RZ ;  /* 0x0001000016047824 */ /* 0x000fcc00078e00ff */
[----:B------:R-:W0:Y:S02]  /*6240*/  F2I.U64.TRUNC R4, R4 ;  /* 0x0000000400047311 */ /* 0x000e24000020d800 */
[----:B0-----:R0:W-:Y:S01]  /*6250*/  STG.E.64 desc[UR36][R8.64], R4 ;  /* 0x0000000408007986 */ /* 0x0011e2000c101b24 */
[----:B------:R-:W-:Y:S05]  /*6260*/  BRA `(.L_x_11439) ;  /* 0x0000000400487947 */ /* 0x000fea0003800000 */
.L_x_11456:
[----:B------:R-:W-:-:S04]  /*6270*/  IMAD.U32 R22, R22, 0x10000, RZ ;  /* 0x0001000016167824 */ /* 0x000fc800078e00ff */
[----:B------:R-:W0:Y:S02]  /*6280*/  F2I.FTZ.U32.TRUNC.NTZ R3, R22 ;  /* 0x0000001600037305 */ /* 0x000e24000021f000 */
[----:B0-----:R0:W-:Y:S01]  /*6290*/  STG.E desc[UR36][R8.64], R3 ;  /* 0x0000000308007986 */ /* 0x0011e2000c101924 */
[----:B------:R-:W-:Y:S05]  /*62a0*/  BRA `(.L_x_11439) ;  /* 0x0000000400387947 */ /* 0x000fea0003800000 */
.L_x_11446:
        /* <DEDUP_REMOVED lines=11> */
.L_x_11459:
[----:B------:R-:W-:Y:S01]  /*6360*/  IMAD.U32 R22, R22, 0x10000, RZ ;  /* 0x0001000016167824 */ /* 0x000fe200078e00ff */
[----:B------:R-:W-:-:S03]  /*6370*/  CS2R R6, SRZ ;  /* 0x0000000000067805 */ /* 0x000fc6000001ff00 */
[----:B------:R-:W-:-:S06]  /*6380*/  FMUL.FTZ R4, R22, 1 ;  /* 0x3f80000016047820 */ /* 0x000fcc0000410000 */
[----:B------:R-:W0:Y:S02]  /*6390*/  F2F.F64.F32 R4, R4 ;  /* 0x0000000400047310 */ /* 0x000e240000201800 */
[----:B0-----:R0:W-:Y:S01]  /*63a0*/  STG.E.128 desc[UR36][R8.64], R4 ;  /* 0x0000000408007986 */ /* 0x0011e2000c101d24 */
[----:B------:R-:W-:Y:S05]  /*63b0*/  BRA `(.L_x_11439) ;  /* 0x0000000000f47947 */ /* 0x000fea0003800000 */
.L_x_11458:
[----:B------:R-:W-:-:S13]  /*63c0*/  ISETP.NE.AND P0, PT, R0, 0xf, PT ;  /* 0x0000000f0000780c */ /* 0x000fda0003f05270 */
[----:B------:R-:W-:Y:S05]  /*63d0*/  @!P0 BRA `(.L_x_11460) ;  /* 0x0000000000e88947 */ /* 0x000fea0003800000 */
[----:B------:R-:W-:-:S13]  /*63e0*/  ISETP.NE.AND P0, PT, R0, 0x17, PT ;  /* 0x000000170000780c */ /* 0x000fda0003f05270 */
[----:B------:R-:W-:Y:S05]  /*63f0*/  @!P0 BRA `(.L_x_11461) ;  /* 0x0000000000908947 */ /* 0x000fea0003800000 */
[----:B------:R-:W-:-:S13]  /*6400*/  ISETP.NE.AND P0, PT, R0, 0x18, PT ;  /* 0x000000180000780c */ /* 0x000fda0003f05270 */
[----:B------:R-:W-:Y:S05]  /*6410*/  @!P0 BRA `(.L_x_11462) ;  /* 0x0000000000448947 */ /* 0x000fea0003800000 */
.L_x_11438:
        /* <DEDUP_REMOVED lines=16> */
.L_x_11463:
[----:B------:R-:W-:Y:S05]  /*6520*/  BRA `(.L_x_11439) ;  /* 0x0000000000987947 */ /* 0x000fea0003800000 */
.L_x_11462:
        /* <DEDUP_REMOVED lines=13> */
.L_x_11465:
[----:B------:R-:W-:Y:S05]  /*6600*/  BSYNC.RECONVERGENT B0 ;  /* 0x0000000000007941 */ /* 0x000fea0003800200 */
.L_x_11464:
[----:B------:R-:W-:-:S05]  /*6610*/  LOP3.LUT R3, R0, 0x80, R3, 0xf8, !PT ;  /* 0x0000008000037812 */ /* 0x000fca00078ef803 */
[----:B------:R2:W-:Y:S01]  /*6620*/  STG.E.U8 desc[UR36][R8.64], R3 ;  /* 0x0000000308007986 */ /* 0x0005e2000c101124 */
[----:B------:R-:W-:Y:S05]  /*6630*/  BRA `(.L_x_11439) ;  /* 0x0000000000547947 */ /* 0x000fea0003800000 */
.L_x_11461:
        /* <DEDUP_REMOVED lines=12> */
.L_x_11467:
[----:B------:R-:W-:Y:S01]  /*6700*/  IMAD.MOV.U32 R0, RZ, RZ, 0x7f ;  /* 0x0000007fff007424 */ /* 0x000fe200078e00ff */
[----:B------:R-:W-:-:S04]  /*6710*/  ISETP.GT.U32.AND P0, PT, R4, 0x7f800000, PT ;  /* 0x7f8000000400780c */ /* 0x000fc80003f04070 */
[----:B------:R-:W-:-:S09]  /*6720*/  SEL R0, R0, 0x7c, P0 ;  /* 0x0000007c00007807 */ /* 0x000fd20000000000 */
.L_x_11468:
[----:B------:R-:W-:Y:S05]  /*6730*/  BSYNC.RECONVERGENT B0 ;  /* 0x0000000000007941 */ /* 0x000fea0003800200 */
.L_x_11466:
[----:B------:R-:W-:-:S04]  /*6740*/  SHF.R.U32.HI R3, RZ, 0x18, R3 ;  /* 0x00000018ff037819 */ /* 0x000fc80000011603 */
[----:B------:R-:W-:-:S05]  /*6750*/  LOP3.LUT R3, R0, 0x80, R3, 0xf8, !PT ;  /* 0x0000008000037812 */ /* 0x000fca00078ef803 */
[----:B------:R1:W-:Y:S01]  /*6760*/  STG.E.U8 desc[UR36][R8.64], R3 ;  /* 0x0000000308007986 */ /* 0x0003e2000c101124 */
[----:B------:R-:W-:Y:S05]  /*6770*/  BRA `(.L_x_11439) ;  /* 0x0000000000047947 */ /* 0x000fea0003800000 */
.L_x_11460:
[----:B------:R0:W-:Y:S02]  /*6780*/  STG.E.U16 desc[UR36][R8.64], R22 ;  /* 0x0000001608007986 */ /* 0x0001e4000c101524 */
.L_x_11439:
[----:B------:R-:W-:-:S05]  /*6790*/  VIADD R25, R25, 0x80 ;  /* 0x0000008019197836 */ /* 0x000fca0000000000 */
[----:B------:R-:W-:-:S13]  /*67a0*/  ISETP.GE.AND P0, PT, R25, R16, PT ;  /* 0x000000101900720c */ /* 0x000fda0003f06270 */
[----:B------:R-:W-:Y:S05]  /*67b0*/  @P0 BRA `(.L_x_11433) ;  /* 0x0000000c00d80947 */ /* 0x000fea0003800000 */
[----:B------:R-:W5:Y:S01]  /*67c0*/  LDCU UR4, c[0x0][0x3a8] ;  /* 0x00007500ff0477ac */ /* 0x000f620008000800 */
[----:B0123--:R-:W0:Y:S01]  /*67d0*/  LDC.64 R8, c[0x0][0x388] ;  /* 0x0000e200ff087b82 */ /* 0x00fe220000000a00 */
        /* <DEDUP_REMOVED lines=18> */
[----:B0-----:R1:W-:Y:S01]  /*6900*/  STG.E.U8 desc[UR36][R8.64], R17 ;  /* 0x0000001108007986 */ /* 0x0013e2000c101124 */
[----:B------:R-:W-:Y:S05]  /*6910*/  BRA `(.L_x_11474) ;  /* 0x0000000c007c7947 */ /* 0x000fea0003800000 */
.L_x_11472:
[----:B------:R-:W-:-:S06]  /*6920*/  IMAD.U32 R5, R17, 0x10000, RZ ;  /* 0x0001000011057824 */ /* 0x000fcc00078e00ff */
[----:B------:R-:W0:Y:S02]  /*6930*/  F2I.S64.TRUNC R4, R5 ;  /* 0x0000000500047311 */ /* 0x000e24000020d900 */
[----:B0-----:R0:W-:Y:S01]  /*6940*/  STG.E.U8 desc[UR36][R8.64], R4 ;  /* 0x0000000408007986 */ /* 0x0011e2000c101124 */
[----:B------:R-:W-:Y:S05]  /*6950*/  BRA `(.L_x_11474) ;  /* 0x0000000c006c7947 */ /* 0x000fea0003800000 */
.L_x_11471:
        /* <DEDUP_REMOVED lines=10> */
.L_x_11476:
[----:B------:R-:W-:-:S06]  /*6a00*/  IMAD.U32 R17, R17, 0x10000, RZ ;  /* 0x0001000011117824 */ /* 0x000fcc00078e00ff */
[----:B------:R-:W0:Y:S02]  /*6a10*/  F2I.FTZ.TRUNC.NTZ R17, R17 ;  /* 0x0000001100117305 */ /* 0x000e24000021f100 */
[----:B0-----:R3:W-:Y:S01]  /*6a20*/  STG.E desc[UR36][R8.64], R17 ;  /* 0x0000001108007986 */ /* 0x0017e2000c101924 */
[----:B------:R-:W-:Y:S05]  /*6a30*/  BRA `(.L_x_11474) ;  /* 0x0000000c00347947 */ /* 0x000fea0003800000 */
.L_x_11475:
[----:B------:R-:W-:-:S06]  /*6a40*/  IMAD.U32 R17, R17, 0x10000, RZ ;  /* 0x0001000011117824 */ /* 0x000fcc00078e00ff */
[----:B------:R-:W0:Y:S02]  /*6a50*/  F2I.FTZ.TRUNC.NTZ R17, R17 ;  /* 0x0000001100117305 */ /* 0x000e24000021f100 */
[----:B0-----:R2:W-:Y:S01]  /*6a60*/  STG.E.U16 desc[UR36][R8.64], R17 ;  /* 0x0000001108007986 */ /* 0x0015e2000c101524 */
[----:B------:R-:W-:Y:S05]  /*6a70*/  BRA `(.L_x_11474) ;  /* 0x0000000c00247947 */ /* 0x000fea0003800000 */
.L_x_11470:
        /* <DEDUP_REMOVED lines=9> */
.L_x_11478:
[----:B------:R-:W-:-:S05]  /*6b10*/  IMAD.U32 R0, R17, 0x10000, RZ ;  /* 0x0001000011007824 */ /* 0x000fca00078e00ff */
[----:B------:R-:W-:-:S05]  /*6b20*/  F2FP.F16.F32.PACK_AB R0, RZ, R0 ;  /* 0x00000000ff00723e */ /* 0x000fca00000000ff */
[----:B------:R0:W-:Y:S01]  /*6b30*/  STG.E.U16 desc[UR36][R8.64], R0 ;  /* 0x0000000008007986 */ /* 0x0001e2000c101524 */
[----:B------:R-:W-:Y:S05]  /*6b40*/  BRA `(.L_x_11474) ;  /* 0x0000000800f07947 */ /* 0x000fea0003800000 */
.L_x_11477:
        /* <DEDUP_REMOVED lines=10> */
.L_x_11480:
[----:B------:R-:W-:-:S05]  /*6bf0*/  IMAD.U32 R17, R17, 0x10000, RZ ;  /* 0x0001000011117824 */ /* 0x000fca00078e00ff */
[----:B------:R-:W-:-:S04]  /*6c00*/  F2FP.F16.F32.PACK_AB R3, RZ, R17 ;  /* 0x00000011ff03723e */ /* 0x000fc800000000ff */
[----:B------:R-:W-:-:S05]  /*6c10*/  PRMT R3, R3, 0x5410, RZ ;  /* 0x0000541003037816 */ /* 0x000fca00000000ff */
[----:B------:R0:W-:Y:S01]  /*6c20*/  STG.E desc[UR36][R8.64], R3 ;  /* 0x0000000308007986 */ /* 0x0001e2000c101924 */
[----:B------:R-:W-:Y:S05]  /*6c30*/  BRA `(.L_x_11474) ;  /* 0x0000000800b47947 */ /* 0x000fea0003800000 */
.L_x_11479:
[----:B------:R-:W-:-:S04]  /*6c40*/  IMAD.U32 R4, R17, 0x10000, RZ ;  /* 0x0001000011047824 */ /* 0x000fc800078e00ff */
[----:B------:R-:W-:-:S06]  /*6c50*/  FMUL.FTZ R4, R4, 1 ;  /* 0x3f80000004047820 */ /* 0x000fcc0000410000 */
[----:B------:R-:W0:Y:S02]  /*6c60*/  F2F.F64.F32 R4, R4 ;  /* 0x0000000400047310 */ /* 0x000e240000201800 */
[----:B0-----:R0:W-:Y:S01]  /*6c70*/  STG.E.64 desc[UR36][R8.64], R4 ;  /* 0x0000000408007986 */ /* 0x0011e2000c101b24 */
[----:B------:R-:W-:Y:S05]  /*6c80*/  BRA `(.L_x_11474) ;  /* 0x0000000800a07947 */ /* 0x000fea0003800000 */
.L_x_11469:
        /* <DEDUP_REMOVED lines=14> */
.L_x_11484:
        /* <DEDUP_REMOVED lines=17> */
.L_x_11487:
[----:B------:R-:W-:-:S04]  /*6e80*/  SHF.R.U32.HI R3, RZ, 0x18, R17 ;  /* 0x00000018ff037819 */ /* 0x000fc80000011611 */
[----:B------:R-:W-:-:S04]  /*6e90*/  LOP3.LUT R0, R0, 0x80, R3, 0xf8, !PT ;  /* 0x0000008000007812 */ /* 0x000fc800078ef803 */
[----:B------:R-:W-:-:S07]  /*6ea0*/  PRMT R4, R0, 0x7610, R4 ;  /* 0x0000761000047816 */ /* 0x000fce0000000004 */
.L_x_11486:
[----:B------:R-:W-:Y:S05]  /*6eb0*/  BSYNC.RECONVERGENT B0 ;  /* 0x0000000000007941 */ /* 0x000fea0003800200 */
.L_x_11485:
[----:B------:R0:W-:Y:S01]  /*6ec0*/  STG.E.U8 desc[UR36][R8.64], R4 ;  /* 0x0000000408007986 */ /* 0x0001e2000c101124 */
[----:B------:R-:W-:Y:S05]  /*6ed0*/  BRA `(.L_x_11474) ;  /* 0x00000008000c7947 */ /* 0x000fea0003800000 */
.L_x_11483:
        /* <DEDUP_REMOVED lines=17> */
.L_x_11490:
[----:B------:R-:W-:-:S04]  /*6ff0*/  SHF.R.U32.HI R3, RZ, 0x18, R17 ;  /* 0x00000018ff037819 */ /* 0x000fc80000011611 */
[----:B------:R-:W-:-:S04]  /*7000*/  LOP3.LUT R0, R0, 0x80, R3, 0xf8, !PT ;  /* 0x0000008000007812 */ /* 0x000fc800078ef803 */
[----:B------:R-:W-:-:S07]  /*7010*/  PRMT R4, R0, 0x7610, R4 ;  /* 0x0000761000047816 */ /* 0x000fce0000000004 */
.L_x_11489:
[----:B------:R-:W-:Y:S05]  /*7020*/  BSYNC.RECONVERGENT B0 ;  /* 0x0000000000007941 */ /* 0x000fea0003800200 */
.L_x_11488:
[----:B------:R0:W-:Y:S01]  /*7030*/  STG.E.U8 desc[UR36][R8.64], R4 ;  /* 0x0000000408007986 */ /* 0x0001e2000c101124 */
[----:B------:R-:W-:Y:S05]  /*7040*/  BRA `(.L_x_11474) ;  /* 0x0000000400b07947 */ /* 0x000fea0003800000 */
.L_x_11482:
        /* <DEDUP_REMOVED lines=22> */
.L_x_11492:
[----:B------:R-:W-:-:S06]  /*71b0*/  IMAD.U32 R4, R17, 0x10000, RZ ;  /* 0x0001000011047824 */ /* 0x000fcc00078e00ff */
[----:B------:R-:W0:Y:S02]  /*71c0*/  F2I.U64.TRUNC R4, R4 ;  /* 0x0000000400047311 */ /* 0x000e24000020d800 */
[----:B0-----:R0:W-:Y:S01]  /*71d0*/  STG.E.64 desc[UR36][R8.64], R4 ;  /* 0x0000000408007986 */ /* 0x0011e2000c101b24 */
[----:B------:R-:W-:Y:S05]  /*71e0*/  BRA `(.L_x_11474) ;  /* 0x0000000400487947 */ /* 0x000fea0003800000 */
.L_x_11491:
[----:B------:R-:W-:-:S06]  /*71f0*/  IMAD.U32 R17, R17, 0x10000, RZ ;  /* 0x0001000011117824 */ /* 0x000fcc00078e00ff */
[----:B------:R-:W0:Y:S02]  /*7200*/  F2I.FTZ.U32.TRUNC.NTZ R17, R17 ;  /* 0x0000001100117305 */ /* 0x000e24000021f000 */
[----:B0-----:R0:W-:Y:S01]  /*7210*/  STG.E desc[UR36][R8.64], R17 ;  /* 0x0000001108007986 */ /* 0x0011e2000c101924 */
[----:B------:R-:W-:Y:S05]  /*7220*/  BRA `(.L_x_11474) ;  /* 0x0000000400387947 */ /* 0x000fea0003800000 */
.L_x_11481:
        /* <DEDUP_REMOVED lines=11> */
.L_x_11494:
[----:B------:R-:W-:Y:S01]  /*72e0*/  IMAD.U32 R17, R17, 0x10000, RZ ;  /* 0x0001000011117824 */ /* 0x000fe200078e00ff */
[----:B------:R-:W-:-:S03]  /*72f0*/  CS2R R6, SRZ ;  /* 0x0000000000067805 */ /* 0x000fc6000001ff00 */
[----:B------:R-:W-:-:S06]  /*7300*/  FMUL.FTZ R4, R17, 1 ;  /* 0x3f80000011047820 */ /* 0x000fcc0000410000 */
[----:B------:R-:W0:Y:S02]  /*7310*/  F2F.F64.F32 R4, R4 ;  /* 0x0000000400047310 */ /* 0x000e240000201800 */
[----:B0-----:R0:W-:Y:S01]  /*7320*/  STG.E.128 desc[UR36][R8.64], R4 ;  /* 0x0000000408007986 */ /* 0x0011e2000c101d24 */
[----:B------:R-:W-:Y:S05]  /*7330*/  BRA `(.L_x_11474) ;  /* 0x0000000000f47947 */ /* 0x000fea0003800000 */
.L_x_11493:
[----:B------:R-:W-:-:S13]  /*7340*/  ISETP.NE.AND P0, PT, R0, 0xf, PT ;  /* 0x0000000f0000780c */ /* 0x000fda0003f05270 */
[----:B------:R-:W-:Y:S05]  /*7350*/  @!P0 BRA `(.L_x_11495) ;  /* 0x0000000000e88947 */ /* 0x000fea0003800000 */
[----:B------:R-:W-:-:S13]  /*7360*/  ISETP.NE.AND P0, PT, R0, 0x17, PT ;  /* 0x000000170000780c */ /* 0x000fda0003f05270 */
[----:B------:R-:W-:Y:S05]  /*7370*/  @!P0 BRA `(.L_x_11496) ;  /* 0x0000000000908947 */ /* 0x000fea0003800000 */
[----:B------:R-:W-:-:S13]  /*7380*/  ISETP.NE.AND P0, PT, R0, 0x18, PT ;  /* 0x000000180000780c */ /* 0x000fda0003f05270 */
[----:B------:R-:W-:Y:S05]  /*7390*/  @!P0 BRA `(.L_x_11497) ;  /* 0x0000000000448947 */ /* 0x000fea0003800000 */
.L_x_11473:
        /* <DEDUP_REMOVED lines=16> */
.L_x_11498:
[----:B------:R-:W-:Y:S05]  /*74a0*/  BRA `(.L_x_11474) ;  /* 0x0000000000987947 */ /* 0x000fea0003800000 */
.L_x_11497:
        /* <DEDUP_REMOVED lines=13> */
.L_x_11500:
[----:B------:R-:W-:Y:S05]  /*7580*/  BSYNC.RECONVERGENT B0 ;  /* 0x0000000000007941 */ /* 0x000fea0003800200 */
.L_x_11499:
[----:B------:R-:W-:-:S05]  /*7590*/  LOP3.LUT R3, R0, 0x80, R3, 0xf8, !PT ;  /* 0x0000008000037812 */ /* 0x000fca00078ef803 */
[----:B------:R0:W-:Y:S01]  /*75a0*/  STG.E.U8 desc[UR36][R8.64], R3 ;  /* 0x0000000308007986 */ /* 0x0001e2000c101124 */
[----:B------:R-:W-:Y:S05]  /*75b0*/  BRA `(.L_x_11474) ;  /* 0x0000000000547947 */ /* 0x000fea0003800000 */
.L_x_11496:
        /* <DEDUP_REMOVED lines=12> */
.L_x_11502:
[----:B------:R-:W-:Y:S01]  /*7680*/  IMAD.MOV.U32 R0, RZ, RZ, 0x7f ;  /* 0x0000007fff007424 */ /* 0x000fe200078e00ff */
[----:B------:R-:W-:-:S04]  /*7690*/  ISETP.GT.U32.AND P0, PT, R4, 0x7f800000, PT ;  /* 0x7f8000000400780c */ /* 0x000fc80003f04070 */
[----:B------:R-:W-:-:S09]  /*76a0*/  SEL R0, R0, 0x7c, P0 ;  /* 0x0000007c00007807 */ /* 0x000fd20000000000 */
.L_x_11503:
[----:B------:R-:W-:Y:S05]  /*76b0*/  BSYNC.RECONVERGENT B0 ;  /* 0x0000000000007941 */ /* 0x000fea0003800200 */
.L_x_11501:
[----:B------:R-:W-:-:S04]  /*76c0*/  SHF.R.U32.HI R3, RZ, 0x18, R3 ;  /* 0x00000018ff037819 */ /* 0x000fc80000011603 */
[----:B------:R-:W-:-:S05]  /*76d0*/  LOP3.LUT R3, R0, 0x80, R3, 0xf8, !PT ;  /* 0x0000008000037812 */ /* 0x000fca00078ef803 */
[----:B------:R0:W-:Y:S01]  /*76e0*/  STG.E.U8 desc[UR36][R8.64], R3 ;  /* 0x0000000308007986 */ /* 0x0001e2000c101124 */
[----:B------:R-:W-:Y:S05]  /*76f0*/  BRA `(.L_x_11474) ;  /* 0x0000000000047947 */ /* 0x000fea0003800000 */
.L_x_11495:
[----:B------:R0:W-:Y:S02]  /*7700*/  STG.E.U16 desc[UR36][R8.64], R17 ;  /* 0x0000001108007986 */ /* 0x0001e4000c101524 */
.L_x_11474:
[----:B------:R-:W-:-:S07]  /*7710*/  VIADD R25, R25, 0x80 ;  /* 0x0000008019197836 */ /* 0x000fce0000000000 */
.L_x_11433:
[----:B------:R-:W-:Y:S05]  /*7720*/  BSYNC.RECONVERGENT B6 ;  /* 0x0000000000067941 */ /* 0x000fea0003800200 */
.L_x_11432:
[----:B------:R-:W-:-:S13]  /*7730*/  ISETP.GE.AND P0, PT, R25, R16, PT ;  /* 0x000000101900720c */ /* 0x000fda0003f06270 */
[----:B------:R-:W-:Y:S05]  /*7740*/  @P0 EXIT ;  /* 0x000000000000094d */ /* 0x000fea0003800000 */
[----:B01-3--:R-:W0:Y:S01]  /*7750*/  LDC.64 R4, c[0x0][0x388] ;  /* 0x0000e200ff047b82 */ /* 0x00be220000000a00 */
        /* <DEDUP_REMOVED lines=16> */
[----:B----4-:R-:W-:-:S06]  /*7860*/  IMAD.U32 R19, R19, 0x10000, RZ ;  /* 0x0001000013137824 */ /* 0x010fcc00078e00ff */
[----:B------:R-:W0:Y:S02]  /*7870*/  F2I.FTZ.TRUNC.NTZ R19, R19 ;  /* 0x0000001300137305 */ /* 0x000e24000021f100 */
[----:B0-----:R-:W-:Y:S01]  /*7880*/  STG.E.U8 desc[UR36][R2.64], R19 ;  /* 0x0000001302007986 */ /* 0x001fe2000c101124 */
[----:B------:R-:W-:Y:S05]  /*7890*/  EXIT ;  /* 0x000000000000794d */ /* 0x000fea0003800000 */
.L_x_11507:
[----:B----4-:R-:W-:-:S06]  /*78a0*/  IMAD.U32 R5, R19, 0x10000, RZ ;  /* 0x0001000013057824 */ /* 0x010fcc00078e00ff */
[----:B------:R-:W0:Y:S02]  /*78b0*/  F2I.S64.TRUNC R4, R5 ;  /* 0x0000000500047311 */ /* 0x000e24000020d900 */
[----:B0-----:R-:W-:Y:S01]  /*78c0*/  STG.E.U8 desc[UR36][R2.64], R4 ;  /* 0x0000000402007986 */ /* 0x001fe2000c101124 */
[----:B------:R-:W-:Y:S05]  /*78d0*/  EXIT ;  /* 0x000000000000794d */ /* 0x000fea0003800000 */
.L_x_11506:
[----:B------:R-:W-:-:S13]  /*78e0*/  ISETP.NE.AND P0, PT, R0, 0x2, PT ;  /* 0x000000020000780c */ /* 0x000fda0003f05270 */
[----:B------:R-:W-:Y:S05]  /*78f0*/  @!P0 BRA `(.L_x_11509) ;  /* 0x0000000000308947 */ /* 0x000fea0003800000 */
[----:B------:R-:W-:-:S13]  /*7900*/  ISETP.NE.AND P0, PT, R0, 0x3, PT ;  /* 0x000000030000780c */ /* 0x000fda0003f05270 */
[----:B------:R-:W-:Y:S05]  /*7910*/  @!P0 BRA `(.L_x_11510) ;  /* 0x0000000000188947 */ /* 0x000fea0003800000 */
[----:B------:R-:W-:-:S13]  /*7920*/  ISETP.NE.AND P0, PT, R0, 0x4, PT ;  /* 0x000000040000780c */ /* 0x000fda0003f05270 */
[----:B------:R-:W-:Y:S05]  /*7930*/  @P0 BRA `(.L_x_11508) ;  /* 0x0000000800780947 */ /* 0x000fea0003800000 */
[----:B----4-:R-:W-:-:S06]  /*7940*/  IMAD.U32 R4, R19, 0x10000, RZ ;  /* 0x0001000013047824 */ /* 0x010fcc00078e00ff */
[----:B------:R-:W0:Y:S02]  /*7950*/  F2I.S64.TRUNC R4, R4 ;  /* 0x0000000400047311 */ /* 0x000e24000020d900 */
[----:B0-----:R-:W-:Y:S01]  /*7960*/  STG.E.64 desc[UR36][R2.64], R4 ;  /* 0x0000000402007986 */ /* 0x001fe2000c101b24 */
[----:B------:R-:W-:Y:S05]  /*7970*/  EXIT ;  /* 0x000000000000794d */ /* 0x000fea0003800000 */
.L_x_11510:
[----:B----4-:R-:W-:-:S06]  /*7980*/  IMAD.U32 R19, R19, 0x10000, RZ ;  /* 0x0001000013137824 */ /* 0x010fcc00078e00ff */
[----:B------:R-:W0:Y:S02]  /*7990*/  F2I.FTZ.TRUNC.NTZ R19, R19 ;  /* 0x0000001300137305 */ /* 0x000e24000021f100 */
[----:B0-----:R-:W-:Y:S01]  /*79a0*/  STG.E desc[UR36][R2.64], R19 ;  /* 0x0000001302007986 */ /* 0x001fe2000c101924 */
[----:B------:R-:W-:Y:S05]  /*79b0*/  EXIT ;  /* 0x000000000000794d */ /* 0x000fea0003800000 */
.L_x_11509:
[----:B----4-:R-:W-:-:S06]  /*79c0*/  IMAD.U32 R19, R19, 0x10000, RZ ;  /* 0x0001000013137824 */ /* 0x010fcc00078e00ff */
[----:B------:R-:W0:Y:S02]  /*79d0*/  F2I.FTZ.TRUNC.NTZ R19, R19 ;  /* 0x0000001300137305 */ /* 0x000e24000021f100 */
[----:B0-----:R-:W-:Y:S01]  /*79e0*/  STG.E.U16 desc[UR36][R2.64], R19 ;  /* 0x0000001302007986 */ /* 0x001fe2000c101524 */
[----:B------:R-:W-:Y:S05]  /*79f0*/  EXIT ;  /* 0x000000000000794d */ /* 0x000fea0003800000 */
.L_x_11505:
[----:B------:R-:W-:-:S13]  /*7a00*/  ISETP.GT.AND P0, PT, R0, 0x6, PT ;  /* 0x000000060000780c */ /* 0x000fda0003f04270 */
[----:B------:R-:W-:Y:S05]  /*7a10*/  @P0 BRA `(.L_x_11511) ;  /* 0x00000000002c0947 */ /* 0x000fea0003800000 */
[----:B------:R-:W-:-:S13]  /*7a20*/  ISETP.NE.AND P0, PT, R0, 0x5, PT ;  /* 0x000000050000780c */ /* 0x000fda0003f05270 */
[----:B------:R-:W-:Y:S05]  /*7a30*/  @!P0 BRA `(.L_x_11512) ;  /* 0x0000000000148947 */ /* 0x000fea0003800000 */
[----:B------:R-:W-:-:S13]  /*7a40*/  ISETP.NE.AND P0, PT, R0, 0x6, PT ;  /* 0x000000060000780c */ /* 0x000fda0003f05270 */
[----:B------:R-:W-:Y:S05]  /*7a50*/  @P0 BRA `(.L_x_11508) ;  /* 0x0000000800300947 */ /* 0x000fea0003800000 */
[----:B----4-:R-:W-:-:S05]  /*7a60*/  IMAD.U32 R19, R19, 0x10000, RZ ;  /* 0x0001000013137824 */ /* 0x010fca00078e00ff */
[----:B------:R-:W-:Y:S01]  /*7a70*/  STG.E desc[UR36][R2.64], R19 ;  /* 0x0000001302007986 */ /* 0x000fe2000c101924 */
[----:B------:R-:W-:Y:S05]  /*7a80*/  EXIT ;  /* 0x000000000000794d */ /* 0x000fea0003800000 */
.L_x_11512:
[----:B----4-:R-:W-:-:S05]  /*7a90*/  IMAD.U32 R0, R19, 0x10000, RZ ;  /* 0x0001000013007824 */ /* 0x010fca00078e00ff */
[----:B------:R-:W-:-:S05]  /*7aa0*/  F2FP.F16.F32.PACK_AB R0, RZ, R0 ;  /* 0x00000000ff00723e */ /* 0x000fca00000000ff */
[----:B------:R-:W-:Y:S01]  /*7ab0*/  STG.E.U16 desc[UR36][R2.64], R0 ;  /* 0x0000000002007986 */ /* 0x000fe2000c101524 */
[----:B------:R-:W-:Y:S05]  /*7ac0*/  EXIT ;  /* 0x000000000000794d */ /* 0x000fea0003800000 */
.L_x_11511:
[----:B------:R-:W-:-:S13]  /*7ad0*/  ISETP.NE.AND P0, PT, R0, 0x7, PT ;  /* 0x000000070000780c */ /* 0x000fda0003f05270 */
[----:B------:R-:W-:Y:S05]  /*7ae0*/  @!P0 BRA `(.L_x_11513) ;  /* 0x0000000000348947 */ /* 0x000fea0003800000 */
[----:B------:R-:W-:-:S13]  /*7af0*/  ISETP.NE.AND P0, PT, R0, 0x8, PT ;  /* 0x000000080000780c */ /* 0x000fda0003f05270 */
[----:B------:R-:W-:Y:S05]  /*7b00*/  @!P0 BRA `(.L_x_11514) ;  /* 0x0000000000188947 */ /* 0x000fea0003800000 */
[----:B------:R-:W-:-:S13]  /*7b10*/  ISETP.NE.AND P0, PT, R0, 0x9, PT ;  /* 0x000000090000780c */ /* 0x000fda0003f05270 */
[----:B------:R-:W-:Y:S05]  /*7b20*/  @P0 BRA `(.L_x_11508) ;  /* 0x0000000400fc0947 */ /* 0x000fea0003800000 */
[----:B----4-:R-:W-:Y:S02]  /*7b30*/  IMAD.U32 R4, R19, 0x10000, RZ ;  /* 0x0001000013047824 */ /* 0x010fe400078e00ff */
[----:B------:R-:W-:-:S05]  /*7b40*/  IMAD.MOV.U32 R5, RZ, RZ, RZ ;  /* 0x000000ffff057224 */ /* 0x000fca00078e00ff */
[----:B------:R-:W-:Y:S01]  /*7b50*/  STG.E.64 desc[UR36][R2.64], R4 ;  /* 0x0000000402007986 */ /* 0x000fe2000c101b24 */
[----:B------:R-:W-:Y:S05]  /*7b60*/  EXIT ;  /* 0x000000000000794d */ /* 0x000fea0003800000 */
.L_x_11514:
[----:B----4-:R-:W-:-:S05]  /*7b70*/  IMAD.U32 R19, R19, 0x10000, RZ ;  /* 0x0001000013137824 */ /* 0x010fca00078e00ff */
[----:B------:R-:W-:-:S04]  /*7b80*/  F2FP.F16.F32.PACK_AB R5, RZ, R19 ;  /* 0x00000013ff05723e */ /* 0x000fc800000000ff */
[----:B------:R-:W-:-:S05]  /*7b90*/  PRMT R5, R5, 0x5410, RZ ;  /* 0x0000541005057816 */ /* 0x000fca00000000ff */
[----:B------:R-:W-:Y:S01]  /*7ba0*/  STG.E desc[UR36][R2.64], R5 ;  /* 0x0000000502007986 */ /* 0x000fe2000c101924 */
[----:B------:R-:W-:Y:S05]  /*7bb0*/  EXIT ;  /* 0x000000000000794d */ /* 0x000fea0003800000 */
.L_x_11513:
[----:B----4-:R-:W-:-:S04]  /*7bc0*/  IMAD.U32 R4, R19, 0x10000, RZ ;  /* 0x0001000013047824 */ /* 0x010fc800078e00ff */
[----:B------:R-:W-:-:S06]  /*7bd0*/  FMUL.FTZ R4, R4, 1 ;  /* 0x3f80000004047820 */ /* 0x000fcc0000410000 */
[----:B------:R-:W0:Y:S02]  /*7be0*/  F2F.F64.F32 R4, R4 ;  /* 0x0000000400047310 */ /* 0x000e240000201800 */
[----:B0-----:R-:W-:Y:S01]  /*7bf0*/  STG.E.64 desc[UR36][R2.64], R4 ;  /* 0x0000000402007986 */ /* 0x001fe2000c101b24 */
[----:B------:R-:W-:Y:S05]  /*7c00*/  EXIT ;  /* 0x000000000000794d */ /* 0x000fea0003800000 */
.L_x_11504:
        /* <DEDUP_REMOVED lines=10> */
[----:B----4-:R-:W-:-:S06]  /*7cb0*/  IMAD.U32 R5, R19, 0x10000, RZ ;  /* 0x0001000013057824 */ /* 0x010fcc00078e00ff */
[----:B------:R-:W0:Y:S02]  /*7cc0*/  F2I.FTZ.U32.TRUNC.NTZ R5, R5 ;  /* 0x0000000500057305 */ /* 0x000e24000021f000 */
[----:B0-----:R-:W-:Y:S01]  /*7cd0*/  STG.E.U16 desc[UR36][R2.64], R5 ;  /* 0x0000000502007986 */ /* 0x001fe2000c101524 */
[----:B------:R-:W-:Y:S05]  /*7ce0*/  EXIT ;  /* 0x000000000000794d */ /* 0x000fea0003800000 */
.L_x_11518:
[----:B----4-:R-:W-:Y:S01]  /*7cf0*/  IMAD.U32 R5, R19, 0x10000, RZ ;  /* 0x0001000013057824 */ /* 0x010fe200078e00ff */
        /* <DEDUP_REMOVED lines=17> */
.L_x_11521:
[----:B------:R-:W-:-:S04]  /*7e10*/  SHF.R.U32.HI R5, RZ, 0x18, R5 ;  /* 0x00000018ff057819 */ /* 0x000fc80000011605 */
[----:B------:R-:W-:-:S07]  /*7e20*/  LOP3.LUT R0, R0, 0x80, R5, 0xf8, !PT ;  /* 0x0000008000007812 */ /* 0x000fce00078ef805 */
.L_x_11520:
[----:B------:R-:W-:Y:S05]  /*7e30*/  BSYNC.RECONVERGENT B0 ;  /* 0x0000000000007941 */ /* 0x000fea0003800200 */
.L_x_11519:
[----:B------:R-:W-:Y:S01]  /*7e40*/  STG.E.U8 desc[UR36][R2.64], R0 ;  /* 0x0000000002007986 */ /* 0x000fe2000c101124 */
[----:B------:R-:W-:Y:S05]  /*7e50*/  EXIT ;  /* 0x000000000000794d */ /* 0x000fea0003800000 */
.L_x_11517:
        /* <DEDUP_REMOVED lines=18> */
.L_x_11524:
[----:B------:R-:W-:-:S04]  /*7f80*/  SHF.R.U32.HI R5, RZ, 0x18, R5 ;  /* 0x00000018ff057819 */ /* 0x000fc80000011605 */
[----:B------:R-:W-:-:S07]  /*7f90*/  LOP3.LUT R0, R0, 0x80, R5, 0xf8, !PT ;  /* 0x0000008000007812 */ /* 0x000fce00078ef805 */
.L_x_11523:
[----:B------:R-:W-:Y:S05]  /*7fa0*/  BSYNC.RECONVERGENT B0 ;  /* 0x0000000000007941 */ /* 0x000fea0003800200 */
.L_x_11522:
[----:B------:R-:W-:Y:S01]  /*7fb0*/  STG.E.U8 desc[UR36][R2.64], R0 ;  /* 0x0000000002007986 */ /* 0x000fe2000c101124 */
[----:B------:R-:W-:Y:S05]  /*7fc0*/  EXIT ;  /* 0x000000000000794d */ /* 0x000fea0003800000 */
.L_x_11516:
[----:B------:R-:W-:-:S13]  /*7fd0*/  ISETP.NE.AND P0, PT, R0, 0x1c, PT ;  /* 0x0000001c0000780c */ /* 0x000fda0003f05270 */
[----:B------:R-:W-:Y:S05]  /*7fe0*/  @!P0 BRA `(.L_x_11525) ;  /* 0x0000000000608947 */ /* 0x000fea0003800000 */
[----:B------:R-:W-:-:S13]  /*7ff0*/  ISETP.NE.AND P0, PT, R0, 0x1d, PT ;  /* 0x0000001d0000780c */ /* 0x000fda0003f05270 */
[----:B------:R-:W-:Y:S05]  /*8000*/  @!P0 BRA `(.L_x_11526) ;  /* 0x0000000000488947 */ /* 0x000fea0003800000 */
[----:B------:R-:W-:-:S13]  /*8010*/  ISETP.NE.AND P0, PT, R0, 0x2c, PT ;  /* 0x0000002c0000780c */ /* 0x000fda0003f05270 */
[----:B------:R-:W-:Y:S05]  /*8020*/  @P0 BRA `(.L_x_11508) ;  /* 0x0000000000bc0947 */ /* 0x000fea0003800000 */
[----:B----4-:R-:W-:Y:S02]  /*8030*/  IMAD.U32 R19, R19, 0x10000, RZ ;  /* 0x0001000013137824 */ /* 0x010fe400078e00ff */
        /* <DEDUP_REMOVED lines=15> */
.L_x_11526:
[----:B----4-:R-:W-:-:S06]  /*8130*/  IMAD.U32 R4, R19, 0x10000, RZ ;  /* 0x0001000013047824 */ /* 0x010fcc00078e00ff */
[----:B------:R-:W0:Y:S02]  /*8140*/  F2I.U64.TRUNC R4, R4 ;  /* 0x0000000400047311 */ /* 0x000e24000020d800 */
[----:B0-----:R-:W-:Y:S01]  /*8150*/  STG.E.64 desc[UR36][R2.64], R4 ;  /* 0x0000000402007986 */ /* 0x001fe2000c101b24 */
[----:B------:R-:W-:Y:S05]  /*8160*/  EXIT ;  /* 0x000000000000794d */ /* 0x000fea0003800000 */
.L_x_11525:
[----:B----4-:R-:W-:-:S06]  /*8170*/  IMAD.U32 R19, R19, 0x10000, RZ ;  /* 0x0001000013137824 */ /* 0x010fcc00078e00ff */
[----:B------:R-:W0:Y:S02]  /*8180*/  F2I.FTZ.U32.TRUNC.NTZ R19, R19 ;  /* 0x0000001300137305 */ /* 0x000e24000021f000 */
[----:B0-----:R-:W-:Y:S01]  /*8190*/  STG.E desc[UR36][R2.64], R19 ;  /* 0x0000001302007986 */ /* 0x001fe2000c101924 */
[----:B------:R-:W-:Y:S05]  /*81a0*/  EXIT ;  /* 0x000000000000794d */ /* 0x000fea0003800000 */
.L_x_11515:
[----:B------:R-:W-:-:S13]  /*81b0*/  ISETP.GT.AND P0, PT, R0, 0xe, PT ;  /* 0x0000000e0000780c */ /* 0x000fda0003f04270 */
[----:B------:R-:W-:Y:S05]  /*81c0*/  @P0 BRA `(.L_x_11527) ;  /* 0x00000000003c0947 */ /* 0x000fea0003800000 */
[----:B------:R-:W-:-:S13]  /*81d0*/  ISETP.NE.AND P0, PT, R0, 0xa, PT ;  /* 0x0000000a0000780c */ /* 0x000fda0003f05270 */
[----:B------:R-:W-:Y:S05]  /*81e0*/  @!P0 BRA `(.L_x_11528) ;  /* 0x00000000001c8947 */ /* 0x000fea0003800000 */
[----:B------:R-:W-:-:S13]  /*81f0*/  ISETP.NE.AND P0, PT, R0, 0xb, PT ;  /* 0x0000000b0000780c */ /* 0x000fda0003f05270 */
[----:B------:R-:W-:Y:S05]  /*8200*/  @P0 BRA `(.L_x_11508) ;  /* 0x0000000000440947 */ /* 0x000fea0003800000 */
[----:B----4-:R-:W-:-:S05]  /*8210*/  IMAD.U32 R19, R19, 0x10000, RZ ;  /* 0x0001000013137824 */ /* 0x010fca00078e00ff */
[----:B------:R-:W-:-:S04]  /*8220*/  FSETP.NEU.FTZ.AND P0, PT, R19, RZ, PT ;  /* 0x000000ff1300720b */ /* 0x000fc80003f1d000 */
[----:B------:R-:W-:-:S05]  /*8230*/  SEL R5, RZ, 0x1, !P0 ;  /* 0x00000001ff057807 */ /* 0x000fca0004000000 */
[----:B------:R-:W-:Y:S01]  /*8240*/  STG.E.U8 desc[UR36][R2.64], R5 ;  /* 0x0000000502007986 */ /* 0x000fe2000c101124 */
[----:B------:R-:W-:Y:S05]  /*8250*/  EXIT ;  /* 0x000000000000794d */ /* 0x000fea0003800000 */
.L_x_11528:
[----:B----4-:R-:W-:Y:S01]  /*8260*/  IMAD.U32 R19, R19, 0x10000, RZ ;  /* 0x0001000013137824 */ /* 0x010fe200078e00ff */
[----:B------:R-:W-:-:S03]  /*8270*/  CS2R R6, SRZ ;  /* 0x0000000000067805 */ /* 0x000fc6000001ff00 */
[----:B------:R-:W-:-:S06]  /*8280*/  FMUL.FTZ R4, R19, 1 ;  /* 0x3f80000013047820 */ /* 0x000fcc0000410000 */
[----:B------:R-:W0:Y:S02]  /*8290*/  F2F.F64.F32 R4, R4 ;  /* 0x0000000400047310 */ /* 0x000e240000201800 */
[----:B0-----:R-:W-:Y:S01]  /*82a0*/  STG.E.128 desc[UR36][R2.64], R4 ;  /* 0x0000000402007986 */ /* 0x001fe2000c101d24 */
[----:B------:R-:W-:Y:S05]  /*82b0*/  EXIT ;  /* 0x000000000000794d */ /* 0x000fea0003800000 */
.L_x_11527:
[----:B------:R-:W-:-:S13]  /*82c0*/  ISETP.NE.AND P0, PT, R0, 0xf, PT ;  /* 0x0000000f0000780c */ /* 0x000fda0003f05270 */
[----:B------:R-:W-:Y:S05]  /*82d0*/  @!P0 BRA `(.L_x_11529) ;  /* 0x0000000000e88947 */ /* 0x000fea0003800000 */
[----:B------:R-:W-:-:S13]  /*82e0*/  ISETP.NE.AND P0, PT, R0, 0x17, PT ;  /* 0x000000170000780c */ /* 0x000fda0003f05270 */
[----:B------:R-:W-:Y:S05]  /*82f0*/  @!P0 BRA `(.L_x_11530) ;  /* 0x0000000000908947 */ /* 0x000fea0003800000 */
[----:B------:R-:W-:-:S13]  /*8300*/  ISETP.NE.AND P0, PT, R0, 0x18, PT ;  /* 0x000000180000780c */ /* 0x000fda0003f05270 */
[----:B------:R-:W-:Y:S05]  /*8310*/  @!P0 BRA `(.L_x_11531) ;  /* 0x0000000000448947 */ /* 0x000fea0003800000 */
.L_x_11508:
[----:B------:R-:W-:Y:S01]  /*8320*/  MOV R0, 0x0 ;  /* 0x0000000000007802 */ /* 0x000fe20000000f00 */
[----:B------:R-:W0:Y:S01]  /*8330*/  LDCU.64 UR4, c[0x4][0x198] ;  /* 0x01003300ff0477ac */ /* 0x000e220008000a00 */
[----:B------:R-:W-:Y:S02]  /*8340*/  IMAD.MOV.U32 R8, RZ, RZ, 0x65 ;  /* 0x00000065ff087424 */ /* 0x000fe400078e00ff */
[----:B------:R1:W2:Y:S01]  /*8350*/  LDC.64 R2, c[0x4][R0] ;  /* 0x0100000000027b82 */ /* 0x0002a20000000a00 */
[----:B------:R-:W3:Y:S01]  /*8360*/  LDCU.64 UR6, c[0x4][0x1a0] ;  /* 0x01003400ff0677ac */ /* 0x000ee20008000a00 */
[----:B------:R-:W-:Y:S02]  /*8370*/  IMAD.MOV.U32 R12, RZ, RZ, 0x1 ;  /* 0x00000001ff0c7424 */ /* 0x000fe400078e00ff */
[----:B------:R-:W-:Y:S01]  /*8380*/  IMAD.MOV.U32 R13, RZ, RZ, RZ ;  /* 0x000000ffff0d7224 */ /* 0x000fe200078e00ff */
[----:B------:R-:W5:Y:S01]  /*8390*/  LDCU.64 UR8, c[0x4][0xb0] ;  /* 0x01001600ff0877ac */ /* 0x000f620008000a00 */
[----:B0-----:R-:W-:-:S02]  /*83a0*/  IMAD.U32 R4, RZ, RZ, UR4 ;  /* 0x00000004ff047e24 */ /* 0x001fc4000f8e00ff */
[----:B------:R-:W-:Y:S02]  /*83b0*/  IMAD.U32 R5, RZ, RZ, UR5 ;  /* 0x00000005ff057e24 */ /* 0x000fe4000f8e00ff */
[----:B---3--:R-:W-:Y:S02]  /*83c0*/  IMAD.U32 R6, RZ, RZ, UR6 ;  /* 0x00000006ff067e24 */ /* 0x008fe4000f8e00ff */
[----:B------:R-:W-:Y:S02]  /*83d0*/  IMAD.U32 R7, RZ, RZ, UR7 ;  /* 0x00000007ff077e24 */ /* 0x000fe4000f8e00ff */
[----:B-----5:R-:W-:Y:S02]  /*83e0*/  IMAD.U32 R10, RZ, RZ, UR8 ;  /* 0x00000008ff0a7e24 */ /* 0x020fe4000f8e00ff */
[----:B-1----:R-:W-:-:S07]  /*83f0*/  IMAD.U32 R11, RZ, RZ, UR9 ;  /* 0x00000009ff0b7e24 */ /* 0x002fce000f8e00ff */
[----:B------:R-:W-:-:S07]  /*8400*/  LEPC R20, `(.L_x_11532) ;  /* 0x000000001014794e */ /* 0x000fce0000000000 */
[----:B--2-4-:R-:W-:Y:S05]  /*8410*/  CALL.ABS.NOINC R2 ;  /* 0x0000000002007343 */ /* 0x014fea0003c00000 */
.L_x_11532:
[----:B------:R-:W-:Y:S05]  /*8420*/  EXIT ;  /* 0x000000000000794d */ /* 0x000fea0003800000 */
.L_x_11531:
[----:B----4-:R-:W-:Y:S01]  /*8430*/  IMAD.U32 R19, R19, 0x10000, RZ ;  /* 0x0001000013137824 */ /* 0x010fe200078e00ff */
        /* <DEDUP_REMOVED lines=12> */
.L_x_11534:
[----:B------:R-:W-:Y:S05]  /*8500*/  BSYNC.RECONVERGENT B0 ;  /* 0x0000000000007941 */ /* 0x000fea0003800200 */
.L_x_11533:
[----:B------:R-:W-:-:S05]  /*8510*/  LOP3.LUT R5, R0, 0x80, R5, 0xf8, !PT ;  /* 0x0000008000057812 */ /* 0x000fca00078ef805 */
[----:B------:R-:W-:Y:S01]  /*8520*/  STG.E.U8 desc[UR36][R2.64], R5 ;  /* 0x0000000502007986 */ /* 0x000fe2000c101124 */
[----:B------:R-:W-:Y:S05]  /*8530*/  EXIT ;  /* 0x000000000000794d */ /* 0x000fea0003800000 */
.L_x_11530:
[----:B----4-:R-:W-:Y:S01]  /*8540*/  IMAD.U32 R5, R19, 0x10000, RZ ;  /* 0x0001000013057824 */ /* 0x010fe200078e00ff */
        /* <DEDUP_REMOVED lines=11> */
.L_x_11536:
[----:B------:R-:W-:Y:S01]  /*8600*/  IMAD.MOV.U32 R0, RZ, RZ, 0x7f ;  /* 0x0000007fff007424 */ /* 0x000fe200078e00ff */
[----:B------:R-:W-:-:S04]  /*8610*/  ISETP.GT.U32.AND P0, PT, R4, 0x7f800000, PT ;  /* 0x7f8000000400780c */ /* 0x000fc80003f04070 */
[----:B------:R-:W-:-:S09]  /*8620*/  SEL R0, R0, 0x7c, P0 ;  /* 0x0000007c00007807 */ /* 0x000fd20000000000 */
.L_x_11537:
[----:B------:R-:W-:Y:S05]  /*8630*/  BSYNC.RECONVERGENT B0 ;  /* 0x0000000000007941 */ /* 0x000fea0003800200 */
.L_x_11535:
[----:B------:R-:W-:-:S04]  /*8640*/  SHF.R.U32.HI R5, RZ, 0x18, R5 ;  /* 0x00000018ff057819 */ /* 0x000fc80000011605 */
[----:B------:R-:W-:-:S05]  /*8650*/  LOP3.LUT R5, R0, 0x80, R5, 0xf8, !PT ;  /* 0x0000008000057812 */ /* 0x000fca00078ef805 */
[----:B------:R-:W-:Y:S01]  /*8660*/  STG.E.U8 desc[UR36][R2.64], R5 ;  /* 0x0000000502007986 */ /* 0x000fe2000c101124 */
[----:B------:R-:W-:Y:S05]  /*8670*/  EXIT ;  /* 0x000000000000794d */ /* 0x000fea0003800000 */
.L_x_11529:
[----:B----4-:R-:W-:Y:S01]  /*8680*/  STG.E.U16 desc[UR36][R2.64], R19 ;  /* 0x0000001302007986 */ /* 0x010fe2000c101524 */
[----:B------:R-:W-:Y:S05]  /*8690*/  EXIT ;  /* 0x000000000000794d */ /* 0x000fea0003800000 */
.L_x_11538:
        /* <DEDUP_REMOVED lines=14> */
.L_x_23350:


//--------------------- .text._ZN2at6native18elementwise_kernelILi128ELi4EZNS0_22gpu_kernel_impl_nocastIZZZNS0_15neg_kernel_cudaERNS_18TensorIteratorBaseEENKUlvE0_clEvENKUlvE7_clEvEUlN3c108BFloat16EE_EEvS4_RKT_EUliE_EEviT1_ --------------------------
	.section	.text._ZN2at6native18elementwise_kernelILi128ELi4EZNS0_22gpu_kernel_impl_nocastIZZZNS0_15neg_kernel_cudaERNS_18TensorIteratorBaseEENKUlvE0_clEvENKUlvE7_clEvEUlN3c108BFloat16EE_EEvS4_RKT_EUliE_EEviT1_,"ax",@progbits
	.align	128
        .global         _ZN2at6native18elementwise_kernelILi128ELi4EZNS0_22gpu_kernel_impl_nocastIZZZNS0_15neg_kernel_cudaERNS_18TensorIteratorBaseEENKUlvE0_clEvENKUlvE7_clEvEUlN3c108BFloat16EE_EEvS4_RKT_EUliE_EEviT1_
        .type           _ZN2at6native18elementwise_kernelILi128ELi4EZNS0_22gpu_kernel_impl_nocastIZZZNS0_15neg_kernel_cudaERNS_18TensorIteratorBaseEENKUlvE0_clEvENKUlvE7_clEvEUlN3c108BFloat16EE_EEvS4_RKT_EUliE_EEviT1_,@function
        .size           _ZN2at6native18elementwise_kernelILi128ELi4EZNS0_22gpu_kernel_impl_nocastIZZZNS0_15neg_kernel_cudaERNS_18TensorIteratorBaseEENKUlvE0_clEvENKUlvE7_clEvEUlN3c108BFloat16EE_EEvS4_RKT_EUliE_EEviT1_,(.L_x_23351 - _ZN2at6native18elementwise_kernelILi128ELi4EZNS0_22gpu_kernel_impl_nocastIZZZNS0_15neg_kernel_cudaERNS_18TensorIteratorBaseEENKUlvE0_clEvENKUlvE7_clEvEUlN3c108BFloat16EE_EEvS4_RKT_EUliE_EEviT1_)
        .other          _ZN2at6native18elementwise_kernelILi128ELi4EZNS0_22gpu_kernel_impl_nocastIZZZNS0_15neg_kernel_cudaERNS_18TensorIteratorBaseEENKUlvE0_clEvENKUlvE7_clEvEUlN3c108BFloat16EE_EEvS4_RKT_EUliE_EEviT1_,@"STO_CUDA_ENTRY STV_DEFAULT"
_ZN2at6native18elementwise_kernelILi128ELi4EZNS0_22gpu_kernel_impl_nocastIZZZNS0_15neg_kernel_cudaERNS_18TensorIteratorBaseEENKUlvE0_clEvENKUlvE7_clEvEUlN3c108BFloat16EE_EEvS4_RKT_EUliE_EEviT1_:
.text._ZN2at6native18elementwise_kernelILi128ELi4EZNS0_22gpu_kernel_impl_nocastIZZZNS0_15neg_kernel_cudaERNS_18TensorIteratorBaseEENKUlvE0_clEvENKUlvE7_clEvEUlN3c108BFloat16EE_EEvS4_RKT_EUliE_EEviT1_:
        /* <DEDUP_REMOVED lines=20> */
[----:B--2---:R-:W-:-:S05]  /*0140*/  SHF.L.U32 R0, R4, 0x10, RZ ;  /* 0x0000001004007819 */ /* 0x004fca00000006ff */
[----:B------:R-:W-:-:S05]  /*0150*/  FADD.FTZ R0, -R0, -RZ ;  /* 0x800000ff00007221 */ /* 0x000fca0000010100 */
[----:B------:R-:W-:-:S05]  /*0160*/  F2FP.BF16.F32.PACK_AB R0, RZ, R0 ;  /* 0x00000000ff00723e */ /* 0x000fca00000010ff */
[----:B0-----:R0:W-:Y:S01]  /*0170*/  STG.E.U16 desc[UR6][R6.64], R0 ;  /* 0x0000000006007986 */ /* 0x0011e2000c101506 */
[----:B------:R-:W-:Y:S05]  /*0180*/  @P0 BRA `(.L_x_11543) ;  /* 0x0000000000500947 */ /* 0x000fea0003800000 */
[----:B------:R-:W1:Y:S02]  /*0190*/  LDC.64 R4, c[0x0][0x588] ;  /* 0x00016200ff047b82 */ /* 0x000e640000000a00 */
[----:B-1----:R-:W2:Y:S06]  /*01a0*/  LDG.E.U16 R4, desc[UR6][R4.64] ;  /* 0x0000000604047981 */ /* 0x002eac000c1e1500 */
[----:B0-----:R-:W0:Y:S01]  /*01b0*/  LDC.64 R6, c[0x0][0x580] ;  /* 0x00016000ff067b82 */ /* 0x001e220000000a00 */
[----:B------:R-:W-:Y:S02]  /*01c0*/  IADD3 R3, PT, PT, R3, 0x80, RZ ;  /* 0x0000008003037810 */ /* 0x000fe40007ffe0ff */
[----:B--2---:R-:W-:-:S05]  /*01d0*/  SHF.L.U32 R0, R4, 0x10, RZ ;  /* 0x0000001004007819 */ /* 0x004fca00000006ff */
[----:B------:R-:W-:-:S05]  /*01e0*/  FADD.FTZ R0, -R0, -RZ ;  /* 0x800000ff00007221 */ /* 0x000fca0000010100 */
[----:B------:R-:W-:-:S05]  /*01f0*/  F2FP.BF16.F32.PACK_AB R0, RZ, R0 ;  /* 0x00000000ff00723e */ /* 0x000fca00000010ff */
[----:B0-----:R0:W-:Y:S02]  /*0200*/  STG.E.U16 desc[UR6][R6.64], R0 ;  /* 0x0000000006007986 */ /* 0x0011e4000c101506 */
.L_x_11542:
[----:B------:R-:W-:-:S13]  /*0210*/  ISETP.GE.AND P0, PT, R3, UR4, PT ;  /* 0x0000000403007c0c */ /* 0x000fda000bf06270 */
[----:B------:R-:W-:Y:S05]  /*0220*/  @P0 BREAK.RELIABLE B1 ;  /* 0x0000000000010942 */ /* 0x000fea0003800100 */
[----:B------:R-:W-:Y:S05]  /*0230*/  @P0 BRA `(.L_x_11543) ;  /* 0x0000000000240947 */ /* 0x000fea0003800000 */
[----:B------:R-:W-:Y:S05]  /*0240*/  BSYNC.RELIABLE B1 ;  /* 0x0000000000017941 */ /* 0x000fea0003800100 */
.L_x_11541:
        /* <DEDUP_REMOVED lines=8> */
.L_x_11543:
[----:B------:R-:W-:Y:S05]  /*02d0*/  BSYNC.RECONVERGENT B0 ;  /* 0x0000000000007941 */ /* 0x000fea0003800200 */
.L_x_11540:
[----:B------:R-:W-:Y:S05]  /*02e0*/  WARPSYNC.ALL ;  /* 0x0000000000007948 */ /* 0x000fea0003800000 */
[----:B------:R-:W-:-:S13]  /*02f0*/  ISETP.GE.AND P0, PT, R3, UR4, PT ;  /* 0x0000000403007c0c */ /* 0x000fda000bf06270 */
[----:B------:R-:W-:Y:S05]  /*0300*/  @P0 EXIT ;  /* 0x000000000000094d */ /* 0x000fea0003800000 */
[----:B------:R-:W2:Y:S02]  /*0310*/  LDC.64 R2, c[0x0][0x588] ;  /* 0x00016200ff027b82 */ /* 0x000ea40000000a00 */
[----:B--2---:R-:W0:Y:S06]  /*0320*/  LDG.E.U16 R2, desc[UR6][R2.64] ;  /* 0x0000000602027981 */ /* 0x004e2c000c1e1500 */
[----:B------:R-:W2:Y:S01]  /*0330*/  LDC.64 R4, c[0x0][0x580] ;  /* 0x00016000ff047b82 */ /* 0x000ea20000000a00 */
[----:B01----:R-:W-:-:S05]  /*0340*/  SHF.L.U32 R0, R2, 0x10, RZ ;  /* 0x0000001002007819 */ /* 0x003fca00000006ff */
[----:B------:R-:W-:-:S05]  /*0350*/  FADD.FTZ R0, -R0, -RZ ;  /* 0x800000ff00007221 */ /* 0x000fca0000010100 */
[----:B------:R-:W-:-:S05]  /*0360*/  F2FP.BF16.F32.PACK_AB R0, RZ, R0 ;  /* 0x00000000ff00723e */ /* 0x000fca00000010ff */
[----:B--2---:R-:W-:Y:S01]  /*0370*/  STG.E.U16 desc[UR6][R4.64], R0 ;  /* 0x0000000004007986 */ /* 0x004fe2000c101506 */
[----:B------:R-:W-:Y:S05]  /*0380*/  EXIT ;  /* 0x000000000000794d */ /* 0x000fea0003800000 */
.L_x_11539:
        /* <DEDUP_REMOVED lines=306> */
.L_x_11547:
[----:B------:R-:W0:Y:S02]  /*16b0*/  LDCU.128 UR8, c[0x0][0x580] ;  /* 0x0000b000ff0877ac */ /* 0x000e240008000c00 */
[----:B0-----:R-:W-:-:S04]  /*16c0*/  IADD3 R6, P0, PT, R4, UR10, RZ ;  /* 0x0000000a04067c10 */ /* 0x001fc8000ff1e0ff */
[----:B------:R-:W-:-:S05]  /*16d0*/  IADD3.X R7, PT, PT, RZ, UR11, RZ, P0, !PT ;  /* 0x0000000bff077c10 */ /* 0x000fca00087fe4ff */
[----:B------:R-:W2:Y:S01]  /*16e0*/  LDG.E.U16 R6, desc[UR6][R6.64] ;  /* 0x0000000606067981 */ /* 0x000ea2000c1e1500 */
[----:B------:R-:W-:Y:S02]  /*16f0*/  IADD3 R3, PT, PT, R3, 0x80, RZ ;  /* 0x0000008003037810 */ /* 0x000fe40007ffe0ff */
[----:B--2---:R-:W-:-:S05]  /*1700*/  SHF.L.U32 R4, R6, 0x10, RZ ;  /* 0x0000001006047819 */ /* 0x004fca00000006ff */
[----:B------:R-:W-:Y:S01]  /*1710*/  FADD.FTZ R8, -R4, -RZ ;  /* 0x800000ff04087221 */ /* 0x000fe20000010100 */
[----:B------:R-:W-:-:S04]  /*1720*/  IADD3 R4, P0, PT, R5, UR8, RZ ;  /* 0x0000000805047c10 */ /* 0x000fc8000ff1e0ff */
[----:B------:R-:W-:Y:S02]  /*1730*/  F2FP.BF16.F32.PACK_AB R8, RZ, R8 ;  /* 0x00000008ff08723e */ /* 0x000fe400000010ff */
[----:B------:R-:W-:Y:S02]  /*1740*/  IADD3.X R5, PT, PT, RZ, UR9, RZ, P0, !PT ;  /* 0x00000009ff057c10 */ /* 0x000fe400087fe4ff */
[----:B------:R-:W-:-:S03]  /*1750*/  ISETP.GE.AND P0, PT, R3, UR4, PT ;  /* 0x0000000403007c0c */ /* 0x000fc6000bf06270 */
[----:B------:R0:W-:Y:S10]  /*1760*/  STG.E.U16 desc[UR6][R4.64], R8 ;  /* 0x0000000804007986 */ /* 0x0001f4000c101506 */
        /* <DEDUP_REMOVED lines=300> */
.L_x_11549:
        /* <DEDUP_REMOVED lines=9> */
[----:B------:R-:W-:-:S05]  /*2ac0*/  IADD3.X R5, PT, PT, RZ, UR9, RZ, P0, !PT ;  /* 0x00000009ff057c10 */ /* 0x000fca00087fe4ff */
[----:B------:R0:W-:Y:S02]  /*2ad0*/  STG.E.U16 desc[UR6][R4.64], R8 ;  /* 0x0000000804007986 */ /* 0x0001e4000c101506 */
.L_x_11546:
[----:B------:R-:W-:-:S13]  /*2ae0*/  ISETP.GE.AND P0, PT, R3, UR4, PT ;  /* 0x0000000403007c0c */ /* 0x000fda000bf06270 */
[----:B------:R-:W-:Y:S05]  /*2af0*/  @P0 BREAK.RELIABLE B1 ;  /* 0x0000000000010942 */ /* 0x000fea0003800100 */
[----:B------:R-:W-:Y:S05]  /*2b00*/  @P0 BRA `(.L_x_11548) ;  /* 0x0000001000d80947 */ /* 0x000fea0003800000 */
[----:B------:R-:W-:Y:S05]  /*2b10*/  BSYNC.RELIABLE B1 ;  /* 0x0000000000017941 */ /* 0x000fea0003800100 */
.L_x_11545:
        /* <DEDUP_REMOVED lines=298> */
.L_x_11550:
[----:B------:R-:W0:Y:S02]  /*3dc0*/  LDCU.128 UR8, c[0x0][0x580] ;  /* 0x0000b000ff0877ac */ /* 0x000e240008000c00 */
[----:B0-----:R-:W-:-:S04]  /*3dd0*/  IADD3 R6, P0, PT, R4, UR10, RZ ;  /* 0x0000000a04067c10 */ /* 0x001fc8000ff1e0ff */
[----:B------:R-:W-:-:S05]  /*3de0*/  IADD3.X R7, PT, PT, RZ, UR11, RZ, P0, !PT ;  /* 0x0000000bff077c10 */ /* 0x000fca00087fe4ff */
[----:B------:R-:W2:Y:S01]  /*3df0*/  LDG.E.U16 R6, desc[UR6][R6.64] ;  /* 0x0000000606067981 */ /* 0x000ea2000c1e1500 */
[----:B------:R-:W-:Y:S01]  /*3e00*/  VIADD R3, R3, 0x80 ;  /* 0x0000008003037836 */ /* 0x000fe20000000000 */
[----:B--2---:R-:W-:-:S05]  /*3e10*/  SHF.L.U32 R4, R6, 0x10, RZ ;  /* 0x0000001006047819 */ /* 0x004fca00000006ff */
[----:B------:R-:W-:Y:S01]  /*3e20*/  FADD.FTZ R8, -R4, -RZ ;  /* 0x800000ff04087221 */ /* 0x000fe20000010100 */
[----:B------:R-:W-:-:S04]  /*3e30*/  IADD3 R4, P0, PT, R5, UR8, RZ ;  /* 0x0000000805047c10 */ /* 0x000fc8000ff1e0ff */
[----:B------:R-:W-:Y:S02]  /*3e40*/  F2FP.BF16.F32.PACK_AB R8, RZ, R8 ;  /* 0x00000008ff08723e */ /* 0x000fe400000010ff */
[----:B------:R-:W-:-:S05]  /*3e50*/  IADD3.X R5, PT, PT, RZ, UR9, RZ, P0, !PT ;  /* 0x00000009ff057c10 */ /* 0x000fca00087fe4ff */
[----:B------:R1:W-:Y:S02]  /*3e60*/  STG.E.U16 desc[UR6][R4.64], R8 ;  /* 0x0000000804007986 */ /* 0x0003e4000c101506 */
.L_x_11548:
[----:B------:R-:W-:Y:S05]  /*3e70*/  BSYNC.RECONVERGENT B0 ;  /* 0x0000000000007941 */ /* 0x000fea0003800200 */
.L_x_11544:
        /* <DEDUP_REMOVED lines=301> */
.L_x_11551:
[----:B------:R-:W0:Y:S02]  /*5150*/  LDCU.128 UR8, c[0x0][0x580] ;  /* 0x0000b000ff0877ac */ /* 0x000e240008000c00 */
[----:B0-----:R-:W-:-:S04]  /*5160*/  IADD3 R4, P0, PT, R2, UR10, RZ ;  /* 0x0000000a02047c10 */ /* 0x001fc8000ff1e0ff */
[----:B------:R-:W-:-:S05]  /*5170*/  IADD3.X R5, PT, PT, RZ, UR11, RZ, P0, !PT ;  /* 0x0000000bff057c10 */ /* 0x000fca00087fe4ff */
[----:B------:R-:W2:Y:S01]  /*5180*/  LDG.E.U16 R4, desc[UR6][R4.64] ;  /* 0x0000000604047981 */ /* 0x000ea2000c1e1500 */
[----:B------:R-:W-:-:S04]  /*5190*/  IADD3 R2, P0, PT, R3, UR8, RZ ;  /* 0x0000000803027c10 */ /* 0x000fc8000ff1e0ff */
[----:B------:R-:W-:Y:S02]  /*51a0*/  IADD3.X R3, PT, PT, RZ, UR9, RZ, P0, !PT ;  /* 0x00000009ff037c10 */ /* 0x000fe400087fe4ff */
[----:B--2---:R-:W-:-:S05]  /*51b0*/  SHF.L.U32 R0, R4, 0x10, RZ ;  /* 0x0000001004007819 */ /* 0x004fca00000006ff */
[----:B------:R-:W-:-:S05]  /*51c0*/  FADD.FTZ R0, -R0, -RZ ;  /* 0x800000ff00007221 */ /* 0x000fca0000010100 */
[----:B------:R-:W-:-:S05]  /*51d0*/  F2FP.BF16.F32.PACK_AB R0, RZ, R0 ;  /* 0x00000000ff00723e */ /* 0x000fca00000010ff */
[----:B------:R-:W-:Y:S01]  /*51e0*/  STG.E.U16 desc[UR6][R2.64], R0 ;  /* 0x0000000002007986 */ /* 0x000fe2000c101506 */
[----:B------:R-:W-:Y:S05]  /*51f0*/  EXIT ;  /* 0x000000000000794d */ /* 0x000fea0003800000 */
.L_x_11552:
        /* <DEDUP_REMOVED lines=16> */
.L_x_23351:


//--------------------- .text._ZN2at6native27unrolled_elementwise_kernelIZZZNS0_15neg_kernel_cudaERNS_18TensorIteratorBaseEENKUlvE0_clEvENKUlvE7_clEvEUlN3c108BFloat16EE_St5arrayIPcLm2EELi4E23TrivialOffsetCalculatorILi1EjESD_NS0_6memory15LoadWithoutCastENSE_16StoreWithoutCastEEEviT_T0_T2_T3_T4_T5_ --------------------------
	.section	.text._ZN2at6native27unrolled_elementwise_kernelIZZZNS0_15neg_kernel_cudaERNS_18TensorIteratorBaseEENKUlvE0_clEvENKUlvE7_clEvEUlN3c108BFloat16EE_St5arrayIPcLm2EELi4E23TrivialOffsetCalculatorILi1EjESD_NS0_6memory15LoadWithoutCastENSE_16StoreWithoutCastEEEviT_T0_T2_T3_T4_T5_,"ax",@progbits
	.align	128
        .global         _ZN2at6native27unrolled_elementwise_kernelIZZZNS0_15neg_kernel_cudaERNS_18TensorIteratorBaseEENKUlvE0_clEvENKUlvE7_clEvEUlN3c108BFloat16EE_St5arrayIPcLm2EELi4E23TrivialOffsetCalculatorILi1EjESD_NS0_6memory15LoadWithoutCastENSE_16StoreWithoutCastEEEviT_T0_T2_T3_T4_T5_
        .type           _ZN2at6native27unrolled_elementwise_kernelIZZZNS0_15neg_kernel_cudaERNS_18TensorIteratorBaseEENKUlvE0_clEvENKUlvE7_clEvEUlN3c108BFloat16EE_St5arrayIPcLm2EELi4E23TrivialOffsetCalculatorILi1EjESD_NS0_6memory15LoadWithoutCastENSE_16StoreWithoutCastEEEviT_T0_T2_T3_T4_T5_,@function
        .size           _ZN2at6native27unrolled_elementwise_kernelIZZZNS0_15neg_kernel_cudaERNS_18TensorIteratorBaseEENKUlvE0_clEvENKUlvE7_clEvEUlN3c108BFloat16EE_St5arrayIPcLm2EELi4E23TrivialOffsetCalculatorILi1EjESD_NS0_6memory15LoadWithoutCastENSE_16StoreWithoutCastEEEviT_T0_T2_T3_T4_T5_,(.L_x_23352 - _ZN2at6native27unrolled_elementwise_kernelIZZZNS0_15neg_kernel_cudaERNS_18TensorIteratorBaseEENKUlvE0_clEvENKUlvE7_clEvEUlN3c108BFloat16EE_St5arrayIPcLm2EELi4E23TrivialOffsetCalculatorILi1EjESD_NS0_6memory15LoadWithoutCastENSE_16StoreWithoutCastEEEviT_T0_T2_T3_T4_T5_)
        .other          _ZN2at6native27unrolled_elementwise_kernelIZZZNS0_15neg_kernel_cudaERNS_18TensorIteratorBaseEENKUlvE0_clEvENKUlvE7_clEvEUlN3c108BFloat16EE_St5arrayIPcLm2EELi4E23TrivialOffsetCalculatorILi1EjESD_NS0_6memory15LoadWithoutCastENSE_16StoreWithoutCastEEEviT_T0_T2_T3_T4_T5_,@"STO_CUDA_ENTRY STV_DEFAULT"
_ZN2at6native27unrolled_elementwise_kernelIZZZNS0_15neg_kernel_cudaERNS_18TensorIteratorBaseEENKUlvE0_clEvENKUlvE7_clEvEUlN3c108BFloat16EE_St5arrayIPcLm2EELi4E23TrivialOffsetCalculatorILi1EjESD_NS0_6memory15LoadWithoutCastENSE_16StoreWithoutCastEEEviT_T0_T2_T3_T4_T5_:
.text._ZN2at6native27unrolled_elementwise_kernelIZZZNS0_15neg_kernel_cudaERNS_18TensorIteratorBaseEENKUlvE0_clEvENKUlvE7_clEvEUlN3c108BFloat16EE_St5arrayIPcLm2EELi4E23TrivialOffsetCalculatorILi1EjESD_NS0_6memory15LoadWithoutCastENSE_16StoreWithoutCastEEEviT_T0_T2_T3_T4_T5_:
        /* <DEDUP_REMOVED lines=13> */
[----:B------:R-:W-:Y:S01]  /*00d0*/  @!P1 LEA R11, R3, R18, 0x9 ;  /* 0x00000012030b9211 */ /* 0x000fe200078e48ff */
[----:B------:R-:W-:Y:S01]  /*00e0*/  @!P1 VIADD R18, R18, 0x80 ;  /* 0x0000008012129836 */ /* 0x000fe20000000000 */
[----:B------:R-:W2:Y:S04]  /*00f0*/  @!P1 LDC.64 R12, c[0x0][0x390] ;  /* 0x0000e400ff0c9b82 */ /* 0x000ea80000000a00 */
[----:B------:R-:W-:Y:S01]  /*0100*/  ISETP.GE.AND P2, PT, R18, R5, PT ;  /* 0x000000051200720c */ /* 0x000fe20003f46270 */
[----:B0-----:R-:W-:-:S05]  /*0110*/  @!P0 IMAD.WIDE.U32 R14, R7, 0x2, R14 ;  /* 0x00000002070e8825 */ /* 0x001fca00078e000e */
[----:B-1----:R0:W3:Y:S07]  /*0120*/  @!P0 LDG.E.U16 R10, desc[UR4][R14.64] ;  /* 0x000000040e0a8981 */ /* 0x0020ee000c1e1500 */
[----:B------:R-:W1:Y:S01]  /*0130*/  @!P2 LDC.64 R8, c[0x0][0x390] ;  /* 0x0000e400ff08ab82 */ /* 0x000e620000000a00 */
[----:B------:R-:W-:Y:S02]  /*0140*/  @!P2 LEA R17, R3, R18, 0x9 ;  /* 0x000000120311a211 */ /* 0x000fe400078e48ff */
[----:B------:R-:W-:Y:S01]  /*0150*/  PRMT R19, RZ, 0x7610, R19 ;  /* 0x00007610ff137816 */ /* 0x000fe20000000013 */
[----:B--2---:R-:W-:Y:S01]  /*0160*/  @!P1 IMAD.WIDE.U32 R12, R11, 0x2, R12 ;  /* 0x000000020b0c9825 */ /* 0x004fe200078e000c */
[----:B------:R-:W-:-:S06]  /*0170*/  PRMT R11, RZ, 0x7610, R11 ;  /* 0x00007610ff0b7816 */ /* 0x000fcc000000000b */
[----:B------:R2:W4:Y:S01]  /*0180*/  @!P1 LDG.E.U16 R11, desc[UR4][R12.64] ;  /* 0x000000040c0b9981 */ /* 0x000522000c1e1500 */
[----:B-1----:R-:W-:-:S05]  /*0190*/  @!P2 IMAD.WIDE.U32 R16, R17, 0x2, R8 ;  /* 0x000000021110a825 */ /* 0x002fca00078e0008 */
[----:B------:R-:W4:Y:S01]  /*01a0*/  @!P2 LDG.E.U16 R19, desc[UR4][R16.64] ;  /* 0x000000041013a981 */ /* 0x000f22000c1e1500 */
        /* <DEDUP_REMOVED lines=8> */
[----:B------:R-:W1:Y:S01]  /*0230*/  @!P0 LDC.64 R8, c[0x0][0x388] ;  /* 0x0000e200ff088b82 */ /* 0x000e620000000a00 */
[----:B--2---:R-:W-:Y:S02]  /*0240*/  @!P0 IMAD R13, R3, 0x200, R0 ;  /* 0x00000200030d8824 */ /* 0x004fe400078e0200 */
[C---:B------:R-:W-:Y:S01]  /*0250*/  VIADD R18, R0.reuse, 0x100 ;  /* 0x0000010000127836 */ /* 0x040fe20000000000 */
[----:B------:R-:W-:-:S04]  /*0260*/  IADD3 R20, PT, PT, R0, 0x80, RZ ;  /* 0x0000008000147810 */ /* 0x000fc80007ffe0ff */
[-C--:B------:R-:W-:Y:S02]  /*0270*/  ISETP.GE.AND P2, PT, R18, R5.reuse, PT ;  /* 0x000000051200720c */ /* 0x080fe40003f46270 */
[----:B------:R-:W-:Y:S01]  /*0280*/  ISETP.GE.AND P1, PT, R20, R5, PT ;  /* 0x000000051400720c */ /* 0x000fe20003f26270 */
[----:B-1----:R-:W-:Y:S01]  /*0290*/  @!P0 IMAD.WIDE.U32 R8, R13, 0x2, R8 ;  /* 0x000000020d088825 */ /* 0x002fe200078e0008 */
[----:B------:R-:W-:Y:S03]  /*02a0*/  BSSY.RECONVERGENT B0, `(.L_x_11553) ;  /* 0x0000019000007945 */ /* 0x000fe60003800200 */
[----:B---3--:R-:W-:-:S04]  /*02b0*/  @!P0 IMAD.U32 R10, R10, 0x10000, RZ ;  /* 0x000100000a0a8824 */ /* 0x008fc800078e00ff */
[----:B------:R-:W-:-:S05]  /*02c0*/  @!P0 FADD.FTZ R12, -R10, -RZ ;  /* 0x800000ff0a0c8221 */ /* 0x000fca0000010100 */
[----:B------:R-:W-:Y:S02]  /*02d0*/  @!P0 F2FP.BF16.F32.PACK_AB R6, RZ, R12 ;  /* 0x0000000cff06823e */ /* 0x000fe400000010ff */
[----:B------:R-:W-:Y:S02]  /*02e0*/  IADD3 R10, PT, PT, R0, 0x180, RZ ;  /* 0x00000180000a7810 */ /* 0x000fe40007ffe0ff */
[----:B------:R-:W-:Y:S01]  /*02f0*/  @!P0 MOV R0, R20 ;  /* 0x0000001400008202 */ /* 0x000fe20000000f00 */
[----:B------:R0:W-:Y:S03]  /*0300*/  @!P0 STG.E.U16 desc[UR4][R8.64], R6 ;  /* 0x0000000608008986 */ /* 0x0001e6000c101504 */
[----:B------:R-:W-:Y:S01]  /*0310*/  ISETP.GE.AND P3, PT, R0, R5, PT ;  /* 0x000000050000720c */ /* 0x000fe20003f66270 */
[----:B----4-:R-:W-:-:S04]  /*0320*/  @!P1 IMAD.U32 R11, R11, 0x10000, RZ ;  /* 0x000100000b0b9824 */ /* 0x010fc800078e00ff */
[----:B------:R-:W-:Y:S01]  /*0330*/  @!P1 FADD.FTZ R11, -R11, -RZ ;  /* 0x800000ff0b0b9221 */ /* 0x000fe20000010100 */
[----:B------:R-:W-:-:S05]  /*0340*/  @!P2 SHF.L.U32 R19, R19, 0x10, RZ ;  /* 0x000000101313a819 */ /* 0x000fca00000006ff */
[----:B------:R-:W-:Y:S01]  /*0350*/  @!P2 FADD.FTZ R19, -R19, -RZ ;  /* 0x800000ff1313a221 */ /* 0x000fe20000010100 */
[----:B------:R-:W-:-:S04]  /*0360*/  @!P1 F2FP.BF16.F32.PACK_AB R2, RZ, R11 ;  /* 0x0000000bff02923e */ /* 0x000fc800000010ff */
[----:B------:R-:W-:Y:S01]  /*0370*/  @!P2 F2FP.BF16.F32.PACK_AB R4, RZ, R19 ;  /* 0x00000013ff04a23e */ /* 0x000fe200000010ff */
[----:B0-----:R-:W-:Y:S06]  /*0380*/  @P3 BRA `(.L_x_11554) ;  /* 0x0000000000283947 */ /* 0x001fec0003800000 */
[----:B------:R-:W0:Y:S01]  /*0390*/  LDC.64 R8, c[0x0][0x388] ;  /* 0x0000e200ff087b82 */ /* 0x000e220000000a00 */
[----:B------:R-:W-:Y:S01]  /*03a0*/  IMAD R13, R3, 0x200, R0 ;  /* 0x00000200030d7824 */ /* 0x000fe200078e0200 */
[----:B------:R-:W-:-:S04]  /*03b0*/  IADD3 R0, PT, PT, R0, 0x80, RZ ;  /* 0x0000008000007810 */ /* 0x000fc80007ffe0ff */
[----:B------:R-:W-:-:S13]  /*03c0*/  ISETP.GE.AND P0, PT, R0, R5, PT ;  /* 0x000000050000720c */ /* 0x000fda0003f06270 */
[----:B------:R-:W-:Y:S01]  /*03d0*/  @!P0 IMAD R11, R3, 0x200, R0 ;  /* 0x00000200030b8824 */ /* 0x000fe200078e0200 */
[----:B------:R-:W-:Y:S01]  /*03e0*/  @!P0 IADD3 R0, PT, PT, R0, 0x80, RZ ;  /* 0x0000008000008810 */ /* 0x000fe20007ffe0ff */
[----:B0-----:R-:W-:-:S04]  /*03f0*/  IMAD.WIDE.U32 R12, R13, 0x2, R8 ;  /* 0x000000020d0c7825 */ /* 0x001fc800078e0008 */
[----:B------:R-:W-:Y:S01]  /*0400*/  @!P0 IMAD.WIDE.U32 R8, R11, 0x2, R8 ;  /* 0x000000020b088825 */ /* 0x000fe200078e0008 */
[----:B------:R0:W-:Y:S04]  /*0410*/  STG.E.U16 desc[UR4][R12.64], R2 ;  /* 0x000000020c007986 */ /* 0x0001e8000c101504 */
[----:B------:R0:W-:Y:S02]  /*0420*/  @!P0 STG.E.U16 desc[UR4][R8.64], R4 ;  /* 0x0000000408008986 */ /* 0x0001e4000c101504 */
.L_x_11554:
[----:B------:R-:W-:Y:S05]  /*0430*/  BSYNC.RECONVERGENT B0 ;  /* 0x0000000000007941 */ /* 0x000fea0003800200 */
.L_x_11553:
[-C--:B------:R-:W-:Y:S02]  /*0440*/  ISETP.GE.AND P1, PT, R0, R5.reuse, PT ;  /* 0x000000050000720c */ /* 0x080fe40003f26270 */
[----:B------:R-:W-:-:S11]  /*0450*/  ISETP.GE.AND P0, PT, R10, R5, PT ;  /* 0x000000050a00720c */ /* 0x000fd60003f06270 */
[----:B------:R-:W-:Y:S05]  /*0460*/  @P1 EXIT ;  /* 0x000000000000194d */ /* 0x000fea0003800000 */
[----:B0-----:R-:W0:Y:S01]  /*0470*/  LDC.64 R4, c[0x0][0x388] ;  /* 0x0000e200ff047b82 */ /* 0x001e220000000a00 */
[----:B-----5:R-:W-:Y:S01]  /*0480*/  @!P0 IMAD.U32 R7, R7, 0x10000, RZ ;  /* 0x0001000007078824 */ /* 0x020fe200078e00ff */
[----:B------:R-:W-:-:S03]  /*0490*/  LEA R3, R3, R0, 0x9 ;  /* 0x0000000003037211 */ /* 0x000fc600078e48ff */
[----:B------:R-:W-:-:S05]  /*04a0*/  @!P0 FADD.FTZ R7, -R7, -RZ ;  /* 0x800000ff07078221 */ /* 0x000fca0000010100 */
[----:B------:R-:W-:-:S04]  /*04b0*/  @!P0 F2FP.BF16.F32.PACK_AB R2, RZ, R7 ;  /* 0x00000007ff02823e */ /* 0x000fc800000010ff */
[----:B------:R-:W-:Y:S01]  /*04c0*/  PRMT R0, R2, 0x7610, R0 ;  /* 0x0000761002007816 */ /* 0x000fe20000000000 */
[----:B0-----:R-:W-:-:S05]  /*04d0*/  IMAD.WIDE.U32 R2, R3, 0x2, R4 ;  /* 0x0000000203027825 */ /* 0x001fca00078e0004 */
[----:B------:R-:W-:Y:S01]  /*04e0*/  STG.E.U16 desc[UR4][R2.64], R0 ;  /* 0x0000000002007986 */ /* 0x000fe2000c101504 */
[----:B------:R-:W-:Y:S05]  /*04f0*/  EXIT ;  /* 0x000000000000794d */ /* 0x000fea0003800000 */
.L_x_11555:
        /* <DEDUP_REMOVED lines=16> */
.L_x_23352:


//--------------------- .text._ZN2at6native29vectorized_elementwise_kernelILi2EZZZNS0_15neg_kernel_cudaERNS_18TensorIteratorBaseEENKUlvE0_clEvENKUlvE7_clEvEUlN3c108BFloat16EE_St5arrayIPcLm2EEEEviT0_T1_ --------------------------
	.section	.text._ZN2at6native29vectorized_elementwise_kernelILi2EZZZNS0_15neg_kernel_cudaERNS_18TensorIteratorBaseEENKUlvE0_clEvENKUlvE7_clEvEUlN3c108BFloat16EE_St5arrayIPcLm2EEEEviT0_T1_,"ax",@progbits
	.align	128
        .global         _ZN2at6native29vectorized_elementwise_kernelILi2EZZZNS0_15neg_kernel_cudaERNS_18TensorIteratorBaseEENKUlvE0_clEvENKUlvE7_clEvEUlN3c108BFloat16EE_St5arrayIPcLm2EEEEviT0_T1_
        .type           _ZN2at6native29vectorized_elementwise_kernelILi2EZZZNS0_15neg_kernel_cudaERNS_18TensorIteratorBaseEENKUlvE0_clEvENKUlvE7_clEvEUlN3c108BFloat16EE_St5arrayIPcLm2EEEEviT0_T1_,@function
        .size           _ZN2at6native29vectorized_elementwise_kernelILi2EZZZNS0_15neg_kernel_cudaERNS_18TensorIteratorBaseEENKUlvE0_clEvENKUlvE7_clEvEUlN3c108BFloat16EE_St5arrayIPcLm2EEEEviT0_T1_,(.L_x_23353 - _ZN2at6native29vectorized_elementwise_kernelILi2EZZZNS0_15neg_kernel_cudaERNS_18TensorIteratorBaseEENKUlvE0_clEvENKUlvE7_clEvEUlN3c108BFloat16EE_St5arrayIPcLm2EEEEviT0_T1_)
        .other          _ZN2at6native29vectorized_elementwise_kernelILi2EZZZNS0_15neg_kernel_cudaERNS_18TensorIteratorBaseEENKUlvE0_clEvENKUlvE7_clEvEUlN3c108BFloat16EE_St5arrayIPcLm2EEEEviT0_T1_,@"STO_CUDA_ENTRY STV_DEFAULT"
_ZN2at6native29vectorized_elementwise_kernelILi2EZZZNS0_15neg_kernel_cudaERNS_18TensorIteratorBaseEENKUlvE0_clEvENKUlvE7_clEvEUlN3c108BFloat16EE_St5arrayIPcLm2EEEEviT0_T1_:
.text._ZN2at6native29vectorized_elementwise_kernelILi2EZZZNS0_15neg_kernel_cudaERNS_18TensorIteratorBaseEENKUlvE0_clEvENKUlvE7_clEvEUlN3c108BFloat16EE_St5arrayIPcLm2EEEEviT0_T1_:
        /* <DEDUP_REMOVED lines=12> */
[----:B------:R-:W-:Y:S01]  /*00c0*/  @!P6 IADD3 R25, PT, PT, R3, 0x80, RZ ;  /* 0x000000800319e810 */ /* 0x000fe20007ffe0ff */
[----:B------:R-:W0:Y:S01]  /*00d0*/  @!P6 LDC.64 R14, c[0x0][0x390] ;  /* 0x0000e400ff0eeb82 */ /* 0x000e220000000a00 */
[----:B------:R-:W-:Y:S02]  /*00e0*/  @!P6 IMAD.IADD R19, R0, 0x1, R3 ;  /* 0x000000010013e824 */ /* 0x000fe400078e0203 */
[----:B------:R-:W-:-:S13]  /*00f0*/  ISETP.GE.U32.AND P5, PT, R25, R2, PT ;  /* 0x000000021900720c */ /* 0x000fda0003fa6070 */
[----:B------:R-:W-:Y:S01]  /*0100*/  @!P5 IMAD.IADD R16, R0, 0x1, R25 ;  /* 0x000000010010d824 */ /* 0x000fe200078e0219 */
[----:B------:R-:W1:Y:S01]  /*0110*/  @!P5 LDC.64 R12, c[0x0][0x390] ;  /* 0x0000e400ff0cdb82 */ /* 0x000e620000000a00 */
[----:B------:R-:W-:-:S05]  /*0120*/  @!P5 VIADD R25, R25, 0x80 ;  /* 0x000000801919d836 */ /* 0x000fca0000000000 */
[----:B------:R-:W-:Y:S01]  /*0130*/  ISETP.GE.U32.AND P4, PT, R25, R2, PT ;  /* 0x000000021900720c */ /* 0x000fe20003f86070 */
[----:B0-----:R-:W-:-:S05]  /*0140*/  @!P6 IMAD.WIDE.U32 R14, R19, 0x2, R14 ;  /* 0x00000002130ee825 */ /* 0x001fca00078e000e */
[----:B------:R-:W2:Y:S07]  /*0150*/  @!P6 LDG.E.U16 R22, desc[UR4][R14.64] ;  /* 0x000000040e16e981 */ /* 0x000eae000c1e1500 */
[----:B------:R-:W-:Y:S01]  /*0160*/  @!P4 IADD3 R17, PT, PT, R0, R25, RZ ;  /* 0x000000190011c210 */ /* 0x000fe20007ffe0ff */
[----:B------:R-:W-:Y:S01]  /*0170*/  @!P4 VIADD R25, R25, 0x80 ;  /* 0x000000801919c836 */ /* 0x000fe20000000000 */
[----:B------:R-:W0:Y:S04]  /*0180*/  @!P4 LDC.64 R10, c[0x0][0x390] ;  /* 0x0000e400ff0acb82 */ /* 0x000e280000000a00 */
[----:B------:R-:W-:-:S13]  /*0190*/  ISETP.GE.U32.AND P3, PT, R25, R2, PT ;  /* 0x000000021900720c */ /* 0x000fda0003f66070 */
[----:B------:R-:W-:Y:S01]  /*01a0*/  @!P3 IMAD.IADD R28, R0, 0x1, R25 ;  /* 0x00000001001cb824 */ /* 0x000fe200078e0219 */
[----:B------:R-:W-:Y:S01]  /*01b0*/  @!P3 IADD3 R25, PT, PT, R25, 0x80, RZ ;  /* 0x000000801919b810 */ /* 0x000fe20007ffe0ff */
[----:B-1----:R-:W-:Y:S01]  /*01c0*/  @!P5 IMAD.WIDE.U32 R12, R16, 0x2, R12 ;  /* 0x00000002100cd825 */ /* 0x002fe200078e000c */
[----:B------:R-:W-:Y:S01]  /*01d0*/  PRMT R24, RZ, 0x7610, R24 ;  /* 0x00007610ff187816 */ /* 0x000fe20000000018 */
[----:B------:R-:W1:Y:S01]  /*01e0*/  @!P3 LDC.64 R18, c[0x0][0x390] ;  /* 0x0000e400ff12bb82 */ /* 0x000e620000000a00 */
[----:B------:R-:W-:Y:S02]  /*01f0*/  ISETP.GE.U32.AND P2, PT, R25, R2, PT ;  /* 0x000000021900720c */ /* 0x000fe40003f46070 */
[----:B------:R-:W-:Y:S01]  /*0200*/  PRMT R26, RZ, 0x7610, R26 ;  /* 0x00007610ff1a7816 */ /* 0x000fe2000000001a */
[----:B0-----:R-:W-:Y:S01]  /*0210*/  @!P4 IMAD.WIDE.U32 R10, R17, 0x2, R10 ;  /* 0x00000002110ac825 */ /* 0x001fe200078e000a */
[----:B------:R-:W3:Y:S04]  /*0220*/  @!P5 LDG.E.U16 R24, desc[UR4][R12.64] ;  /* 0x000000040c18d981 */ /* 0x000ee8000c1e1500 */
[----:B------:R0:W4:Y:S05]  /*0230*/  @!P4 LDG.E.U16 R26, desc[UR4][R10.64] ;  /* 0x000000040a1ac981 */ /* 0x00012a000c1e1500 */
[----:B------:R-:W-:-:S02]  /*0240*/  @!P2 IMAD.IADD R23, R0, 0x1, R25 ;  /* 0x000000010017a824 */ /* 0x000fc400078e0219 */
[----:B------:R-:W-:Y:S01]  /*0250*/  @!P2 VIADD R25, R25, 0x80 ;  /* 0x000000801919a836 */ /* 0x000fe20000000000 */
[----:B0-----:R-:W0:Y:S04]  /*0260*/  @!P2 LDC.64 R10, c[0x0][0x390] ;  /* 0x0000e400ff0aab82 */ /* 0x001e280000000a00 */
[----:B------:R-:W-:-:S13]  /*0270*/  ISETP.GE.U32.AND P1, PT, R25, R2, PT ;  /* 0x000000021900720c */ /* 0x000fda0003f26070 */
[----:B------:R-:W-:Y:S01]  /*0280*/  @!P1 IADD3 R29, PT, PT, R0, R25, RZ ;  /* 0x00000019001d9210 */ /* 0x000fe20007ffe0ff */
[----:B------:R-:W-:Y:S01]  /*0290*/  @!P1 VIADD R25, R25, 0x80 ;  /* 0x0000008019199836 */ /* 0x000fe20000000000 */
[----:B------:R-:W5:Y:S04]  /*02a0*/  @!P1 LDC.64 R12, c[0x0][0x390] ;  /* 0x0000e400ff0c9b82 */ /* 0x000f680000000a00 */
[----:B------:R-:W-:-:S13]  /*02b0*/  ISETP.GE.U32.AND P0, PT, R25, R2, PT ;  /* 0x000000021900720c */ /* 0x000fda0003f06070 */
[----:B------:R-:W-:Y:S01]  /*02c0*/  @!P0 IADD3 R27, PT, PT, R0, R25, RZ ;  /* 0x00000019001b8210 */ /* 0x000fe20007ffe0ff */
[----:B------:R-:W-:Y:S01]  /*02d0*/  @!P0 VIADD R25, R25, 0x80 ;  /* 0x0000008019198836 */ /* 0x000fe20000000000 */
[----:B------:R-:W0:Y:S04]  /*02e0*/  @!P0 LDC.64 R14, c[0x0][0x390] ;  /* 0x0000e400ff0e8b82 */ /* 0x000e280000000a00 */
[----:B------:R-:W-:-:S13]  /*02f0*/  ISETP.GE.U32.AND P6, PT, R25, R2, PT ;  /* 0x000000021900720c */ /* 0x000fda0003fc6070 */
[----:B------:R-:W0:Y:S01]  /*0300*/  @!P6 LDC.64 R16, c[0x0][0x390] ;  /* 0x0000e400ff10eb82 */ /* 0x000e220000000a00 */
[----:B------:R-:W-:Y:S02]  /*0310*/  @!P6 IMAD.IADD R25, R0, 0x1, R25 ;  /* 0x000000010019e824 */ /* 0x000fe400078e0219 */
[----:B-1----:R-:W-:Y:S01]  /*0320*/  @!P3 IMAD.WIDE.U32 R18, R28, 0x2, R18 ;  /* 0x000000021c12b825 */ /* 0x002fe200078e0012 */
[----:B------:R-:W-:-:S03]  /*0330*/  PRMT R28, RZ, 0x7610, R28 ;  /* 0x00007610ff1c7816 */ /* 0x000fc6000000001c */
[----:B-----5:R-:W-:Y:S01]  /*0340*/  @!P1 IMAD.WIDE.U32 R12, R29, 0x2, R12 ;  /* 0x000000021d0c9825 */ /* 0x020fe200078e000c */
[----:B------:R-:W-:Y:S02]  /*0350*/  PRMT R29, RZ, 0x7610, R29 ;  /* 0x00007610ff1d7816 */ /* 0x000fe4000000001d */
[----:B------:R-:W5:Y:S01]  /*0360*/  @!P3 LDG.E.U16 R28, desc[UR4][R18.64] ;  /* 0x00000004121cb981 */ /* 0x000f62000c1e1500 */
[----:B0-----:R-:W-:Y:S01]  /*0370*/  @!P2 IMAD.WIDE.U32 R10, R23, 0x2, R10 ;  /* 0x00000002170aa825 */ /* 0x001fe200078e000a */
[----:B------:R-:W-:-:S03]  /*0380*/  PRMT R23, RZ, 0x7610, R23 ;  /* 0x00007610ff177816 */ /* 0x000fc60000000017 */
[----:B------:R-:W-:Y:S01]  /*0390*/  @!P0 IMAD.WIDE.U32 R14, R27, 0x2, R14 ;  /* 0x000000021b0e8825 */ /* 0x000fe200078e000e */
[----:B------:R-:W-:Y:S02]  /*03a0*/  PRMT R27, RZ, 0x7610, R27 ;  /* 0x00007610ff1b7816 */ /* 0x000fe4000000001b */
[----:B------:R-:W5:Y:S04]  /*03b0*/  @!P1 LDG.E.U16 R23, desc[UR4][R12.64] ;  /* 0x000000040c179981 */ /* 0x000f68000c1e1500 */
[----:B------:R-:W5:Y:S01]  /*03c0*/  @!P0 LDG.E.U16 R29, desc[UR4][R14.64] ;  /* 0x000000040e1d8981 */ /* 0x000f62000c1e1500 */
[----:B------:R-:W-:Y:S01]  /*03d0*/  @!P6 IMAD.WIDE.U32 R16, R25, 0x2, R16 ;  /* 0x000000021910e825 */ /* 0x000fe200078e0010 */
[----:B------:R-:W-:-:S04]  /*03e0*/  PRMT R25, RZ, 0x7610, R25 ;  /* 0x00007610ff197816 */ /* 0x000fc80000000019 */
[----:B------:R-:W5:Y:S04]  /*03f0*/  @!P6 LDG.E.U16 R27, desc[UR4][R16.64] ;  /* 0x00000004101be981 */ /* 0x000f68000c1e1500 */
[----:B------:R0:W5:Y:S01]  /*0400*/  @!P2 LDG.E.U16 R25, desc[UR4][R10.64] ;  /* 0x000000040a19a981 */ /* 0x000162000c1e1500 */
[C---:B------:R-:W-:Y:S02]  /*0410*/  ISETP.GE.U32.AND P0, PT, R3.reuse, R2, PT ;  /* 0x000000020300720c */ /* 0x040fe40003f06070 */
[----:B0-----:R-:W-:-:S11]  /*0420*/  IADD3 R11, PT, PT, R3, 0x80, RZ ;  /* 0x00000080030b7810 */ /* 0x001fd60007ffe0ff */
[----:B------:R-:W0:Y:S01]  /*0430*/  @!P0 LDC.64 R18, c[0x0][0x388] ;  /* 0x0000e200ff128b82 */ /* 0x000e220000000a00 */
[----:B------:R-:W-:Y:S01]  /*0440*/  ISETP.GE.U32.AND P6, PT, R11, R2, PT ;  /* 0x000000020b00720c */ /* 0x000fe20003fc6070 */
[C---:B------:R-:W-:Y:S02]  /*0450*/  VIADD R13, R3.reuse, 0x100 ;  /* 0x00000100030d7836 */ /* 0x040fe40000000000 */
[----:B------:R-:W-:-:S03]  /*0460*/  VIADD R15, R3, 0x180 ;  /* 0x00000180030f7836 */ /* 0x000fc60000000000 */
[-C--:B------:R-:W-:Y:S01]  /*0470*/  ISETP.GE.U32.AND P1, PT, R13, R2.reuse, PT ;  /* 0x000000020d00720c */ /* 0x080fe20003f26070 */
[C---:B------:R-:W-:Y:S01]  /*0480*/  VIADD R13, R3.reuse, 0x280 ;  /* 0x00000280030d7836 */ /* 0x040fe20000000000 */
[----:B------:R-:W-:Y:S02]  /*0490*/  IADD3 R17, PT, PT, R3, 0x200, RZ ;  /* 0x0000020003117810 */ /* 0x000fe40007ffe0ff */
[-C--:B------:R-:W-:Y:S02]  /*04a0*/  ISETP.GE.U32.AND P2, PT, R15, R2.reuse, PT ;  /* 0x000000020f00720c */ /* 0x080fe40003f46070 */
[----:B------:R-:W-:Y:S02]  /*04b0*/  IADD3 R15, PT, PT, R3, 0x300, RZ ;  /* 0x00000300030f7810 */ /* 0x000fe40007ffe0ff */
[-C--:B------:R-:W-:Y:S02]  /*04c0*/  ISETP.GE.U32.AND P4, PT, R13, R2.reuse, PT ;  /* 0x000000020d00720c */ /* 0x080fe40003f86070 */
[----:B------:R-:W-:Y:S01]  /*04d0*/  ISETP.GE.U32.AND P3, PT, R17, R2, PT ;  /* 0x000000021100720c */ /* 0x000fe20003f66070 */
[----:B------:R-:W-:Y:S01]  /*04e0*/  @!P0 IMAD.IADD R17, R0, 0x1, R3 ;  /* 0x0000000100118824 */ /* 0x000fe200078e0203 */
[----:B------:R-:W-:-:S02]  /*04f0*/  IADD3 R13, PT, PT, R3, 0x380, RZ ;  /* 0x00000380030d7810 */ /* 0x000fc40007ffe0ff */
[----:B------:R-:W-:Y:S01]  /*0500*/  ISETP.GE.U32.AND P5, PT, R15, R2, PT ;  /* 0x000000020f00720c */ /* 0x000fe20003fa6070 */
[----:B------:R-:W-:Y:S02]  /*0510*/  @!P0 IMAD.MOV.U32 R3, RZ, RZ, R11 ;  /* 0x000000ffff038224 */ /* 0x000fe400078e000b */
[----:B0-----:R-:W-:Y:S01]  /*0520*/  @!P0 IMAD.WIDE.U32 R18, R17, 0x2, R18 ;  /* 0x0000000211128825 */ /* 0x001fe200078e0012 */
[----:B------:R-:W-:Y:S04]  /*0530*/  BSSY.RECONVERGENT B0, `(.L_x_11557) ;  /* 0x0000047000007945 */ /* 0x000fe80003800200 */
[----:B------:R-:W-:Y:S01]  /*0540*/  BSSY.RELIABLE B1, `(.L_x_11558) ;  /* 0x000003f000017945 */ /* 0x000fe20003800100 */
[----:B--2---:R-:W-:-:S04]  /*0550*/  @!P0 IMAD.U32 R22, R22, 0x10000, RZ ;  /* 0x0001000016168824 */ /* 0x004fc800078e00ff */
[----:B------:R-:W-:-:S05]  /*0560*/  @!P0 FADD.FTZ R22, -R22, -RZ ;  /* 0x800000ff16168221 */ /* 0x000fca0000010100 */
[----:B------:R-:W-:-:S05]  /*0570*/  @!P0 F2FP.BF16.F32.PACK_AB R21, RZ, R22 ;  /* 0x00000016ff15823e */ /* 0x000fca00000010ff */
[----:B------:R0:W-:Y:S01]  /*0580*/  @!P0 STG.E.U16 desc[UR4][R18.64], R21 ;  /* 0x0000001512008986 */ /* 0x0001e2000c101504 */
[----:B------:R-:W-:Y:S01]  /*0590*/  ISETP.GE.U32.AND P0, PT, R3, R2, PT ;  /* 0x000000020300720c */ /* 0x000fe20003f06070 */
[----:B---3--:R-:W-:-:S04]  /*05a0*/  @!P6 IMAD.U32 R24, R24, 0x10000, RZ ;  /* 0x000100001818e824 */ /* 0x008fc800078e00ff */
[----:B------:R-:W-:-:S05]  /*05b0*/  @!P6 FADD.FTZ R24, -R24, -RZ ;  /* 0x800000ff1818e221 */ /* 0x000fca0000010100 */
[----:B------:R-:W-:Y:S02]  /*05c0*/  @!P6 F2FP.BF16.F32.PACK_AB R4, RZ, R24 ;  /* 0x00000018ff04e23e */ /* 0x000fe400000010ff */
[----:B------:R-:W-:Y:S01]  /*05d0*/  ISETP.GE.U32.AND P6, PT, R13, R2, PT ;  /* 0x000000020d00720c */ /* 0x000fe20003fc6070 */
[----:B----4-:R-:W-:-:S04]  /*05e0*/  @!P1 IMAD.U32 R26, R26, 0x10000, RZ ;  /* 0x000100001a1a9824 */ /* 0x010fc800078e00ff */
[----:B------:R-:W-:-:S05]  /*05f0*/  @!P1 FADD.FTZ R26, -R26, -RZ ;  /* 0x800000ff1a1a9221 */ /* 0x000fca0000010100 */
[----:B------:R-:W-:Y:S02]  /*0600*/  @!P1 F2FP.BF16.F32.PACK_AB R5, RZ, R26 ;  /* 0x0000001aff05923e */ /* 0x000fe400000010ff */
[----:B-----5:R-:W-:Y:S01]  /*0610*/  @!P2 SHF.L.U32 R28, R28, 0x10, RZ ;  /* 0x000000101c1ca819 */ /* 0x020fe200000006ff */
[----:B------:R-:W-:Y:S01]  /*0620*/  @!P4 IMAD.U32 R23, R23, 0x10000, RZ ;  /* 0x000100001717c824 */ /* 0x000fe200078e00ff */
[----:B------:R-:W-:-:S03]  /*0630*/  @!P5 SHF.L.U32 R29, R29, 0x10, RZ ;  /* 0x000000101d1dd819 */ /* 0x000fc600000006ff */
[----:B------:R-:W-:Y:S01]  /*0640*/  @!P2 FADD.FTZ R28, -R28, -RZ ;  /* 0x800000ff1c1ca221 */ /* 0x000fe20000010100 */
[----:B------:R-:W-:Y:S01]  /*0650*/  @!P4 FADD.FTZ R23, -R23, -RZ ;  /* 0x800000ff1717c221 */ /* 0x000fe20000010100 */
[----:B------:R-:W-:Y:S02]  /*0660*/  @!P6 IMAD.U32 R27, R27, 0x10000, RZ ;  /* 0x000100001b1be824 */ /* 0x000fe400078e00ff */
[----:B------:R-:W-:Y:S02]  /*0670*/  @!P3 IMAD.U32 R25, R25, 0x10000, RZ ;  /* 0x000100001919b824 */ /* 0x000fe400078e00ff */
[----:B------:R-:W-:Y:S01]  /*0680*/  @!P5 FADD.FTZ R29, -R29, -RZ ;  /* 0x800000ff1d1dd221 */ /* 0x000fe20000010100 */
[----:B------:R-:W-:Y:S01]  /*0690*/  @!P6 FADD.FTZ R27, -R27, -RZ ;  /* 0x800000ff1b1be221 */ /* 0x000fe20000010100 */
[----:B------:R-:W-:Y:S01]  /*06a0*/  @!P3 FADD.FTZ R25, -R25, -RZ ;  /* 0x800000ff1919b221 */ /* 0x000fe20000010100 */
[----:B------:R-:W-:Y:S02]  /*06b0*/  @!P2 F2FP.BF16.F32.PACK_AB R6, RZ, R28 ;  /* 0x0000001cff06a23e */ /* 0x000fe400000010ff */
[----:B------:R-:W-:-:S02]  /*06c0*/  @!P4 F2FP.BF16.F32.PACK_AB R8, RZ, R23 ;  /* 0x00000017ff08c23e */ /* 0x000fc400000010ff */
[----:B------:R-:W-:Y:S02]  /*06d0*/  @!P3 F2FP.BF16.F32.PACK_AB R7, RZ, R25 ;  /* 0x00000019ff07b23e */ /* 0x000fe400000010ff */
[----:B------:R-:W-:Y:S02]  /*06e0*/  @!P5 F2FP.BF16.F32.PACK_AB R9, RZ, R29 ;  /* 0x0000001dff09d23e */ /* 0x000fe400000010ff */
[----:B------:R-:W-:Y:S01]  /*06f0*/  @!P6 F2FP.BF16.F32.PACK_AB R20, RZ, R27 ;  /* 0x0000001bff14e23e */ /* 0x000fe200000010ff */
[----:B0-----:R-:W-:Y:S06]  /*0700*/  @P0 BRA `(.L_x_11559) ;  /* 0x0000000000300947 */ /* 0x001fec0003800000 */
[----:B------:R-:W0:Y:S01]  /*0710*/  LDC.64 R10, c[0x0][0x388] ;  /* 0x0000e200ff0a7b82 */ /* 0x000e220000000a00 */
[----:B------:R-:W-:Y:S01]  /*0720*/  IADD3 R13, PT, PT, R0, R3, RZ ;  /* 0x00000003000d7210 */ /* 0x000fe20007ffe0ff */
[----:B------:R-:W-:-:S05]  /*0730*/  VIADD R3, R3, 0x80 ;  /* 0x0000008003037836 */ /* 0x000fca0000000000 */
[----:B------:R-:W-:Y:S01]  /*0740*/  ISETP.GE.U32.AND P0, PT, R3, R2, PT ;  /* 0x000000020300720c */ /* 0x000fe20003f06070 */
[----:B0-----:R-:W-:-:S05]  /*0750*/  IMAD.WIDE.U32 R10, R13, 0x2, R10 ;  /* 0x000000020d0a7825 */ /* 0x001fca00078e000a */
[----:B------:R0:W-:Y:S07]  /*0760*/  STG.E.U16 desc[UR4][R10.64], R4 ;  /* 0x000000040a007986 */ /* 0x0001ee000c101504 */
[----:B------:R-:W-:Y:S05]  /*0770*/  @P0 BRA `(.L_x_11560) ;  /* 0x0000000000300947 */ /* 0x000fea0003800000 */
[----:B0-----:R-:W0:Y:S01]  /*0780*/  LDC.64 R10, c[0x0][0x388] ;  /* 0x0000e200ff0a7b82 */ /* 0x001e220000000a00 */
[----:B------:R-:W-:Y:S01]  /*0790*/  IADD3 R13, PT, PT, R0, R3, RZ ;  /* 0x00000003000d7210 */ /* 0x000fe20007ffe0ff */
[----:B------:R-:W-:-:S04]  /*07a0*/  VIADD R3, R3, 0x80 ;  /* 0x0000008003037836 */ /* 0x000fc80000000000 */
[----:B0-----:R-:W-:-:S05]  /*07b0*/  IMAD.WIDE.U32 R10, R13, 0x2, R10 ;  /* 0x000000020d0a7825 */ /* 0x001fca00078e000a */
[----:B------:R0:W-:Y:S02]  /*07c0*/  STG.E.U16 desc[UR4][R10.64], R5 ;  /* 0x000000050a007986 */ /* 0x0001e4000c101504 */
.L_x_11559:
[----:B------:R-:W-:-:S13]  /*07d0*/  ISETP.GE.U32.AND P0, PT, R3, R2, PT ;  /* 0x000000020300720c */ /* 0x000fda0003f06070 */
[----:B------:R-:W-:Y:S05]  /*07e0*/  @P0 BRA `(.L_x_11561) ;  /* 0x0000000000300947 */ /* 0x000fea0003800000 */
[----:B0-----:R-:W0:Y:S01]  /*07f0*/  LDC.64 R4, c[0x0][0x388] ;  /* 0x0000e200ff047b82 */ /* 0x001e220000000a00 */
[----:B------:R-:W-:Y:S01]  /*0800*/  IADD3 R11, PT, PT, R0, R3, RZ ;  /* 0x00000003000b7210 */ /* 0x000fe20007ffe0ff */
[----:B------:R-:W-:-:S04]  /*0810*/  VIADD R3, R3, 0x80 ;  /* 0x0000008003037836 */ /* 0x000fc80000000000 */
[----:B0-----:R-:W-:-:S05]  /*0820*/  IMAD.WIDE.U32 R4, R11, 0x2, R4 ;  /* 0x000000020b047825 */ /* 0x001fca00078e0004 */
[----:B------:R1:W-:Y:S02]  /*0830*/  STG.E.U16 desc[UR4][R4.64], R6 ;  /* 0x0000000604007986 */ /* 0x0003e4000c101504 */
.L_x_11560:
[----:B------:R-:W-:-:S13]  /*0840*/  ISETP.GE.U32.AND P0, PT, R3, R2, PT ;  /* 0x000000020300720c */ /* 0x000fda0003f06070 */
[----:B------:R-:W-:Y:S05]  /*0850*/  @P0 BRA `(.L_x_11562) ;  /* 0x0000000000340947 */ /* 0x000fea0003800000 */
[----:B01----:R-:W0:Y:S01]  /*0860*/  LDC.64 R4, c[0x0][0x388] ;  /* 0x0000e200ff047b82 */ /* 0x003e220000000a00 */
[----:B------:R-:W-:Y:S01]  /*0870*/  IADD3 R11, PT, PT, R0, R3, RZ ;  /* 0x00000003000b7210 */ /* 0x000fe20007ffe0ff */
[----:B------:R-:W-:-:S04]  /*0880*/  VIADD R3, R3, 0x80 ;  /* 0x0000008003037836 */ /* 0x000fc80000000000 */
[----:B0-----:R-:W-:-:S05]  /*0890*/  IMAD.WIDE.U32 R4, R11, 0x2, R4 ;  /* 0x000000020b047825 */ /* 0x001fca00078e0004 */
[----:B------:R1:W-:Y:S02]  /*08a0*/  STG.E.U16 desc[UR4][R4.64], R7 ;  /* 0x0000000704007986 */ /* 0x0003e4000c101504 */
.L_x_11561:
        /* <DEDUP_REMOVED lines=8> */
.L_x_11562:
[----:B------:R-:W-:Y:S05]  /*0930*/  BSYNC.RELIABLE B1 ;  /* 0x0000000000017941 */ /* 0x000fea0003800100 */
.L_x_11558:
[----:B------:R-:W-:-:S13]  /*0940*/  ISETP.GE.U32.AND P0, PT, R3, R2, PT ;  /* 0x000000020300720c */ /* 0x000fda0003f06070 */
[----:B012---:R-:W0:Y:S01]  /*0950*/  @!P0 LDC.64 R4, c[0x0][0x388] ;  /* 0x0000e200ff048b82 */ /* 0x007e220000000a00 */
[----:B------:R-:W-:Y:S01]  /*0960*/  @!P0 IADD3 R7, PT, PT, R0, R3, RZ ;  /* 0x0000000300078210 */ /* 0x000fe20007ffe0ff */
[----:B------:R-:W-:-:S04]  /*0970*/  @!P0 VIADD R3, R3, 0x80 ;  /* 0x0000008003038836 */ /* 0x000fc80000000000 */
[----:B0-----:R-:W-:-:S05]  /*0980*/  @!P0 IMAD.WIDE.U32 R4, R7, 0x2, R4 ;  /* 0x0000000207048825 */ /* 0x001fca00078e0004 */
[----:B------:R2:W-:Y:S02]  /*0990*/  @!P0 STG.E.U16 desc[UR4][R4.64], R9 ;  /* 0x0000000904008986 */ /* 0x0005e4000c101504 */
.L_x_11563:
[----:B------:R-:W-:Y:S05]  /*09a0*/  BSYNC.RECONVERGENT B0 ;  /* 0x0000000000007941 */ /* 0x000fea0003800200 */
.L_x_11557:
        /* <DEDUP_REMOVED lines=8> */
.L_x_11556:
        /* <DEDUP_REMOVED lines=8> */
[----:B------:R-:W5:Y:S01]  /*0ab0*/  LDG.E R10, desc[UR4][R6.64+0x600] ;  /* 0x00060004060a7981 */ /* 0x000f62000c1e1900 */
[----:B0-----:R-:W-:-:S04]  /*0ac0*/  IMAD.WIDE.U32 R2, R0, 0x2, R2 ;  /* 0x0000000200027825 */ /* 0x001fc800078e0002 */
[----:B------:R-:W-:Y:S01]  /*0ad0*/  IMAD.WIDE.U32 R2, R5, 0x4, R2 ;  /* 0x0000000405027825 */ /* 0x000fe200078e0002 */
[----:B--2---:R-:W-:-:S03]  /*0ae0*/  PRMT R0, R4, 0x7632, R0 ;  /* 0x0000763204007816 */ /* 0x004fc60000000000 */
[----:B------:R-:W-:Y:S01]  /*0af0*/  IMAD.U32 R11, R4, 0x10000, RZ ;  /* 0x00010000040b7824 */ /* 0x000fe200078e00ff */
[----:B---3--:R-:W-:Y:S01]  /*0b00*/  PRMT R4, R8, 0x7632, R4 ;  /* 0x0000763208047816 */ /* 0x008fe20000000004 */
[----:B------:R-:W-:Y:S01]  /*0b10*/  IMAD.U32 R0, R0, 0x10000, RZ ;  /* 0x0001000000007824 */ /* 0x000fe200078e00ff */
[----:B------:R-:W-:Y:S01]  /*0b20*/  SHF.L.U32 R12, R8, 0x10, RZ ;  /* 0x00000010080c7819 */ /* 0x000fe200000006ff */
[----:B------:R-:W-:Y:S01]  /*0b30*/  FADD.FTZ R11, -R11, -RZ ;  /* 0x800000ff0b0b7221 */ /* 0x000fe20000010100 */
[C---:B----4-:R-:W-:Y:S01]  /*0b40*/  PRMT R8, R9.reuse, 0x7632, R8 ;  /* 0x0000763209087816 */ /* 0x050fe20000000008 */
[----:B------:R-:W-:Y:S01]  /*0b50*/  IMAD.U32 R13, R9, 0x10000, RZ ;  /* 0x00010000090d7824 */ /* 0x000fe200078e00ff */
[----:B------:R-:W-:Y:S01]  /*0b60*/  SHF.L.U32 R4, R4, 0x10, RZ ;  /* 0x0000001004047819 */ /* 0x000fe200000006ff */
[----:B------:R-:W-:Y:S01]  /*0b70*/  FADD.FTZ R12, -R12, -RZ ;  /* 0x800000ff0c0c7221 */ /* 0x000fe20000010100 */
[----:B-----5:R-:W-:Y:S01]  /*0b80*/  PRMT R9, R10, 0x7632, R9 ;  /* 0x000076320a097816 */ /* 0x020fe20000000009 */
[----:B------:R-:W-:Y:S01]  /*0b90*/  IMAD.U32 R8, R8, 0x10000, RZ ;  /* 0x0001000008087824 */ /* 0x000fe200078e00ff */
[----:B------:R-:W-:Y:S01]  /*0ba0*/  SHF.L.U32 R10, R10, 0x10, RZ ;  /* 0x000000100a0a7819 */ /* 0x000fe200000006ff */
[----:B------:R-:W-:Y:S01]  /*0bb0*/  FADD.FTZ R13, -R13, -RZ ;  /* 0x800000ff0d0d7221 */ /* 0x000fe20000010100 */
[----:B------:R-:W-:Y:S01]  /*0bc0*/  SHF.L.U32 R9, R9, 0x10, RZ ;  /* 0x0000001009097819 */ /* 0x000fe200000006ff */
[----:B------:R-:W-:Y:S01]  /*0bd0*/  FADD.FTZ R0, -R0, -RZ ;  /* 0x800000ff00007221 */ /* 0x000fe20000010100 */
[----:B------:R-:W-:Y:S01]  /*0be0*/  FADD.FTZ R7, -R4, -RZ ;  /* 0x800000ff04077221 */ /* 0x000fe20000010100 */
[----:B------:R-:W-:Y:S01]  /*0bf0*/  FADD.FTZ R10, -R10, -RZ ;  /* 0x800000ff0a0a7221 */ /* 0x000fe20000010100 */
[----:B------:R-:W-:Y:S01]  /*0c00*/  FADD.FTZ R8, -R8, -RZ ;  /* 0x800000ff08087221 */ /* 0x000fe20000010100 */
[----:B------:R-:W-:Y:S01]  /*0c10*/  FADD.FTZ R9, -R9, -RZ ;  /* 0x800000ff09097221 */ /* 0x000fe20000010100 */
[----:B------:R-:W-:-:S02]  /*0c20*/  F2FP.BF16.F32.PACK_AB R11, R0, R11 ;  /* 0x0000000b000b723e */ /* 0x000fc400000010ff */
[----:B------:R-:W-:Y:S02]  /*0c30*/  F2FP.BF16.F32.PACK_AB R7, R7, R12 ;  /* 0x0000000c0707723e */ /* 0x000fe400000010ff */
[----:B------:R-:W-:Y:S01]  /*0c40*/  F2FP.BF16.F32.PACK_AB R13, R8, R13 ;  /* 0x0000000d080d723e */ /* 0x000fe200000010ff */
[----:B------:R-:W-:Y:S01]  /*0c50*/  STG.E desc[UR4][R2.64], R11 ;  /* 0x0000000b02007986 */ /* 0x000fe2000c101904 */
[----:B------:R-:W-:-:S03]  /*0c60*/  F2FP.BF16.F32.PACK_AB R9, R9, R10 ;  /* 0x0000000a0909723e */ /* 0x000fc600000010ff */
[----:B------:R-:W-:Y:S04]  /*0c70*/  STG.E desc[UR4][R2.64+0x200], R7 ;  /* 0x0002000702007986 */ /* 0x000fe8000c101904 */
[----:B------:R-:W-:Y:S04]  /*0c80*/  STG.E desc[UR4][R2.64+0x400], R13 ;  /* 0x0004000d02007986 */ /* 0x000fe8000c101904 */
[----:B------:R-:W-:Y:S01]  /*0c90*/  STG.E desc[UR4][R2.64+0x600], R9 ;  /* 0x0006000902007986 */ /* 0x000fe2000c101904 */
[----:B------:R-:W-:Y:S05]  /*0ca0*/  EXIT ;  /* 0x000000000000794d */ /* 0x000fea0003800000 */
.L_x_11564:
        /* <DEDUP_REMOVED lines=13> */
.L_x_23353:


//--------------------- .text._ZN2at6native29vectorized_elementwise_kernelILi4EZZZNS0_15neg_kernel_cudaERNS_18TensorIteratorBaseEENKUlvE0_clEvENKUlvE7_clEvEUlN3c108BFloat16EE_St5arrayIPcLm2EEEEviT0_T1_ --------------------------
	.section	.text._ZN2at6native29vectorized_elementwise_kernelILi4EZZZNS0_15neg_kernel_cudaERNS_18TensorIteratorBaseEENKUlvE0_clEvENKUlvE7_clEvEUlN3c108BFloat16EE_St5arrayIPcLm2EEEEviT0_T1_,"ax",@progbits
	.align	128
        .global         _ZN2at6native29vectorized_elementwise_kernelILi4EZZZNS0_15neg_kernel_cudaERNS_18TensorIteratorBaseEENKUlvE0_clEvENKUlvE7_clEvEUlN3c108BFloat16EE_St5arrayIPcLm2EEEEviT0_T1_
        .type           _ZN2at6native29vectorized_elementwise_kernelILi4EZZZNS0_15neg_kernel_cudaERNS_18TensorIteratorBaseEENKUlvE0_clEvENKUlvE7_clEvEUlN3c108BFloat16EE_St5arrayIPcLm2EEEEviT0_T1_,@function
        .size           _ZN2at6native29vectorized_elementwise_kernelILi4EZZZNS0_15neg_kernel_cudaERNS_18TensorIteratorBaseEENKUlvE0_clEvENKUlvE7_clEvEUlN3c108BFloat16EE_St5arrayIPcLm2EEEEviT0_T1_,(.L_x_23354 - _ZN2at6native29vectorized_elementwise_kernelILi4EZZZNS0_15neg_kernel_cudaERNS_18TensorIteratorBaseEENKUlvE0_clEvENKUlvE7_clEvEUlN3c108BFloat16EE_St5arrayIPcLm2EEEEviT0_T1_)
        .other          _ZN2at6native29vectorized_elementwise_kernelILi4EZZZNS0_15neg_kernel_cudaERNS_18TensorIteratorBaseEENKUlvE0_clEvENKUlvE7_clEvEUlN3c108BFloat16EE_St5arrayIPcLm2EEEEviT0_T1_,@"STO_CUDA_ENTRY STV_DEFAULT"
_ZN2at6native29vectorized_elementwise_kernelILi4EZZZNS0_15neg_kernel_cudaERNS_18TensorIteratorBaseEENKUlvE0_clEvENKUlvE7_clEvEUlN3c108BFloat16EE_St5arrayIPcLm2EEEEviT0_T1_:
.text._ZN2at6native29vectorized_elementwise_kernelILi4EZZZNS0_15neg_kernel_cudaERNS_18TensorIteratorBaseEENKUlvE0_clEvENKUlvE7_clEvEUlN3c108BFloat16EE_St5arrayIPcLm2EEEEviT0_T1_:
        /* <DEDUP_REMOVED lines=125> */
.L_x_11568:
[----:B------:R-:W-:-:S13]  /*07d0*/  ISETP.GE.U32.AND P0, PT, R3, R2, PT ;  /* 0x000000020300720c */ /* 0x000fda0003f06070 */
[----:B------:R-:W-:Y:S05]  /*07e0*/  @P0 BRA `(.L_x_11570) ;  /* 0x0000000000300947 */ /* 0x000fea0003800000 */
[----:B0-----:R-:W0:Y:S01]  /*07f0*/  LDC.64 R4, c[0x0][0x388] ;  /* 0x0000e200ff047b82 */ /* 0x001e220000000a00 */
[----:B------:R-:W-:Y:S01]  /*0800*/  IADD3 R11, PT, PT, R0, R3, RZ ;  /* 0x00000003000b7210 */ /* 0x000fe20007ffe0ff */
[----:B------:R-:W-:-:S04]  /*0810*/  VIADD R3, R3, 0x80 ;  /* 0x0000008003037836 */ /* 0x000fc80000000000 */
[----:B0-----:R-:W-:-:S05]  /*0820*/  IMAD.WIDE.U32 R4, R11, 0x2, R4 ;  /* 0x000000020b047825 */ /* 0x001fca00078e0004 */
[----:B------:R1:W-:Y:S02]  /*0830*/  STG.E.U16 desc[UR4][R4.64], R6 ;  /* 0x0000000604007986 */ /* 0x0003e4000c101504 */
.L_x_11569:
[----:B------:R-:W-:-:S13]  /*0840*/  ISETP.GE.U32.AND P0, PT, R3, R2, PT ;  /* 0x000000020300720c */ /* 0x000fda0003f06070 */
[----:B------:R-:W-:Y:S05]  /*0850*/  @P0 BRA `(.L_x_11571) ;  /* 0x0000000000340947 */ /* 0x000fea0003800000 */
[----:B01----:R-:W0:Y:S01]  /*0860*/  LDC.64 R4, c[0x0][0x388] ;  /* 0x0000e200ff047b82 */ /* 0x003e220000000a00 */
[----:B------:R-:W-:Y:S01]  /*0870*/  IADD3 R11, PT, PT, R0, R3, RZ ;  /* 0x00000003000b7210 */ /* 0x000fe20007ffe0ff */
[----:B------:R-:W-:-:S04]  /*0880*/  VIADD R3, R3, 0x80 ;  /* 0x0000008003037836 */ /* 0x000fc80000000000 */
[----:B0-----:R-:W-:-:S05]  /*0890*/  IMAD.WIDE.U32 R4, R11, 0x2, R4 ;  /* 0x000000020b047825 */ /* 0x001fca00078e0004 */
[----:B------:R1:W-:Y:S02]  /*08a0*/  STG.E.U16 desc[UR4][R4.64], R7 ;  /* 0x0000000704007986 */ /* 0x0003e4000c101504 */
.L_x_11570:
        /* <DEDUP_REMOVED lines=8> */
.L_x_11571:
[----:B------:R-:W-:Y:S05]  /*0930*/  BSYNC.RELIABLE B1 ;  /* 0x0000000000017941 */ /* 0x000fea0003800100 */
.L_x_11567:
[----:B------:R-:W-:-:S13]  /*0940*/  ISETP.GE.U32.AND P0, PT, R3, R2, PT ;  /* 0x000000020300720c */ /* 0x000fda0003f06070 */
[----:B012---:R-:W0:Y:S01]  /*0950*/  @!P0 LDC.64 R4, c[0x0][0x388] ;  /* 0x0000e200ff048b82 */ /* 0x007e220000000a00 */
[----:B------:R-:W-:Y:S01]  /*0960*/  @!P0 IADD3 R7, PT, PT, R0, R3, RZ ;  /* 0x0000000300078210 */ /* 0x000fe20007ffe0ff */
[----:B------:R-:W-:-:S04]  /*0970*/  @!P0 VIADD R3, R3, 0x80 ;  /* 0x0000008003038836 */ /* 0x000fc80000000000 */
[----:B0-----:R-:W-:-:S05]  /*0980*/  @!P0 IMAD.WIDE.U32 R4, R7, 0x2, R4 ;  /* 0x0000000207048825 */ /* 0x001fca00078e0004 */
[----:B------:R2:W-:Y:S02]  /*0990*/  @!P0 STG.E.U16 desc[UR4][R4.64], R9 ;  /* 0x0000000904008986 */ /* 0x0005e4000c101504 */
.L_x_11572:
[----:B------:R-:W-:Y:S05]  /*09a0*/  BSYNC.RECONVERGENT B0 ;  /* 0x0000000000007941 */ /* 0x000fea0003800200 */
.L_x_11566:
        /* <DEDUP_REMOVED lines=8> */
.L_x_11565:
[----:B------:R-:W0:Y:S01]  /*0a30*/  S2R R5, SR_TID.X ;  /* 0x0000000000057919 */ /* 0x000e220000002100 */
[----:B------:R-:W1:Y:S02]  /*0a40*/  LDC.64 R2, c[0x0][0x390] ;  /* 0x0000e400ff027b82 */ /* 0x000e640000000a00 */
[----:B-1----:R-:W-:-:S04]  /*0a50*/  IMAD.WIDE.U32 R2, R0, 0x2, R2 ;  /* 0x0000000200027825 */ /* 0x002fc800078e0002 */
[----:B0-----:R-:W-:Y:S02]  /*0a60*/  IMAD.WIDE.U32 R6, R5, 0x8, R2 ;  /* 0x0000000805067825 */ /* 0x001fe400078e0002 */
[----:B------:R-:W0:Y:S03]  /*0a70*/  LDC.64 R2, c[0x0][0x388] ;  /* 0x0000e200ff027b82 */ /* 0x000e260000000a00 */
[----:B------:R-:W2:Y:S04]  /*0a80*/  LDG.E.64 R10, desc[UR4][R6.64] ;  /* 0x00000004060a7981 */ /* 0x000ea8000c1e1b00 */
[----:B------:R-:W3:Y:S01]  /*0a90*/  LDG.E.64 R12, desc[UR4][R6.64+0x400] ;  /* 0x00040004060c7981 */ /* 0x000ee2000c1e1b00 */
[----:B0-----:R-:W-:-:S04]  /*0aa0*/  IMAD.WIDE.U32 R2, R0, 0x2, R2 ;  /* 0x0000000200027825 */ /* 0x001fc800078e0002 */
[----:B------:R-:W-:Y:S01]  /*0ab0*/  IMAD.WIDE.U32 R2, R5, 0x8, R2 ;  /* 0x0000000805027825 */ /* 0x000fe200078e0002 */
[----:B--2---:R-:W-:-:S03]  /*0ac0*/  PRMT R0, R10, 0x7632, R0 ;  /* 0x000076320a007816 */ /* 0x004fc60000000000 */
[----:B------:R-:W-:Y:S01]  /*0ad0*/  IMAD.U32 R10, R10, 0x10000, RZ ;  /* 0x000100000a0a7824 */ /* 0x000fe200078e00ff */
[----:B------:R-:W-:Y:S02]  /*0ae0*/  PRMT R4, R11, 0x7632, R4 ;  /* 0x000076320b047816 */ /* 0x000fe40000000004 */
[C---:B---3--:R-:W-:Y:S01]  /*0af0*/  PRMT R8, R12.reuse, 0x7632, R8 ;  /* 0x000076320c087816 */ /* 0x048fe20000000008 */
[----:B------:R-:W-:Y:S01]  /*0b00*/  IMAD.U32 R12, R12, 0x10000, RZ ;  /* 0x000100000c0c7824 */ /* 0x000fe200078e00ff */
[----:B------:R-:W-:Y:S01]  /*0b10*/  PRMT R9, R13, 0x7632, R9 ;  /* 0x000076320d097816 */ /* 0x000fe20000000009 */
[----:B------:R-:W-:Y:S01]  /*0b20*/  IMAD.U32 R0, R0, 0x10000, RZ ;  /* 0x0001000000007824 */ /* 0x000fe200078e00ff */
[----:B------:R-:W-:Y:S01]  /*0b30*/  SHF.L.U32 R11, R11, 0x10, RZ ;  /* 0x000000100b0b7819 */ /* 0x000fe200000006ff */
[----:B------:R-:W-:Y:S01]  /*0b40*/  IMAD.U32 R8, R8, 0x10000, RZ ;  /* 0x0001000008087824 */ /* 0x000fe200078e00ff */
[----:B------:R-:W-:Y:S01]  /*0b50*/  SHF.L.U32 R13, R13, 0x10, RZ ;  /* 0x000000100d0d7819 */ /* 0x000fe200000006ff */
[----:B------:R-:W-:Y:S01]  /*0b60*/  FADD.FTZ R10, -R10, -RZ ;  /* 0x800000ff0a0a7221 */ /* 0x000fe20000010100 */
        /* <DEDUP_REMOVED lines=8> */
[----:B------:R-:W-:-:S02]  /*0bf0*/  FADD.FTZ R6, -R6, -RZ ;  /* 0x800000ff06067221 */ /* 0x000fc40000010100 */
[----:B------:R-:W-:Y:S02]  /*0c00*/  F2FP.BF16.F32.PACK_AB R10, R7, R10 ;  /* 0x0000000a070a723e */ /* 0x000fe400000010ff */
[----:B------:R-:W-:Y:S02]  /*0c10*/  F2FP.BF16.F32.PACK_AB R11, R4, R11 ;  /* 0x0000000b040b723e */ /* 0x000fe400000010ff */
[----:B------:R-:W-:Y:S02]  /*0c20*/  F2FP.BF16.F32.PACK_AB R12, R9, R12 ;  /* 0x0000000c090c723e */ /* 0x000fe400000010ff */
[----:B------:R-:W-:Y:S01]  /*0c30*/  F2FP.BF16.F32.PACK_AB R13, R6, R13 ;  /* 0x0000000d060d723e */ /* 0x000fe200000010ff */
[----:B------:R-:W-:Y:S04]  /*0c40*/  STG.E.64 desc[UR4][R2.64], R10 ;  /* 0x0000000a02007986 */ /* 0x000fe8000c101b04 */
[----:B------:R-:W-:Y:S01]  /*0c50*/  STG.E.64 desc[UR4][R2.64+0x400], R12 ;  /* 0x0004000c02007986 */ /* 0x000fe2000c101b04 */
[----:B------:R-:W-:Y:S05]  /*0c60*/  EXIT ;  /* 0x000000000000794d */ /* 0x000fea0003800000 */
.L_x_11573:
        /* <DEDUP_REMOVED lines=9> */
.L_x_23354:


//--------------------- .text._ZN2at6native29vectorized_elementwise_kernelILi8EZZZNS0_15neg_kernel_cudaERNS_18TensorIteratorBaseEENKUlvE0_clEvENKUlvE7_clEvEUlN3c108BFloat16EE_St5arrayIPcLm2EEEEviT0_T1_ --------------------------
	.section	.text._ZN2at6native29vectorized_elementwise_kernelILi8EZZZNS0_15neg_kernel_cudaERNS_18TensorIteratorBaseEENKUlvE0_clEvENKUlvE7_clEvEUlN3c108BFloat16EE_St5arrayIPcLm2EEEEviT0_T1_,"ax",@progbits
	.align	128
        .global         _ZN2at6native29vectorized_elementwise_kernelILi8EZZZNS0_15neg_kernel_cudaERNS_18TensorIteratorBaseEENKUlvE0_clEvENKUlvE7_clEvEUlN3c108BFloat16EE_St5arrayIPcLm2EEEEviT0_T1_
        .type           _ZN2at6native29vectorized_elementwise_kernelILi8EZZZNS0_15neg_kernel_cudaERNS_18TensorIteratorBaseEENKUlvE0_clEvENKUlvE7_clEvEUlN3c108BFloat16EE_St5arrayIPcLm2EEEEviT0_T1_,@function
        .size           _ZN2at6native29vectorized_elementwise_kernelILi8EZZZNS0_15neg_kernel_cudaERNS_18TensorIteratorBaseEENKUlvE0_clEvENKUlvE7_clEvEUlN3c108BFloat16EE_St5arrayIPcLm2EEEEviT0_T1_,(.L_x_23355 - _ZN2at6native29vectorized_elementwise_kernelILi8EZZZNS0_15neg_kernel_cudaERNS_18TensorIteratorBaseEENKUlvE0_clEvENKUlvE7_clEvEUlN3c108BFloat16EE_St5arrayIPcLm2EEEEviT0_T1_)
        .other          _ZN2at6native29vectorized_elementwise_kernelILi8EZZZNS0_15neg_kernel_cudaERNS_18TensorIteratorBaseEENKUlvE0_clEvENKUlvE7_clEvEUlN3c108BFloat16EE_St5arrayIPcLm2EEEEviT0_T1_,@"STO_CUDA_ENTRY STV_DEFAULT"
_ZN2at6native29vectorized_elementwise_kernelILi8EZZZNS0_15neg_kernel_cudaERNS_18TensorIteratorBaseEENKUlvE0_clEvENKUlvE7_clEvEUlN3c108BFloat16EE_St5arrayIPcLm2EEEEviT0_T1_:
.text._ZN2at6native29vectorized_elementwise_kernelILi8EZZZNS0_15neg_kernel_cudaERNS_18TensorIteratorBaseEENKUlvE0_clEvENKUlvE7_clEvEUlN3c108BFloat16EE_St5arrayIPcLm2EEEEviT0_T1_:
[----:B------:R-:W-:Y:S01]  /*0000*/  LDC R1, c[0x0][0x37c] ;  /* 0x0000df00ff017b82 */ /* 0x000fe20000000800 */
[----:B------:R-:W-:Y:S05]  /*0010*/  EXIT ;  /* 0x000000000000794d */ /* 0x000fea0003800000 */
.L_x_11574:
        /* <DEDUP_REMOVED lines=14> */
.L_x_23355:


//--------------------- .text._ZN2at6native18elementwise_kernelILi128ELi4EZNS0_15gpu_kernel_implIZZZNS0_15neg_kernel_cudaERNS_18TensorIteratorBaseEENKUlvE0_clEvENKUlvE6_clEvEUlN3c104HalfEE_EEvS4_RKT_EUliE_EEviT1_ --------------------------
	.section	.text._ZN2at6native18elementwise_kernelILi128ELi4EZNS0_15gpu_kernel_implIZZZNS0_15neg_kernel_cudaERNS_18TensorIteratorBaseEENKUlvE0_clEvENKUlvE6_clEvEUlN3c104HalfEE_EEvS4_RKT_EUliE_EEviT1_,"ax",@progbits
	.align	128
        .global         _ZN2at6native18elementwise_kernelILi128ELi4EZNS0_15gpu_kernel_implIZZZNS0_15neg_kernel_cudaERNS_18TensorIteratorBaseEENKUlvE0_clEvENKUlvE6_clEvEUlN3c104HalfEE_EEvS4_RKT_EUliE_EEviT1_
        .type           _ZN2at6native18elementwise_kernelILi128ELi4EZNS0_15gpu_kernel_implIZZZNS0_15neg_kernel_cudaERNS_18TensorIteratorBaseEENKUlvE0_clEvENKUlvE6_clEvEUlN3c104HalfEE_EEvS4_RKT_EUliE_EEviT1_,@function
        .size           _ZN2at6native18elementwise_kernelILi128ELi4EZNS0_15gpu_kernel_implIZZZNS0_15neg_kernel_cudaERNS_18TensorIteratorBaseEENKUlvE0_clEvENKUlvE6_clEvEUlN3c104HalfEE_EEvS4_RKT_EUliE_EEviT1_,(.L_x_23356 - _ZN2at6native18elementwise_kernelILi128ELi4EZNS0_15gpu_kernel_implIZZZNS0_15neg_kernel_cudaERNS_18TensorIteratorBaseEENKUlvE0_clEvENKUlvE6_clEvEUlN3c104HalfEE_EEvS4_RKT_EUliE_EEviT1_)
        .other          _ZN2at6native18elementwise_kernelILi128ELi4EZNS0_15gpu_kernel_implIZZZNS0_15neg_kernel_cudaERNS_18TensorIteratorBaseEENKUlvE0_clEvENKUlvE6_clEvEUlN3c104HalfEE_EEvS4_RKT_EUliE_EEviT1_,@"STO_CUDA_ENTRY STV_DEFAULT"
_ZN2at6native18elementwise_kernelILi128ELi4EZNS0_15gpu_kernel_implIZZZNS0_15neg_kernel_cudaERNS_18TensorIteratorBaseEENKUlvE0_clEvENKUlvE6_clEvEUlN3c104HalfEE_EEvS4_RKT_EUliE_EEviT1_:
.text._ZN2at6native18elementwise_kernelILi128ELi4EZNS0_15gpu_kernel_implIZZZNS0_15neg_kernel_cudaERNS_18TensorIteratorBaseEENKUlvE0_clEvENKUlvE6_clEvEUlN3c104HalfEE_EEvS4_RKT_EUliE_EEviT1_:
        /* <DEDUP_REMOVED lines=319> */
.L_x_11577:
        /* <DEDUP_REMOVED lines=18> */
.L_x_11581:
[----:B------:R-:W2:Y:S02]  /*1510*/  LDG.E.U8 R2, desc[UR36][R2.64] ;  /* 0x0000002402027981 */ /* 0x000ea4000c1e1100 */
[----:B--2---:R-:W-:-:S04]  /*1520*/  I2FP.F32.U32 R0, R2 ;  /* 0x0000000200007245 */ /* 0x004fc80000201000 */
[----:B------:R-:W-:Y:S01]  /*1530*/  F2FP.F16.F32.PACK_AB R0, RZ, R0 ;  /* 0x00000000ff00723e */ /* 0x000fe200000000ff */
[----:B------:R-:W-:Y:S06]  /*1540*/  BRA `(.L_x_11583) ;  /* 0x0000000c009c7947 */ /* 0x000fec0003800000 */
.L_x_11580:
        /* <DEDUP_REMOVED lines=10> */
.L_x_11585:
[----:B------:R-:W2:Y:S02]  /*15f0*/  LDG.E R2, desc[UR36][R2.64] ;  /* 0x0000002402027981 */ /* 0x000ea4000c1e1900 */
[----:B--2---:R-:W-:-:S04]  /*1600*/  I2FP.F32.S32 R0, R2 ;  /* 0x0000000200007245 */ /* 0x004fc80000201400 */
[----:B------:R-:W-:Y:S01]  /*1610*/  F2FP.F16.F32.PACK_AB R0, RZ, R0 ;  /* 0x00000000ff00723e */ /* 0x000fe200000000ff */
[----:B------:R-:W-:Y:S06]  /*1620*/  BRA `(.L_x_11583) ;  /* 0x0000000c00647947 */ /* 0x000fec0003800000 */
.L_x_11584:
[----:B------:R-:W2:Y:S02]  /*1630*/  LDG.E.U16 R2, desc[UR36][R2.64] ;  /* 0x0000002402027981 */ /* 0x000ea4000c1e1500 */
[----:B--2---:R-:W0:Y:S02]  /*1640*/  I2F.S16 R0, R2 ;  /* 0x0000000200007306 */ /* 0x004e240000101400 */
[----:B0-----:R-:W-:Y:S01]  /*1650*/  F2FP.F16.F32.PACK_AB R0, RZ, R0 ;  /* 0x00000000ff00723e */ /* 0x001fe200000000ff */
[----:B------:R-:W-:Y:S06]  /*1660*/  BRA `(.L_x_11583) ;  /* 0x0000000c00547947 */ /* 0x000fec0003800000 */
.L_x_11579:
        /* <DEDUP_REMOVED lines=9> */
.L_x_11587:
[----:B------:R0:W5:Y:S01]  /*1700*/  LDG.E.U16 R0, desc[UR36][R2.64] ;  /* 0x0000002402007981 */ /* 0x000162000c1e1500 */
[----:B------:R-:W-:Y:S05]  /*1710*/  BRA `(.L_x_11583) ;  /* 0x0000000c00287947 */ /* 0x000fea0003800000 */
.L_x_11586:
        /* <DEDUP_REMOVED lines=9> */
.L_x_11589:
[----:B------:R1:W5:Y:S01]  /*17b0*/  LDG.E.U16 R0, desc[UR36][R2.64] ;  /* 0x0000002402007981 */ /* 0x000362000c1e1500 */
[----:B------:R-:W-:Y:S05]  /*17c0*/  BRA `(.L_x_11583) ;  /* 0x0000000800fc7947 */ /* 0x000fea0003800000 */
.L_x_11588:
        /* <DEDUP_REMOVED lines=12> */
.L_x_11578:
        /* <DEDUP_REMOVED lines=13> */
.L_x_11592:
        /* <DEDUP_REMOVED lines=12> */
.L_x_11591:
        /* <DEDUP_REMOVED lines=27> */
.L_x_11594:
        /* <DEDUP_REMOVED lines=13> */
.L_x_11593:
[----:B------:R-:W2:Y:S02]  /*1ca0*/  LDG.E.U16 R0, desc[UR36][R2.64] ;  /* 0x0000002402007981 */ /* 0x000ea4000c1e1500 */
[----:B--2---:R-:W-:-:S04]  /*1cb0*/  SHF.L.U32 R0, R0, 0x10, RZ ;  /* 0x0000001000007819 */ /* 0x004fc800000006ff */
[----:B------:R-:W-:Y:S01]  /*1cc0*/  F2FP.F16.F32.PACK_AB R0, RZ, R0 ;  /* 0x00000000ff00723e */ /* 0x000fe200000000ff */
[----:B------:R-:W-:Y:S06]  /*1cd0*/  BRA `(.L_x_11583) ;  /* 0x0000000400b87947 */ /* 0x000fec0003800000 */
.L_x_11590:
        /* <DEDUP_REMOVED lines=12> */
.L_x_11597:
        /* <DEDUP_REMOVED lines=21> */
.L_x_11601:
[----:B------:R-:W-:Y:S05]  /*1ef0*/  BSYNC.RECONVERGENT B1 ;  /* 0x0000000000017941 */ /* 0x000fea0003800200 */
.L_x_11600:
[----:B------:R-:W-:Y:S01]  /*1f00*/  IMAD.SHL.U32 R0, R0, 0x100000, RZ ;  /* 0x0010000000007824 */ /* 0x000fe200078e00ff */
[----:B------:R-:W-:-:S04]  /*1f10*/  LEA R2, R2, 0x3b800000, 0x17 ;  /* 0x3b80000002027811 */ /* 0x000fc800078eb8ff */
[----:B------:R-:W-:-:S07]  /*1f20*/  LOP3.LUT R0, R2, R0, R7, 0xfe, !PT ;  /* 0x0000000002007212 */ /* 0x000fce00078efe07 */
.L_x_11599:
[----:B------:R-:W-:Y:S05]  /*1f30*/  BSYNC.RECONVERGENT B0 ;  /* 0x0000000000007941 */ /* 0x000fea0003800200 */
.L_x_11598:
[----:B------:R-:W-:Y:S01]  /*1f40*/  F2FP.F16.F32.PACK_AB R0, RZ, R0 ;  /* 0x00000000ff00723e */ /* 0x000fe200000000ff */
[----:B------:R-:W-:Y:S06]  /*1f50*/  BRA `(.L_x_11583) ;  /* 0x0000000400187947 */ /* 0x000fec0003800000 */
.L_x_11596:
        /* <DEDUP_REMOVED lines=21> */
.L_x_11605:
[----:B------:R-:W-:Y:S05]  /*20b0*/  BSYNC.RECONVERGENT B1 ;  /* 0x0000000000017941 */ /* 0x000fea0003800200 */
.L_x_11604:
[----:B------:R-:W-:Y:S01]  /*20c0*/  IMAD.SHL.U32 R0, R0, 0x200000, RZ ;  /* 0x0020000000007824 */ /* 0x000fe200078e00ff */
[----:B------:R-:W-:-:S04]  /*20d0*/  LEA R2, R2, 0x37800000, 0x17 ;  /* 0x3780000002027811 */ /* 0x000fc800078eb8ff */
[----:B------:R-:W-:-:S07]  /*20e0*/  LOP3.LUT R0, R2, R0, R7, 0xfe, !PT ;  /* 0x0000000002007212 */ /* 0x000fce00078efe07 */
.L_x_11603:
[----:B------:R-:W-:Y:S05]  /*20f0*/  BSYNC.RECONVERGENT B0 ;  /* 0x0000000000007941 */ /* 0x000fea0003800200 */
.L_x_11602:
[----:B------:R-:W-:Y:S01]  /*2100*/  F2FP.F16.F32.PACK_AB R0, RZ, R0 ;  /* 0x00000000ff00723e */ /* 0x000fe200000000ff */
[----:B------:R-:W-:Y:S06]  /*2110*/  BRA `(.L_x_11583) ;  /* 0x0000000000a87947 */ /* 0x000fec0003800000 */
.L_x_11595:
[----:B------:R-:W-:-:S09]  /*2120*/  UISETP.NE.AND UP0, UPT, UR4, 0x1c, UPT ;  /* 0x0000001c0400788c */ /* 0x000fd2000bf05270 */
[----:B------:R-:W-:Y:S05]  /*2130*/  BRA.U !UP0, `(.L_x_11606) ;  /* 0x0000000108947547 */ /* 0x000fea000b800000 */
[----:B------:R-:W-:-:S09]  /*2140*/  UISETP.NE.AND UP0, UPT, UR4, 0x1d, UPT ;  /* 0x0000001d0400788c */ /* 0x000fd2000bf05270 */
[----:B------:R-:W-:Y:S05]  /*2150*/  BRA.U !UP0, `(.L_x_11607) ;  /* 0x00000001087c7547 */ /* 0x000fea000b800000 */
[----:B------:R-:W-:-:S09]  /*2160*/  UISETP.NE.AND UP0, UPT, UR4, 0x2c, UPT ;  /* 0x0000002c0400788c */ /* 0x000fd2000bf05270 */
[----:B------:R-:W-:Y:S05]  /*2170*/  BRA.U !UP0, `(.L_x_11608) ;  /* 0x0000000108487547 */ /* 0x000fea000b800000 */
.L_x_11582:
        /* <DEDUP_REMOVED lines=16> */
.L_x_11609:
[----:B------:R-:W-:Y:S01]  /*2280*/  PRMT R0, RZ, 0x7610, R0 ;  /* 0x00007610ff007816 */ /* 0x000fe20000000000 */
[----:B------:R-:W-:Y:S06]  /*2290*/  BRA `(.L_x_11583) ;  /* 0x0000000000487947 */ /* 0x000fec0003800000 */
.L_x_11608:
        /* <DEDUP_REMOVED lines=8> */
.L_x_11611:
[----:B------:R-:W-:Y:S05]  /*2320*/  BSYNC.RECONVERGENT B0 ;  /* 0x0000000000007941 */ /* 0x000fea0003800200 */
.L_x_11610:
[----:B------:R-:W-:Y:S01]  /*2330*/  F2FP.F16.F32.PACK_AB R0, RZ, R0 ;  /* 0x00000000ff00723e */ /* 0x000fe200000000ff */
[----:B------:R-:W-:Y:S06]  /*2340*/  BRA `(.L_x_11583) ;  /* 0x00000000001c7947 */ /* 0x000fec0003800000 */
.L_x_11607:
[----:B------:R-:W2:Y:S02]  /*2350*/  LDG.E.64 R2, desc[UR36][R2.64] ;  /* 0x0000002402027981 */ /* 0x000ea4000c1e1b00 */
[----:B--2---:R-:W0:Y:S02]  /*2360*/  I2F.U64 R0, R2 ;  /* 0x0000000200007312 */ /* 0x004e240000301000 */
[----:B0-----:R-:W-:Y:S01]  /*2370*/  F2FP.F16.F32.PACK_AB R0, RZ, R0 ;  /* 0x00000000ff00723e */ /* 0x001fe200000000ff */
[----:B------:R-:W-:Y:S06]  /*2380*/  BRA `(.L_x_11583) ;  /* 0x00000000000c7947 */ /* 0x000fec0003800000 */
.L_x_11606:
[----:B------:R-:W2:Y:S02]  /*2390*/  LDG.E R2, desc[UR36][R2.64] ;  /* 0x0000002402027981 */ /* 0x000ea4000c1e1900 */
[----:B--2---:R-:W-:-:S04]  /*23a0*/  I2FP.F32.U32 R0, R2 ;  /* 0x0000000200007245 */ /* 0x004fc80000201000 */
[----:B------:R-:W-:-:S07]  /*23b0*/  F2FP.F16.F32.PACK_AB R0, RZ, R0 ;  /* 0x00000000ff00723e */ /* 0x000fce00000000ff */
.L_x_11583:
[----:B------:R-:W0:Y:S01]  /*23c0*/  LDCU.64 UR6, c[0x0][0x580] ;  /* 0x0000b000ff0677ac */ /* 0x000e220008000a00 */
[----:B------:R-:W-:-:S04]  /*23d0*/  UPRMT UR4, UR42, 0x9910, URZ ;  /* 0x000099102a047896 */ /* 0x000fc800080000ff */
[----:B------:R-:W-:Y:S01]  /*23e0*/  UISETP.GT.AND UP0, UPT, UR4, 0x9, UPT ;  /* 0x000000090400788c */ /* 0x000fe2000bf04270 */
[----:B01----:R-:W-:-:S05]  /*23f0*/  IADD3 R2, P0, PT, R16, UR6, RZ ;  /* 0x0000000610027c10 */ /* 0x003fca000ff1e0ff */
[----:B------:R-:W-:-:S03]  /*2400*/  IMAD.X R3, RZ, RZ, UR7, P0 ;  /* 0x00000007ff037e24 */ /* 0x000fc600080e06ff */
[----:B------:R-:W-:Y:S05]  /*2410*/  BRA.U UP0, `(.L_x_11612) ;  /* 0x00000005000c7547 */ /* 0x000fea000b800000 */
[----:B------:R-:W-:Y:S01]  /*2420*/  UISETP.GT.AND UP0, UPT, UR4, 0x4, UPT ;  /* 0x000000040400788c */ /* 0x000fe2000bf04270 */
[----:B-----5:R-:W-:-:S05]  /*2430*/  HADD2 R5, -R0.H0_H0, -RZ.H0_H0 ;  /* 0xa00000ff00057230 */ /* 0x020fca0000000900 */
[----:B------:R-:W-:-:S03]  /*2440*/  PRMT R5, R5, 0x5410, RZ ;  /* 0x0000541005057816 */ /* 0x000fc600000000ff */
[----:B------:R-:W-:Y:S05]  /*2450*/  BRA.U UP0, `(.L_x_11613) ;  /* 0x0000000100807547 */ /* 0x000fea000b800000 */
[----:B------:R-:W-:-:S09]  /*2460*/  UISETP.GT.AND UP0, UPT, UR4, 0x1, UPT ;  /* 0x000000010400788c */ /* 0x000fd2000bf04270 */
[----:B------:R-:W-:Y:S05]  /*2470*/  BRA.U UP0, `(.L_x_11614) ;  /* 0x0000000100307547 */ /* 0x000fea000b800000 */
[----:B------:R-:W-:-:S09]  /*2480*/  UISETP.NE.AND UP0, UPT, UR42, URZ, UPT ;  /* 0x000000ff2a00728c */ /* 0x000fd2000bf05270 */
[----:B------:R-:W-:Y:S05]  /*2490*/  BRA.U !UP0, `(.L_x_11615) ;  /* 0x0000000108187547 */ /* 0x000fea000b800000 */
[----:B------:R-:W-:-:S09]  /*24a0*/  UISETP.NE.AND UP0, UPT, UR4, 0x1, UPT ;  /* 0x000000010400788c */ /* 0x000fd2000bf05270 */
[----:B------:R-:W-:Y:S05]  /*24b0*/  BRA.U UP0, `(.L_x_11616) ;  /* 0x0000000900f07547 */ /* 0x000fea000b800000 */
[----:B------:R-:W-:-:S04]  /*24c0*/  HADD2.F32 R0, -RZ, -R0.H0_H0 ;  /* 0xa0000000ff007230 */ /* 0x000fc80000004100 */
[----:B------:R-:W0:Y:S02]  /*24d0*/  F2I.FTZ.TRUNC.NTZ R5, R0 ;  /* 0x0000000000057305 */ /* 0x000e24000021f100 */
[----:B0-----:R4:W-:Y:S01]  /*24e0*/  STG.E.U8 desc[UR36][R2.64], R5 ;  /* 0x0000000502007986 */ /* 0x0019e2000c101124 */
[----:B------:R-:W-:Y:S05]  /*24f0*/  BRA `(.L_x_11617) ;  /* 0x0000000c00807947 */ /* 0x000fea0003800000 */
.L_x_11615:
[----:B------:R-:W-:-:S06]  /*2500*/  HADD2.F32 R5, -RZ, -R0.H0_H0 ;  /* 0xa0000000ff057230 */ /* 0x000fcc0000004100 */
[----:B------:R-:W0:Y:S02]  /*2510*/  F2I.S64.TRUNC R4, R5 ;  /* 0x0000000500047311 */ /* 0x000e24000020d900 */
[----:B0-----:R3:W-:Y:S01]  /*2520*/  STG.E.U8 desc[UR36][R2.64], R4 ;  /* 0x0000000402007986 */ /* 0x0017e2000c101124 */
[----:B------:R-:W-:Y:S05]  /*2530*/  BRA `(.L_x_11617) ;  /* 0x0000000c00707947 */ /* 0x000fea0003800000 */
.L_x_11614:
[----:B------:R-:W-:-:S09]  /*2540*/  UISETP.NE.AND UP0, UPT, UR4, 0x2, UPT ;  /* 0x000000020400788c */ /* 0x000fd2000bf05270 */
[----:B------:R-:W-:Y:S05]  /*2550*/  BRA.U !UP0, `(.L_x_11618) ;  /* 0x0000000108307547 */ /* 0x000fea000b800000 */
[----:B------:R-:W-:-:S09]  /*2560*/  UISETP.NE.AND UP0, UPT, UR4, 0x3, UPT ;  /* 0x000000030400788c */ /* 0x000fd2000bf05270 */
[----:B------:R-:W-:Y:S05]  /*2570*/  BRA.U !UP0, `(.L_x_11619) ;  /* 0x0000000108187547 */ /* 0x000fea000b800000 */
[----:B------:R-:W-:-:S09]  /*2580*/  UISETP.NE.AND UP0, UPT, UR4, 0x4, UPT ;  /* 0x000000040400788c */ /* 0x000fd2000bf05270 */
[----:B------:R-:W-:Y:S05]  /*2590*/  BRA.U UP0, `(.L_x_11616) ;  /* 0x0000000900b87547 */ /* 0x000fea000b800000 */
[----:B------:R-:W-:-:S06]  /*25a0*/  HADD2.F32 R4, -RZ, -R0.H0_H0 ;  /* 0xa0000000ff047230 */ /* 0x000fcc0000004100 */
[----:B------:R-:W0:Y:S02]  /*25b0*/  F2I.S64.TRUNC R4, R4 ;  /* 0x0000000400047311 */ /* 0x000e24000020d900 */
[----:B0-----:R0:W-:Y:S01]  /*25c0*/  STG.E.64 desc[UR36][R2.64], R4 ;  /* 0x0000000402007986 */ /* 0x0011e2000c101b24 */
[----:B------:R-:W-:Y:S05]  /*25d0*/  BRA `(.L_x_11617) ;  /* 0x0000000c00487947 */ /* 0x000fea0003800000 */
.L_x_11619:
[----:B------:R-:W-:-:S04]  /*25e0*/  HADD2.F32 R0, -RZ, -R0.H0_H0 ;  /* 0xa0000000ff007230 */ /* 0x000fc80000004100 */
[----:B------:R-:W0:Y:S02]  /*25f0*/  F2I.FTZ.TRUNC.NTZ R5, R0 ;  /* 0x0000000000057305 */ /* 0x000e24000021f100 */
[----:B0-----:R1:W-:Y:S01]  /*2600*/  STG.E desc[UR36][R2.64], R5 ;  /* 0x0000000502007986 */ /* 0x0013e2000c101924 */
[----:B------:R-:W-:Y:S05]  /*2610*/  BRA `(.L_x_11617) ;  /* 0x0000000c00387947 */ /* 0x000fea0003800000 */
.L_x_11618:
[----:B------:R-:W-:-:S04]  /*2620*/  HADD2.F32 R0, -RZ, -R0.H0_H0 ;  /* 0xa0000000ff007230 */ /* 0x000fc80000004100 */
[----:B------:R-:W0:Y:S02]  /*2630*/  F2I.FTZ.TRUNC.NTZ R5, R0 ;  /* 0x0000000000057305 */ /* 0x000e24000021f100 */
[----:B0-----:R2:W-:Y:S01]  /*2640*/  STG.E.U16 desc[UR36][R2.64], R5 ;  /* 0x0000000502007986 */ /* 0x0015e2000c101524 */
[----:B------:R-:W-:Y:S05]  /*2650*/  BRA `(.L_x_11617) ;  /* 0x0000000c00287947 */ /* 0x000fea0003800000 */
.L_x_11613:
[----:B------:R-:W-:-:S09]  /*2660*/  UISETP.GT.AND UP0, UPT, UR4, 0x6, UPT ;  /* 0x000000060400788c */ /* 0x000fd2000bf04270 */
[----:B------:R-:W-:Y:S05]  /*2670*/  BRA.U UP0, `(.L_x_11620) ;  /* 0x0000000100247547 */ /* 0x000fea000b800000 */
[----:B------:R-:W-:-:S09]  /*2680*/  UISETP.NE.AND UP0, UPT, UR4, 0x5, UPT ;  /* 0x000000050400788c */ /* 0x000fd2000bf05270 */
[----:B------:R-:W-:Y:S05]  /*2690*/  BRA.U !UP0, `(.L_x_11621) ;  /* 0x0000000108147547 */ /* 0x000fea000b800000 */
[----:B------:R-:W-:-:S09]  /*26a0*/  UISETP.NE.AND UP0, UPT, UR4, 0x6, UPT ;  /* 0x000000060400788c */ /* 0x000fd2000bf05270 */
[----:B------:R-:W-:Y:S05]  /*26b0*/  BRA.U UP0, `(.L_x_11616) ;  /* 0x0000000900707547 */ /* 0x000fea000b800000 */
[----:B------:R-:W-:-:S05]  /*26c0*/  HADD2.F32 R5, -RZ, -R0.H0_H0 ;  /* 0xa0000000ff057230 */ /* 0x000fca0000004100 */
[----:B------:R0:W-:Y:S01]  /*26d0*/  STG.E desc[UR36][R2.64], R5 ;  /* 0x0000000502007986 */ /* 0x0001e2000c101924 */
[----:B------:R-:W-:Y:S05]  /*26e0*/  BRA `(.L_x_11617) ;  /* 0x0000000c00047947 */ /* 0x000fea0003800000 */
.L_x_11621:
[----:B------:R0:W-:Y:S01]  /*26f0*/  STG.E.U16 desc[UR36][R2.64], R5 ;  /* 0x0000000502007986 */ /* 0x0001e2000c101524 */
[----:B------:R-:W-:Y:S05]  /*2700*/  BRA `(.L_x_11617) ;  /* 0x0000000800fc7947 */ /* 0x000fea0003800000 */
.L_x_11620:
[----:B------:R-:W-:-:S09]  /*2710*/  UISETP.NE.AND UP0, UPT, UR4, 0x7, UPT ;  /* 0x000000070400788c */ /* 0x000fd2000bf05270 */
[----:B------:R-:W-:Y:S05]  /*2720*/  BRA.U !UP0, `(.L_x_11622) ;  /* 0x0000000108347547 */ /* 0x000fea000b800000 */
[----:B------:R-:W-:-:S09]  /*2730*/  UISETP.NE.AND UP0, UPT, UR4, 0x8, UPT ;  /* 0x000000080400788c */ /* 0x000fd2000bf05270 */
[----:B------:R-:W-:Y:S05]  /*2740*/  BRA.U !UP0, `(.L_x_11623) ;  /* 0x0000000108187547 */ /* 0x000fea000b800000 */
[----:B------:R-:W-:-:S09]  /*2750*/  UISETP.NE.AND UP0, UPT, UR4, 0x9, UPT ;  /* 0x000000090400788c */ /* 0x000fd2000bf05270 */
[----:B------:R-:W-:Y:S05]  /*2760*/  BRA.U UP0, `(.L_x_11616) ;  /* 0x0000000900447547 */ /* 0x000fea000b800000 */
[----:B------:R-:W-:Y:S02]  /*2770*/  HADD2.F32 R4, -RZ, -R0.H0_H0 ;  /* 0xa0000000ff047230 */ /* 0x000fe40000004100 */
[----:B------:R-:W-:-:S05]  /*2780*/  HFMA2 R5, -RZ, RZ, 0, 0 ;  /* 0x00000000ff057431 */ /* 0x000fca00000001ff */
[----:B------:R0:W-:Y:S01]  /*2790*/  STG.E.64 desc[UR36][R2.64], R4 ;  /* 0x0000000402007986 */ /* 0x0001e2000c101b24 */
[----:B------:R-:W-:Y:S05]  /*27a0*/  BRA `(.L_x_11617) ;  /* 0x0000000800d47947 */ /* 0x000fea0003800000 */
.L_x_11623:
[----:B------:R-:W-:-:S05]  /*27b0*/  HADD2.F32 R0, -RZ, -R0.H0_H0 ;  /* 0xa0000000ff007230 */ /* 0x000fca0000004100 */
[----:B------:R-:W-:-:S04]  /*27c0*/  F2FP.F16.F32.PACK_AB R0, RZ, R0 ;  /* 0x00000000ff00723e */ /* 0x000fc800000000ff */
[----:B------:R-:W-:-:S05]  /*27d0*/  PRMT R0, R0, 0x5410, RZ ;  /* 0x0000541000007816 */ /* 0x000fca00000000ff */
[----:B------:R0:W-:Y:S01]  /*27e0*/  STG.E desc[UR36][R2.64], R0 ;  /* 0x0000000002007986 */ /* 0x0001e2000c101924 */
[----:B------:R-:W-:Y:S05]  /*27f0*/  BRA `(.L_x_11617) ;  /* 0x0000000800c07947 */ /* 0x000fea0003800000 */
.L_x_11622:
[----:B------:R-:W-:-:S05]  /*2800*/  HADD2.F32 R4, -RZ, -R0.H0_H0 ;  /* 0xa0000000ff047230 */ /* 0x000fca0000004100 */
[----:B------:R-:W-:-:S06]  /*2810*/  FMUL.FTZ R4, R4, 1 ;  /* 0x3f80000004047820 */ /* 0x000fcc0000410000 */
[----:B------:R-:W0:Y:S02]  /*2820*/  F2F.F64.F32 R4, R4 ;  /* 0x0000000400047310 */ /* 0x000e240000201800 */
[----:B0-----:R0:W-:Y:S01]  /*2830*/  STG.E.64 desc[UR36][R2.64], R4 ;  /* 0x0000000402007986 */ /* 0x0011e2000c101b24 */
[----:B------:R-:W-:Y:S05]  /*2840*/  BRA `(.L_x_11617) ;  /* 0x0000000800ac7947 */ /* 0x000fea0003800000 */
.L_x_11612:
        /* <DEDUP_REMOVED lines=8> */
[----:B-----5:R-:W-:-:S05]  /*28d0*/  HADD2.F32 R0, -RZ, -R0.H0_H0 ;  /* 0xa0000000ff007230 */ /* 0x020fca0000004100 */
[----:B------:R-:W-:-:S04]  /*28e0*/  FSETP.NEU.FTZ.AND P0, PT, R0, RZ, PT ;  /* 0x000000ff0000720b */ /* 0x000fc80003f1d000 */
[----:B------:R-:W-:-:S05]  /*28f0*/  SEL R5, RZ, 0x1, !P0 ;  /* 0x00000001ff057807 */ /* 0x000fca0004000000 */
[----:B------:R0:W-:Y:S01]  /*2900*/  STG.E.U8 desc[UR36][R2.64], R5 ;  /* 0x0000000502007986 */ /* 0x0001e2000c101124 */
[----:B------:R-:W-:Y:S05]  /*2910*/  BRA `(.L_x_11617) ;  /* 0x0000000800787947 */ /* 0x000fea0003800000 */
.L_x_11626:
[----:B-----5:R-:W-:Y:S01]  /*2920*/  HADD2.F32 R0, -RZ, -R0.H0_H0 ;  /* 0xa0000000ff007230 */ /* 0x020fe20000004100 */
[----:B------:R-:W-:-:S04]  /*2930*/  CS2R R6, SRZ ;  /* 0x0000000000067805 */ /* 0x000fc8000001ff00 */
[----:B------:R-:W-:-:S04]  /*2940*/  FMUL.FTZ R0, R0, 1 ;  /* 0x3f80000000007820 */ /* 0x000fc80000410000 */
[----:B------:R-:W0:Y:S02]  /*2950*/  F2F.F64.F32 R4, R0 ;  /* 0x0000000000047310 */ /* 0x000e240000201800 */
[----:B0-----:R0:W-:Y:S01]  /*2960*/  STG.E.128 desc[UR36][R2.64], R4 ;  /* 0x0000000402007986 */ /* 0x0011e2000c101d24 */
[----:B------:R-:W-:Y:S05]  /*2970*/  BRA `(.L_x_11617) ;  /* 0x0000000800607947 */ /* 0x000fea0003800000 */
.L_x_11625:
[----:B------:R-:W-:-:S09]  /*2980*/  UISETP.NE.AND UP0, UPT, UR4, 0xf, UPT ;  /* 0x0000000f0400788c */ /* 0x000fd2000bf05270 */
[----:B------:R-:W-:Y:S05]  /*2990*/  BRA.U !UP0, `(.L_x_11627) ;  /* 0x0000000108a07547 */ /* 0x000fea000b800000 */
[----:B------:R-:W-:-:S09]  /*29a0*/  UISETP.NE.AND UP0, UPT, UR4, 0x17, UPT ;  /* 0x000000170400788c */ /* 0x000fd2000bf05270 */
[----:B------:R-:W-:Y:S05]  /*29b0*/  BRA.U !UP0, `(.L_x_11628) ;  /* 0x00000001084c7547 */ /* 0x000fea000b800000 */
[----:B------:R-:W-:-:S09]  /*29c0*/  UISETP.NE.AND UP0, UPT, UR4, 0x18, UPT ;  /* 0x000000180400788c */ /* 0x000fd2000bf05270 */
[----:B------:R-:W-:Y:S05]  /*29d0*/  BRA.U UP0, `(.L_x_11616) ;  /* 0x0000000500a87547 */ /* 0x000fea000b800000 */
[----:B-----5:R-:W-:Y:S01]  /*29e0*/  HADD2.F32 R7, -RZ, -R0.H0_H0 ;  /* 0xa0000000ff077230 */ /* 0x020fe20000004100 */
        /* <DEDUP_REMOVED lines=12> */
.L_x_11630:
[----:B------:R-:W-:Y:S05]  /*2ab0*/  BSYNC.RECONVERGENT B0 ;  /* 0x0000000000007941 */ /* 0x000fea0003800200 */
.L_x_11629:
[----:B------:R-:W-:-:S05]  /*2ac0*/  LOP3.LUT R5, R0, 0x80, R5, 0xf8, !PT ;  /* 0x0000008000057812 */ /* 0x000fca00078ef805 */
[----:B------:R0:W-:Y:S01]  /*2ad0*/  STG.E.U8 desc[UR36][R2.64], R5 ;  /* 0x0000000502007986 */ /* 0x0001e2000c101124 */
[----:B------:R-:W-:Y:S05]  /*2ae0*/  BRA `(.L_x_11617) ;  /* 0x0000000800047947 */ /* 0x000fea0003800000 */
.L_x_11628:
[----:B-----5:R-:W-:Y:S01]  /*2af0*/  HADD2.F32 R7, -RZ, -R0.H0_H0 ;  /* 0xa0000000ff077230 */ /* 0x020fe20000004100 */
        /* <DEDUP_REMOVED lines=14> */
.L_x_11632:
[----:B------:R-:W-:Y:S05]  /*2be0*/  BSYNC.RECONVERGENT B0 ;  /* 0x0000000000007941 */ /* 0x000fea0003800200 */
.L_x_11631:
[----:B------:R-:W-:-:S05]  /*2bf0*/  LOP3.LUT R5, R0, 0x80, R5, 0xf8, !PT ;  /* 0x0000008000057812 */ /* 0x000fca00078ef805 */
[----:B------:R0:W-:Y:S01]  /*2c00*/  STG.E.U8 desc[UR36][R2.64], R5 ;  /* 0x0000000502007986 */ /* 0x0001e2000c101124 */
[----:B------:R-:W-:Y:S05]  /*2c10*/  BRA `(.L_x_11617) ;  /* 0x0000000400b87947 */ /* 0x000fea0003800000 */
.L_x_11627:
[----:B-----5:R-:W-:-:S05]  /*2c20*/  HADD2.F32 R0, -RZ, -R0.H0_H0 ;  /* 0xa0000000ff007230 */ /* 0x020fca0000004100 */
[----:B------:R-:W-:-:S05]  /*2c30*/  F2FP.BF16.F32.PACK_AB R0, RZ, R0 ;  /* 0x00000000ff00723e */ /* 0x000fca00000010ff */
[----:B------:R0:W-:Y:S01]  /*2c40*/  STG.E.U16 desc[UR36][R2.64], R0 ;  /* 0x0000000002007986 */ /* 0x0001e2000c101524 */
[----:B------:R-:W-:Y:S05]  /*2c50*/  BRA `(.L_x_11617) ;  /* 0x0000000400a87947 */ /* 0x000fea0003800000 */
.L_x_11624:
        /* <DEDUP_REMOVED lines=8> */
[----:B-----5:R-:W-:-:S06]  /*2ce0*/  HADD2.F32 R5, -RZ, -R0.H0_H0 ;  /* 0xa0000000ff057230 */ /* 0x020fcc0000004100 */
[----:B------:R-:W0:Y:S02]  /*2cf0*/  F2I.FTZ.U32.TRUNC.NTZ R5, R5 ;  /* 0x0000000500057305 */ /* 0x000e24000021f000 */
[----:B0-----:R0:W-:Y:S01]  /*2d00*/  STG.E.U16 desc[UR36][R2.64], R5 ;  /* 0x0000000502007986 */ /* 0x0011e2000c101524 */
[----:B------:R-:W-:Y:S05]  /*2d10*/  BRA `(.L_x_11617) ;  /* 0x0000000400787947 */ /* 0x000fea0003800000 */
.L_x_11635:
[----:B-----5:R-:W-:Y:S01]  /*2d20*/  HADD2.F32 R5, -RZ, -R0.H0_H0 ;  /* 0xa0000000ff057230 */ /* 0x020fe20000004100 */
        /* <DEDUP_REMOVED lines=12> */
.L_x_11638:
[----:B------:R-:W-:-:S04]  /*2df0*/  SHF.R.U32.HI R0, RZ, 0x14, R5 ;  /* 0x00000014ff007819 */ /* 0x000fc80000011605 */
[----:B------:R-:W-:-:S04]  /*2e00*/  LOP3.LUT R0, R0, 0x1, RZ, 0xc0, !PT ;  /* 0x0000000100007812 */ /* 0x000fc800078ec0ff */
[----:B------:R-:W-:-:S04]  /*2e10*/  IADD3 R0, PT, PT, R5, 0x487ffff, R0 ;  /* 0x0487ffff05007810 */ /* 0x000fc80007ffe000 */
[----:B------:R-:W-:-:S04]  /*2e20*/  SHF.R.U32.HI R0, RZ, 0x14, R0 ;  /* 0x00000014ff007819 */ /* 0x000fc80000011600 */
[----:B------:R-:W-:-:S07]  /*2e30*/  LOP3.LUT R4, R0, 0xff, RZ, 0xc0, !PT ;  /* 0x000000ff00047812 */ /* 0x000fce00078ec0ff */
.L_x_11639:
[----:B------:R-:W-:-:S04]  /*2e40*/  SHF.R.U32.HI R5, RZ, 0x18, R5 ;  /* 0x00000018ff057819 */ /* 0x000fc80000011605 */
[----:B------:R-:W-:-:S04]  /*2e50*/  LOP3.LUT R4, R4, 0x80, R5, 0xf8, !PT ;  /* 0x0000008004047812 */ /* 0x000fc800078ef805 */
[----:B------:R-:W-:-:S07]  /*2e60*/  PRMT R0, R4, 0x7610, R0 ;  /* 0x0000761004007816 */ /* 0x000fce0000000000 */
.L_x_11637:
[----:B------:R-:W-:Y:S05]  /*2e70*/  BSYNC.RECONVERGENT B0 ;  /* 0x0000000000007941 */ /* 0x000fea0003800200 */
.L_x_11636:
[----:B------:R0:W-:Y:S01]  /*2e80*/  STG.E.U8 desc[UR36][R2.64], R0 ;  /* 0x0000000002007986 */ /* 0x0001e2000c101124 */
[----:B------:R-:W-:Y:S05]  /*2e90*/  BRA `(.L_x_11617) ;  /* 0x0000000400187947 */ /* 0x000fea0003800000 */
.L_x_11634:
[----:B-----5:R-:W-:Y:S01]  /*2ea0*/  HADD2.F32 R5, -RZ, -R0.H0_H0 ;  /* 0xa0000000ff057230 */ /* 0x020fe20000004100 */
        /* <DEDUP_REMOVED lines=12> */
.L_x_11642:
[----:B------:R-:W-:-:S04]  /*2f70*/  SHF.R.U32.HI R0, RZ, 0x15, R5 ;  /* 0x00000015ff007819 */ /* 0x000fc80000011605 */
[----:B------:R-:W-:-:S04]  /*2f80*/  LOP3.LUT R0, R0, 0x1, RZ, 0xc0, !PT ;  /* 0x0000000100007812 */ /* 0x000fc800078ec0ff */
[----:B------:R-:W-:-:S04]  /*2f90*/  IADD3 R0, PT, PT, R5, 0x88fffff, R0 ;  /* 0x088fffff05007810 */ /* 0x000fc80007ffe000 */
[----:B------:R-:W-:-:S04]  /*2fa0*/  SHF.R.U32.HI R0, RZ, 0x15, R0 ;  /* 0x00000015ff007819 */ /* 0x000fc80000011600 */
[----:B------:R-:W-:-:S07]  /*2fb0*/  LOP3.LUT R4, R0, 0xff, RZ, 0xc0, !PT ;  /* 0x000000ff00047812 */ /* 0x000fce00078ec0ff */
.L_x_11643:
[----:B------:R-:W-:-:S04]  /*2fc0*/  SHF.R.U32.HI R5, RZ, 0x18, R5 ;  /* 0x00000018ff057819 */ /* 0x000fc80000011605 */
[----:B------:R-:W-:-:S04]  /*2fd0*/  LOP3.LUT R4, R4, 0x80, R5, 0xf8, !PT ;  /* 0x0000008004047812 */ /* 0x000fc800078ef805 */
[----:B------:R-:W-:-:S07]  /*2fe0*/  PRMT R0, R4, 0x7610, R0 ;  /* 0x0000761004007816 */ /* 0x000fce0000000000 */
.L_x_11641:
[----:B------:R-:W-:Y:S05]  /*2ff0*/  BSYNC.RECONVERGENT B0 ;  /* 0x0000000000007941 */ /* 0x000fea0003800200 */
.L_x_11640:
[----:B------:R0:W-:Y:S01]  /*3000*/  STG.E.U8 desc[UR36][R2.64], R0 ;  /* 0x0000000002007986 */ /* 0x0001e2000c101124 */
[----:B------:R-:W-:Y:S05]  /*3010*/  BRA `(.L_x_11617) ;  /* 0x0000000000b87947 */ /* 0x000fea0003800000 */
.L_x_11633:
[----:B------:R-:W-:-:S09]  /*3020*/  UISETP.NE.AND UP0, UPT, UR4, 0x1c, UPT ;  /* 0x0000001c0400788c */ /* 0x000fd2000bf05270 */
[----:B------:R-:W-:Y:S05]  /*3030*/  BRA.U !UP0, `(.L_x_11644) ;  /* 0x0000000108a47547 */ /* 0x000fea000b800000 */
[----:B------:R-:W-:-:S09]  /*3040*/  UISETP.NE.AND UP0, UPT, UR4, 0x1d, UPT ;  /* 0x0000001d0400788c */ /* 0x000fd2000bf05270 */
[----:B------:R-:W-:Y:S05]  /*3050*/  BRA.U !UP0, `(.L_x_11645) ;  /* 0x00000001088c7547 */ /* 0x000fea000b800000 */
[----:B------:R-:W-:-:S09]  /*3060*/  UISETP.NE.AND UP0, UPT, UR4, 0x2c, UPT ;  /* 0x0000002c0400788c */ /* 0x000fd2000bf05270 */
[----:B------:R-:W-:Y:S05]  /*3070*/  BRA.U !UP0, `(.L_x_11646) ;  /* 0x0000000108447547 */ /* 0x000fea000b800000 */
.L_x_11616:
[----:B-----5:R-:W-:Y:S01]  /*3080*/  MOV R0, 0x0 ;  /* 0x0000000000007802 */ /* 0x020fe20000000f00 */
        /* <DEDUP_REMOVED lines=15> */
.L_x_11647:
[----:B------:R-:W-:Y:S05]  /*3180*/  BRA `(.L_x_11617) ;  /* 0x00000000005c7947 */ /* 0x000fea0003800000 */
.L_x_11646:
[----:B-----5:R-:W-:-:S05]  /*3190*/  HADD2.F32 R5, -RZ, -R0.H0_H0 ;  /* 0xa0000000ff057230 */ /* 0x020fca0000004100 */
        /* <DEDUP_REMOVED lines=15> */
.L_x_11645:
[----:B-----5:R-:W-:-:S06]  /*3290*/  HADD2.F32 R4, -RZ, -R0.H0_H0 ;  /* 0xa0000000ff047230 */ /* 0x020fcc0000004100 */
[----:B------:R-:W0:Y:S02]  /*32a0*/  F2I.U64.TRUNC R4, R4 ;  /* 0x0000000400047311 */ /* 0x000e24000020d800 */
[----:B0-----:R0:W-:Y:S01]  /*32b0*/  STG.E.64 desc[UR36][R2.64], R4 ;  /* 0x0000000402007986 */ /* 0x0011e2000c101b24 */
[----:B------:R-:W-:Y:S05]  /*32c0*/  BRA `(.L_x_11617) ;  /* 0x00000000000c7947 */ /* 0x000fea0003800000 */
.L_x_11644:
[----:B-----5:R-:W-:-:S04]  /*32d0*/  HADD2.F32 R0, -RZ, -R0.H0_H0 ;  /* 0xa0000000ff007230 */ /* 0x020fc80000004100 */
[----:B------:R-:W0:Y:S02]  /*32e0*/  F2I.FTZ.U32.TRUNC.NTZ R5, R0 ;  /* 0x0000000000057305 */ /* 0x000e24000021f000 */
[----:B0-----:R0:W-:Y:S02]  /*32f0*/  STG.E desc[UR36][R2.64], R5 ;  /* 0x0000000502007986 */ /* 0x0011e4000c101924 */
.L_x_11617:
[----:B------:R-:W-:-:S07]  /*3300*/  IADD3 R17, PT, PT, R17, 0x80, RZ ;  /* 0x0000008011117810 */ /* 0x000fce0007ffe0ff */
.L_x_11576:
[----:B------:R-:W-:Y:S05]  /*3310*/  BSYNC.RECONVERGENT B6 ;  /* 0x0000000000067941 */ /* 0x000fea0003800200 */
.L_x_11575:
        /* <DEDUP_REMOVED lines=307> */
.L_x_11650:
        /* <DEDUP_REMOVED lines=18> */
.L_x_11654:
[----:B------:R-:W2:Y:S02]  /*4770*/  LDG.E.U8 R2, desc[UR36][R2.64] ;  /* 0x0000002402027981 */ /* 0x000ea4000c1e1100 */
[----:B--2---:R-:W-:-:S04]  /*4780*/  I2FP.F32.U32 R0, R2 ;  /* 0x0000000200007245 */ /* 0x004fc80000201000 */
[----:B------:R-:W-:Y:S01]  /*4790*/  F2FP.F16.F32.PACK_AB R0, RZ, R0 ;  /* 0x00000000ff00723e */ /* 0x000fe200000000ff */
[----:B------:R-:W-:Y:S06]  /*47a0*/  BRA `(.L_x_11656) ;  /* 0x0000000c009c7947 */ /* 0x000fec0003800000 */
.L_x_11653:
        /* <DEDUP_REMOVED lines=10> */
.L_x_11658:
[----:B------:R-:W2:Y:S02]  /*4850*/  LDG.E R2, desc[UR36][R2.64] ;  /* 0x0000002402027981 */ /* 0x000ea4000c1e1900 */
[----:B--2---:R-:W-:-:S04]  /*4860*/  I2FP.F32.S32 R0, R2 ;  /* 0x0000000200007245 */ /* 0x004fc80000201400 */
[----:B------:R-:W-:Y:S01]  /*4870*/  F2FP.F16.F32.PACK_AB R0, RZ, R0 ;  /* 0x00000000ff00723e */ /* 0x000fe200000000ff */
[----:B------:R-:W-:Y:S06]  /*4880*/  BRA `(.L_x_11656) ;  /* 0x0000000c00647947 */ /* 0x000fec0003800000 */
.L_x_11657:
[----:B------:R-:W2:Y:S02]  /*4890*/  LDG.E.U16 R2, desc[UR36][R2.64] ;  /* 0x0000002402027981 */ /* 0x000ea4000c1e1500 */
[----:B--2---:R-:W0:Y:S02]  /*48a0*/  I2F.S16 R0, R2 ;  /* 0x0000000200007306 */ /* 0x004e240000101400 */
[----:B0-----:R-:W-:Y:S01]  /*48b0*/  F2FP.F16.F32.PACK_AB R0, RZ, R0 ;  /* 0x00000000ff00723e */ /* 0x001fe200000000ff */
[----:B------:R-:W-:Y:S06]  /*48c0*/  BRA `(.L_x_11656) ;  /* 0x0000000c00547947 */ /* 0x000fec0003800000 */
.L_x_11652:
        /* <DEDUP_REMOVED lines=9> */
.L_x_11660:
[----:B------:R1:W5:Y:S01]  /*4960*/  LDG.E.U16 R0, desc[UR36][R2.64] ;  /* 0x0000002402007981 */ /* 0x000362000c1e1500 */
[----:B------:R-:W-:Y:S05]  /*4970*/  BRA `(.L_x_11656) ;  /* 0x0000000c00287947 */ /* 0x000fea0003800000 */
.L_x_11659:
        /* <DEDUP_REMOVED lines=9> */
.L_x_11662:
[----:B------:R0:W5:Y:S01]  /*4a10*/  LDG.E.U16 R0, desc[UR36][R2.64] ;  /* 0x0000002402007981 */ /* 0x000162000c1e1500 */
[----:B------:R-:W-:Y:S05]  /*4a20*/  BRA `(.L_x_11656) ;  /* 0x0000000800fc7947 */ /* 0x000fea0003800000 */
.L_x_11661:
        /* <DEDUP_REMOVED lines=12> */
.L_x_11651:
        /* <DEDUP_REMOVED lines=13> */
.L_x_11665:
        /* <DEDUP_REMOVED lines=12> */
.L_x_11664:
        /* <DEDUP_REMOVED lines=27> */
.L_x_11667:
        /* <DEDUP_REMOVED lines=13> */
.L_x_11666:
[----:B------:R-:W2:Y:S02]  /*4f00*/  LDG.E.U16 R0, desc[UR36][R2.64] ;  /* 0x0000002402007981 */ /* 0x000ea4000c1e1500 */
[----:B--2---:R-:W-:-:S04]  /*4f10*/  SHF.L.U32 R0, R0, 0x10, RZ ;  /* 0x0000001000007819 */ /* 0x004fc800000006ff */
[----:B------:R-:W-:Y:S01]  /*4f20*/  F2FP.F16.F32.PACK_AB R0, RZ, R0 ;  /* 0x00000000ff00723e */ /* 0x000fe200000000ff */
[----:B------:R-:W-:Y:S06]  /*4f30*/  BRA `(.L_x_11656) ;  /* 0x0000000400b87947 */ /* 0x000fec0003800000 */
.L_x_11663:
        /* <DEDUP_REMOVED lines=12> */
.L_x_11670:
        /* <DEDUP_REMOVED lines=21> */
.L_x_11674:
[----:B------:R-:W-:Y:S05]  /*5150*/  BSYNC.RECONVERGENT B1 ;  /* 0x0000000000017941 */ /* 0x000fea0003800200 */
.L_x_11673:
[----:B------:R-:W-:Y:S01]  /*5160*/  IMAD.SHL.U32 R0, R0, 0x100000, RZ ;  /* 0x0010000000007824 */ /* 0x000fe200078e00ff */
[----:B------:R-:W-:-:S04]  /*5170*/  LEA R2, R2, 0x3b800000, 0x17 ;  /* 0x3b80000002027811 */ /* 0x000fc800078eb8ff */
[----:B------:R-:W-:-:S07]  /*5180*/  LOP3.LUT R0, R2, R0, R7, 0xfe, !PT ;  /* 0x0000000002007212 */ /* 0x000fce00078efe07 */
.L_x_11672:
[----:B------:R-:W-:Y:S05]  /*5190*/  BSYNC.RECONVERGENT B0 ;  /* 0x0000000000007941 */ /* 0x000fea0003800200 */
.L_x_11671:
[----:B------:R-:W-:Y:S01]  /*51a0*/  F2FP.F16.F32.PACK_AB R0, RZ, R0 ;  /* 0x00000000ff00723e */ /* 0x000fe200000000ff */
[----:B------:R-:W-:Y:S06]  /*51b0*/  BRA `(.L_x_11656) ;  /* 0x0000000400187947 */ /* 0x000fec0003800000 */
.L_x_11669:
        /* <DEDUP_REMOVED lines=21> */
.L_x_11678:
[----:B------:R-:W-:Y:S05]  /*5310*/  BSYNC.RECONVERGENT B1 ;  /* 0x0000000000017941 */ /* 0x000fea0003800200 */
.L_x_11677:
[----:B------:R-:W-:Y:S01]  /*5320*/  IMAD.SHL.U32 R0, R0, 0x200000, RZ ;  /* 0x0020000000007824 */ /* 0x000fe200078e00ff */
[----:B------:R-:W-:-:S04]  /*5330*/  LEA R2, R2, 0x37800000, 0x17 ;  /* 0x3780000002027811 */ /* 0x000fc800078eb8ff */
[----:B------:R-:W-:-:S07]  /*5340*/  LOP3.LUT R0, R2, R0, R7, 0xfe, !PT ;  /* 0x0000000002007212 */ /* 0x000fce00078efe07 */
.L_x_11676:
[----:B------:R-:W-:Y:S05]  /*5350*/  BSYNC.RECONVERGENT B0 ;  /* 0x0000000000007941 */ /* 0x000fea0003800200 */
.L_x_11675:
[----:B------:R-:W-:Y:S01]  /*5360*/  F2FP.F16.F32.PACK_AB R0, RZ, R0 ;  /* 0x00000000ff00723e */ /* 0x000fe200000000ff */
[----:B------:R-:W-:Y:S06]  /*5370*/  BRA `(.L_x_11656) ;  /* 0x0000000000a87947 */ /* 0x000fec0003800000 */
.L_x_11668:
        /* <DEDUP_REMOVED lines=14> */
.L_x_11682:
[----:B------:R-:W-:Y:S05]  /*5460*/  BSYNC.RECONVERGENT B0 ;  /* 0x0000000000007941 */ /* 0x000fea0003800200 */
.L_x_11681:
[----:B------:R-:W-:Y:S01]  /*5470*/  F2FP.F16.F32.PACK_AB R0, RZ, R0 ;  /* 0x00000000ff00723e */ /* 0x000fe200000000ff */
[----:B------:R-:W-:Y:S06]  /*5480*/  BRA `(.L_x_11656) ;  /* 0x0000000000647947 */ /* 0x000fec0003800000 */
.L_x_11655:
        /* <DEDUP_REMOVED lines=16> */
.L_x_11683:
[----:B------:R-:W-:Y:S01]  /*5590*/  PRMT R0, RZ, 0x7610, R0 ;  /* 0x00007610ff007816 */ /* 0x000fe20000000000 */
[----:B------:R-:W-:Y:S06]  /*55a0*/  BRA `(.L_x_11656) ;  /* 0x00000000001c7947 */ /* 0x000fec0003800000 */
.L_x_11680:
[----:B------:R-:W2:Y:S02]  /*55b0*/  LDG.E.64 R2, desc[UR36][R2.64] ;  /* 0x0000002402027981 */ /* 0x000ea4000c1e1b00 */
[----:B--2---:R-:W0:Y:S02]  /*55c0*/  I2F.U64 R0, R2 ;  /* 0x0000000200007312 */ /* 0x004e240000301000 */
[----:B0-----:R-:W-:Y:S01]  /*55d0*/  F2FP.F16.F32.PACK_AB R0, RZ, R0 ;  /* 0x00000000ff00723e */ /* 0x001fe200000000ff */
[----:B------:R-:W-:Y:S06]  /*55e0*/  BRA `(.L_x_11656) ;  /* 0x00000000000c7947 */ /* 0x000fec0003800000 */
.L_x_11679:
[----:B------:R-:W2:Y:S02]  /*55f0*/  LDG.E R2, desc[UR36][R2.64] ;  /* 0x0000002402027981 */ /* 0x000ea4000c1e1900 */
[----:B--2---:R-:W-:-:S04]  /*5600*/  I2FP.F32.U32 R0, R2 ;  /* 0x0000000200007245 */ /* 0x004fc80000201000 */
[----:B------:R-:W-:-:S07]  /*5610*/  F2FP.F16.F32.PACK_AB R0, RZ, R0 ;  /* 0x00000000ff00723e */ /* 0x000fce00000000ff */
.L_x_11656:
        /* <DEDUP_REMOVED lines=20> */
.L_x_11687:
[----:B------:R-:W-:-:S06]  /*5760*/  HADD2.F32 R5, -RZ, -R0.H0_H0 ;  /* 0xa0000000ff057230 */ /* 0x000fcc0000004100 */
[----:B------:R-:W0:Y:S02]  /*5770*/  F2I.S64.TRUNC R4, R5 ;  /* 0x0000000500047311 */ /* 0x000e24000020d900 */
[----:B0-----:R0:W-:Y:S01]  /*5780*/  STG.E.U8 desc[UR36][R2.64], R4 ;  /* 0x0000000402007986 */ /* 0x0011e2000c101124 */
[----:B------:R-:W-:Y:S05]  /*5790*/  BRA `(.L_x_11689) ;  /* 0x0000000c006c7947 */ /* 0x000fea0003800000 */
.L_x_11686:
        /* <DEDUP_REMOVED lines=10> */
.L_x_11691:
[----:B------:R-:W-:-:S04]  /*5840*/  HADD2.F32 R0, -RZ, -R0.H0_H0 ;  /* 0xa0000000ff007230 */ /* 0x000fc80000004100 */
[----:B------:R-:W0:Y:S02]  /*5850*/  F2I.FTZ.TRUNC.NTZ R5, R0 ;  /* 0x0000000000057305 */ /* 0x000e24000021f100 */
[----:B0-----:R0:W-:Y:S01]  /*5860*/  STG.E desc[UR36][R2.64], R5 ;  /* 0x0000000502007986 */ /* 0x0011e2000c101924 */
[----:B------:R-:W-:Y:S05]  /*5870*/  BRA `(.L_x_11689) ;  /* 0x0000000c00347947 */ /* 0x000fea0003800000 */
.L_x_11690:
[----:B------:R-:W-:-:S04]  /*5880*/  HADD2.F32 R0, -RZ, -R0.H0_H0 ;  /* 0xa0000000ff007230 */ /* 0x000fc80000004100 */
[----:B------:R-:W0:Y:S02]  /*5890*/  F2I.FTZ.TRUNC.NTZ R5, R0 ;  /* 0x0000000000057305 */ /* 0x000e24000021f100 */
[----:B0-----:R0:W-:Y:S01]  /*58a0*/  STG.E.U16 desc[UR36][R2.64], R5 ;  /* 0x0000000502007986 */ /* 0x0011e2000c101524 */
[----:B------:R-:W-:Y:S05]  /*58b0*/  BRA `(.L_x_11689) ;  /* 0x0000000c00247947 */ /* 0x000fea0003800000 */
.L_x_11685:
        /* <DEDUP_REMOVED lines=9> */
.L_x_11693:
[----:B------:R0:W-:Y:S01]  /*5950*/  STG.E.U16 desc[UR36][R2.64], R5 ;  /* 0x0000000502007986 */ /* 0x0001e2000c101524 */
[----:B------:R-:W-:Y:S05]  /*5960*/  BRA `(.L_x_11689) ;  /* 0x0000000800f87947 */ /* 0x000fea0003800000 */
.L_x_11692:
[----:B------:R-:W-:-:S09]  /*5970*/  UISETP.NE.AND UP0, UPT, UR4, 0x7, UPT ;  /* 0x000000070400788c */ /* 0x000fd2000bf05270 */
[----:B------:R-:W-:Y:S05]  /*5980*/  BRA.U !UP0, `(.L_x_11694) ;  /* 0x0000000108347547 */ /* 0x000fea000b800000 */
[----:B------:R-:W-:-:S09]  /*5990*/  UISETP.NE.AND UP0, UPT, UR4, 0x8, UPT ;  /* 0x000000080400788c */ /* 0x000fd2000bf05270 */
[----:B------:R-:W-:Y:S05]  /*59a0*/  BRA.U !UP0, `(.L_x_11695) ;  /* 0x0000000108187547 */ /* 0x000fea000b800000 */
[----:B------:R-:W-:-:S09]  /*59b0*/  UISETP.NE.AND UP0, UPT, UR4, 0x9, UPT ;  /* 0x000000090400788c */ /* 0x000fd2000bf05270 */
[----:B------:R-:W-:Y:S05]  /*59c0*/  BRA.U UP0, `(.L_x_11688) ;  /* 0x0000000500fc7547 */ /* 0x000fea000b800000 */
[----:B------:R-:W-:Y:S01]  /*59d0*/  HADD2.F32 R4, -RZ, -R0.H0_H0 ;  /* 0xa0000000ff047230 */ /* 0x000fe20000004100 */
[----:B------:R-:W-:-:S05]  /*59e0*/  MOV R5, RZ ;  /* 0x000000ff00057202 */ /* 0x000fca0000000f00 */
[----:B------:R0:W-:Y:S01]  /*59f0*/  STG.E.64 desc[UR36][R2.64], R4 ;  /* 0x0000000402007986 */ /* 0x0001e2000c101b24 */
[----:B------:R-:W-:Y:S05]  /*5a00*/  BRA `(.L_x_11689) ;  /* 0x0000000800d07947 */ /* 0x000fea0003800000 */
.L_x_11695:
[----:B------:R-:W-:-:S05]  /*5a10*/  HADD2.F32 R0, -RZ, -R0.H0_H0 ;  /* 0xa0000000ff007230 */ /* 0x000fca0000004100 */
[----:B------:R-:W-:-:S04]  /*5a20*/  F2FP.F16.F32.PACK_AB R0, RZ, R0 ;  /* 0x00000000ff00723e */ /* 0x000fc800000000ff */
[----:B------:R-:W-:-:S05]  /*5a30*/  PRMT R0, R0, 0x5410, RZ ;  /* 0x0000541000007816 */ /* 0x000fca00000000ff */
[----:B------:R0:W-:Y:S01]  /*5a40*/  STG.E desc[UR36][R2.64], R0 ;  /* 0x0000000002007986 */ /* 0x0001e2000c101924 */
[----:B------:R-:W-:Y:S05]  /*5a50*/  BRA `(.L_x_11689) ;  /* 0x0000000800bc7947 */ /* 0x000fea0003800000 */
.L_x_11694:
[----:B------:R-:W-:-:S05]  /*5a60*/  HADD2.F32 R4, -RZ, -R0.H0_H0 ;  /* 0xa0000000ff047230 */ /* 0x000fca0000004100 */
[----:B------:R-:W-:-:S06]  /*5a70*/  FMUL.FTZ R4, R4, 1 ;  /* 0x3f80000004047820 */ /* 0x000fcc0000410000 */
[----:B------:R-:W0:Y:S02]  /*5a80*/  F2F.F64.F32 R4, R4 ;  /* 0x0000000400047310 */ /* 0x000e240000201800 */
[----:B0-----:R0:W-:Y:S01]  /*5a90*/  STG.E.64 desc[UR36][R2.64], R4 ;  /* 0x0000000402007986 */ /* 0x0011e2000c101b24 */
[----:B------:R-:W-:Y:S05]  /*5aa0*/  BRA `(.L_x_11689) ;  /* 0x0000000800a87947 */ /* 0x000fea0003800000 */
.L_x_11684:
        /* <DEDUP_REMOVED lines=14> */
.L_x_11699:
[----:B-----5:R-:W-:Y:S01]  /*5b90*/  HADD2.F32 R5, -RZ, -R0.H0_H0 ;  /* 0xa0000000ff057230 */ /* 0x020fe20000004100 */
        /* <DEDUP_REMOVED lines=17> */
.L_x_11702:
[----:B------:R-:W-:-:S04]  /*5cb0*/  SHF.R.U32.HI R5, RZ, 0x18, R5 ;  /* 0x00000018ff057819 */ /* 0x000fc80000011605 */
[----:B------:R-:W-:-:S07]  /*5cc0*/  LOP3.LUT R0, R0, 0x80, R5, 0xf8, !PT ;  /* 0x0000008000007812 */ /* 0x000fce00078ef805 */
.L_x_11701:
[----:B------:R-:W-:Y:S05]  /*5cd0*/  BSYNC.RECONVERGENT B0 ;  /* 0x0000000000007941 */ /* 0x000fea0003800200 */
.L_x_11700:
[----:B------:R0:W-:Y:S01]  /*5ce0*/  STG.E.U8 desc[UR36][R2.64], R0 ;  /* 0x0000000002007986 */ /* 0x0001e2000c101124 */
[----:B------:R-:W-:Y:S05]  /*5cf0*/  BRA `(.L_x_11689) ;  /* 0x0000000800147947 */ /* 0x000fea0003800000 */
.L_x_11698:
[----:B-----5:R-:W-:Y:S01]  /*5d00*/  HADD2.F32 R5, -RZ, -R0.H0_H0 ;  /* 0xa0000000ff057230 */ /* 0x020fe20000004100 */
        /* <DEDUP_REMOVED lines=17> */
.L_x_11705:
[----:B------:R-:W-:-:S04]  /*5e20*/  SHF.R.U32.HI R5, RZ, 0x18, R5 ;  /* 0x00000018ff057819 */ /* 0x000fc80000011605 */
[----:B------:R-:W-:-:S07]  /*5e30*/  LOP3.LUT R0, R0, 0x80, R5, 0xf8, !PT ;  /* 0x0000008000007812 */ /* 0x000fce00078ef805 */
.L_x_11704:
[----:B------:R-:W-:Y:S05]  /*5e40*/  BSYNC.RECONVERGENT B0 ;  /* 0x0000000000007941 */ /* 0x000fea0003800200 */
.L_x_11703:
[----:B------:R0:W-:Y:S01]  /*5e50*/  STG.E.U8 desc[UR36][R2.64], R0 ;  /* 0x0000000002007986 */ /* 0x0001e2000c101124 */
[----:B------:R-:W-:Y:S05]  /*5e60*/  BRA `(.L_x_11689) ;  /* 0x0000000400b87947 */ /* 0x000fea0003800000 */
.L_x_11697:
[----:B------:R-:W-:-:S09]  /*5e70*/  UISETP.NE.AND UP0, UPT, UR4, 0x1c, UPT ;  /* 0x0000001c0400788c */ /* 0x000fd2000bf05270 */
[----:B------:R-:W-:Y:S05]  /*5e80*/  BRA.U !UP0, `(.L_x_11706) ;  /* 0x0000000108607547 */ /* 0x000fea000b800000 */
[----:B------:R-:W-:-:S09]  /*5e90*/  UISETP.NE.AND UP0, UPT, UR4, 0x1d, UPT ;  /* 0x0000001d0400788c */ /* 0x000fd2000bf05270 */
[----:B------:R-:W-:Y:S05]  /*5ea0*/  BRA.U !UP0, `(.L_x_11707) ;  /* 0x0000000108487547 */ /* 0x000fea000b800000 */
[----:B------:R-:W-:-:S09]  /*5eb0*/  UISETP.NE.AND UP0, UPT, UR4, 0x2c, UPT ;  /* 0x0000002c0400788c */ /* 0x000fd2000bf05270 */
[----:B------:R-:W-:Y:S05]  /*5ec0*/  BRA.U UP0, `(.L_x_11688) ;  /* 0x0000000100bc7547 */ /* 0x000fea000b800000 */
        /* <DEDUP_REMOVED lines=16> */
.L_x_11707:
[----:B-----5:R-:W-:-:S06]  /*5fd0*/  HADD2.F32 R4, -RZ, -R0.H0_H0 ;  /* 0xa0000000ff047230 */ /* 0x020fcc0000004100 */
[----:B------:R-:W0:Y:S02]  /*5fe0*/  F2I.U64.TRUNC R4, R4 ;  /* 0x0000000400047311 */ /* 0x000e24000020d800 */
[----:B0-----:R0:W-:Y:S01]  /*5ff0*/  STG.E.64 desc[UR36][R2.64], R4 ;  /* 0x0000000402007986 */ /* 0x0011e2000c101b24 */
[----:B------:R-:W-:Y:S05]  /*6000*/  BRA `(.L_x_11689) ;  /* 0x0000000400507947 */ /* 0x000fea0003800000 */
.L_x_11706:
[----:B-----5:R-:W-:-:S04]  /*6010*/  HADD2.F32 R0, -RZ, -R0.H0_H0 ;  /* 0xa0000000ff007230 */ /* 0x020fc80000004100 */
[----:B------:R-:W0:Y:S02]  /*6020*/  F2I.FTZ.U32.TRUNC.NTZ R5, R0 ;  /* 0x0000000000057305 */ /* 0x000e24000021f000 */
[----:B0-----:R0:W-:Y:S01]  /*6030*/  STG.E desc[UR36][R2.64], R5 ;  /* 0x0000000502007986 */ /* 0x0011e2000c101924 */
[----:B------:R-:W-:Y:S05]  /*6040*/  BRA `(.L_x_11689) ;  /* 0x0000000400407947 */ /* 0x000fea0003800000 */
.L_x_11696:
        /* <DEDUP_REMOVED lines=11> */
.L_x_11709:
[----:B-----5:R-:W-:Y:S01]  /*6100*/  HADD2.F32 R0, -RZ, -R0.H0_H0 ;  /* 0xa0000000ff007230 */ /* 0x020fe20000004100 */
[----:B------:R-:W-:-:S04]  /*6110*/  CS2R R6, SRZ ;  /* 0x0000000000067805 */ /* 0x000fc8000001ff00 */
[----:B------:R-:W-:-:S04]  /*6120*/  FMUL.FTZ R0, R0, 1 ;  /* 0x3f80000000007820 */ /* 0x000fc80000410000 */
[----:B------:R-:W0:Y:S02]  /*6130*/  F2F.F64.F32 R4, R0 ;  /* 0x0000000000047310 */ /* 0x000e240000201800 */
[----:B0-----:R4:W-:Y:S01]  /*6140*/  STG.E.128 desc[UR36][R2.64], R4 ;  /* 0x0000000402007986 */ /* 0x0019e2000c101d24 */
[----:B------:R-:W-:Y:S05]  /*6150*/  BRA `(.L_x_11689) ;  /* 0x0000000000fc7947 */ /* 0x000fea0003800000 */
.L_x_11708:
[----:B------:R-:W-:-:S09]  /*6160*/  UISETP.NE.AND UP0, UPT, UR4, 0xf, UPT ;  /* 0x0000000f0400788c */ /* 0x000fd2000bf05270 */
[----:B------:R-:W-:Y:S05]  /*6170*/  BRA.U !UP0, `(.L_x_11710) ;  /* 0x0000000108e87547 */ /* 0x000fea000b800000 */
[----:B------:R-:W-:-:S09]  /*6180*/  UISETP.NE.AND UP0, UPT, UR4, 0x17, UPT ;  /* 0x000000170400788c */ /* 0x000fd2000bf05270 */
[----:B------:R-:W-:Y:S05]  /*6190*/  BRA.U !UP0, `(.L_x_11711) ;  /* 0x0000000108907547 */ /* 0x000fea000b800000 */
[----:B------:R-:W-:-:S09]  /*61a0*/  UISETP.NE.AND UP0, UPT, UR4, 0x18, UPT ;  /* 0x000000180400788c */ /* 0x000fd2000bf05270 */
[----:B------:R-:W-:Y:S05]  /*61b0*/  BRA.U !UP0, `(.L_x_11712) ;  /* 0x0000000108447547 */ /* 0x000fea000b800000 */
.L_x_11688:
[----:B-----5:R-:W-:Y:S01]  /*61c0*/  MOV R0, 0x0 ;  /* 0x0000000000007802 */ /* 0x020fe20000000f00 */
        /* <DEDUP_REMOVED lines=15> */
.L_x_11713:
[----:B------:R-:W-:Y:S05]  /*62c0*/  BRA `(.L_x_11689) ;  /* 0x0000000000a07947 */ /* 0x000fea0003800000 */
.L_x_11712:
[----:B-----5:R-:W-:Y:S01]  /*62d0*/  HADD2.F32 R7, -RZ, -R0.H0_H0 ;  /* 0xa0000000ff077230 */ /* 0x020fe20000004100 */
        /* <DEDUP_REMOVED lines=12> */
.L_x_11715:
[----:B------:R-:W-:Y:S05]  /*63a0*/  BSYNC.RECONVERGENT B0 ;  /* 0x0000000000007941 */ /* 0x000fea0003800200 */
.L_x_11714:
[----:B------:R-:W-:-:S05]  /*63b0*/  LOP3.LUT R5, R0, 0x80, R5, 0xf8, !PT ;  /* 0x0000008000057812 */ /* 0x000fca00078ef805 */
[----:B------:R2:W-:Y:S01]  /*63c0*/  STG.E.U8 desc[UR36][R2.64], R5 ;  /* 0x0000000502007986 */ /* 0x0005e2000c101124 */
[----:B------:R-:W-:Y:S05]  /*63d0*/  BRA `(.L_x_11689) ;  /* 0x00000000005c7947 */ /* 0x000fea0003800000 */
.L_x_11711:
[----:B-----5:R-:W-:Y:S01]  /*63e0*/  HADD2.F32 R5, -RZ, -R0.H0_H0 ;  /* 0xa0000000ff057230 */ /* 0x020fe20000004100 */
        /* <DEDUP_REMOVED lines=11> */
.L_x_11717:
[----:B------:R-:W-:Y:S01]  /*64a0*/  IMAD.MOV.U32 R0, RZ, RZ, 0x7f ;  /* 0x0000007fff007424 */ /* 0x000fe200078e00ff */
[----:B------:R-:W-:-:S04]  /*64b0*/  ISETP.GT.U32.AND P0, PT, R4, 0x7f800000, PT ;  /* 0x7f8000000400780c */ /* 0x000fc80003f04070 */
[----:B------:R-:W-:-:S09]  /*64c0*/  SEL R0, R0, 0x7c, P0 ;  /* 0x0000007c00007807 */ /* 0x000fd20000000000 */
.L_x_11718:
[----:B------:R-:W-:Y:S05]  /*64d0*/  BSYNC.RECONVERGENT B0 ;  /* 0x0000000000007941 */ /* 0x000fea0003800200 */
.L_x_11716:
[----:B------:R-:W-:-:S04]  /*64e0*/  SHF.R.U32.HI R5, RZ, 0x18, R5 ;  /* 0x00000018ff057819 */ /* 0x000fc80000011605 */
[----:B------:R-:W-:-:S05]  /*64f0*/  LOP3.LUT R5, R0, 0x80, R5, 0xf8, !PT ;  /* 0x0000008000057812 */ /* 0x000fca00078ef805 */
[----:B------:R1:W-:Y:S01]  /*6500*/  STG.E.U8 desc[UR36][R2.64], R5 ;  /* 0x0000000502007986 */ /* 0x0003e2000c101124 */
[----:B------:R-:W-:Y:S05]  /*6510*/  BRA `(.L_x_11689) ;  /* 0x00000000000c7947 */ /* 0x000fea0003800000 */
.L_x_11710:
[----:B-----5:R-:W-:-:S05]  /*6520*/  HADD2.F32 R0, -RZ, -R0.H0_H0 ;  /* 0xa0000000ff007230 */ /* 0x020fca0000004100 */
[----:B------:R-:W-:-:S05]  /*6530*/  F2FP.BF16.F32.PACK_AB R0, RZ, R0 ;  /* 0x00000000ff00723e */ /* 0x000fca00000010ff */
[----:B------:R0:W-:Y:S02]  /*6540*/  STG.E.U16 desc[UR36][R2.64], R0 ;  /* 0x0000000002007986 */ /* 0x0001e4000c101524 */
.L_x_11689:
[----:B------:R-:W-:-:S07]  /*6550*/  VIADD R17, R17, 0x80 ;  /* 0x0000008011117836 */ /* 0x000fce0000000000 */
.L_x_11649:
[----:B------:R-:W-:Y:S05]  /*6560*/  BSYNC.RECONVERGENT B6 ;  /* 0x0000000000067941 */ /* 0x000fea0003800200 */
.L_x_11648:
        /* <DEDUP_REMOVED lines=307> */
.L_x_11721:
        /* <DEDUP_REMOVED lines=18> */
.L_x_11725:
[----:B------:R-:W2:Y:S02]  /*79c0*/  LDG.E.U8 R2, desc[UR36][R2.64] ;  /* 0x0000002402027981 */ /* 0x000ea4000c1e1100 */
[----:B--2---:R-:W-:-:S04]  /*79d0*/  I2FP.F32.U32 R0, R2 ;  /* 0x0000000200007245 */ /* 0x004fc80000201000 */
[----:B------:R-:W-:Y:S01]  /*79e0*/  F2FP.F16.F32.PACK_AB R0, RZ, R0 ;  /* 0x00000000ff00723e */ /* 0x000fe200000000ff */
[----:B------:R-:W-:Y:S06]  /*79f0*/  BRA `(.L_x_11727) ;  /* 0x0000000c009c7947 */ /* 0x000fec0003800000 */
.L_x_11724:
        /* <DEDUP_REMOVED lines=10> */
.L_x_11729:
[----:B------:R-:W2:Y:S02]  /*7aa0*/  LDG.E R2, desc[UR36][R2.64] ;  /* 0x0000002402027981 */ /* 0x000ea4000c1e1900 */
[----:B--2---:R-:W-:-:S04]  /*7ab0*/  I2FP.F32.S32 R0, R2 ;  /* 0x0000000200007245 */ /* 0x004fc80000201400 */
[----:B------:R-:W-:Y:S01]  /*7ac0*/  F2FP.F16.F32.PACK_AB R0, RZ, R0 ;  /* 0x00000000ff00723e */ /* 0x000fe200000000ff */
[----:B------:R-:W-:Y:S06]  /*7ad0*/  BRA `(.L_x_11727) ;  /* 0x0000000c00647947 */ /* 0x000fec0003800000 */
.L_x_11728:
[----:B------:R-:W2:Y:S02]  /*7ae0*/  LDG.E.U16 R2, desc[UR36][R2.64] ;  /* 0x0000002402027981 */ /* 0x000ea4000c1e1500 */
[----:B--2---:R-:W0:Y:S02]  /*7af0*/  I2F.S16 R0, R2 ;  /* 0x0000000200007306 */ /* 0x004e240000101400 */
[----:B0-----:R-:W-:Y:S01]  /*7b00*/  F2FP.F16.F32.PACK_AB R0, RZ, R0 ;  /* 0x00000000ff00723e */ /* 0x001fe200000000ff */
[----:B------:R-:W-:Y:S06]  /*7b10*/  BRA `(.L_x_11727) ;  /* 0x0000000c00547947 */ /* 0x000fec0003800000 */
.L_x_11723:
        /* <DEDUP_REMOVED lines=9> */
.L_x_11731:
[----:B------:R1:W5:Y:S01]  /*7bb0*/  LDG.E.U16 R0, desc[UR36][R2.64] ;  /* 0x0000002402007981 */ /* 0x000362000c1e1500 */
[----:B------:R-:W-:Y:S05]  /*7bc0*/  BRA `(.L_x_11727) ;  /* 0x0000000c00287947 */ /* 0x000fea0003800000 */
.L_x_11730:
        /* <DEDUP_REMOVED lines=9> */
.L_x_11733:
[----:B------:R0:W5:Y:S01]  /*7c60*/  LDG.E.U16 R0, desc[UR36][R2.64] ;  /* 0x0000002402007981 */ /* 0x000162000c1e1500 */
[----:B------:R-:W-:Y:S05]  /*7c70*/  BRA `(.L_x_11727) ;  /* 0x0000000800fc7947 */ /* 0x000fea0003800000 */
.L_x_11732:
        /* <DEDUP_REMOVED lines=12> */
.L_x_11722:
        /* <DEDUP_REMOVED lines=13> */
.L_x_11736:
        /* <DEDUP_REMOVED lines=12> */
.L_x_11735:
        /* <DEDUP_REMOVED lines=27> */
.L_x_11738:
        /* <DEDUP_REMOVED lines=13> */
.L_x_11737:
[----:B------:R-:W2:Y:S02]  /*8150*/  LDG.E.U16 R0, desc[UR36][R2.64] ;  /* 0x0000002402007981 */ /* 0x000ea4000c1e1500 */
[----:B--2---:R-:W-:-:S05]  /*8160*/  IMAD.U32 R0, R0, 0x10000, RZ ;  /* 0x0001000000007824 */ /* 0x004fca00078e00ff */
[----:B------:R-:W-:Y:S01]  /*8170*/  F2FP.F16.F32.PACK_AB R0, RZ, R0 ;  /* 0x00000000ff00723e */ /* 0x000fe200000000ff */
[----:B------:R-:W-:Y:S06]  /*8180*/  BRA `(.L_x_11727) ;  /* 0x0000000400b87947 */ /* 0x000fec0003800000 */
.L_x_11734:
        /* <DEDUP_REMOVED lines=12> */
.L_x_11741:
        /* <DEDUP_REMOVED lines=21> */
.L_x_11745:
[----:B------:R-:W-:Y:S05]  /*83a0*/  BSYNC.RECONVERGENT B1 ;  /* 0x0000000000017941 */ /* 0x000fea0003800200 */
.L_x_11744:
[----:B------:R-:W-:Y:S01]  /*83b0*/  IMAD.SHL.U32 R0, R0, 0x100000, RZ ;  /* 0x0010000000007824 */ /* 0x000fe200078e00ff */
[----:B------:R-:W-:-:S04]  /*83c0*/  LEA R2, R2, 0x3b800000, 0x17 ;  /* 0x3b80000002027811 */ /* 0x000fc800078eb8ff */
[----:B------:R-:W-:-:S07]  /*83d0*/  LOP3.LUT R0, R2, R0, R7, 0xfe, !PT ;  /* 0x0000000002007212 */ /* 0x000fce00078efe07 */
.L_x_11743:
[----:B------:R-:W-:Y:S05]  /*83e0*/  BSYNC.RECONVERGENT B0 ;  /* 0x0000000000007941 */ /* 0x000fea0003800200 */
.L_x_11742:
[----:B------:R-:W-:Y:S01]  /*83f0*/  F2FP.F16.F32.PACK_AB R0, RZ, R0 ;  /* 0x00000000ff00723e */ /* 0x000fe200000000ff */
[----:B------:R-:W-:Y:S06]  /*8400*/  BRA `(.L_x_11727) ;  /* 0x0000000400187947 */ /* 0x000fec0003800000 */
.L_x_11740:
        /* <DEDUP_REMOVED lines=21> */
.L_x_11749:
[----:B------:R-:W-:Y:S05]  /*8560*/  BSYNC.RECONVERGENT B1 ;  /* 0x0000000000017941 */ /* 0x000fea0003800200 */
.L_x_11748:
[----:B------:R-:W-:Y:S02]  /*8570*/  SHF.L.U32 R0, R0, 0x15, RZ ;  /* 0x0000001500007819 */ /* 0x000fe400000006ff */
[----:B------:R-:W-:-:S04]  /*8580*/  LEA R2, R2, 0x37800000, 0x17 ;  /* 0x3780000002027811 */ /* 0x000fc800078eb8ff */
[----:B------:R-:W-:-:S07]  /*8590*/  LOP3.LUT R0, R2, R0, R7, 0xfe, !PT ;  /* 0x0000000002007212 */ /* 0x000fce00078efe07 */
.L_x_11747:
[----:B------:R-:W-:Y:S05]  /*85a0*/  BSYNC.RECONVERGENT B0 ;  /* 0x0000000000007941 */ /* 0x000fea0003800200 */
.L_x_11746:
[----:B------:R-:W-:Y:S01]  /*85b0*/  F2FP.F16.F32.PACK_AB R0, RZ, R0 ;  /* 0x00000000ff00723e */ /* 0x000fe200000000ff */
[----:B------:R-:W-:Y:S06]  /*85c0*/  BRA `(.L_x_11727) ;  /* 0x0000000000a87947 */ /* 0x000fec0003800000 */
.L_x_11739:
        /* <DEDUP_REMOVED lines=14> */
.L_x_11753:
[----:B------:R-:W-:Y:S05]  /*86b0*/  BSYNC.RECONVERGENT B0 ;  /* 0x0000000000007941 */ /* 0x000fea0003800200 */
.L_x_11752:
[----:B------:R-:W-:Y:S01]  /*86c0*/  F2FP.F16.F32.PACK_AB R0, RZ, R0 ;  /* 0x00000000ff00723e */ /* 0x000fe200000000ff */
[----:B------:R-:W-:Y:S06]  /*86d0*/  BRA `(.L_x_11727) ;  /* 0x0000000000647947 */ /* 0x000fec0003800000 */
.L_x_11726:
        /* <DEDUP_REMOVED lines=16> */
.L_x_11754:
[----:B------:R-:W-:Y:S01]  /*87e0*/  PRMT R0, RZ, 0x7610, R0 ;  /* 0x00007610ff007816 */ /* 0x000fe20000000000 */
[----:B------:R-:W-:Y:S06]  /*87f0*/  BRA `(.L_x_11727) ;  /* 0x00000000001c7947 */ /* 0x000fec0003800000 */
.L_x_11751:
[----:B------:R-:W2:Y:S02]  /*8800*/  LDG.E.64 R2, desc[UR36][R2.64] ;  /* 0x0000002402027981 */ /* 0x000ea4000c1e1b00 */
[----:B--2---:R-:W0:Y:S02]  /*8810*/  I2F.U64 R0, R2 ;  /* 0x0000000200007312 */ /* 0x004e240000301000 */
[----:B0-----:R-:W-:Y:S01]  /*8820*/  F2FP.F16.F32.PACK_AB R0, RZ, R0 ;  /* 0x00000000ff00723e */ /* 0x001fe200000000ff */
[----:B------:R-:W-:Y:S06]  /*8830*/  BRA `(.L_x_11727) ;  /* 0x00000000000c7947 */ /* 0x000fec0003800000 */
.L_x_11750:
[----:B------:R-:W2:Y:S02]  /*8840*/  LDG.E R2, desc[UR36][R2.64] ;  /* 0x0000002402027981 */ /* 0x000ea4000c1e1900 */
[----:B--2---:R-:W-:-:S04]  /*8850*/  I2FP.F32.U32 R0, R2 ;  /* 0x0000000200007245 */ /* 0x004fc80000201000 */
[----:B------:R-:W-:-:S07]  /*8860*/  F2FP.F16.F32.PACK_AB R0, RZ, R0 ;  /* 0x00000000ff00723e */ /* 0x000fce00000000ff */
.L_x_11727:
        /* <DEDUP_REMOVED lines=20> */
.L_x_11758:
[----:B------:R-:W-:-:S06]  /*89b0*/  HADD2.F32 R5, -RZ, -R0.H0_H0 ;  /* 0xa0000000ff057230 */ /* 0x000fcc0000004100 */
[----:B------:R-:W0:Y:S02]  /*89c0*/  F2I.S64.TRUNC R4, R5 ;  /* 0x0000000500047311 */ /* 0x000e24000020d900 */
[----:B0-----:R4:W-:Y:S01]  /*89d0*/  STG.E.U8 desc[UR36][R2.64], R4 ;  /* 0x0000000402007986 */ /* 0x0019e2000c101124 */
[----:B------:R-:W-:Y:S05]  /*89e0*/  BRA `(.L_x_11760) ;  /* 0x0000000c006c7947 */ /* 0x000fea0003800000 */
.L_x_11757:
        /* <DEDUP_REMOVED lines=10> */
.L_x_11762:
[----:B------:R-:W-:-:S04]  /*8a90*/  HADD2.F32 R0, -RZ, -R0.H0_H0 ;  /* 0xa0000000ff007230 */ /* 0x000fc80000004100 */
[----:B------:R-:W0:Y:S02]  /*8aa0*/  F2I.FTZ.TRUNC.NTZ R5, R0 ;  /* 0x0000000000057305 */ /* 0x000e24000021f100 */
[----:B0-----:R2:W-:Y:S01]  /*8ab0*/  STG.E desc[UR36][R2.64], R5 ;  /* 0x0000000502007986 */ /* 0x0015e2000c101924 */
[----:B------:R-:W-:Y:S05]  /*8ac0*/  BRA `(.L_x_11760) ;  /* 0x0000000c00347947 */ /* 0x000fea0003800000 */
.L_x_11761:
[----:B------:R-:W-:-:S04]  /*8ad0*/  HADD2.F32 R0, -RZ, -R0.H0_H0 ;  /* 0xa0000000ff007230 */ /* 0x000fc80000004100 */
[----:B------:R-:W0:Y:S02]  /*8ae0*/  F2I.FTZ.TRUNC.NTZ R5, R0 ;  /* 0x0000000000057305 */ /* 0x000e24000021f100 */
[----:B0-----:R0:W-:Y:S01]  /*8af0*/  STG.E.U16 desc[UR36][R2.64], R5 ;  /* 0x0000000502007986 */ /* 0x0011e2000c101524 */
[----:B------:R-:W-:Y:S05]  /*8b00*/  BRA `(.L_x_11760) ;  /* 0x0000000c00247947 */ /* 0x000fea0003800000 */
.L_x_11756:
        /* <DEDUP_REMOVED lines=9> */
.L_x_11764:
[----:B------:R0:W-:Y:S01]  /*8ba0*/  STG.E.U16 desc[UR36][R2.64], R5 ;  /* 0x0000000502007986 */ /* 0x0001e2000c101524 */
[----:B------:R-:W-:Y:S05]  /*8bb0*/  BRA `(.L_x_11760) ;  /* 0x0000000800f87947 */ /* 0x000fea0003800000 */
.L_x_11763:
[----:B------:R-:W-:-:S09]  /*8bc0*/  UISETP.NE.AND UP0, UPT, UR4, 0x7, UPT ;  /* 0x000000070400788c */ /* 0x000fd2000bf05270 */
[----:B------:R-:W-:Y:S05]  /*8bd0*/  BRA.U !UP0, `(.L_x_11765) ;  /* 0x0000000108347547 */ /* 0x000fea000b800000 */
[----:B------:R-:W-:-:S09]  /*8be0*/  UISETP.NE.AND UP0, UPT, UR4, 0x8, UPT ;  /* 0x000000080400788c */ /* 0x000fd2000bf05270 */
[----:B------:R-:W-:Y:S05]  /*8bf0*/  BRA.U !UP0, `(.L_x_11766) ;  /* 0x0000000108187547 */ /* 0x000fea000b800000 */
[----:B------:R-:W-:-:S09]  /*8c00*/  UISETP.NE.AND UP0, UPT, UR4, 0x9, UPT ;  /* 0x000000090400788c */ /* 0x000fd2000bf05270 */
[----:B------:R-:W-:Y:S05]  /*8c10*/  BRA.U UP0, `(.L_x_11759) ;  /* 0x0000000500fc7547 */ /* 0x000fea000b800000 */
[----:B------:R-:W-:Y:S02]  /*8c20*/  HADD2.F32 R4, -RZ, -R0.H0_H0 ;  /* 0xa0000000ff047230 */ /* 0x000fe40000004100 */
[----:B------:R-:W-:-:S05]  /*8c30*/  IMAD.MOV.U32 R5, RZ, RZ, RZ ;  /* 0x000000ffff057224 */ /* 0x000fca00078e00ff */
[----:B------:R0:W-:Y:S01]  /*8c40*/  STG.E.64 desc[UR36][R2.64], R4 ;  /* 0x0000000402007986 */ /* 0x0001e2000c101b24 */
[----:B------:R-:W-:Y:S05]  /*8c50*/  BRA `(.L_x_11760) ;  /* 0x0000000800d07947 */ /* 0x000fea0003800000 */
.L_x_11766:
[----:B------:R-:W-:-:S05]  /*8c60*/  HADD2.F32 R0, -RZ, -R0.H0_H0 ;  /* 0xa0000000ff007230 */ /* 0x000fca0000004100 */
[----:B------:R-:W-:-:S04]  /*8c70*/  F2FP.F16.F32.PACK_AB R0, RZ, R0 ;  /* 0x00000000ff00723e */ /* 0x000fc800000000ff */
[----:B------:R-:W-:-:S05]  /*8c80*/  PRMT R0, R0, 0x5410, RZ ;  /* 0x0000541000007816 */ /* 0x000fca00000000ff */
[----:B------:R0:W-:Y:S01]  /*8c90*/  STG.E desc[UR36][R2.64], R0 ;  /* 0x0000000002007986 */ /* 0x0001e2000c101924 */
[----:B------:R-:W-:Y:S05]  /*8ca0*/  BRA `(.L_x_11760) ;  /* 0x0000000800bc7947 */ /* 0x000fea0003800000 */
.L_x_11765:
[----:B------:R-:W-:-:S05]  /*8cb0*/  HADD2.F32 R4, -RZ, -R0.H0_H0 ;  /* 0xa0000000ff047230 */ /* 0x000fca0000004100 */
[----:B------:R-:W-:-:S06]  /*8cc0*/  FMUL.FTZ R4, R4, 1 ;  /* 0x3f80000004047820 */ /* 0x000fcc0000410000 */
[----:B------:R-:W0:Y:S02]  /*8cd0*/  F2F.F64.F32 R4, R4 ;  /* 0x0000000400047310 */ /* 0x000e240000201800 */
[----:B0-----:R0:W-:Y:S01]  /*8ce0*/  STG.E.64 desc[UR36][R2.64], R4 ;  /* 0x0000000402007986 */ /* 0x0011e2000c101b24 */
[----:B------:R-:W-:Y:S05]  /*8cf0*/  BRA `(.L_x_11760) ;  /* 0x0000000800a87947 */ /* 0x000fea0003800000 */
.L_x_11755:
        /* <DEDUP_REMOVED lines=14> */
.L_x_11770:
[----:B-----5:R-:W-:Y:S01]  /*8de0*/  HADD2.F32 R5, -RZ, -R0.H0_H0 ;  /* 0xa0000000ff057230 */ /* 0x020fe20000004100 */
        /* <DEDUP_REMOVED lines=17> */
.L_x_11773:
[----:B------:R-:W-:-:S04]  /*8f00*/  SHF.R.U32.HI R5, RZ, 0x18, R5 ;  /* 0x00000018ff057819 */ /* 0x000fc80000011605 */
[----:B------:R-:W-:-:S07]  /*8f10*/  LOP3.LUT R0, R0, 0x80, R5, 0xf8, !PT ;  /* 0x0000008000007812 */ /* 0x000fce00078ef805 */
.L_x_11772:
[----:B------:R-:W-:Y:S05]  /*8f20*/  BSYNC.RECONVERGENT B0 ;  /* 0x0000000000007941 */ /* 0x000fea0003800200 */
.L_x_11771:
[----:B------:R0:W-:Y:S01]  /*8f30*/  STG.E.U8 desc[UR36][R2.64], R0 ;  /* 0x0000000002007986 */ /* 0x0001e2000c101124 */
[----:B------:R-:W-:Y:S05]  /*8f40*/  BRA `(.L_x_11760) ;  /* 0x0000000800147947 */ /* 0x000fea0003800000 */
.L_x_11769:
        /* <DEDUP_REMOVED lines=18> */
.L_x_11776:
[----:B------:R-:W-:-:S04]  /*9070*/  SHF.R.U32.HI R5, RZ, 0x18, R5 ;  /* 0x00000018ff057819 */ /* 0x000fc80000011605 */
[----:B------:R-:W-:-:S07]  /*9080*/  LOP3.LUT R0, R0, 0x80, R5, 0xf8, !PT ;  /* 0x0000008000007812 */ /* 0x000fce00078ef805 */
.L_x_11775:
[----:B------:R-:W-:Y:S05]  /*9090*/  BSYNC.RECONVERGENT B0 ;  /* 0x0000000000007941 */ /* 0x000fea0003800200 */
.L_x_11774:
[----:B------:R0:W-:Y:S01]  /*90a0*/  STG.E.U8 desc[UR36][R2.64], R0 ;  /* 0x0000000002007986 */ /* 0x0001e2000c101124 */
[----:B------:R-:W-:Y:S05]  /*90b0*/  BRA `(.L_x_11760) ;  /* 0x0000000400b87947 */ /* 0x000fea0003800000 */
.L_x_11768:
        /* <DEDUP_REMOVED lines=22> */
.L_x_11778:
[----:B-----5:R-:W-:-:S06]  /*9220*/  HADD2.F32 R4, -RZ, -R0.H0_H0 ;  /* 0xa0000000ff047230 */ /* 0x020fcc0000004100 */
[----:B------:R-:W0:Y:S02]  /*9230*/  F2I.U64.TRUNC R4, R4 ;  /* 0x0000000400047311 */ /* 0x000e24000020d800 */
[----:B0-----:R0:W-:Y:S01]  /*9240*/  STG.E.64 desc[UR36][R2.64], R4 ;  /* 0x0000000402007986 */ /* 0x0011e2000c101b24 */
[----:B------:R-:W-:Y:S05]  /*9250*/  BRA `(.L_x_11760) ;  /* 0x0000000400507947 */ /* 0x000fea0003800000 */
.L_x_11777:
[----:B-----5:R-:W-:-:S04]  /*9260*/  HADD2.F32 R0, -RZ, -R0.H0_H0 ;  /* 0xa0000000ff007230 */ /* 0x020fc80000004100 */
[----:B------:R-:W0:Y:S02]  /*9270*/  F2I.FTZ.U32.TRUNC.NTZ R5, R0 ;  /* 0x0000000000057305 */ /* 0x000e24000021f000 */
[----:B0-----:R0:W-:Y:S01]  /*9280*/  STG.E desc[UR36][R2.64], R5 ;  /* 0x0000000502007986 */ /* 0x0011e2000c101924 */
[----:B------:R-:W-:Y:S05]  /*9290*/  BRA `(.L_x_11760) ;  /* 0x0000000400407947 */ /* 0x000fea0003800000 */
.L_x_11767:
        /* <DEDUP_REMOVED lines=11> */
.L_x_11780:
[----:B-----5:R-:W-:Y:S01]  /*9350*/  HADD2.F32 R0, -RZ, -R0.H0_H0 ;  /* 0xa0000000ff007230 */ /* 0x020fe20000004100 */
[----:B------:R-:W-:-:S04]  /*9360*/  CS2R R6, SRZ ;  /* 0x0000000000067805 */ /* 0x000fc8000001ff00 */
[----:B------:R-:W-:-:S04]  /*9370*/  FMUL.FTZ R0, R0, 1 ;  /* 0x3f80000000007820 */ /* 0x000fc80000410000 */
[----:B------:R-:W0:Y:S02]  /*9380*/  F2F.F64.F32 R4, R0 ;  /* 0x0000000000047310 */ /* 0x000e240000201800 */
[----:B0-----:R0:W-:Y:S01]  /*9390*/  STG.E.128 desc[UR36][R2.64], R4 ;  /* 0x0000000402007986 */ /* 0x0011e2000c101d24 */
[----:B------:R-:W-:Y:S05]  /*93a0*/  BRA `(.L_x_11760) ;  /* 0x0000000000fc7947 */ /* 0x000fea0003800000 */
.L_x_11779:
[----:B------:R-:W-:-:S09]  /*93b0*/  UISETP.NE.AND UP0, UPT, UR4, 0xf, UPT ;  /* 0x0000000f0400788c */ /* 0x000fd2000bf05270 */
[----:B------:R-:W-:Y:S05]  /*93c0*/  BRA.U !UP0, `(.L_x_11781) ;  /* 0x0000000108e87547 */ /* 0x000fea000b800000 */
[----:B------:R-:W-:-:S09]  /*93d0*/  UISETP.NE.AND UP0, UPT, UR4, 0x17, UPT ;  /* 0x000000170400788c */ /* 0x000fd2000bf05270 */
[----:B------:R-:W-:Y:S05]  /*93e0*/  BRA.U !UP0, `(.L_x_11782) ;  /* 0x0000000108907547 */ /* 0x000fea000b800000 */
[----:B------:R-:W-:-:S09]  /*93f0*/  UISETP.NE.AND UP0, UPT, UR4, 0x18, UPT ;  /* 0x000000180400788c */ /* 0x000fd2000bf05270 */
[----:B------:R-:W-:Y:S05]  /*9400*/  BRA.U !UP0, `(.L_x_11783) ;  /* 0x0000000108447547 */ /* 0x000fea000b800000 */
.L_x_11759:
        /* <DEDUP_REMOVED lines=16> */
.L_x_11784:
[----:B------:R-:W-:Y:S05]  /*9510*/  BRA `(.L_x_11760) ;  /* 0x0000000000a07947 */ /* 0x000fea0003800000 */
.L_x_11783:
[----:B-----5:R-:W-:Y:S01]  /*9520*/  HADD2.F32 R7, -RZ, -R0.H0_H0 ;  /* 0xa0000000ff077230 */ /* 0x020fe20000004100 */
        /* <DEDUP_REMOVED lines=12> */
.L_x_11786:
[----:B------:R-:W-:Y:S05]  /*95f0*/  BSYNC.RECONVERGENT B0 ;  /* 0x0000000000007941 */ /* 0x000fea0003800200 */
.L_x_11785:
[----:B------:R-:W-:-:S05]  /*9600*/  LOP3.LUT R5, R0, 0x80, R5, 0xf8, !PT ;  /* 0x0000008000057812 */ /* 0x000fca00078ef805 */
[----:B------:R0:W-:Y:S01]  /*9610*/  STG.E.U8 desc[UR36][R2.64], R5 ;  /* 0x0000000502007986 */ /* 0x0001e2000c101124 */
[----:B------:R-:W-:Y:S05]  /*9620*/  BRA `(.L_x_11760) ;  /* 0x00000000005c7947 */ /* 0x000fea0003800000 */
.L_x_11782:
        /* <DEDUP_REMOVED lines=12> */
.L_x_11788:
[----:B------:R-:W-:Y:S02]  /*96f0*/  ISETP.GT.U32.AND P0, PT, R4, 0x7f800000, PT ;  /* 0x7f8000000400780c */ /* 0x000fe40003f04070 */
[----:B------:R-:W-:-:S04]  /*9700*/  MOV R0, 0x7f ;  /* 0x0000007f00007802 */ /* 0x000fc80000000f00 */
[----:B------:R-:W-:-:S07]  /*9710*/  SEL R0, R0, 0x7c, P0 ;  /* 0x0000007c00007807 */ /* 0x000fce0000000000 */
.L_x_11789:
[----:B------:R-:W-:Y:S05]  /*9720*/  BSYNC.RECONVERGENT B0 ;  /* 0x0000000000007941 */ /* 0x000fea0003800200 */
.L_x_11787:
[----:B------:R-:W-:-:S04]  /*9730*/  SHF.R.U32.HI R5, RZ, 0x18, R5 ;  /* 0x00000018ff057819 */ /* 0x000fc80000011605 */
[----:B------:R-:W-:-:S05]  /*9740*/  LOP3.LUT R5, R0, 0x80, R5, 0xf8, !PT ;  /* 0x0000008000057812 */ /* 0x000fca00078ef805 */
[----:B------:R0:W-:Y:S01]  /*9750*/  STG.E.U8 desc[UR36][R2.64], R5 ;  /* 0x0000000502007986 */ /* 0x0001e2000c101124 */
[----:B------:R-:W-:Y:S05]  /*9760*/  BRA `(.L_x_11760) ;  /* 0x00000000000c7947 */ /* 0x000fea0003800000 */
.L_x_11781:
[----:B-----5:R-:W-:-:S05]  /*9770*/  HADD2.F32 R0, -RZ, -R0.H0_H0 ;  /* 0xa0000000ff007230 */ /* 0x020fca0000004100 */
[----:B------:R-:W-:-:S05]  /*9780*/  F2FP.BF16.F32.PACK_AB R0, RZ, R0 ;  /* 0x00000000ff00723e */ /* 0x000fca00000010ff */
[----:B------:R0:W-:Y:S02]  /*9790*/  STG.E.U16 desc[UR36][R2.64], R0 ;  /* 0x0000000002007986 */ /* 0x0001e4000c101524 */
.L_x_11760:
[----:B------:R-:W-:-:S07]  /*97a0*/  VIADD R17, R17, 0x80 ;  /* 0x0000008011117836 */ /* 0x000fce0000000000 */
.L_x_11720:
[----:B------:R-:W-:Y:S05]  /*97b0*/  BSYNC.RECONVERGENT B6 ;  /* 0x0000000000067941 */ /* 0x000fea0003800200 */
.L_x_11719:
        /* <DEDUP_REMOVED lines=306> */
.L_x_11790:
        /* <DEDUP_REMOVED lines=20> */
.L_x_11794:
[----:B------:R-:W2:Y:S02]  /*ac20*/  LDG.E.U8 R2, desc[UR36][R2.64] ;  /* 0x0000002402027981 */ /* 0x000ea4000c1e1100 */
[----:B--2---:R-:W-:-:S04]  /*ac30*/  I2FP.F32.U32 R0, R2 ;  /* 0x0000000200007245 */ /* 0x004fc80000201000 */
[----:B------:R-:W-:Y:S01]  /*ac40*/  F2FP.F16.F32.PACK_AB R0, RZ, R0 ;  /* 0x00000000ff00723e */ /* 0x000fe200000000ff */
[----:B------:R-:W-:Y:S06]  /*ac50*/  BRA `(.L_x_11796) ;  /* 0x0000000c009c7947 */ /* 0x000fec0003800000 */
.L_x_11793:
        /* <DEDUP_REMOVED lines=10> */
.L_x_11798:
[----:B------:R-:W2:Y:S02]  /*ad00*/  LDG.E R2, desc[UR36][R2.64] ;  /* 0x0000002402027981 */ /* 0x000ea4000c1e1900 */
[----:B--2---:R-:W-:-:S04]  /*ad10*/  I2FP.F32.S32 R0, R2 ;  /* 0x0000000200007245 */ /* 0x004fc80000201400 */
[----:B------:R-:W-:Y:S01]  /*ad20*/  F2FP.F16.F32.PACK_AB R0, RZ, R0 ;  /* 0x00000000ff00723e */ /* 0x000fe200000000ff */
[----:B------:R-:W-:Y:S06]  /*ad30*/  BRA `(.L_x_11796) ;  /* 0x0000000c00647947 */ /* 0x000fec0003800000 */
.L_x_11797:
[----:B------:R-:W2:Y:S02]  /*ad40*/  LDG.E.U16 R2, desc[UR36][R2.64] ;  /* 0x0000002402027981 */ /* 0x000ea4000c1e1500 */
[----:B--2---:R-:W0:Y:S02]  /*ad50*/  I2F.S16 R0, R2 ;  /* 0x0000000200007306 */ /* 0x004e240000101400 */
[----:B0-----:R-:W-:Y:S01]  /*ad60*/  F2FP.F16.F32.PACK_AB R0, RZ, R0 ;  /* 0x00000000ff00723e */ /* 0x001fe200000000ff */
[----:B------:R-:W-:Y:S06]  /*ad70*/  BRA `(.L_x_11796) ;  /* 0x0000000c00547947 */ /* 0x000fec0003800000 */
.L_x_11792:
        /* <DEDUP_REMOVED lines=9> */
.L_x_11800:
[----:B------:R1:W5:Y:S01]  /*ae10*/  LDG.E.U16 R0, desc[UR36][R2.64] ;  /* 0x0000002402007981 */ /* 0x000362000c1e1500 */
[----:B------:R-:W-:Y:S05]  /*ae20*/  BRA `(.L_x_11796) ;  /* 0x0000000c00287947 */ /* 0x000fea0003800000 */
.L_x_11799:
        /* <DEDUP_REMOVED lines=9> */
.L_x_11802:
[----:B------:R0:W5:Y:S01]  /*aec0*/  LDG.E.U16 R0, desc[UR36][R2.64] ;  /* 0x0000002402007981 */ /* 0x000162000c1e1500 */
[----:B------:R-:W-:Y:S05]  /*aed0*/  BRA `(.L_x_11796) ;  /* 0x0000000800fc7947 */ /* 0x000fea0003800000 */
.L_x_11801:
        /* <DEDUP_REMOVED lines=12> */
.L_x_11791:
        /* <DEDUP_REMOVED lines=13> */
.L_x_11805:
        /* <DEDUP_REMOVED lines=12> */
.L_x_11804:
        /* <DEDUP_REMOVED lines=27> */
.L_x_11807:
        /* <DEDUP_REMOVED lines=13> */
.L_x_11806:
[----:B------:R-:W2:Y:S02]  /*b3b0*/  LDG.E.U16 R0, desc[UR36][R2.64] ;  /* 0x0000002402007981 */ /* 0x000ea4000c1e1500 */
[----:B--2---:R-:W-:-:S04]  /*b3c0*/  SHF.L.U32 R0, R0, 0x10, RZ ;  /* 0x0000001000007819 */ /* 0x004fc800000006ff */
[----:B------:R-:W-:Y:S01]  /*b3d0*/  F2FP.F16.F32.PACK_AB R0, RZ, R0 ;  /* 0x00000000ff00723e */ /* 0x000fe200000000ff */
[----:B------:R-:W-:Y:S06]  /*b3e0*/  BRA `(.L_x_11796) ;  /* 0x0000000400b87947 */ /* 0x000fec0003800000 */
.L_x_11803:
        /* <DEDUP_REMOVED lines=12> */
.L_x_11810:
        /* <DEDUP_REMOVED lines=21> */
.L_x_11814:
[----:B------:R-:W-:Y:S05]  /*b600*/  BSYNC.RECONVERGENT B1 ;  /* 0x0000000000017941 */ /* 0x000fea0003800200 */
.L_x_11813:
[----:B------:R-:W-:Y:S01]  /*b610*/  IMAD.SHL.U32 R0, R0, 0x100000, RZ ;  /* 0x0010000000007824 */ /* 0x000fe200078e00ff */
[----:B------:R-:W-:-:S04]  /*b620*/  LEA R2, R2, 0x3b800000, 0x17 ;  /* 0x3b80000002027811 */ /* 0x000fc800078eb8ff */
[----:B------:R-:W-:-:S07]  /*b630*/  LOP3.LUT R0, R2, R0, R7, 0xfe, !PT ;  /* 0x0000000002007212 */ /* 0x000fce00078efe07 */
.L_x_11812:
[----:B------:R-:W-:Y:S05]  /*b640*/  BSYNC.RECONVERGENT B0 ;  /* 0x0000000000007941 */ /* 0x000fea0003800200 */
.L_x_11811:
[----:B------:R-:W-:Y:S01]  /*b650*/  F2FP.F16.F32.PACK_AB R0, RZ, R0 ;  /* 0x00000000ff00723e */ /* 0x000fe200000000ff */
[----:B------:R-:W-:Y:S06]  /*b660*/  BRA `(.L_x_11796) ;  /* 0x0000000400187947 */ /* 0x000fec0003800000 */
.L_x_11809:
        /* <DEDUP_REMOVED lines=21> */
.L_x_11818:
[----:B------:R-:W-:Y:S05]  /*b7c0*/  BSYNC.RECONVERGENT B1 ;  /* 0x0000000000017941 */ /* 0x000fea0003800200 */
.L_x_11817:
[----:B------:R-:W-:Y:S02]  /*b7d0*/  SHF.L.U32 R0, R0, 0x15, RZ ;  /* 0x0000001500007819 */ /* 0x000fe400000006ff */
[----:B------:R-:W-:-:S04]  /*b7e0*/  LEA R2, R2, 0x37800000, 0x17 ;  /* 0x3780000002027811 */ /* 0x000fc800078eb8ff */
[----:B------:R-:W-:-:S07]  /*b7f0*/  LOP3.LUT R0, R2, R0, R7, 0xfe, !PT ;  /* 0x0000000002007212 */ /* 0x000fce00078efe07 */
.L_x_11816:
[----:B------:R-:W-:Y:S05]  /*b800*/  BSYNC.RECONVERGENT B0 ;  /* 0x0000000000007941 */ /* 0x000fea0003800200 */
.L_x_11815:
[----:B------:R-:W-:Y:S01]  /*b810*/  F2FP.F16.F32.PACK_AB R0, RZ, R0 ;  /* 0x00000000ff00723e */ /* 0x000fe200000000ff */
[----:B------:R-:W-:Y:S06]  /*b820*/  BRA `(.L_x_11796) ;  /* 0x0000000000a87947 */ /* 0x000fec0003800000 */
.L_x_11808:
        /* <DEDUP_REMOVED lines=14> */
.L_x_11822:
[----:B------:R-:W-:Y:S05]  /*b910*/  BSYNC.RECONVERGENT B0 ;  /* 0x0000000000007941 */ /* 0x000fea0003800200 */
.L_x_11821:
[----:B------:R-:W-:Y:S01]  /*b920*/  F2FP.F16.F32.PACK_AB R0, RZ, R0 ;  /* 0x00000000ff00723e */ /* 0x000fe200000000ff */
[----:B------:R-:W-:Y:S06]  /*b930*/  BRA `(.L_x_11796) ;  /* 0x0000000000647947 */ /* 0x000fec0003800000 */
.L_x_11795:
        /* <DEDUP_REMOVED lines=16> */
.L_x_11823:
[----:B------:R-:W-:Y:S01]  /*ba40*/  PRMT R0, RZ, 0x7610, R0 ;  /* 0x00007610ff007816 */ /* 0x000fe20000000000 */
[----:B------:R-:W-:Y:S06]  /*ba50*/  BRA `(.L_x_11796) ;  /* 0x00000000001c7947 */ /* 0x000fec0003800000 */
.L_x_11820:
[----:B------:R-:W2:Y:S02]  /*ba60*/  LDG.E.64 R2, desc[UR36][R2.64] ;  /* 0x0000002402027981 */ /* 0x000ea4000c1e1b00 */
[----:B--2---:R-:W0:Y:S02]  /*ba70*/  I2F.U64 R0, R2 ;  /* 0x0000000200007312 */ /* 0x004e240000301000 */
[----:B0-----:R-:W-:Y:S01]  /*ba80*/  F2FP.F16.F32.PACK_AB R0, RZ, R0 ;  /* 0x00000000ff00723e */ /* 0x001fe200000000ff */
[----:B------:R-:W-:Y:S06]  /*ba90*/  BRA `(.L_x_11796) ;  /* 0x00000000000c7947 */ /* 0x000fec0003800000 */
.L_x_11819:
[----:B------:R-:W2:Y:S02]  /*baa0*/  LDG.E R2, desc[UR36][R2.64] ;  /* 0x0000002402027981 */ /* 0x000ea4000c1e1900 */
[----:B--2---:R-:W-:-:S04]  /*bab0*/  I2FP.F32.U32 R0, R2 ;  /* 0x0000000200007245 */ /* 0x004fc80000201000 */
[----:B------:R-:W-:-:S07]  /*bac0*/  F2FP.F16.F32.PACK_AB R0, RZ, R0 ;  /* 0x00000000ff00723e */ /* 0x000fce00000000ff */
.L_x_11796:
[----:B------:R-:W-:-:S04]  /*bad0*/  UPRMT UR4, UR42, 0x9910, URZ ;  /* 0x000099102a047896 */ /* 0x000fc800080000ff */
[----:B------:R-:W-:-:S09]  /*bae0*/  UISETP.GT.AND UP0, UPT, UR4, 0x9, UPT ;  /* 0x000000090400788c */ /* 0x000fd2000bf04270 */
[----:B------:R-:W-:Y:S05]  /*baf0*/  BRA.U UP0, `(.L_x_11824) ;  /* 0x00000005000c7547 */ /* 0x000fea000b800000 */
[----:B------:R-:W-:Y:S01]  /*bb00*/  UISETP.GT.AND UP0, UPT, UR4, 0x4, UPT ;  /* 0x000000040400788c */ /* 0x000fe2000bf04270 */
[----:B01---5:R-:W-:-:S05]  /*bb10*/  HADD2 R3, -R0.H0_H0, -RZ.H0_H0 ;  /* 0xa00000ff00037230 */ /* 0x023fca0000000900 */
        /* <DEDUP_REMOVED lines=10> */
[----:B0-----:R-:W-:Y:S01]  /*bbc0*/  STG.E.U8 desc[UR36][R16.64], R3 ;  /* 0x0000000310007986 */ /* 0x001fe2000c101124 */
[----:B------:R-:W-:Y:S05]  /*bbd0*/  EXIT ;  /* 0x000000000000794d */ /* 0x000fea0003800000 */
.L_x_11827:
[----:B------:R-:W-:-:S06]  /*bbe0*/  HADD2.F32 R3, -RZ, -R0.H0_H0 ;  /* 0xa0000000ff037230 */ /* 0x000fcc0000004100 */
[----:B------:R-:W0:Y:S02]  /*bbf0*/  F2I.S64.TRUNC R2, R3 ;  /* 0x0000000300027311 */ /* 0x000e24000020d900 */
[----:B0-----:R-:W-:Y:S01]  /*bc00*/  STG.E.U8 desc[UR36][R16.64], R2 ;  /* 0x0000000210007986 */ /* 0x001fe2000c101124 */
[----:B------:R-:W-:Y:S05]  /*bc10*/  EXIT ;  /* 0x000000000000794d */ /* 0x000fea0003800000 */
.L_x_11826:
        /* <DEDUP_REMOVED lines=8> */
[----:B0-----:R-:W-:Y:S01]  /*bca0*/  STG.E.64 desc[UR36][R16.64], R2 ;  /* 0x0000000210007986 */ /* 0x001fe2000c101b24 */
[----:B------:R-:W-:Y:S05]  /*bcb0*/  EXIT ;  /* 0x000000000000794d */ /* 0x000fea0003800000 */
.L_x_11830:
[----:B------:R-:W-:-:S04]  /*bcc0*/  HADD2.F32 R0, -RZ, -R0.H0_H0 ;  /* 0xa0000000ff007230 */ /* 0x000fc80000004100 */
[----:B------:R-:W0:Y:S02]  /*bcd0*/  F2I.FTZ.TRUNC.NTZ R3, R0 ;  /* 0x0000000000037305 */ /* 0x000e24000021f100 */
[----:B0-----:R-:W-:Y:S01]  /*bce0*/  STG.E desc[UR36][R16.64], R3 ;  /* 0x0000000310007986 */ /* 0x001fe2000c101924 */
[----:B------:R-:W-:Y:S05]  /*bcf0*/  EXIT ;  /* 0x000000000000794d */ /* 0x000fea0003800000 */
.L_x_11829:
[----:B------:R-:W-:-:S04]  /*bd00*/  HADD2.F32 R0, -RZ, -R0.H0_H0 ;  /* 0xa0000000ff007230 */ /* 0x000fc80000004100 */
[----:B------:R-:W0:Y:S02]  /*bd10*/  F2I.FTZ.TRUNC.NTZ R3, R0 ;  /* 0x0000000000037305 */ /* 0x000e24000021f100 */
[----:B0-----:R-:W-:Y:S01]  /*bd20*/  STG.E.U16 desc[UR36][R16.64], R3 ;  /* 0x0000000310007986 */ /* 0x001fe2000c101524 */
[----:B------:R-:W-:Y:S05]  /*bd30*/  EXIT ;  /* 0x000000000000794d */ /* 0x000fea0003800000 */
.L_x_11825:
[----:B------:R-:W-:-:S09]  /*bd40*/  UISETP.GT.AND UP0, UPT, UR4, 0x6, UPT ;  /* 0x000000060400788c */ /* 0x000fd2000bf04270 */
[----:B------:R-:W-:Y:S05]  /*bd50*/  BRA.U UP0, `(.L_x_11831) ;  /* 0x0000000100247547 */ /* 0x000fea000b800000 */
[----:B------:R-:W-:-:S09]  /*bd60*/  UISETP.NE.AND UP0, UPT, UR4, 0x5, UPT ;  /* 0x000000050400788c */ /* 0x000fd2000bf05270 */
[----:B------:R-:W-:Y:S05]  /*bd70*/  BRA.U !UP0, `(.L_x_11832) ;  /* 0x0000000108147547 */ /* 0x000fea000b800000 */
[----:B------:R-:W-:-:S09]  /*bd80*/  UISETP.NE.AND UP0, UPT, UR4, 0x6, UPT ;  /* 0x000000060400788c */ /* 0x000fd2000bf05270 */
[----:B------:R-:W-:Y:S05]  /*bd90*/  BRA.U UP0, `(.L_x_11828) ;  /* 0x0000000900287547 */ /* 0x000fea000b800000 */
[----:B------:R-:W-:-:S05]  /*bda0*/  HADD2.F32 R3, -RZ, -R0.H0_H0 ;  /* 0xa0000000ff037230 */ /* 0x000fca0000004100 */
[----:B------:R-:W-:Y:S01]  /*bdb0*/  STG.E desc[UR36][R16.64], R3 ;  /* 0x0000000310007986 */ /* 0x000fe2000c101924 */
[----:B------:R-:W-:Y:S05]  /*bdc0*/  EXIT ;  /* 0x000000000000794d */ /* 0x000fea0003800000 */
.L_x_11832:
[----:B------:R-:W-:Y:S01]  /*bdd0*/  STG.E.U16 desc[UR36][R16.64], R3 ;  /* 0x0000000310007986 */ /* 0x000fe2000c101524 */
[----:B------:R-:W-:Y:S05]  /*bde0*/  EXIT ;  /* 0x000000000000794d */ /* 0x000fea0003800000 */
.L_x_11831:
        /* <DEDUP_REMOVED lines=8> */
[----:B------:R-:W-:Y:S01]  /*be70*/  STG.E.64 desc[UR36][R16.64], R2 ;  /* 0x0000000210007986 */ /* 0x000fe2000c101b24 */
[----:B------:R-:W-:Y:S05]  /*be80*/  EXIT ;  /* 0x000000000000794d */ /* 0x000fea0003800000 */
.L_x_11834:
[----:B------:R-:W-:-:S05]  /*be90*/  HADD2.F32 R0, -RZ, -R0.H0_H0 ;  /* 0xa0000000ff007230 */ /* 0x000fca0000004100 */
[----:B------:R-:W-:-:S04]  /*bea0*/  F2FP.F16.F32.PACK_AB R0, RZ, R0 ;  /* 0x00000000ff00723e */ /* 0x000fc800000000ff */
[----:B------:R-:W-:-:S05]  /*beb0*/  PRMT R0, R0, 0x5410, RZ ;  /* 0x0000541000007816 */ /* 0x000fca00000000ff */
[----:B------:R-:W-:Y:S01]  /*bec0*/  STG.E desc[UR36][R16.64], R0 ;  /* 0x0000000010007986 */ /* 0x000fe2000c101924 */
[----:B------:R-:W-:Y:S05]  /*bed0*/  EXIT ;  /* 0x000000000000794d */ /* 0x000fea0003800000 */
.L_x_11833:
[----:B------:R-:W-:-:S05]  /*bee0*/  HADD2.F32 R2, -RZ, -R0.H0_H0 ;  /* 0xa0000000ff027230 */ /* 0x000fca0000004100 */
[----:B------:R-:W-:-:S06]  /*bef0*/  FMUL.FTZ R2, R2, 1 ;  /* 0x3f80000002027820 */ /* 0x000fcc0000410000 */
[----:B------:R-:W0:Y:S02]  /*bf00*/  F2F.F64.F32 R2, R2 ;  /* 0x0000000200027310 */ /* 0x000e240000201800 */
[----:B0-----:R-:W-:Y:S01]  /*bf10*/  STG.E.64 desc[UR36][R16.64], R2 ;  /* 0x0000000210007986 */ /* 0x001fe2000c101b24 */
[----:B------:R-:W-:Y:S05]  /*bf20*/  EXIT ;  /* 0x000000000000794d */ /* 0x000fea0003800000 */
.L_x_11824:
        /* <DEDUP_REMOVED lines=10> */
[----:B01---5:R-:W-:-:S06]  /*bfd0*/  HADD2.F32 R3, -RZ, -R0.H0_H0 ;  /* 0xa0000000ff037230 */ /* 0x023fcc0000004100 */
[----:B------:R-:W0:Y:S02]  /*bfe0*/  F2I.FTZ.U32.TRUNC.NTZ R3, R3 ;  /* 0x0000000300037305 */ /* 0x000e24000021f000 */
[----:B0-----:R-:W-:Y:S01]  /*bff0*/  STG.E.U16 desc[UR36][R16.64], R3 ;  /* 0x0000000310007986 */ /* 0x001fe2000c101524 */
[----:B------:R-:W-:Y:S05]  /*c000*/  EXIT ;  /* 0x000000000000794d */ /* 0x000fea0003800000 */
.L_x_11838:
[----:B01---5:R-:W-:Y:S01]  /*c010*/  HADD2.F32 R3, -RZ, -R0.H0_H0 ;  /* 0xa0000000ff037230 */ /* 0x023fe20000004100 */
        /* <DEDUP_REMOVED lines=16> */
.L_x_11841:
[----:B------:R-:W-:-:S04]  /*c120*/  SHF.R.U32.HI R3, RZ, 0x18, R3 ;  /* 0x00000018ff037819 */ /* 0x000fc80000011603 */
[----:B------:R-:W-:-:S04]  /*c130*/  LOP3.LUT R0, R0, 0x80, R3, 0xf8, !PT ;  /* 0x0000008000007812 */ /* 0x000fc800078ef803 */
[----:B------:R-:W-:-:S07]  /*c140*/  PRMT R8, R0, 0x7610, R8 ;  /* 0x0000761000087816 */ /* 0x000fce0000000008 */
.L_x_11840:
[----:B------:R-:W-:Y:S05]  /*c150*/  BSYNC.RECONVERGENT B0 ;  /* 0x0000000000007941 */ /* 0x000fea0003800200 */
.L_x_11839:
[----:B------:R-:W-:Y:S01]  /*c160*/  STG.E.U8 desc[UR36][R16.64], R8 ;  /* 0x0000000810007986 */ /* 0x000fe2000c101124 */
[----:B------:R-:W-:Y:S05]  /*c170*/  EXIT ;  /* 0x000000000000794d */ /* 0x000fea0003800000 */
.L_x_11837:
[----:B01---5:R-:W-:Y:S01]  /*c180*/  HADD2.F32 R3, -RZ, -R0.H0_H0 ;  /* 0xa0000000ff037230 */ /* 0x023fe20000004100 */
        /* <DEDUP_REMOVED lines=16> */
.L_x_11844:
[----:B------:R-:W-:-:S04]  /*c290*/  SHF.R.U32.HI R3, RZ, 0x18, R3 ;  /* 0x00000018ff037819 */ /* 0x000fc80000011603 */
[----:B------:R-:W-:-:S04]  /*c2a0*/  LOP3.LUT R0, R0, 0x80, R3, 0xf8, !PT ;  /* 0x0000008000007812 */ /* 0x000fc800078ef803 */
[----:B------:R-:W-:-:S07]  /*c2b0*/  PRMT R8, R0, 0x7610, R8 ;  /* 0x0000761000087816 */ /* 0x000fce0000000008 */
.L_x_11843:
[----:B------:R-:W-:Y:S05]  /*c2c0*/  BSYNC.RECONVERGENT B0 ;  /* 0x0000000000007941 */ /* 0x000fea0003800200 */
.L_x_11842:
[----:B------:R-:W-:Y:S01]  /*c2d0*/  STG.E.U8 desc[UR36][R16.64], R8 ;  /* 0x0000000810007986 */ /* 0x000fe2000c101124 */
[----:B------:R-:W-:Y:S05]  /*c2e0*/  EXIT ;  /* 0x000000000000794d */ /* 0x000fea0003800000 */
.L_x_11836:
[----:B------:R-:W-:-:S09]  /*c2f0*/  UISETP.NE.AND UP0, UPT, UR4, 0x1c, UPT ;  /* 0x0000001c0400788c */ /* 0x000fd2000bf05270 */
[----:B------:R-:W-:Y:S05]  /*c300*/  BRA.U !UP0, `(.L_x_11845) ;  /* 0x0000000108607547 */ /* 0x000fea000b800000 */
[----:B------:R-:W-:-:S09]  /*c310*/  UISETP.NE.AND UP0, UPT, UR4, 0x1d, UPT ;  /* 0x0000001d0400788c */ /* 0x000fd2000bf05270 */
[----:B------:R-:W-:Y:S05]  /*c320*/  BRA.U !UP0, `(.L_x_11846) ;  /* 0x0000000108487547 */ /* 0x000fea000b800000 */
[----:B------:R-:W-:-:S09]  /*c330*/  UISETP.NE.AND UP0, UPT, UR4, 0x2c, UPT ;  /* 0x0000002c0400788c */ /* 0x000fd2000bf05270 */
[----:B------:R-:W-:Y:S05]  /*c340*/  BRA.U UP0, `(.L_x_11828) ;  /* 0x0000000100bc7547 */ /* 0x000fea000b800000 */
[----:B01---5:R-:W-:-:S05]  /*c350*/  HADD2.F32 R3, -RZ, -R0.H0_H0 ;  /* 0xa0000000ff037230 */ /* 0x023fca0000004100 */
        /* <DEDUP_REMOVED lines=15> */
.L_x_11846:
[----:B01---5:R-:W-:-:S06]  /*c450*/  HADD2.F32 R2, -RZ, -R0.H0_H0 ;  /* 0xa0000000ff027230 */ /* 0x023fcc0000004100 */
[----:B------:R-:W0:Y:S02]  /*c460*/  F2I.U64.TRUNC R2, R2 ;  /* 0x0000000200027311 */ /* 0x000e24000020d800 */
[----:B0-----:R-:W-:Y:S01]  /*c470*/  STG.E.64 desc[UR36][R16.64], R2 ;  /* 0x0000000210007986 */ /* 0x001fe2000c101b24 */
[----:B------:R-:W-:Y:S05]  /*c480*/  EXIT ;  /* 0x000000000000794d */ /* 0x000fea0003800000 */
.L_x_11845:
[----:B-----5:R-:W-:-:S04]  /*c490*/  HADD2.F32 R0, -RZ, -R0.H0_H0 ;  /* 0xa0000000ff007230 */ /* 0x020fc80000004100 */
[----:B01----:R-:W0:Y:S02]  /*c4a0*/  F2I.FTZ.U32.TRUNC.NTZ R3, R0 ;  /* 0x0000000000037305 */ /* 0x003e24000021f000 */
[----:B0-----:R-:W-:Y:S01]  /*c4b0*/  STG.E desc[UR36][R16.64], R3 ;  /* 0x0000000310007986 */ /* 0x001fe2000c101924 */
[----:B------:R-:W-:Y:S05]  /*c4c0*/  EXIT ;  /* 0x000000000000794d */ /* 0x000fea0003800000 */
.L_x_11835:
        /* <DEDUP_REMOVED lines=8> */
[----:B01----:R-:W-:-:S05]  /*c550*/  SEL R3, RZ, 0x1, !P0 ;  /* 0x00000001ff037807 */ /* 0x003fca0004000000 */
[----:B------:R-:W-:Y:S01]  /*c560*/  STG.E.U8 desc[UR36][R16.64], R3 ;  /* 0x0000000310007986 */ /* 0x000fe2000c101124 */
[----:B------:R-:W-:Y:S05]  /*c570*/  EXIT ;  /* 0x000000000000794d */ /* 0x000fea0003800000 */
.L_x_11848:
[----:B-----5:R-:W-:Y:S01]  /*c580*/  HADD2.F32 R0, -RZ, -R0.H0_H0 ;  /* 0xa0000000ff007230 */ /* 0x020fe20000004100 */
[----:B------:R-:W-:-:S04]  /*c590*/  CS2R R6, SRZ ;  /* 0x0000000000067805 */ /* 0x000fc8000001ff00 */
[----:B------:R-:W-:-:S04]  /*c5a0*/  FMUL.FTZ R0, R0, 1 ;  /* 0x3f80000000007820 */ /* 0x000fc80000410000 */
[----:B------:R-:W2:Y:S02]  /*c5b0*/  F2F.F64.F32 R4, R0 ;  /* 0x0000000000047310 */ /* 0x000ea40000201800 */
[----:B--2---:R-:W-:Y:S01]  /*c5c0*/  STG.E.128 desc[UR36][R16.64], R4 ;  /* 0x0000000410007986 */ /* 0x004fe2000c101d24 */
[----:B------:R-:W-:Y:S05]  /*c5d0*/  EXIT ;  /* 0x000000000000794d */ /* 0x000fea0003800000 */
.L_x_11847:
[----:B------:R-:W-:-:S09]  /*c5e0*/  UISETP.NE.AND UP0, UPT, UR4, 0xf, UPT ;  /* 0x0000000f0400788c */ /* 0x000fd2000bf05270 */
[----:B------:R-:W-:Y:S05]  /*c5f0*/  BRA.U !UP0, `(.L_x_11849) ;  /* 0x0000000108e87547 */ /* 0x000fea000b800000 */
[----:B------:R-:W-:-:S09]  /*c600*/  UISETP.NE.AND UP0, UPT, UR4, 0x17, UPT ;  /* 0x000000170400788c */ /* 0x000fd2000bf05270 */
[----:B------:R-:W-:Y:S05]  /*c610*/  BRA.U !UP0, `(.L_x_11850) ;  /* 0x0000000108907547 */ /* 0x000fea000b800000 */
[----:B------:R-:W-:-:S09]  /*c620*/  UISETP.NE.AND UP0, UPT, UR4, 0x18, UPT ;  /* 0x000000180400788c */ /* 0x000fd2000bf05270 */
[----:B------:R-:W-:Y:S05]  /*c630*/  BRA.U !UP0, `(.L_x_11851) ;  /* 0x0000000108447547 */ /* 0x000fea000b800000 */
.L_x_11828:
[----:B-----5:R-:W-:Y:S01]  /*c640*/  MOV R0, 0x0 ;  /* 0x0000000000007802 */ /* 0x020fe20000000f00 */
[----:B------:R-:W2:Y:S01]  /*c650*/  LDCU.64 UR4, c[0x4][0x198] ;  /* 0x01003300ff0477ac */ /* 0x000ea20008000a00 */
[----:B------:R-:W-:Y:S02]  /*c660*/  HFMA2 R8, -RZ, RZ, 0, 6.020069122314453125e-06 ;  /* 0x00000065ff087431 */ /* 0x000fe400000001ff */
[----:B------:R-:W-:Y:S01]  /*c670*/  IMAD.MOV.U32 R12, RZ, RZ, 0x1 ;  /* 0x00000001ff0c7424 */ /* 0x000fe200078e00ff */
[----:B01----:R0:W1:Y:S01]  /*c680*/  LDC.64 R2, c[0x4][R0] ;  /* 0x0100000000027b82 */ /* 0x0030620000000a00 */
[----:B------:R-:W3:Y:S01]  /*c690*/  LDCU.64 UR6, c[0x4][0x1a0] ;  /* 0x01003400ff0677ac */ /* 0x000ee20008000a00 */
[----:B------:R-:W-:Y:S01]  /*c6a0*/  MOV R13, RZ ;  /* 0x000000ff000d7202 */ /* 0x000fe20000000f00 */
[----:B------:R-:W4:Y:S01]  /*c6b0*/  LDCU.64 UR8, c[0x4][0xa8] ;  /* 0x01001500ff0877ac */ /* 0x000f220008000a00 */
[----:B--2---:R-:W-:Y:S01]  /*c6c0*/  MOV R4, UR4 ;  /* 0x0000000400047c02 */ /* 0x004fe20008000f00 */
[----:B------:R-:W-:Y:S01]  /*c6d0*/  IMAD.U32 R5, RZ, RZ, UR5 ;  /* 0x00000005ff057e24 */ /* 0x000fe2000f8e00ff */
[----:B---3--:R-:W-:Y:S01]  /*c6e0*/  MOV R6, UR6 ;  /* 0x0000000600067c02 */ /* 0x008fe20008000f00 */
[----:B------:R-:W-:Y:S01]  /*c6f0*/  IMAD.U32 R7, RZ, RZ, UR7 ;  /* 0x00000007ff077e24 */ /* 0x000fe2000f8e00ff */
[----:B----4-:R-:W-:Y:S01]  /*c700*/  MOV R10, UR8 ;  /* 0x00000008000a7c02 */ /* 0x010fe20008000f00 */
[----:B0-----:R-:W-:-:S07]  /*c710*/  IMAD.U32 R11, RZ, RZ, UR9 ;  /* 0x00000009ff0b7e24 */ /* 0x001fce000f8e00ff */
[----:B------:R-:W-:-:S07]  /*c720*/  LEPC R20, `(.L_x_11852) ;  /* 0x000000001014794e */ /* 0x000fce0000000000 */
[----:B-1----:R-:W-:Y:S05]  /*c730*/  CALL.ABS.NOINC R2 ;  /* 0x0000000002007343 */ /* 0x002fea0003c00000 */
.L_x_11852:
[----:B------:R-:W-:Y:S05]  /*c740*/  EXIT ;  /* 0x000000000000794d */ /* 0x000fea0003800000 */
.L_x_11851:
[----:B-----5:R-:W-:Y:S01]  /*c750*/  HADD2.F32 R5, -RZ, -R0.H0_H0 ;  /* 0xa0000000ff057230 */ /* 0x020fe20000004100 */
[----:B------:R-:W-:Y:S01]  /*c760*/  BSSY.RECONVERGENT B0, `(.L_x_11853) ;  /* 0x000000c000007945 */ /* 0x000fe20003800200 */
[----:B------:R-:W-:-:S03]  /*c770*/  IMAD.MOV.U32 R0, RZ, RZ, 0x7f ;  /* 0x0000007fff007424 */ /* 0x000fc600078e00ff */
[----:B01----:R-:W-:Y:S02]  /*c780*/  LOP3.LUT R2, R5, 0x7fffffff, RZ, 0xc0, !PT ;  /* 0x7fffffff05027812 */ /* 0x003fe400078ec0ff */
        /* <DEDUP_REMOVED lines=9> */
.L_x_11854:
[----:B------:R-:W-:Y:S05]  /*c820*/  BSYNC.RECONVERGENT B0 ;  /* 0x0000000000007941 */ /* 0x000fea0003800200 */
.L_x_11853:
[----:B------:R-:W-:-:S05]  /*c830*/  LOP3.LUT R3, R0, 0x80, R3, 0xf8, !PT ;  /* 0x0000008000037812 */ /* 0x000fca00078ef803 */
[----:B------:R-:W-:Y:S01]  /*c840*/  STG.E.U8 desc[UR36][R16.64], R3 ;  /* 0x0000000310007986 */ /* 0x000fe2000c101124 */
[----:B------:R-:W-:Y:S05]  /*c850*/  EXIT ;  /* 0x000000000000794d */ /* 0x000fea0003800000 */
.L_x_11850:
[----:B01---5:R-:W-:Y:S01]  /*c860*/  HADD2.F32 R3, -RZ, -R0.H0_H0 ;  /* 0xa0000000ff037230 */ /* 0x023fe20000004100 */
        /* <DEDUP_REMOVED lines=11> */
.L_x_11856:
[----:B------:R-:W-:Y:S01]  /*c920*/  HFMA2 R0, -RZ, RZ, 0, 7.569789886474609375e-06 ;  /* 0x0000007fff007431 */ /* 0x000fe200000001ff */
[----:B------:R-:W-:-:S04]  /*c930*/  ISETP.GT.U32.AND P0, PT, R2, 0x7f800000, PT ;  /* 0x7f8000000200780c */ /* 0x000fc80003f04070 */
[----:B------:R-:W-:-:S09]  /*c940*/  SEL R0, R0, 0x7c, P0 ;  /* 0x0000007c00007807 */ /* 0x000fd20000000000 */
.L_x_11857:
[----:B------:R-:W-:Y:S05]  /*c950*/  BSYNC.RECONVERGENT B0 ;  /* 0x0000000000007941 */ /* 0x000fea0003800200 */
.L_x_11855:
[----:B------:R-:W-:-:S04]  /*c960*/  SHF.R.U32.HI R3, RZ, 0x18, R3 ;  /* 0x00000018ff037819 */ /* 0x000fc80000011603 */
[----:B------:R-:W-:-:S05]  /*c970*/  LOP3.LUT R3, R0, 0x80, R3, 0xf8, !PT ;  /* 0x0000008000037812 */ /* 0x000fca00078ef803 */
[----:B------:R-:W-:Y:S01]  /*c980*/  STG.E.U8 desc[UR36][R16.64], R3 ;  /* 0x0000000310007986 */ /* 0x000fe2000c101124 */
[----:B------:R-:W-:Y:S05]  /*c990*/  EXIT ;  /* 0x000000000000794d */ /* 0x000fea0003800000 */
.L_x_11849:
[----:B-----5:R-:W-:-:S05]  /*c9a0*/  HADD2.F32 R0, -RZ, -R0.H0_H0 ;  /* 0xa0000000ff007230 */ /* 0x020fca0000004100 */
[----:B------:R-:W-:-:S05]  /*c9b0*/  F2FP.BF16.F32.PACK_AB R0, RZ, R0 ;  /* 0x00000000ff00723e */ /* 0x000fca00000010ff */
[----:B------:R-:W-:Y:S01]  /*c9c0*/  STG.E.U16 desc[UR36][R16.64], R0 ;  /* 0x0000000010007986 */ /* 0x000fe2000c101524 */
[----:B------:R-:W-:Y:S05]  /*c9d0*/  EXIT ;  /* 0x000000000000794d */ /* 0x000fea0003800000 */
.L_x_11858:
        /* <DEDUP_REMOVED lines=10> */
.L_x_23356:


//--------------------- .text._ZN2at6native27unrolled_elementwise_kernelIZZZNS0_15neg_kernel_cudaERNS_18TensorIteratorBaseEENKUlvE0_clEvENKUlvE6_clEvEUlN3c104HalfEE_St5arrayIPcLm2EELi4E23TrivialOffsetCalculatorILi1EjESD_NS0_6memory12LoadWithCastILi1EEENSE_13StoreWithCastILi1EEEEEviT_T0_T2_T3_T4_T5_ --------------------------
	.section	.text._ZN2at6native27unrolled_elementwise_kernelIZZZNS0_15neg_kernel_cudaERNS_18TensorIteratorBaseEENKUlvE0_clEvENKUlvE6_clEvEUlN3c104HalfEE_St5arrayIPcLm2EELi4E23TrivialOffsetCalculatorILi1EjESD_NS0_6memory12LoadWithCastILi1EEENSE_13StoreWithCastILi1EEEEEviT_T0_T2_T3_T4_T5_,"ax",@progbits
	.align	128
        .global         _ZN2at6native27unrolled_elementwise_kernelIZZZNS0_15neg_kernel_cudaERNS_18TensorIteratorBaseEENKUlvE0_clEvENKUlvE6_clEvEUlN3c104HalfEE_St5arrayIPcLm2EELi4E23TrivialOffsetCalculatorILi1EjESD_NS0_6memory12LoadWithCastILi1EEENSE_13StoreWithCastILi1EEEEEviT_T0_T2_T3_T4_T5_
        .type           _ZN2at6native27unrolled_elementwise_kernelIZZZNS0_15neg_kernel_cudaERNS_18TensorIteratorBaseEENKUlvE0_clEvENKUlvE6_clEvEUlN3c104HalfEE_St5arrayIPcLm2EELi4E23TrivialOffsetCalculatorILi1EjESD_NS0_6memory12LoadWithCastILi1EEENSE_13StoreWithCastILi1EEEEEviT_T0_T2_T3_T4_T5_,@function
        .size           _ZN2at6native27unrolled_elementwise_kernelIZZZNS0_15neg_kernel_cudaERNS_18TensorIteratorBaseEENKUlvE0_clEvENKUlvE6_clEvEUlN3c104HalfEE_St5arrayIPcLm2EELi4E23TrivialOffsetCalculatorILi1EjESD_NS0_6memory12LoadWithCastILi1EEENSE_13StoreWithCastILi1EEEEEviT_T0_T2_T3_T4_T5_,(.L_x_23357 - _ZN2at6native27unrolled_elementwise_kernelIZZZNS0_15neg_kernel_cudaERNS_18TensorIteratorBaseEENKUlvE0_clEvENKUlvE6_clEvEUlN3c104HalfEE_St5arrayIPcLm2EELi4E23TrivialOffsetCalculatorILi1EjESD_NS0_6memory12LoadWithCastILi1EEENSE_13StoreWithCastILi1EEEEEviT_T0_T2_T3_T4_T5_)
        .other          _ZN2at6native27unrolled_elementwise_kernelIZZZNS0_15neg_kernel_cudaERNS_18TensorIteratorBaseEENKUlvE0_clEvENKUlvE6_clEvEUlN3c104HalfEE_St5arrayIPcLm2EELi4E23TrivialOffsetCalculatorILi1EjESD_NS0_6memory12LoadWithCastILi1EEENSE_13StoreWithCastILi1EEEEEviT_T0_T2_T3_T4_T5_,@"STO_CUDA_ENTRY STV_DEFAULT"
_ZN2at6native27unrolled_elementwise_kernelIZZZNS0_15neg_kernel_cudaERNS_18TensorIteratorBaseEENKUlvE0_clEvENKUlvE6_clEvEUlN3c104HalfEE_St5arrayIPcLm2EELi4E23TrivialOffsetCalculatorILi1EjESD_NS0_6memory12LoadWithCastILi1EEENSE_13StoreWithCastILi1EEEEEviT_T0_T2_T3_T4_T5_:
.text._ZN2at6native27unrolled_elementwise_kernelIZZZNS0_15neg_kernel_cudaERNS_18TensorIteratorBaseEENKUlvE0_clEvENKUlvE6_clEvEUlN3c104HalfEE_St5arrayIPcLm2EELi4E23TrivialOffsetCalculatorILi1EjESD_NS0_6memory12LoadWithCastILi1EEENSE_13StoreWithCastILi1EEEEEviT_T0_T2_T3_T4_T5_:
        /* <DEDUP_REMOVED lines=34> */
.L_x_11864:
[----:B------:R-:W2:Y:S02]  /*0220*/  LDG.E.U8 R4, desc[UR36][R4.64] ;  /* 0x0000002404047981 */ /* 0x000ea4000c1e1100 */
[----:B--2---:R-:W-:-:S04]  /*0230*/  I2FP.F32.U32 R0, R4 ;  /* 0x0000000400007245 */ /* 0x004fc80000201000 */
[----:B------:R-:W-:-:S04]  /*0240*/  F2FP.F16.F32.PACK_AB R0, RZ, R0 ;  /* 0x00000000ff00723e */ /* 0x000fc800000000ff */
[----:B------:R-:W-:Y:S01]  /*0250*/  PRMT R28, R0, 0x7610, R28 ;  /* 0x00007610001c7816 */ /* 0x000fe2000000001c */
[----:B------:R-:W-:Y:S06]  /*0260*/  BRA `(.L_x_11866) ;  /* 0x0000000c00d87947 */ /* 0x000fec0003800000 */
.L_x_11863:
        /* <DEDUP_REMOVED lines=11> */
.L_x_11868:
[----:B------:R-:W2:Y:S02]  /*0320*/  LDG.E R4, desc[UR36][R4.64] ;  /* 0x0000002404047981 */ /* 0x000ea4000c1e1900 */
[----:B--2---:R-:W-:-:S04]  /*0330*/  I2FP.F32.S32 R0, R4 ;  /* 0x0000000400007245 */ /* 0x004fc80000201400 */
[----:B------:R-:W-:-:S04]  /*0340*/  F2FP.F16.F32.PACK_AB R0, RZ, R0 ;  /* 0x00000000ff00723e */ /* 0x000fc800000000ff */
[----:B------:R-:W-:Y:S01]  /*0350*/  PRMT R28, R0, 0x7610, R28 ;  /* 0x00007610001c7816 */ /* 0x000fe2000000001c */
[----:B------:R-:W-:Y:S06]  /*0360*/  BRA `(.L_x_11866) ;  /* 0x0000000c00987947 */ /* 0x000fec0003800000 */
.L_x_11867:
[----:B------:R-:W2:Y:S02]  /*0370*/  LDG.E.U16 R4, desc[UR36][R4.64] ;  /* 0x0000002404047981 */ /* 0x000ea4000c1e1500 */
[----:B--2---:R-:W0:Y:S02]  /*0380*/  I2F.S16 R0, R4 ;  /* 0x0000000400007306 */ /* 0x004e240000101400 */
[----:B0-----:R-:W-:-:S04]  /*0390*/  F2FP.F16.F32.PACK_AB R0, RZ, R0 ;  /* 0x00000000ff00723e */ /* 0x001fc800000000ff */
[----:B------:R-:W-:Y:S01]  /*03a0*/  PRMT R28, R0, 0x7610, R28 ;  /* 0x00007610001c7816 */ /* 0x000fe2000000001c */
[----:B------:R-:W-:Y:S06]  /*03b0*/  BRA `(.L_x_11866) ;  /* 0x0000000c00847947 */ /* 0x000fec0003800000 */
.L_x_11862:
        /* <DEDUP_REMOVED lines=9> */
.L_x_11870:
[----:B------:R1:W5:Y:S01]  /*0450*/  LDG.E.U16 R28, desc[UR36][R4.64] ;  /* 0x00000024041c7981 */ /* 0x000362000c1e1500 */
[----:B------:R-:W-:Y:S05]  /*0460*/  BRA `(.L_x_11866) ;  /* 0x0000000c00587947 */ /* 0x000fea0003800000 */
.L_x_11869:
        /* <DEDUP_REMOVED lines=9> */
.L_x_11872:
[----:B------:R0:W5:Y:S01]  /*0500*/  LDG.E.U16 R28, desc[UR36][R4.64] ;  /* 0x00000024041c7981 */ /* 0x000162000c1e1500 */
[----:B------:R-:W-:Y:S05]  /*0510*/  BRA `(.L_x_11866) ;  /* 0x0000000c002c7947 */ /* 0x000fea0003800000 */
.L_x_11871:
        /* <DEDUP_REMOVED lines=13> */
.L_x_11861:
        /* <DEDUP_REMOVED lines=14> */
.L_x_11875:
        /* <DEDUP_REMOVED lines=13> */
.L_x_11874:
        /* <DEDUP_REMOVED lines=27> */
.L_x_11877:
        /* <DEDUP_REMOVED lines=15> */
.L_x_11876:
[----:B------:R-:W2:Y:S02]  /*0a40*/  LDG.E.U16 R0, desc[UR36][R4.64] ;  /* 0x0000002404007981 */ /* 0x000ea4000c1e1500 */
[----:B--2---:R-:W-:-:S05]  /*0a50*/  IMAD.U32 R0, R0, 0x10000, RZ ;  /* 0x0001000000007824 */ /* 0x004fca00078e00ff */
[----:B------:R-:W-:-:S04]  /*0a60*/  F2FP.F16.F32.PACK_AB R0, RZ, R0 ;  /* 0x00000000ff00723e */ /* 0x000fc800000000ff */
[----:B------:R-:W-:Y:S01]  /*0a70*/  PRMT R28, R0, 0x7610, R28 ;  /* 0x00007610001c7816 */ /* 0x000fe2000000001c */
[----:B------:R-:W-:Y:S06]  /*0a80*/  BRA `(.L_x_11866) ;  /* 0x0000000400d07947 */ /* 0x000fec0003800000 */
.L_x_11873:
        /* <DEDUP_REMOVED lines=13> */
.L_x_11880:
        /* <DEDUP_REMOVED lines=21> */
.L_x_11884:
[----:B------:R-:W-:Y:S05]  /*0cb0*/  BSYNC.RECONVERGENT B1 ;  /* 0x0000000000017941 */ /* 0x000fea0003800200 */
.L_x_11883:
[----:B------:R-:W-:Y:S01]  /*0cc0*/  IMAD.SHL.U32 R0, R0, 0x100000, RZ ;  /* 0x0010000000007824 */ /* 0x000fe200078e00ff */
[----:B------:R-:W-:-:S04]  /*0cd0*/  LEA R3, R3, 0x3b800000, 0x17 ;  /* 0x3b80000003037811 */ /* 0x000fc800078eb8ff */
[----:B------:R-:W-:-:S07]  /*0ce0*/  LOP3.LUT R0, R3, R0, R7, 0xfe, !PT ;  /* 0x0000000003007212 */ /* 0x000fce00078efe07 */
.L_x_11882:
[----:B------:R-:W-:Y:S05]  /*0cf0*/  BSYNC.RECONVERGENT B0 ;  /* 0x0000000000007941 */ /* 0x000fea0003800200 */
.L_x_11881:
[----:B------:R-:W-:-:S04]  /*0d00*/  F2FP.F16.F32.PACK_AB R0, RZ, R0 ;  /* 0x00000000ff00723e */ /* 0x000fc800000000ff */
[----:B------:R-:W-:Y:S01]  /*0d10*/  PRMT R28, R0, 0x7610, R28 ;  /* 0x00007610001c7816 */ /* 0x000fe2000000001c */
[----:B------:R-:W-:Y:S06]  /*0d20*/  BRA `(.L_x_11866) ;  /* 0x0000000400287947 */ /* 0x000fec0003800000 */
.L_x_11879:
        /* <DEDUP_REMOVED lines=21> */
.L_x_11888:
[----:B------:R-:W-:Y:S05]  /*0e80*/  BSYNC.RECONVERGENT B1 ;  /* 0x0000000000017941 */ /* 0x000fea0003800200 */
.L_x_11887:
[----:B------:R-:W-:Y:S01]  /*0e90*/  IMAD.SHL.U32 R0, R0, 0x200000, RZ ;  /* 0x0020000000007824 */ /* 0x000fe200078e00ff */
[----:B------:R-:W-:-:S04]  /*0ea0*/  LEA R3, R3, 0x37800000, 0x17 ;  /* 0x3780000003037811 */ /* 0x000fc800078eb8ff */
[----:B------:R-:W-:-:S07]  /*0eb0*/  LOP3.LUT R0, R3, R0, R7, 0xfe, !PT ;  /* 0x0000000003007212 */ /* 0x000fce00078efe07 */
.L_x_11886:
[----:B------:R-:W-:Y:S05]  /*0ec0*/  BSYNC.RECONVERGENT B0 ;  /* 0x0000000000007941 */ /* 0x000fea0003800200 */
.L_x_11885:
[----:B------:R-:W-:-:S04]  /*0ed0*/  F2FP.F16.F32.PACK_AB R0, RZ, R0 ;  /* 0x00000000ff00723e */ /* 0x000fc800000000ff */
[----:B------:R-:W-:Y:S01]  /*0ee0*/  PRMT R28, R0, 0x7610, R28 ;  /* 0x00007610001c7816 */ /* 0x000fe2000000001c */
[----:B------:R-:W-:Y:S06]  /*0ef0*/  BRA `(.L_x_11866) ;  /* 0x0000000000b47947 */ /* 0x000fec0003800000 */
.L_x_11878:
[----:B------:R-:W-:-:S09]  /*0f00*/  UISETP.NE.AND UP0, UPT, UR4, 0x1c, UPT ;  /* 0x0000001c0400788c */ /* 0x000fd2000bf05270 */
[----:B------:R-:W-:Y:S05]  /*0f10*/  BRA.U !UP0, `(.L_x_11889) ;  /* 0x00000001089c7547 */ /* 0x000fea000b800000 */
[----:B------:R-:W-:-:S09]  /*0f20*/  UISETP.NE.AND UP0, UPT, UR4, 0x1d, UPT ;  /* 0x0000001d0400788c */ /* 0x000fd2000bf05270 */
[----:B------:R-:W-:Y:S05]  /*0f30*/  BRA.U !UP0, `(.L_x_11890) ;  /* 0x0000000108807547 */ /* 0x000fea000b800000 */
[----:B------:R-:W-:-:S09]  /*0f40*/  UISETP.NE.AND UP0, UPT, UR4, 0x2c, UPT ;  /* 0x0000002c0400788c */ /* 0x000fd2000bf05270 */
[----:B------:R-:W-:Y:S05]  /*0f50*/  BRA.U !UP0, `(.L_x_11891) ;  /* 0x0000000108487547 */ /* 0x000fea000b800000 */
.L_x_11865:
        /* <DEDUP_REMOVED lines=16> */
.L_x_11892:
[----:B------:R-:W-:Y:S01]  /*1060*/  PRMT R28, RZ, 0x7610, R28 ;  /* 0x00007610ff1c7816 */ /* 0x000fe2000000001c */
[----:B------:R-:W-:Y:S06]  /*1070*/  BRA `(.L_x_11866) ;  /* 0x0000000000547947 */ /* 0x000fec0003800000 */
.L_x_11891:
        /* <DEDUP_REMOVED lines=8> */
.L_x_11894:
[----:B------:R-:W-:Y:S05]  /*1100*/  BSYNC.RECONVERGENT B0 ;  /* 0x0000000000007941 */ /* 0x000fea0003800200 */
.L_x_11893:
[----:B------:R-:W-:-:S04]  /*1110*/  F2FP.F16.F32.PACK_AB R0, RZ, R0 ;  /* 0x00000000ff00723e */ /* 0x000fc800000000ff */
[----:B------:R-:W-:Y:S01]  /*1120*/  PRMT R28, R0, 0x7610, R28 ;  /* 0x00007610001c7816 */ /* 0x000fe2000000001c */
[----:B------:R-:W-:Y:S06]  /*1130*/  BRA `(.L_x_11866) ;  /* 0x0000000000247947 */ /* 0x000fec0003800000 */
.L_x_11890:
[----:B------:R-:W2:Y:S02]  /*1140*/  LDG.E.64 R4, desc[UR36][R4.64] ;  /* 0x0000002404047981 */ /* 0x000ea4000c1e1b00 */
[----:B--2---:R-:W0:Y:S02]  /*1150*/  I2F.U64 R0, R4 ;  /* 0x0000000400007312 */ /* 0x004e240000301000 */
[----:B0-----:R-:W-:-:S04]  /*1160*/  F2FP.F16.F32.PACK_AB R0, RZ, R0 ;  /* 0x00000000ff00723e */ /* 0x001fc800000000ff */
[----:B------:R-:W-:Y:S01]  /*1170*/  PRMT R28, R0, 0x7610, R28 ;  /* 0x00007610001c7816 */ /* 0x000fe2000000001c */
[----:B------:R-:W-:Y:S06]  /*1180*/  BRA `(.L_x_11866) ;  /* 0x0000000000107947 */ /* 0x000fec0003800000 */
.L_x_11889:
[----:B------:R-:W2:Y:S02]  /*1190*/  LDG.E R4, desc[UR36][R4.64] ;  /* 0x0000002404047981 */ /* 0x000ea4000c1e1900 */
[----:B--2---:R-:W-:-:S04]  /*11a0*/  I2FP.F32.U32 R0, R4 ;  /* 0x0000000400007245 */ /* 0x004fc80000201000 */
[----:B------:R-:W-:-:S04]  /*11b0*/  F2FP.F16.F32.PACK_AB R0, RZ, R0 ;  /* 0x00000000ff00723e */ /* 0x000fc800000000ff */
[----:B------:R-:W-:-:S07]  /*11c0*/  PRMT R28, R0, 0x7610, R28 ;  /* 0x00007610001c7816 */ /* 0x000fce000000001c */
.L_x_11866:
[----:B------:R-:W-:-:S07]  /*11d0*/  VIADD R17, R25, 0x80 ;  /* 0x0000008019117836 */ /* 0x000fce0000000000 */
.L_x_11860:
[----:B------:R-:W-:Y:S05]  /*11e0*/  BSYNC.RECONVERGENT B6 ;  /* 0x0000000000067941 */ /* 0x000fea0003800200 */
.L_x_11859:
        /* <DEDUP_REMOVED lines=26> */
.L_x_11900:
[----:B------:R-:W2:Y:S02]  /*1390*/  LDG.E.U8 R4, desc[UR36][R4.64] ;  /* 0x0000002404047981 */ /* 0x000ea4000c1e1100 */
[----:B--2---:R-:W-:-:S04]  /*13a0*/  I2FP.F32.U32 R0, R4 ;  /* 0x0000000400007245 */ /* 0x004fc80000201000 */
[----:B------:R-:W-:-:S04]  /*13b0*/  F2FP.F16.F32.PACK_AB R0, RZ, R0 ;  /* 0x00000000ff00723e */ /* 0x000fc800000000ff */
[----:B------:R-:W-:Y:S01]  /*13c0*/  PRMT R26, R0, 0x7610, R26 ;  /* 0x00007610001a7816 */ /* 0x000fe2000000001a */
[----:B------:R-:W-:Y:S06]  /*13d0*/  BRA `(.L_x_11902) ;  /* 0x0000000c00d87947 */ /* 0x000fec0003800000 */
.L_x_11899:
        /* <DEDUP_REMOVED lines=11> */
.L_x_11904:
[----:B------:R-:W2:Y:S02]  /*1490*/  LDG.E R4, desc[UR36][R4.64] ;  /* 0x0000002404047981 */ /* 0x000ea4000c1e1900 */
[----:B--2---:R-:W-:-:S04]  /*14a0*/  I2FP.F32.S32 R0, R4 ;  /* 0x0000000400007245 */ /* 0x004fc80000201400 */
[----:B------:R-:W-:-:S04]  /*14b0*/  F2FP.F16.F32.PACK_AB R0, RZ, R0 ;  /* 0x00000000ff00723e */ /* 0x000fc800000000ff */
[----:B------:R-:W-:Y:S01]  /*14c0*/  PRMT R26, R0, 0x7610, R26 ;  /* 0x00007610001a7816 */ /* 0x000fe2000000001a */
[----:B------:R-:W-:Y:S06]  /*14d0*/  BRA `(.L_x_11902) ;  /* 0x0000000c00987947 */ /* 0x000fec0003800000 */
.L_x_11903:
[----:B------:R-:W2:Y:S02]  /*14e0*/  LDG.E.U16 R4, desc[UR36][R4.64] ;  /* 0x0000002404047981 */ /* 0x000ea4000c1e1500 */
[----:B--2---:R-:W0:Y:S02]  /*14f0*/  I2F.S16 R0, R4 ;  /* 0x0000000400007306 */ /* 0x004e240000101400 */
[----:B0-----:R-:W-:-:S04]  /*1500*/  F2FP.F16.F32.PACK_AB R0, RZ, R0 ;  /* 0x00000000ff00723e */ /* 0x001fc800000000ff */
[----:B------:R-:W-:Y:S01]  /*1510*/  PRMT R26, R0, 0x7610, R26 ;  /* 0x00007610001a7816 */ /* 0x000fe2000000001a */
[----:B------:R-:W-:Y:S06]  /*1520*/  BRA `(.L_x_11902) ;  /* 0x0000000c00847947 */ /* 0x000fec0003800000 */
.L_x_11898:
        /* <DEDUP_REMOVED lines=9> */
.L_x_11906:
[----:B------:R0:W5:Y:S01]  /*15c0*/  LDG.E.U16 R26, desc[UR36][R4.64] ;  /* 0x00000024041a7981 */ /* 0x000162000c1e1500 */
[----:B------:R-:W-:Y:S05]  /*15d0*/  BRA `(.L_x_11902) ;  /* 0x0000000c00587947 */ /* 0x000fea0003800000 */
.L_x_11905:
        /* <DEDUP_REMOVED lines=9> */
.L_x_11908:
[----:B------:R1:W5:Y:S01]  /*1670*/  LDG.E.U16 R26, desc[UR36][R4.64] ;  /* 0x00000024041a7981 */ /* 0x000362000c1e1500 */
[----:B------:R-:W-:Y:S05]  /*1680*/  BRA `(.L_x_11902) ;  /* 0x0000000c002c7947 */ /* 0x000fea0003800000 */
.L_x_11907:
        /* <DEDUP_REMOVED lines=13> */
.L_x_11897:
        /* <DEDUP_REMOVED lines=14> */
.L_x_11911:
        /* <DEDUP_REMOVED lines=13> */
.L_x_11910:
        /* <DEDUP_REMOVED lines=27> */
.L_x_11913:
        /* <DEDUP_REMOVED lines=15> */
.L_x_11912:
[----:B------:R-:W2:Y:S02]  /*1bb0*/  LDG.E.U16 R0, desc[UR36][R4.64] ;  /* 0x0000002404007981 */ /* 0x000ea4000c1e1500 */
[----:B--2---:R-:W-:-:S05]  /*1bc0*/  IMAD.U32 R0, R0, 0x10000, RZ ;  /* 0x0001000000007824 */ /* 0x004fca00078e00ff */
[----:B------:R-:W-:-:S04]  /*1bd0*/  F2FP.F16.F32.PACK_AB R0, RZ, R0 ;  /* 0x00000000ff00723e */ /* 0x000fc800000000ff */
[----:B------:R-:W-:Y:S01]  /*1be0*/  PRMT R26, R0, 0x7610, R26 ;  /* 0x00007610001a7816 */ /* 0x000fe2000000001a */
[----:B------:R-:W-:Y:S06]  /*1bf0*/  BRA `(.L_x_11902) ;  /* 0x0000000400d07947 */ /* 0x000fec0003800000 */
.L_x_11909:
        /* <DEDUP_REMOVED lines=13> */
.L_x_11916:
        /* <DEDUP_REMOVED lines=21> */
.L_x_11920:
[----:B------:R-:W-:Y:S05]  /*1e20*/  BSYNC.RECONVERGENT B1 ;  /* 0x0000000000017941 */ /* 0x000fea0003800200 */
.L_x_11919:
[----:B------:R-:W-:Y:S01]  /*1e30*/  IMAD.SHL.U32 R0, R0, 0x100000, RZ ;  /* 0x0010000000007824 */ /* 0x000fe200078e00ff */
[----:B------:R-:W-:-:S04]  /*1e40*/  LEA R3, R3, 0x3b800000, 0x17 ;  /* 0x3b80000003037811 */ /* 0x000fc800078eb8ff */
[----:B------:R-:W-:-:S07]  /*1e50*/  LOP3.LUT R0, R3, R0, R7, 0xfe, !PT ;  /* 0x0000000003007212 */ /* 0x000fce00078efe07 */
.L_x_11918:
[----:B------:R-:W-:Y:S05]  /*1e60*/  BSYNC.RECONVERGENT B0 ;  /* 0x0000000000007941 */ /* 0x000fea0003800200 */
.L_x_11917:
[----:B------:R-:W-:-:S04]  /*1e70*/  F2FP.F16.F32.PACK_AB R0, RZ, R0 ;  /* 0x00000000ff00723e */ /* 0x000fc800000000ff */
[----:B------:R-:W-:Y:S01]  /*1e80*/  PRMT R26, R0, 0x7610, R26 ;  /* 0x00007610001a7816 */ /* 0x000fe2000000001a */
[----:B------:R-:W-:Y:S06]  /*1e90*/  BRA `(.L_x_11902) ;  /* 0x0000000400287947 */ /* 0x000fec0003800000 */
.L_x_11915:
        /* <DEDUP_REMOVED lines=21> */
.L_x_11924:
[----:B------:R-:W-:Y:S05]  /*1ff0*/  BSYNC.RECONVERGENT B1 ;  /* 0x0000000000017941 */ /* 0x000fea0003800200 */
.L_x_11923:
[----:B------:R-:W-:Y:S01]  /*2000*/  IMAD.SHL.U32 R0, R0, 0x200000, RZ ;  /* 0x0020000000007824 */ /* 0x000fe200078e00ff */
[----:B------:R-:W-:-:S04]  /*2010*/  LEA R3, R3, 0x37800000, 0x17 ;  /* 0x3780000003037811 */ /* 0x000fc800078eb8ff */
[----:B------:R-:W-:-:S07]  /*2020*/  LOP3.LUT R0, R3, R0, R7, 0xfe, !PT ;  /* 0x0000000003007212 */ /* 0x000fce00078efe07 */
.L_x_11922:
[----:B------:R-:W-:Y:S05]  /*2030*/  BSYNC.RECONVERGENT B0 ;  /* 0x0000000000007941 */ /* 0x000fea0003800200 */
.L_x_11921:
[----:B------:R-:W-:-:S04]  /*2040*/  F2FP.F16.F32.PACK_AB R0, RZ, R0 ;  /* 0x00000000ff00723e */ /* 0x000fc800000000ff */
[----:B------:R-:W-:Y:S01]  /*2050*/  PRMT R26, R0, 0x7610, R26 ;  /* 0x00007610001a7816 */ /* 0x000fe2000000001a */
[----:B------:R-:W-:Y:S06]  /*2060*/  BRA `(.L_x_11902) ;  /* 0x0000000000b47947 */ /* 0x000fec0003800000 */
.L_x_11914:
        /* <DEDUP_REMOVED lines=14> */
.L_x_11928:
[----:B------:R-:W-:Y:S05]  /*2150*/  BSYNC.RECONVERGENT B0 ;  /* 0x0000000000007941 */ /* 0x000fea0003800200 */
.L_x_11927:
[----:B------:R-:W-:-:S04]  /*2160*/  F2FP.F16.F32.PACK_AB R0, RZ, R0 ;  /* 0x00000000ff00723e */ /* 0x000fc800000000ff */
[----:B------:R-:W-:Y:S01]  /*2170*/  PRMT R26, R0, 0x7610, R26 ;  /* 0x00007610001a7816 */ /* 0x000fe2000000001a */
[----:B------:R-:W-:Y:S06]  /*2180*/  BRA `(.L_x_11902) ;  /* 0x00000000006c7947 */ /* 0x000fec0003800000 */
.L_x_11901:
        /* <DEDUP_REMOVED lines=16> */
.L_x_11929:
[----:B------:R-:W-:Y:S01]  /*2290*/  PRMT R26, RZ, 0x7610, R26 ;  /* 0x00007610ff1a7816 */ /* 0x000fe2000000001a */
[----:B------:R-:W-:Y:S06]  /*22a0*/  BRA `(.L_x_11902) ;  /* 0x0000000000247947 */ /* 0x000fec0003800000 */
.L_x_11926:
[----:B------:R-:W2:Y:S02]  /*22b0*/  LDG.E.64 R4, desc[UR36][R4.64] ;  /* 0x0000002404047981 */ /* 0x000ea4000c1e1b00 */
[----:B--2---:R-:W0:Y:S02]  /*22c0*/  I2F.U64 R0, R4 ;  /* 0x0000000400007312 */ /* 0x004e240000301000 */
[----:B0-----:R-:W-:-:S04]  /*22d0*/  F2FP.F16.F32.PACK_AB R0, RZ, R0 ;  /* 0x00000000ff00723e */ /* 0x001fc800000000ff */
[----:B------:R-:W-:Y:S01]  /*22e0*/  PRMT R26, R0, 0x7610, R26 ;  /* 0x00007610001a7816 */ /* 0x000fe2000000001a */
[----:B------:R-:W-:Y:S06]  /*22f0*/  BRA `(.L_x_11902) ;  /* 0x0000000000107947 */ /* 0x000fec0003800000 */
.L_x_11925:
[----:B------:R-:W2:Y:S02]  /*2300*/  LDG.E R4, desc[UR36][R4.64] ;  /* 0x0000002404047981 */ /* 0x000ea4000c1e1900 */
[----:B--2---:R-:W-:-:S04]  /*2310*/  I2FP.F32.U32 R0, R4 ;  /* 0x0000000400007245 */ /* 0x004fc80000201000 */
[----:B------:R-:W-:-:S04]  /*2320*/  F2FP.F16.F32.PACK_AB R0, RZ, R0 ;  /* 0x00000000ff00723e */ /* 0x000fc800000000ff */
[----:B------:R-:W-:-:S07]  /*2330*/  PRMT R26, R0, 0x7610, R26 ;  /* 0x00007610001a7816 */ /* 0x000fce000000001a */
.L_x_11902:
[----:B------:R-:W-:-:S07]  /*2340*/  VIADD R17, R17, 0x80 ;  /* 0x0000008011117836 */ /* 0x000fce0000000000 */
.L_x_11896:
[----:B------:R-:W-:Y:S05]  /*2350*/  BSYNC.RECONVERGENT B6 ;  /* 0x0000000000067941 */ /* 0x000fea0003800200 */
.L_x_11895:
        /* <DEDUP_REMOVED lines=26> */
.L_x_11935:
[----:B------:R-:W2:Y:S02]  /*2500*/  LDG.E.U8 R4, desc[UR36][R4.64] ;  /* 0x0000002404047981 */ /* 0x000ea4000c1e1100 */
[----:B--2---:R-:W-:-:S04]  /*2510*/  I2FP.F32.U32 R0, R4 ;  /* 0x0000000400007245 */ /* 0x004fc80000201000 */
[----:B------:R-:W-:-:S04]  /*2520*/  F2FP.F16.F32.PACK_AB R0, RZ, R0 ;  /* 0x00000000ff00723e */ /* 0x000fc800000000ff */
[----:B------:R-:W-:Y:S01]  /*2530*/  PRMT R22, R0, 0x7610, R22 ;  /* 0x0000761000167816 */ /* 0x000fe20000000016 */
[----:B------:R-:W-:Y:S06]  /*2540*/  BRA `(.L_x_11937) ;  /* 0x0000000c00d87947 */ /* 0x000fec0003800000 */
.L_x_11934:
        /* <DEDUP_REMOVED lines=11> */
.L_x_11939:
[----:B------:R-:W2:Y:S02]  /*2600*/  LDG.E R4, desc[UR36][R4.64] ;  /* 0x0000002404047981 */ /* 0x000ea4000c1e1900 */
[----:B--2---:R-:W-:-:S04]  /*2610*/  I2FP.F32.S32 R0, R4 ;  /* 0x0000000400007245 */ /* 0x004fc80000201400 */
[----:B------:R-:W-:-:S04]  /*2620*/  F2FP.F16.F32.PACK_AB R0, RZ, R0 ;  /* 0x00000000ff00723e */ /* 0x000fc800000000ff */
[----:B------:R-:W-:Y:S01]  /*2630*/  PRMT R22, R0, 0x7610, R22 ;  /* 0x0000761000167816 */ /* 0x000fe20000000016 */
[----:B------:R-:W-:Y:S06]  /*2640*/  BRA `(.L_x_11937) ;  /* 0x0000000c00987947 */ /* 0x000fec0003800000 */
.L_x_11938:
[----:B------:R-:W2:Y:S02]  /*2650*/  LDG.E.U16 R4, desc[UR36][R4.64] ;  /* 0x0000002404047981 */ /* 0x000ea4000c1e1500 */
[----:B--2---:R-:W0:Y:S02]  /*2660*/  I2F.S16 R0, R4 ;  /* 0x0000000400007306 */ /* 0x004e240000101400 */
[----:B0-----:R-:W-:-:S04]  /*2670*/  F2FP.F16.F32.PACK_AB R0, RZ, R0 ;  /* 0x00000000ff00723e */ /* 0x001fc800000000ff */
[----:B------:R-:W-:Y:S01]  /*2680*/  PRMT R22, R0, 0x7610, R22 ;  /* 0x0000761000167816 */ /* 0x000fe20000000016 */
[----:B------:R-:W-:Y:S06]  /*2690*/  BRA `(.L_x_11937) ;  /* 0x0000000c00847947 */ /* 0x000fec0003800000 */
.L_x_11933:
        /* <DEDUP_REMOVED lines=9> */
.L_x_11941:
[----:B------:R0:W5:Y:S01]  /*2730*/  LDG.E.U16 R22, desc[UR36][R4.64] ;  /* 0x0000002404167981 */ /* 0x000162000c1e1500 */
[----:B------:R-:W-:Y:S05]  /*2740*/  BRA `(.L_x_11937) ;  /* 0x0000000c00587947 */ /* 0x000fea0003800000 */
.L_x_11940:
        /* <DEDUP_REMOVED lines=9> */
.L_x_11943:
[----:B------:R1:W5:Y:S01]  /*27e0*/  LDG.E.U16 R22, desc[UR36][R4.64] ;  /* 0x0000002404167981 */ /* 0x000362000c1e1500 */
[----:B------:R-:W-:Y:S05]  /*27f0*/  BRA `(.L_x_11937) ;  /* 0x0000000c002c7947 */ /* 0x000fea0003800000 */
.L_x_11942:
        /* <DEDUP_REMOVED lines=13> */
.L_x_11932:
        /* <DEDUP_REMOVED lines=14> */
.L_x_11946:
        /* <DEDUP_REMOVED lines=13> */
.L_x_11945:
        /* <DEDUP_REMOVED lines=27> */
.L_x_11948:
        /* <DEDUP_REMOVED lines=15> */
.L_x_11947:
[----:B------:R-:W2:Y:S02]  /*2d20*/  LDG.E.U16 R0, desc[UR36][R4.64] ;  /* 0x0000002404007981 */ /* 0x000ea4000c1e1500 */
[----:B--2---:R-:W-:-:S05]  /*2d30*/  IMAD.U32 R0, R0, 0x10000, RZ ;  /* 0x0001000000007824 */ /* 0x004fca00078e00ff */
[----:B------:R-:W-:-:S04]  /*2d40*/  F2FP.F16.F32.PACK_AB R0, RZ, R0 ;  /* 0x00000000ff00723e */ /* 0x000fc800000000ff */
[----:B------:R-:W-:Y:S01]  /*2d50*/  PRMT R22, R0, 0x7610, R22 ;  /* 0x0000761000167816 */ /* 0x000fe20000000016 */
[----:B------:R-:W-:Y:S06]  /*2d60*/  BRA `(.L_x_11937) ;  /* 0x0000000400d07947 */ /* 0x000fec0003800000 */
.L_x_11944:
        /* <DEDUP_REMOVED lines=13> */
.L_x_11951:
        /* <DEDUP_REMOVED lines=21> */
.L_x_11955:
[----:B------:R-:W-:Y:S05]  /*2f90*/  BSYNC.RECONVERGENT B1 ;  /* 0x0000000000017941 */ /* 0x000fea0003800200 */
.L_x_11954:
[----:B------:R-:W-:Y:S01]  /*2fa0*/  IMAD.SHL.U32 R0, R0, 0x100000, RZ ;  /* 0x0010000000007824 */ /* 0x000fe200078e00ff */
[----:B------:R-:W-:-:S04]  /*2fb0*/  LEA R3, R3, 0x3b800000, 0x17 ;  /* 0x3b80000003037811 */ /* 0x000fc800078eb8ff */
[----:B------:R-:W-:-:S07]  /*2fc0*/  LOP3.LUT R0, R3, R0, R7, 0xfe, !PT ;  /* 0x0000000003007212 */ /* 0x000fce00078efe07 */
.L_x_11953:
[----:B------:R-:W-:Y:S05]  /*2fd0*/  BSYNC.RECONVERGENT B0 ;  /* 0x0000000000007941 */ /* 0x000fea0003800200 */
.L_x_11952:
[----:B------:R-:W-:-:S04]  /*2fe0*/  F2FP.F16.F32.PACK_AB R0, RZ, R0 ;  /* 0x00000000ff00723e */ /* 0x000fc800000000ff */
[----:B------:R-:W-:Y:S01]  /*2ff0*/  PRMT R22, R0, 0x7610, R22 ;  /* 0x0000761000167816 */ /* 0x000fe20000000016 */
[----:B------:R-:W-:Y:S06]  /*3000*/  BRA `(.L_x_11937) ;  /* 0x0000000400287947 */ /* 0x000fec0003800000 */
.L_x_11950:
        /* <DEDUP_REMOVED lines=21> */
.L_x_11959:
[----:B------:R-:W-:Y:S05]  /*3160*/  BSYNC.RECONVERGENT B1 ;  /* 0x0000000000017941 */ /* 0x000fea0003800200 */
.L_x_11958:
[----:B------:R-:W-:Y:S01]  /*3170*/  IMAD.SHL.U32 R0, R0, 0x200000, RZ ;  /* 0x0020000000007824 */ /* 0x000fe200078e00ff */
[----:B------:R-:W-:-:S04]  /*3180*/  LEA R3, R3, 0x37800000, 0x17 ;  /* 0x3780000003037811 */ /* 0x000fc800078eb8ff */
[----:B------:R-:W-:-:S07]  /*3190*/  LOP3.LUT R0, R3, R0, R7, 0xfe, !PT ;  /* 0x0000000003007212 */ /* 0x000fce00078efe07 */
.L_x_11957:
[----:B------:R-:W-:Y:S05]  /*31a0*/  BSYNC.RECONVERGENT B0 ;  /* 0x0000000000007941 */ /* 0x000fea0003800200 */
.L_x_11956:
[----:B------:R-:W-:-:S04]  /*31b0*/  F2FP.F16.F32.PACK_AB R0, RZ, R0 ;  /* 0x00000000ff00723e */ /* 0x000fc800000000ff */
[----:B------:R-:W-:Y:S01]  /*31c0*/  PRMT R22, R0, 0x7610, R22 ;  /* 0x0000761000167816 */ /* 0x000fe20000000016 */
[----:B------:R-:W-:Y:S06]  /*31d0*/  BRA `(.L_x_11937) ;  /* 0x0000000000b47947 */ /* 0x000fec0003800000 */
.L_x_11949:
        /* <DEDUP_REMOVED lines=14> */
.L_x_11963:
[----:B------:R-:W-:Y:S05]  /*32c0*/  BSYNC.RECONVERGENT B0 ;  /* 0x0000000000007941 */ /* 0x000fea0003800200 */
.L_x_11962:
[----:B------:R-:W-:-:S04]  /*32d0*/  F2FP.F16.F32.PACK_AB R0, RZ, R0 ;  /* 0x00000000ff00723e */ /* 0x000fc800000000ff */
[----:B------:R-:W-:Y:S01]  /*32e0*/  PRMT R22, R0, 0x7610, R22 ;  /* 0x0000761000167816 */ /* 0x000fe20000000016 */
[----:B------:R-:W-:Y:S06]  /*32f0*/  BRA `(.L_x_11937) ;  /* 0x00000000006c7947 */ /* 0x000fec0003800000 */
.L_x_11936:
        /* <DEDUP_REMOVED lines=16> */
.L_x_11964:
[----:B------:R-:W-:Y:S01]  /*3400*/  PRMT R22, RZ, 0x7610, R22 ;  /* 0x00007610ff167816 */ /* 0x000fe20000000016 */
[----:B------:R-:W-:Y:S06]  /*3410*/  BRA `(.L_x_11937) ;  /* 0x0000000000247947 */ /* 0x000fec0003800000 */
.L_x_11961:
[----:B------:R-:W2:Y:S02]  /*3420*/  LDG.E.64 R4, desc[UR36][R4.64] ;  /* 0x0000002404047981 */ /* 0x000ea4000c1e1b00 */
[----:B--2---:R-:W0:Y:S02]  /*3430*/  I2F.U64 R0, R4 ;  /* 0x0000000400007312 */ /* 0x004e240000301000 */
[----:B0-----:R-:W-:-:S04]  /*3440*/  F2FP.F16.F32.PACK_AB R0, RZ, R0 ;  /* 0x00000000ff00723e */ /* 0x001fc800000000ff */
[----:B------:R-:W-:Y:S01]  /*3450*/  PRMT R22, R0, 0x7610, R22 ;  /* 0x0000761000167816 */ /* 0x000fe20000000016 */
[----:B------:R-:W-:Y:S06]  /*3460*/  BRA `(.L_x_11937) ;  /* 0x0000000000107947 */ /* 0x000fec0003800000 */
.L_x_11960:
[----:B------:R-:W2:Y:S02]  /*3470*/  LDG.E R4, desc[UR36][R4.64] ;  /* 0x0000002404047981 */ /* 0x000ea4000c1e1900 */
[----:B--2---:R-:W-:-:S04]  /*3480*/  I2FP.F32.U32 R0, R4 ;  /* 0x0000000400007245 */ /* 0x004fc80000201000 */
[----:B------:R-:W-:-:S04]  /*3490*/  F2FP.F16.F32.PACK_AB R0, RZ, R0 ;  /* 0x00000000ff00723e */ /* 0x000fc800000000ff */
[----:B------:R-:W-:-:S07]  /*34a0*/  PRMT R22, R0, 0x7610, R22 ;  /* 0x0000761000167816 */ /* 0x000fce0000000016 */
.L_x_11937:
[----:B------:R-:W-:-:S07]  /*34b0*/  VIADD R17, R17, 0x80 ;  /* 0x0000008011117836 */ /* 0x000fce0000000000 */
.L_x_11931:
[----:B------:R-:W-:Y:S05]  /*34c0*/  BSYNC.RECONVERGENT B6 ;  /* 0x0000000000067941 */ /* 0x000fea0003800200 */
.L_x_11930:
        /* <DEDUP_REMOVED lines=26> */
.L_x_11970:
[----:B------:R-:W2:Y:S02]  /*3670*/  LDG.E.U8 R4, desc[UR36][R4.64] ;  /* 0x0000002404047981 */ /* 0x000ea4000c1e1100 */
[----:B--2---:R-:W-:-:S04]  /*3680*/  I2FP.F32.U32 R0, R4 ;  /* 0x0000000400007245 */ /* 0x004fc80000201000 */
[----:B------:R-:W-:-:S04]  /*3690*/  F2FP.F16.F32.PACK_AB R0, RZ, R0 ;  /* 0x00000000ff00723e */ /* 0x000fc800000000ff */
[----:B------:R-:W-:Y:S01]  /*36a0*/  PRMT R16, R0, 0x7610, R16 ;  /* 0x0000761000107816 */ /* 0x000fe20000000010 */
[----:B------:R-:W-:Y:S06]  /*36b0*/  BRA `(.L_x_11966) ;  /* 0x0000000c00d87947 */ /* 0x000fec0003800000 */
.L_x_11969:
        /* <DEDUP_REMOVED lines=11> */
.L_x_11973:
[----:B------:R-:W2:Y:S02]  /*3770*/  LDG.E R4, desc[UR36][R4.64] ;  /* 0x0000002404047981 */ /* 0x000ea4000c1e1900 */
[----:B--2---:R-:W-:-:S04]  /*3780*/  I2FP.F32.S32 R0, R4 ;  /* 0x0000000400007245 */ /* 0x004fc80000201400 */
[----:B------:R-:W-:-:S04]  /*3790*/  F2FP.F16.F32.PACK_AB R0, RZ, R0 ;  /* 0x00000000ff00723e */ /* 0x000fc800000000ff */
[----:B------:R-:W-:Y:S01]  /*37a0*/  PRMT R16, R0, 0x7610, R16 ;  /* 0x0000761000107816 */ /* 0x000fe20000000010 */
[----:B------:R-:W-:Y:S06]  /*37b0*/  BRA `(.L_x_11966) ;  /* 0x0000000c00987947 */ /* 0x000fec0003800000 */
.L_x_11972:
[----:B------:R-:W2:Y:S02]  /*37c0*/  LDG.E.U16 R4, desc[UR36][R4.64] ;  /* 0x0000002404047981 */ /* 0x000ea4000c1e1500 */
[----:B--2---:R-:W0:Y:S02]  /*37d0*/  I2F.S16 R0, R4 ;  /* 0x0000000400007306 */ /* 0x004e240000101400 */
[----:B0-----:R-:W-:-:S04]  /*37e0*/  F2FP.F16.F32.PACK_AB R0, RZ, R0 ;  /* 0x00000000ff00723e */ /* 0x001fc800000000ff */
[----:B------:R-:W-:Y:S01]  /*37f0*/  PRMT R16, R0, 0x7610, R16 ;  /* 0x0000761000107816 */ /* 0x000fe20000000010 */
[----:B------:R-:W-:Y:S06]  /*3800*/  BRA `(.L_x_11966) ;  /* 0x0000000c00847947 */ /* 0x000fec0003800000 */
.L_x_11968:
        /* <DEDUP_REMOVED lines=9> */
.L_x_11975:
[----:B------:R2:W5:Y:S01]  /*38a0*/  LDG.E.U16 R16, desc[UR36][R4.64] ;  /* 0x0000002404107981 */ /* 0x000562000c1e1500 */
[----:B------:R-:W-:Y:S05]  /*38b0*/  BRA `(.L_x_11966) ;  /* 0x0000000c00587947 */ /* 0x000fea0003800000 */
.L_x_11974:
        /* <DEDUP_REMOVED lines=9> */
.L_x_11977:
[----:B------:R3:W5:Y:S01]  /*3950*/  LDG.E.U16 R16, desc[UR36][R4.64] ;  /* 0x0000002404107981 */ /* 0x000762000c1e1500 */
[----:B------:R-:W-:Y:S05]  /*3960*/  BRA `(.L_x_11966) ;  /* 0x0000000c002c7947 */ /* 0x000fea0003800000 */
.L_x_11976:
        /* <DEDUP_REMOVED lines=13> */
.L_x_11967:
        /* <DEDUP_REMOVED lines=14> */
.L_x_11980:
        /* <DEDUP_REMOVED lines=13> */
.L_x_11979:
        /* <DEDUP_REMOVED lines=27> */
.L_x_11982:
        /* <DEDUP_REMOVED lines=15> */
.L_x_11981:
[----:B------:R-:W2:Y:S02]  /*3e90*/  LDG.E.U16 R0, desc[UR36][R4.64] ;  /* 0x0000002404007981 */ /* 0x000ea4000c1e1500 */
[----:B--2---:R-:W-:-:S05]  /*3ea0*/  IMAD.U32 R0, R0, 0x10000, RZ ;  /* 0x0001000000007824 */ /* 0x004fca00078e00ff */
[----:B------:R-:W-:-:S04]  /*3eb0*/  F2FP.F16.F32.PACK_AB R0, RZ, R0 ;  /* 0x00000000ff00723e */ /* 0x000fc800000000ff */
[----:B------:R-:W-:Y:S01]  /*3ec0*/  PRMT R16, R0, 0x7610, R16 ;  /* 0x0000761000107816 */ /* 0x000fe20000000010 */
[----:B------:R-:W-:Y:S06]  /*3ed0*/  BRA `(.L_x_11966) ;  /* 0x0000000400d07947 */ /* 0x000fec0003800000 */
.L_x_11978:
        /* <DEDUP_REMOVED lines=13> */
.L_x_11985:
        /* <DEDUP_REMOVED lines=21> */
.L_x_11989:
[----:B------:R-:W-:Y:S05]  /*4100*/  BSYNC.RECONVERGENT B1 ;  /* 0x0000000000017941 */ /* 0x000fea0003800200 */
.L_x_11988:
[----:B------:R-:W-:Y:S01]  /*4110*/  IMAD.SHL.U32 R0, R0, 0x100000, RZ ;  /* 0x0010000000007824 */ /* 0x000fe200078e00ff */
[----:B------:R-:W-:-:S04]  /*4120*/  LEA R3, R3, 0x3b800000, 0x17 ;  /* 0x3b80000003037811 */ /* 0x000fc800078eb8ff */
[----:B------:R-:W-:-:S07]  /*4130*/  LOP3.LUT R0, R3, R0, R7, 0xfe, !PT ;  /* 0x0000000003007212 */ /* 0x000fce00078efe07 */
.L_x_11987:
[----:B------:R-:W-:Y:S05]  /*4140*/  BSYNC.RECONVERGENT B0 ;  /* 0x0000000000007941 */ /* 0x000fea0003800200 */
.L_x_11986:
[----:B------:R-:W-:-:S04]  /*4150*/  F2FP.F16.F32.PACK_AB R0, RZ, R0 ;  /* 0x00000000ff00723e */ /* 0x000fc800000000ff */
[----:B------:R-:W-:Y:S01]  /*4160*/  PRMT R16, R0, 0x7610, R16 ;  /* 0x0000761000107816 */ /* 0x000fe20000000010 */
[----:B------:R-:W-:Y:S06]  /*4170*/  BRA `(.L_x_11966) ;  /* 0x0000000400287947 */ /* 0x000fec0003800000 */
.L_x_11984:
        /* <DEDUP_REMOVED lines=21> */
.L_x_11993:
[----:B------:R-:W-:Y:S05]  /*42d0*/  BSYNC.RECONVERGENT B1 ;  /* 0x0000000000017941 */ /* 0x000fea0003800200 */
.L_x_11992:
[----:B------:R-:W-:Y:S01]  /*42e0*/  IMAD.SHL.U32 R0, R0, 0x200000, RZ ;  /* 0x0020000000007824 */ /* 0x000fe200078e00ff */
[----:B------:R-:W-:-:S04]  /*42f0*/  LEA R3, R3, 0x37800000, 0x17 ;  /* 0x3780000003037811 */ /* 0x000fc800078eb8ff */
[----:B------:R-:W-:-:S07]  /*4300*/  LOP3.LUT R0, R3, R0, R7, 0xfe, !PT ;  /* 0x0000000003007212 */ /* 0x000fce00078efe07 */
.L_x_11991:
[----:B------:R-:W-:Y:S05]  /*4310*/  BSYNC.RECONVERGENT B0 ;  /* 0x0000000000007941 */ /* 0x000fea0003800200 */
.L_x_11990:
[----:B------:R-:W-:-:S04]  /*4320*/  F2FP.F16.F32.PACK_AB R0, RZ, R0 ;  /* 0x00000000ff00723e */ /* 0x000fc800000000ff */
[----:B------:R-:W-:Y:S01]  /*4330*/  PRMT R16, R0, 0x7610, R16 ;  /* 0x0000761000107816 */ /* 0x000fe20000000010 */
[----:B------:R-:W-:Y:S06]  /*4340*/  BRA `(.L_x_11966) ;  /* 0x0000000000b47947 */ /* 0x000fec0003800000 */
.L_x_11983:
        /* <DEDUP_REMOVED lines=14> */
.L_x_11997:
[----:B------:R-:W-:Y:S05]  /*4430*/  BSYNC.RECONVERGENT B0 ;  /* 0x0000000000007941 */ /* 0x000fea0003800200 */
.L_x_11996:
[----:B------:R-:W-:-:S04]  /*4440*/  F2FP.F16.F32.PACK_AB R0, RZ, R0 ;  /* 0x00000000ff00723e */ /* 0x000fc800000000ff */
[----:B------:R-:W-:Y:S01]  /*4450*/  PRMT R16, R0, 0x7610, R16 ;  /* 0x0000761000107816 */ /* 0x000fe20000000010 */
[----:B------:R-:W-:Y:S06]  /*4460*/  BRA `(.L_x_11966) ;  /* 0x00000000006c7947 */ /* 0x000fec0003800000 */
.L_x_11971:
        /* <DEDUP_REMOVED lines=16> */
.L_x_11998:
[----:B------:R-:W-:Y:S01]  /*4570*/  PRMT R16, RZ, 0x7610, R16 ;  /* 0x00007610ff107816 */ /* 0x000fe20000000010 */
[----:B------:R-:W-:Y:S06]  /*4580*/  BRA `(.L_x_11966) ;  /* 0x0000000000247947 */ /* 0x000fec0003800000 */
.L_x_11995:
[----:B------:R-:W2:Y:S02]  /*4590*/  LDG.E.64 R4, desc[UR36][R4.64] ;  /* 0x0000002404047981 */ /* 0x000ea4000c1e1b00 */
[----:B--2---:R-:W0:Y:S02]  /*45a0*/  I2F.U64 R0, R4 ;  /* 0x0000000400007312 */ /* 0x004e240000301000 */
[----:B0-----:R-:W-:-:S04]  /*45b0*/  F2FP.F16.F32.PACK_AB R0, RZ, R0 ;  /* 0x00000000ff00723e */ /* 0x001fc800000000ff */
[----:B------:R-:W-:Y:S01]  /*45c0*/  PRMT R16, R0, 0x7610, R16 ;  /* 0x0000761000107816 */ /* 0x000fe20000000010 */
[----:B------:R-:W-:Y:S06]  /*45d0*/  BRA `(.L_x_11966) ;  /* 0x0000000000107947 */ /* 0x000fec0003800000 */
.L_x_11994:
[----:B------:R-:W2:Y:S02]  /*45e0*/  LDG.E R4, desc[UR36][R4.64] ;  /* 0x0000002404047981 */ /* 0x000ea4000c1e1900 */
[----:B--2---:R-:W-:-:S04]  /*45f0*/  I2FP.F32.U32 R0, R4 ;  /* 0x0000000400007245 */ /* 0x004fc80000201000 */
[----:B------:R-:W-:-:S04]  /*4600*/  F2FP.F16.F32.PACK_AB R0, RZ, R0 ;  /* 0x00000000ff00723e */ /* 0x000fc800000000ff */
[----:B------:R-:W-:-:S07]  /*4610*/  PRMT R16, R0, 0x7610, R16 ;  /* 0x0000761000107816 */ /* 0x000fce0000000010 */
.L_x_11966:
[----:B------:R-:W-:Y:S05]  /*4620*/  BSYNC.RECONVERGENT B6 ;  /* 0x0000000000067941 */ /* 0x000fea0003800200 */
.L_x_11965:
[C---:B------:R-:W-:Y:S01]  /*4630*/  VIADD R3, R25.reuse, 0x100 ;  /* 0x0000010019037836 */ /* 0x040fe20000000000 */
[CC--:B------:R-:W-:Y:S01]  /*4640*/  ISETP.GE.AND P0, PT, R25.reuse, R24.reuse, PT ;  /* 0x000000181900720c */ /* 0x0c0fe20003f06270 */
[C---:B0123--:R-:W-:Y:S01]  /*4650*/  VIADD R5, R25.reuse, 0x180 ;  /* 0x0000018019057836 */ /* 0x04ffe20000000000 */
[----:B------:R-:W0:Y:S01]  /*4660*/  LDC.U8 R17, c[0x0][0x3a4] ;  /* 0x0000e900ff117b82 */ /* 0x000e220000000000 */
[----:B------:R-:W-:Y:S01]  /*4670*/  VIADD R27, R25, 0x80 ;  /* 0x00000080191b7836 */ /* 0x000fe20000000000 */
[-C--:B------:R-:W-:Y:S01]  /*4680*/  ISETP.GE.AND P2, PT, R3, R24.reuse, PT ;  /* 0x000000180300720c */ /* 0x080fe20003f46270 */
[----:B------:R-:W-:Y:S01]  /*4690*/  BSSY.RECONVERGENT B6, `(.L_x_11999) ;  /* 0x000011c000067945 */ /* 0x000fe20003800200 */
[-C--:B------:R-:W-:Y:S02]  /*46a0*/  ISETP.GE.AND P3, PT, R5, R24.reuse, PT ;  /* 0x000000180500720c */ /* 0x080fe40003f66270 */
[----:B------:R-:W-:-:S05]  /*46b0*/  ISETP.GE.AND P1, PT, R27, R24, PT ;  /* 0x000000181b00720c */ /* 0x000fca0003f26270 */
[----:B-----5:R-:W-:-:S04]  /*46c0*/  @!P0 HADD2 R0, -R28.H0_H0, -RZ.H0_H0 ;  /* 0xa00000ff1c008230 */ /* 0x020fc80000000900 */
[----:B------:R-:W-:Y:S01]  /*46d0*/  @!P2 HADD2 R6, -R22.H0_H0, -RZ.H0_H0 ;  /* 0xa00000ff1606a230 */ /* 0x000fe20000000900 */
[----:B------:R-:W-:Y:S01]  /*46e0*/  @!P0 PRMT R0, R0, 0x5410, RZ ;  /* 0x0000541000008816 */ /* 0x000fe200000000ff */
[----:B------:R-:W-:Y:S02]  /*46f0*/  @!P3 HADD2 R8, -R16.H0_H0, -RZ.H0_H0 ;  /* 0xa00000ff1008b230 */ /* 0x000fe40000000900 */
[----:B------:R-:W-:Y:S01]  /*4700*/  @!P1 HADD2 R7, -R26.H0_H0, -RZ.H0_H0 ;  /* 0xa00000ff1a079230 */ /* 0x000fe20000000900 */
[----:B------:R-:W-:Y:S02]  /*4710*/  @!P2 PRMT R5, R6, 0x5410, RZ ;  /* 0x000054100605a816 */ /* 0x000fe400000000ff */
[----:B------:R-:W-:Y:S02]  /*4720*/  @!P3 PRMT R6, R8, 0x5410, RZ ;  /* 0x000054100806b816 */ /* 0x000fe400000000ff */
[----:B------:R-:W-:Y:S02]  /*4730*/  @!P1 PRMT R3, R7, 0x5410, RZ ;  /* 0x0000541007039816 */ /* 0x000fe400000000ff */
[----:B------:R-:W-:-:S02]  /*4740*/  @!P0 PRMT R4, R0, 0x7610, R4 ;  /* 0x0000761000048816 */ /* 0x000fc40000000004 */
[----:B------:R-:W-:Y:S02]  /*4750*/  @!P2 PRMT R18, R5, 0x7610, R18 ;  /* 0x000076100512a816 */ /* 0x000fe40000000012 */
[----:B------:R-:W-:Y:S02]  /*4760*/  @!P3 PRMT R19, R6, 0x7610, R19 ;  /* 0x000076100613b816 */ /* 0x000fe40000000013 */
[----:B------:R-:W-:Y:S01]  /*4770*/  @!P1 PRMT R23, R3, 0x7610, R23 ;  /* 0x0000761003179816 */ /* 0x000fe20000000017 */
        /* <DEDUP_REMOVED lines=19> */
[----:B------:R-:W-:Y:S02]  /*48b0*/  HADD2.F32 R28, -RZ, -R28.H0_H0 ;  /* 0xa000001cff1c7230 */ /* 0x000fe40000004100 */
[----:B------:R-:W-:Y:S02]  /*48c0*/  IMAD.MOV.U32 R25, RZ, RZ, R27 ;  /* 0x000000ffff197224 */ /* 0x000fe400078e001b */
[----:B------:R-:W0:Y:S02]  /*48d0*/  F2I.FTZ.TRUNC.NTZ R3, R28 ;  /* 0x0000001c00037305 */ /* 0x000e24000021f100 */
[----:B0-----:R0:W-:Y:S01]  /*48e0*/  STG.E.U8 desc[UR36][R8.64], R3 ;  /* 0x0000000308007986 */ /* 0x0011e2000c101124 */
[----:B------:R-:W-:Y:S05]  /*48f0*/  BRA `(.L_x_12000) ;  /* 0x0000000c00d47947 */ /* 0x000fea0003800000 */
.L_x_12004:
[----:B------:R-:W-:Y:S02]  /*4900*/  HADD2.F32 R5, -RZ, -R28.H0_H0 ;  /* 0xa000001cff057230 */ /* 0x000fe40000004100 */
[----:B------:R-:W-:-:S04]  /*4910*/  IMAD.MOV.U32 R25, RZ, RZ, R27 ;  /* 0x000000ffff197224 */ /* 0x000fc800078e001b */
[----:B------:R-:W0:Y:S02]  /*4920*/  F2I.S64.TRUNC R4, R5 ;  /* 0x0000000500047311 */ /* 0x000e24000020d900 */
[----:B0-----:R0:W-:Y:S01]  /*4930*/  STG.E.U8 desc[UR36][R8.64], R4 ;  /* 0x0000000408007986 */ /* 0x0011e2000c101124 */
[----:B------:R-:W-:Y:S05]  /*4940*/  BRA `(.L_x_12000) ;  /* 0x0000000c00c07947 */ /* 0x000fea0003800000 */
.L_x_12003:
[----:B------:R-:W-:-:S13]  /*4950*/  ISETP.NE.AND P0, PT, R0, 0x2, PT ;  /* 0x000000020000780c */ /* 0x000fda0003f05270 */
[----:B------:R-:W-:Y:S05]  /*4960*/  @!P0 BRA `(.L_x_12006) ;  /* 0x0000000000388947 */ /* 0x000fea0003800000 */
[----:B------:R-:W-:-:S13]  /*4970*/  ISETP.NE.AND P0, PT, R0, 0x3, PT ;  /* 0x000000030000780c */ /* 0x000fda0003f05270 */
[----:B------:R-:W-:Y:S05]  /*4980*/  @!P0 BRA `(.L_x_12007) ;  /* 0x00000000001c8947 */ /* 0x000fea0003800000 */
[----:B------:R-:W-:-:S13]  /*4990*/  ISETP.NE.AND P0, PT, R0, 0x4, PT ;  /* 0x000000040000780c */ /* 0x000fda0003f05270 */
[----:B------:R-:W-:Y:S05]  /*49a0*/  @P0 BRA `(.L_x_12005) ;  /* 0x0000000800f80947 */ /* 0x000fea0003800000 */
[----:B------:R-:W-:Y:S02]  /*49b0*/  HADD2.F32 R4, -RZ, -R28.H0_H0 ;  /* 0xa000001cff047230 */ /* 0x000fe40000004100 */
[----:B------:R-:W-:-:S04]  /*49c0*/  IMAD.MOV.U32 R25, RZ, RZ, R27 ;  /* 0x000000ffff197224 */ /* 0x000fc800078e001b */
[----:B------:R-:W0:Y:S02]  /*49d0*/  F2I.S64.TRUNC R4, R4 ;  /* 0x0000000400047311 */ /* 0x000e24000020d900 */
[----:B0-----:R0:W-:Y:S01]  /*49e0*/  STG.E.64 desc[UR36][R8.64], R4 ;  /* 0x0000000408007986 */ /* 0x0011e2000c101b24 */
[----:B------:R-:W-:Y:S05]  /*49f0*/  BRA `(.L_x_12000) ;  /* 0x0000000c00947947 */ /* 0x000fea0003800000 */
.L_x_12007:
[----:B------:R-:W-:Y:S02]  /*4a00*/  HADD2.F32 R28, -RZ, -R28.H0_H0 ;  /* 0xa000001cff1c7230 */ /* 0x000fe40000004100 */
[----:B------:R-:W-:Y:S02]  /*4a10*/  IMAD.MOV.U32 R25, RZ, RZ, R27 ;  /* 0x000000ffff197224 */ /* 0x000fe400078e001b */
[----:B------:R-:W0:Y:S02]  /*4a20*/  F2I.FTZ.TRUNC.NTZ R3, R28 ;  /* 0x0000001c00037305 */ /* 0x000e24000021f100 */
[----:B0-----:R0:W-:Y:S01]  /*4a30*/  STG.E desc[UR36][R8.64], R3 ;  /* 0x0000000308007986 */ /* 0x0011e2000c101924 */
[----:B------:R-:W-:Y:S05]  /*4a40*/  BRA `(.L_x_12000) ;  /* 0x0000000c00807947 */ /* 0x000fea0003800000 */
.L_x_12006:
[----:B------:R-:W-:Y:S02]  /*4a50*/  HADD2.F32 R28, -RZ, -R28.H0_H0 ;  /* 0xa000001cff1c7230 */ /* 0x000fe40000004100 */
[----:B------:R-:W-:Y:S02]  /*4a60*/  IMAD.MOV.U32 R25, RZ, RZ, R27 ;  /* 0x000000ffff197224 */ /* 0x000fe400078e001b */
[----:B------:R-:W0:Y:S02]  /*4a70*/  F2I.FTZ.TRUNC.NTZ R3, R28 ;  /* 0x0000001c00037305 */ /* 0x000e24000021f100 */
[----:B0-----:R0:W-:Y:S01]  /*4a80*/  STG.E.U16 desc[UR36][R8.64], R3 ;  /* 0x0000000308007986 */ /* 0x0011e2000c101524 */
[----:B------:R-:W-:Y:S05]  /*4a90*/  BRA `(.L_x_12000) ;  /* 0x0000000c006c7947 */ /* 0x000fea0003800000 */
.L_x_12002:
[----:B------:R-:W-:-:S13]  /*4aa0*/  ISETP.GT.AND P0, PT, R0, 0x6, PT ;  /* 0x000000060000780c */ /* 0x000fda0003f04270 */
[----:B------:R-:W-:Y:S05]  /*4ab0*/  @P0 BRA `(.L_x_12008) ;  /* 0x00000000002c0947 */ /* 0x000fea0003800000 */
[----:B------:R-:W-:-:S13]  /*4ac0*/  ISETP.NE.AND P0, PT, R0, 0x5, PT ;  /* 0x000000050000780c */ /* 0x000fda0003f05270 */
[----:B------:R-:W-:Y:S05]  /*4ad0*/  @!P0 BRA `(.L_x_12009) ;  /* 0x0000000000188947 */ /* 0x000fea0003800000 */
[----:B------:R-:W-:-:S13]  /*4ae0*/  ISETP.NE.AND P0, PT, R0, 0x6, PT ;  /* 0x000000060000780c */ /* 0x000fda0003f05270 */
[----:B------:R-:W-:Y:S05]  /*4af0*/  @P0 BRA `(.L_x_12005) ;  /* 0x0000000800a40947 */ /* 0x000fea0003800000 */
[----:B------:R-:W-:Y:S02]  /*4b00*/  HADD2.F32 R3, -RZ, -R28.H0_H0 ;  /* 0xa000001cff037230 */ /* 0x000fe40000004100 */
[----:B------:R-:W-:-:S03]  /*4b10*/  IMAD.MOV.U32 R25, RZ, RZ, R27 ;  /* 0x000000ffff197224 */ /* 0x000fc600078e001b */
[----:B------:R0:W-:Y:S01]  /*4b20*/  STG.E desc[UR36][R8.64], R3 ;  /* 0x0000000308007986 */ /* 0x0001e2000c101924 */
[----:B------:R-:W-:Y:S05]  /*4b30*/  BRA `(.L_x_12000) ;  /* 0x0000000c00447947 */ /* 0x000fea0003800000 */
.L_x_12009:
[----:B------:R0:W-:Y:S01]  /*4b40*/  STG.E.U16 desc[UR36][R8.64], R4 ;  /* 0x0000000408007986 */ /* 0x0001e2000c101524 */
[----:B------:R-:W-:Y:S01]  /*4b50*/  IMAD.MOV.U32 R25, RZ, RZ, R27 ;  /* 0x000000ffff197224 */ /* 0x000fe200078e001b */
[----:B------:R-:W-:Y:S06]  /*4b60*/  BRA `(.L_x_12000) ;  /* 0x0000000c00387947 */ /* 0x000fec0003800000 */
.L_x_12008:
[----:B------:R-:W-:-:S13]  /*4b70*/  ISETP.NE.AND P0, PT, R0, 0x7, PT ;  /* 0x000000070000780c */ /* 0x000fda0003f05270 */
[----:B------:R-:W-:Y:S05]  /*4b80*/  @!P0 BRA `(.L_x_12010) ;  /* 0x00000000003c8947 */ /* 0x000fea0003800000 */
[----:B------:R-:W-:-:S13]  /*4b90*/  ISETP.NE.AND P0, PT, R0, 0x8, PT ;  /* 0x000000080000780c */ /* 0x000fda0003f05270 */
[----:B------:R-:W-:Y:S05]  /*4ba0*/  @!P0 BRA `(.L_x_12011) ;  /* 0x00000000001c8947 */ /* 0x000fea0003800000 */
[----:B------:R-:W-:-:S13]  /*4bb0*/  ISETP.NE.AND P0, PT, R0, 0x9, PT ;  /* 0x000000090000780c */ /* 0x000fda0003f05270 */
[----:B------:R-:W-:Y:S05]  /*4bc0*/  @P0 BRA `(.L_x_12005) ;  /* 0x0000000800700947 */ /* 0x000fea0003800000 */
[----:B------:R-:W-:Y:S02]  /*4bd0*/  HADD2.F32 R28, -RZ, -R28.H0_H0 ;  /* 0xa000001cff1c7230 */ /* 0x000fe40000004100 */
[----:B------:R-:W-:Y:S02]  /*4be0*/  IMAD.MOV.U32 R29, RZ, RZ, RZ ;  /* 0x000000ffff1d7224 */ /* 0x000fe400078e00ff */
[----:B------:R-:W-:-:S03]  /*4bf0*/  IMAD.MOV.U32 R25, RZ, RZ, R27 ;  /* 0x000000ffff197224 */ /* 0x000fc600078e001b */
[----:B------:R0:W-:Y:S01]  /*4c00*/  STG.E.64 desc[UR36][R8.64], R28 ;  /* 0x0000001c08007986 */ /* 0x0001e2000c101b24 */
[----:B------:R-:W-:Y:S05]  /*4c10*/  BRA `(.L_x_12000) ;  /* 0x0000000c000c7947 */ /* 0x000fea0003800000 */
.L_x_12011:
[----:B------:R-:W-:Y:S02]  /*4c20*/  HADD2.F32 R0, -RZ, -R28.H0_H0 ;  /* 0xa000001cff007230 */ /* 0x000fe40000004100 */
[----:B------:R-:W-:-:S03]  /*4c30*/  IMAD.MOV.U32 R25, RZ, RZ, R27 ;  /* 0x000000ffff197224 */ /* 0x000fc600078e001b */
[----:B------:R-:W-:-:S04]  /*4c40*/  F2FP.F16.F32.PACK_AB R0, RZ, R0 ;  /* 0x00000000ff00723e */ /* 0x000fc800000000ff */
[----:B------:R-:W-:-:S05]  /*4c50*/  PRMT R0, R0, 0x5410, RZ ;  /* 0x0000541000007816 */ /* 0x000fca00000000ff */
[----:B------:R0:W-:Y:S01]  /*4c60*/  STG.E desc[UR36][R8.64], R0 ;  /* 0x0000000008007986 */ /* 0x0001e2000c101924 */
[----:B------:R-:W-:Y:S05]  /*4c70*/  BRA `(.L_x_12000) ;  /* 0x0000000800f47947 */ /* 0x000fea0003800000 */
.L_x_12010:
[----:B------:R-:W-:Y:S02]  /*4c80*/  HADD2.F32 R4, -RZ, -R28.H0_H0 ;  /* 0xa000001cff047230 */ /* 0x000fe40000004100 */
[----:B------:R-:W-:-:S03]  /*4c90*/  IMAD.MOV.U32 R25, RZ, RZ, R27 ;  /* 0x000000ffff197224 */ /* 0x000fc600078e001b */
[----:B------:R-:W-:-:S06]  /*4ca0*/  FMUL.FTZ R4, R4, 1 ;  /* 0x3f80000004047820 */ /* 0x000fcc0000410000 */
[----:B------:R-:W0:Y:S02]  /*4cb0*/  F2F.F64.F32 R4, R4 ;  /* 0x0000000400047310 */ /* 0x000e240000201800 */
[----:B0-----:R0:W-:Y:S01]  /*4cc0*/  STG.E.64 desc[UR36][R8.64], R4 ;  /* 0x0000000408007986 */ /* 0x0011e2000c101b24 */
[----:B------:R-:W-:Y:S05]  /*4cd0*/  BRA `(.L_x_12000) ;  /* 0x0000000800dc7947 */ /* 0x000fea0003800000 */
.L_x_12001:
        /* <DEDUP_REMOVED lines=10> */
[----:B------:R-:W-:-:S04]  /*4d80*/  FSETP.NEU.FTZ.AND P0, PT, R28, RZ, PT ;  /* 0x000000ff1c00720b */ /* 0x000fc80003f1d000 */
[----:B------:R-:W-:-:S05]  /*4d90*/  SEL R3, RZ, 0x1, !P0 ;  /* 0x00000001ff037807 */ /* 0x000fca0004000000 */
[----:B------:R0:W-:Y:S01]  /*4da0*/  STG.E.U8 desc[UR36][R8.64], R3 ;  /* 0x0000000308007986 */ /* 0x0001e2000c101124 */
[----:B------:R-:W-:Y:S05]  /*4db0*/  BRA `(.L_x_12000) ;  /* 0x0000000800a47947 */ /* 0x000fea0003800000 */
.L_x_12014:
[----:B------:R-:W-:Y:S01]  /*4dc0*/  HADD2.F32 R28, -RZ, -R28.H0_H0 ;  /* 0xa000001cff1c7230 */ /* 0x000fe20000004100 */
[----:B------:R-:W-:Y:S01]  /*4dd0*/  CS2R R6, SRZ ;  /* 0x0000000000067805 */ /* 0x000fe2000001ff00 */
[----:B------:R-:W-:-:S03]  /*4de0*/  IMAD.MOV.U32 R25, RZ, RZ, R27 ;  /* 0x000000ffff197224 */ /* 0x000fc600078e001b */
[----:B------:R-:W-:-:S06]  /*4df0*/  FMUL.FTZ R4, R28, 1 ;  /* 0x3f8000001c047820 */ /* 0x000fcc0000410000 */
[----:B------:R-:W0:Y:S02]  /*4e00*/  F2F.F64.F32 R4, R4 ;  /* 0x0000000400047310 */ /* 0x000e240000201800 */
[----:B0-----:R4:W-:Y:S01]  /*4e10*/  STG.E.128 desc[UR36][R8.64], R4 ;  /* 0x0000000408007986 */ /* 0x0019e2000c101d24 */
[----:B------:R-:W-:Y:S05]  /*4e20*/  BRA `(.L_x_12000) ;  /* 0x0000000800887947 */ /* 0x000fea0003800000 */
.L_x_12013:
[----:B------:R-:W-:-:S13]  /*4e30*/  ISETP.NE.AND P0, PT, R0, 0xf, PT ;  /* 0x0000000f0000780c */ /* 0x000fda0003f05270 */
[----:B------:R-:W-:Y:S05]  /*4e40*/  @!P0 BRA `(.L_x_12015) ;  /* 0x0000000000a88947 */ /* 0x000fea0003800000 */
[----:B------:R-:W-:-:S13]  /*4e50*/  ISETP.NE.AND P0, PT, R0, 0x17, PT ;  /* 0x000000170000780c */ /* 0x000fda0003f05270 */
[----:B------:R-:W-:Y:S05]  /*4e60*/  @!P0 BRA `(.L_x_12016) ;  /* 0x0000000000508947 */ /* 0x000fea0003800000 */
[----:B------:R-:W-:-:S13]  /*4e70*/  ISETP.NE.AND P0, PT, R0, 0x18, PT ;  /* 0x000000180000780c */ /* 0x000fda0003f05270 */
[----:B------:R-:W-:Y:S05]  /*4e80*/  @P0 BRA `(.L_x_12005) ;  /* 0x0000000400c00947 */ /* 0x000fea0003800000 */
[----:B------:R-:W-:Y:S01]  /*4e90*/  HADD2.F32 R28, -RZ, -R28.H0_H0 ;  /* 0xa000001cff1c7230 */ /* 0x000fe20000004100 */
        /* <DEDUP_REMOVED lines=12> */
.L_x_12018:
[----:B------:R-:W-:Y:S05]  /*4f60*/  BSYNC.RECONVERGENT B0 ;  /* 0x0000000000007941 */ /* 0x000fea0003800200 */
.L_x_12017:
[----:B------:R-:W-:Y:S01]  /*4f70*/  LOP3.LUT R5, R0, 0x80, R5, 0xf8, !PT ;  /* 0x0000008000057812 */ /* 0x000fe200078ef805 */
[----:B------:R-:W-:-:S04]  /*4f80*/  IMAD.MOV.U32 R25, RZ, RZ, R27 ;  /* 0x000000ffff197224 */ /* 0x000fc800078e001b */
[----:B------:R3:W-:Y:S01]  /*4f90*/  STG.E.U8 desc[UR36][R8.64], R5 ;  /* 0x0000000508007986 */ /* 0x0007e2000c101124 */
[----:B------:R-:W-:Y:S05]  /*4fa0*/  BRA `(.L_x_12000) ;  /* 0x0000000800287947 */ /* 0x000fea0003800000 */
.L_x_12016:
[----:B------:R-:W-:Y:S01]  /*4fb0*/  HADD2.F32 R28, -RZ, -R28.H0_H0 ;  /* 0xa000001cff1c7230 */ /* 0x000fe20000004100 */
        /* <DEDUP_REMOVED lines=14> */
.L_x_12020:
[----:B------:R-:W-:Y:S05]  /*50a0*/  BSYNC.RECONVERGENT B0 ;  /* 0x0000000000007941 */ /* 0x000fea0003800200 */
.L_x_12019:
[----:B------:R-:W-:Y:S01]  /*50b0*/  LOP3.LUT R5, R0, 0x80, R5, 0xf8, !PT ;  /* 0x0000008000057812 */ /* 0x000fe200078ef805 */
[----:B------:R-:W-:-:S04]  /*50c0*/  IMAD.MOV.U32 R25, RZ, RZ, R27 ;  /* 0x000000ffff197224 */ /* 0x000fc800078e001b */
[----:B------:R2:W-:Y:S01]  /*50d0*/  STG.E.U8 desc[UR36][R8.64], R5 ;  /* 0x0000000508007986 */ /* 0x0005e2000c101124 */
[----:B------:R-:W-:Y:S05]  /*50e0*/  BRA `(.L_x_12000) ;  /* 0x0000000400d87947 */ /* 0x000fea0003800000 */
.L_x_12015:
[----:B------:R-:W-:Y:S02]  /*50f0*/  HADD2.F32 R0, -RZ, -R28.H0_H0 ;  /* 0xa000001cff007230 */ /* 0x000fe40000004100 */
[----:B------:R-:W-:-:S03]  /*5100*/  IMAD.MOV.U32 R25, RZ, RZ, R27 ;  /* 0x000000ffff197224 */ /* 0x000fc600078e001b */
[----:B------:R-:W-:-:S05]  /*5110*/  F2FP.BF16.F32.PACK_AB R0, RZ, R0 ;  /* 0x00000000ff00723e */ /* 0x000fca00000010ff */
[----:B------:R1:W-:Y:S01]  /*5120*/  STG.E.U16 desc[UR36][R8.64], R0 ;  /* 0x0000000008007986 */ /* 0x0003e2000c101524 */
[----:B------:R-:W-:Y:S05]  /*5130*/  BRA `(.L_x_12000) ;  /* 0x0000000400c47947 */ /* 0x000fea0003800000 */
.L_x_12012:
        /* <DEDUP_REMOVED lines=10> */
[----:B------:R-:W0:Y:S02]  /*51e0*/  F2I.FTZ.U32.TRUNC.NTZ R3, R3 ;  /* 0x0000000300037305 */ /* 0x000e24000021f000 */
[----:B0-----:R0:W-:Y:S01]  /*51f0*/  STG.E.U16 desc[UR36][R8.64], R3 ;  /* 0x0000000308007986 */ /* 0x0011e2000c101524 */
[----:B------:R-:W-:Y:S05]  /*5200*/  BRA `(.L_x_12000) ;  /* 0x0000000400907947 */ /* 0x000fea0003800000 */
.L_x_12023:
[----:B------:R-:W-:Y:S01]  /*5210*/  HADD2.F32 R3, -RZ, -R28.H0_H0 ;  /* 0xa000001cff037230 */ /* 0x000fe20000004100 */
        /* <DEDUP_REMOVED lines=12> */
.L_x_12026:
[----:B------:R-:W-:-:S04]  /*52e0*/  SHF.R.U32.HI R0, RZ, 0x14, R3 ;  /* 0x00000014ff007819 */ /* 0x000fc80000011603 */
[----:B------:R-:W-:-:S04]  /*52f0*/  LOP3.LUT R0, R0, 0x1, RZ, 0xc0, !PT ;  /* 0x0000000100007812 */ /* 0x000fc800078ec0ff */
[----:B------:R-:W-:-:S04]  /*5300*/  IADD3 R0, PT, PT, R3, 0x487ffff, R0 ;  /* 0x0487ffff03007810 */ /* 0x000fc80007ffe000 */
[----:B------:R-:W-:-:S04]  /*5310*/  SHF.R.U32.HI R0, RZ, 0x14, R0 ;  /* 0x00000014ff007819 */ /* 0x000fc80000011600 */
[----:B------:R-:W-:-:S07]  /*5320*/  LOP3.LUT R0, R0, 0xff, RZ, 0xc0, !PT ;  /* 0x000000ff00007812 */ /* 0x000fce00078ec0ff */
.L_x_12027:
[----:B------:R-:W-:-:S04]  /*5330*/  SHF.R.U32.HI R3, RZ, 0x18, R3 ;  /* 0x00000018ff037819 */ /* 0x000fc80000011603 */
[----:B------:R-:W-:-:S04]  /*5340*/  LOP3.LUT R0, R0, 0x80, R3, 0xf8, !PT ;  /* 0x0000008000007812 */ /* 0x000fc800078ef803 */
[----:B------:R-:W-:-:S07]  /*5350*/  PRMT R4, R0, 0x7610, R4 ;  /* 0x0000761000047816 */ /* 0x000fce0000000004 */
.L_x_12025:
[----:B------:R-:W-:Y:S05]  /*5360*/  BSYNC.RECONVERGENT B0 ;  /* 0x0000000000007941 */ /* 0x000fea0003800200 */
.L_x_12024:
[----:B------:R0:W-:Y:S01]  /*5370*/  STG.E.U8 desc[UR36][R8.64], R4 ;  /* 0x0000000408007986 */ /* 0x0001e2000c101124 */
[----:B------:R-:W-:Y:S01]  /*5380*/  IMAD.MOV.U32 R25, RZ, RZ, R27 ;  /* 0x000000ffff197224 */ /* 0x000fe200078e001b */
[----:B------:R-:W-:Y:S06]  /*5390*/  BRA `(.L_x_12000) ;  /* 0x00000004002c7947 */ /* 0x000fec0003800000 */
.L_x_12022:
        /* <DEDUP_REMOVED lines=13> */
.L_x_12030:
[----:B------:R-:W-:-:S04]  /*5470*/  SHF.R.U32.HI R0, RZ, 0x15, R3 ;  /* 0x00000015ff007819 */ /* 0x000fc80000011603 */
[----:B------:R-:W-:-:S04]  /*5480*/  LOP3.LUT R0, R0, 0x1, RZ, 0xc0, !PT ;  /* 0x0000000100007812 */ /* 0x000fc800078ec0ff */
[----:B------:R-:W-:-:S04]  /*5490*/  IADD3 R0, PT, PT, R3, 0x88fffff, R0 ;  /* 0x088fffff03007810 */ /* 0x000fc80007ffe000 */
[----:B------:R-:W-:-:S04]  /*54a0*/  SHF.R.U32.HI R0, RZ, 0x15, R0 ;  /* 0x00000015ff007819 */ /* 0x000fc80000011600 */
[----:B------:R-:W-:-:S07]  /*54b0*/  LOP3.LUT R0, R0, 0xff, RZ, 0xc0, !PT ;  /* 0x000000ff00007812 */ /* 0x000fce00078ec0ff */
.L_x_12031:
[----:B------:R-:W-:-:S04]  /*54c0*/  SHF.R.U32.HI R3, RZ, 0x18, R3 ;  /* 0x00000018ff037819 */ /* 0x000fc80000011603 */
[----:B------:R-:W-:-:S04]  /*54d0*/  LOP3.LUT R0, R0, 0x80, R3, 0xf8, !PT ;  /* 0x0000008000007812 */ /* 0x000fc800078ef803 */
[----:B------:R-:W-:-:S07]  /*54e0*/  PRMT R4, R0, 0x7610, R4 ;  /* 0x0000761000047816 */ /* 0x000fce0000000004 */
.L_x_12029:
[----:B------:R-:W-:Y:S05]  /*54f0*/  BSYNC.RECONVERGENT B0 ;  /* 0x0000000000007941 */ /* 0x000fea0003800200 */
.L_x_12028:
[----:B------:R0:W-:Y:S01]  /*5500*/  STG.E.U8 desc[UR36][R8.64], R4 ;  /* 0x0000000408007986 */ /* 0x0001e2000c101124 */
[----:B------:R-:W-:Y:S01]  /*5510*/  IMAD.MOV.U32 R25, RZ, RZ, R27 ;  /* 0x000000ffff197224 */ /* 0x000fe200078e001b */
[----:B------:R-:W-:Y:S06]  /*5520*/  BRA `(.L_x_12000) ;  /* 0x0000000000c87947 */ /* 0x000fec0003800000 */
.L_x_12021:
[----:B------:R-:W-:-:S13]  /*5530*/  ISETP.NE.AND P0, PT, R0, 0x1c, PT ;  /* 0x0000001c0000780c */ /* 0x000fda0003f05270 */
[----:B------:R-:W-:Y:S05]  /*5540*/  @!P0 BRA `(.L_x_12032) ;  /* 0x0000000000b08947 */ /* 0x000fea0003800000 */
[----:B------:R-:W-:-:S13]  /*5550*/  ISETP.NE.AND P0, PT, R0, 0x1d, PT ;  /* 0x0000001d0000780c */ /* 0x000fda0003f05270 */
[----:B------:R-:W-:Y:S05]  /*5560*/  @!P0 BRA `(.L_x_12033) ;  /* 0x0000000000948947 */ /* 0x000fea0003800000 */
[----:B------:R-:W-:-:S13]  /*5570*/  ISETP.NE.AND P0, PT, R0, 0x2c, PT ;  /* 0x0000002c0000780c */ /* 0x000fda0003f05270 */
[----:B------:R-:W-:Y:S05]  /*5580*/  @!P0 BRA `(.L_x_12034) ;  /* 0x0000000000488947 */ /* 0x000fea0003800000 */
.L_x_12005:
        /* <DEDUP_REMOVED lines=16> */
.L_x_12035:
[----:B------:R-:W-:Y:S01]  /*5690*/  IMAD.MOV.U32 R25, RZ, RZ, R27 ;  /* 0x000000ffff197224 */ /* 0x000fe200078e001b */
[----:B------:R-:W-:Y:S06]  /*56a0*/  BRA `(.L_x_12000) ;  /* 0x0000000000687947 */ /* 0x000fec0003800000 */
.L_x_12034:
[----:B------:R-:W-:Y:S02]  /*56b0*/  HADD2.F32 R28, -RZ, -R28.H0_H0 ;  /* 0xa000001cff1c7230 */ /* 0x000fe40000004100 */
        /* <DEDUP_REMOVED lines=16> */
.L_x_12033:
[----:B------:R-:W-:Y:S02]  /*57c0*/  HADD2.F32 R4, -RZ, -R28.H0_H0 ;  /* 0xa000001cff047230 */ /* 0x000fe40000004100 */
[----:B------:R-:W-:-:S04]  /*57d0*/  IMAD.MOV.U32 R25, RZ, RZ, R27 ;  /* 0x000000ffff197224 */ /* 0x000fc800078e001b */
[----:B------:R-:W0:Y:S02]  /*57e0*/  F2I.U64.TRUNC R4, R4 ;  /* 0x0000000400047311 */ /* 0x000e24000020d800 */
[----:B0-----:R0:W-:Y:S01]  /*57f0*/  STG.E.64 desc[UR36][R8.64], R4 ;  /* 0x0000000408007986 */ /* 0x0011e2000c101b24 */
[----:B------:R-:W-:Y:S05]  /*5800*/  BRA `(.L_x_12000) ;  /* 0x0000000000107947 */ /* 0x000fea0003800000 */
.L_x_12032:
[----:B------:R-:W-:Y:S02]  /*5810*/  HADD2.F32 R28, -RZ, -R28.H0_H0 ;  /* 0xa000001cff1c7230 */ /* 0x000fe40000004100 */
[----:B------:R-:W-:Y:S02]  /*5820*/  IMAD.MOV.U32 R25, RZ, RZ, R27 ;  /* 0x000000ffff197224 */ /* 0x000fe400078e001b */
[----:B------:R-:W0:Y:S02]  /*5830*/  F2I.FTZ.U32.TRUNC.NTZ R3, R28 ;  /* 0x0000001c00037305 */ /* 0x000e24000021f000 */
[----:B0-----:R0:W-:Y:S03]  /*5840*/  STG.E desc[UR36][R8.64], R3 ;  /* 0x0000000308007986 */ /* 0x0011e6000c101924 */
.L_x_12000:
[----:B------:R-:W-:Y:S05]  /*5850*/  BSYNC.RECONVERGENT B6 ;  /* 0x0000000000067941 */ /* 0x000fea0003800200 */
.L_x_11999:
        /* <DEDUP_REMOVED lines=21> */
[----:B------:R-:W-:-:S04]  /*59b0*/  HADD2.F32 R26, -RZ, -R26.H0_H0 ;  /* 0xa000001aff1a7230 */ /* 0x000fc80000004100 */
[----:B------:R-:W0:Y:S02]  /*59c0*/  F2I.FTZ.TRUNC.NTZ R3, R26 ;  /* 0x0000001a00037305 */ /* 0x000e24000021f100 */
[----:B0-----:R0:W-:Y:S01]  /*59d0*/  STG.E.U8 desc[UR36][R8.64], R3 ;  /* 0x0000000308007986 */ /* 0x0011e2000c101124 */
[----:B------:R-:W-:Y:S05]  /*59e0*/  BRA `(.L_x_12043) ;  /* 0x0000000c007c7947 */ /* 0x000fea0003800000 */
.L_x_12041:
[----:B------:R-:W-:-:S06]  /*59f0*/  HADD2.F32 R5, -RZ, -R26.H0_H0 ;  /* 0xa000001aff057230 */ /* 0x000fcc0000004100 */
[----:B------:R-:W0:Y:S02]  /*5a00*/  F2I.S64.TRUNC R4, R5 ;  /* 0x0000000500047311 */ /* 0x000e24000020d900 */
[----:B0-----:R0:W-:Y:S01]  /*5a10*/  STG.E.U8 desc[UR36][R8.64], R4 ;  /* 0x0000000408007986 */ /* 0x0011e2000c101124 */
[----:B------:R-:W-:Y:S05]  /*5a20*/  BRA `(.L_x_12043) ;  /* 0x0000000c006c7947 */ /* 0x000fea0003800000 */
.L_x_12040:
[----:B------:R-:W-:-:S13]  /*5a30*/  ISETP.NE.AND P0, PT, R0, 0x2, PT ;  /* 0x000000020000780c */ /* 0x000fda0003f05270 */
[----:B------:R-:W-:Y:S05]  /*5a40*/  @!P0 BRA `(.L_x_12044) ;  /* 0x0000000000308947 */ /* 0x000fea0003800000 */
[----:B------:R-:W-:-:S13]  /*5a50*/  ISETP.NE.AND P0, PT, R0, 0x3, PT ;  /* 0x000000030000780c */ /* 0x000fda0003f05270 */
[----:B------:R-:W-:Y:S05]  /*5a60*/  @!P0 BRA `(.L_x_12045) ;  /* 0x0000000000188947 */ /* 0x000fea0003800000 */
[----:B------:R-:W-:-:S13]  /*5a70*/  ISETP.NE.AND P0, PT, R0, 0x4, PT ;  /* 0x000000040000780c */ /* 0x000fda0003f05270 */
[----:B------:R-:W-:Y:S05]  /*5a80*/  @P0 BRA `(.L_x_12042) ;  /* 0x0000000800700947 */ /* 0x000fea0003800000 */
[----:B------:R-:W-:-:S06]  /*5a90*/  HADD2.F32 R4, -RZ, -R26.H0_H0 ;  /* 0xa000001aff047230 */ /* 0x000fcc0000004100 */
[----:B------:R-:W0:Y:S02]  /*5aa0*/  F2I.S64.TRUNC R4, R4 ;  /* 0x0000000400047311 */ /* 0x000e24000020d900 */
[----:B0-----:R0:W-:Y:S01]  /*5ab0*/  STG.E.64 desc[UR36][R8.64], R4 ;  /* 0x0000000408007986 */ /* 0x0011e2000c101b24 */
[----:B------:R-:W-:Y:S05]  /*5ac0*/  BRA `(.L_x_12043) ;  /* 0x0000000c00447947 */ /* 0x000fea0003800000 */
.L_x_12045:
[----:B------:R-:W-:-:S04]  /*5ad0*/  HADD2.F32 R26, -RZ, -R26.H0_H0 ;  /* 0xa000001aff1a7230 */ /* 0x000fc80000004100 */
[----:B------:R-:W0:Y:S02]  /*5ae0*/  F2I.FTZ.TRUNC.NTZ R3, R26 ;  /* 0x0000001a00037305 */ /* 0x000e24000021f100 */
[----:B0-----:R0:W-:Y:S01]  /*5af0*/  STG.E desc[UR36][R8.64], R3 ;  /* 0x0000000308007986 */ /* 0x0011e2000c101924 */
[----:B------:R-:W-:Y:S05]  /*5b00*/  BRA `(.L_x_12043) ;  /* 0x0000000c00347947 */ /* 0x000fea0003800000 */
.L_x_12044:
[----:B------:R-:W-:-:S04]  /*5b10*/  HADD2.F32 R26, -RZ, -R26.H0_H0 ;  /* 0xa000001aff1a7230 */ /* 0x000fc80000004100 */
[----:B------:R-:W0:Y:S02]  /*5b20*/  F2I.FTZ.TRUNC.NTZ R3, R26 ;  /* 0x0000001a00037305 */ /* 0x000e24000021f100 */
[----:B0-----:R0:W-:Y:S01]  /*5b30*/  STG.E.U16 desc[UR36][R8.64], R3 ;  /* 0x0000000308007986 */ /* 0x0011e2000c101524 */
[----:B------:R-:W-:Y:S05]  /*5b40*/  BRA `(.L_x_12043) ;  /* 0x0000000c00247947 */ /* 0x000fea0003800000 */
.L_x_12039:
[----:B------:R-:W-:-:S13]  /*5b50*/  ISETP.GT.AND P0, PT, R0, 0x6, PT ;  /* 0x000000060000780c */ /* 0x000fda0003f04270 */
[----:B------:R-:W-:Y:S05]  /*5b60*/  @P0 BRA `(.L_x_12046) ;  /* 0x0000000000240947 */ /* 0x000fea0003800000 */
[----:B------:R-:W-:-:S13]  /*5b70*/  ISETP.NE.AND P0, PT, R0, 0x5, PT ;  /* 0x000000050000780c */ /* 0x000fda0003f05270 */
[----:B------:R-:W-:Y:S05]  /*5b80*/  @!P0 BRA `(.L_x_12047) ;  /* 0x0000000000148947 */ /* 0x000fea0003800000 */
[----:B------:R-:W-:-:S13]  /*5b90*/  ISETP.NE.AND P0, PT, R0, 0x6, PT ;  /* 0x000000060000780c */ /* 0x000fda0003f05270 */
[----:B------:R-:W-:Y:S05]  /*5ba0*/  @P0 BRA `(.L_x_12042) ;  /* 0x0000000800280947 */ /* 0x000fea0003800000 */
[----:B------:R-:W-:-:S05]  /*5bb0*/  HADD2.F32 R3, -RZ, -R26.H0_H0 ;  /* 0xa000001aff037230 */ /* 0x000fca0000004100 */
[----:B------:R0:W-:Y:S01]  /*5bc0*/  STG.E desc[UR36][R8.64], R3 ;  /* 0x0000000308007986 */ /* 0x0001e2000c101924 */
[----:B------:R-:W-:Y:S05]  /*5bd0*/  BRA `(.L_x_12043) ;  /* 0x0000000c00007947 */ /* 0x000fea0003800000 */
.L_x_12047:
[----:B------:R0:W-:Y:S01]  /*5be0*/  STG.E.U16 desc[UR36][R8.64], R23 ;  /* 0x0000001708007986 */ /* 0x0001e2000c101524 */
[----:B------:R-:W-:Y:S05]  /*5bf0*/  BRA `(.L_x_12043) ;  /* 0x0000000800f87947 */ /* 0x000fea0003800000 */
.L_x_12046:
[----:B------:R-:W-:-:S13]  /*5c00*/  ISETP.NE.AND P0, PT, R0, 0x7, PT ;  /* 0x000000070000780c */ /* 0x000fda0003f05270 */
[----:B------:R-:W-:Y:S05]  /*5c10*/  @!P0 BRA `(.L_x_12048) ;  /* 0x0000000000348947 */ /* 0x000fea0003800000 */
[----:B------:R-:W-:-:S13]  /*5c20*/  ISETP.NE.AND P0, PT, R0, 0x8, PT ;  /* 0x000000080000780c */ /* 0x000fda0003f05270 */
[----:B------:R-:W-:Y:S05]  /*5c30*/  @!P0 BRA `(.L_x_12049) ;  /* 0x0000000000188947 */ /* 0x000fea0003800000 */
[----:B------:R-:W-:-:S13]  /*5c40*/  ISETP.NE.AND P0, PT, R0, 0x9, PT ;  /* 0x000000090000780c */ /* 0x000fda0003f05270 */
[----:B------:R-:W-:Y:S05]  /*5c50*/  @P0 BRA `(.L_x_12042) ;  /* 0x0000000400fc0947 */ /* 0x000fea0003800000 */
[----:B------:R-:W-:Y:S02]  /*5c60*/  HADD2.F32 R26, -RZ, -R26.H0_H0 ;  /* 0xa000001aff1a7230 */ /* 0x000fe40000004100 */
[----:B------:R-:W-:-:S05]  /*5c70*/  IMAD.MOV.U32 R27, RZ, RZ, RZ ;  /* 0x000000ffff1b7224 */ /* 0x000fca00078e00ff */
[----:B------:R0:W-:Y:S01]  /*5c80*/  STG.E.64 desc[UR36][R8.64], R26 ;  /* 0x0000001a08007986 */ /* 0x0001e2000c101b24 */
[----:B------:R-:W-:Y:S05]  /*5c90*/  BRA `(.L_x_12043) ;  /* 0x0000000800d07947 */ /* 0x000fea0003800000 */
.L_x_12049:
[----:B------:R-:W-:-:S05]  /*5ca0*/  HADD2.F32 R0, -RZ, -R26.H0_H0 ;  /* 0xa000001aff007230 */ /* 0x000fca0000004100 */
[----:B------:R-:W-:-:S04]  /*5cb0*/  F2FP.F16.F32.PACK_AB R0, RZ, R0 ;  /* 0x00000000ff00723e */ /* 0x000fc800000000ff */
[----:B------:R-:W-:-:S05]  /*5cc0*/  PRMT R0, R0, 0x5410, RZ ;  /* 0x0000541000007816 */ /* 0x000fca00000000ff */
[----:B------:R0:W-:Y:S01]  /*5cd0*/  STG.E desc[UR36][R8.64], R0 ;  /* 0x0000000008007986 */ /* 0x0001e2000c101924 */
[----:B------:R-:W-:Y:S05]  /*5ce0*/  BRA `(.L_x_12043) ;  /* 0x0000000800bc7947 */ /* 0x000fea0003800000 */
.L_x_12048:
[----:B------:R-:W-:-:S05]  /*5cf0*/  HADD2.F32 R4, -RZ, -R26.H0_H0 ;  /* 0xa000001aff047230 */ /* 0x000fca0000004100 */
[----:B------:R-:W-:-:S06]  /*5d00*/  FMUL.FTZ R4, R4, 1 ;  /* 0x3f80000004047820 */ /* 0x000fcc0000410000 */
[----:B------:R-:W0:Y:S02]  /*5d10*/  F2F.F64.F32 R4, R4 ;  /* 0x0000000400047310 */ /* 0x000e240000201800 */
[----:B0-----:R0:W-:Y:S01]  /*5d20*/  STG.E.64 desc[UR36][R8.64], R4 ;  /* 0x0000000408007986 */ /* 0x0011e2000c101b24 */
[----:B------:R-:W-:Y:S05]  /*5d30*/  BRA `(.L_x_12043) ;  /* 0x0000000800a87947 */ /* 0x000fea0003800000 */
.L_x_12038:
        /* <DEDUP_REMOVED lines=10> */
[----:B------:R-:W-:-:S06]  /*5de0*/  HADD2.F32 R3, -RZ, -R26.H0_H0 ;  /* 0xa000001aff037230 */ /* 0x000fcc0000004100 */
[----:B------:R-:W0:Y:S02]  /*5df0*/  F2I.FTZ.U32.TRUNC.NTZ R3, R3 ;  /* 0x0000000300037305 */ /* 0x000e24000021f000 */
[----:B0-----:R0:W-:Y:S01]  /*5e00*/  STG.E.U16 desc[UR36][R8.64], R3 ;  /* 0x0000000308007986 */ /* 0x0011e2000c101524 */
[----:B------:R-:W-:Y:S05]  /*5e10*/  BRA `(.L_x_12043) ;  /* 0x0000000800707947 */ /* 0x000fea0003800000 */
.L_x_12053:
[----:B------:R-:W-:Y:S01]  /*5e20*/  HADD2.F32 R5, -RZ, -R26.H0_H0 ;  /* 0xa000001aff057230 */ /* 0x000fe20000004100 */
        /* <DEDUP_REMOVED lines=16> */
.L_x_12056:
[----:B------:R-:W-:-:S04]  /*5f30*/  SHF.R.U32.HI R3, RZ, 0x18, R5 ;  /* 0x00000018ff037819 */ /* 0x000fc80000011605 */
[----:B------:R-:W-:-:S04]  /*5f40*/  LOP3.LUT R0, R0, 0x80, R3, 0xf8, !PT ;  /* 0x0000008000007812 */ /* 0x000fc800078ef803 */
[----:B------:R-:W-:-:S07]  /*5f50*/  PRMT R4, R0, 0x7610, R4 ;  /* 0x0000761000047816 */ /* 0x000fce0000000004 */
.L_x_12055:
[----:B------:R-:W-:Y:S05]  /*5f60*/  BSYNC.RECONVERGENT B0 ;  /* 0x0000000000007941 */ /* 0x000fea0003800200 */
.L_x_12054:
[----:B------:R0:W-:Y:S01]  /*5f70*/  STG.E.U8 desc[UR36][R8.64], R4 ;  /* 0x0000000408007986 */ /* 0x0001e2000c101124 */
[----:B------:R-:W-:Y:S05]  /*5f80*/  BRA `(.L_x_12043) ;  /* 0x0000000800147947 */ /* 0x000fea0003800000 */
.L_x_12052:
        /* <DEDUP_REMOVED lines=17> */
.L_x_12059:
[----:B------:R-:W-:-:S04]  /*60a0*/  SHF.R.U32.HI R3, RZ, 0x18, R5 ;  /* 0x00000018ff037819 */ /* 0x000fc80000011605 */
[----:B------:R-:W-:-:S04]  /*60b0*/  LOP3.LUT R0, R0, 0x80, R3, 0xf8, !PT ;  /* 0x0000008000007812 */ /* 0x000fc800078ef803 */
[----:B------:R-:W-:-:S07]  /*60c0*/  PRMT R4, R0, 0x7610, R4 ;  /* 0x0000761000047816 */ /* 0x000fce0000000004 */
.L_x_12058:
[----:B------:R-:W-:Y:S05]  /*60d0*/  BSYNC.RECONVERGENT B0 ;  /* 0x0000000000007941 */ /* 0x000fea0003800200 */
.L_x_12057:
[----:B------:R0:W-:Y:S01]  /*60e0*/  STG.E.U8 desc[UR36][R8.64], R4 ;  /* 0x0000000408007986 */ /* 0x0001e2000c101124 */
[----:B------:R-:W-:Y:S05]  /*60f0*/  BRA `(.L_x_12043) ;  /* 0x0000000400b87947 */ /* 0x000fea0003800000 */
.L_x_12051:
[----:B------:R-:W-:-:S13]  /*6100*/  ISETP.NE.AND P0, PT, R0, 0x1c, PT ;  /* 0x0000001c0000780c */ /* 0x000fda0003f05270 */
[----:B------:R-:W-:Y:S05]  /*6110*/  @!P0 BRA `(.L_x_12060) ;  /* 0x0000000000608947 */ /* 0x000fea0003800000 */
[----:B------:R-:W-:-:S13]  /*6120*/  ISETP.NE.AND P0, PT, R0, 0x1d, PT ;  /* 0x0000001d0000780c */ /* 0x000fda0003f05270 */
[----:B------:R-:W-:Y:S05]  /*6130*/  @!P0 BRA `(.L_x_12061) ;  /* 0x0000000000488947 */ /* 0x000fea0003800000 */
[----:B------:R-:W-:-:S13]  /*6140*/  ISETP.NE.AND P0, PT, R0, 0x2c, PT ;  /* 0x0000002c0000780c */ /* 0x000fda0003f05270 */
[----:B------:R-:W-:Y:S05]  /*6150*/  @P0 BRA `(.L_x_12042) ;  /* 0x0000000000bc0947 */ /* 0x000fea0003800000 */
[----:B------:R-:W-:-:S05]  /*6160*/  HADD2.F32 R26, -RZ, -R26.H0_H0 ;  /* 0xa000001aff1a7230 */ /* 0x000fca0000004100 */
        /* <DEDUP_REMOVED lines=15> */
.L_x_12061:
[----:B------:R-:W-:-:S06]  /*6260*/  HADD2.F32 R4, -RZ, -R26.H0_H0 ;  /* 0xa000001aff047230 */ /* 0x000fcc0000004100 */
[----:B------:R-:W0:Y:S02]  /*6270*/  F2I.U64.TRUNC R4, R4 ;  /* 0x0000000400047311 */ /* 0x000e24000020d800 */
[----:B0-----:R0:W-:Y:S01]  /*6280*/  STG.E.64 desc[UR36][R8.64], R4 ;  /* 0x0000000408007986 */ /* 0x0011e2000c101b24 */
[----:B------:R-:W-:Y:S05]  /*6290*/  BRA `(.L_x_12043) ;  /* 0x0000000400507947 */ /* 0x000fea0003800000 */
.L_x_12060:
[----:B------:R-:W-:-:S04]  /*62a0*/  HADD2.F32 R26, -RZ, -R26.H0_H0 ;  /* 0xa000001aff1a7230 */ /* 0x000fc80000004100 */
[----:B------:R-:W0:Y:S02]  /*62b0*/  F2I.FTZ.U32.TRUNC.NTZ R3, R26 ;  /* 0x0000001a00037305 */ /* 0x000e24000021f000 */
[----:B0-----:R0:W-:Y:S01]  /*62c0*/  STG.E desc[UR36][R8.64], R3 ;  /* 0x0000000308007986 */ /* 0x0011e2000c101924 */
[----:B------:R-:W-:Y:S05]  /*62d0*/  BRA `(.L_x_12043) ;  /* 0x0000000400407947 */ /* 0x000fea0003800000 */
.L_x_12050:
[----:B------:R-:W-:-:S13]  /*62e0*/  ISETP.GT.AND P0, PT, R0, 0xe, PT ;  /* 0x0000000e0000780c */ /* 0x000fda0003f04270 */
[----:B------:R-:W-:Y:S05]  /*62f0*/  @P0 BRA `(.L_x_12062) ;  /* 0x00000000003c0947 */ /* 0x000fea0003800000 */
[----:B------:R-:W-:-:S13]  /*6300*/  ISETP.NE.AND P0, PT, R0, 0xa, PT ;  /* 0x0000000a0000780c */ /* 0x000fda0003f05270 */
[----:B------:R-:W-:Y:S05]  /*6310*/  @!P0 BRA `(.L_x_12063) ;  /* 0x00000000001c8947 */ /* 0x000fea0003800000 */
[----:B------:R-:W-:-:S13]  /*6320*/  ISETP.NE.AND P0, PT, R0, 0xb, PT ;  /* 0x0000000b0000780c */ /* 0x000fda0003f05270 */
[----:B------:R-:W-:Y:S05]  /*6330*/  @P0 BRA `(.L_x_12042) ;  /* 0x0000000000440947 */ /* 0x000fea0003800000 */
[----:B------:R-:W-:-:S05]  /*6340*/  HADD2.F32 R26, -RZ, -R26.H0_H0 ;  /* 0xa000001aff1a7230 */ /* 0x000fca0000004100 */
[----:B------:R-:W-:-:S04]  /*6350*/  FSETP.NEU.FTZ.AND P0, PT, R26, RZ, PT ;  /* 0x000000ff1a00720b */ /* 0x000fc80003f1d000 */
[----:B------:R-:W-:-:S05]  /*6360*/  SEL R3, RZ, 0x1, !P0 ;  /* 0x00000001ff037807 */ /* 0x000fca0004000000 */
[----:B------:R3:W-:Y:S01]  /*6370*/  STG.E.U8 desc[UR36][R8.64], R3 ;  /* 0x0000000308007986 */ /* 0x0007e2000c101124 */
[----:B------:R-:W-:Y:S05]  /*6380*/  BRA `(.L_x_12043) ;  /* 0x0000000400147947 */ /* 0x000fea0003800000 */
.L_x_12063:
[----:B------:R-:W-:Y:S01]  /*6390*/  HADD2.F32 R26, -RZ, -R26.H0_H0 ;  /* 0xa000001aff1a7230 */ /* 0x000fe20000004100 */
[----:B------:R-:W-:-:S04]  /*63a0*/  CS2R R6, SRZ ;  /* 0x0000000000067805 */ /* 0x000fc8000001ff00 */
[----:B------:R-:W-:-:S06]  /*63b0*/  FMUL.FTZ R4, R26, 1 ;  /* 0x3f8000001a047820 */ /* 0x000fcc0000410000 */
[----:B------:R-:W0:Y:S02]  /*63c0*/  F2F.F64.F32 R4, R4 ;  /* 0x0000000400047310 */ /* 0x000e240000201800 */
[----:B0-----:R4:W-:Y:S01]  /*63d0*/  STG.E.128 desc[UR36][R8.64], R4 ;  /* 0x0000000408007986 */ /* 0x0019e2000c101d24 */
[----:B------:R-:W-:Y:S05]  /*63e0*/  BRA `(.L_x_12043) ;  /* 0x0000000000fc7947 */ /* 0x000fea0003800000 */
.L_x_12062:
[----:B------:R-:W-:-:S13]  /*63f0*/  ISETP.NE.AND P0, PT, R0, 0xf, PT ;  /* 0x0000000f0000780c */ /* 0x000fda0003f05270 */
[----:B------:R-:W-:Y:S05]  /*6400*/  @!P0 BRA `(.L_x_12064) ;  /* 0x0000000000e88947 */ /* 0x000fea0003800000 */
[----:B------:R-:W-:-:S13]  /*6410*/  ISETP.NE.AND P0, PT, R0, 0x17, PT ;  /* 0x000000170000780c */ /* 0x000fda0003f05270 */
[----:B------:R-:W-:Y:S05]  /*6420*/  @!P0 BRA `(.L_x_12065) ;  /* 0x0000000000908947 */ /* 0x000fea0003800000 */
[----:B------:R-:W-:-:S13]  /*6430*/  ISETP.NE.AND P0, PT, R0, 0x18, PT ;  /* 0x000000180000780c */ /* 0x000fda0003f05270 */
[----:B------:R-:W-:Y:S05]  /*6440*/  @!P0 BRA `(.L_x_12066) ;  /* 0x0000000000448947 */ /* 0x000fea0003800000 */
.L_x_12042:
        /* <DEDUP_REMOVED lines=16> */
.L_x_12067:
[----:B------:R-:W-:Y:S05]  /*6550*/  BRA `(.L_x_12043) ;  /* 0x0000000000a07947 */ /* 0x000fea0003800000 */
.L_x_12066:
[----:B------:R-:W-:Y:S01]  /*6560*/  HADD2.F32 R5, -RZ, -R26.H0_H0 ;  /* 0xa000001aff057230 */ /* 0x000fe20000004100 */
        /* <DEDUP_REMOVED lines=12> */
.L_x_12069:
[----:B------:R-:W-:Y:S05]  /*6630*/  BSYNC.RECONVERGENT B0 ;  /* 0x0000000000007941 */ /* 0x000fea0003800200 */
.L_x_12068:
[----:B------:R-:W-:-:S05]  /*6640*/  LOP3.LUT R3, R0, 0x80, R3, 0xf8, !PT ;  /* 0x0000008000037812 */ /* 0x000fca00078ef803 */
[----:B------:R2:W-:Y:S01]  /*6650*/  STG.E.U8 desc[UR36][R8.64], R3 ;  /* 0x0000000308007986 */ /* 0x0005e2000c101124 */
[----:B------:R-:W-:Y:S05]  /*6660*/  BRA `(.L_x_12043) ;  /* 0x00000000005c7947 */ /* 0x000fea0003800000 */
.L_x_12065:
[----:B------:R-:W-:Y:S01]  /*6670*/  HADD2.F32 R3, -RZ, -R26.H0_H0 ;  /* 0xa000001aff037230 */ /* 0x000fe20000004100 */
        /* <DEDUP_REMOVED lines=11> */
.L_x_12071:
[----:B------:R-:W-:Y:S01]  /*6730*/  IMAD.MOV.U32 R0, RZ, RZ, 0x7f ;  /* 0x0000007fff007424 */ /* 0x000fe200078e00ff */
[----:B------:R-:W-:-:S04]  /*6740*/  ISETP.GT.U32.AND P0, PT, R4, 0x7f800000, PT ;  /* 0x7f8000000400780c */ /* 0x000fc80003f04070 */
[----:B------:R-:W-:-:S09]  /*6750*/  SEL R0, R0, 0x7c, P0 ;  /* 0x0000007c00007807 */ /* 0x000fd20000000000 */
.L_x_12072:
[----:B------:R-:W-:Y:S05]  /*6760*/  BSYNC.RECONVERGENT B0 ;  /* 0x0000000000007941 */ /* 0x000fea0003800200 */
.L_x_12070:
[----:B------:R-:W-:-:S04]  /*6770*/  SHF.R.U32.HI R3, RZ, 0x18, R3 ;  /* 0x00000018ff037819 */ /* 0x000fc80000011603 */
[----:B------:R-:W-:-:S05]  /*6780*/  LOP3.LUT R3, R0, 0x80, R3, 0xf8, !PT ;  /* 0x0000008000037812 */ /* 0x000fca00078ef803 */
[----:B------:R1:W-:Y:S01]  /*6790*/  STG.E.U8 desc[UR36][R8.64], R3 ;  /* 0x0000000308007986 */ /* 0x0003e2000c101124 */
[----:B------:R-:W-:Y:S05]  /*67a0*/  BRA `(.L_x_12043) ;  /* 0x00000000000c7947 */ /* 0x000fea0003800000 */
.L_x_12064:
[----:B------:R-:W-:-:S05]  /*67b0*/  HADD2.F32 R0, -RZ, -R26.H0_H0 ;  /* 0xa000001aff007230 */ /* 0x000fca0000004100 */
[----:B------:R-:W-:-:S05]  /*67c0*/  F2FP.BF16.F32.PACK_AB R0, RZ, R0 ;  /* 0x00000000ff00723e */ /* 0x000fca00000010ff */
[----:B------:R0:W-:Y:S02]  /*67d0*/  STG.E.U16 desc[UR36][R8.64], R0 ;  /* 0x0000000008007986 */ /* 0x0001e4000c101524 */
.L_x_12043:
        /* <DEDUP_REMOVED lines=25> */
.L_x_12076:
[----:B------:R-:W-:-:S06]  /*6970*/  HADD2.F32 R5, -RZ, -R22.H0_H0 ;  /* 0xa0000016ff057230 */ /* 0x000fcc0000004100 */
[----:B------:R-:W0:Y:S02]  /*6980*/  F2I.S64.TRUNC R4, R5 ;  /* 0x0000000500047311 */ /* 0x000e24000020d900 */
[----:B0-----:R0:W-:Y:S01]  /*6990*/  STG.E.U8 desc[UR36][R8.64], R4 ;  /* 0x0000000408007986 */ /* 0x0011e2000c101124 */
[----:B------:R-:W-:Y:S05]  /*69a0*/  BRA `(.L_x_12078) ;  /* 0x0000000c006c7947 */ /* 0x000fea0003800000 */
.L_x_12075:
        /* <DEDUP_REMOVED lines=10> */
.L_x_12080:
[----:B------:R-:W-:-:S04]  /*6a50*/  HADD2.F32 R22, -RZ, -R22.H0_H0 ;  /* 0xa0000016ff167230 */ /* 0x000fc80000004100 */
[----:B------:R-:W0:Y:S02]  /*6a60*/  F2I.FTZ.TRUNC.NTZ R3, R22 ;  /* 0x0000001600037305 */ /* 0x000e24000021f100 */
[----:B0-----:R3:W-:Y:S01]  /*6a70*/  STG.E desc[UR36][R8.64], R3 ;  /* 0x0000000308007986 */ /* 0x0017e2000c101924 */
[----:B------:R-:W-:Y:S05]  /*6a80*/  BRA `(.L_x_12078) ;  /* 0x0000000c00347947 */ /* 0x000fea0003800000 */
.L_x_12079:
[----:B------:R-:W-:-:S04]  /*6a90*/  HADD2.F32 R22, -RZ, -R22.H0_H0 ;  /* 0xa0000016ff167230 */ /* 0x000fc80000004100 */
[----:B------:R-:W0:Y:S02]  /*6aa0*/  F2I.FTZ.TRUNC.NTZ R3, R22 ;  /* 0x0000001600037305 */ /* 0x000e24000021f100 */
[----:B0-----:R2:W-:Y:S01]  /*6ab0*/  STG.E.U16 desc[UR36][R8.64], R3 ;  /* 0x0000000308007986 */ /* 0x0015e2000c101524 */
[----:B------:R-:W-:Y:S05]  /*6ac0*/  BRA `(.L_x_12078) ;  /* 0x0000000c00247947 */ /* 0x000fea0003800000 */
.L_x_12074:
        /* <DEDUP_REMOVED lines=9> */
.L_x_12082:
[----:B------:R0:W-:Y:S01]  /*6b60*/  STG.E.U16 desc[UR36][R8.64], R18 ;  /* 0x0000001208007986 */ /* 0x0001e2000c101524 */
[----:B------:R-:W-:Y:S05]  /*6b70*/  BRA `(.L_x_12078) ;  /* 0x0000000800f87947 */ /* 0x000fea0003800000 */
.L_x_12081:
        /* <DEDUP_REMOVED lines=10> */
.L_x_12084:
[----:B------:R-:W-:-:S05]  /*6c20*/  HADD2.F32 R0, -RZ, -R22.H0_H0 ;  /* 0xa0000016ff007230 */ /* 0x000fca0000004100 */
[----:B------:R-:W-:-:S04]  /*6c30*/  F2FP.F16.F32.PACK_AB R0, RZ, R0 ;  /* 0x00000000ff00723e */ /* 0x000fc800000000ff */
[----:B------:R-:W-:-:S05]  /*6c40*/  PRMT R0, R0, 0x5410, RZ ;  /* 0x0000541000007816 */ /* 0x000fca00000000ff */
[----:B------:R0:W-:Y:S01]  /*6c50*/  STG.E desc[UR36][R8.64], R0 ;  /* 0x0000000008007986 */ /* 0x0001e2000c101924 */
[----:B------:R-:W-:Y:S05]  /*6c60*/  BRA `(.L_x_12078) ;  /* 0x0000000800bc7947 */ /* 0x000fea0003800000 */
.L_x_12083:
[----:B------:R-:W-:-:S05]  /*6c70*/  HADD2.F32 R4, -RZ, -R22.H0_H0 ;  /* 0xa0000016ff047230 */ /* 0x000fca0000004100 */
[----:B------:R-:W-:-:S06]  /*6c80*/  FMUL.FTZ R4, R4, 1 ;  /* 0x3f80000004047820 */ /* 0x000fcc0000410000 */
[----:B------:R-:W0:Y:S02]  /*6c90*/  F2F.F64.F32 R4, R4 ;  /* 0x0000000400047310 */ /* 0x000e240000201800 */
[----:B0-----:R0:W-:Y:S01]  /*6ca0*/  STG.E.64 desc[UR36][R8.64], R4 ;  /* 0x0000000408007986 */ /* 0x0011e2000c101b24 */
[----:B------:R-:W-:Y:S05]  /*6cb0*/  BRA `(.L_x_12078) ;  /* 0x0000000800a87947 */ /* 0x000fea0003800000 */
.L_x_12073:
        /* <DEDUP_REMOVED lines=14> */
.L_x_12088:
        /* <DEDUP_REMOVED lines=17> */
.L_x_12091:
[----:B------:R-:W-:-:S04]  /*6eb0*/  SHF.R.U32.HI R3, RZ, 0x18, R5 ;  /* 0x00000018ff037819 */ /* 0x000fc80000011605 */
[----:B------:R-:W-:-:S04]  /*6ec0*/  LOP3.LUT R0, R0, 0x80, R3, 0xf8, !PT ;  /* 0x0000008000007812 */ /* 0x000fc800078ef803 */
[----:B------:R-:W-:-:S07]  /*6ed0*/  PRMT R4, R0, 0x7610, R4 ;  /* 0x0000761000047816 */ /* 0x000fce0000000004 */
.L_x_12090:
[----:B------:R-:W-:Y:S05]  /*6ee0*/  BSYNC.RECONVERGENT B0 ;  /* 0x0000000000007941 */ /* 0x000fea0003800200 */
.L_x_12089:
[----:B------:R0:W-:Y:S01]  /*6ef0*/  STG.E.U8 desc[UR36][R8.64], R4 ;  /* 0x0000000408007986 */ /* 0x0001e2000c101124 */
[----:B------:R-:W-:Y:S05]  /*6f00*/  BRA `(.L_x_12078) ;  /* 0x0000000800147947 */ /* 0x000fea0003800000 */
.L_x_12087:
        /* <DEDUP_REMOVED lines=17> */
.L_x_12094:
[----:B------:R-:W-:-:S04]  /*7020*/  SHF.R.U32.HI R3, RZ, 0x18, R5 ;  /* 0x00000018ff037819 */ /* 0x000fc80000011605 */
[----:B------:R-:W-:-:S04]  /*7030*/  LOP3.LUT R0, R0, 0x80, R3, 0xf8, !PT ;  /* 0x0000008000007812 */ /* 0x000fc800078ef803 */
[----:B------:R-:W-:-:S07]  /*7040*/  PRMT R4, R0, 0x7610, R4 ;  /* 0x0000761000047816 */ /* 0x000fce0000000004 */
.L_x_12093:
[----:B------:R-:W-:Y:S05]  /*7050*/  BSYNC.RECONVERGENT B0 ;  /* 0x0000000000007941 */ /* 0x000fea0003800200 */
.L_x_12092:
[----:B------:R0:W-:Y:S01]  /*7060*/  STG.E.U8 desc[UR36][R8.64], R4 ;  /* 0x0000000408007986 */ /* 0x0001e2000c101124 */
[----:B------:R-:W-:Y:S05]  /*7070*/  BRA `(.L_x_12078) ;  /* 0x0000000400b87947 */ /* 0x000fea0003800000 */
.L_x_12086:
        /* <DEDUP_REMOVED lines=22> */
.L_x_12096:
[----:B------:R-:W-:-:S06]  /*71e0*/  HADD2.F32 R4, -RZ, -R22.H0_H0 ;  /* 0xa0000016ff047230 */ /* 0x000fcc0000004100 */
[----:B------:R-:W0:Y:S02]  /*71f0*/  F2I.U64.TRUNC R4, R4 ;  /* 0x0000000400047311 */ /* 0x000e24000020d800 */
[----:B0-----:R0:W-:Y:S01]  /*7200*/  STG.E.64 desc[UR36][R8.64], R4 ;  /* 0x0000000408007986 */ /* 0x0011e2000c101b24 */
[----:B------:R-:W-:Y:S05]  /*7210*/  BRA `(.L_x_12078) ;  /* 0x0000000400507947 */ /* 0x000fea0003800000 */
.L_x_12095:
[----:B------:R-:W-:-:S04]  /*7220*/  HADD2.F32 R22, -RZ, -R22.H0_H0 ;  /* 0xa0000016ff167230 */ /* 0x000fc80000004100 */
[----:B------:R-:W0:Y:S02]  /*7230*/  F2I.FTZ.U32.TRUNC.NTZ R3, R22 ;  /* 0x0000001600037305 */ /* 0x000e24000021f000 */
[----:B0-----:R0:W-:Y:S01]  /*7240*/  STG.E desc[UR36][R8.64], R3 ;  /* 0x0000000308007986 */ /* 0x0011e2000c101924 */
[----:B------:R-:W-:Y:S05]  /*7250*/  BRA `(.L_x_12078) ;  /* 0x0000000400407947 */ /* 0x000fea0003800000 */
.L_x_12085:
        /* <DEDUP_REMOVED lines=11> */
.L_x_12098:
[----:B------:R-:W-:Y:S01]  /*7310*/  HADD2.F32 R22, -RZ, -R22.H0_H0 ;  /* 0xa0000016ff167230 */ /* 0x000fe20000004100 */
[----:B------:R-:W-:-:S04]  /*7320*/  CS2R R6, SRZ ;  /* 0x0000000000067805 */ /* 0x000fc8000001ff00 */
[----:B------:R-:W-:-:S06]  /*7330*/  FMUL.FTZ R4, R22, 1 ;  /* 0x3f80000016047820 */ /* 0x000fcc0000410000 */
[----:B------:R-:W0:Y:S02]  /*7340*/  F2F.F64.F32 R4, R4 ;  /* 0x0000000400047310 */ /* 0x000e240000201800 */
[----:B0-----:R0:W-:Y:S01]  /*7350*/  STG.E.128 desc[UR36][R8.64], R4 ;  /* 0x0000000408007986 */ /* 0x0011e2000c101d24 */
[----:B------:R-:W-:Y:S05]  /*7360*/  BRA `(.L_x_12078) ;  /* 0x0000000000fc7947 */ /* 0x000fea0003800000 */
.L_x_12097:
[----:B------:R-:W-:-:S13]  /*7370*/  ISETP.NE.AND P0, PT, R0, 0xf, PT ;  /* 0x0000000f0000780c */ /* 0x000fda0003f05270 */
[----:B------:R-:W-:Y:S05]  /*7380*/  @!P0 BRA `(.L_x_12099) ;  /* 0x0000000000e88947 */ /* 0x000fea0003800000 */
[----:B------:R-:W-:-:S13]  /*7390*/  ISETP.NE.AND P0, PT, R0, 0x17, PT ;  /* 0x000000170000780c */ /* 0x000fda0003f05270 */
[----:B------:R-:W-:Y:S05]  /*73a0*/  @!P0 BRA `(.L_x_12100) ;  /* 0x0000000000908947 */ /* 0x000fea0003800000 */
[----:B------:R-:W-:-:S13]  /*73b0*/  ISETP.NE.AND P0, PT, R0, 0x18, PT ;  /* 0x000000180000780c */ /* 0x000fda0003f05270 */
[----:B------:R-:W-:Y:S05]  /*73c0*/  @!P0 BRA `(.L_x_12101) ;  /* 0x0000000000448947 */ /* 0x000fea0003800000 */
.L_x_12077:
        /* <DEDUP_REMOVED lines=16> */
.L_x_12102:
[----:B------:R-:W-:Y:S05]  /*74d0*/  BRA `(.L_x_12078) ;  /* 0x0000000000a07947 */ /* 0x000fea0003800000 */
.L_x_12101:
        /* <DEDUP_REMOVED lines=13> */
.L_x_12104:
[----:B------:R-:W-:Y:S05]  /*75b0*/  BSYNC.RECONVERGENT B0 ;  /* 0x0000000000007941 */ /* 0x000fea0003800200 */
.L_x_12103:
[----:B------:R-:W-:-:S05]  /*75c0*/  LOP3.LUT R3, R0, 0x80, R3, 0xf8, !PT ;  /* 0x0000008000037812 */ /* 0x000fca00078ef803 */
[----:B------:R0:W-:Y:S01]  /*75d0*/  STG.E.U8 desc[UR36][R8.64], R3 ;  /* 0x0000000308007986 */ /* 0x0001e2000c101124 */
[----:B------:R-:W-:Y:S05]  /*75e0*/  BRA `(.L_x_12078) ;  /* 0x00000000005c7947 */ /* 0x000fea0003800000 */
.L_x_12100:
        /* <DEDUP_REMOVED lines=12> */
.L_x_12106:
[----:B------:R-:W-:Y:S01]  /*76b0*/  IMAD.MOV.U32 R0, RZ, RZ, 0x7f ;  /* 0x0000007fff007424 */ /* 0x000fe200078e00ff */
[----:B------:R-:W-:-:S04]  /*76c0*/  ISETP.GT.U32.AND P0, PT, R4, 0x7f800000, PT ;  /* 0x7f8000000400780c */ /* 0x000fc80003f04070 */
[----:B------:R-:W-:-:S09]  /*76d0*/  SEL R0, R0, 0x7c, P0 ;  /* 0x0000007c00007807 */ /* 0x000fd20000000000 */
.L_x_12107:
[----:B------:R-:W-:Y:S05]  /*76e0*/  BSYNC.RECONVERGENT B0 ;  /* 0x0000000000007941 */ /* 0x000fea0003800200 */
.L_x_12105:
[----:B------:R-:W-:-:S04]  /*76f0*/  SHF.R.U32.HI R3, RZ, 0x18, R3 ;  /* 0x00000018ff037819 */ /* 0x000fc80000011603 */
[----:B------:R-:W-:-:S05]  /*7700*/  LOP3.LUT R3, R0, 0x80, R3, 0xf8, !PT ;  /* 0x0000008000037812 */ /* 0x000fca00078ef803 */
[----:B------:R0:W-:Y:S01]  /*7710*/  STG.E.U8 desc[UR36][R8.64], R3 ;  /* 0x0000000308007986 */ /* 0x0001e2000c101124 */
[----:B------:R-:W-:Y:S05]  /*7720*/  BRA `(.L_x_12078) ;  /* 0x00000000000c7947 */ /* 0x000fea0003800000 */
.L_x_12099:
[----:B------:R-:W-:-:S05]  /*7730*/  HADD2.F32 R0, -RZ, -R22.H0_H0 ;  /* 0xa0000016ff007230 */ /* 0x000fca0000004100 */
[----:B------:R-:W-:-:S05]  /*7740*/  F2FP.BF16.F32.PACK_AB R0, RZ, R0 ;  /* 0x00000000ff00723e */ /* 0x000fca00000010ff */
[----:B------:R0:W-:Y:S02]  /*7750*/  STG.E.U16 desc[UR36][R8.64], R0 ;  /* 0x0000000008007986 */ /* 0x0001e4000c101524 */
.L_x_12078:
[----:B------:R-:W-:-:S07]  /*7760*/  VIADD R25, R25, 0x80 ;  /* 0x0000008019197836 */ /* 0x000fce0000000000 */
.L_x_12037:
[----:B------:R-:W-:Y:S05]  /*7770*/  BSYNC.RECONVERGENT B6 ;  /* 0x0000000000067941 */ /* 0x000fea0003800200 */
.L_x_12036:
[----:B------:R-:W-:-:S13]  /*7780*/  ISETP.GE.AND P0, PT, R25, R24, PT ;  /* 0x000000181900720c */ /* 0x000fda0003f06270 */
[----:B------:R-:W-:Y:S05]  /*7790*/  @P0 EXIT ;  /* 0x000000000000094d */ /* 0x000fea0003800000 */
[----:B0-234-:R-:W0:Y:S01]  /*77a0*/  LDC.64 R4, c[0x0][0x388] ;  /* 0x0000e200ff047b82 */ /* 0x01de220000000a00 */
[----:B------:R-:W2:Y:S01]  /*77b0*/  LDCU UR4, c[0x0][0x3a8] ;  /* 0x00007500ff0477ac */ /* 0x000ea20008000800 */
[----:B-1----:R-:W-:Y:S01]  /*77c0*/  PRMT R0, R17, 0x9910, RZ ;  /* 0x0000991011007816 */ /* 0x002fe200000000ff */
        /* <DEDUP_REMOVED lines=16> */
[----:B0-----:R-:W-:Y:S01]  /*78d0*/  STG.E.U8 desc[UR36][R2.64], R5 ;  /* 0x0000000502007986 */ /* 0x001fe2000c101124 */
[----:B------:R-:W-:Y:S05]  /*78e0*/  EXIT ;  /* 0x000000000000794d */ /* 0x000fea0003800000 */
.L_x_12111:
[----:B------:R-:W-:-:S06]  /*78f0*/  HADD2.F32 R5, -RZ, -R16.H0_H0 ;  /* 0xa0000010ff057230 */ /* 0x000fcc0000004100 */
[----:B------:R-:W0:Y:S02]  /*7900*/  F2I.S64.TRUNC R4, R5 ;  /* 0x0000000500047311 */ /* 0x000e24000020d900 */
[----:B0-----:R-:W-:Y:S01]  /*7910*/  STG.E.U8 desc[UR36][R2.64], R4 ;  /* 0x0000000402007986 */ /* 0x001fe2000c101124 */
[----:B------:R-:W-:Y:S05]  /*7920*/  EXIT ;  /* 0x000000000000794d */ /* 0x000fea0003800000 */
.L_x_12110:
        /* <DEDUP_REMOVED lines=8> */
[----:B0-----:R-:W-:Y:S01]  /*79b0*/  STG.E.64 desc[UR36][R2.64], R4 ;  /* 0x0000000402007986 */ /* 0x001fe2000c101b24 */
[----:B------:R-:W-:Y:S05]  /*79c0*/  EXIT ;  /* 0x000000000000794d */ /* 0x000fea0003800000 */
.L_x_12114:
[----:B------:R-:W-:-:S04]  /*79d0*/  HADD2.F32 R16, -RZ, -R16.H0_H0 ;  /* 0xa0000010ff107230 */ /* 0x000fc80000004100 */
[----:B------:R-:W0:Y:S02]  /*79e0*/  F2I.FTZ.TRUNC.NTZ R5, R16 ;  /* 0x0000001000057305 */ /* 0x000e24000021f100 */
[----:B0-----:R-:W-:Y:S01]  /*79f0*/  STG.E desc[UR36][R2.64], R5 ;  /* 0x0000000502007986 */ /* 0x001fe2000c101924 */
[----:B------:R-:W-:Y:S05]  /*7a00*/  EXIT ;  /* 0x000000000000794d */ /* 0x000fea0003800000 */
.L_x_12113:
[----:B------:R-:W-:-:S04]  /*7a10*/  HADD2.F32 R16, -RZ, -R16.H0_H0 ;  /* 0xa0000010ff107230 */ /* 0x000fc80000004100 */
[----:B------:R-:W0:Y:S02]  /*7a20*/  F2I.FTZ.TRUNC.NTZ R5, R16 ;  /* 0x0000001000057305 */ /* 0x000e24000021f100 */
[----:B0-----:R-:W-:Y:S01]  /*7a30*/  STG.E.U16 desc[UR36][R2.64], R5 ;  /* 0x0000000502007986 */ /* 0x001fe2000c101524 */
[----:B------:R-:W-:Y:S05]  /*7a40*/  EXIT ;  /* 0x000000000000794d */ /* 0x000fea0003800000 */
.L_x_12109:
[----:B------:R-:W-:-:S13]  /*7a50*/  ISETP.GT.AND P0, PT, R0, 0x6, PT ;  /* 0x000000060000780c */ /* 0x000fda0003f04270 */
[----:B------:R-:W-:Y:S05]  /*7a60*/  @P0 BRA `(.L_x_12115) ;  /* 0x0000000000240947 */ /* 0x000fea0003800000 */
[----:B------:R-:W-:-:S13]  /*7a70*/  ISETP.NE.AND P0, PT, R0, 0x5, PT ;  /* 0x000000050000780c */ /* 0x000fda0003f05270 */
[----:B------:R-:W-:Y:S05]  /*7a80*/  @!P0 BRA `(.L_x_12116) ;  /* 0x0000000000148947 */ /* 0x000fea0003800000 */
[----:B------:R-:W-:-:S13]  /*7a90*/  ISETP.NE.AND P0, PT, R0, 0x6, PT ;  /* 0x000000060000780c */ /* 0x000fda0003f05270 */
[----:B------:R-:W-:Y:S05]  /*7aa0*/  @P0 BRA `(.L_x_12112) ;  /* 0x0000000800280947 */ /* 0x000fea0003800000 */
[----:B------:R-:W-:-:S05]  /*7ab0*/  HADD2.F32 R5, -RZ, -R16.H0_H0 ;  /* 0xa0000010ff057230 */ /* 0x000fca0000004100 */
[----:B------:R-:W-:Y:S01]  /*7ac0*/  STG.E desc[UR36][R2.64], R5 ;  /* 0x0000000502007986 */ /* 0x000fe2000c101924 */
[----:B------:R-:W-:Y:S05]  /*7ad0*/  EXIT ;  /* 0x000000000000794d */ /* 0x000fea0003800000 */
.L_x_12116:
[----:B------:R-:W-:Y:S01]  /*7ae0*/  STG.E.U16 desc[UR36][R2.64], R19 ;  /* 0x0000001302007986 */ /* 0x000fe2000c101524 */
[----:B------:R-:W-:Y:S05]  /*7af0*/  EXIT ;  /* 0x000000000000794d */ /* 0x000fea0003800000 */
.L_x_12115:
        /* <DEDUP_REMOVED lines=8> */
[----:B------:R-:W-:Y:S01]  /*7b80*/  STG.E.64 desc[UR36][R2.64], R16 ;  /* 0x0000001002007986 */ /* 0x000fe2000c101b24 */
[----:B------:R-:W-:Y:S05]  /*7b90*/  EXIT ;  /* 0x000000000000794d */ /* 0x000fea0003800000 */
.L_x_12118:
[----:B------:R-:W-:-:S05]  /*7ba0*/  HADD2.F32 R0, -RZ, -R16.H0_H0 ;  /* 0xa0000010ff007230 */ /* 0x000fca0000004100 */
[----:B------:R-:W-:-:S04]  /*7bb0*/  F2FP.F16.F32.PACK_AB R0, RZ, R0 ;  /* 0x00000000ff00723e */ /* 0x000fc800000000ff */
[----:B------:R-:W-:-:S05]  /*7bc0*/  PRMT R0, R0, 0x5410, RZ ;  /* 0x0000541000007816 */ /* 0x000fca00000000ff */
[----:B------:R-:W-:Y:S01]  /*7bd0*/  STG.E desc[UR36][R2.64], R0 ;  /* 0x0000000002007986 */ /* 0x000fe2000c101924 */
[----:B------:R-:W-:Y:S05]  /*7be0*/  EXIT ;  /* 0x000000000000794d */ /* 0x000fea0003800000 */
.L_x_12117:
[----:B------:R-:W-:-:S05]  /*7bf0*/  HADD2.F32 R4, -RZ, -R16.H0_H0 ;  /* 0xa0000010ff047230 */ /* 0x000fca0000004100 */
[----:B------:R-:W-:-:S06]  /*7c00*/  FMUL.FTZ R4, R4, 1 ;  /* 0x3f80000004047820 */ /* 0x000fcc0000410000 */
[----:B------:R-:W0:Y:S02]  /*7c10*/  F2F.F64.F32 R4, R4 ;  /* 0x0000000400047310 */ /* 0x000e240000201800 */
[----:B0-----:R-:W-:Y:S01]  /*7c20*/  STG.E.64 desc[UR36][R2.64], R4 ;  /* 0x0000000402007986 */ /* 0x001fe2000c101b24 */
[----:B------:R-:W-:Y:S05]  /*7c30*/  EXIT ;  /* 0x000000000000794d */ /* 0x000fea0003800000 */
.L_x_12108:
        /* <DEDUP_REMOVED lines=12> */
[----:B0-----:R-:W-:Y:S01]  /*7d00*/  STG.E.U16 desc[UR36][R2.64], R5 ;  /* 0x0000000502007986 */ /* 0x001fe2000c101524 */
[----:B------:R-:W-:Y:S05]  /*7d10*/  EXIT ;  /* 0x000000000000794d */ /* 0x000fea0003800000 */
.L_x_12122:
        /* <DEDUP_REMOVED lines=18> */
.L_x_12125:
[----:B------:R-:W-:-:S04]  /*7e40*/  SHF.R.U32.HI R5, RZ, 0x18, R5 ;  /* 0x00000018ff057819 */ /* 0x000fc80000011605 */
[----:B------:R-:W-:-:S07]  /*7e50*/  LOP3.LUT R0, R0, 0x80, R5, 0xf8, !PT ;  /* 0x0000008000007812 */ /* 0x000fce00078ef805 */
.L_x_12124:
[----:B------:R-:W-:Y:S05]  /*7e60*/  BSYNC.RECONVERGENT B0 ;  /* 0x0000000000007941 */ /* 0x000fea0003800200 */
.L_x_12123:
[----:B------:R-:W-:Y:S01]  /*7e70*/  STG.E.U8 desc[UR36][R2.64], R0 ;  /* 0x0000000002007986 */ /* 0x000fe2000c101124 */
[----:B------:R-:W-:Y:S05]  /*7e80*/  EXIT ;  /* 0x000000000000794d */ /* 0x000fea0003800000 */
.L_x_12121:
        /* <DEDUP_REMOVED lines=18> */
.L_x_12128:
[----:B------:R-:W-:-:S04]  /*7fb0*/  SHF.R.U32.HI R5, RZ, 0x18, R5 ;  /* 0x00000018ff057819 */ /* 0x000fc80000011605 */
[----:B------:R-:W-:-:S07]  /*7fc0*/  LOP3.LUT R0, R0, 0x80, R5, 0xf8, !PT ;  /* 0x0000008000007812 */ /* 0x000fce00078ef805 */
.L_x_12127:
[----:B------:R-:W-:Y:S05]  /*7fd0*/  BSYNC.RECONVERGENT B0 ;  /* 0x0000000000007941 */ /* 0x000fea0003800200 */
.L_x_12126:
[----:B------:R-:W-:Y:S01]  /*7fe0*/  STG.E.U8 desc[UR36][R2.64], R0 ;  /* 0x0000000002007986 */ /* 0x000fe2000c101124 */
[----:B------:R-:W-:Y:S05]  /*7ff0*/  EXIT ;  /* 0x000000000000794d */ /* 0x000fea0003800000 */
.L_x_12120:
        /* <DEDUP_REMOVED lines=22> */
.L_x_12130:
[----:B------:R-:W-:-:S06]  /*8160*/  HADD2.F32 R4, -RZ, -R16.H0_H0 ;  /* 0xa0000010ff047230 */ /* 0x000fcc0000004100 */
[----:B------:R-:W0:Y:S02]  /*8170*/  F2I.U64.TRUNC R4, R4 ;  /* 0x0000000400047311 */ /* 0x000e24000020d800 */
[----:B0-----:R-:W-:Y:S01]  /*8180*/  STG.E.64 desc[UR36][R2.64], R4 ;  /* 0x0000000402007986 */ /* 0x001fe2000c101b24 */
[----:B------:R-:W-:Y:S05]  /*8190*/  EXIT ;  /* 0x000000000000794d */ /* 0x000fea0003800000 */
.L_x_12129:
[----:B------:R-:W-:-:S04]  /*81a0*/  HADD2.F32 R16, -RZ, -R16.H0_H0 ;  /* 0xa0000010ff107230 */ /* 0x000fc80000004100 */
[----:B------:R-:W0:Y:S02]  /*81b0*/  F2I.FTZ.U32.TRUNC.NTZ R5, R16 ;  /* 0x0000001000057305 */ /* 0x000e24000021f000 */
[----:B0-----:R-:W-:Y:S01]  /*81c0*/  STG.E desc[UR36][R2.64], R5 ;  /* 0x0000000502007986 */ /* 0x001fe2000c101924 */
[----:B------:R-:W-:Y:S05]  /*81d0*/  EXIT ;  /* 0x000000000000794d */ /* 0x000fea0003800000 */
.L_x_12119:
        /* <DEDUP_REMOVED lines=9> */
[----:B------:R-:W-:Y:S01]  /*8270*/  STG.E.U8 desc[UR36][R2.64], R5 ;  /* 0x0000000502007986 */ /* 0x000fe2000c101124 */
[----:B------:R-:W-:Y:S05]  /*8280*/  EXIT ;  /* 0x000000000000794d */ /* 0x000fea0003800000 */
.L_x_12132:
[----:B------:R-:W-:Y:S01]  /*8290*/  HADD2.F32 R16, -RZ, -R16.H0_H0 ;  /* 0xa0000010ff107230 */ /* 0x000fe20000004100 */
[----:B------:R-:W-:-:S04]  /*82a0*/  CS2R R6, SRZ ;  /* 0x0000000000067805 */ /* 0x000fc8000001ff00 */
[----:B------:R-:W-:-:S06]  /*82b0*/  FMUL.FTZ R4, R16, 1 ;  /* 0x3f80000010047820 */ /* 0x000fcc0000410000 */
[----:B------:R-:W0:Y:S02]  /*82c0*/  F2F.F64.F32 R4, R4 ;  /* 0x0000000400047310 */ /* 0x000e240000201800 */
[----:B0-----:R-:W-:Y:S01]  /*82d0*/  STG.E.128 desc[UR36][R2.64], R4 ;  /* 0x0000000402007986 */ /* 0x001fe2000c101d24 */
[----:B------:R-:W-:Y:S05]  /*82e0*/  EXIT ;  /* 0x000000000000794d */ /* 0x000fea0003800000 */
.L_x_12131:
[----:B------:R-:W-:-:S13]  /*82f0*/  ISETP.NE.AND P0, PT, R0, 0xf, PT ;  /* 0x0000000f0000780c */ /* 0x000fda0003f05270 */
[----:B------:R-:W-:Y:S05]  /*8300*/  @!P0 BRA `(.L_x_12133) ;  /* 0x0000000000e88947 */ /* 0x000fea0003800000 */
[----:B------:R-:W-:-:S13]  /*8310*/  ISETP.NE.AND P0, PT, R0, 0x17, PT ;  /* 0x000000170000780c */ /* 0x000fda0003f05270 */
[----:B------:R-:W-:Y:S05]  /*8320*/  @!P0 BRA `(.L_x_12134) ;  /* 0x0000000000908947 */ /* 0x000fea0003800000 */
[----:B------:R-:W-:-:S13]  /*8330*/  ISETP.NE.AND P0, PT, R0, 0x18, PT ;  /* 0x000000180000780c */ /* 0x000fda0003f05270 */
[----:B------:R-:W-:Y:S05]  /*8340*/  @!P0 BRA `(.L_x_12135) ;  /* 0x0000000000448947 */ /* 0x000fea0003800000 */
.L_x_12112:
        /* <DEDUP_REMOVED lines=16> */
.L_x_12136:
[----:B------:R-:W-:Y:S05]  /*8450*/  EXIT ;  /* 0x000000000000794d */ /* 0x000fea0003800000 */
.L_x_12135:
        /* <DEDUP_REMOVED lines=13> */
.L_x_12138:
[----:B------:R-:W-:Y:S05]  /*8530*/  BSYNC.RECONVERGENT B0 ;  /* 0x0000000000007941 */ /* 0x000fea0003800200 */
.L_x_12137:
[----:B------:R-:W-:-:S05]  /*8540*/  LOP3.LUT R5, R0, 0x80, R5, 0xf8, !PT ;  /* 0x0000008000057812 */ /* 0x000fca00078ef805 */
[----:B------:R-:W-:Y:S01]  /*8550*/  STG.E.U8 desc[UR36][R2.64], R5 ;  /* 0x0000000502007986 */ /* 0x000fe2000c101124 */
[----:B------:R-:W-:Y:S05]  /*8560*/  EXIT ;  /* 0x000000000000794d */ /* 0x000fea0003800000 */
.L_x_12134:
        /* <DEDUP_REMOVED lines=12> */
.L_x_12140:
[----:B------:R-:W-:Y:S01]  /*8630*/  IMAD.MOV.U32 R0, RZ, RZ, 0x7f ;  /* 0x0000007fff007424 */ /* 0x000fe200078e00ff */
[----:B------:R-:W-:-:S04]  /*8640*/  ISETP.GT.U32.AND P0, PT, R4, 0x7f800000, PT ;  /* 0x7f8000000400780c */ /* 0x000fc80003f04070 */
[----:B------:R-:W-:-:S09]  /*8650*/  SEL R0, R0, 0x7c, P0 ;  /* 0x0000007c00007807 */ /* 0x000fd20000000000 */
.L_x_12141:
[----:B------:R-:W-:Y:S05]  /*8660*/  BSYNC.RECONVERGENT B0 ;  /* 0x0000000000007941 */ /* 0x000fea0003800200 */
.L_x_12139:
[----:B------:R-:W-:-:S04]  /*8670*/  SHF.R.U32.HI R5, RZ, 0x18, R5 ;  /* 0x00000018ff057819 */ /* 0x000fc80000011605 */
[----:B------:R-:W-:-:S05]  /*8680*/  LOP3.LUT R5, R0, 0x80, R5, 0xf8, !PT ;  /* 0x0000008000057812 */ /* 0x000fca00078ef805 */
[----:B------:R-:W-:Y:S01]  /*8690*/  STG.E.U8 desc[UR36][R2.64], R5 ;  /* 0x0000000502007986 */ /* 0x000fe2000c101124 */
[----:B------:R-:W-:Y:S05]  /*86a0*/  EXIT ;  /* 0x000000000000794d */ /* 0x000fea0003800000 */
.L_x_12133:
[----:B------:R-:W-:-:S05]  /*86b0*/  HADD2.F32 R0, -RZ, -R16.H0_H0 ;  /* 0xa0000010ff007230 */ /* 0x000fca0000004100 */
[----:B------:R-:W-:-:S05]  /*86c0*/  F2FP.BF16.F32.PACK_AB R0, RZ, R0 ;  /* 0x00000000ff00723e */ /* 0x000fca00000010ff */
[----:B------:R-:W-:Y:S01]  /*86d0*/  STG.E.U16 desc[UR36][R2.64], R0 ;  /* 0x0000000002007986 */ /* 0x000fe2000c101524 */
[----:B------:R-:W-:Y:S05]  /*86e0*/  EXIT ;  /* 0x000000000000794d */ /* 0x000fea0003800000 */
.L_x_12142:
        /* <DEDUP_REMOVED lines=9> */
.L_x_23357:


//--------------------- .text._ZN2at6native18elementwise_kernelILi128ELi4EZNS0_22gpu_kernel_impl_nocastIZZZNS0_15neg_kernel_cudaERNS_18TensorIteratorBaseEENKUlvE0_clEvENKUlvE6_clEvEUlN3c104HalfEE_EEvS4_RKT_EUliE_EEviT1_ --------------------------
	.section	.text._ZN2at6native18elementwise_kernelILi128ELi4EZNS0_22gpu_kernel_impl_nocastIZZZNS0_15neg_kernel_cudaERNS_18TensorIteratorBaseEENKUlvE0_clEvENKUlvE6_clEvEUlN3c104HalfEE_EEvS4_RKT_EUliE_EEviT1_,"ax",@progbits
	.align	128
        .global         _ZN2at6native18elementwise_kernelILi128ELi4EZNS0_22gpu_kernel_impl_nocastIZZZNS0_15neg_kernel_cudaERNS_18TensorIteratorBaseEENKUlvE0_clEvENKUlvE6_clEvEUlN3c104HalfEE_EEvS4_RKT_EUliE_EEviT1_
        .type           _ZN2at6native18elementwise_kernelILi128ELi4EZNS0_22gpu_kernel_impl_nocastIZZZNS0_15neg_kernel_cudaERNS_18TensorIteratorBaseEENKUlvE0_clEvENKUlvE6_clEvEUlN3c104HalfEE_EEvS4_RKT_EUliE_EEviT1_,@function
        .size           _ZN2at6native18elementwise_kernelILi128ELi4EZNS0_22gpu_kernel_impl_nocastIZZZNS0_15neg_kernel_cudaERNS_18TensorIteratorBaseEENKUlvE0_clEvENKUlvE6_clEvEUlN3c104HalfEE_EEvS4_RKT_EUliE_EEviT1_,(.L_x_23358 - _ZN2at6native18elementwise_kernelILi128ELi4EZNS0_22gpu_kernel_impl_nocastIZZZNS0_15neg_kernel_cudaERNS_18TensorIteratorBaseEENKUlvE0_clEvENKUlvE6_clEvEUlN3c104HalfEE_EEvS4_RKT_EUliE_EEviT1_)
        .other          _ZN2at6native18elementwise_kernelILi128ELi4EZNS0_22gpu_kernel_impl_nocastIZZZNS0_15neg_kernel_cudaERNS_18TensorIteratorBaseEENKUlvE0_clEvENKUlvE6_clEvEUlN3c104HalfEE_EEvS4_RKT_EUliE_EEviT1_,@"STO_CUDA_ENTRY STV_DEFAULT"
_ZN2at6native18elementwise_kernelILi128ELi4EZNS0_22gpu_kernel_impl_nocastIZZZNS0_15neg_kernel_cudaERNS_18TensorIteratorBaseEENKUlvE0_clEvENKUlvE6_clEvEUlN3c104HalfEE_EEvS4_RKT_EUliE_EEviT1_:
.text._ZN2at6native18elementwise_kernelILi128ELi4EZNS0_22gpu_kernel_impl_nocastIZZZNS0_15neg_kernel_cudaERNS_18TensorIteratorBaseEENKUlvE0_clEvENKUlvE6_clEvEUlN3c104HalfEE_EEvS4_RKT_EUliE_EEviT1_:
        /* <DEDUP_REMOVED lines=20> */
[----:B--2---:R-:W-:-:S05]  /*0140*/  HADD2 R5, -R4.H0_H0, -RZ.H0_H0 ;  /* 0xa00000ff04057230 */ /* 0x004fca0000000900 */
[----:B------:R-:W-:-:S05]  /*0150*/  PRMT R5, R5, 0x5410, RZ ;  /* 0x0000541005057816 */ /* 0x000fca00000000ff */
[----:B0-----:R0:W-:Y:S01]  /*0160*/  STG.E.U16 desc[UR6][R6.64], R5 ;  /* 0x0000000506007986 */ /* 0x0011e2000c101506 */
[----:B------:R-:W-:Y:S05]  /*0170*/  @P0 BRA `(.L_x_12147) ;  /* 0x0000000000480947 */ /* 0x000fea0003800000 */
[----:B0-----:R-:W0:Y:S02]  /*0180*/  LDC.64 R4, c[0x0][0x588] ;  /* 0x00016200ff047b82 */ /* 0x001e240000000a00 */
[----:B0-----:R-:W2:Y:S06]  /*0190*/  LDG.E.U16 R4, desc[UR6][R4.64] ;  /* 0x0000000604047981 */ /* 0x001eac000c1e1500 */
[----:B------:R-:W0:Y:S01]  /*01a0*/  LDC.64 R6, c[0x0][0x580] ;  /* 0x00016000ff067b82 */ /* 0x000e220000000a00 */
[----:B------:R-:W-:Y:S01]  /*01b0*/  IADD3 R3, PT, PT, R3, 0x80, RZ ;  /* 0x0000008003037810 */ /* 0x000fe20007ffe0ff */
[----:B--2---:R-:W-:-:S05]  /*01c0*/  HADD2 R5, -R4.H0_H0, -RZ.H0_H0 ;  /* 0xa00000ff04057230 */ /* 0x004fca0000000900 */
[----:B------:R-:W-:-:S05]  /*01d0*/  PRMT R5, R5, 0x5410, RZ ;  /* 0x0000541005057816 */ /* 0x000fca00000000ff */
[----:B0-----:R0:W-:Y:S02]  /*01e0*/  STG.E.U16 desc[UR6][R6.64], R5 ;  /* 0x0000000506007986 */ /* 0x0011e4000c101506 */
.L_x_12146:
[----:B------:R-:W-:-:S13]  /*01f0*/  ISETP.GE.AND P0, PT, R3, UR4, PT ;  /* 0x0000000403007c0c */ /* 0x000fda000bf06270 */
[----:B------:R-:W-:Y:S05]  /*0200*/  @P0 BREAK.RELIABLE B1 ;  /* 0x0000000000010942 */ /* 0x000fea0003800100 */
[----:B------:R-:W-:Y:S05]  /*0210*/  @P0 BRA `(.L_x_12147) ;  /* 0x0000000000200947 */ /* 0x000fea0003800000 */
[----:B------:R-:W-:Y:S05]  /*0220*/  BSYNC.RELIABLE B1 ;  /* 0x0000000000017941 */ /* 0x000fea0003800100 */
.L_x_12145:
[----:B0-----:R-:W0:Y:S02]  /*0230*/  LDC.64 R4, c[0x0][0x588] ;  /* 0x00016200ff047b82 */ /* 0x001e240000000a00 */
[----:B0-----:R-:W2:Y:S06]  /*0240*/  LDG.E.U16 R4, desc[UR6][R4.64] ;  /* 0x0000000604047981 */ /* 0x001eac000c1e1500 */
[----:B------:R-:W0:Y:S01]  /*0250*/  LDC.64 R6, c[0x0][0x580] ;  /* 0x00016000ff067b82 */ /* 0x000e220000000a00 */
[----:B------:R-:W-:Y:S01]  /*0260*/  IADD3 R3, PT, PT, R3, 0x80, RZ ;  /* 0x0000008003037810 */ /* 0x000fe20007ffe0ff */
[----:B--2---:R-:W-:-:S05]  /*0270*/  HADD2 R5, -R4.H0_H0, -RZ.H0_H0 ;  /* 0xa00000ff04057230 */ /* 0x004fca0000000900 */
[----:B------:R-:W-:-:S05]  /*0280*/  PRMT R5, R5, 0x5410, RZ ;  /* 0x0000541005057816 */ /* 0x000fca00000000ff */
[----:B0-----:R1:W-:Y:S02]  /*0290*/  STG.E.U16 desc[UR6][R6.64], R5 ;  /* 0x0000000506007986 */ /* 0x0013e4000c101506 */
.L_x_12147:
[----:B------:R-:W-:Y:S05]  /*02a0*/  BSYNC.RECONVERGENT B0 ;  /* 0x0000000000007941 */ /* 0x000fea0003800200 */
.L_x_12144:
[----:B------:R-:W-:Y:S05]  /*02b0*/  WARPSYNC.ALL ;  /* 0x0000000000007948 */ /* 0x000fea0003800000 */
[----:B------:R-:W-:-:S13]  /*02c0*/  ISETP.GE.AND P0, PT, R3, UR4, PT ;  /* 0x0000000403007c0c */ /* 0x000fda000bf06270 */
[----:B------:R-:W-:Y:S05]  /*02d0*/  @P0 EXIT ;  /* 0x000000000000094d */ /* 0x000fea0003800000 */
[----:B------:R-:W2:Y:S02]  /*02e0*/  LDC.64 R2, c[0x0][0x588] ;  /* 0x00016200ff027b82 */ /* 0x000ea40000000a00 */
[----:B--2---:R-:W2:Y:S06]  /*02f0*/  LDG.E.U16 R2, desc[UR6][R2.64] ;  /* 0x0000000602027981 */ /* 0x004eac000c1e1500 */
[----:B01----:R-:W0:Y:S01]  /*0300*/  LDC.64 R4, c[0x0][0x580] ;  /* 0x00016000ff047b82 */ /* 0x003e220000000a00 */
[----:B--2---:R-:W-:-:S05]  /*0310*/  HADD2 R3, -R2.H0_H0, -RZ.H0_H0 ;  /* 0xa00000ff02037230 */ /* 0x004fca0000000900 */
[----:B------:R-:W-:-:S05]  /*0320*/  PRMT R3, R3, 0x5410, RZ ;  /* 0x0000541003037816 */ /* 0x000fca00000000ff */
[----:B0-----:R-:W-:Y:S01]  /*0330*/  STG.E.U16 desc[UR6][R4.64], R3 ;  /* 0x0000000304007986 */ /* 0x001fe2000c101506 */
[----:B------:R-:W-:Y:S05]  /*0340*/  EXIT ;  /* 0x000000000000794d */ /* 0x000fea0003800000 */
.L_x_12143:
        /* <DEDUP_REMOVED lines=306> */
.L_x_12151:
        /* <DEDUP_REMOVED lines=9> */
[----:B--2---:R-:W-:-:S05]  /*1700*/  HADD2 R7, -R6.H0_H0, -RZ.H0_H0 ;  /* 0xa00000ff06077230 */ /* 0x004fca0000000900 */
[----:B------:R-:W-:-:S05]  /*1710*/  PRMT R7, R7, 0x5410, RZ ;  /* 0x0000541007077816 */ /* 0x000fca00000000ff */
[----:B------:R0:W-:Y:S01]  /*1720*/  STG.E.U16 desc[UR6][R4.64], R7 ;  /* 0x0000000704007986 */ /* 0x0001e2000c101506 */
        /* <DEDUP_REMOVED lines=299> */
.L_x_12153:
[----:B------:R-:W0:Y:S02]  /*29e0*/  LDCU.128 UR8, c[0x0][0x580] ;  /* 0x0000b000ff0877ac */ /* 0x000e240008000c00 */
[----:B0-----:R-:W-:-:S04]  /*29f0*/  IADD3 R6, P0, PT, R4, UR10, RZ ;  /* 0x0000000a04067c10 */ /* 0x001fc8000ff1e0ff */
[----:B------:R-:W-:-:S05]  /*2a00*/  IADD3.X R7, PT, PT, RZ, UR11, RZ, P0, !PT ;  /* 0x0000000bff077c10 */ /* 0x000fca00087fe4ff */
[----:B------:R-:W2:Y:S01]  /*2a10*/  LDG.E.U16 R6, desc[UR6][R6.64] ;  /* 0x0000000606067981 */ /* 0x000ea2000c1e1500 */
[----:B------:R-:W-:Y:S02]  /*2a20*/  IADD3 R4, P0, PT, R5, UR8, RZ ;  /* 0x0000000805047c10 */ /* 0x000fe4000ff1e0ff */
[----:B------:R-:W-:Y:S02]  /*2a30*/  IADD3 R3, PT, PT, R3, 0x80, RZ ;  /* 0x0000008003037810 */ /* 0x000fe40007ffe0ff */
[----:B------:R-:W-:Y:S01]  /*2a40*/  IADD3.X R5, PT, PT, RZ, UR9, RZ, P0, !PT ;  /* 0x00000009ff057c10 */ /* 0x000fe200087fe4ff */
[----:B--2---:R-:W-:-:S05]  /*2a50*/  HADD2 R7, -R6.H0_H0, -RZ.H0_H0 ;  /* 0xa00000ff06077230 */ /* 0x004fca0000000900 */
[----:B------:R-:W-:-:S05]  /*2a60*/  PRMT R7, R7, 0x5410, RZ ;  /* 0x0000541007077816 */ /* 0x000fca00000000ff */
[----:B------:R0:W-:Y:S02]  /*2a70*/  STG.E.U16 desc[UR6][R4.64], R7 ;  /* 0x0000000704007986 */ /* 0x0001e4000c101506 */
.L_x_12150:
[----:B------:R-:W-:-:S13]  /*2a80*/  ISETP.GE.AND P0, PT, R3, UR4, PT ;  /* 0x0000000403007c0c */ /* 0x000fda000bf06270 */
[----:B------:R-:W-:Y:S05]  /*2a90*/  @P0 BREAK.RELIABLE B1 ;  /* 0x0000000000010942 */ /* 0x000fea0003800100 */
[----:B------:R-:W-:Y:S05]  /*2aa0*/  @P0 BRA `(.L_x_12152) ;  /* 0x0000001000d40947 */ /* 0x000fea0003800000 */
[----:B------:R-:W-:Y:S05]  /*2ab0*/  BSYNC.RELIABLE B1 ;  /* 0x0000000000017941 */ /* 0x000fea0003800100 */
.L_x_12149:
        /* <DEDUP_REMOVED lines=298> */
.L_x_12154:
        /* <DEDUP_REMOVED lines=10> */
.L_x_12152:
[----:B------:R-:W-:Y:S05]  /*3e00*/  BSYNC.RECONVERGENT B0 ;  /* 0x0000000000007941 */ /* 0x000fea0003800200 */
.L_x_12148:
        /* <DEDUP_REMOVED lines=301> */
.L_x_12155:
[----:B------:R-:W0:Y:S02]  /*50e0*/  LDCU.128 UR8, c[0x0][0x580] ;  /* 0x0000b000ff0877ac */ /* 0x000e240008000c00 */
[----:B0-----:R-:W-:-:S04]  /*50f0*/  IADD3 R4, P0, PT, R2, UR10, RZ ;  /* 0x0000000a02047c10 */ /* 0x001fc8000ff1e0ff */
[----:B------:R-:W-:-:S05]  /*5100*/  IADD3.X R5, PT, PT, RZ, UR11, RZ, P0, !PT ;  /* 0x0000000bff057c10 */ /* 0x000fca00087fe4ff */
[----:B------:R-:W2:Y:S01]  /*5110*/  LDG.E.U16 R4, desc[UR6][R4.64] ;  /* 0x0000000604047981 */ /* 0x000ea2000c1e1500 */
[----:B------:R-:W-:-:S04]  /*5120*/  IADD3 R2, P0, PT, R3, UR8, RZ ;  /* 0x0000000803027c10 */ /* 0x000fc8000ff1e0ff */
[----:B------:R-:W-:Y:S01]  /*5130*/  IADD3.X R3, PT, PT, RZ, UR9, RZ, P0, !PT ;  /* 0x00000009ff037c10 */ /* 0x000fe200087fe4ff */
[----:B--2---:R-:W-:-:S05]  /*5140*/  HADD2 R5, -R4.H0_H0, -RZ.H0_H0 ;  /* 0xa00000ff04057230 */ /* 0x004fca0000000900 */
[----:B------:R-:W-:-:S05]  /*5150*/  PRMT R5, R5, 0x5410, RZ ;  /* 0x0000541005057816 */ /* 0x000fca00000000ff */
[----:B------:R-:W-:Y:S01]  /*5160*/  STG.E.U16 desc[UR6][R2.64], R5 ;  /* 0x0000000502007986 */ /* 0x000fe2000c101506 */
[----:B------:R-:W-:Y:S05]  /*5170*/  EXIT ;  /* 0x000000000000794d */ /* 0x000fea0003800000 */
.L_x_12156:
        /* <DEDUP_REMOVED lines=16> */
.L_x_23358:


//--------------------- .text._ZN2at6native27unrolled_elementwise_kernelIZZZNS0_15neg_kernel_cudaERNS_18TensorIteratorBaseEENKUlvE0_clEvENKUlvE6_clEvEUlN3c104HalfEE_St5arrayIPcLm2EELi4E23TrivialOffsetCalculatorILi1EjESD_NS0_6memory15LoadWithoutCastENSE_16StoreWithoutCastEEEviT_T0_T2_T3_T4_T5_ --------------------------
	.section	.text._ZN2at6native27unrolled_elementwise_kernelIZZZNS0_15neg_kernel_cudaERNS_18TensorIteratorBaseEENKUlvE0_clEvENKUlvE6_clEvEUlN3c104HalfEE_St5arrayIPcLm2EELi4E23TrivialOffsetCalculatorILi1EjESD_NS0_6memory15LoadWithoutCastENSE_16StoreWithoutCastEEEviT_T0_T2_T3_T4_T5_,"ax",@progbits
	.align	128
        .global         _ZN2at6native27unrolled_elementwise_kernelIZZZNS0_15neg_kernel_cudaERNS_18TensorIteratorBaseEENKUlvE0_clEvENKUlvE6_clEvEUlN3c104HalfEE_St5arrayIPcLm2EELi4E23TrivialOffsetCalculatorILi1EjESD_NS0_6memory15LoadWithoutCastENSE_16StoreWithoutCastEEEviT_T0_T2_T3_T4_T5_
        .type           _ZN2at6native27unrolled_elementwise_kernelIZZZNS0_15neg_kernel_cudaERNS_18TensorIteratorBaseEENKUlvE0_clEvENKUlvE6_clEvEUlN3c104HalfEE_St5arrayIPcLm2EELi4E23TrivialOffsetCalculatorILi1EjESD_NS0_6memory15LoadWithoutCastENSE_16StoreWithoutCastEEEviT_T0_T2_T3_T4_T5_,@function
        .size           _ZN2at6native27unrolled_elementwise_kernelIZZZNS0_15neg_kernel_cudaERNS_18TensorIteratorBaseEENKUlvE0_clEvENKUlvE6_clEvEUlN3c104HalfEE_St5arrayIPcLm2EELi4E23TrivialOffsetCalculatorILi1EjESD_NS0_6memory15LoadWithoutCastENSE_16StoreWithoutCastEEEviT_T0_T2_T3_T4_T5_,(.L_x_23359 - _ZN2at6native27unrolled_elementwise_kernelIZZZNS0_15neg_kernel_cudaERNS_18TensorIteratorBaseEENKUlvE0_clEvENKUlvE6_clEvEUlN3c104HalfEE_St5arrayIPcLm2EELi4E23TrivialOffsetCalculatorILi1EjESD_NS0_6memory15LoadWithoutCastENSE_16StoreWithoutCastEEEviT_T0_T2_T3_T4_T5_)
        .other          _ZN2at6native27unrolled_elementwise_kernelIZZZNS0_15neg_kernel_cudaERNS_18TensorIteratorBaseEENKUlvE0_clEvENKUlvE6_clEvEUlN3c104HalfEE_St5arrayIPcLm2EELi4E23TrivialOffsetCalculatorILi1EjESD_NS0_6memory15LoadWithoutCastENSE_16StoreWithoutCastEEEviT_T0_T2_T3_T4_T5_,@"STO_CUDA_ENTRY STV_DEFAULT"
_ZN2at6native27unrolled_elementwise_kernelIZZZNS0_15neg_kernel_cudaERNS_18TensorIteratorBaseEENKUlvE0_clEvENKUlvE6_clEvEUlN3c104HalfEE_St5arrayIPcLm2EELi4E23TrivialOffsetCalculatorILi1EjESD_NS0_6memory15LoadWithoutCastENSE_16StoreWithoutCastEEEviT_T0_T2_T3_T4_T5_:
.text._ZN2at6native27unrolled_elementwise_kernelIZZZNS0_15neg_kernel_cudaERNS_18TensorIteratorBaseEENKUlvE0_clEvENKUlvE6_clEvEUlN3c104HalfEE_St5arrayIPcLm2EELi4E23TrivialOffsetCalculatorILi1EjESD_NS0_6memory15LoadWithoutCastENSE_16StoreWithoutCastEEEviT_T0_T2_T3_T4_T5_:
        /* <DEDUP_REMOVED lines=14> */
[----:B------:R-:W-:Y:S01]  /*00e0*/  @!P1 IADD3 R20, PT, PT, R20, 0x80, RZ ;  /* 0x0000008014149810 */ /* 0x000fe20007ffe0ff */
[----:B------:R-:W2:Y:S03]  /*00f0*/  @!P1 LDC.64 R4, c[0x0][0x390] ;  /* 0x0000e400ff049b82 */ /* 0x000ea60000000a00 */
[----:B------:R-:W-:Y:S01]  /*0100*/  ISETP.GE.AND P2, PT, R20, R7, PT ;  /* 0x000000071400720c */ /* 0x000fe20003f46270 */
[----:B0-----:R-:W-:-:S05]  /*0110*/  @!P0 IMAD.WIDE.U32 R14, R17, 0x2, R14 ;  /* 0x00000002110e8825 */ /* 0x001fca00078e000e */
[----:B-1----:R0:W3:Y:S07]  /*0120*/  @!P0 LDG.E.U16 R16, desc[UR4][R14.64] ;  /* 0x000000040e108981 */ /* 0x0020ee000c1e1500 */
[----:B------:R-:W1:Y:S01]  /*0130*/  @!P2 LDC.64 R2, c[0x0][0x390] ;  /* 0x0000e400ff02ab82 */ /* 0x000e620000000a00 */
[----:B------:R-:W-:Y:S01]  /*0140*/  @!P2 IMAD R17, R6, 0x200, R20 ;  /* 0x000002000611a824 */ /* 0x000fe200078e0214 */
[----:B------:R-:W-:Y:S02]  /*0150*/  PRMT R22, RZ, 0x7610, R22 ;  /* 0x00007610ff167816 */ /* 0x000fe40000000016 */
[----:B------:R-:W-:Y:S01]  /*0160*/  PRMT R21, RZ, 0x7610, R21 ;  /* 0x00007610ff157816 */ /* 0x000fe20000000015 */
[----:B--2---:R-:W-:-:S05]  /*0170*/  @!P1 IMAD.WIDE.U32 R4, R19, 0x2, R4 ;  /* 0x0000000213049825 */ /* 0x004fca00078e0004 */
[----:B------:R-:W2:Y:S01]  /*0180*/  @!P1 LDG.E.U16 R22, desc[UR4][R4.64] ;  /* 0x0000000404169981 */ /* 0x000ea2000c1e1500 */
[----:B-1----:R-:W-:-:S05]  /*0190*/  @!P2 IMAD.WIDE.U32 R2, R17, 0x2, R2 ;  /* 0x000000021102a825 */ /* 0x002fca00078e0002 */
[----:B------:R1:W4:Y:S01]  /*01a0*/  @!P2 LDG.E.U16 R21, desc[UR4][R2.64] ;  /* 0x000000040215a981 */ /* 0x000322000c1e1500 */
[----:B------:R-:W-:-:S05]  /*01b0*/  @!P2 VIADD R20, R20, 0x80 ;  /* 0x000000801414a836 */ /* 0x000fca0000000000 */
[----:B------:R-:W-:-:S13]  /*01c0*/  ISETP.GE.AND P0, PT, R20, R7, PT ;  /* 0x000000071400720c */ /* 0x000fda0003f06270 */
[----:B------:R-:W0:Y:S01]  /*01d0*/  @!P0 LDC.64 R18, c[0x0][0x390] ;  /* 0x0000e400ff128b82 */ /* 0x000e220000000a00 */
[----:B------:R-:W-:-:S05]  /*01e0*/  @!P0 LEA R17, R6, R20, 0x9 ;  /* 0x0000001406118211 */ /* 0x000fca00078e48ff */
[----:B0-----:R-:W-:Y:S01]  /*01f0*/  @!P0 IMAD.WIDE.U32 R18, R17, 0x2, R18 ;  /* 0x0000000211128825 */ /* 0x001fe200078e0012 */
[----:B------:R-:W-:-:S06]  /*0200*/  PRMT R17, RZ, 0x7610, R17 ;  /* 0x00007610ff117816 */ /* 0x000fcc0000000011 */
[----:B------:R0:W5:Y:S01]  /*0210*/  @!P0 LDG.E.U16 R17, desc[UR4][R18.64] ;  /* 0x0000000412118981 */ /* 0x000162000c1e1500 */
[----:B------:R-:W-:-:S13]  /*0220*/  ISETP.GE.AND P0, PT, R9, R7, PT ;  /* 0x000000070900720c */ /* 0x000fda0003f06270 */
[----:B------:R-:W0:Y:S01]  /*0230*/  @!P0 LDC.64 R14, c[0x0][0x388] ;  /* 0x0000e200ff0e8b82 */ /* 0x000e220000000a00 */
[----:B-1----:R-:W-:Y:S01]  /*0240*/  @!P0 LEA R3, R6, R9, 0x9 ;  /* 0x0000000906038211 */ /* 0x002fe200078e48ff */
[C---:B------:R-:W-:Y:S02]  /*0250*/  VIADD R4, R9.reuse, 0x80 ;  /* 0x0000008009047836 */ /* 0x040fe40000000000 */
[----:B------:R-:W-:-:S03]  /*0260*/  VIADD R2, R9, 0x100 ;  /* 0x0000010009027836 */ /* 0x000fc60000000000 */
[-C--:B------:R-:W-:Y:S02]  /*0270*/  ISETP.GE.AND P1, PT, R4, R7.reuse, PT ;  /* 0x000000070400720c */ /* 0x080fe40003f26270 */
[----:B------:R-:W-:Y:S01]  /*0280*/  ISETP.GE.AND P2, PT, R2, R7, PT ;  /* 0x000000070200720c */ /* 0x000fe20003f46270 */
[----:B------:R-:W-:Y:S02]  /*0290*/  VIADD R2, R9, 0x180 ;  /* 0x0000018009027836 */ /* 0x000fe40000000000 */
[----:B------:R-:W-:Y:S02]  /*02a0*/  @!P0 IMAD.MOV.U32 R9, RZ, RZ, R4 ;  /* 0x000000ffff098224 */ /* 0x000fe400078e0004 */
[----:B0-----:R-:W-:-:S03]  /*02b0*/  @!P0 IMAD.WIDE.U32 R14, R3, 0x2, R14 ;  /* 0x00000002030e8825 */ /* 0x001fc600078e000e */
[----:B------:R-:W-:Y:S01]  /*02c0*/  ISETP.GE.AND P3, PT, R9, R7, PT ;  /* 0x000000070900720c */ /* 0x000fe20003f66270 */
[----:B------:R-:W-:Y:S01]  /*02d0*/  BSSY.RECONVERGENT B0, `(.L_x_12157) ;  /* 0x0000016000007945 */ /* 0x000fe20003800200 */
[----:B---3--:R-:W-:-:S05]  /*02e0*/  @!P0 HADD2 R11, -R16.H0_H0, -RZ.H0_H0 ;  /* 0xa00000ff100b8230 */ /* 0x008fca0000000900 */
[----:B------:R-:W-:-:S04]  /*02f0*/  @!P0 PRMT R11, R11, 0x5410, RZ ;  /* 0x000054100b0b8816 */ /* 0x000fc800000000ff */
[----:B------:R-:W-:-:S05]  /*0300*/  @!P0 PRMT R0, R11, 0x7610, R0 ;  /* 0x000076100b008816 */ /* 0x000fca0000000000 */
[----:B------:R0:W-:Y:S01]  /*0310*/  @!P0 STG.E.U16 desc[UR4][R14.64], R0 ;  /* 0x000000000e008986 */ /* 0x0001e2000c101504 */
[----:B--2---:R-:W-:-:S05]  /*0320*/  @!P1 HADD2 R12, -R22.H0_H0, -RZ.H0_H0 ;  /* 0xa00000ff160c9230 */ /* 0x004fca0000000900 */
[----:B------:R-:W-:Y:S01]  /*0330*/  @!P1 PRMT R12, R12, 0x5410, RZ ;  /* 0x000054100c0c9816 */ /* 0x000fe200000000ff */
[----:B----4-:R-:W-:-:S03]  /*0340*/  @!P2 HADD2 R13, -R21.H0_H0, -RZ.H0_H0 ;  /* 0xa00000ff150da230 */ /* 0x010fc60000000900 */
[----:B------:R-:W-:Y:S02]  /*0350*/  @!P1 PRMT R8, R12, 0x7610, R8 ;  /* 0x000076100c089816 */ /* 0x000fe40000000008 */
[----:B------:R-:W-:-:S04]  /*0360*/  @!P2 PRMT R13, R13, 0x5410, RZ ;  /* 0x000054100d0da816 */ /* 0x000fc800000000ff */
[----:B------:R-:W-:Y:S01]  /*0370*/  @!P2 PRMT R10, R13, 0x7610, R10 ;  /* 0x000076100d0aa816 */ /* 0x000fe2000000000a */
[----:B0-----:R-:W-:Y:S06]  /*0380*/  @P3 BRA `(.L_x_12158) ;  /* 0x0000000000283947 */ /* 0x001fec0003800000 */
[----:B------:R-:W0:Y:S01]  /*0390*/  LDC.64 R4, c[0x0][0x388] ;  /* 0x0000e200ff047b82 */ /* 0x000e220000000a00 */
[----:B------:R-:W-:Y:S01]  /*03a0*/  LEA R13, R6, R9, 0x9 ;  /* 0x00000009060d7211 */ /* 0x000fe200078e48ff */
[----:B------:R-:W-:-:S05]  /*03b0*/  VIADD R9, R9, 0x80 ;  /* 0x0000008009097836 */ /* 0x000fca0000000000 */
[----:B------:R-:W-:-:S13]  /*03c0*/  ISETP.GE.AND P0, PT, R9, R7, PT ;  /* 0x000000070900720c */ /* 0x000fda0003f06270 */
[----:B------:R-:W-:Y:S01]  /*03d0*/  @!P0 IMAD R3, R6, 0x200, R9 ;  /* 0x0000020006038824 */ /* 0x000fe200078e0209 */
[----:B------:R-:W-:Y:S01]  /*03e0*/  @!P0 IADD3 R9, PT, PT, R9, 0x80, RZ ;  /* 0x0000008009098810 */ /* 0x000fe20007ffe0ff */
[----:B0-----:R-:W-:-:S04]  /*03f0*/  IMAD.WIDE.U32 R12, R13, 0x2, R4 ;  /* 0x000000020d0c7825 */ /* 0x001fc800078e0004 */
[----:B------:R-:W-:Y:S01]  /*0400*/  @!P0 IMAD.WIDE.U32 R4, R3, 0x2, R4 ;  /* 0x0000000203048825 */ /* 0x000fe200078e0004 */
[----:B------:R0:W-:Y:S04]  /*0410*/  STG.E.U16 desc[UR4][R12.64], R8 ;  /* 0x000000080c007986 */ /* 0x0001e8000c101504 */
[----:B------:R0:W-:Y:S02]  /*0420*/  @!P0 STG.E.U16 desc[UR4][R4.64], R10 ;  /* 0x0000000a04008986 */ /* 0x0001e4000c101504 */
.L_x_12158:
[----:B------:R-:W-:Y:S05]  /*0430*/  BSYNC.RECONVERGENT B0 ;  /* 0x0000000000007941 */ /* 0x000fea0003800200 */
.L_x_12157:
[----:B------:R-:W-:-:S13]  /*0440*/  ISETP.GE.AND P0, PT, R9, R7, PT ;  /* 0x000000070900720c */ /* 0x000fda0003f06270 */
[----:B------:R-:W-:Y:S05]  /*0450*/  @P0 EXIT ;  /* 0x000000000000094d */ /* 0x000fea0003800000 */
[----:B0-----:R-:W0:Y:S01]  /*0460*/  LDC.64 R4, c[0x0][0x388] ;  /* 0x0000e200ff047b82 */ /* 0x001e220000000a00 */
[----:B------:R-:W-:Y:S01]  /*0470*/  ISETP.GE.AND P0, PT, R2, R7, PT ;  /* 0x000000070200720c */ /* 0x000fe20003f06270 */
[----:B------:R-:W-:-:S12]  /*0480*/  IMAD R3, R6, 0x200, R9 ;  /* 0x0000020006037824 */ /* 0x000fd800078e0209 */
[----:B-----5:R-:W-:-:S05]  /*0490*/  @!P0 HADD2 R2, -R17.H0_H0, -RZ.H0_H0 ;  /* 0xa00000ff11028230 */ /* 0x020fca0000000900 */
[----:B------:R-:W-:-:S04]  /*04a0*/  @!P0 PRMT R2, R2, 0x5410, RZ ;  /* 0x0000541002028816 */ /* 0x000fc800000000ff */
[----:B------:R-:W-:Y:S01]  /*04b0*/  @!P0 PRMT R0, R2, 0x7610, R0 ;  /* 0x0000761002008816 */ /* 0x000fe20000000000 */
[----:B0-----:R-:W-:-:S05]  /*04c0*/  IMAD.WIDE.U32 R2, R3, 0x2, R4 ;  /* 0x0000000203027825 */ /* 0x001fca00078e0004 */
[----:B------:R-:W-:Y:S01]  /*04d0*/  STG.E.U16 desc[UR4][R2.64], R0 ;  /* 0x0000000002007986 */ /* 0x000fe2000c101504 */
[----:B------:R-:W-:Y:S05]  /*04e0*/  EXIT ;  /* 0x000000000000794d */ /* 0x000fea0003800000 */
.L_x_12159:
        /* <DEDUP_REMOVED lines=9> */
.L_x_23359:


//--------------------- .text._ZN2at6native29vectorized_elementwise_kernelILi2EZZZNS0_15neg_kernel_cudaERNS_18TensorIteratorBaseEENKUlvE0_clEvENKUlvE6_clEvEUlN3c104HalfEE_St5arrayIPcLm2EEEEviT0_T1_ --------------------------
	.section	.text._ZN2at6native29vectorized_elementwise_kernelILi2EZZZNS0_15neg_kernel_cudaERNS_18TensorIteratorBaseEENKUlvE0_clEvENKUlvE6_clEvEUlN3c104HalfEE_St5arrayIPcLm2EEEEviT0_T1_,"ax",@progbits
	.align	128
        .global         _ZN2at6native29vectorized_elementwise_kernelILi2EZZZNS0_15neg_kernel_cudaERNS_18TensorIteratorBaseEENKUlvE0_clEvENKUlvE6_clEvEUlN3c104HalfEE_St5arrayIPcLm2EEEEviT0_T1_
        .type           _ZN2at6native29vectorized_elementwise_kernelILi2EZZZNS0_15neg_kernel_cudaERNS_18TensorIteratorBaseEENKUlvE0_clEvENKUlvE6_clEvEUlN3c104HalfEE_St5arrayIPcLm2EEEEviT0_T1_,@function
        .size           _ZN2at6native29vectorized_elementwise_kernelILi2EZZZNS0_15neg_kernel_cudaERNS_18TensorIteratorBaseEENKUlvE0_clEvENKUlvE6_clEvEUlN3c104HalfEE_St5arrayIPcLm2EEEEviT0_T1_,(.L_x_23360 - _ZN2at6native29vectorized_elementwise_kernelILi2EZZZNS0_15neg_kernel_cudaERNS_18TensorIteratorBaseEENKUlvE0_clEvENKUlvE6_clEvEUlN3c104HalfEE_St5arrayIPcLm2EEEEviT0_T1_)
        .other          _ZN2at6native29vectorized_elementwise_kernelILi2EZZZNS0_15neg_kernel_cudaERNS_18TensorIteratorBaseEENKUlvE0_clEvENKUlvE6_clEvEUlN3c104HalfEE_St5arrayIPcLm2EEEEviT0_T1_,@"STO_CUDA_ENTRY STV_DEFAULT"
_ZN2at6native29vectorized_elementwise_kernelILi2EZZZNS0_15neg_kernel_cudaERNS_18TensorIteratorBaseEENKUlvE0_clEvENKUlvE6_clEvEUlN3c104HalfEE_St5arrayIPcLm2EEEEviT0_T1_:
.text._ZN2at6native29vectorized_elementwise_kernelILi2EZZZNS0_15neg_kernel_cudaERNS_18TensorIteratorBaseEENKUlvE0_clEvENKUlvE6_clEvEUlN3c104HalfEE_St5arrayIPcLm2EEEEviT0_T1_:
        /* <DEDUP_REMOVED lines=17> */
[----:B------:R-:W-:Y:S01]  /*0110*/  @!P4 IADD3 R19, PT, PT, R19, 0x80, RZ ;  /* 0x000000801313c810 */ /* 0x000fe20007ffe0ff */
[----:B------:R-:W1:Y:S03]  /*0120*/  @!P4 LDC.64 R8, c[0x0][0x390] ;  /* 0x0000e400ff08cb82 */ /* 0x000e660000000a00 */
[----:B------:R-:W-:Y:S01]  /*0130*/  ISETP.GE.U32.AND P5, PT, R19, R10, PT ;  /* 0x0000000a1300720c */ /* 0x000fe20003fa6070 */
[----:B0-----:R-:W-:-:S05]  /*0140*/  @!P3 IMAD.WIDE.U32 R2, R5, 0x2, R2 ;  /* 0x000000020502b825 */ /* 0x001fca00078e0002 */
[----:B------:R0:W2:Y:S07]  /*0150*/  @!P3 LDG.E.U16 R20, desc[UR4][R2.64] ;  /* 0x000000040214b981 */ /* 0x0000ae000c1e1500 */
        /* <DEDUP_REMOVED lines=9> */
[----:B------:R-:W-:Y:S01]  /*01f0*/  @!P2 VIADD R19, R19, 0x80 ;  /* 0x000000801313a836 */ /* 0x000fe20000000000 */
[----:B0-----:R-:W0:Y:S04]  /*0200*/  @!P2 LDC.64 R2, c[0x0][0x390] ;  /* 0x0000e400ff02ab82 */ /* 0x001e280000000a00 */
[----:B------:R-:W-:Y:S01]  /*0210*/  ISETP.GE.U32.AND P1, PT, R19, R10, PT ;  /* 0x0000000a1300720c */ /* 0x000fe20003f26070 */
[----:B-1----:R-:W-:-:S12]  /*0220*/  @!P4 IMAD.WIDE.U32 R8, R24, 0x2, R8 ;  /* 0x000000021808c825 */ /* 0x002fd800078e0008 */
[----:B------:R-:W-:Y:S02]  /*0230*/  @!P1 IMAD.IADD R23, R0, 0x1, R19 ;  /* 0x0000000100179824 */ /* 0x000fe400078e0213 */
[----:B------:R-:W-:-:S05]  /*0240*/  @!P1 VIADD R19, R19, 0x80 ;  /* 0x0000008013139836 */ /* 0x000fca0000000000 */
[----:B------:R-:W-:Y:S02]  /*0250*/  ISETP.GE.U32.AND P6, PT, R19, R10, PT ;  /* 0x0000000a1300720c */ /* 0x000fe40003fc6070 */
[----:B------:R-:W-:-:S06]  /*0260*/  PRMT R24, RZ, 0x7610, R24 ;  /* 0x00007610ff187816 */ /* 0x000fcc0000000018 */
[----:B------:R1:W5:Y:S05]  /*0270*/  @!P4 LDG.E.U16 R24, desc[UR4][R8.64] ;  /* 0x000000040818c981 */ /* 0x00036a000c1e1500 */
[----:B-1----:R-:W-:Y:S01]  /*0280*/  @!P6 IADD3 R9, PT, PT, R0, R19, RZ ;  /* 0x000000130009e210 */ /* 0x002fe20007ffe0ff */
[----:B------:R-:W-:-:S05]  /*0290*/  @!P6 VIADD R19, R19, 0x80 ;  /* 0x000000801313e836 */ /* 0x000fca0000000000 */
[----:B------:R-:W-:Y:S01]  /*02a0*/  ISETP.GE.U32.AND P3, PT, R19, R10, PT ;  /* 0x0000000a1300720c */ /* 0x000fe20003f66070 */
[----:B----4-:R-:W-:Y:S01]  /*02b0*/  @!P0 IMAD.WIDE.U32 R4, R26, 0x2, R4 ;  /* 0x000000021a048825 */ /* 0x010fe200078e0004 */
[----:B------:R-:W-:Y:S02]  /*02c0*/  PRMT R8, RZ, 0x7610, R8 ;  /* 0x00007610ff087816 */ /* 0x000fe40000000008 */
[----:B------:R-:W-:Y:S01]  /*02d0*/  PRMT R26, RZ, 0x7610, R26 ;  /* 0x00007610ff1a7816 */ /* 0x000fe2000000001a */
[----:B0-----:R-:W-:Y:S01]  /*02e0*/  @!P2 IMAD.WIDE.U32 R2, R25, 0x2, R2 ;  /* 0x000000021902a825 */ /* 0x001fe200078e0002 */
[----:B------:R-:W-:-:S03]  /*02f0*/  PRMT R25, RZ, 0x7610, R25 ;  /* 0x00007610ff197816 */ /* 0x000fc60000000019 */
[----:B---3--:R-:W-:Y:S01]  /*0300*/  @!P5 IMAD.WIDE.U32 R6, R31, 0x2, R6 ;  /* 0x000000021f06d825 */ /* 0x008fe200078e0006 */
[----:B------:R0:W3:Y:S04]  /*0310*/  @!P0 LDG.E.U16 R26, desc[UR4][R4.64] ;  /* 0x00000004041a8981 */ /* 0x0000e8000c1e1500 */
[----:B------:R1:W4:Y:S04]  /*0320*/  @!P5 LDG.E.U16 R8, desc[UR4][R6.64] ;  /* 0x000000040608d981 */ /* 0x000328000c1e1500 */
[----:B------:R1:W4:Y:S01]  /*0330*/  @!P2 LDG.E.U16 R25, desc[UR4][R2.64] ;  /* 0x000000040219a981 */ /* 0x000322000c1e1500 */
[----:B0-----:R-:W0:Y:S08]  /*0340*/  @!P6 LDC.64 R4, c[0x0][0x390] ;  /* 0x0000e400ff04eb82 */ /* 0x001e300000000a00 */
[----:B-1----:R-:W1:Y:S08]  /*0350*/  @!P1 LDC.64 R6, c[0x0][0x390] ;  /* 0x0000e400ff069b82 */ /* 0x002e700000000a00 */
[----:B------:R-:W1:Y:S01]  /*0360*/  @!P3 LDC.64 R2, c[0x0][0x390] ;  /* 0x0000e400ff02bb82 */ /* 0x000e620000000a00 */
[----:B------:R-:W-:-:S02]  /*0370*/  @!P3 IMAD.IADD R19, R0, 0x1, R19 ;  /* 0x000000010013b824 */ /* 0x000fc400078e0213 */
[----:B0-----:R-:W-:Y:S01]  /*0380*/  @!P6 IMAD.WIDE.U32 R4, R9, 0x2, R4 ;  /* 0x000000020904e825 */ /* 0x001fe200078e0004 */
[----:B------:R-:W-:-:S06]  /*0390*/  PRMT R9, RZ, 0x7610, R9 ;  /* 0x00007610ff097816 */ /* 0x000fcc0000000009 */
[----:B------:R-:W4:Y:S01]  /*03a0*/  @!P6 LDG.E.U16 R9, desc[UR4][R4.64] ;  /* 0x000000040409e981 */ /* 0x000f22000c1e1500 */
[----:B-1----:R-:W-:Y:S01]  /*03b0*/  @!P1 IMAD.WIDE.U32 R6, R23, 0x2, R6 ;  /* 0x0000000217069825 */ /* 0x002fe200078e0006 */
[----:B------:R-:W-:-:S06]  /*03c0*/  PRMT R23, RZ, 0x7610, R23 ;  /* 0x00007610ff177816 */ /* 0x000fcc0000000017 */
[----:B------:R-:W4:Y:S01]  /*03d0*/  @!P1 LDG.E.U16 R23, desc[UR4][R6.64] ;  /* 0x0000000406179981 */ /* 0x000f22000c1e1500 */
[----:B------:R-:W-:Y:S01]  /*03e0*/  @!P3 IMAD.WIDE.U32 R2, R19, 0x2, R2 ;  /* 0x000000021302b825 */ /* 0x000fe200078e0002 */
[----:B------:R-:W-:-:S06]  /*03f0*/  PRMT R19, RZ, 0x7610, R19 ;  /* 0x00007610ff137816 */ /* 0x000fcc0000000013 */
[----:B------:R0:W4:Y:S01]  /*0400*/  @!P3 LDG.E.U16 R19, desc[UR4][R2.64] ;  /* 0x000000040213b981 */ /* 0x000122000c1e1500 */
[C---:B------:R-:W-:Y:S01]  /*0410*/  ISETP.GE.U32.AND P0, PT, R11.reuse, R10, PT ;  /* 0x0000000a0b00720c */ /* 0x040fe20003f06070 */
[----:B------:R-:W-:-:S05]  /*0420*/  VIADD R31, R11, 0x80 ;  /* 0x000000800b1f7836 */ /* 0x000fca0000000000 */
[----:B------:R-:W-:-:S07]  /*0430*/  ISETP.GE.U32.AND P6, PT, R31, R10, PT ;  /* 0x0000000a1f00720c */ /* 0x000fce0003fc6070 */
[----:B0-----:R-:W0:Y:S01]  /*0440*/  @!P0 LDC.64 R2, c[0x0][0x388] ;  /* 0x0000e200ff028b82 */ /* 0x001e220000000a00 */
[C---:B------:R-:W-:Y:S01]  /*0450*/  VIADD R7, R11.reuse, 0x100 ;  /* 0x000001000b077836 */ /* 0x040fe20000000000 */
[C---:B------:R-:W-:Y:S01]  /*0460*/  IADD3 R35, PT, PT, R11.reuse, 0x180, RZ ;  /* 0x000001800b237810 */ /* 0x040fe20007ffe0ff */
[----:B------:R-:W-:-:S03]  /*0470*/  VIADD R5, R11, 0x200 ;  /* 0x000002000b057836 */ /* 0x000fc60000000000 */
[-C--:B------:R-:W-:Y:S01]  /*0480*/  ISETP.GE.U32.AND P1, PT, R7, R10.reuse, PT ;  /* 0x0000000a0700720c */ /* 0x080fe20003f26070 */
[----:B------:R-:W-:Y:S01]  /*0490*/  VIADD R7, R11, 0x280 ;  /* 0x000002800b077836 */ /* 0x000fe20000000000 */
[-C--:B------:R-:W-:Y:S01]  /*04a0*/  ISETP.GE.U32.AND P2, PT, R35, R10.reuse, PT ;  /* 0x0000000a2300720c */ /* 0x080fe20003f46070 */
[----:B------:R-:W-:Y:S01]  /*04b0*/  VIADD R35, R11, 0x300 ;  /* 0x000003000b237836 */ /* 0x000fe20000000000 */
[-C--:B------:R-:W-:Y:S01]  /*04c0*/  ISETP.GE.U32.AND P3, PT, R5, R10.reuse, PT ;  /* 0x0000000a0500720c */ /* 0x080fe20003f66070 */
[----:B------:R-:W-:Y:S01]  /*04d0*/  @!P0 IMAD.IADD R37, R0, 0x1, R11 ;  /* 0x0000000100258824 */ /* 0x000fe200078e020b */
[----:B------:R-:W-:Y:S02]  /*04e0*/  IADD3 R5, PT, PT, R11, 0x380, RZ ;  /* 0x000003800b057810 */ /* 0x000fe40007ffe0ff */
[-C--:B------:R-:W-:Y:S02]  /*04f0*/  ISETP.GE.U32.AND P4, PT, R7, R10.reuse, PT ;  /* 0x0000000a0700720c */ /* 0x080fe40003f86070 */
[----:B------:R-:W-:Y:S01]  /*0500*/  ISETP.GE.U32.AND P5, PT, R35, R10, PT ;  /* 0x0000000a2300720c */ /* 0x000fe20003fa6070 */
[----:B------:R-:W-:-:S02]  /*0510*/  @!P0 IMAD.MOV.U32 R11, RZ, RZ, R31 ;  /* 0x000000ffff0b8224 */ /* 0x000fc400078e001f */
[----:B0-----:R-:W-:Y:S01]  /*0520*/  @!P0 IMAD.WIDE.U32 R2, R37, 0x2, R2 ;  /* 0x0000000225028825 */ /* 0x001fe200078e0002 */
[----:B------:R-:W-:Y:S04]  /*0530*/  BSSY.RECONVERGENT B0, `(.L_x_12161) ;  /* 0x0000047000007945 */ /* 0x000fe80003800200 */
[----:B------:R-:W-:Y:S01]  /*0540*/  BSSY.RELIABLE B1, `(.L_x_12162) ;  /* 0x000003f000017945 */ /* 0x000fe20003800100 */
[----:B--2---:R-:W-:-:S05]  /*0550*/  @!P0 HADD2 R21, -R20.H0_H0, -RZ.H0_H0 ;  /* 0xa00000ff14158230 */ /* 0x004fca0000000900 */
[----:B------:R-:W-:-:S04]  /*0560*/  @!P0 PRMT R21, R21, 0x5410, RZ ;  /* 0x0000541015158816 */ /* 0x000fc800000000ff */
[----:B------:R-:W-:-:S05]  /*0570*/  @!P0 PRMT R34, R21, 0x7610, R34 ;  /* 0x0000761015228816 */ /* 0x000fca0000000022 */
[----:B------:R0:W-:Y:S01]  /*0580*/  @!P0 STG.E.U16 desc[UR4][R2.64], R34 ;  /* 0x0000002202008986 */ /* 0x0001e2000c101504 */
[----:B------:R-:W-:Y:S01]  /*0590*/  ISETP.GE.U32.AND P0, PT, R11, R10, PT ;  /* 0x0000000a0b00720c */ /* 0x000fe20003f06070 */
[----:B-----5:R-:W-:-:S05]  /*05a0*/  @!P6 HADD2 R22, -R24.H0_H0, -RZ.H0_H0 ;  /* 0xa00000ff1816e230 */ /* 0x020fca0000000900 */
[----:B------:R-:W-:-:S04]  /*05b0*/  @!P6 PRMT R22, R22, 0x5410, RZ ;  /* 0x000054101616e816 */ /* 0x000fc800000000ff */
[----:B------:R-:W-:Y:S02]  /*05c0*/  @!P6 PRMT R33, R22, 0x7610, R33 ;  /* 0x000076101621e816 */ /* 0x000fe40000000021 */
[----:B------:R-:W-:Y:S01]  /*05d0*/  ISETP.GE.U32.AND P6, PT, R5, R10, PT ;  /* 0x0000000a0500720c */ /* 0x000fe20003fc6070 */
[----:B---3--:R-:W-:Y:S02]  /*05e0*/  @!P2 HADD2 R13, -R26.H0_H0, -RZ.H0_H0 ;  /* 0xa00000ff1a0da230 */ /* 0x008fe40000000900 */
[----:B----4-:R-:W-:Y:S02]  /*05f0*/  @!P1 HADD2 R18, -R8.H0_H0, -RZ.H0_H0 ;  /* 0xa00000ff08129230 */ /* 0x010fe40000000900 */
[----:B------:R-:W-:-:S03]  /*0600*/  @!P3 HADD2 R17, -R25.H0_H0, -RZ.H0_H0 ;  /* 0xa00000ff1911b230 */ /* 0x000fc60000000900 */
[----:B------:R-:W-:Y:S02]  /*0610*/  @!P1 PRMT R18, R18, 0x5410, RZ ;  /* 0x0000541012129816 */ /* 0x000fe400000000ff */
[----:B------:R-:W-:Y:S02]  /*0620*/  @!P2 PRMT R13, R13, 0x5410, RZ ;  /* 0x000054100d0da816 */ /* 0x000fe400000000ff */
[----:B------:R-:W-:Y:S02]  /*0630*/  @!P3 PRMT R17, R17, 0x5410, RZ ;  /* 0x000054101111b816 */ /* 0x000fe400000000ff */
[----:B------:R-:W-:Y:S02]  /*0640*/  @!P1 PRMT R32, R18, 0x7610, R32 ;  /* 0x0000761012209816 */ /* 0x000fe40000000020 */
[----:B------:R-:W-:Y:S02]  /*0650*/  @!P2 PRMT R30, R13, 0x7610, R30 ;  /* 0x000076100d1ea816 */ /* 0x000fe4000000001e */
[----:B------:R-:W-:Y:S01]  /*0660*/  @!P3 PRMT R29, R17, 0x7610, R29 ;  /* 0x00007610111db816 */ /* 0x000fe2000000001d */
[----:B------:R-:W-:-:S02]  /*0670*/  @!P5 HADD2 R14, -R9.H0_H0, -RZ.H0_H0 ;  /* 0xa00000ff090ed230 */ /* 0x000fc40000000900 */
[----:B------:R-:W-:-:S03]  /*0680*/  @!P4 HADD2 R15, -R23.H0_H0, -RZ.H0_H0 ;  /* 0xa00000ff170fc230 */ /* 0x000fc60000000900 */
[----:B------:R-:W-:Y:S01]  /*0690*/  @!P5 PRMT R14, R14, 0x5410, RZ ;  /* 0x000054100e0ed816 */ /* 0x000fe200000000ff */
[----:B------:R-:W-:Y:S01]  /*06a0*/  @!P6 HADD2 R16, -R19.H0_H0, -RZ.H0_H0 ;  /* 0xa00000ff1310e230 */ /* 0x000fe20000000900 */
[----:B------:R-:W-:-:S04]  /*06b0*/  @!P4 PRMT R15, R15, 0x5410, RZ ;  /* 0x000054100f0fc816 */ /* 0x000fc800000000ff */
[----:B------:R-:W-:Y:S02]  /*06c0*/  @!P6 PRMT R16, R16, 0x5410, RZ ;  /* 0x000054101010e816 */ /* 0x000fe400000000ff */
[----:B------:R-:W-:Y:S02]  /*06d0*/  @!P4 PRMT R28, R15, 0x7610, R28 ;  /* 0x000076100f1cc816 */ /* 0x000fe4000000001c */
[----:B------:R-:W-:Y:S02]  /*06e0*/  @!P5 PRMT R27, R14, 0x7610, R27 ;  /* 0x000076100e1bd816 */ /* 0x000fe4000000001b */
[----:B------:R-:W-:Y:S01]  /*06f0*/  @!P6 PRMT R12, R16, 0x7610, R12 ;  /* 0x00007610100ce816 */ /* 0x000fe2000000000c */
[----:B0-----:R-:W-:Y:S06]  /*0700*/  @P0 BRA `(.L_x_12163) ;  /* 0x0000000000300947 */ /* 0x001fec0003800000 */
        /* <DEDUP_REMOVED lines=12> */
.L_x_12163:
[----:B------:R-:W-:-:S13]  /*07d0*/  ISETP.GE.U32.AND P0, PT, R11, R10, PT ;  /* 0x0000000a0b00720c */ /* 0x000fda0003f06070 */
[----:B------:R-:W-:Y:S05]  /*07e0*/  @P0 BRA `(.L_x_12165) ;  /* 0x0000000000300947 */ /* 0x000fea0003800000 */
[----:B0-----:R-:W0:Y:S01]  /*07f0*/  LDC.64 R2, c[0x0][0x388] ;  /* 0x0000e200ff027b82 */ /* 0x001e220000000a00 */
[----:B------:R-:W-:Y:S02]  /*0800*/  IMAD.IADD R5, R0, 0x1, R11 ;  /* 0x0000000100057824 */ /* 0x000fe400078e020b */
[----:B------:R-:W-:Y:S02]  /*0810*/  VIADD R11, R11, 0x80 ;  /* 0x000000800b0b7836 */ /* 0x000fe40000000000 */
[----:B0-----:R-:W-:-:S05]  /*0820*/  IMAD.WIDE.U32 R2, R5, 0x2, R2 ;  /* 0x0000000205027825 */ /* 0x001fca00078e0002 */
[----:B------:R1:W-:Y:S02]  /*0830*/  STG.E.U16 desc[UR4][R2.64], R30 ;  /* 0x0000001e02007986 */ /* 0x0003e4000c101504 */
.L_x_12164:
[----:B------:R-:W-:-:S13]  /*0840*/  ISETP.GE.U32.AND P0, PT, R11, R10, PT ;  /* 0x0000000a0b00720c */ /* 0x000fda0003f06070 */
[----:B------:R-:W-:Y:S05]  /*0850*/  @P0 BRA `(.L_x_12166) ;  /* 0x0000000000340947 */ /* 0x000fea0003800000 */
[----:B01----:R-:W0:Y:S01]  /*0860*/  LDC.64 R2, c[0x0][0x388] ;  /* 0x0000e200ff027b82 */ /* 0x003e220000000a00 */
[----:B------:R-:W-:Y:S01]  /*0870*/  IADD3 R5, PT, PT, R0, R11, RZ ;  /* 0x0000000b00057210 */ /* 0x000fe20007ffe0ff */
[----:B------:R-:W-:-:S04]  /*0880*/  VIADD R11, R11, 0x80 ;  /* 0x000000800b0b7836 */ /* 0x000fc80000000000 */
[----:B0-----:R-:W-:-:S05]  /*0890*/  IMAD.WIDE.U32 R2, R5, 0x2, R2 ;  /* 0x0000000205027825 */ /* 0x001fca00078e0002 */
[----:B------:R1:W-:Y:S02]  /*08a0*/  STG.E.U16 desc[UR4][R2.64], R29 ;  /* 0x0000001d02007986 */ /* 0x0003e4000c101504 */
.L_x_12165:
        /* <DEDUP_REMOVED lines=8> */
.L_x_12166:
[----:B------:R-:W-:Y:S05]  /*0930*/  BSYNC.RELIABLE B1 ;  /* 0x0000000000017941 */ /* 0x000fea0003800100 */
.L_x_12162:
[----:B------:R-:W-:-:S13]  /*0940*/  ISETP.GE.U32.AND P0, PT, R11, R10, PT ;  /* 0x0000000a0b00720c */ /* 0x000fda0003f06070 */
[----:B012---:R-:W0:Y:S01]  /*0950*/  @!P0 LDC.64 R2, c[0x0][0x388] ;  /* 0x0000e200ff028b82 */ /* 0x007e220000000a00 */
[----:B------:R-:W-:Y:S01]  /*0960*/  @!P0 IADD3 R5, PT, PT, R0, R11, RZ ;  /* 0x0000000b00058210 */ /* 0x000fe20007ffe0ff */
[----:B------:R-:W-:-:S04]  /*0970*/  @!P0 VIADD R11, R11, 0x80 ;  /* 0x000000800b0b8836 */ /* 0x000fc80000000000 */
[----:B0-----:R-:W-:-:S05]  /*0980*/  @!P0 IMAD.WIDE.U32 R2, R5, 0x2, R2 ;  /* 0x0000000205028825 */ /* 0x001fca00078e0002 */
[----:B------:R2:W-:Y:S02]  /*0990*/  @!P0 STG.E.U16 desc[UR4][R2.64], R27 ;  /* 0x0000001b02008986 */ /* 0x0005e4000c101504 */
.L_x_12167:
[----:B------:R-:W-:Y:S05]  /*09a0*/  BSYNC.RECONVERGENT B0 ;  /* 0x0000000000007941 */ /* 0x000fea0003800200 */
.L_x_12161:
        /* <DEDUP_REMOVED lines=8> */
.L_x_12160:
        /* <DEDUP_REMOVED lines=10> */
[----:B------:R-:W-:-:S04]  /*0ad0*/  IMAD.WIDE.U32 R2, R11, 0x4, R2 ;  /* 0x000000040b027825 */ /* 0x000fc800078e0002 */
[C---:B--2---:R-:W-:Y:S02]  /*0ae0*/  HADD2 R5, -R6.reuse.H0_H0, -RZ.H0_H0 ;  /* 0xa00000ff06057230 */ /* 0x044fe40000000900 */
[----:B------:R-:W-:Y:S02]  /*0af0*/  HADD2 R0, -R6.H1_H1, -RZ.H0_H0 ;  /* 0xa00000ff06007230 */ /* 0x000fe40000000d00 */
[C---:B---3--:R-:W-:Y:S01]  /*0b00*/  HADD2 R6, -R7.reuse.H0_H0, -RZ.H0_H0 ;  /* 0xa00000ff07067230 */ /* 0x048fe20000000900 */
[----:B------:R-:W-:Y:S01]  /*0b10*/  PRMT R5, R5, 0x5410, RZ ;  /* 0x0000541005057816 */ /* 0x000fe200000000ff */
[----:B------:R-:W-:Y:S01]  /*0b20*/  HADD2 R10, -R7.H1_H1, -RZ.H0_H0 ;  /* 0xa00000ff070a7230 */ /* 0x000fe20000000d00 */
[----:B------:R-:W-:Y:S01]  /*0b30*/  PRMT R0, R0, 0x5410, RZ ;  /* 0x0000541000007816 */ /* 0x000fe200000000ff */
[C---:B----4-:R-:W-:Y:S01]  /*0b40*/  HADD2 R4, -R8.reuse.H0_H0, -RZ.H0_H0 ;  /* 0xa00000ff08047230 */ /* 0x050fe20000000900 */
[----:B------:R-:W-:Y:S01]  /*0b50*/  PRMT R7, R6, 0x5410, RZ ;  /* 0x0000541006077816 */ /* 0x000fe200000000ff */
[----:B------:R-:W-:Y:S01]  /*0b60*/  HADD2 R8, -R8.H1_H1, -RZ.H0_H0 ;  /* 0xa00000ff08087230 */ /* 0x000fe20000000d00 */
[----:B------:R-:W-:Y:S01]  /*0b70*/  PRMT R5, R5, 0x5410, R0 ;  /* 0x0000541005057816 */ /* 0x000fe20000000000 */
[C---:B-----5:R-:W-:Y:S01]  /*0b80*/  HADD2 R11, -R9.reuse.H0_H0, -RZ.H0_H0 ;  /* 0xa00000ff090b7230 */ /* 0x060fe20000000900 */
[----:B------:R-:W-:Y:S01]  /*0b90*/  PRMT R0, R10, 0x5410, RZ ;  /* 0x000054100a007816 */ /* 0x000fe200000000ff */
[----:B------:R-:W-:Y:S01]  /*0ba0*/  HADD2 R6, -R9.H1_H1, -RZ.H0_H0 ;  /* 0xa00000ff09067230 */ /* 0x000fe20000000d00 */
[----:B------:R-:W-:Y:S01]  /*0bb0*/  PRMT R9, R4, 0x5410, RZ ;  /* 0x0000541004097816 */ /* 0x000fe200000000ff */
[----:B------:R-:W-:Y:S01]  /*0bc0*/  STG.E desc[UR4][R2.64], R5 ;  /* 0x0000000502007986 */ /* 0x000fe2000c101904 */
[----:B------:R-:W-:-:S02]  /*0bd0*/  PRMT R7, R7, 0x5410, R0 ;  /* 0x0000541007077816 */ /* 0x000fc40000000000 */
[----:B------:R-:W-:Y:S02]  /*0be0*/  PRMT R0, R8, 0x5410, RZ ;  /* 0x0000541008007816 */ /* 0x000fe400000000ff */
[----:B------:R-:W-:Y:S01]  /*0bf0*/  PRMT R11, R11, 0x5410, RZ ;  /* 0x000054100b0b7816 */ /* 0x000fe200000000ff */
[----:B------:R-:W-:Y:S01]  /*0c00*/  STG.E desc[UR4][R2.64+0x200], R7 ;  /* 0x0002000702007986 */ /* 0x000fe2000c101904 */
[----:B------:R-:W-:Y:S02]  /*0c10*/  PRMT R9, R9, 0x5410, R0 ;  /* 0x0000541009097816 */ /* 0x000fe40000000000 */
[----:B------:R-:W-:-:S03]  /*0c20*/  PRMT R0, R6, 0x5410, RZ ;  /* 0x0000541006007816 */ /* 0x000fc600000000ff */
[----:B------:R-:W-:Y:S01]  /*0c30*/  STG.E desc[UR4][R2.64+0x400], R9 ;  /* 0x0004000902007986 */ /* 0x000fe2000c101904 */
[----:B------:R-:W-:-:S05]  /*0c40*/  PRMT R11, R11, 0x5410, R0 ;  /* 0x000054100b0b7816 */ /* 0x000fca0000000000 */
[----:B------:R-:W-:Y:S01]  /*0c50*/  STG.E desc[UR4][R2.64+0x600], R11 ;  /* 0x0006000b02007986 */ /* 0x000fe2000c101904 */
[----:B------:R-:W-:Y:S05]  /*0c60*/  EXIT ;  /* 0x000000000000794d */ /* 0x000fea0003800000 */
.L_x_12168:
        /* <DEDUP_REMOVED lines=9> */
.L_x_23360:


//--------------------- .text._ZN2at6native29vectorized_elementwise_kernelILi4EZZZNS0_15neg_kernel_cudaERNS_18TensorIteratorBaseEENKUlvE0_clEvENKUlvE6_clEvEUlN3c104HalfEE_St5arrayIPcLm2EEEEviT0_T1_ --------------------------
	.section	.text._ZN2at6native29vectorized_elementwise_kernelILi4EZZZNS0_15neg_kernel_cudaERNS_18TensorIteratorBaseEENKUlvE0_clEvENKUlvE6_clEvEUlN3c104HalfEE_St5arrayIPcLm2EEEEviT0_T1_,"ax",@progbits
	.align	128
        .global         _ZN2at6native29vectorized_elementwise_kernelILi4EZZZNS0_15neg_kernel_cudaERNS_18TensorIteratorBaseEENKUlvE0_clEvENKUlvE6_clEvEUlN3c104HalfEE_St5arrayIPcLm2EEEEviT0_T1_
        .type           _ZN2at6native29vectorized_elementwise_kernelILi4EZZZNS0_15neg_kernel_cudaERNS_18TensorIteratorBaseEENKUlvE0_clEvENKUlvE6_clEvEUlN3c104HalfEE_St5arrayIPcLm2EEEEviT0_T1_,@function
        .size           _ZN2at6native29vectorized_elementwise_kernelILi4EZZZNS0_15neg_kernel_cudaERNS_18TensorIteratorBaseEENKUlvE0_clEvENKUlvE6_clEvEUlN3c104HalfEE_St5arrayIPcLm2EEEEviT0_T1_,(.L_x_23361 - _ZN2at6native29vectorized_elementwise_kernelILi4EZZZNS0_15neg_kernel_cudaERNS_18TensorIteratorBaseEENKUlvE0_clEvENKUlvE6_clEvEUlN3c104HalfEE_St5arrayIPcLm2EEEEviT0_T1_)
        .other          _ZN2at6native29vectorized_elementwise_kernelILi4EZZZNS0_15neg_kernel_cudaERNS_18TensorIteratorBaseEENKUlvE0_clEvENKUlvE6_clEvEUlN3c104HalfEE_St5arrayIPcLm2EEEEviT0_T1_,@"STO_CUDA_ENTRY STV_DEFAULT"
_ZN2at6native29vectorized_elementwise_kernelILi4EZZZNS0_15neg_kernel_cudaERNS_18TensorIteratorBaseEENKUlvE0_clEvENKUlvE6_clEvEUlN3c104HalfEE_St5arrayIPcLm2EEEEviT0_T1_:
.text._ZN2at6native29vectorized_elementwise_kernelILi4EZZZNS0_15neg_kernel_cudaERNS_18TensorIteratorBaseEENKUlvE0_clEvENKUlvE6_clEvEUlN3c104HalfEE_St5arrayIPcLm2EEEEviT0_T1_:
        /* <DEDUP_REMOVED lines=125> */
.L_x_12172:
[----:B------:R-:W-:-:S13]  /*07d0*/  ISETP.GE.U32.AND P0, PT, R11, R10, PT ;  /* 0x0000000a0b00720c */ /* 0x000fda0003f06070 */
[----:B------:R-:W-:Y:S05]  /*07e0*/  @P0 BRA `(.L_x_12174) ;  /* 0x0000000000300947 */ /* 0x000fea0003800000 */
[----:B0-----:R-:W0:Y:S01]  /*07f0*/  LDC.64 R2, c[0x0][0x388] ;  /* 0x0000e200ff027b82 */ /* 0x001e220000000a00 */
[----:B------:R-:W-:Y:S02]  /*0800*/  IMAD.IADD R5, R0, 0x1, R11 ;  /* 0x0000000100057824 */ /* 0x000fe400078e020b */
[----:B------:R-:W-:Y:S02]  /*0810*/  VIADD R11, R11, 0x80 ;  /* 0x000000800b0b7836 */ /* 0x000fe40000000000 */
[----:B0-----:R-:W-:-:S05]  /*0820*/  IMAD.WIDE.U32 R2, R5, 0x2, R2 ;  /* 0x0000000205027825 */ /* 0x001fca00078e0002 */
[----:B------:R1:W-:Y:S02]  /*0830*/  STG.E.U16 desc[UR4][R2.64], R30 ;  /* 0x0000001e02007986 */ /* 0x0003e4000c101504 */
.L_x_12173:
[----:B------:R-:W-:-:S13]  /*0840*/  ISETP.GE.U32.AND P0, PT, R11, R10, PT ;  /* 0x0000000a0b00720c */ /* 0x000fda0003f06070 */
[----:B------:R-:W-:Y:S05]  /*0850*/  @P0 BRA `(.L_x_12175) ;  /* 0x0000000000340947 */ /* 0x000fea0003800000 */
[----:B01----:R-:W0:Y:S01]  /*0860*/  LDC.64 R2, c[0x0][0x388] ;  /* 0x0000e200ff027b82 */ /* 0x003e220000000a00 */
[----:B------:R-:W-:Y:S01]  /*0870*/  IADD3 R5, PT, PT, R0, R11, RZ ;  /* 0x0000000b00057210 */ /* 0x000fe20007ffe0ff */
[----:B------:R-:W-:-:S04]  /*0880*/  VIADD R11, R11, 0x80 ;  /* 0x000000800b0b7836 */ /* 0x000fc80000000000 */
[----:B0-----:R-:W-:-:S05]  /*0890*/  IMAD.WIDE.U32 R2, R5, 0x2, R2 ;  /* 0x0000000205027825 */ /* 0x001fca00078e0002 */
[----:B------:R1:W-:Y:S02]  /*08a0*/  STG.E.U16 desc[UR4][R2.64], R29 ;  /* 0x0000001d02007986 */ /* 0x0003e4000c101504 */
.L_x_12174:
        /* <DEDUP_REMOVED lines=8> */
.L_x_12175:
[----:B------:R-:W-:Y:S05]  /*0930*/  BSYNC.RELIABLE B1 ;  /* 0x0000000000017941 */ /* 0x000fea0003800100 */
.L_x_12171:
[----:B------:R-:W-:-:S13]  /*0940*/  ISETP.GE.U32.AND P0, PT, R11, R10, PT ;  /* 0x0000000a0b00720c */ /* 0x000fda0003f06070 */
[----:B012---:R-:W0:Y:S01]  /*0950*/  @!P0 LDC.64 R2, c[0x0][0x388] ;  /* 0x0000e200ff028b82 */ /* 0x007e220000000a00 */
[----:B------:R-:W-:Y:S01]  /*0960*/  @!P0 IADD3 R5, PT, PT, R0, R11, RZ ;  /* 0x0000000b00058210 */ /* 0x000fe20007ffe0ff */
[----:B------:R-:W-:-:S04]  /*0970*/  @!P0 VIADD R11, R11, 0x80 ;  /* 0x000000800b0b8836 */ /* 0x000fc80000000000 */
[----:B0-----:R-:W-:-:S05]  /*0980*/  @!P0 IMAD.WIDE.U32 R2, R5, 0x2, R2 ;  /* 0x0000000205028825 */ /* 0x001fca00078e0002 */
[----:B------:R2:W-:Y:S02]  /*0990*/  @!P0 STG.E.U16 desc[UR4][R2.64], R27 ;  /* 0x0000001b02008986 */ /* 0x0005e4000c101504 */
.L_x_12176:
[----:B------:R-:W-:Y:S05]  /*09a0*/  BSYNC.RECONVERGENT B0 ;  /* 0x0000000000007941 */ /* 0x000fea0003800200 */
.L_x_12170:
        /* <DEDUP_REMOVED lines=8> */
.L_x_12169:
[----:B------:R-:W0:Y:S01]  /*0a30*/  S2R R11, SR_TID.X ;  /* 0x00000000000b7919 */ /* 0x000e220000002100 */
[----:B------:R-:W1:Y:S02]  /*0a40*/  LDC.64 R2, c[0x0][0x390] ;  /* 0x0000e400ff027b82 */ /* 0x000e640000000a00 */
[----:B-1----:R-:W-:-:S04]  /*0a50*/  IMAD.WIDE.U32 R2, R0, 0x2, R2 ;  /* 0x0000000200027825 */ /* 0x002fc800078e0002 */
[----:B0-----:R-:W-:Y:S02]  /*0a60*/  IMAD.WIDE.U32 R4, R11, 0x8, R2 ;  /* 0x000000080b047825 */ /* 0x001fe400078e0002 */
[----:B------:R-:W0:Y:S03]  /*0a70*/  LDC.64 R2, c[0x0][0x388] ;  /* 0x0000e200ff027b82 */ /* 0x000e260000000a00 */
[----:B------:R-:W2:Y:S04]  /*0a80*/  LDG.E.64 R6, desc[UR4][R4.64] ;  /* 0x0000000404067981 */ /* 0x000ea8000c1e1b00 */
[----:B------:R1:W3:Y:S01]  /*0a90*/  LDG.E.64 R8, desc[UR4][R4.64+0x400] ;  /* 0x0004000404087981 */ /* 0x0002e2000c1e1b00 */
[----:B0-----:R-:W-:-:S04]  /*0aa0*/  IMAD.WIDE.U32 R2, R0, 0x2, R2 ;  /* 0x0000000200027825 */ /* 0x001fc800078e0002 */
[----:B------:R-:W-:-:S04]  /*0ab0*/  IMAD.WIDE.U32 R2, R11, 0x8, R2 ;  /* 0x000000080b027825 */ /* 0x000fc800078e0002 */
[C---:B--2---:R-:W-:Y:S02]  /*0ac0*/  HADD2 R0, -R6.reuse.H0_H0, -RZ.H0_H0 ;  /* 0xa00000ff06007230 */ /* 0x044fe40000000900 */
[----:B-1----:R-:W-:Y:S02]  /*0ad0*/  HADD2 R5, -R6.H1_H1, -RZ.H0_H0 ;  /* 0xa00000ff06057230 */ /* 0x002fe40000000d00 */
[C---:B---3--:R-:W-:Y:S01]  /*0ae0*/  HADD2 R10, -R8.reuse.H0_H0, -RZ.H0_H0 ;  /* 0xa00000ff080a7230 */ /* 0x048fe20000000900 */
[----:B------:R-:W-:Y:S01]  /*0af0*/  PRMT R4, R0, 0x5410, RZ ;  /* 0x0000541000047816 */ /* 0x000fe200000000ff */
[C---:B------:R-:W-:Y:S01]  /*0b00*/  HADD2 R6, -R7.reuse.H0_H0, -RZ.H0_H0 ;  /* 0xa00000ff07067230 */ /* 0x040fe20000000900 */
[----:B------:R-:W-:Y:S01]  /*0b10*/  PRMT R5, R5, 0x5410, RZ ;  /* 0x0000541005057816 */ /* 0x000fe200000000ff */
[----:B------:R-:W-:Y:S02]  /*0b20*/  HADD2 R8, -R8.H1_H1, -RZ.H0_H0 ;  /* 0xa00000ff08087230 */ /* 0x000fe40000000d00 */
[----:B------:R-:W-:Y:S01]  /*0b30*/  HADD2 R7, -R7.H1_H1, -RZ.H0_H0 ;  /* 0xa00000ff07077230 */ /* 0x000fe20000000d00 */
[----:B------:R-:W-:Y:S01]  /*0b40*/  PRMT R0, R6, 0x5410, RZ ;  /* 0x0000541006007816 */ /* 0x000fe200000000ff */
[C---:B------:R-:W-:Y:S01]  /*0b50*/  HADD2 R11, -R9.reuse.H0_H0, -RZ.H0_H0 ;  /* 0xa00000ff090b7230 */ /* 0x040fe20000000900 */
[----:B------:R-:W-:Y:S01]  /*0b60*/  PRMT R6, R10, 0x5410, RZ ;  /* 0x000054100a067816 */ /* 0x000fe200000000ff */
[----:B------:R-:W-:Y:S01]  /*0b70*/  HADD2 R12, -R9.H1_H1, -RZ.H0_H0 ;  /* 0xa00000ff090c7230 */ /* 0x000fe20000000d00 */
[----:B------:R-:W-:-:S02]  /*0b80*/  PRMT R9, R8, 0x5410, RZ ;  /* 0x0000541008097816 */ /* 0x000fc400000000ff */
[----:B------:R-:W-:Y:S02]  /*0b90*/  PRMT R7, R7, 0x5410, RZ ;  /* 0x0000541007077816 */ /* 0x000fe400000000ff */
[----:B------:R-:W-:Y:S02]  /*0ba0*/  PRMT R8, R11, 0x5410, RZ ;  /* 0x000054100b087816 */ /* 0x000fe400000000ff */
[----:B------:R-:W-:Y:S02]  /*0bb0*/  PRMT R11, R12, 0x5410, RZ ;  /* 0x000054100c0b7816 */ /* 0x000fe400000000ff */
[----:B------:R-:W-:Y:S02]  /*0bc0*/  PRMT R4, R4, 0x5410, R5 ;  /* 0x0000541004047816 */ /* 0x000fe40000000005 */
[----:B------:R-:W-:Y:S02]  /*0bd0*/  PRMT R5, R0, 0x5410, R7 ;  /* 0x0000541000057816 */ /* 0x000fe40000000007 */
[----:B------:R-:W-:-:S02]  /*0be0*/  PRMT R6, R6, 0x5410, R9 ;  /* 0x0000541006067816 */ /* 0x000fc40000000009 */
[----:B------:R-:W-:Y:S01]  /*0bf0*/  PRMT R7, R8, 0x5410, R11 ;  /* 0x0000541008077816 */ /* 0x000fe2000000000b */
[----:B------:R-:W-:Y:S04]  /*0c00*/  STG.E.64 desc[UR4][R2.64], R4 ;  /* 0x0000000402007986 */ /* 0x000fe8000c101b04 */
[----:B------:R-:W-:Y:S01]  /*0c10*/  STG.E.64 desc[UR4][R2.64+0x400], R6 ;  /* 0x0004000602007986 */ /* 0x000fe2000c101b04 */
[----:B------:R-:W-:Y:S05]  /*0c20*/  EXIT ;  /* 0x000000000000794d */ /* 0x000fea0003800000 */
.L_x_12177:
        /* <DEDUP_REMOVED lines=13> */
.L_x_23361:


//--------------------- .text._ZN2at6native29vectorized_elementwise_kernelILi8EZZZNS0_15neg_kernel_cudaERNS_18TensorIteratorBaseEENKUlvE0_clEvENKUlvE6_clEvEUlN3c104HalfEE_St5arrayIPcLm2EEEEviT0_T1_ --------------------------
	.section	.text._ZN2at6native29vectorized_elementwise_kernelILi8EZZZNS0_15neg_kernel_cudaERNS_18TensorIteratorBaseEENKUlvE0_clEvENKUlvE6_clEvEUlN3c104HalfEE_St5arrayIPcLm2EEEEviT0_T1_,"ax",@progbits
	.align	128
        .global         _ZN2at6native29vectorized_elementwise_kernelILi8EZZZNS0_15neg_kernel_cudaERNS_18TensorIteratorBaseEENKUlvE0_clEvENKUlvE6_clEvEUlN3c104HalfEE_St5arrayIPcLm2EEEEviT0_T1_
        .type           _ZN2at6native29vectorized_elementwise_kernelILi8EZZZNS0_15neg_kernel_cudaERNS_18TensorIteratorBaseEENKUlvE0_clEvENKUlvE6_clEvEUlN3c104HalfEE_St5arrayIPcLm2EEEEviT0_T1_,@function
        .size           _ZN2at6native29vectorized_elementwise_kernelILi8EZZZNS0_15neg_kernel_cudaERNS_18TensorIteratorBaseEENKUlvE0_clEvENKUlvE6_clEvEUlN3c104HalfEE_St5arrayIPcLm2EEEEviT0_T1_,(.L_x_23362 - _ZN2at6native29vectorized_elementwise_kernelILi8EZZZNS0_15neg_kernel_cudaERNS_18TensorIteratorBaseEENKUlvE0_clEvENKUlvE6_clEvEUlN3c104HalfEE_St5arrayIPcLm2EEEEviT0_T1_)
        .other          _ZN2at6native29vectorized_elementwise_kernelILi8EZZZNS0_15neg_kernel_cudaERNS_18TensorIteratorBaseEENKUlvE0_clEvENKUlvE6_clEvEUlN3c104HalfEE_St5arrayIPcLm2EEEEviT0_T1_,@"STO_CUDA_ENTRY STV_DEFAULT"
_ZN2at6native29vectorized_elementwise_kernelILi8EZZZNS0_15neg_kernel_cudaERNS_18TensorIteratorBaseEENKUlvE0_clEvENKUlvE6_clEvEUlN3c104HalfEE_St5arrayIPcLm2EEEEviT0_T1_:
.text._ZN2at6native29vectorized_elementwise_kernelILi8EZZZNS0_15neg_kernel_cudaERNS_18TensorIteratorBaseEENKUlvE0_clEvENKUlvE6_clEvEUlN3c104HalfEE_St5arrayIPcLm2EEEEviT0_T1_:
[----:B------:R-:W-:Y:S01]  /*0000*/  LDC R1, c[0x0][0x37c] ;  /* 0x0000df00ff017b82 */ /* 0x000fe20000000800 */
[----:B------:R-:W-:Y:S05]  /*0010*/  EXIT ;  /* 0x000000000000794d */ /* 0x000fea0003800000 */
.L_x_12178:
        /* <DEDUP_REMOVED lines=14> */
.L_x_23362:


//--------------------- .text._ZN2at6native18elementwise_kernelILi128ELi4EZNS0_15gpu_kernel_implIZZZNS0_15neg_kernel_cudaERNS_18TensorIteratorBaseEENKUlvE0_clEvENKUlvE5_clEvEUlfE_EEvS4_RKT_EUliE_EEviT1_ --------------------------
	.section	.text._ZN2at6native18elementwise_kernelILi128ELi4EZNS0_15gpu_kernel_implIZZZNS0_15neg_kernel_cudaERNS_18TensorIteratorBaseEENKUlvE0_clEvENKUlvE5_clEvEUlfE_EEvS4_RKT_EUliE_EEviT1_,"ax",@progbits
	.align	128
        .global         _ZN2at6native18elementwise_kernelILi128ELi4EZNS0_15gpu_kernel_implIZZZNS0_15neg_kernel_cudaERNS_18TensorIteratorBaseEENKUlvE0_clEvENKUlvE5_clEvEUlfE_EEvS4_RKT_EUliE_EEviT1_
        .type           _ZN2at6native18elementwise_kernelILi128ELi4EZNS0_15gpu_kernel_implIZZZNS0_15neg_kernel_cudaERNS_18TensorIteratorBaseEENKUlvE0_clEvENKUlvE5_clEvEUlfE_EEvS4_RKT_EUliE_EEviT1_,@function
        .size           _ZN2at6native18elementwise_kernelILi128ELi4EZNS0_15gpu_kernel_implIZZZNS0_15neg_kernel_cudaERNS_18TensorIteratorBaseEENKUlvE0_clEvENKUlvE5_clEvEUlfE_EEvS4_RKT_EUliE_EEviT1_,(.L_x_23363 - _ZN2at6native18elementwise_kernelILi128ELi4EZNS0_15gpu_kernel_implIZZZNS0_15neg_kernel_cudaERNS_18TensorIteratorBaseEENKUlvE0_clEvENKUlvE5_clEvEUlfE_EEvS4_RKT_EUliE_EEviT1_)
        .other          _ZN2at6native18elementwise_kernelILi128ELi4EZNS0_15gpu_kernel_implIZZZNS0_15neg_kernel_cudaERNS_18TensorIteratorBaseEENKUlvE0_clEvENKUlvE5_clEvEUlfE_EEvS4_RKT_EUliE_EEviT1_,@"STO_CUDA_ENTRY STV_DEFAULT"
_ZN2at6native18elementwise_kernelILi128ELi4EZNS0_15gpu_kernel_implIZZZNS0_15neg_kernel_cudaERNS_18TensorIteratorBaseEENKUlvE0_clEvENKUlvE5_clEvEUlfE_EEvS4_RKT_EUliE_EEviT1_:
.text._ZN2at6native18elementwise_kernelILi128ELi4EZNS0_15gpu_kernel_implIZZZNS0_15neg_kernel_cudaERNS_18TensorIteratorBaseEENKUlvE0_clEvENKUlvE5_clEvEUlfE_EEvS4_RKT_EUliE_EEviT1_:
        /* <DEDUP_REMOVED lines=319> */
.L_x_12181:
        /* <DEDUP_REMOVED lines=18> */
.L_x_12186:
[----:B------:R-:W2:Y:S02]  /*1510*/  LDG.E.U8 R2, desc[UR36][R2.64] ;  /* 0x0000002402027981 */ /* 0x000ea4000c1e1100 */
[----:B--2---:R-:W-:Y:S01]  /*1520*/  I2FP.F32.U32 R5, R2 ;  /* 0x0000000200057245 */ /* 0x004fe20000201000 */
[----:B------:R-:W-:Y:S06]  /*1530*/  BRA `(.L_x_12188) ;  /* 0x0000000c00447947 */ /* 0x000fec0003800000 */
.L_x_12185:
        /* <DEDUP_REMOVED lines=9> */
.L_x_12190:
[----:B------:R-:W2:Y:S02]  /*15d0*/  LDG.E R2, desc[UR36][R2.64] ;  /* 0x0000002402027981 */ /* 0x000ea4000c1e1900 */
[----:B--2---:R-:W-:Y:S01]  /*15e0*/  I2FP.F32.S32 R5, R2 ;  /* 0x0000000200057245 */ /* 0x004fe20000201400 */
[----:B------:R-:W-:Y:S06]  /*15f0*/  BRA `(.L_x_12188) ;  /* 0x0000000c00147947 */ /* 0x000fec0003800000 */
.L_x_12189:
[----:B------:R-:W2:Y:S02]  /*1600*/  LDG.E.U16 R2, desc[UR36][R2.64] ;  /* 0x0000002402027981 */ /* 0x000ea4000c1e1500 */
[----:B--2---:R2:W3:Y:S01]  /*1610*/  I2F.S16 R5, R2 ;  /* 0x0000000200057306 */ /* 0x0044e20000101400 */
[----:B------:R-:W-:Y:S05]  /*1620*/  BRA `(.L_x_12188) ;  /* 0x0000000c00087947 */ /* 0x000fea0003800000 */
.L_x_12184:
        /* <DEDUP_REMOVED lines=8> */
.L_x_12192:
[----:B------:R-:W2:Y:S02]  /*16b0*/  LDG.E.U16 R2, desc[UR36][R2.64] ;  /* 0x0000002402027981 */ /* 0x000ea4000c1e1500 */
[----:B--2---:R-:W-:Y:S01]  /*16c0*/  HADD2.F32 R5, -RZ, R2.H0_H0 ;  /* 0x20000002ff057230 */ /* 0x004fe20000004100 */
[----:B------:R-:W-:Y:S06]  /*16d0*/  BRA `(.L_x_12188) ;  /* 0x0000000800dc7947 */ /* 0x000fec0003800000 */
.L_x_12191:
        /* <DEDUP_REMOVED lines=8> */
.L_x_12194:
[----:B------:R-:W2:Y:S02]  /*1760*/  LDG.E.U16 R2, desc[UR36][R2.64] ;  /* 0x0000002402027981 */ /* 0x000ea4000c1e1500 */
[----:B--2---:R-:W-:Y:S01]  /*1770*/  HADD2.F32 R5, -RZ, R2.H0_H0 ;  /* 0x20000002ff057230 */ /* 0x004fe20000004100 */
[----:B------:R-:W-:Y:S06]  /*1780*/  BRA `(.L_x_12188) ;  /* 0x0000000800b07947 */ /* 0x000fec0003800000 */
.L_x_12193:
        /* <DEDUP_REMOVED lines=11> */
.L_x_12183:
        /* <DEDUP_REMOVED lines=12> */
.L_x_12197:
        /* <DEDUP_REMOVED lines=11> */
.L_x_12196:
        /* <DEDUP_REMOVED lines=14> */
[----:B------:R-:W-:Y:S01]  /*1a90*/  IADD3 R7, PT, PT, R4, -0x4, RZ ;  /* 0xfffffffc04077810 */ /* 0x000fe20007ffe0ff */
[----:B------:R-:W-:-:S03]  /*1aa0*/  VIADD R4, R0, 0x1000000 ;  /* 0x0100000000047836 */ /* 0x000fc60000000000 */
[----:B------:R-:W-:Y:S01]  /*1ab0*/  SHF.L.U32 R6, R0, R7, RZ ;  /* 0x0000000700067219 */ /* 0x000fe200000006ff */
[----:B------:R-:W-:Y:S01]  /*1ac0*/  IMAD.SHL.U32 R7, R7, 0x800000, RZ ;  /* 0x0080000007077824 */ /* 0x000fe200078e00ff */
[----:B------:R-:W-:-:S04]  /*1ad0*/  SHF.R.S32.HI R4, RZ, 0x8, R4 ;  /* 0x00000008ff047819 */ /* 0x000fc80000011404 */
[----:B------:R-:W-:-:S04]  /*1ae0*/  LEA.HI R6, R6, -R7, RZ, 0x1c ;  /* 0x8000000706067211 */ /* 0x000fc800078fe0ff */
[----:B------:R-:W-:-:S04]  /*1af0*/  IADD3 R3, PT, PT, R6, 0x3c000000, RZ ;  /* 0x3c00000006037810 */ /* 0x000fc80007ffe0ff */
[----:B------:R-:W-:-:S04]  /*1b00*/  LOP3.LUT R3, R3, 0x7f800000, R4, 0xf8, !PT ;  /* 0x7f80000003037812 */ /* 0x000fc800078ef804 */
[----:B------:R-:W-:-:S04]  /*1b10*/  SEL R0, R3, RZ, P0 ;  /* 0x000000ff03007207 */ /* 0x000fc80000000000 */
[----:B------:R-:W-:Y:S01]  /*1b20*/  LOP3.LUT R5, R0, 0x80000000, R5, 0xf8, !PT ;  /* 0x8000000000057812 */ /* 0x000fe200078ef805 */
[----:B------:R-:W-:Y:S06]  /*1b30*/  BRA `(.L_x_12188) ;  /* 0x0000000400c47947 */ /* 0x000fec0003800000 */
.L_x_12199:
        /* <DEDUP_REMOVED lines=12> */
.L_x_12198:
[----:B------:R-:W2:Y:S02]  /*1c00*/  LDG.E.U16 R2, desc[UR36][R2.64] ;  /* 0x0000002402027981 */ /* 0x000ea4000c1e1500 */
[----:B--2---:R-:W-:Y:S01]  /*1c10*/  SHF.L.U32 R5, R2, 0x10, RZ ;  /* 0x0000001002057819 */ /* 0x004fe200000006ff */
[----:B------:R-:W-:Y:S06]  /*1c20*/  BRA `(.L_x_12188) ;  /* 0x0000000400887947 */ /* 0x000fec0003800000 */
.L_x_12195:
        /* <DEDUP_REMOVED lines=11> */
.L_x_12202:
        /* <DEDUP_REMOVED lines=20> */
.L_x_12204:
[----:B------:R-:W-:Y:S05]  /*1e20*/  BSYNC.RECONVERGENT B0 ;  /* 0x0000000000007941 */ /* 0x000fea0003800200 */
.L_x_12203:
[----:B------:R-:W-:Y:S01]  /*1e30*/  IMAD.SHL.U32 R0, R0, 0x100000, RZ ;  /* 0x0010000000007824 */ /* 0x000fe200078e00ff */
[----:B------:R-:W-:-:S04]  /*1e40*/  LEA R2, R2, 0x3b800000, 0x17 ;  /* 0x3b80000002027811 */ /* 0x000fc800078eb8ff */
[----:B------:R-:W-:Y:S01]  /*1e50*/  LOP3.LUT R5, R2, R0, R7, 0xfe, !PT ;  /* 0x0000000002057212 */ /* 0x000fe200078efe07 */
[----:B------:R-:W-:Y:S06]  /*1e60*/  BRA `(.L_x_12188) ;  /* 0x0000000000f87947 */ /* 0x000fec0003800000 */
.L_x_12201:
        /* <DEDUP_REMOVED lines=20> */
.L_x_12206:
[----:B------:R-:W-:Y:S05]  /*1fb0*/  BSYNC.RECONVERGENT B0 ;  /* 0x0000000000007941 */ /* 0x000fea0003800200 */
.L_x_12205:
[----:B------:R-:W-:Y:S01]  /*1fc0*/  IMAD.SHL.U32 R0, R0, 0x200000, RZ ;  /* 0x0020000000007824 */ /* 0x000fe200078e00ff */
[----:B------:R-:W-:-:S04]  /*1fd0*/  LEA R2, R2, 0x37800000, 0x17 ;  /* 0x3780000002027811 */ /* 0x000fc800078eb8ff */
[----:B------:R-:W-:Y:S01]  /*1fe0*/  LOP3.LUT R5, R2, R0, R7, 0xfe, !PT ;  /* 0x0000000002057212 */ /* 0x000fe200078efe07 */
[----:B------:R-:W-:Y:S06]  /*1ff0*/  BRA `(.L_x_12188) ;  /* 0x0000000000947947 */ /* 0x000fec0003800000 */
.L_x_12200:
[----:B------:R-:W-:-:S09]  /*2000*/  UISETP.NE.AND UP0, UPT, UR4, 0x1c, UPT ;  /* 0x0000001c0400788c */ /* 0x000fd2000bf05270 */
[----:B------:R-:W-:Y:S05]  /*2010*/  BRA.U !UP0, `(.L_x_12207) ;  /* 0x0000000108847547 */ /* 0x000fea000b800000 */
[----:B------:R-:W-:-:S09]  /*2020*/  UISETP.NE.AND UP0, UPT, UR4, 0x1d, UPT ;  /* 0x0000001d0400788c */ /* 0x000fd2000bf05270 */
[----:B------:R-:W-:Y:S05]  /*2030*/  BRA.U !UP0, `(.L_x_12208) ;  /* 0x0000000108707547 */ /* 0x000fea000b800000 */
[----:B------:R-:W-:-:S09]  /*2040*/  UISETP.NE.AND UP0, UPT, UR4, 0x2c, UPT ;  /* 0x0000002c0400788c */ /* 0x000fd2000bf05270 */
[----:B------:R-:W-:Y:S05]  /*2050*/  BRA.U !UP0, `(.L_x_12209) ;  /* 0x0000000108487547 */ /* 0x000fea000b800000 */
.L_x_12187:
        /* <DEDUP_REMOVED lines=16> */
.L_x_12210:
[----:B------:R-:W-:Y:S01]  /*2160*/  IMAD.MOV.U32 R5, RZ, RZ, RZ ;  /* 0x000000ffff057224 */ /* 0x000fe200078e00ff */
[----:B------:R-:W-:Y:S06]  /*2170*/  BRA `(.L_x_12188) ;  /* 0x0000000000347947 */ /* 0x000fec0003800000 */
.L_x_12209:
        /* <DEDUP_REMOVED lines=8> */
.L_x_12208:
[----:B------:R-:W2:Y:S02]  /*2200*/  LDG.E.64 R2, desc[UR36][R2.64] ;  /* 0x0000002402027981 */ /* 0x000ea4000c1e1b00 */
[----:B--2---:R0:W1:Y:S02]  /*2210*/  I2F.U64 R5, R2 ;  /* 0x0000000200057312 */ /* 0x0040640000301000 */
[----:B01----:R-:W-:Y:S05]  /*2220*/  BRA `(.L_x_12188) ;  /* 0x0000000000087947 */ /* 0x003fea0003800000 */
.L_x_12207:
[----:B------:R-:W2:Y:S02]  /*2230*/  LDG.E R2, desc[UR36][R2.64] ;  /* 0x0000002402027981 */ /* 0x000ea4000c1e1900 */
[----:B--2---:R-:W-:-:S07]  /*2240*/  I2FP.F32.U32 R5, R2 ;  /* 0x0000000200057245 */ /* 0x004fce0000201000 */
.L_x_12188:
[----:B------:R-:W-:Y:S05]  /*2250*/  BSYNC.RECONVERGENT B6 ;  /* 0x0000000000067941 */ /* 0x000fea0003800200 */
.L_x_12182:
[----:B------:R-:W1:Y:S01]  /*2260*/  LDCU.64 UR6, c[0x0][0x580] ;  /* 0x0000b000ff0677ac */ /* 0x000e620008000a00 */
[----:B0--3-5:R-:W-:Y:S01]  /*2270*/  FADD.FTZ R4, -R5, -RZ ;  /* 0x800000ff05047221 */ /* 0x029fe20000010100 */
[----:B------:R-:W-:-:S04]  /*2280*/  UPRMT UR4, UR42, 0x9910, URZ ;  /* 0x000099102a047896 */ /* 0x000fc800080000ff */
[----:B------:R-:W-:Y:S01]  /*2290*/  UISETP.GT.AND UP0, UPT, UR4, 0x9, UPT ;  /* 0x000000090400788c */ /* 0x000fe2000bf04270 */
[----:B-12-4-:R-:W-:-:S04]  /*22a0*/  IADD3 R2, P0, PT, R16, UR6, RZ ;  /* 0x0000000610027c10 */ /* 0x016fc8000ff1e0ff */
        /* <DEDUP_REMOVED lines=10> */
[----:B------:R-:W0:Y:S02]  /*2350*/  F2I.FTZ.TRUNC.NTZ R5, -R5 ;  /* 0x8000000500057305 */ /* 0x000e24000021f100 */
[----:B0-----:R0:W-:Y:S01]  /*2360*/  STG.E.U8 desc[UR36][R2.64], R5 ;  /* 0x0000000502007986 */ /* 0x0011e2000c101124 */
[----:B------:R-:W-:Y:S05]  /*2370*/  BRA `(.L_x_12216) ;  /* 0x0000000c00387947 */ /* 0x000fea0003800000 */
.L_x_12214:
[----:B------:R-:W0:Y:S02]  /*2380*/  F2I.FTZ.S64.TRUNC R4, -R5 ;  /* 0x8000000500047311 */ /* 0x000e24000021d900 */
[----:B0-----:R0:W-:Y:S01]  /*2390*/  STG.E.U8 desc[UR36][R2.64], R4 ;  /* 0x0000000402007986 */ /* 0x0011e2000c101124 */
[----:B------:R-:W-:Y:S05]  /*23a0*/  BRA `(.L_x_12216) ;  /* 0x0000000c002c7947 */ /* 0x000fea0003800000 */
.L_x_12213:
[----:B------:R-:W-:-:S09]  /*23b0*/  UISETP.NE.AND UP0, UPT, UR4, 0x2, UPT ;  /* 0x000000020400788c */ /* 0x000fd2000bf05270 */
[----:B------:R-:W-:Y:S05]  /*23c0*/  BRA.U !UP0, `(.L_x_12217) ;  /* 0x0000000108287547 */ /* 0x000fea000b800000 */
[----:B------:R-:W-:-:S09]  /*23d0*/  UISETP.NE.AND UP0, UPT, UR4, 0x3, UPT ;  /* 0x000000030400788c */ /* 0x000fd2000bf05270 */
[----:B------:R-:W-:Y:S05]  /*23e0*/  BRA.U !UP0, `(.L_x_12218) ;  /* 0x0000000108147547 */ /* 0x000fea000b800000 */
[----:B------:R-:W-:-:S09]  /*23f0*/  UISETP.NE.AND UP0, UPT, UR4, 0x4, UPT ;  /* 0x000000040400788c */ /* 0x000fd2000bf05270 */
[----:B------:R-:W-:Y:S05]  /*2400*/  BRA.U UP0, `(.L_x_12215) ;  /* 0x0000000900807547 */ /* 0x000fea000b800000 */
[----:B------:R-:W0:Y:S02]  /*2410*/  F2I.FTZ.S64.TRUNC R4, -R5 ;  /* 0x8000000500047311 */ /* 0x000e24000021d900 */
[----:B0-----:R0:W-:Y:S01]  /*2420*/  STG.E.64 desc[UR36][R2.64], R4 ;  /* 0x0000000402007986 */ /* 0x0011e2000c101b24 */
[----:B------:R-:W-:Y:S05]  /*2430*/  BRA `(.L_x_12216) ;  /* 0x0000000c00087947 */ /* 0x000fea0003800000 */
.L_x_12218:
[----:B------:R-:W0:Y:S02]  /*2440*/  F2I.FTZ.TRUNC.NTZ R5, -R5 ;  /* 0x8000000500057305 */ /* 0x000e24000021f100 */
[----:B0-----:R0:W-:Y:S01]  /*2450*/  STG.E desc[UR36][R2.64], R5 ;  /* 0x0000000502007986 */ /* 0x0011e2000c101924 */
[----:B------:R-:W-:Y:S05]  /*2460*/  BRA `(.L_x_12216) ;  /* 0x0000000800fc7947 */ /* 0x000fea0003800000 */
.L_x_12217:
[----:B------:R-:W0:Y:S02]  /*2470*/  F2I.FTZ.TRUNC.NTZ R5, -R5 ;  /* 0x8000000500057305 */ /* 0x000e24000021f100 */
[----:B0-----:R0:W-:Y:S01]  /*2480*/  STG.E.U16 desc[UR36][R2.64], R5 ;  /* 0x0000000502007986 */ /* 0x0011e2000c101524 */
[----:B------:R-:W-:Y:S05]  /*2490*/  BRA `(.L_x_12216) ;  /* 0x0000000800f07947 */ /* 0x000fea0003800000 */
.L_x_12212:
        /* <DEDUP_REMOVED lines=8> */
.L_x_12220:
[----:B------:R-:W-:-:S05]  /*2520*/  F2FP.F16.F32.PACK_AB R4, RZ, R4 ;  /* 0x00000004ff04723e */ /* 0x000fca00000000ff */
[----:B------:R0:W-:Y:S01]  /*2530*/  STG.E.U16 desc[UR36][R2.64], R4 ;  /* 0x0000000402007986 */ /* 0x0001e2000c101524 */
[----:B------:R-:W-:Y:S05]  /*2540*/  BRA `(.L_x_12216) ;  /* 0x0000000800c47947 */ /* 0x000fea0003800000 */
.L_x_12219:
        /* <DEDUP_REMOVED lines=9> */
.L_x_12222:
[----:B------:R-:W-:-:S04]  /*25e0*/  F2FP.F16.F32.PACK_AB R5, RZ, R4 ;  /* 0x00000004ff05723e */ /* 0x000fc800000000ff */
[----:B------:R-:W-:-:S05]  /*25f0*/  PRMT R5, R5, 0x5410, RZ ;  /* 0x0000541005057816 */ /* 0x000fca00000000ff */
[----:B------:R0:W-:Y:S01]  /*2600*/  STG.E desc[UR36][R2.64], R5 ;  /* 0x0000000502007986 */ /* 0x0001e2000c101924 */
[----:B------:R-:W-:Y:S05]  /*2610*/  BRA `(.L_x_12216) ;  /* 0x0000000800907947 */ /* 0x000fea0003800000 */
.L_x_12221:
[----:B------:R-:W-:-:S06]  /*2620*/  FMUL.FTZ R5, R5, -1 ;  /* 0xbf80000005057820 */ /* 0x000fcc0000410000 */
[----:B------:R-:W0:Y:S02]  /*2630*/  F2F.F64.F32 R4, R5 ;  /* 0x0000000500047310 */ /* 0x000e240000201800 */
[----:B0-----:R0:W-:Y:S01]  /*2640*/  STG.E.64 desc[UR36][R2.64], R4 ;  /* 0x0000000402007986 */ /* 0x0011e2000c101b24 */
[----:B------:R-:W-:Y:S05]  /*2650*/  BRA `(.L_x_12216) ;  /* 0x0000000800807947 */ /* 0x000fea0003800000 */
.L_x_12211:
        /* <DEDUP_REMOVED lines=8> */
[----:B------:R-:W-:-:S04]  /*26e0*/  FSETP.NEU.FTZ.AND P0, PT, R5, RZ, PT ;  /* 0x000000ff0500720b */ /* 0x000fc80003f1d000 */
[----:B------:R-:W-:-:S05]  /*26f0*/  SEL R5, RZ, 0x1, !P0 ;  /* 0x00000001ff057807 */ /* 0x000fca0004000000 */
[----:B------:R0:W-:Y:S01]  /*2700*/  STG.E.U8 desc[UR36][R2.64], R5 ;  /* 0x0000000502007986 */ /* 0x0001e2000c101124 */
[----:B------:R-:W-:Y:S05]  /*2710*/  BRA `(.L_x_12216) ;  /* 0x0000000800507947 */ /* 0x000fea0003800000 */
.L_x_12225:
[----:B------:R-:W-:Y:S01]  /*2720*/  FMUL.FTZ R5, R5, -1 ;  /* 0xbf80000005057820 */ /* 0x000fe20000410000 */
[----:B------:R-:W-:-:S05]  /*2730*/  CS2R R6, SRZ ;  /* 0x0000000000067805 */ /* 0x000fca000001ff00 */
[----:B------:R-:W0:Y:S02]  /*2740*/  F2F.F64.F32 R4, R5 ;  /* 0x0000000500047310 */ /* 0x000e240000201800 */
[----:B0-----:R0:W-:Y:S01]  /*2750*/  STG.E.128 desc[UR36][R2.64], R4 ;  /* 0x0000000402007986 */ /* 0x0011e2000c101d24 */
[----:B------:R-:W-:Y:S05]  /*2760*/  BRA `(.L_x_12216) ;  /* 0x00000008003c7947 */ /* 0x000fea0003800000 */
.L_x_12224:
        /* <DEDUP_REMOVED lines=18> */
.L_x_12229:
[----:B------:R-:W-:Y:S05]  /*2890*/  BSYNC.RECONVERGENT B0 ;  /* 0x0000000000007941 */ /* 0x000fea0003800200 */
.L_x_12228:
[----:B------:R-:W-:-:S05]  /*28a0*/  LOP3.LUT R7, R0, 0x80, R7, 0xf8, !PT ;  /* 0x0000008000077812 */ /* 0x000fca00078ef807 */
[----:B------:R0:W-:Y:S01]  /*28b0*/  STG.E.U8 desc[UR36][R2.64], R7 ;  /* 0x0000000702007986 */ /* 0x0001e2000c101124 */
[----:B------:R-:W-:Y:S05]  /*28c0*/  BRA `(.L_x_12216) ;  /* 0x0000000400e47947 */ /* 0x000fea0003800000 */
.L_x_12227:
[----:B------:R-:W-:Y:S01]  /*28d0*/  LOP3.LUT R6, R4, 0x7fffffff, RZ, 0xc0, !PT ;  /* 0x7fffffff04067812 */ /* 0x000fe200078ec0ff */
[----:B------:R-:W-:Y:S01]  /*28e0*/  BSSY.RECONVERGENT B0, `(.L_x_12230) ;  /* 0x000000d000007945 */ /* 0x000fe20003800200 */
        /* <DEDUP_REMOVED lines=12> */
.L_x_12231:
[----:B------:R-:W-:Y:S05]  /*29b0*/  BSYNC.RECONVERGENT B0 ;  /* 0x0000000000007941 */ /* 0x000fea0003800200 */
.L_x_12230:
[----:B------:R-:W-:-:S05]  /*29c0*/  LOP3.LUT R5, R0, 0x80, R7, 0xf8, !PT ;  /* 0x0000008000057812 */ /* 0x000fca00078ef807 */
[----:B------:R0:W-:Y:S01]  /*29d0*/  STG.E.U8 desc[UR36][R2.64], R5 ;  /* 0x0000000502007986 */ /* 0x0001e2000c101124 */
[----:B------:R-:W-:Y:S05]  /*29e0*/  BRA `(.L_x_12216) ;  /* 0x00000004009c7947 */ /* 0x000fea0003800000 */
.L_x_12226:
[----:B------:R-:W-:-:S05]  /*29f0*/  F2FP.BF16.F32.PACK_AB R4, RZ, R4 ;  /* 0x00000004ff04723e */ /* 0x000fca00000010ff */
[----:B------:R0:W-:Y:S01]  /*2a00*/  STG.E.U16 desc[UR36][R2.64], R4 ;  /* 0x0000000402007986 */ /* 0x0001e2000c101524 */
[----:B------:R-:W-:Y:S05]  /*2a10*/  BRA `(.L_x_12216) ;  /* 0x0000000400907947 */ /* 0x000fea0003800000 */
.L_x_12223:
        /* <DEDUP_REMOVED lines=8> */
[----:B------:R-:W0:Y:S02]  /*2aa0*/  F2I.FTZ.U32.TRUNC.NTZ R5, -R5 ;  /* 0x8000000500057305 */ /* 0x000e24000021f000 */
[----:B0-----:R0:W-:Y:S01]  /*2ab0*/  STG.E.U16 desc[UR36][R2.64], R5 ;  /* 0x0000000502007986 */ /* 0x0011e2000c101524 */
[----:B------:R-:W-:Y:S05]  /*2ac0*/  BRA `(.L_x_12216) ;  /* 0x0000000400647947 */ /* 0x000fea0003800000 */
.L_x_12234:
        /* <DEDUP_REMOVED lines=12> */
.L_x_12237:
[----:B------:R-:W-:-:S04]  /*2b90*/  SHF.R.U32.HI R0, RZ, 0x14, R4 ;  /* 0x00000014ff007819 */ /* 0x000fc80000011604 */
[----:B------:R-:W-:-:S04]  /*2ba0*/  LOP3.LUT R5, R0, 0x1, RZ, 0xc0, !PT ;  /* 0x0000000100057812 */ /* 0x000fc800078ec0ff */
[----:B------:R-:W-:-:S04]  /*2bb0*/  IADD3 R0, PT, PT, R4, 0x487ffff, R5 ;  /* 0x0487ffff04007810 */ /* 0x000fc80007ffe005 */
[----:B------:R-:W-:-:S04]  /*2bc0*/  SHF.R.U32.HI R0, RZ, 0x14, R0 ;  /* 0x00000014ff007819 */ /* 0x000fc80000011600 */
[----:B------:R-:W-:-:S07]  /*2bd0*/  LOP3.LUT R5, R0, 0xff, RZ, 0xc0, !PT ;  /* 0x000000ff00057812 */ /* 0x000fce00078ec0ff */
.L_x_12238:
[----:B------:R-:W-:-:S04]  /*2be0*/  SHF.R.U32.HI R4, RZ, 0x18, R4 ;  /* 0x00000018ff047819 */ /* 0x000fc80000011604 */
[----:B------:R-:W-:-:S04]  /*2bf0*/  LOP3.LUT R5, R5, 0x80, R4, 0xf8, !PT ;  /* 0x0000008005057812 */ /* 0x000fc800078ef804 */
[----:B------:R-:W-:-:S07]  /*2c00*/  PRMT R0, R5, 0x7610, R0 ;  /* 0x0000761005007816 */ /* 0x000fce0000000000 */
.L_x_12236:
[----:B------:R-:W-:Y:S05]  /*2c10*/  BSYNC.RECONVERGENT B0 ;  /* 0x0000000000007941 */ /* 0x000fea0003800200 */
.L_x_12235:
[----:B------:R4:W-:Y:S01]  /*2c20*/  STG.E.U8 desc[UR36][R2.64], R0 ;  /* 0x0000000002007986 */ /* 0x0009e2000c101124 */
[----:B------:R-:W-:Y:S05]  /*2c30*/  BRA `(.L_x_12216) ;  /* 0x0000000400087947 */ /* 0x000fea0003800000 */
.L_x_12233:
        /* <DEDUP_REMOVED lines=12> */
.L_x_12241:
[----:B------:R-:W-:-:S04]  /*2d00*/  SHF.R.U32.HI R0, RZ, 0x15, R4 ;  /* 0x00000015ff007819 */ /* 0x000fc80000011604 */
[----:B------:R-:W-:-:S04]  /*2d10*/  LOP3.LUT R5, R0, 0x1, RZ, 0xc0, !PT ;  /* 0x0000000100057812 */ /* 0x000fc800078ec0ff */
[----:B------:R-:W-:-:S04]  /*2d20*/  IADD3 R0, PT, PT, R4, 0x88fffff, R5 ;  /* 0x088fffff04007810 */ /* 0x000fc80007ffe005 */
[----:B------:R-:W-:-:S04]  /*2d30*/  SHF.R.U32.HI R0, RZ, 0x15, R0 ;  /* 0x00000015ff007819 */ /* 0x000fc80000011600 */
[----:B------:R-:W-:-:S07]  /*2d40*/  LOP3.LUT R5, R0, 0xff, RZ, 0xc0, !PT ;  /* 0x000000ff00057812 */ /* 0x000fce00078ec0ff */
.L_x_12242:
[----:B------:R-:W-:-:S04]  /*2d50*/  SHF.R.U32.HI R4, RZ, 0x18, R4 ;  /* 0x00000018ff047819 */ /* 0x000fc80000011604 */
[----:B------:R-:W-:-:S04]  /*2d60*/  LOP3.LUT R5, R5, 0x80, R4, 0xf8, !PT ;  /* 0x0000008005057812 */ /* 0x000fc800078ef804 */
[----:B------:R-:W-:-:S07]  /*2d70*/  PRMT R0, R5, 0x7610, R0 ;  /* 0x0000761005007816 */ /* 0x000fce0000000000 */
.L_x_12240:
[----:B------:R-:W-:Y:S05]  /*2d80*/  BSYNC.RECONVERGENT B0 ;  /* 0x0000000000007941 */ /* 0x000fea0003800200 */
.L_x_12239:
[----:B------:R3:W-:Y:S01]  /*2d90*/  STG.E.U8 desc[UR36][R2.64], R0 ;  /* 0x0000000002007986 */ /* 0x0007e2000c101124 */
[----:B------:R-:W-:Y:S05]  /*2da0*/  BRA `(.L_x_12216) ;  /* 0x0000000000ac7947 */ /* 0x000fea0003800000 */
.L_x_12232:
[----:B------:R-:W-:-:S09]  /*2db0*/  UISETP.NE.AND UP0, UPT, UR4, 0x1c, UPT ;  /* 0x0000001c0400788c */ /* 0x000fd2000bf05270 */
[----:B------:R-:W-:Y:S05]  /*2dc0*/  BRA.U !UP0, `(.L_x_12243) ;  /* 0x00000001089c7547 */ /* 0x000fea000b800000 */
[----:B------:R-:W-:-:S09]  /*2dd0*/  UISETP.NE.AND UP0, UPT, UR4, 0x1d, UPT ;  /* 0x0000001d0400788c */ /* 0x000fd2000bf05270 */
[----:B------:R-:W-:Y:S05]  /*2de0*/  BRA.U !UP0, `(.L_x_12244) ;  /* 0x0000000108887547 */ /* 0x000fea000b800000 */
[----:B------:R-:W-:-:S09]  /*2df0*/  UISETP.NE.AND UP0, UPT, UR4, 0x2c, UPT ;  /* 0x0000002c0400788c */ /* 0x000fd2000bf05270 */
[----:B------:R-:W-:Y:S05]  /*2e00*/  BRA.U !UP0, `(.L_x_12245) ;  /* 0x0000000108447547 */ /* 0x000fea000b800000 */
.L_x_12215:
        /* <DEDUP_REMOVED lines=16> */
.L_x_12246:
[----:B------:R-:W-:Y:S05]  /*2f10*/  BRA `(.L_x_12216) ;  /* 0x0000000000507947 */ /* 0x000fea0003800000 */
.L_x_12245:
        /* <DEDUP_REMOVED lines=15> */
.L_x_12244:
[----:B------:R-:W0:Y:S02]  /*3010*/  F2I.FTZ.U64.TRUNC R4, -R5 ;  /* 0x8000000500047311 */ /* 0x000e24000021d800 */
[----:B0-----:R1:W-:Y:S01]  /*3020*/  STG.E.64 desc[UR36][R2.64], R4 ;  /* 0x0000000402007986 */ /* 0x0013e2000c101b24 */
[----:B------:R-:W-:Y:S05]  /*3030*/  BRA `(.L_x_12216) ;  /* 0x0000000000087947 */ /* 0x000fea0003800000 */
.L_x_12243:
[----:B------:R-:W0:Y:S02]  /*3040*/  F2I.FTZ.U32.TRUNC.NTZ R5, -R5 ;  /* 0x8000000500057305 */ /* 0x000e24000021f000 */
[----:B0-----:R0:W-:Y:S02]  /*3050*/  STG.E desc[UR36][R2.64], R5 ;  /* 0x0000000502007986 */ /* 0x0011e4000c101924 */
.L_x_12216:
[----:B------:R-:W-:-:S07]  /*3060*/  VIADD R17, R17, 0x80 ;  /* 0x0000008011117836 */ /* 0x000fce0000000000 */
.L_x_12180:
[----:B------:R-:W-:Y:S05]  /*3070*/  BSYNC.RECONVERGENT B7 ;  /* 0x0000000000077941 */ /* 0x000fea0003800200 */
.L_x_12179:
[----:B------:R-:W5:Y:S01]  /*3080*/  LDCU UR4, c[0x0][0x380] ;  /* 0x00007000ff0477ac */ /* 0x000f620008000800 */
[----:B------:R-:W-:Y:S01]  /*3090*/  BSSY.RECONVERGENT B7, `(.L_x_12247) ;  /* 0x00002f9000077945 */ /* 0x000fe20003800200 */
[----:B-----5:R-:W-:-:S13]  /*30a0*/  ISETP.GE.AND P0, PT, R17, UR4, PT ;  /* 0x0000000411007c0c */ /* 0x020fda000bf06270 */
[----:B------:R-:W-:Y:S05]  /*30b0*/  @P0 BRA `(.L_x_12248) ;  /* 0x0000002c00d80947 */ /* 0x000fea0003800000 */
[----:B------:R-:W5:Y:S01]  /*30c0*/  LDCU UR4, c[0x0][0x388] ;  /* 0x00007100ff0477ac */ /* 0x000f620008000800 */
[----:B------:R-:W-:Y:S02]  /*30d0*/  HFMA2 R16, -RZ, RZ, 0, 0 ;  /* 0x00000000ff107431 */ /* 0x000fe400000001ff */
[----:B---34-:R-:W-:Y:S01]  /*30e0*/  IMAD.MOV.U32 R0, RZ, RZ, RZ ;  /* 0x000000ffff007224 */ /* 0x018fe200078e00ff */
        /* <DEDUP_REMOVED lines=8> */
[----:B------:R-:W-:-:S05]  /*3170*/  SHF.R.U32.HI R3, RZ, UR5, R2 ;  /* 0x00000005ff037c19 */ /* 0x000fca0008011602 */
[----:B------:R-:W-:-:S04]  /*3180*/  IMAD.MOV R0, RZ, RZ, -R3 ;  /* 0x000000ffff007224 */ /* 0x000fc800078e0a03 */
[----:B---3--:R-:W-:-:S04]  /*3190*/  IMAD R0, R0, UR6, R17 ;  /* 0x0000000600007c24 */ /* 0x008fc8000f8e0211 */
[C---:B----4-:R-:W-:Y:S02]  /*31a0*/  IMAD R16, R0.reuse, UR8, RZ ;  /* 0x0000000800107c24 */ /* 0x050fe4000f8e02ff */
        /* <DEDUP_REMOVED lines=288> */
.L_x_12249:
[----:B------:R-:W0:Y:S01]  /*43b0*/  LDCU.64 UR6, c[0x0][0x588] ;  /* 0x0000b100ff0677ac */ /* 0x000e220008000a00 */
[----:B------:R-:W-:Y:S01]  /*43c0*/  BSSY.RECONVERGENT B6, `(.L_x_12250) ;  /* 0x00000e5000067945 */ /* 0x000fe20003800200 */
        /* <DEDUP_REMOVED lines=16> */
.L_x_12254:
[----:B------:R-:W2:Y:S02]  /*44d0*/  LDG.E.U8 R2, desc[UR36][R2.64] ;  /* 0x0000002402027981 */ /* 0x000ea4000c1e1100 */
[----:B--2---:R-:W-:Y:S01]  /*44e0*/  I2FP.F32.U32 R5, R2 ;  /* 0x0000000200057245 */ /* 0x004fe20000201000 */
[----:B------:R-:W-:Y:S06]  /*44f0*/  BRA `(.L_x_12256) ;  /* 0x0000000c00447947 */ /* 0x000fec0003800000 */
.L_x_12253:
        /* <DEDUP_REMOVED lines=9> */
.L_x_12258:
[----:B------:R-:W2:Y:S02]  /*4590*/  LDG.E R2, desc[UR36][R2.64] ;  /* 0x0000002402027981 */ /* 0x000ea4000c1e1900 */
[----:B--2---:R-:W-:Y:S01]  /*45a0*/  I2FP.F32.S32 R5, R2 ;  /* 0x0000000200057245 */ /* 0x004fe20000201400 */
[----:B------:R-:W-:Y:S06]  /*45b0*/  BRA `(.L_x_12256) ;  /* 0x0000000c00147947 */ /* 0x000fec0003800000 */
.L_x_12257:
[----:B------:R-:W2:Y:S02]  /*45c0*/  LDG.E.U16 R2, desc[UR36][R2.64] ;  /* 0x0000002402027981 */ /* 0x000ea4000c1e1500 */
[----:B--2---:R2:W3:Y:S01]  /*45d0*/  I2F.S16 R5, R2 ;  /* 0x0000000200057306 */ /* 0x0044e20000101400 */
[----:B------:R-:W-:Y:S05]  /*45e0*/  BRA `(.L_x_12256) ;  /* 0x0000000c00087947 */ /* 0x000fea0003800000 */
.L_x_12252:
        /* <DEDUP_REMOVED lines=8> */
.L_x_12260:
[----:B------:R-:W2:Y:S02]  /*4670*/  LDG.E.U16 R2, desc[UR36][R2.64] ;  /* 0x0000002402027981 */ /* 0x000ea4000c1e1500 */
[----:B--2---:R-:W-:Y:S01]  /*4680*/  HADD2.F32 R5, -RZ, R2.H0_H0 ;  /* 0x20000002ff057230 */ /* 0x004fe20000004100 */
[----:B------:R-:W-:Y:S06]  /*4690*/  BRA `(.L_x_12256) ;  /* 0x0000000800dc7947 */ /* 0x000fec0003800000 */
.L_x_12259:
        /* <DEDUP_REMOVED lines=8> */
.L_x_12262:
[----:B------:R-:W2:Y:S02]  /*4720*/  LDG.E.U16 R2, desc[UR36][R2.64] ;  /* 0x0000002402027981 */ /* 0x000ea4000c1e1500 */
[----:B--2---:R-:W-:Y:S01]  /*4730*/  HADD2.F32 R5, -RZ, R2.H0_H0 ;  /* 0x20000002ff057230 */ /* 0x004fe20000004100 */
[----:B------:R-:W-:Y:S06]  /*4740*/  BRA `(.L_x_12256) ;  /* 0x0000000800b07947 */ /* 0x000fec0003800000 */
.L_x_12261:
        /* <DEDUP_REMOVED lines=11> */
.L_x_12251:
        /* <DEDUP_REMOVED lines=12> */
.L_x_12265:
        /* <DEDUP_REMOVED lines=11> */
.L_x_12264:
        /* <DEDUP_REMOVED lines=14> */
[----:B------:R-:W-:Y:S01]  /*4a50*/  VIADD R7, R4, 0xfffffffc ;  /* 0xfffffffc04077836 */ /* 0x000fe20000000000 */
[----:B------:R-:W-:-:S04]  /*4a60*/  IADD3 R4, PT, PT, R0, 0x1000000, RZ ;  /* 0x0100000000047810 */ /* 0x000fc80007ffe0ff */
[----:B------:R-:W-:Y:S01]  /*4a70*/  SHF.L.U32 R6, R0, R7, RZ ;  /* 0x0000000700067219 */ /* 0x000fe200000006ff */
[----:B------:R-:W-:Y:S01]  /*4a80*/  IMAD.SHL.U32 R7, R7, 0x800000, RZ ;  /* 0x0080000007077824 */ /* 0x000fe200078e00ff */
[----:B------:R-:W-:-:S04]  /*4a90*/  SHF.R.S32.HI R4, RZ, 0x8, R4 ;  /* 0x00000008ff047819 */ /* 0x000fc80000011404 */
[----:B------:R-:W-:-:S05]  /*4aa0*/  LEA.HI R6, R6, -R7, RZ, 0x1c ;  /* 0x8000000706067211 */ /* 0x000fca00078fe0ff */
[----:B------:R-:W-:-:S05]  /*4ab0*/  VIADD R3, R6, 0x3c000000 ;  /* 0x3c00000006037836 */ /* 0x000fca0000000000 */
[----:B------:R-:W-:-:S04]  /*4ac0*/  LOP3.LUT R3, R3, 0x7f800000, R4, 0xf8, !PT ;  /* 0x7f80000003037812 */ /* 0x000fc800078ef804 */
[----:B------:R-:W-:-:S04]  /*4ad0*/  SEL R0, R3, RZ, P0 ;  /* 0x000000ff03007207 */ /* 0x000fc80000000000 */
[----:B------:R-:W-:Y:S01]  /*4ae0*/  LOP3.LUT R5, R0, 0x80000000, R5, 0xf8, !PT ;  /* 0x8000000000057812 */ /* 0x000fe200078ef805 */
[----:B------:R-:W-:Y:S06]  /*4af0*/  BRA `(.L_x_12256) ;  /* 0x0000000400c47947 */ /* 0x000fec0003800000 */
.L_x_12267:
        /* <DEDUP_REMOVED lines=12> */
.L_x_12266:
[----:B------:R-:W2:Y:S02]  /*4bc0*/  LDG.E.U16 R2, desc[UR36][R2.64] ;  /* 0x0000002402027981 */ /* 0x000ea4000c1e1500 */
[----:B--2---:R-:W-:Y:S01]  /*4bd0*/  IMAD.U32 R5, R2, 0x10000, RZ ;  /* 0x0001000002057824 */ /* 0x004fe200078e00ff */
[----:B------:R-:W-:Y:S06]  /*4be0*/  BRA `(.L_x_12256) ;  /* 0x0000000400887947 */ /* 0x000fec0003800000 */
.L_x_12263:
        /* <DEDUP_REMOVED lines=11> */
.L_x_12270:
        /* <DEDUP_REMOVED lines=20> */
.L_x_12272:
[----:B------:R-:W-:Y:S05]  /*4de0*/  BSYNC.RECONVERGENT B0 ;  /* 0x0000000000007941 */ /* 0x000fea0003800200 */
.L_x_12271:
[----:B------:R-:W-:Y:S02]  /*4df0*/  SHF.L.U32 R0, R0, 0x14, RZ ;  /* 0x0000001400007819 */ /* 0x000fe400000006ff */
[----:B------:R-:W-:-:S04]  /*4e00*/  LEA R2, R2, 0x3b800000, 0x17 ;  /* 0x3b80000002027811 */ /* 0x000fc800078eb8ff */
[----:B------:R-:W-:Y:S01]  /*4e10*/  LOP3.LUT R5, R2, R0, R7, 0xfe, !PT ;  /* 0x0000000002057212 */ /* 0x000fe200078efe07 */
[----:B------:R-:W-:Y:S06]  /*4e20*/  BRA `(.L_x_12256) ;  /* 0x0000000000f87947 */ /* 0x000fec0003800000 */
.L_x_12269:
        /* <DEDUP_REMOVED lines=20> */
.L_x_12274:
[----:B------:R-:W-:Y:S05]  /*4f70*/  BSYNC.RECONVERGENT B0 ;  /* 0x0000000000007941 */ /* 0x000fea0003800200 */
.L_x_12273:
[----:B------:R-:W-:Y:S01]  /*4f80*/  IMAD.SHL.U32 R0, R0, 0x200000, RZ ;  /* 0x0020000000007824 */ /* 0x000fe200078e00ff */
[----:B------:R-:W-:-:S04]  /*4f90*/  LEA R2, R2, 0x37800000, 0x17 ;  /* 0x3780000002027811 */ /* 0x000fc800078eb8ff */
[----:B------:R-:W-:Y:S01]  /*4fa0*/  LOP3.LUT R5, R2, R0, R7, 0xfe, !PT ;  /* 0x0000000002057212 */ /* 0x000fe200078efe07 */
[----:B------:R-:W-:Y:S06]  /*4fb0*/  BRA `(.L_x_12256) ;  /* 0x0000000000947947 */ /* 0x000fec0003800000 */
.L_x_12268:
        /* <DEDUP_REMOVED lines=14> */
.L_x_12255:
        /* <DEDUP_REMOVED lines=16> */
.L_x_12277:
[----:B------:R-:W-:Y:S01]  /*51a0*/  MOV R5, RZ ;  /* 0x000000ff00057202 */ /* 0x000fe20000000f00 */
[----:B------:R-:W-:Y:S06]  /*51b0*/  BRA `(.L_x_12256) ;  /* 0x0000000000147947 */ /* 0x000fec0003800000 */
.L_x_12276:
[----:B------:R-:W2:Y:S02]  /*51c0*/  LDG.E.64 R2, desc[UR36][R2.64] ;  /* 0x0000002402027981 */ /* 0x000ea4000c1e1b00 */
[----:B--2---:R0:W1:Y:S02]  /*51d0*/  I2F.U64 R5, R2 ;  /* 0x0000000200057312 */ /* 0x0040640000301000 */
[----:B01----:R-:W-:Y:S05]  /*51e0*/  BRA `(.L_x_12256) ;  /* 0x0000000000087947 */ /* 0x003fea0003800000 */
.L_x_12275:
[----:B------:R-:W2:Y:S02]  /*51f0*/  LDG.E R2, desc[UR36][R2.64] ;  /* 0x0000002402027981 */ /* 0x000ea4000c1e1900 */
[----:B--2---:R-:W-:-:S07]  /*5200*/  I2FP.F32.U32 R5, R2 ;  /* 0x0000000200057245 */ /* 0x004fce0000201000 */
.L_x_12256:
[----:B------:R-:W-:Y:S05]  /*5210*/  BSYNC.RECONVERGENT B6 ;  /* 0x0000000000067941 */ /* 0x000fea0003800200 */
.L_x_12250:
[----:B------:R-:W1:Y:S01]  /*5220*/  LDCU.64 UR6, c[0x0][0x580] ;  /* 0x0000b000ff0677ac */ /* 0x000e620008000a00 */
[----:B0--3-5:R-:W-:Y:S01]  /*5230*/  FADD.FTZ R4, -R5, -RZ ;  /* 0x800000ff05047221 */ /* 0x029fe20000010100 */
        /* <DEDUP_REMOVED lines=16> */
.L_x_12281:
[----:B------:R-:W0:Y:S02]  /*5340*/  F2I.FTZ.S64.TRUNC R4, -R5 ;  /* 0x8000000500047311 */ /* 0x000e24000021d900 */
[----:B0-----:R3:W-:Y:S01]  /*5350*/  STG.E.U8 desc[UR36][R2.64], R4 ;  /* 0x0000000402007986 */ /* 0x0017e2000c101124 */
[----:B------:R-:W-:Y:S05]  /*5360*/  BRA `(.L_x_12283) ;  /* 0x0000000c00287947 */ /* 0x000fea0003800000 */
.L_x_12280:
        /* <DEDUP_REMOVED lines=9> */
.L_x_12285:
[----:B------:R-:W0:Y:S02]  /*5400*/  F2I.FTZ.TRUNC.NTZ R5, -R5 ;  /* 0x8000000500057305 */ /* 0x000e24000021f100 */
[----:B0-----:R2:W-:Y:S01]  /*5410*/  STG.E desc[UR36][R2.64], R5 ;  /* 0x0000000502007986 */ /* 0x0015e2000c101924 */
[----:B------:R-:W-:Y:S05]  /*5420*/  BRA `(.L_x_12283) ;  /* 0x0000000800f87947 */ /* 0x000fea0003800000 */
.L_x_12284:
[----:B------:R-:W0:Y:S02]  /*5430*/  F2I.FTZ.TRUNC.NTZ R5, -R5 ;  /* 0x8000000500057305 */ /* 0x000e24000021f100 */
[----:B0-----:R0:W-:Y:S01]  /*5440*/  STG.E.U16 desc[UR36][R2.64], R5 ;  /* 0x0000000502007986 */ /* 0x0011e2000c101524 */
[----:B------:R-:W-:Y:S05]  /*5450*/  BRA `(.L_x_12283) ;  /* 0x0000000800ec7947 */ /* 0x000fea0003800000 */
.L_x_12279:
        /* <DEDUP_REMOVED lines=8> */
.L_x_12287:
[----:B------:R-:W-:-:S05]  /*54e0*/  F2FP.F16.F32.PACK_AB R4, RZ, R4 ;  /* 0x00000004ff04723e */ /* 0x000fca00000000ff */
[----:B------:R0:W-:Y:S01]  /*54f0*/  STG.E.U16 desc[UR36][R2.64], R4 ;  /* 0x0000000402007986 */ /* 0x0001e2000c101524 */
[----:B------:R-:W-:Y:S05]  /*5500*/  BRA `(.L_x_12283) ;  /* 0x0000000800c07947 */ /* 0x000fea0003800000 */
.L_x_12286:
        /* <DEDUP_REMOVED lines=9> */
.L_x_12289:
[----:B------:R-:W-:-:S04]  /*55a0*/  F2FP.F16.F32.PACK_AB R5, RZ, R4 ;  /* 0x00000004ff05723e */ /* 0x000fc800000000ff */
[----:B------:R-:W-:-:S05]  /*55b0*/  PRMT R5, R5, 0x5410, RZ ;  /* 0x0000541005057816 */ /* 0x000fca00000000ff */
[----:B------:R0:W-:Y:S01]  /*55c0*/  STG.E desc[UR36][R2.64], R5 ;  /* 0x0000000502007986 */ /* 0x0001e2000c101924 */
[----:B------:R-:W-:Y:S05]  /*55d0*/  BRA `(.L_x_12283) ;  /* 0x00000008008c7947 */ /* 0x000fea0003800000 */
.L_x_12288:
[----:B------:R-:W-:-:S06]  /*55e0*/  FMUL.FTZ R5, R5, -1 ;  /* 0xbf80000005057820 */ /* 0x000fcc0000410000 */
[----:B------:R-:W0:Y:S02]  /*55f0*/  F2F.F64.F32 R4, R5 ;  /* 0x0000000500047310 */ /* 0x000e240000201800 */
[----:B0-----:R0:W-:Y:S01]  /*5600*/  STG.E.64 desc[UR36][R2.64], R4 ;  /* 0x0000000402007986 */ /* 0x0011e2000c101b24 */
[----:B------:R-:W-:Y:S05]  /*5610*/  BRA `(.L_x_12283) ;  /* 0x00000008007c7947 */ /* 0x000fea0003800000 */
.L_x_12278:
        /* <DEDUP_REMOVED lines=13> */
.L_x_12293:
        /* <DEDUP_REMOVED lines=16> */
.L_x_12296:
[----:B------:R-:W-:-:S04]  /*57f0*/  SHF.R.U32.HI R4, RZ, 0x18, R4 ;  /* 0x00000018ff047819 */ /* 0x000fc80000011604 */
[----:B------:R-:W-:-:S04]  /*5800*/  LOP3.LUT R4, R5, 0x80, R4, 0xf8, !PT ;  /* 0x0000008005047812 */ /* 0x000fc800078ef804 */
[----:B------:R-:W-:-:S07]  /*5810*/  PRMT R0, R4, 0x7610, R0 ;  /* 0x0000761004007816 */ /* 0x000fce0000000000 */
.L_x_12295:
[----:B------:R-:W-:Y:S05]  /*5820*/  BSYNC.RECONVERGENT B0 ;  /* 0x0000000000007941 */ /* 0x000fea0003800200 */
.L_x_12294:
[----:B------:R0:W-:Y:S01]  /*5830*/  STG.E.U8 desc[UR36][R2.64], R0 ;  /* 0x0000000002007986 */ /* 0x0001e2000c101124 */
[----:B------:R-:W-:Y:S05]  /*5840*/  BRA `(.L_x_12283) ;  /* 0x0000000400f07947 */ /* 0x000fea0003800000 */
.L_x_12292:
        /* <DEDUP_REMOVED lines=16> */
.L_x_12299:
[----:B------:R-:W-:-:S04]  /*5950*/  SHF.R.U32.HI R4, RZ, 0x18, R4 ;  /* 0x00000018ff047819 */ /* 0x000fc80000011604 */
[----:B------:R-:W-:-:S04]  /*5960*/  LOP3.LUT R5, R5, 0x80, R4, 0xf8, !PT ;  /* 0x0000008005057812 */ /* 0x000fc800078ef804 */
[----:B------:R-:W-:-:S07]  /*5970*/  PRMT R0, R5, 0x7610, R0 ;  /* 0x0000761005007816 */ /* 0x000fce0000000000 */
.L_x_12298:
[----:B------:R-:W-:Y:S05]  /*5980*/  BSYNC.RECONVERGENT B0 ;  /* 0x0000000000007941 */ /* 0x000fea0003800200 */
.L_x_12297:
[----:B------:R0:W-:Y:S01]  /*5990*/  STG.E.U8 desc[UR36][R2.64], R0 ;  /* 0x0000000002007986 */ /* 0x0001e2000c101124 */
[----:B------:R-:W-:Y:S05]  /*59a0*/  BRA `(.L_x_12283) ;  /* 0x0000000400987947 */ /* 0x000fea0003800000 */
.L_x_12291:
        /* <DEDUP_REMOVED lines=21> */
.L_x_12301:
[----:B------:R-:W0:Y:S02]  /*5b00*/  F2I.FTZ.U64.TRUNC R4, -R5 ;  /* 0x8000000500047311 */ /* 0x000e24000021d800 */
[----:B0-----:R0:W-:Y:S01]  /*5b10*/  STG.E.64 desc[UR36][R2.64], R4 ;  /* 0x0000000402007986 */ /* 0x0011e2000c101b24 */
[----:B------:R-:W-:Y:S05]  /*5b20*/  BRA `(.L_x_12283) ;  /* 0x0000000400387947 */ /* 0x000fea0003800000 */
.L_x_12300:
[----:B------:R-:W0:Y:S02]  /*5b30*/  F2I.FTZ.U32.TRUNC.NTZ R5, -R5 ;  /* 0x8000000500057305 */ /* 0x000e24000021f000 */
[----:B0-----:R0:W-:Y:S01]  /*5b40*/  STG.E desc[UR36][R2.64], R5 ;  /* 0x0000000502007986 */ /* 0x0011e2000c101924 */
[----:B------:R-:W-:Y:S05]  /*5b50*/  BRA `(.L_x_12283) ;  /* 0x00000004002c7947 */ /* 0x000fea0003800000 */
.L_x_12290:
        /* <DEDUP_REMOVED lines=10> */
.L_x_12303:
[----:B------:R-:W-:Y:S01]  /*5c00*/  FMUL.FTZ R5, R5, -1 ;  /* 0xbf80000005057820 */ /* 0x000fe20000410000 */
[----:B------:R-:W-:-:S05]  /*5c10*/  CS2R R6, SRZ ;  /* 0x0000000000067805 */ /* 0x000fca000001ff00 */
[----:B------:R-:W0:Y:S02]  /*5c20*/  F2F.F64.F32 R4, R5 ;  /* 0x0000000500047310 */ /* 0x000e240000201800 */
[----:B0-----:R0:W-:Y:S01]  /*5c30*/  STG.E.128 desc[UR36][R2.64], R4 ;  /* 0x0000000402007986 */ /* 0x0011e2000c101d24 */
[----:B------:R-:W-:Y:S05]  /*5c40*/  BRA `(.L_x_12283) ;  /* 0x0000000000f07947 */ /* 0x000fea0003800000 */
.L_x_12302:
[----:B------:R-:W-:-:S09]  /*5c50*/  UISETP.NE.AND UP0, UPT, UR4, 0xf, UPT ;  /* 0x0000000f0400788c */ /* 0x000fd2000bf05270 */
[----:B------:R-:W-:Y:S05]  /*5c60*/  BRA.U !UP0, `(.L_x_12304) ;  /* 0x0000000108e07547 */ /* 0x000fea000b800000 */
[----:B------:R-:W-:-:S09]  /*5c70*/  UISETP.NE.AND UP0, UPT, UR4, 0x17, UPT ;  /* 0x000000170400788c */ /* 0x000fd2000bf05270 */
[----:B------:R-:W-:Y:S05]  /*5c80*/  BRA.U !UP0, `(.L_x_12305) ;  /* 0x00000001088c7547 */ /* 0x000fea000b800000 */
[----:B------:R-:W-:-:S09]  /*5c90*/  UISETP.NE.AND UP0, UPT, UR4, 0x18, UPT ;  /* 0x000000180400788c */ /* 0x000fd2000bf05270 */
[----:B------:R-:W-:Y:S05]  /*5ca0*/  BRA.U !UP0, `(.L_x_12306) ;  /* 0x0000000108447547 */ /* 0x000fea000b800000 */
.L_x_12282:
        /* <DEDUP_REMOVED lines=16> */
.L_x_12307:
[----:B------:R-:W-:Y:S05]  /*5db0*/  BRA `(.L_x_12283) ;  /* 0x0000000000947947 */ /* 0x000fea0003800000 */
.L_x_12306:
[----:B------:R-:W-:Y:S01]  /*5dc0*/  LOP3.LUT R6, R4, 0x7fffffff, RZ, 0xc0, !PT ;  /* 0x7fffffff04067812 */ /* 0x000fe200078ec0ff */
[----:B------:R-:W-:Y:S01]  /*5dd0*/  BSSY.RECONVERGENT B0, `(.L_x_12308) ;  /* 0x000000b000007945 */ /* 0x000fe20003800200 */
        /* <DEDUP_REMOVED lines=10> */
.L_x_12309:
[----:B------:R-:W-:Y:S05]  /*5e80*/  BSYNC.RECONVERGENT B0 ;  /* 0x0000000000007941 */ /* 0x000fea0003800200 */
.L_x_12308:
[----:B------:R-:W-:-:S05]  /*5e90*/  LOP3.LUT R5, R0, 0x80, R7, 0xf8, !PT ;  /* 0x0000008000057812 */ /* 0x000fca00078ef807 */
[----:B------:R0:W-:Y:S01]  /*5ea0*/  STG.E.U8 desc[UR36][R2.64], R5 ;  /* 0x0000000502007986 */ /* 0x0001e2000c101124 */
[----:B------:R-:W-:Y:S05]  /*5eb0*/  BRA `(.L_x_12283) ;  /* 0x0000000000547947 */ /* 0x000fea0003800000 */
.L_x_12305:
        /* <DEDUP_REMOVED lines=11> */
.L_x_12311:
[----:B------:R-:W-:Y:S01]  /*5f70*/  IMAD.MOV.U32 R0, RZ, RZ, 0x7f ;  /* 0x0000007fff007424 */ /* 0x000fe200078e00ff */
[----:B------:R-:W-:-:S04]  /*5f80*/  ISETP.GT.U32.AND P0, PT, R6, 0x7f800000, PT ;  /* 0x7f8000000600780c */ /* 0x000fc80003f04070 */
[----:B------:R-:W-:-:S09]  /*5f90*/  SEL R0, R0, 0x7c, P0 ;  /* 0x0000007c00007807 */ /* 0x000fd20000000000 */
.L_x_12312:
[----:B------:R-:W-:Y:S05]  /*5fa0*/  BSYNC.RECONVERGENT B0 ;  /* 0x0000000000007941 */ /* 0x000fea0003800200 */
.L_x_12310:
[----:B------:R-:W-:-:S04]  /*5fb0*/  SHF.R.U32.HI R5, RZ, 0x18, R4 ;  /* 0x00000018ff057819 */ /* 0x000fc80000011604 */
[----:B------:R-:W-:-:S05]  /*5fc0*/  LOP3.LUT R5, R0, 0x80, R5, 0xf8, !PT ;  /* 0x0000008000057812 */ /* 0x000fca00078ef805 */
[----:B------:R0:W-:Y:S01]  /*5fd0*/  STG.E.U8 desc[UR36][R2.64], R5 ;  /* 0x0000000502007986 */ /* 0x0001e2000c101124 */
[----:B------:R-:W-:Y:S05]  /*5fe0*/  BRA `(.L_x_12283) ;  /* 0x0000000000087947 */ /* 0x000fea0003800000 */
.L_x_12304:
[----:B------:R-:W-:-:S05]  /*5ff0*/  F2FP.BF16.F32.PACK_AB R4, RZ, R4 ;  /* 0x00000004ff04723e */ /* 0x000fca00000010ff */
[----:B------:R0:W-:Y:S02]  /*6000*/  STG.E.U16 desc[UR36][R2.64], R4 ;  /* 0x0000000402007986 */ /* 0x0001e4000c101524 */
.L_x_12283:
[----:B------:R-:W-:-:S07]  /*6010*/  VIADD R17, R17, 0x80 ;  /* 0x0000008011117836 */ /* 0x000fce0000000000 */
.L_x_12248:
[----:B------:R-:W-:Y:S05]  /*6020*/  BSYNC.RECONVERGENT B7 ;  /* 0x0000000000077941 */ /* 0x000fea0003800200 */
.L_x_12247:
        /* <DEDUP_REMOVED lines=307> */
.L_x_12315:
        /* <DEDUP_REMOVED lines=18> */
.L_x_12320:
[----:B------:R-:W2:Y:S02]  /*7480*/  LDG.E.U8 R2, desc[UR36][R2.64] ;  /* 0x0000002402027981 */ /* 0x000ea4000c1e1100 */
[----:B--2---:R-:W-:Y:S01]  /*7490*/  I2FP.F32.U32 R5, R2 ;  /* 0x0000000200057245 */ /* 0x004fe20000201000 */
[----:B------:R-:W-:Y:S06]  /*74a0*/  BRA `(.L_x_12322) ;  /* 0x0000000c00447947 */ /* 0x000fec0003800000 */
.L_x_12319:
        /* <DEDUP_REMOVED lines=9> */
.L_x_12324:
[----:B------:R-:W2:Y:S02]  /*7540*/  LDG.E R2, desc[UR36][R2.64] ;  /* 0x0000002402027981 */ /* 0x000ea4000c1e1900 */
[----:B--2---:R-:W-:Y:S01]  /*7550*/  I2FP.F32.S32 R5, R2 ;  /* 0x0000000200057245 */ /* 0x004fe20000201400 */
[----:B------:R-:W-:Y:S06]  /*7560*/  BRA `(.L_x_12322) ;  /* 0x0000000c00147947 */ /* 0x000fec0003800000 */
.L_x_12323:
[----:B------:R-:W2:Y:S02]  /*7570*/  LDG.E.U16 R2, desc[UR36][R2.64] ;  /* 0x0000002402027981 */ /* 0x000ea4000c1e1500 */
[----:B--2---:R2:W3:Y:S01]  /*7580*/  I2F.S16 R5, R2 ;  /* 0x0000000200057306 */ /* 0x0044e20000101400 */
[----:B------:R-:W-:Y:S05]  /*7590*/  BRA `(.L_x_12322) ;  /* 0x0000000c00087947 */ /* 0x000fea0003800000 */
.L_x_12318:
        /* <DEDUP_REMOVED lines=8> */
.L_x_12326:
[----:B------:R-:W2:Y:S02]  /*7620*/  LDG.E.U16 R2, desc[UR36][R2.64] ;  /* 0x0000002402027981 */ /* 0x000ea4000c1e1500 */
[----:B--2---:R-:W-:Y:S01]  /*7630*/  HADD2.F32 R5, -RZ, R2.H0_H0 ;  /* 0x20000002ff057230 */ /* 0x004fe20000004100 */
[----:B------:R-:W-:Y:S06]  /*7640*/  BRA `(.L_x_12322) ;  /* 0x0000000800dc7947 */ /* 0x000fec0003800000 */
.L_x_12325:
        /* <DEDUP_REMOVED lines=8> */
.L_x_12328:
[----:B------:R-:W2:Y:S02]  /*76d0*/  LDG.E.U16 R2, desc[UR36][R2.64] ;  /* 0x0000002402027981 */ /* 0x000ea4000c1e1500 */
[----:B--2---:R-:W-:Y:S01]  /*76e0*/  HADD2.F32 R5, -RZ, R2.H0_H0 ;  /* 0x20000002ff057230 */ /* 0x004fe20000004100 */
[----:B------:R-:W-:Y:S06]  /*76f0*/  BRA `(.L_x_12322) ;  /* 0x0000000800b07947 */ /* 0x000fec0003800000 */
.L_x_12327:
        /* <DEDUP_REMOVED lines=11> */
.L_x_12317:
        /* <DEDUP_REMOVED lines=12> */
.L_x_12331:
        /* <DEDUP_REMOVED lines=11> */
.L_x_12330:
        /* <DEDUP_REMOVED lines=14> */
[----:B------:R-:W-:Y:S02]  /*7a00*/  VIADD R7, R4, 0xfffffffc ;  /* 0xfffffffc04077836 */ /* 0x000fe40000000000 */
[----:B------:R-:W-:-:S03]  /*7a10*/  VIADD R4, R0, 0x1000000 ;  /* 0x0100000000047836 */ /* 0x000fc60000000000 */
[----:B------:R-:W-:Y:S02]  /*7a20*/  SHF.L.U32 R6, R0, R7, RZ ;  /* 0x0000000700067219 */ /* 0x000fe400000006ff */
[----:B------:R-:W-:Y:S02]  /*7a30*/  SHF.L.U32 R7, R7, 0x17, RZ ;  /* 0x0000001707077819 */ /* 0x000fe400000006ff */
[----:B------:R-:W-:Y:S02]  /*7a40*/  SHF.R.S32.HI R4, RZ, 0x8, R4 ;  /* 0x00000008ff047819 */ /* 0x000fe40000011404 */
[----:B------:R-:W-:-:S05]  /*7a50*/  LEA.HI R6, R6, -R7, RZ, 0x1c ;  /* 0x8000000706067211 */ /* 0x000fca00078fe0ff */
[----:B------:R-:W-:-:S05]  /*7a60*/  VIADD R3, R6, 0x3c000000 ;  /* 0x3c00000006037836 */ /* 0x000fca0000000000 */
[----:B------:R-:W-:-:S04]  /*7a70*/  LOP3.LUT R3, R3, 0x7f800000, R4, 0xf8, !PT ;  /* 0x7f80000003037812 */ /* 0x000fc800078ef804 */
[----:B------:R-:W-:-:S04]  /*7a80*/  SEL R0, R3, RZ, P0 ;  /* 0x000000ff03007207 */ /* 0x000fc80000000000 */
[----:B------:R-:W-:Y:S01]  /*7a90*/  LOP3.LUT R5, R0, 0x80000000, R5, 0xf8, !PT ;  /* 0x8000000000057812 */ /* 0x000fe200078ef805 */
[----:B------:R-:W-:Y:S06]  /*7aa0*/  BRA `(.L_x_12322) ;  /* 0x0000000400c47947 */ /* 0x000fec0003800000 */
.L_x_12333:
        /* <DEDUP_REMOVED lines=12> */
.L_x_12332:
[----:B------:R-:W2:Y:S02]  /*7b70*/  LDG.E.U16 R2, desc[UR36][R2.64] ;  /* 0x0000002402027981 */ /* 0x000ea4000c1e1500 */
[----:B--2---:R-:W-:Y:S01]  /*7b80*/  IMAD.U32 R5, R2, 0x10000, RZ ;  /* 0x0001000002057824 */ /* 0x004fe200078e00ff */
[----:B------:R-:W-:Y:S06]  /*7b90*/  BRA `(.L_x_12322) ;  /* 0x0000000400887947 */ /* 0x000fec0003800000 */
.L_x_12329:
        /* <DEDUP_REMOVED lines=11> */
.L_x_12336:
        /* <DEDUP_REMOVED lines=20> */
.L_x_12338:
[----:B------:R-:W-:Y:S05]  /*7d90*/  BSYNC.RECONVERGENT B0 ;  /* 0x0000000000007941 */ /* 0x000fea0003800200 */
.L_x_12337:
[----:B------:R-:W-:Y:S01]  /*7da0*/  IMAD.SHL.U32 R0, R0, 0x100000, RZ ;  /* 0x0010000000007824 */ /* 0x000fe200078e00ff */
[----:B------:R-:W-:-:S04]  /*7db0*/  LEA R2, R2, 0x3b800000, 0x17 ;  /* 0x3b80000002027811 */ /* 0x000fc800078eb8ff */
[----:B------:R-:W-:Y:S01]  /*7dc0*/  LOP3.LUT R5, R2, R0, R7, 0xfe, !PT ;  /* 0x0000000002057212 */ /* 0x000fe200078efe07 */
[----:B------:R-:W-:Y:S06]  /*7dd0*/  BRA `(.L_x_12322) ;  /* 0x0000000000f87947 */ /* 0x000fec0003800000 */
.L_x_12335:
        /* <DEDUP_REMOVED lines=20> */
.L_x_12340:
[----:B------:R-:W-:Y:S05]  /*7f20*/  BSYNC.RECONVERGENT B0 ;  /* 0x0000000000007941 */ /* 0x000fea0003800200 */
.L_x_12339:
[----:B------:R-:W-:Y:S02]  /*7f30*/  SHF.L.U32 R0, R0, 0x15, RZ ;  /* 0x0000001500007819 */ /* 0x000fe400000006ff */
[----:B------:R-:W-:-:S04]  /*7f40*/  LEA R2, R2, 0x37800000, 0x17 ;  /* 0x3780000002027811 */ /* 0x000fc800078eb8ff */
[----:B------:R-:W-:Y:S01]  /*7f50*/  LOP3.LUT R5, R2, R0, R7, 0xfe, !PT ;  /* 0x0000000002057212 */ /* 0x000fe200078efe07 */
[----:B------:R-:W-:Y:S06]  /*7f60*/  BRA `(.L_x_12322) ;  /* 0x0000000000947947 */ /* 0x000fec0003800000 */
.L_x_12334:
        /* <DEDUP_REMOVED lines=14> */
.L_x_12321:
        /* <DEDUP_REMOVED lines=16> */
.L_x_12343:
[----:B------:R-:W-:Y:S01]  /*8150*/  IMAD.MOV.U32 R5, RZ, RZ, RZ ;  /* 0x000000ffff057224 */ /* 0x000fe200078e00ff */
[----:B------:R-:W-:Y:S06]  /*8160*/  BRA `(.L_x_12322) ;  /* 0x0000000000147947 */ /* 0x000fec0003800000 */
.L_x_12342:
[----:B------:R-:W2:Y:S02]  /*8170*/  LDG.E.64 R2, desc[UR36][R2.64] ;  /* 0x0000002402027981 */ /* 0x000ea4000c1e1b00 */
[----:B--2---:R0:W1:Y:S02]  /*8180*/  I2F.U64 R5, R2 ;  /* 0x0000000200057312 */ /* 0x0040640000301000 */
[----:B01----:R-:W-:Y:S05]  /*8190*/  BRA `(.L_x_12322) ;  /* 0x0000000000087947 */ /* 0x003fea0003800000 */
.L_x_12341:
[----:B------:R-:W2:Y:S02]  /*81a0*/  LDG.E R2, desc[UR36][R2.64] ;  /* 0x0000002402027981 */ /* 0x000ea4000c1e1900 */
[----:B--2---:R-:W-:-:S07]  /*81b0*/  I2FP.F32.U32 R5, R2 ;  /* 0x0000000200057245 */ /* 0x004fce0000201000 */
.L_x_12322:
[----:B------:R-:W-:Y:S05]  /*81c0*/  BSYNC.RECONVERGENT B6 ;  /* 0x0000000000067941 */ /* 0x000fea0003800200 */
.L_x_12316:
[----:B------:R-:W0:Y:S01]  /*81d0*/  LDCU.64 UR6, c[0x0][0x580] ;  /* 0x0000b000ff0677ac */ /* 0x000e220008000a00 */
[----:B-1-3-5:R-:W-:Y:S01]  /*81e0*/  FADD.FTZ R4, -R5, -RZ ;  /* 0x800000ff05047221 */ /* 0x02afe20000010100 */
[----:B------:R-:W-:-:S04]  /*81f0*/  UPRMT UR4, UR42, 0x9910, URZ ;  /* 0x000099102a047896 */ /* 0x000fc800080000ff */
[----:B------:R-:W-:Y:S01]  /*8200*/  UISETP.GT.AND UP0, UPT, UR4, 0x9, UPT ;  /* 0x000000090400788c */ /* 0x000fe2000bf04270 */
[----:B0-2-4-:R-:W-:-:S05]  /*8210*/  IADD3 R2, P0, PT, R16, UR6, RZ ;  /* 0x0000000610027c10 */ /* 0x015fca000ff1e0ff */
        /* <DEDUP_REMOVED lines=13> */
.L_x_12347:
[----:B------:R-:W0:Y:S02]  /*82f0*/  F2I.FTZ.S64.TRUNC R4, -R5 ;  /* 0x8000000500047311 */ /* 0x000e24000021d900 */
[----:B0-----:R0:W-:Y:S01]  /*8300*/  STG.E.U8 desc[UR36][R2.64], R4 ;  /* 0x0000000402007986 */ /* 0x0011e2000c101124 */
[----:B------:R-:W-:Y:S05]  /*8310*/  BRA `(.L_x_12349) ;  /* 0x0000000c00287947 */ /* 0x000fea0003800000 */
.L_x_12346:
        /* <DEDUP_REMOVED lines=9> */
.L_x_12351:
[----:B------:R-:W0:Y:S02]  /*83b0*/  F2I.FTZ.TRUNC.NTZ R5, -R5 ;  /* 0x8000000500057305 */ /* 0x000e24000021f100 */
[----:B0-----:R0:W-:Y:S01]  /*83c0*/  STG.E desc[UR36][R2.64], R5 ;  /* 0x0000000502007986 */ /* 0x0011e2000c101924 */
[----:B------:R-:W-:Y:S05]  /*83d0*/  BRA `(.L_x_12349) ;  /* 0x0000000800f87947 */ /* 0x000fea0003800000 */
.L_x_12350:
[----:B------:R-:W0:Y:S02]  /*83e0*/  F2I.FTZ.TRUNC.NTZ R5, -R5 ;  /* 0x8000000500057305 */ /* 0x000e24000021f100 */
[----:B0-----:R0:W-:Y:S01]  /*83f0*/  STG.E.U16 desc[UR36][R2.64], R5 ;  /* 0x0000000502007986 */ /* 0x0011e2000c101524 */
[----:B------:R-:W-:Y:S05]  /*8400*/  BRA `(.L_x_12349) ;  /* 0x0000000800ec7947 */ /* 0x000fea0003800000 */
.L_x_12345:
        /* <DEDUP_REMOVED lines=8> */
.L_x_12353:
[----:B------:R-:W-:-:S05]  /*8490*/  F2FP.F16.F32.PACK_AB R4, RZ, R4 ;  /* 0x00000004ff04723e */ /* 0x000fca00000000ff */
[----:B------:R0:W-:Y:S01]  /*84a0*/  STG.E.U16 desc[UR36][R2.64], R4 ;  /* 0x0000000402007986 */ /* 0x0001e2000c101524 */
[----:B------:R-:W-:Y:S05]  /*84b0*/  BRA `(.L_x_12349) ;  /* 0x0000000800c07947 */ /* 0x000fea0003800000 */
.L_x_12352:
        /* <DEDUP_REMOVED lines=9> */
.L_x_12355:
[----:B------:R-:W-:-:S04]  /*8550*/  F2FP.F16.F32.PACK_AB R5, RZ, R4 ;  /* 0x00000004ff05723e */ /* 0x000fc800000000ff */
[----:B------:R-:W-:-:S05]  /*8560*/  PRMT R5, R5, 0x5410, RZ ;  /* 0x0000541005057816 */ /* 0x000fca00000000ff */
[----:B------:R0:W-:Y:S01]  /*8570*/  STG.E desc[UR36][R2.64], R5 ;  /* 0x0000000502007986 */ /* 0x0001e2000c101924 */
[----:B------:R-:W-:Y:S05]  /*8580*/  BRA `(.L_x_12349) ;  /* 0x00000008008c7947 */ /* 0x000fea0003800000 */
.L_x_12354:
[----:B------:R-:W-:-:S06]  /*8590*/  FMUL.FTZ R5, R5, -1 ;  /* 0xbf80000005057820 */ /* 0x000fcc0000410000 */
[----:B------:R-:W0:Y:S02]  /*85a0*/  F2F.F64.F32 R4, R5 ;  /* 0x0000000500047310 */ /* 0x000e240000201800 */
[----:B0-----:R0:W-:Y:S01]  /*85b0*/  STG.E.64 desc[UR36][R2.64], R4 ;  /* 0x0000000402007986 */ /* 0x0011e2000c101b24 */
[----:B------:R-:W-:Y:S05]  /*85c0*/  BRA `(.L_x_12349) ;  /* 0x00000008007c7947 */ /* 0x000fea0003800000 */
.L_x_12344:
        /* <DEDUP_REMOVED lines=13> */
.L_x_12359:
        /* <DEDUP_REMOVED lines=16> */
.L_x_12362:
[----:B------:R-:W-:-:S04]  /*87a0*/  SHF.R.U32.HI R4, RZ, 0x18, R4 ;  /* 0x00000018ff047819 */ /* 0x000fc80000011604 */
[----:B------:R-:W-:-:S04]  /*87b0*/  LOP3.LUT R4, R5, 0x80, R4, 0xf8, !PT ;  /* 0x0000008005047812 */ /* 0x000fc800078ef804 */
[----:B------:R-:W-:-:S07]  /*87c0*/  PRMT R0, R4, 0x7610, R0 ;  /* 0x0000761004007816 */ /* 0x000fce0000000000 */
.L_x_12361:
[----:B------:R-:W-:Y:S05]  /*87d0*/  BSYNC.RECONVERGENT B0 ;  /* 0x0000000000007941 */ /* 0x000fea0003800200 */
.L_x_12360:
[----:B------:R0:W-:Y:S01]  /*87e0*/  STG.E.U8 desc[UR36][R2.64], R0 ;  /* 0x0000000002007986 */ /* 0x0001e2000c101124 */
[----:B------:R-:W-:Y:S05]  /*87f0*/  BRA `(.L_x_12349) ;  /* 0x0000000400f07947 */ /* 0x000fea0003800000 */
.L_x_12358:
        /* <DEDUP_REMOVED lines=16> */
.L_x_12365:
[----:B------:R-:W-:-:S04]  /*8900*/  SHF.R.U32.HI R4, RZ, 0x18, R4 ;  /* 0x00000018ff047819 */ /* 0x000fc80000011604 */
[----:B------:R-:W-:-:S04]  /*8910*/  LOP3.LUT R5, R5, 0x80, R4, 0xf8, !PT ;  /* 0x0000008005057812 */ /* 0x000fc800078ef804 */
[----:B------:R-:W-:-:S07]  /*8920*/  PRMT R0, R5, 0x7610, R0 ;  /* 0x0000761005007816 */ /* 0x000fce0000000000 */
.L_x_12364:
[----:B------:R-:W-:Y:S05]  /*8930*/  BSYNC.RECONVERGENT B0 ;  /* 0x0000000000007941 */ /* 0x000fea0003800200 */
.L_x_12363:
[----:B------:R0:W-:Y:S01]  /*8940*/  STG.E.U8 desc[UR36][R2.64], R0 ;  /* 0x0000000002007986 */ /* 0x0001e2000c101124 */
[----:B------:R-:W-:Y:S05]  /*8950*/  BRA `(.L_x_12349) ;  /* 0x0000000400987947 */ /* 0x000fea0003800000 */
.L_x_12357:
        /* <DEDUP_REMOVED lines=21> */
.L_x_12367:
[----:B------:R-:W0:Y:S02]  /*8ab0*/  F2I.FTZ.U64.TRUNC R4, -R5 ;  /* 0x8000000500047311 */ /* 0x000e24000021d800 */
[----:B0-----:R0:W-:Y:S01]  /*8ac0*/  STG.E.64 desc[UR36][R2.64], R4 ;  /* 0x0000000402007986 */ /* 0x0011e2000c101b24 */
[----:B------:R-:W-:Y:S05]  /*8ad0*/  BRA `(.L_x_12349) ;  /* 0x0000000400387947 */ /* 0x000fea0003800000 */
.L_x_12366:
[----:B------:R-:W0:Y:S02]  /*8ae0*/  F2I.FTZ.U32.TRUNC.NTZ R5, -R5 ;  /* 0x8000000500057305 */ /* 0x000e24000021f000 */
[----:B0-----:R0:W-:Y:S01]  /*8af0*/  STG.E desc[UR36][R2.64], R5 ;  /* 0x0000000502007986 */ /* 0x0011e2000c101924 */
[----:B------:R-:W-:Y:S05]  /*8b00*/  BRA `(.L_x_12349) ;  /* 0x00000004002c7947 */ /* 0x000fea0003800000 */
.L_x_12356:
        /* <DEDUP_REMOVED lines=10> */
.L_x_12369:
[----:B------:R-:W-:Y:S01]  /*8bb0*/  FMUL.FTZ R5, R5, -1 ;  /* 0xbf80000005057820 */ /* 0x000fe20000410000 */
[----:B------:R-:W-:-:S05]  /*8bc0*/  CS2R R6, SRZ ;  /* 0x0000000000067805 */ /* 0x000fca000001ff00 */
[----:B------:R-:W0:Y:S02]  /*8bd0*/  F2F.F64.F32 R4, R5 ;  /* 0x0000000500047310 */ /* 0x000e240000201800 */
[----:B0-----:R4:W-:Y:S01]  /*8be0*/  STG.E.128 desc[UR36][R2.64], R4 ;  /* 0x0000000402007986 */ /* 0x0019e2000c101d24 */
[----:B------:R-:W-:Y:S05]  /*8bf0*/  BRA `(.L_x_12349) ;  /* 0x0000000000f07947 */ /* 0x000fea0003800000 */
.L_x_12368:
[----:B------:R-:W-:-:S09]  /*8c00*/  UISETP.NE.AND UP0, UPT, UR4, 0xf, UPT ;  /* 0x0000000f0400788c */ /* 0x000fd2000bf05270 */
[----:B------:R-:W-:Y:S05]  /*8c10*/  BRA.U !UP0, `(.L_x_12370) ;  /* 0x0000000108e07547 */ /* 0x000fea000b800000 */
[----:B------:R-:W-:-:S09]  /*8c20*/  UISETP.NE.AND UP0, UPT, UR4, 0x17, UPT ;  /* 0x000000170400788c */ /* 0x000fd2000bf05270 */
[----:B------:R-:W-:Y:S05]  /*8c30*/  BRA.U !UP0, `(.L_x_12371) ;  /* 0x00000001088c7547 */ /* 0x000fea000b800000 */
[----:B------:R-:W-:-:S09]  /*8c40*/  UISETP.NE.AND UP0, UPT, UR4, 0x18, UPT ;  /* 0x000000180400788c */ /* 0x000fd2000bf05270 */
[----:B------:R-:W-:Y:S05]  /*8c50*/  BRA.U !UP0, `(.L_x_12372) ;  /* 0x0000000108447547 */ /* 0x000fea000b800000 */
.L_x_12348:
        /* <DEDUP_REMOVED lines=16> */
.L_x_12373:
[----:B------:R-:W-:Y:S05]  /*8d60*/  BRA `(.L_x_12349) ;  /* 0x0000000000947947 */ /* 0x000fea0003800000 */
.L_x_12372:
        /* <DEDUP_REMOVED lines=12> */
.L_x_12375:
[----:B------:R-:W-:Y:S05]  /*8e30*/  BSYNC.RECONVERGENT B0 ;  /* 0x0000000000007941 */ /* 0x000fea0003800200 */
.L_x_12374:
[----:B------:R-:W-:-:S05]  /*8e40*/  LOP3.LUT R5, R0, 0x80, R7, 0xf8, !PT ;  /* 0x0000008000057812 */ /* 0x000fca00078ef807 */
[----:B------:R2:W-:Y:S01]  /*8e50*/  STG.E.U8 desc[UR36][R2.64], R5 ;  /* 0x0000000502007986 */ /* 0x0005e2000c101124 */
[----:B------:R-:W-:Y:S05]  /*8e60*/  BRA `(.L_x_12349) ;  /* 0x0000000000547947 */ /* 0x000fea0003800000 */
.L_x_12371:
        /* <DEDUP_REMOVED lines=11> */
.L_x_12377:
[----:B------:R-:W-:Y:S01]  /*8f20*/  IMAD.MOV.U32 R0, RZ, RZ, 0x7f ;  /* 0x0000007fff007424 */ /* 0x000fe200078e00ff */
[----:B------:R-:W-:-:S04]  /*8f30*/  ISETP.GT.U32.AND P0, PT, R6, 0x7f800000, PT ;  /* 0x7f8000000600780c */ /* 0x000fc80003f04070 */
[----:B------:R-:W-:-:S09]  /*8f40*/  SEL R0, R0, 0x7c, P0 ;  /* 0x0000007c00007807 */ /* 0x000fd20000000000 */
.L_x_12378:
[----:B------:R-:W-:Y:S05]  /*8f50*/  BSYNC.RECONVERGENT B0 ;  /* 0x0000000000007941 */ /* 0x000fea0003800200 */
.L_x_12376:
[----:B------:R-:W-:-:S04]  /*8f60*/  SHF.R.U32.HI R5, RZ, 0x18, R4 ;  /* 0x00000018ff057819 */ /* 0x000fc80000011604 */
[----:B------:R-:W-:-:S05]  /*8f70*/  LOP3.LUT R5, R0, 0x80, R5, 0xf8, !PT ;  /* 0x0000008000057812 */ /* 0x000fca00078ef805 */
[----:B------:R1:W-:Y:S01]  /*8f80*/  STG.E.U8 desc[UR36][R2.64], R5 ;  /* 0x0000000502007986 */ /* 0x0003e2000c101124 */
[----:B------:R-:W-:Y:S05]  /*8f90*/  BRA `(.L_x_12349) ;  /* 0x0000000000087947 */ /* 0x000fea0003800000 */
.L_x_12370:
[----:B------:R-:W-:-:S05]  /*8fa0*/  F2FP.BF16.F32.PACK_AB R4, RZ, R4 ;  /* 0x00000004ff04723e */ /* 0x000fca00000010ff */
[----:B------:R0:W-:Y:S02]  /*8fb0*/  STG.E.U16 desc[UR36][R2.64], R4 ;  /* 0x0000000402007986 */ /* 0x0001e4000c101524 */
.L_x_12349:
[----:B------:R-:W-:-:S07]  /*8fc0*/  IADD3 R17, PT, PT, R17, 0x80, RZ ;  /* 0x0000008011117810 */ /* 0x000fce0007ffe0ff */
.L_x_12314:
[----:B------:R-:W-:Y:S05]  /*8fd0*/  BSYNC.RECONVERGENT B7 ;  /* 0x0000000000077941 */ /* 0x000fea0003800200 */
.L_x_12313:
        /* <DEDUP_REMOVED lines=306> */
.L_x_12379:
        /* <DEDUP_REMOVED lines=20> */
.L_x_12384:
[----:B------:R-:W2:Y:S02]  /*a440*/  LDG.E.U8 R0, desc[UR36][R2.64] ;  /* 0x0000002402007981 */ /* 0x000ea4000c1e1100 */
[----:B--2---:R-:W-:Y:S01]  /*a450*/  I2FP.F32.U32 R0, R0 ;  /* 0x0000000000007245 */ /* 0x004fe20000201000 */
[----:B------:R-:W-:Y:S06]  /*a460*/  BRA `(.L_x_12386) ;  /* 0x0000000c00447947 */ /* 0x000fec0003800000 */
.L_x_12383:
        /* <DEDUP_REMOVED lines=9> */
.L_x_12388:
[----:B------:R-:W2:Y:S02]  /*a500*/  LDG.E R0, desc[UR36][R2.64] ;  /* 0x0000002402007981 */ /* 0x000ea4000c1e1900 */
[----:B--2---:R-:W-:Y:S01]  /*a510*/  I2FP.F32.S32 R0, R0 ;  /* 0x0000000000007245 */ /* 0x004fe20000201400 */
[----:B------:R-:W-:Y:S06]  /*a520*/  BRA `(.L_x_12386) ;  /* 0x0000000c00147947 */ /* 0x000fec0003800000 */
.L_x_12387:
[----:B------:R-:W2:Y:S02]  /*a530*/  LDG.E.U16 R0, desc[UR36][R2.64] ;  /* 0x0000002402007981 */ /* 0x000ea4000c1e1500 */
[----:B--2---:R-:W4:Y:S01]  /*a540*/  I2F.S16 R0, R0 ;  /* 0x0000000000007306 */ /* 0x004f220000101400 */
[----:B------:R-:W-:Y:S05]  /*a550*/  BRA `(.L_x_12386) ;  /* 0x0000000c00087947 */ /* 0x000fea0003800000 */
.L_x_12382:
        /* <DEDUP_REMOVED lines=8> */
.L_x_12390:
[----:B------:R-:W2:Y:S02]  /*a5e0*/  LDG.E.U16 R0, desc[UR36][R2.64] ;  /* 0x0000002402007981 */ /* 0x000ea4000c1e1500 */
[----:B--2---:R-:W-:Y:S01]  /*a5f0*/  HADD2.F32 R0, -RZ, R0.H0_H0 ;  /* 0x20000000ff007230 */ /* 0x004fe20000004100 */
[----:B------:R-:W-:Y:S06]  /*a600*/  BRA `(.L_x_12386) ;  /* 0x0000000800dc7947 */ /* 0x000fec0003800000 */
.L_x_12389:
        /* <DEDUP_REMOVED lines=8> */
.L_x_12392:
[----:B------:R-:W2:Y:S02]  /*a690*/  LDG.E.U16 R0, desc[UR36][R2.64] ;  /* 0x0000002402007981 */ /* 0x000ea4000c1e1500 */
[----:B--2---:R-:W-:Y:S01]  /*a6a0*/  HADD2.F32 R0, -RZ, R0.H0_H0 ;  /* 0x20000000ff007230 */ /* 0x004fe20000004100 */
[----:B------:R-:W-:Y:S06]  /*a6b0*/  BRA `(.L_x_12386) ;  /* 0x0000000800b07947 */ /* 0x000fec0003800000 */
.L_x_12391:
        /* <DEDUP_REMOVED lines=11> */
.L_x_12381:
        /* <DEDUP_REMOVED lines=12> */
.L_x_12395:
        /* <DEDUP_REMOVED lines=11> */
.L_x_12394:
        /* <DEDUP_REMOVED lines=25> */
.L_x_12397:
        /* <DEDUP_REMOVED lines=12> */
.L_x_12396:
[----:B------:R-:W2:Y:S02]  /*ab30*/  LDG.E.U16 R0, desc[UR36][R2.64] ;  /* 0x0000002402007981 */ /* 0x000ea4000c1e1500 */
[----:B--2---:R-:W-:Y:S01]  /*ab40*/  IMAD.U32 R0, R0, 0x10000, RZ ;  /* 0x0001000000007824 */ /* 0x004fe200078e00ff */
[----:B------:R-:W-:Y:S06]  /*ab50*/  BRA `(.L_x_12386) ;  /* 0x0000000400887947 */ /* 0x000fec0003800000 */
.L_x_12393:
        /* <DEDUP_REMOVED lines=11> */
.L_x_12400:
        /* <DEDUP_REMOVED lines=20> */
.L_x_12402:
[----:B------:R-:W-:Y:S05]  /*ad50*/  BSYNC.RECONVERGENT B0 ;  /* 0x0000000000007941 */ /* 0x000fea0003800200 */
.L_x_12401:
[----:B------:R-:W-:Y:S02]  /*ad60*/  SHF.L.U32 R0, R0, 0x14, RZ ;  /* 0x0000001400007819 */ /* 0x000fe400000006ff */
[----:B------:R-:W-:-:S04]  /*ad70*/  LEA R2, R2, 0x3b800000, 0x17 ;  /* 0x3b80000002027811 */ /* 0x000fc800078eb8ff */
[----:B------:R-:W-:Y:S01]  /*ad80*/  LOP3.LUT R0, R2, R0, R7, 0xfe, !PT ;  /* 0x0000000002007212 */ /* 0x000fe200078efe07 */
[----:B------:R-:W-:Y:S06]  /*ad90*/  BRA `(.L_x_12386) ;  /* 0x0000000000f87947 */ /* 0x000fec0003800000 */
.L_x_12399:
        /* <DEDUP_REMOVED lines=20> */
.L_x_12404:
[----:B------:R-:W-:Y:S05]  /*aee0*/  BSYNC.RECONVERGENT B0 ;  /* 0x0000000000007941 */ /* 0x000fea0003800200 */
.L_x_12403:
[----:B------:R-:W-:Y:S01]  /*aef0*/  IMAD.SHL.U32 R0, R0, 0x200000, RZ ;  /* 0x0020000000007824 */ /* 0x000fe200078e00ff */
[----:B------:R-:W-:-:S04]  /*af00*/  LEA R2, R2, 0x37800000, 0x17 ;  /* 0x3780000002027811 */ /* 0x000fc800078eb8ff */
[----:B------:R-:W-:Y:S01]  /*af10*/  LOP3.LUT R0, R2, R0, R7, 0xfe, !PT ;  /* 0x0000000002007212 */ /* 0x000fe200078efe07 */
[----:B------:R-:W-:Y:S06]  /*af20*/  BRA `(.L_x_12386) ;  /* 0x0000000000947947 */ /* 0x000fec0003800000 */
.L_x_12398:
        /* <DEDUP_REMOVED lines=14> */
.L_x_12385:
        /* <DEDUP_REMOVED lines=16> */
.L_x_12407:
[----:B------:R-:W-:Y:S01]  /*b110*/  MOV R0, RZ ;  /* 0x000000ff00007202 */ /* 0x000fe20000000f00 */
[----:B------:R-:W-:Y:S06]  /*b120*/  BRA `(.L_x_12386) ;  /* 0x0000000000147947 */ /* 0x000fec0003800000 */
.L_x_12406:
[----:B------:R-:W2:Y:S02]  /*b130*/  LDG.E.64 R2, desc[UR36][R2.64] ;  /* 0x0000002402027981 */ /* 0x000ea4000c1e1b00 */
[----:B--2---:R0:W1:Y:S02]  /*b140*/  I2F.U64 R0, R2 ;  /* 0x0000000200007312 */ /* 0x0040640000301000 */
[----:B01----:R-:W-:Y:S05]  /*b150*/  BRA `(.L_x_12386) ;  /* 0x0000000000087947 */ /* 0x003fea0003800000 */
.L_x_12405:
[----:B------:R-:W2:Y:S02]  /*b160*/  LDG.E R0, desc[UR36][R2.64] ;  /* 0x0000002402007981 */ /* 0x000ea4000c1e1900 */
[----:B--2---:R-:W-:-:S07]  /*b170*/  I2FP.F32.U32 R0, R0 ;  /* 0x0000000000007245 */ /* 0x004fce0000201000 */
.L_x_12386:
[----:B------:R-:W-:Y:S05]  /*b180*/  BSYNC.RECONVERGENT B6 ;  /* 0x0000000000067941 */ /* 0x000fea0003800200 */
.L_x_12380:
[----:B------:R-:W-:Y:S01]  /*b190*/  UPRMT UR4, UR42, 0x9910, URZ ;  /* 0x000099102a047896 */ /* 0x000fe200080000ff */
[----:B012345:R-:W-:-:S03]  /*b1a0*/  FADD.FTZ R2, -R0, -RZ ;  /* 0x800000ff00027221 */ /* 0x03ffc60000010100 */
        /* <DEDUP_REMOVED lines=11> */
[----:B0-----:R-:W-:Y:S01]  /*b260*/  STG.E.U8 desc[UR36][R16.64], R3 ;  /* 0x0000000310007986 */ /* 0x001fe2000c101124 */
[----:B------:R-:W-:Y:S05]  /*b270*/  EXIT ;  /* 0x000000000000794d */ /* 0x000fea0003800000 */
.L_x_12411:
[----:B------:R-:W0:Y:S02]  /*b280*/  F2I.FTZ.S64.TRUNC R2, -R0 ;  /* 0x8000000000027311 */ /* 0x000e24000021d900 */
[----:B0-----:R-:W-:Y:S01]  /*b290*/  STG.E.U8 desc[UR36][R16.64], R2 ;  /* 0x0000000210007986 */ /* 0x001fe2000c101124 */
[----:B------:R-:W-:Y:S05]  /*b2a0*/  EXIT ;  /* 0x000000000000794d */ /* 0x000fea0003800000 */
.L_x_12410:
[----:B------:R-:W-:-:S09]  /*b2b0*/  UISETP.NE.AND UP0, UPT, UR4, 0x2, UPT ;  /* 0x000000020400788c */ /* 0x000fd2000bf05270 */
[----:B------:R-:W-:Y:S05]  /*b2c0*/  BRA.U !UP0, `(.L_x_12413) ;  /* 0x0000000108287547 */ /* 0x000fea000b800000 */
[----:B------:R-:W-:-:S09]  /*b2d0*/  UISETP.NE.AND UP0, UPT, UR4, 0x3, UPT ;  /* 0x000000030400788c */ /* 0x000fd2000bf05270 */
[----:B------:R-:W-:Y:S05]  /*b2e0*/  BRA.U !UP0, `(.L_x_12414) ;  /* 0x0000000108147547 */ /* 0x000fea000b800000 */
[----:B------:R-:W-:-:S09]  /*b2f0*/  UISETP.NE.AND UP0, UPT, UR4, 0x4, UPT ;  /* 0x000000040400788c */ /* 0x000fd2000bf05270 */
[----:B------:R-:W-:Y:S05]  /*b300*/  BRA.U UP0, `(.L_x_12412) ;  /* 0x0000000900387547 */ /* 0x000fea000b800000 */
[----:B------:R-:W0:Y:S02]  /*b310*/  F2I.FTZ.S64.TRUNC R2, -R0 ;  /* 0x8000000000027311 */ /* 0x000e24000021d900 */
[----:B0-----:R-:W-:Y:S01]  /*b320*/  STG.E.64 desc[UR36][R16.64], R2 ;  /* 0x0000000210007986 */ /* 0x001fe2000c101b24 */
[----:B------:R-:W-:Y:S05]  /*b330*/  EXIT ;  /* 0x000000000000794d */ /* 0x000fea0003800000 */
.L_x_12414:
[----:B------:R-:W0:Y:S02]  /*b340*/  F2I.FTZ.TRUNC.NTZ R3, -R0 ;  /* 0x8000000000037305 */ /* 0x000e24000021f100 */
[----:B0-----:R-:W-:Y:S01]  /*b350*/  STG.E desc[UR36][R16.64], R3 ;  /* 0x0000000310007986 */ /* 0x001fe2000c101924 */
[----:B------:R-:W-:Y:S05]  /*b360*/  EXIT ;  /* 0x000000000000794d */ /* 0x000fea0003800000 */
.L_x_12413:
[----:B------:R-:W0:Y:S02]  /*b370*/  F2I.FTZ.TRUNC.NTZ R3, -R0 ;  /* 0x8000000000037305 */ /* 0x000e24000021f100 */
[----:B0-----:R-:W-:Y:S01]  /*b380*/  STG.E.U16 desc[UR36][R16.64], R3 ;  /* 0x0000000310007986 */ /* 0x001fe2000c101524 */
[----:B------:R-:W-:Y:S05]  /*b390*/  EXIT ;  /* 0x000000000000794d */ /* 0x000fea0003800000 */
.L_x_12409:
        /* <DEDUP_REMOVED lines=8> */
.L_x_12416:
[----:B------:R-:W-:-:S05]  /*b420*/  F2FP.F16.F32.PACK_AB R2, RZ, R2 ;  /* 0x00000002ff02723e */ /* 0x000fca00000000ff */
[----:B------:R-:W-:Y:S01]  /*b430*/  STG.E.U16 desc[UR36][R16.64], R2 ;  /* 0x0000000210007986 */ /* 0x000fe2000c101524 */
[----:B------:R-:W-:Y:S05]  /*b440*/  EXIT ;  /* 0x000000000000794d */ /* 0x000fea0003800000 */
.L_x_12415:
        /* <DEDUP_REMOVED lines=9> */
.L_x_12418:
[----:B------:R-:W-:-:S04]  /*b4e0*/  F2FP.F16.F32.PACK_AB R3, RZ, R2 ;  /* 0x00000002ff03723e */ /* 0x000fc800000000ff */
[----:B------:R-:W-:-:S05]  /*b4f0*/  PRMT R3, R3, 0x5410, RZ ;  /* 0x0000541003037816 */ /* 0x000fca00000000ff */
[----:B------:R-:W-:Y:S01]  /*b500*/  STG.E desc[UR36][R16.64], R3 ;  /* 0x0000000310007986 */ /* 0x000fe2000c101924 */
[----:B------:R-:W-:Y:S05]  /*b510*/  EXIT ;  /* 0x000000000000794d */ /* 0x000fea0003800000 */
.L_x_12417:
[----:B------:R-:W-:-:S06]  /*b520*/  FMUL.FTZ R2, R0, -1 ;  /* 0xbf80000000027820 */ /* 0x000fcc0000410000 */
[----:B------:R-:W0:Y:S02]  /*b530*/  F2F.F64.F32 R2, R2 ;  /* 0x0000000200027310 */ /* 0x000e240000201800 */
[----:B0-----:R-:W-:Y:S01]  /*b540*/  STG.E.64 desc[UR36][R16.64], R2 ;  /* 0x0000000210007986 */ /* 0x001fe2000c101b24 */
[----:B------:R-:W-:Y:S05]  /*b550*/  EXIT ;  /* 0x000000000000794d */ /* 0x000fea0003800000 */
.L_x_12408:
        /* <DEDUP_REMOVED lines=11> */
[----:B0-----:R-:W-:Y:S01]  /*b610*/  STG.E.U16 desc[UR36][R16.64], R3 ;  /* 0x0000000310007986 */ /* 0x001fe2000c101524 */
[----:B------:R-:W-:Y:S05]  /*b620*/  EXIT ;  /* 0x000000000000794d */ /* 0x000fea0003800000 */
.L_x_12422:
        /* <DEDUP_REMOVED lines=16> */
.L_x_12425:
[----:B------:R-:W-:-:S04]  /*b730*/  SHF.R.U32.HI R2, RZ, 0x18, R2 ;  /* 0x00000018ff027819 */ /* 0x000fc80000011602 */
[----:B------:R-:W-:-:S04]  /*b740*/  LOP3.LUT R2, R3, 0x80, R2, 0xf8, !PT ;  /* 0x0000008003027812 */ /* 0x000fc800078ef802 */
[----:B------:R-:W-:-:S07]  /*b750*/  PRMT R8, R2, 0x7610, R8 ;  /* 0x0000761002087816 */ /* 0x000fce0000000008 */
.L_x_12424:
[----:B------:R-:W-:Y:S05]  /*b760*/  BSYNC.RECONVERGENT B0 ;  /* 0x0000000000007941 */ /* 0x000fea0003800200 */
.L_x_12423:
[----:B------:R-:W-:Y:S01]  /*b770*/  STG.E.U8 desc[UR36][R16.64], R8 ;  /* 0x0000000810007986 */ /* 0x000fe2000c101124 */
[----:B------:R-:W-:Y:S05]  /*b780*/  EXIT ;  /* 0x000000000000794d */ /* 0x000fea0003800000 */
.L_x_12421:
        /* <DEDUP_REMOVED lines=16> */
.L_x_12428:
[----:B------:R-:W-:-:S04]  /*b890*/  SHF.R.U32.HI R2, RZ, 0x18, R2 ;  /* 0x00000018ff027819 */ /* 0x000fc80000011602 */
[----:B------:R-:W-:-:S04]  /*b8a0*/  LOP3.LUT R3, R3, 0x80, R2, 0xf8, !PT ;  /* 0x0000008003037812 */ /* 0x000fc800078ef802 */
[----:B------:R-:W-:-:S07]  /*b8b0*/  PRMT R8, R3, 0x7610, R8 ;  /* 0x0000761003087816 */ /* 0x000fce0000000008 */
.L_x_12427:
[----:B------:R-:W-:Y:S05]  /*b8c0*/  BSYNC.RECONVERGENT B0 ;  /* 0x0000000000007941 */ /* 0x000fea0003800200 */
.L_x_12426:
[----:B------:R-:W-:Y:S01]  /*b8d0*/  STG.E.U8 desc[UR36][R16.64], R8 ;  /* 0x0000000810007986 */ /* 0x000fe2000c101124 */
[----:B------:R-:W-:Y:S05]  /*b8e0*/  EXIT ;  /* 0x000000000000794d */ /* 0x000fea0003800000 */
.L_x_12420:
        /* <DEDUP_REMOVED lines=21> */
.L_x_12430:
[----:B------:R-:W0:Y:S02]  /*ba40*/  F2I.FTZ.U64.TRUNC R2, -R0 ;  /* 0x8000000000027311 */ /* 0x000e24000021d800 */
[----:B0-----:R-:W-:Y:S01]  /*ba50*/  STG.E.64 desc[UR36][R16.64], R2 ;  /* 0x0000000210007986 */ /* 0x001fe2000c101b24 */
[----:B------:R-:W-:Y:S05]  /*ba60*/  EXIT ;  /* 0x000000000000794d */ /* 0x000fea0003800000 */
.L_x_12429:
[----:B------:R-:W0:Y:S02]  /*ba70*/  F2I.FTZ.U32.TRUNC.NTZ R3, -R0 ;  /* 0x8000000000037305 */ /* 0x000e24000021f000 */
[----:B0-----:R-:W-:Y:S01]  /*ba80*/  STG.E desc[UR36][R16.64], R3 ;  /* 0x0000000310007986 */ /* 0x001fe2000c101924 */
[----:B------:R-:W-:Y:S05]  /*ba90*/  EXIT ;  /* 0x000000000000794d */ /* 0x000fea0003800000 */
.L_x_12419:
        /* <DEDUP_REMOVED lines=8> */
[----:B------:R-:W-:Y:S01]  /*bb20*/  STG.E.U8 desc[UR36][R16.64], R3 ;  /* 0x0000000310007986 */ /* 0x000fe2000c101124 */
[----:B------:R-:W-:Y:S05]  /*bb30*/  EXIT ;  /* 0x000000000000794d */ /* 0x000fea0003800000 */
.L_x_12432:
[----:B------:R-:W-:Y:S01]  /*bb40*/  FMUL.FTZ R4, R0, -1 ;  /* 0xbf80000000047820 */ /* 0x000fe20000410000 */
[----:B------:R-:W-:-:S05]  /*bb50*/  CS2R R6, SRZ ;  /* 0x0000000000067805 */ /* 0x000fca000001ff00 */
[----:B------:R-:W0:Y:S02]  /*bb60*/  F2F.F64.F32 R4, R4 ;  /* 0x0000000400047310 */ /* 0x000e240000201800 */
[----:B0-----:R-:W-:Y:S01]  /*bb70*/  STG.E.128 desc[UR36][R16.64], R4 ;  /* 0x0000000410007986 */ /* 0x001fe2000c101d24 */
[----:B------:R-:W-:Y:S05]  /*bb80*/  EXIT ;  /* 0x000000000000794d */ /* 0x000fea0003800000 */
.L_x_12431:
[----:B------:R-:W-:-:S09]  /*bb90*/  UISETP.NE.AND UP0, UPT, UR4, 0xf, UPT ;  /* 0x0000000f0400788c */ /* 0x000fd2000bf05270 */
[----:B------:R-:W-:Y:S05]  /*bba0*/  BRA.U !UP0, `(.L_x_12433) ;  /* 0x0000000108e07547 */ /* 0x000fea000b800000 */
[----:B------:R-:W-:-:S09]  /*bbb0*/  UISETP.NE.AND UP0, UPT, UR4, 0x17, UPT ;  /* 0x000000170400788c */ /* 0x000fd2000bf05270 */
[----:B------:R-:W-:Y:S05]  /*bbc0*/  BRA.U !UP0, `(.L_x_12434) ;  /* 0x00000001088c7547 */ /* 0x000fea000b800000 */
[----:B------:R-:W-:-:S09]  /*bbd0*/  UISETP.NE.AND UP0, UPT, UR4, 0x18, UPT ;  /* 0x000000180400788c */ /* 0x000fd2000bf05270 */
[----:B------:R-:W-:Y:S05]  /*bbe0*/  BRA.U !UP0, `(.L_x_12435) ;  /* 0x0000000108447547 */ /* 0x000fea000b800000 */
.L_x_12412:
        /* <DEDUP_REMOVED lines=16> */
.L_x_12436:
[----:B------:R-:W-:Y:S05]  /*bcf0*/  EXIT ;  /* 0x000000000000794d */ /* 0x000fea0003800000 */
.L_x_12435:
        /* <DEDUP_REMOVED lines=12> */
.L_x_12438:
[----:B------:R-:W-:Y:S05]  /*bdc0*/  BSYNC.RECONVERGENT B0 ;  /* 0x0000000000007941 */ /* 0x000fea0003800200 */
.L_x_12437:
[----:B------:R-:W-:-:S05]  /*bdd0*/  LOP3.LUT R3, R0, 0x80, R5, 0xf8, !PT ;  /* 0x0000008000037812 */ /* 0x000fca00078ef805 */
[----:B------:R-:W-:Y:S01]  /*bde0*/  STG.E.U8 desc[UR36][R16.64], R3 ;  /* 0x0000000310007986 */ /* 0x000fe2000c101124 */
[----:B------:R-:W-:Y:S05]  /*bdf0*/  EXIT ;  /* 0x000000000000794d */ /* 0x000fea0003800000 */
.L_x_12434:
        /* <DEDUP_REMOVED lines=11> */
.L_x_12440:
[----:B------:R-:W-:Y:S01]  /*beb0*/  HFMA2 R0, -RZ, RZ, 0, 7.569789886474609375e-06 ;  /* 0x0000007fff007431 */ /* 0x000fe200000001ff */
[----:B------:R-:W-:-:S04]  /*bec0*/  ISETP.GT.U32.AND P0, PT, R4, 0x7f800000, PT ;  /* 0x7f8000000400780c */ /* 0x000fc80003f04070 */
[----:B------:R-:W-:-:S09]  /*bed0*/  SEL R0, R0, 0x7c, P0 ;  /* 0x0000007c00007807 */ /* 0x000fd20000000000 */
.L_x_12441:
[----:B------:R-:W-:Y:S05]  /*bee0*/  BSYNC.RECONVERGENT B0 ;  /* 0x0000000000007941 */ /* 0x000fea0003800200 */
.L_x_12439:
[----:B------:R-:W-:-:S04]  /*bef0*/  SHF.R.U32.HI R3, RZ, 0x18, R2 ;  /* 0x00000018ff037819 */ /* 0x000fc80000011602 */
[----:B------:R-:W-:-:S05]  /*bf00*/  LOP3.LUT R3, R0, 0x80, R3, 0xf8, !PT ;  /* 0x0000008000037812 */ /* 0x000fca00078ef803 */
[----:B------:R-:W-:Y:S01]  /*bf10*/  STG.E.U8 desc[UR36][R16.64], R3 ;  /* 0x0000000310007986 */ /* 0x000fe2000c101124 */
[----:B------:R-:W-:Y:S05]  /*bf20*/  EXIT ;  /* 0x000000000000794d */ /* 0x000fea0003800000 */
.L_x_12433:
[----:B------:R-:W-:-:S05]  /*bf30*/  F2FP.BF16.F32.PACK_AB R2, RZ, R2 ;  /* 0x00000002ff02723e */ /* 0x000fca00000010ff */
[----:B------:R-:W-:Y:S01]  /*bf40*/  STG.E.U16 desc[UR36][R16.64], R2 ;  /* 0x0000000210007986 */ /* 0x000fe2000c101524 */
[----:B------:R-:W-:Y:S05]  /*bf50*/  EXIT ;  /* 0x000000000000794d */ /* 0x000fea0003800000 */
.L_x_12442:
        /* <DEDUP_REMOVED lines=10> */
.L_x_23363:


//--------------------- .text._ZN2at6native27unrolled_elementwise_kernelIZZZNS0_15neg_kernel_cudaERNS_18TensorIteratorBaseEENKUlvE0_clEvENKUlvE5_clEvEUlfE_St5arrayIPcLm2EELi4E23TrivialOffsetCalculatorILi1EjESB_NS0_6memory12LoadWithCastILi1EEENSC_13StoreWithCastILi1EEEEEviT_T0_T2_T3_T4_T5_ --------------------------
	.section	.text._ZN2at6native27unrolled_elementwise_kernelIZZZNS0_15neg_kernel_cudaERNS_18TensorIteratorBaseEENKUlvE0_clEvENKUlvE5_clEvEUlfE_St5arrayIPcLm2EELi4E23TrivialOffsetCalculatorILi1EjESB_NS0_6memory12LoadWithCastILi1EEENSC_13StoreWithCastILi1EEEEEviT_T0_T2_T3_T4_T5_,"ax",@progbits
	.align	128
        .global         _ZN2at6native27unrolled_elementwise_kernelIZZZNS0_15neg_kernel_cudaERNS_18TensorIteratorBaseEENKUlvE0_clEvENKUlvE5_clEvEUlfE_St5arrayIPcLm2EELi4E23TrivialOffsetCalculatorILi1EjESB_NS0_6memory12LoadWithCastILi1EEENSC_13StoreWithCastILi1EEEEEviT_T0_T2_T3_T4_T5_
        .type           _ZN2at6native27unrolled_elementwise_kernelIZZZNS0_15neg_kernel_cudaERNS_18TensorIteratorBaseEENKUlvE0_clEvENKUlvE5_clEvEUlfE_St5arrayIPcLm2EELi4E23TrivialOffsetCalculatorILi1EjESB_NS0_6memory12LoadWithCastILi1EEENSC_13StoreWithCastILi1EEEEEviT_T0_T2_T3_T4_T5_,@function
        .size           _ZN2at6native27unrolled_elementwise_kernelIZZZNS0_15neg_kernel_cudaERNS_18TensorIteratorBaseEENKUlvE0_clEvENKUlvE5_clEvEUlfE_St5arrayIPcLm2EELi4E23TrivialOffsetCalculatorILi1EjESB_NS0_6memory12LoadWithCastILi1EEENSC_13StoreWithCastILi1EEEEEviT_T0_T2_T3_T4_T5_,(.L_x_23364 - _ZN2at6native27unrolled_elementwise_kernelIZZZNS0_15neg_kernel_cudaERNS_18TensorIteratorBaseEENKUlvE0_clEvENKUlvE5_clEvEUlfE_St5arrayIPcLm2EELi4E23TrivialOffsetCalculatorILi1EjESB_NS0_6memory12LoadWithCastILi1EEENSC_13StoreWithCastILi1EEEEEviT_T0_T2_T3_T4_T5_)
        .other          _ZN2at6native27unrolled_elementwise_kernelIZZZNS0_15neg_kernel_cudaERNS_18TensorIteratorBaseEENKUlvE0_clEvENKUlvE5_clEvEUlfE_St5arrayIPcLm2EELi4E23TrivialOffsetCalculatorILi1EjESB_NS0_6memory12LoadWithCastILi1EEENSC_13StoreWithCastILi1EEEEEviT_T0_T2_T3_T4_T5_,@"STO_CUDA_ENTRY STV_DEFAULT"
_ZN2at6native27unrolled_elementwise_kernelIZZZNS0_15neg_kernel_cudaERNS_18TensorIteratorBaseEENKUlvE0_clEvENKUlvE5_clEvEUlfE_St5arrayIPcLm2EELi4E23TrivialOffsetCalculatorILi1EjESB_NS0_6memory12LoadWithCastILi1EEENSC_13StoreWithCastILi1EEEEEviT_T0_T2_T3_T4_T5_:
.text._ZN2at6native27unrolled_elementwise_kernelIZZZNS0_15neg_kernel_cudaERNS_18TensorIteratorBaseEENKUlvE0_clEvENKUlvE5_clEvEUlfE_St5arrayIPcLm2EELi4E23TrivialOffsetCalculatorILi1EjESB_NS0_6memory12LoadWithCastILi1EEENSC_13StoreWithCastILi1EEEEEviT_T0_T2_T3_T4_T5_:
        /* <DEDUP_REMOVED lines=33> */
.L_x_12449:
[----:B------:R-:W2:Y:S02]  /*0210*/  LDG.E.U8 R4, desc[UR36][R4.64] ;  /* 0x0000002404047981 */ /* 0x000ea4000c1e1100 */
[----:B--2---:R-:W-:Y:S01]  /*0220*/  I2FP.F32.U32 R26, R4 ;  /* 0x00000004001a7245 */ /* 0x004fe20000201000 */
[----:B------:R-:W-:Y:S06]  /*0230*/  BRA `(.L_x_12451) ;  /* 0x0000000c00487947 */ /* 0x000fec0003800000 */
.L_x_12448:
        /* <DEDUP_REMOVED lines=9> */
.L_x_12453:
[----:B------:R-:W2:Y:S02]  /*02d0*/  LDG.E R4, desc[UR36][R4.64] ;  /* 0x0000002404047981 */ /* 0x000ea4000c1e1900 */
[----:B--2---:R-:W-:Y:S01]  /*02e0*/  I2FP.F32.S32 R26, R4 ;  /* 0x00000004001a7245 */ /* 0x004fe20000201400 */
[----:B------:R-:W-:Y:S06]  /*02f0*/  BRA `(.L_x_12451) ;  /* 0x0000000c00187947 */ /* 0x000fec0003800000 */
.L_x_12452:
[----:B------:R-:W2:Y:S02]  /*0300*/  LDG.E.U16 R4, desc[UR36][R4.64] ;  /* 0x0000002404047981 */ /* 0x000ea4000c1e1500 */
[----:B--2---:R0:W1:Y:S01]  /*0310*/  I2F.S16 R26, R4 ;  /* 0x00000004001a7306 */ /* 0x0040620000101400 */
[----:B------:R-:W-:Y:S05]  /*0320*/  BRA `(.L_x_12451) ;  /* 0x0000000c000c7947 */ /* 0x000fea0003800000 */
.L_x_12447:
        /* <DEDUP_REMOVED lines=8> */
.L_x_12455:
[----:B------:R-:W2:Y:S02]  /*03b0*/  LDG.E.U16 R4, desc[UR36][R4.64] ;  /* 0x0000002404047981 */ /* 0x000ea4000c1e1500 */
[----:B--2---:R-:W-:Y:S01]  /*03c0*/  HADD2.F32 R26, -RZ, R4.H0_H0 ;  /* 0x20000004ff1a7230 */ /* 0x004fe20000004100 */
[----:B------:R-:W-:Y:S06]  /*03d0*/  BRA `(.L_x_12451) ;  /* 0x0000000800e07947 */ /* 0x000fec0003800000 */
.L_x_12454:
        /* <DEDUP_REMOVED lines=8> */
.L_x_12457:
[----:B------:R-:W2:Y:S02]  /*0460*/  LDG.E.U16 R4, desc[UR36][R4.64] ;  /* 0x0000002404047981 */ /* 0x000ea4000c1e1500 */
[----:B--2---:R-:W-:Y:S01]  /*0470*/  HADD2.F32 R26, -RZ, R4.H0_H0 ;  /* 0x20000004ff1a7230 */ /* 0x004fe20000004100 */
[----:B------:R-:W-:Y:S06]  /*0480*/  BRA `(.L_x_12451) ;  /* 0x0000000800b47947 */ /* 0x000fec0003800000 */
.L_x_12456:
        /* <DEDUP_REMOVED lines=11> */
.L_x_12446:
        /* <DEDUP_REMOVED lines=12> */
.L_x_12460:
        /* <DEDUP_REMOVED lines=11> */
.L_x_12459:
        /* <DEDUP_REMOVED lines=25> */
.L_x_12462:
        /* <DEDUP_REMOVED lines=13> */
.L_x_12461:
[----:B------:R-:W2:Y:S02]  /*0910*/  LDG.E.U16 R4, desc[UR36][R4.64] ;  /* 0x0000002404047981 */ /* 0x000ea4000c1e1500 */
[----:B--2---:R-:W-:Y:S01]  /*0920*/  IMAD.U32 R26, R4, 0x10000, RZ ;  /* 0x00010000041a7824 */ /* 0x004fe200078e00ff */
[----:B------:R-:W-:Y:S06]  /*0930*/  BRA `(.L_x_12451) ;  /* 0x0000000400887947 */ /* 0x000fec0003800000 */
.L_x_12458:
        /* <DEDUP_REMOVED lines=11> */
.L_x_12465:
        /* <DEDUP_REMOVED lines=20> */
.L_x_12467:
[----:B------:R-:W-:Y:S05]  /*0b30*/  BSYNC.RECONVERGENT B0 ;  /* 0x0000000000007941 */ /* 0x000fea0003800200 */
.L_x_12466:
[----:B------:R-:W-:Y:S01]  /*0b40*/  IMAD.SHL.U32 R0, R0, 0x100000, RZ ;  /* 0x0010000000007824 */ /* 0x000fe200078e00ff */
[----:B------:R-:W-:-:S04]  /*0b50*/  LEA R3, R3, 0x3b800000, 0x17 ;  /* 0x3b80000003037811 */ /* 0x000fc800078eb8ff */
[----:B------:R-:W-:Y:S01]  /*0b60*/  LOP3.LUT R26, R3, R0, R7, 0xfe, !PT ;  /* 0x00000000031a7212 */ /* 0x000fe200078efe07 */
[----:B------:R-:W-:Y:S06]  /*0b70*/  BRA `(.L_x_12451) ;  /* 0x0000000000f87947 */ /* 0x000fec0003800000 */
.L_x_12464:
        /* <DEDUP_REMOVED lines=20> */
.L_x_12469:
[----:B------:R-:W-:Y:S05]  /*0cc0*/  BSYNC.RECONVERGENT B0 ;  /* 0x0000000000007941 */ /* 0x000fea0003800200 */
.L_x_12468:
[----:B------:R-:W-:Y:S01]  /*0cd0*/  IMAD.SHL.U32 R0, R0, 0x200000, RZ ;  /* 0x0020000000007824 */ /* 0x000fe200078e00ff */
[----:B------:R-:W-:-:S04]  /*0ce0*/  LEA R3, R3, 0x37800000, 0x17 ;  /* 0x3780000003037811 */ /* 0x000fc800078eb8ff */
[----:B------:R-:W-:Y:S01]  /*0cf0*/  LOP3.LUT R26, R3, R0, R7, 0xfe, !PT ;  /* 0x00000000031a7212 */ /* 0x000fe200078efe07 */
[----:B------:R-:W-:Y:S06]  /*0d00*/  BRA `(.L_x_12451) ;  /* 0x0000000000947947 */ /* 0x000fec0003800000 */
.L_x_12463:
[----:B------:R-:W-:-:S09]  /*0d10*/  UISETP.NE.AND UP0, UPT, UR4, 0x1c, UPT ;  /* 0x0000001c0400788c */ /* 0x000fd2000bf05270 */
[----:B------:R-:W-:Y:S05]  /*0d20*/  BRA.U !UP0, `(.L_x_12470) ;  /* 0x0000000108847547 */ /* 0x000fea000b800000 */
[----:B------:R-:W-:-:S09]  /*0d30*/  UISETP.NE.AND UP0, UPT, UR4, 0x1d, UPT ;  /* 0x0000001d0400788c */ /* 0x000fd2000bf05270 */
[----:B------:R-:W-:Y:S05]  /*0d40*/  BRA.U !UP0, `(.L_x_12471) ;  /* 0x0000000108707547 */ /* 0x000fea000b800000 */
[----:B------:R-:W-:-:S09]  /*0d50*/  UISETP.NE.AND UP0, UPT, UR4, 0x2c, UPT ;  /* 0x0000002c0400788c */ /* 0x000fd2000bf05270 */
[----:B------:R-:W-:Y:S05]  /*0d60*/  BRA.U !UP0, `(.L_x_12472) ;  /* 0x0000000108487547 */ /* 0x000fea000b800000 */
.L_x_12450:
        /* <DEDUP_REMOVED lines=16> */
.L_x_12473:
[----:B------:R-:W-:Y:S01]  /*0e70*/  IMAD.MOV.U32 R26, RZ, RZ, RZ ;  /* 0x000000ffff1a7224 */ /* 0x000fe200078e00ff */
[----:B------:R-:W-:Y:S06]  /*0e80*/  BRA `(.L_x_12451) ;  /* 0x0000000000347947 */ /* 0x000fec0003800000 */
.L_x_12472:
        /* <DEDUP_REMOVED lines=8> */
.L_x_12471:
[----:B------:R-:W2:Y:S02]  /*0f10*/  LDG.E.64 R26, desc[UR36][R4.64] ;  /* 0x00000024041a7981 */ /* 0x000ea4000c1e1b00 */
[----:B--2---:R0:W1:Y:S02]  /*0f20*/  I2F.U64 R26, R26 ;  /* 0x0000001a001a7312 */ /* 0x0040640000301000 */
[----:B01----:R-:W-:Y:S05]  /*0f30*/  BRA `(.L_x_12451) ;  /* 0x0000000000087947 */ /* 0x003fea0003800000 */
.L_x_12470:
[----:B------:R-:W2:Y:S02]  /*0f40*/  LDG.E R4, desc[UR36][R4.64] ;  /* 0x0000002404047981 */ /* 0x000ea4000c1e1900 */
[----:B--2---:R-:W-:-:S07]  /*0f50*/  I2FP.F32.U32 R26, R4 ;  /* 0x00000004001a7245 */ /* 0x004fce0000201000 */
.L_x_12451:
[----:B------:R-:W-:Y:S05]  /*0f60*/  BSYNC.RECONVERGENT B6 ;  /* 0x0000000000067941 */ /* 0x000fea0003800200 */
.L_x_12445:
[----:B------:R-:W-:-:S07]  /*0f70*/  VIADD R17, R25, 0x80 ;  /* 0x0000008019117836 */ /* 0x000fce0000000000 */
.L_x_12444:
[----:B------:R-:W-:Y:S05]  /*0f80*/  BSYNC.RECONVERGENT B7 ;  /* 0x0000000000077941 */ /* 0x000fea0003800200 */
.L_x_12443:
        /* <DEDUP_REMOVED lines=25> */
.L_x_12480:
[----:B------:R-:W2:Y:S02]  /*1120*/  LDG.E.U8 R4, desc[UR36][R4.64] ;  /* 0x0000002404047981 */ /* 0x000ea4000c1e1100 */
[----:B--2---:R-:W-:Y:S01]  /*1130*/  I2FP.F32.U32 R19, R4 ;  /* 0x0000000400137245 */ /* 0x004fe20000201000 */
[----:B------:R-:W-:Y:S06]  /*1140*/  BRA `(.L_x_12482) ;  /* 0x0000000c00447947 */ /* 0x000fec0003800000 */
.L_x_12479:
        /* <DEDUP_REMOVED lines=9> */
.L_x_12484:
[----:B------:R-:W2:Y:S02]  /*11e0*/  LDG.E R4, desc[UR36][R4.64] ;  /* 0x0000002404047981 */ /* 0x000ea4000c1e1900 */
[----:B--2---:R-:W-:Y:S01]  /*11f0*/  I2FP.F32.S32 R19, R4 ;  /* 0x0000000400137245 */ /* 0x004fe20000201400 */
[----:B------:R-:W-:Y:S06]  /*1200*/  BRA `(.L_x_12482) ;  /* 0x0000000c00147947 */ /* 0x000fec0003800000 */
.L_x_12483:
[----:B------:R-:W2:Y:S02]  /*1210*/  LDG.E.U16 R4, desc[UR36][R4.64] ;  /* 0x0000002404047981 */ /* 0x000ea4000c1e1500 */
[----:B--2---:R0:W2:Y:S01]  /*1220*/  I2F.S16 R19, R4 ;  /* 0x0000000400137306 */ /* 0x0040a20000101400 */
[----:B------:R-:W-:Y:S05]  /*1230*/  BRA `(.L_x_12482) ;  /* 0x0000000c00087947 */ /* 0x000fea0003800000 */
.L_x_12478:
        /* <DEDUP_REMOVED lines=8> */
.L_x_12486:
[----:B------:R-:W2:Y:S02]  /*12c0*/  LDG.E.U16 R4, desc[UR36][R4.64] ;  /* 0x0000002404047981 */ /* 0x000ea4000c1e1500 */
[----:B--2---:R-:W-:Y:S01]  /*12d0*/  HADD2.F32 R19, -RZ, R4.H0_H0 ;  /* 0x20000004ff137230 */ /* 0x004fe20000004100 */
[----:B------:R-:W-:Y:S06]  /*12e0*/  BRA `(.L_x_12482) ;  /* 0x0000000800dc7947 */ /* 0x000fec0003800000 */
.L_x_12485:
        /* <DEDUP_REMOVED lines=8> */
.L_x_12488:
[----:B------:R-:W2:Y:S02]  /*1370*/  LDG.E.U16 R4, desc[UR36][R4.64] ;  /* 0x0000002404047981 */ /* 0x000ea4000c1e1500 */
[----:B--2---:R-:W-:Y:S01]  /*1380*/  HADD2.F32 R19, -RZ, R4.H0_H0 ;  /* 0x20000004ff137230 */ /* 0x004fe20000004100 */
[----:B------:R-:W-:Y:S06]  /*1390*/  BRA `(.L_x_12482) ;  /* 0x0000000800b07947 */ /* 0x000fec0003800000 */
.L_x_12487:
        /* <DEDUP_REMOVED lines=11> */
.L_x_12477:
        /* <DEDUP_REMOVED lines=12> */
.L_x_12491:
        /* <DEDUP_REMOVED lines=11> */
.L_x_12490:
        /* <DEDUP_REMOVED lines=25> */
.L_x_12493:
        /* <DEDUP_REMOVED lines=12> */
.L_x_12492:
[----:B------:R-:W2:Y:S02]  /*1810*/  LDG.E.U16 R4, desc[UR36][R4.64] ;  /* 0x0000002404047981 */ /* 0x000ea4000c1e1500 */
[----:B--2---:R-:W-:Y:S01]  /*1820*/  IMAD.U32 R19, R4, 0x10000, RZ ;  /* 0x0001000004137824 */ /* 0x004fe200078e00ff */
[----:B------:R-:W-:Y:S06]  /*1830*/  BRA `(.L_x_12482) ;  /* 0x0000000400887947 */ /* 0x000fec0003800000 */
.L_x_12489:
        /* <DEDUP_REMOVED lines=11> */
.L_x_12496:
        /* <DEDUP_REMOVED lines=20> */
.L_x_12498:
[----:B------:R-:W-:Y:S05]  /*1a30*/  BSYNC.RECONVERGENT B0 ;  /* 0x0000000000007941 */ /* 0x000fea0003800200 */
.L_x_12497:
[----:B------:R-:W-:Y:S01]  /*1a40*/  IMAD.SHL.U32 R0, R0, 0x100000, RZ ;  /* 0x0010000000007824 */ /* 0x000fe200078e00ff */
[----:B------:R-:W-:-:S04]  /*1a50*/  LEA R3, R3, 0x3b800000, 0x17 ;  /* 0x3b80000003037811 */ /* 0x000fc800078eb8ff */
[----:B------:R-:W-:Y:S01]  /*1a60*/  LOP3.LUT R19, R3, R0, R19, 0xfe, !PT ;  /* 0x0000000003137212 */ /* 0x000fe200078efe13 */
[----:B------:R-:W-:Y:S06]  /*1a70*/  BRA `(.L_x_12482) ;  /* 0x0000000000f87947 */ /* 0x000fec0003800000 */
.L_x_12495:
        /* <DEDUP_REMOVED lines=20> */
.L_x_12500:
[----:B------:R-:W-:Y:S05]  /*1bc0*/  BSYNC.RECONVERGENT B0 ;  /* 0x0000000000007941 */ /* 0x000fea0003800200 */
.L_x_12499:
[----:B------:R-:W-:Y:S01]  /*1bd0*/  IMAD.SHL.U32 R0, R0, 0x200000, RZ ;  /* 0x0020000000007824 */ /* 0x000fe200078e00ff */
[----:B------:R-:W-:-:S04]  /*1be0*/  LEA R3, R3, 0x37800000, 0x17 ;  /* 0x3780000003037811 */ /* 0x000fc800078eb8ff */
[----:B------:R-:W-:Y:S01]  /*1bf0*/  LOP3.LUT R19, R3, R0, R19, 0xfe, !PT ;  /* 0x0000000003137212 */ /* 0x000fe200078efe13 */
[----:B------:R-:W-:Y:S06]  /*1c00*/  BRA `(.L_x_12482) ;  /* 0x0000000000947947 */ /* 0x000fec0003800000 */
.L_x_12494:
        /* <DEDUP_REMOVED lines=14> */
.L_x_12481:
        /* <DEDUP_REMOVED lines=16> */
.L_x_12503:
[----:B------:R-:W-:Y:S01]  /*1df0*/  IMAD.MOV.U32 R19, RZ, RZ, RZ ;  /* 0x000000ffff137224 */ /* 0x000fe200078e00ff */
[----:B------:R-:W-:Y:S06]  /*1e00*/  BRA `(.L_x_12482) ;  /* 0x0000000000147947 */ /* 0x000fec0003800000 */
.L_x_12502:
[----:B------:R-:W2:Y:S02]  /*1e10*/  LDG.E.64 R4, desc[UR36][R4.64] ;  /* 0x0000002404047981 */ /* 0x000ea4000c1e1b00 */
[----:B--2---:R0:W2:Y:S02]  /*1e20*/  I2F.U64 R19, R4 ;  /* 0x0000000400137312 */ /* 0x0040a40000301000 */
[----:B0-2---:R-:W-:Y:S05]  /*1e30*/  BRA `(.L_x_12482) ;  /* 0x0000000000087947 */ /* 0x005fea0003800000 */
.L_x_12501:
[----:B------:R-:W2:Y:S02]  /*1e40*/  LDG.E R4, desc[UR36][R4.64] ;  /* 0x0000002404047981 */ /* 0x000ea4000c1e1900 */
[----:B--2---:R-:W-:-:S07]  /*1e50*/  I2FP.F32.U32 R19, R4 ;  /* 0x0000000400137245 */ /* 0x004fce0000201000 */
.L_x_12482:
[----:B------:R-:W-:Y:S05]  /*1e60*/  BSYNC.RECONVERGENT B6 ;  /* 0x0000000000067941 */ /* 0x000fea0003800200 */
.L_x_12476:
[----:B------:R-:W-:-:S07]  /*1e70*/  VIADD R17, R17, 0x80 ;  /* 0x0000008011117836 */ /* 0x000fce0000000000 */
.L_x_12475:
[----:B------:R-:W-:Y:S05]  /*1e80*/  BSYNC.RECONVERGENT B7 ;  /* 0x0000000000077941 */ /* 0x000fea0003800200 */
.L_x_12474:
        /* <DEDUP_REMOVED lines=25> */
.L_x_12510:
[----:B------:R-:W2:Y:S02]  /*2020*/  LDG.E.U8 R4, desc[UR36][R4.64] ;  /* 0x0000002404047981 */ /* 0x000ea4000c1e1100 */
[----:B--2---:R-:W-:Y:S01]  /*2030*/  I2FP.F32.U32 R23, R4 ;  /* 0x0000000400177245 */ /* 0x004fe20000201000 */
[----:B------:R-:W-:Y:S06]  /*2040*/  BRA `(.L_x_12512) ;  /* 0x0000000c00447947 */ /* 0x000fec0003800000 */
.L_x_12509:
        /* <DEDUP_REMOVED lines=9> */
.L_x_12514:
[----:B------:R-:W2:Y:S02]  /*20e0*/  LDG.E R4, desc[UR36][R4.64] ;  /* 0x0000002404047981 */ /* 0x000ea4000c1e1900 */
[----:B--2---:R-:W-:Y:S01]  /*20f0*/  I2FP.F32.S32 R23, R4 ;  /* 0x0000000400177245 */ /* 0x004fe20000201400 */
[----:B------:R-:W-:Y:S06]  /*2100*/  BRA `(.L_x_12512) ;  /* 0x0000000c00147947 */ /* 0x000fec0003800000 */
.L_x_12513:
[----:B------:R-:W2:Y:S02]  /*2110*/  LDG.E.U16 R4, desc[UR36][R4.64] ;  /* 0x0000002404047981 */ /* 0x000ea4000c1e1500 */
[----:B--2---:R0:W2:Y:S01]  /*2120*/  I2F.S16 R23, R4 ;  /* 0x0000000400177306 */ /* 0x0040a20000101400 */
[----:B------:R-:W-:Y:S05]  /*2130*/  BRA `(.L_x_12512) ;  /* 0x0000000c00087947 */ /* 0x000fea0003800000 */
.L_x_12508:
        /* <DEDUP_REMOVED lines=8> */
.L_x_12516:
[----:B------:R-:W2:Y:S02]  /*21c0*/  LDG.E.U16 R4, desc[UR36][R4.64] ;  /* 0x0000002404047981 */ /* 0x000ea4000c1e1500 */
[----:B--2---:R-:W-:Y:S01]  /*21d0*/  HADD2.F32 R23, -RZ, R4.H0_H0 ;  /* 0x20000004ff177230 */ /* 0x004fe20000004100 */
[----:B------:R-:W-:Y:S06]  /*21e0*/  BRA `(.L_x_12512) ;  /* 0x0000000800dc7947 */ /* 0x000fec0003800000 */
.L_x_12515:
        /* <DEDUP_REMOVED lines=8> */
.L_x_12518:
[----:B------:R-:W2:Y:S02]  /*2270*/  LDG.E.U16 R4, desc[UR36][R4.64] ;  /* 0x0000002404047981 */ /* 0x000ea4000c1e1500 */
[----:B--2---:R-:W-:Y:S01]  /*2280*/  HADD2.F32 R23, -RZ, R4.H0_H0 ;  /* 0x20000004ff177230 */ /* 0x004fe20000004100 */
[----:B------:R-:W-:Y:S06]  /*2290*/  BRA `(.L_x_12512) ;  /* 0x0000000800b07947 */ /* 0x000fec0003800000 */
.L_x_12517:
        /* <DEDUP_REMOVED lines=11> */
.L_x_12507:
        /* <DEDUP_REMOVED lines=12> */
.L_x_12521:
        /* <DEDUP_REMOVED lines=11> */
.L_x_12520:
        /* <DEDUP_REMOVED lines=25> */
.L_x_12523:
        /* <DEDUP_REMOVED lines=12> */
.L_x_12522:
[----:B------:R-:W2:Y:S02]  /*2710*/  LDG.E.U16 R4, desc[UR36][R4.64] ;  /* 0x0000002404047981 */ /* 0x000ea4000c1e1500 */
[----:B--2---:R-:W-:Y:S01]  /*2720*/  IMAD.U32 R23, R4, 0x10000, RZ ;  /* 0x0001000004177824 */ /* 0x004fe200078e00ff */
[----:B------:R-:W-:Y:S06]  /*2730*/  BRA `(.L_x_12512) ;  /* 0x0000000400887947 */ /* 0x000fec0003800000 */
.L_x_12519:
        /* <DEDUP_REMOVED lines=11> */
.L_x_12526:
        /* <DEDUP_REMOVED lines=20> */
.L_x_12528:
[----:B------:R-:W-:Y:S05]  /*2930*/  BSYNC.RECONVERGENT B0 ;  /* 0x0000000000007941 */ /* 0x000fea0003800200 */
.L_x_12527:
[----:B------:R-:W-:Y:S01]  /*2940*/  IMAD.SHL.U32 R0, R0, 0x100000, RZ ;  /* 0x0010000000007824 */ /* 0x000fe200078e00ff */
[----:B------:R-:W-:-:S04]  /*2950*/  LEA R3, R3, 0x3b800000, 0x17 ;  /* 0x3b80000003037811 */ /* 0x000fc800078eb8ff */
[----:B------:R-:W-:Y:S01]  /*2960*/  LOP3.LUT R23, R3, R0, R23, 0xfe, !PT ;  /* 0x0000000003177212 */ /* 0x000fe200078efe17 */
[----:B------:R-:W-:Y:S06]  /*2970*/  BRA `(.L_x_12512) ;  /* 0x0000000000f87947 */ /* 0x000fec0003800000 */
.L_x_12525:
        /* <DEDUP_REMOVED lines=20> */
.L_x_12530:
[----:B------:R-:W-:Y:S05]  /*2ac0*/  BSYNC.RECONVERGENT B0 ;  /* 0x0000000000007941 */ /* 0x000fea0003800200 */
.L_x_12529:
[----:B------:R-:W-:Y:S01]  /*2ad0*/  IMAD.SHL.U32 R0, R0, 0x200000, RZ ;  /* 0x0020000000007824 */ /* 0x000fe200078e00ff */
[----:B------:R-:W-:-:S04]  /*2ae0*/  LEA R3, R3, 0x37800000, 0x17 ;  /* 0x3780000003037811 */ /* 0x000fc800078eb8ff */
[----:B------:R-:W-:Y:S01]  /*2af0*/  LOP3.LUT R23, R3, R0, R23, 0xfe, !PT ;  /* 0x0000000003177212 */ /* 0x000fe200078efe17 */
[----:B------:R-:W-:Y:S06]  /*2b00*/  BRA `(.L_x_12512) ;  /* 0x0000000000947947 */ /* 0x000fec0003800000 */
.L_x_12524:
        /* <DEDUP_REMOVED lines=14> */
.L_x_12511:
        /* <DEDUP_REMOVED lines=16> */
.L_x_12533:
[----:B------:R-:W-:Y:S01]  /*2cf0*/  IMAD.MOV.U32 R23, RZ, RZ, RZ ;  /* 0x000000ffff177224 */ /* 0x000fe200078e00ff */
[----:B------:R-:W-:Y:S06]  /*2d00*/  BRA `(.L_x_12512) ;  /* 0x0000000000147947 */ /* 0x000fec0003800000 */
.L_x_12532:
[----:B------:R-:W2:Y:S02]  /*2d10*/  LDG.E.64 R4, desc[UR36][R4.64] ;  /* 0x0000002404047981 */ /* 0x000ea4000c1e1b00 */
[----:B--2---:R0:W2:Y:S02]  /*2d20*/  I2F.U64 R23, R4 ;  /* 0x0000000400177312 */ /* 0x0040a40000301000 */
[----:B0-2---:R-:W-:Y:S05]  /*2d30*/  BRA `(.L_x_12512) ;  /* 0x0000000000087947 */ /* 0x005fea0003800000 */
.L_x_12531:
[----:B------:R-:W2:Y:S02]  /*2d40*/  LDG.E R4, desc[UR36][R4.64] ;  /* 0x0000002404047981 */ /* 0x000ea4000c1e1900 */
[----:B--2---:R-:W-:-:S07]  /*2d50*/  I2FP.F32.U32 R23, R4 ;  /* 0x0000000400177245 */ /* 0x004fce0000201000 */
.L_x_12512:
[----:B------:R-:W-:Y:S05]  /*2d60*/  BSYNC.RECONVERGENT B6 ;  /* 0x0000000000067941 */ /* 0x000fea0003800200 */
.L_x_12506:
[----:B------:R-:W-:-:S07]  /*2d70*/  VIADD R17, R17, 0x80 ;  /* 0x0000008011117836 */ /* 0x000fce0000000000 */
.L_x_12505:
[----:B------:R-:W-:Y:S05]  /*2d80*/  BSYNC.RECONVERGENT B7 ;  /* 0x0000000000077941 */ /* 0x000fea0003800200 */
.L_x_12504:
        /* <DEDUP_REMOVED lines=24> */
.L_x_12539:
[----:B------:R-:W2:Y:S02]  /*2f10*/  LDG.E.U8 R4, desc[UR36][R4.64] ;  /* 0x0000002404047981 */ /* 0x000ea4000c1e1100 */
[----:B--2---:R-:W-:Y:S01]  /*2f20*/  I2FP.F32.U32 R16, R4 ;  /* 0x0000000400107245 */ /* 0x004fe20000201000 */
[----:B------:R-:W-:Y:S06]  /*2f30*/  BRA `(.L_x_12535) ;  /* 0x0000000c003c7947 */ /* 0x000fec0003800000 */
.L_x_12538:
        /* <DEDUP_REMOVED lines=9> */
.L_x_12542:
[----:B------:R-:W2:Y:S02]  /*2fd0*/  LDG.E R4, desc[UR36][R4.64] ;  /* 0x0000002404047981 */ /* 0x000ea4000c1e1900 */
[----:B--2---:R-:W-:Y:S01]  /*2fe0*/  I2FP.F32.S32 R16, R4 ;  /* 0x0000000400107245 */ /* 0x004fe20000201400 */
[----:B------:R-:W-:Y:S06]  /*2ff0*/  BRA `(.L_x_12535) ;  /* 0x0000000c000c7947 */ /* 0x000fec0003800000 */
.L_x_12541:
[----:B------:R-:W2:Y:S02]  /*3000*/  LDG.E.U16 R4, desc[UR36][R4.64] ;  /* 0x0000002404047981 */ /* 0x000ea4000c1e1500 */
[----:B--2---:R0:W2:Y:S01]  /*3010*/  I2F.S16 R16, R4 ;  /* 0x0000000400107306 */ /* 0x0040a20000101400 */
[----:B------:R-:W-:Y:S05]  /*3020*/  BRA `(.L_x_12535) ;  /* 0x0000000c00007947 */ /* 0x000fea0003800000 */
.L_x_12537:
        /* <DEDUP_REMOVED lines=8> */
.L_x_12544:
[----:B------:R-:W2:Y:S02]  /*30b0*/  LDG.E.U16 R4, desc[UR36][R4.64] ;  /* 0x0000002404047981 */ /* 0x000ea4000c1e1500 */
[----:B--2---:R-:W-:Y:S01]  /*30c0*/  HADD2.F32 R16, -RZ, R4.H0_H0 ;  /* 0x20000004ff107230 */ /* 0x004fe20000004100 */
[----:B------:R-:W-:Y:S06]  /*30d0*/  BRA `(.L_x_12535) ;  /* 0x0000000800d47947 */ /* 0x000fec0003800000 */
.L_x_12543:
        /* <DEDUP_REMOVED lines=8> */
.L_x_12546:
[----:B------:R-:W2:Y:S02]  /*3160*/  LDG.E.U16 R4, desc[UR36][R4.64] ;  /* 0x0000002404047981 */ /* 0x000ea4000c1e1500 */
[----:B--2---:R-:W-:Y:S01]  /*3170*/  HADD2.F32 R16, -RZ, R4.H0_H0 ;  /* 0x20000004ff107230 */ /* 0x004fe20000004100 */
[----:B------:R-:W-:Y:S06]  /*3180*/  BRA `(.L_x_12535) ;  /* 0x0000000800a87947 */ /* 0x000fec0003800000 */
.L_x_12545:
        /* <DEDUP_REMOVED lines=11> */
.L_x_12536:
        /* <DEDUP_REMOVED lines=12> */
.L_x_12549:
        /* <DEDUP_REMOVED lines=11> */
.L_x_12548:
        /* <DEDUP_REMOVED lines=25> */
.L_x_12551:
        /* <DEDUP_REMOVED lines=13> */
.L_x_12550:
[----:B------:R-:W2:Y:S02]  /*3610*/  LDG.E.U16 R4, desc[UR36][R4.64] ;  /* 0x0000002404047981 */ /* 0x000ea4000c1e1500 */
[----:B--2---:R-:W-:Y:S01]  /*3620*/  IMAD.U32 R16, R4, 0x10000, RZ ;  /* 0x0001000004107824 */ /* 0x004fe200078e00ff */
[----:B------:R-:W-:Y:S06]  /*3630*/  BRA `(.L_x_12535) ;  /* 0x00000004007c7947 */ /* 0x000fec0003800000 */
.L_x_12547:
        /* <DEDUP_REMOVED lines=11> */
.L_x_12554:
        /* <DEDUP_REMOVED lines=19> */
.L_x_12556:
[----:B------:R-:W-:Y:S05]  /*3820*/  BSYNC.RECONVERGENT B0 ;  /* 0x0000000000007941 */ /* 0x000fea0003800200 */
.L_x_12555:
[----:B------:R-:W-:Y:S01]  /*3830*/  IMAD.SHL.U32 R0, R0, 0x100000, RZ ;  /* 0x0010000000007824 */ /* 0x000fe200078e00ff */
[----:B------:R-:W-:-:S04]  /*3840*/  LEA R3, R3, 0x3b800000, 0x17 ;  /* 0x3b80000003037811 */ /* 0x000fc800078eb8ff */
[----:B------:R-:W-:Y:S01]  /*3850*/  LOP3.LUT R16, R3, R0, R7, 0xfe, !PT ;  /* 0x0000000003107212 */ /* 0x000fe200078efe07 */
[----:B------:R-:W-:Y:S06]  /*3860*/  BRA `(.L_x_12535) ;  /* 0x0000000000f07947 */ /* 0x000fec0003800000 */
.L_x_12553:
        /* <DEDUP_REMOVED lines=19> */
.L_x_12558:
[----:B------:R-:W-:Y:S05]  /*39a0*/  BSYNC.RECONVERGENT B0 ;  /* 0x0000000000007941 */ /* 0x000fea0003800200 */
.L_x_12557:
[----:B------:R-:W-:Y:S01]  /*39b0*/  IMAD.SHL.U32 R0, R0, 0x200000, RZ ;  /* 0x0020000000007824 */ /* 0x000fe200078e00ff */
[----:B------:R-:W-:-:S04]  /*39c0*/  LEA R3, R3, 0x37800000, 0x17 ;  /* 0x3780000003037811 */ /* 0x000fc800078eb8ff */
[----:B------:R-:W-:Y:S01]  /*39d0*/  LOP3.LUT R16, R3, R0, R7, 0xfe, !PT ;  /* 0x0000000003107212 */ /* 0x000fe200078efe07 */
[----:B------:R-:W-:Y:S06]  /*39e0*/  BRA `(.L_x_12535) ;  /* 0x0000000000907947 */ /* 0x000fec0003800000 */
.L_x_12552:
        /* <DEDUP_REMOVED lines=14> */
.L_x_12540:
        /* <DEDUP_REMOVED lines=16> */
.L_x_12561:
[----:B------:R-:W-:Y:S05]  /*3bd0*/  BRA `(.L_x_12535) ;  /* 0x0000000000147947 */ /* 0x000fea0003800000 */
.L_x_12560:
[----:B------:R-:W2:Y:S02]  /*3be0*/  LDG.E.64 R16, desc[UR36][R4.64] ;  /* 0x0000002404107981 */ /* 0x000ea4000c1e1b00 */
[----:B--2---:R0:W2:Y:S02]  /*3bf0*/  I2F.U64 R16, R16 ;  /* 0x0000001000107312 */ /* 0x0040a40000301000 */
[----:B0-2---:R-:W-:Y:S05]  /*3c00*/  BRA `(.L_x_12535) ;  /* 0x0000000000087947 */ /* 0x005fea0003800000 */
.L_x_12559:
[----:B------:R-:W2:Y:S02]  /*3c10*/  LDG.E R4, desc[UR36][R4.64] ;  /* 0x0000002404047981 */ /* 0x000ea4000c1e1900 */
[----:B--2---:R-:W-:-:S07]  /*3c20*/  I2FP.F32.U32 R16, R4 ;  /* 0x0000000400107245 */ /* 0x004fce0000201000 */
.L_x_12535:
[----:B------:R-:W-:Y:S05]  /*3c30*/  BSYNC.RECONVERGENT B6 ;  /* 0x0000000000067941 */ /* 0x000fea0003800200 */
.L_x_12534:
[----:B------:R-:W1:Y:S01]  /*3c40*/  LDC.U8 R17, c[0x0][0x3a4] ;  /* 0x0000e900ff117b82 */ /* 0x000e620000000000 */
[----:B------:R-:W-:Y:S01]  /*3c50*/  ISETP.GE.AND P0, PT, R25, R24, PT ;  /* 0x000000181900720c */ /* 0x000fe20003f06270 */
[----:B------:R-:W-:Y:S04]  /*3c60*/  BSSY.RECONVERGENT B7, `(.L_x_12562) ;  /* 0x00002b8000077945 */ /* 0x000fe80003800200 */
[----:B------:R-:W-:Y:S01]  /*3c70*/  BSSY.RELIABLE B6, `(.L_x_12563) ;  /* 0x00001d3000067945 */ /* 0x000fe20003800100 */
[----:B0-2--5:R-:W-:-:S07]  /*3c80*/  FADD.FTZ R22, -R23, -RZ ;  /* 0x800000ff17167221 */ /* 0x025fce0000010100 */
[----:B------:R-:W-:Y:S05]  /*3c90*/  @P0 BRA `(.L_x_12564) ;  /* 0x0000001c00340947 */ /* 0x000fea0003800000 */
[----:B------:R-:W0:Y:S01]  /*3ca0*/  LDCU UR4, c[0x0][0x3a8] ;  /* 0x00007500ff0477ac */ /* 0x000e220008000800 */
[----:B------:R-:W2:Y:S01]  /*3cb0*/  LDC.64 R8, c[0x0][0x388] ;  /* 0x0000e200ff087b82 */ /* 0x000ea20000000a00 */
[----:B------:R-:W-:Y:S01]  /*3cc0*/  IMAD R0, R2, 0x200, R25 ;  /* 0x0000020002007824 */ /* 0x000fe200078e0219 */
[----:B-1--4-:R-:W-:Y:S01]  /*3cd0*/  PRMT R4, R17, 0x9910, RZ ;  /* 0x0000991011047816 */ /* 0x012fe200000000ff */
[----:B------:R-:W-:Y:S02]  /*3ce0*/  VIADD R25, R25, 0x80 ;  /* 0x0000008019197836 */ /* 0x000fe40000000000 */
[----:B------:R-:W-:Y:S01]  /*3cf0*/  FADD.FTZ R18, -R19, -RZ ;  /* 0x800000ff13127221 */ /* 0x000fe20000010100 */
[----:B0-----:R-:W-:Y:S02]  /*3d00*/  IMAD R3, R0, UR4, RZ ;  /* 0x0000000400037c24 */ /* 0x001fe4000f8e02ff */
[----:B------:R-:W-:Y:S02]  /*3d10*/  IMAD.MOV.U32 R0, RZ, RZ, R4 ;  /* 0x000000ffff007224 */ /* 0x000fe400078e0004 */
[----:B---3--:R-:W-:-:S03]  /*3d20*/  FADD.FTZ R4, -R26, -RZ ;  /* 0x800000ff1a047221 */ /* 0x008fc60000010100 */
        /* <DEDUP_REMOVED lines=12> */
[----:B------:R-:W0:Y:S02]  /*3df0*/  F2I.FTZ.TRUNC.NTZ R3, -R26 ;  /* 0x8000001a00037305 */ /* 0x000e24000021f100 */
[----:B0-----:R0:W-:Y:S01]  /*3e00*/  STG.E.U8 desc[UR36][R8.64], R3 ;  /* 0x0000000308007986 */ /* 0x0011e2000c101124 */
[----:B------:R-:W-:Y:S05]  /*3e10*/  BRA `(.L_x_12570) ;  /* 0x0000000c003c7947 */ /* 0x000fea0003800000 */
.L_x_12568:
[----:B------:R-:W0:Y:S02]  /*3e20*/  F2I.FTZ.S64.TRUNC R26, -R26 ;  /* 0x8000001a001a7311 */ /* 0x000e24000021d900 */
[----:B0-----:R-:W-:-:S05]  /*3e30*/  IMAD.MOV.U32 R3, RZ, RZ, R26 ;  /* 0x000000ffff037224 */ /* 0x001fca00078e001a */
[----:B------:R0:W-:Y:S01]  /*3e40*/  STG.E.U8 desc[UR36][R8.64], R3 ;  /* 0x0000000308007986 */ /* 0x0001e2000c101124 */
[----:B------:R-:W-:Y:S05]  /*3e50*/  BRA `(.L_x_12570) ;  /* 0x0000000c002c7947 */ /* 0x000fea0003800000 */
.L_x_12567:
[----:B------:R-:W-:-:S13]  /*3e60*/  ISETP.NE.AND P0, PT, R0, 0x2, PT ;  /* 0x000000020000780c */ /* 0x000fda0003f05270 */
[----:B------:R-:W-:Y:S05]  /*3e70*/  @!P0 BRA `(.L_x_12571) ;  /* 0x0000000000288947 */ /* 0x000fea0003800000 */
[----:B------:R-:W-:-:S13]  /*3e80*/  ISETP.NE.AND P0, PT, R0, 0x3, PT ;  /* 0x000000030000780c */ /* 0x000fda0003f05270 */
[----:B------:R-:W-:Y:S05]  /*3e90*/  @!P0 BRA `(.L_x_12572) ;  /* 0x0000000000148947 */ /* 0x000fea0003800000 */
[----:B------:R-:W-:-:S13]  /*3ea0*/  ISETP.NE.AND P0, PT, R0, 0x4, PT ;  /* 0x000000040000780c */ /* 0x000fda0003f05270 */
[----:B------:R-:W-:Y:S05]  /*3eb0*/  @P0 BRA `(.L_x_12569) ;  /* 0x0000000800800947 */ /* 0x000fea0003800000 */
[----:B------:R-:W0:Y:S02]  /*3ec0*/  F2I.FTZ.S64.TRUNC R26, -R26 ;  /* 0x8000001a001a7311 */ /* 0x000e24000021d900 */
[----:B0-----:R0:W-:Y:S01]  /*3ed0*/  STG.E.64 desc[UR36][R8.64], R26 ;  /* 0x0000001a08007986 */ /* 0x0011e2000c101b24 */
[----:B------:R-:W-:Y:S05]  /*3ee0*/  BRA `(.L_x_12570) ;  /* 0x0000000c00087947 */ /* 0x000fea0003800000 */
.L_x_12572:
[----:B------:R-:W0:Y:S02]  /*3ef0*/  F2I.FTZ.TRUNC.NTZ R3, -R26 ;  /* 0x8000001a00037305 */ /* 0x000e24000021f100 */
[----:B0-----:R0:W-:Y:S01]  /*3f00*/  STG.E desc[UR36][R8.64], R3 ;  /* 0x0000000308007986 */ /* 0x0011e2000c101924 */
[----:B------:R-:W-:Y:S05]  /*3f10*/  BRA `(.L_x_12570) ;  /* 0x0000000800fc7947 */ /* 0x000fea0003800000 */
.L_x_12571:
[----:B------:R-:W0:Y:S02]  /*3f20*/  F2I.FTZ.TRUNC.NTZ R3, -R26 ;  /* 0x8000001a00037305 */ /* 0x000e24000021f100 */
[----:B0-----:R0:W-:Y:S01]  /*3f30*/  STG.E.U16 desc[UR36][R8.64], R3 ;  /* 0x0000000308007986 */ /* 0x0011e2000c101524 */
[----:B------:R-:W-:Y:S05]  /*3f40*/  BRA `(.L_x_12570) ;  /* 0x0000000800f07947 */ /* 0x000fea0003800000 */
.L_x_12566:
        /* <DEDUP_REMOVED lines=8> */
.L_x_12574:
[----:B------:R-:W-:-:S05]  /*3fd0*/  F2FP.F16.F32.PACK_AB R4, RZ, R4 ;  /* 0x00000004ff04723e */ /* 0x000fca00000000ff */
[----:B------:R0:W-:Y:S01]  /*3fe0*/  STG.E.U16 desc[UR36][R8.64], R4 ;  /* 0x0000000408007986 */ /* 0x0001e2000c101524 */
[----:B------:R-:W-:Y:S05]  /*3ff0*/  BRA `(.L_x_12570) ;  /* 0x0000000800c47947 */ /* 0x000fea0003800000 */
.L_x_12573:
        /* <DEDUP_REMOVED lines=9> */
.L_x_12576:
[----:B------:R-:W-:-:S04]  /*4090*/  F2FP.F16.F32.PACK_AB R3, RZ, R4 ;  /* 0x00000004ff03723e */ /* 0x000fc800000000ff */
[----:B------:R-:W-:-:S05]  /*40a0*/  PRMT R3, R3, 0x5410, RZ ;  /* 0x0000541003037816 */ /* 0x000fca00000000ff */
[----:B------:R0:W-:Y:S01]  /*40b0*/  STG.E desc[UR36][R8.64], R3 ;  /* 0x0000000308007986 */ /* 0x0001e2000c101924 */
[----:B------:R-:W-:Y:S05]  /*40c0*/  BRA `(.L_x_12570) ;  /* 0x0000000800907947 */ /* 0x000fea0003800000 */
.L_x_12575:
[----:B------:R-:W-:-:S06]  /*40d0*/  FMUL.FTZ R4, R26, -1 ;  /* 0xbf8000001a047820 */ /* 0x000fcc0000410000 */
[----:B------:R-:W0:Y:S02]  /*40e0*/  F2F.F64.F32 R4, R4 ;  /* 0x0000000400047310 */ /* 0x000e240000201800 */
[----:B0-----:R0:W-:Y:S01]  /*40f0*/  STG.E.64 desc[UR36][R8.64], R4 ;  /* 0x0000000408007986 */ /* 0x0011e2000c101b24 */
[----:B------:R-:W-:Y:S05]  /*4100*/  BRA `(.L_x_12570) ;  /* 0x0000000800807947 */ /* 0x000fea0003800000 */
.L_x_12565:
        /* <DEDUP_REMOVED lines=12> */
.L_x_12579:
[----:B------:R-:W-:Y:S01]  /*41d0*/  FMUL.FTZ R4, R26, -1 ;  /* 0xbf8000001a047820 */ /* 0x000fe20000410000 */
[----:B------:R-:W-:-:S05]  /*41e0*/  CS2R R6, SRZ ;  /* 0x0000000000067805 */ /* 0x000fca000001ff00 */
[----:B------:R-:W0:Y:S02]  /*41f0*/  F2F.F64.F32 R4, R4 ;  /* 0x0000000400047310 */ /* 0x000e240000201800 */
[----:B0-----:R0:W-:Y:S01]  /*4200*/  STG.E.128 desc[UR36][R8.64], R4 ;  /* 0x0000000408007986 */ /* 0x0011e2000c101d24 */
[----:B------:R-:W-:Y:S05]  /*4210*/  BRA `(.L_x_12570) ;  /* 0x00000008003c7947 */ /* 0x000fea0003800000 */
.L_x_12578:
        /* <DEDUP_REMOVED lines=18> */
.L_x_12583:
[----:B------:R-:W-:Y:S05]  /*4340*/  BSYNC.RECONVERGENT B0 ;  /* 0x0000000000007941 */ /* 0x000fea0003800200 */
.L_x_12582:
[----:B------:R-:W-:-:S05]  /*4350*/  LOP3.LUT R5, R0, 0x80, R5, 0xf8, !PT ;  /* 0x0000008000057812 */ /* 0x000fca00078ef805 */
[----:B------:R0:W-:Y:S01]  /*4360*/  STG.E.U8 desc[UR36][R8.64], R5 ;  /* 0x0000000508007986 */ /* 0x0001e2000c101124 */
[----:B------:R-:W-:Y:S05]  /*4370*/  BRA `(.L_x_12570) ;  /* 0x0000000400e47947 */ /* 0x000fea0003800000 */
.L_x_12581:
        /* <DEDUP_REMOVED lines=14> */
.L_x_12585:
[----:B------:R-:W-:Y:S05]  /*4460*/  BSYNC.RECONVERGENT B0 ;  /* 0x0000000000007941 */ /* 0x000fea0003800200 */
.L_x_12584:
[----:B------:R-:W-:-:S05]  /*4470*/  LOP3.LUT R3, R0, 0x80, R7, 0xf8, !PT ;  /* 0x0000008000037812 */ /* 0x000fca00078ef807 */
[----:B------:R0:W-:Y:S01]  /*4480*/  STG.E.U8 desc[UR36][R8.64], R3 ;  /* 0x0000000308007986 */ /* 0x0001e2000c101124 */
[----:B------:R-:W-:Y:S05]  /*4490*/  BRA `(.L_x_12570) ;  /* 0x00000004009c7947 */ /* 0x000fea0003800000 */
.L_x_12580:
[----:B------:R-:W-:-:S05]  /*44a0*/  F2FP.BF16.F32.PACK_AB R4, RZ, R4 ;  /* 0x00000004ff04723e */ /* 0x000fca00000010ff */
[----:B------:R0:W-:Y:S01]  /*44b0*/  STG.E.U16 desc[UR36][R8.64], R4 ;  /* 0x0000000408007986 */ /* 0x0001e2000c101524 */
[----:B------:R-:W-:Y:S05]  /*44c0*/  BRA `(.L_x_12570) ;  /* 0x0000000400907947 */ /* 0x000fea0003800000 */
.L_x_12577:
        /* <DEDUP_REMOVED lines=8> */
[----:B------:R-:W0:Y:S02]  /*4550*/  F2I.FTZ.U32.TRUNC.NTZ R3, -R26 ;  /* 0x8000001a00037305 */ /* 0x000e24000021f000 */
[----:B0-----:R0:W-:Y:S01]  /*4560*/  STG.E.U16 desc[UR36][R8.64], R3 ;  /* 0x0000000308007986 */ /* 0x0011e2000c101524 */
[----:B------:R-:W-:Y:S05]  /*4570*/  BRA `(.L_x_12570) ;  /* 0x0000000400647947 */ /* 0x000fea0003800000 */
.L_x_12588:
        /* <DEDUP_REMOVED lines=12> */
.L_x_12591:
[----:B------:R-:W-:-:S04]  /*4640*/  SHF.R.U32.HI R0, RZ, 0x14, R4 ;  /* 0x00000014ff007819 */ /* 0x000fc80000011604 */
[----:B------:R-:W-:-:S04]  /*4650*/  LOP3.LUT R3, R0, 0x1, RZ, 0xc0, !PT ;  /* 0x0000000100037812 */ /* 0x000fc800078ec0ff */
[----:B------:R-:W-:-:S04]  /*4660*/  IADD3 R0, PT, PT, R4, 0x487ffff, R3 ;  /* 0x0487ffff04007810 */ /* 0x000fc80007ffe003 */
[----:B------:R-:W-:-:S04]  /*4670*/  SHF.R.U32.HI R0, RZ, 0x14, R0 ;  /* 0x00000014ff007819 */ /* 0x000fc80000011600 */
[----:B------:R-:W-:-:S07]  /*4680*/  LOP3.LUT R3, R0, 0xff, RZ, 0xc0, !PT ;  /* 0x000000ff00037812 */ /* 0x000fce00078ec0ff */
.L_x_12592:
[----:B------:R-:W-:-:S04]  /*4690*/  SHF.R.U32.HI R4, RZ, 0x18, R4 ;  /* 0x00000018ff047819 */ /* 0x000fc80000011604 */
[----:B------:R-:W-:-:S04]  /*46a0*/  LOP3.LUT R3, R3, 0x80, R4, 0xf8, !PT ;  /* 0x0000008003037812 */ /* 0x000fc800078ef804 */
[----:B------:R-:W-:-:S07]  /*46b0*/  PRMT R0, R3, 0x7610, R0 ;  /* 0x0000761003007816 */ /* 0x000fce0000000000 */
.L_x_12590:
[----:B------:R-:W-:Y:S05]  /*46c0*/  BSYNC.RECONVERGENT B0 ;  /* 0x0000000000007941 */ /* 0x000fea0003800200 */
.L_x_12589:
[----:B------:R1:W-:Y:S01]  /*46d0*/  STG.E.U8 desc[UR36][R8.64], R0 ;  /* 0x0000000008007986 */ /* 0x0003e2000c101124 */
[----:B------:R-:W-:Y:S05]  /*46e0*/  BRA `(.L_x_12570) ;  /* 0x0000000400087947 */ /* 0x000fea0003800000 */
.L_x_12587:
        /* <DEDUP_REMOVED lines=12> */
.L_x_12595:
[----:B------:R-:W-:-:S04]  /*47b0*/  SHF.R.U32.HI R0, RZ, 0x15, R4 ;  /* 0x00000015ff007819 */ /* 0x000fc80000011604 */
[----:B------:R-:W-:-:S04]  /*47c0*/  LOP3.LUT R3, R0, 0x1, RZ, 0xc0, !PT ;  /* 0x0000000100037812 */ /* 0x000fc800078ec0ff */
[----:B------:R-:W-:-:S04]  /*47d0*/  IADD3 R0, PT, PT, R4, 0x88fffff, R3 ;  /* 0x088fffff04007810 */ /* 0x000fc80007ffe003 */
[----:B------:R-:W-:-:S04]  /*47e0*/  SHF.R.U32.HI R0, RZ, 0x15, R0 ;  /* 0x00000015ff007819 */ /* 0x000fc80000011600 */
[----:B------:R-:W-:-:S07]  /*47f0*/  LOP3.LUT R3, R0, 0xff, RZ, 0xc0, !PT ;  /* 0x000000ff00037812 */ /* 0x000fce00078ec0ff */
.L_x_12596:
[----:B------:R-:W-:-:S04]  /*4800*/  SHF.R.U32.HI R4, RZ, 0x18, R4 ;  /* 0x00000018ff047819 */ /* 0x000fc80000011604 */
[----:B------:R-:W-:-:S04]  /*4810*/  LOP3.LUT R3, R3, 0x80, R4, 0xf8, !PT ;  /* 0x0000008003037812 */ /* 0x000fc800078ef804 */
[----:B------:R-:W-:-:S07]  /*4820*/  PRMT R0, R3, 0x7610, R0 ;  /* 0x0000761003007816 */ /* 0x000fce0000000000 */
.L_x_12594:
[----:B------:R-:W-:Y:S05]  /*4830*/  BSYNC.RECONVERGENT B0 ;  /* 0x0000000000007941 */ /* 0x000fea0003800200 */
.L_x_12593:
[----:B------:R2:W-:Y:S01]  /*4840*/  STG.E.U8 desc[UR36][R8.64], R0 ;  /* 0x0000000008007986 */ /* 0x0005e2000c101124 */
[----:B------:R-:W-:Y:S05]  /*4850*/  BRA `(.L_x_12570) ;  /* 0x0000000000ac7947 */ /* 0x000fea0003800000 */
.L_x_12586:
[----:B------:R-:W-:-:S13]  /*4860*/  ISETP.NE.AND P0, PT, R0, 0x1c, PT ;  /* 0x0000001c0000780c */ /* 0x000fda0003f05270 */
[----:B------:R-:W-:Y:S05]  /*4870*/  @!P0 BRA `(.L_x_12597) ;  /* 0x00000000009c8947 */ /* 0x000fea0003800000 */
[----:B------:R-:W-:-:S13]  /*4880*/  ISETP.NE.AND P0, PT, R0, 0x1d, PT ;  /* 0x0000001d0000780c */ /* 0x000fda0003f05270 */
[----:B------:R-:W-:Y:S05]  /*4890*/  @!P0 BRA `(.L_x_12598) ;  /* 0x0000000000888947 */ /* 0x000fea0003800000 */
[----:B------:R-:W-:-:S13]  /*48a0*/  ISETP.NE.AND P0, PT, R0, 0x2c, PT ;  /* 0x0000002c0000780c */ /* 0x000fda0003f05270 */
[----:B------:R-:W-:Y:S05]  /*48b0*/  @!P0 BRA `(.L_x_12599) ;  /* 0x0000000000448947 */ /* 0x000fea0003800000 */
.L_x_12569:
        /* <DEDUP_REMOVED lines=16> */
.L_x_12600:
[----:B------:R-:W-:Y:S05]  /*49c0*/  BRA `(.L_x_12570) ;  /* 0x0000000000507947 */ /* 0x000fea0003800000 */
.L_x_12599:
        /* <DEDUP_REMOVED lines=15> */
.L_x_12598:
[----:B------:R-:W0:Y:S02]  /*4ac0*/  F2I.FTZ.U64.TRUNC R26, -R26 ;  /* 0x8000001a001a7311 */ /* 0x000e24000021d800 */
[----:B0-----:R0:W-:Y:S01]  /*4ad0*/  STG.E.64 desc[UR36][R8.64], R26 ;  /* 0x0000001a08007986 */ /* 0x0011e2000c101b24 */
[----:B------:R-:W-:Y:S05]  /*4ae0*/  BRA `(.L_x_12570) ;  /* 0x0000000000087947 */ /* 0x000fea0003800000 */
.L_x_12597:
[----:B------:R-:W0:Y:S02]  /*4af0*/  F2I.FTZ.U32.TRUNC.NTZ R3, -R26 ;  /* 0x8000001a00037305 */ /* 0x000e24000021f000 */
[----:B0-----:R3:W-:Y:S02]  /*4b00*/  STG.E desc[UR36][R8.64], R3 ;  /* 0x0000000308007986 */ /* 0x0017e4000c101924 */
.L_x_12570:
        /* <DEDUP_REMOVED lines=24> */
.L_x_12605:
[----:B------:R-:W0:Y:S02]  /*4c90*/  F2I.FTZ.S64.TRUNC R4, -R19 ;  /* 0x8000001300047311 */ /* 0x000e24000021d900 */
[----:B0-----:R0:W-:Y:S01]  /*4ca0*/  STG.E.U8 desc[UR36][R8.64], R4 ;  /* 0x0000000408007986 */ /* 0x0011e2000c101124 */
[----:B------:R-:W-:Y:S05]  /*4cb0*/  BRA `(.L_x_12607) ;  /* 0x0000000c00287947 */ /* 0x000fea0003800000 */
.L_x_12604:
        /* <DEDUP_REMOVED lines=9> */
.L_x_12609:
[----:B------:R-:W0:Y:S02]  /*4d50*/  F2I.FTZ.TRUNC.NTZ R19, -R19 ;  /* 0x8000001300137305 */ /* 0x000e24000021f100 */
[----:B0-----:R0:W-:Y:S01]  /*4d60*/  STG.E desc[UR36][R8.64], R19 ;  /* 0x0000001308007986 */ /* 0x0011e2000c101924 */
[----:B------:R-:W-:Y:S05]  /*4d70*/  BRA `(.L_x_12607) ;  /* 0x0000000800f87947 */ /* 0x000fea0003800000 */
.L_x_12608:
[----:B------:R-:W0:Y:S02]  /*4d80*/  F2I.FTZ.TRUNC.NTZ R19, -R19 ;  /* 0x8000001300137305 */ /* 0x000e24000021f100 */
[----:B0-----:R0:W-:Y:S01]  /*4d90*/  STG.E.U16 desc[UR36][R8.64], R19 ;  /* 0x0000001308007986 */ /* 0x0011e2000c101524 */
[----:B------:R-:W-:Y:S05]  /*4da0*/  BRA `(.L_x_12607) ;  /* 0x0000000800ec7947 */ /* 0x000fea0003800000 */
.L_x_12603:
        /* <DEDUP_REMOVED lines=8> */
.L_x_12611:
[----:B------:R-:W-:-:S05]  /*4e30*/  F2FP.F16.F32.PACK_AB R18, RZ, R18 ;  /* 0x00000012ff12723e */ /* 0x000fca00000000ff */
[----:B------:R0:W-:Y:S01]  /*4e40*/  STG.E.U16 desc[UR36][R8.64], R18 ;  /* 0x0000001208007986 */ /* 0x0001e2000c101524 */
[----:B------:R-:W-:Y:S05]  /*4e50*/  BRA `(.L_x_12607) ;  /* 0x0000000800c07947 */ /* 0x000fea0003800000 */
.L_x_12610:
        /* <DEDUP_REMOVED lines=9> */
.L_x_12613:
[----:B------:R-:W-:-:S04]  /*4ef0*/  F2FP.F16.F32.PACK_AB R3, RZ, R18 ;  /* 0x00000012ff03723e */ /* 0x000fc800000000ff */
[----:B------:R-:W-:-:S05]  /*4f00*/  PRMT R3, R3, 0x5410, RZ ;  /* 0x0000541003037816 */ /* 0x000fca00000000ff */
[----:B------:R0:W-:Y:S01]  /*4f10*/  STG.E desc[UR36][R8.64], R3 ;  /* 0x0000000308007986 */ /* 0x0001e2000c101924 */
[----:B------:R-:W-:Y:S05]  /*4f20*/  BRA `(.L_x_12607) ;  /* 0x00000008008c7947 */ /* 0x000fea0003800000 */
.L_x_12612:
[----:B------:R-:W-:-:S06]  /*4f30*/  FMUL.FTZ R4, R19, -1 ;  /* 0xbf80000013047820 */ /* 0x000fcc0000410000 */
[----:B------:R-:W0:Y:S02]  /*4f40*/  F2F.F64.F32 R4, R4 ;  /* 0x0000000400047310 */ /* 0x000e240000201800 */
[----:B0-----:R0:W-:Y:S01]  /*4f50*/  STG.E.64 desc[UR36][R8.64], R4 ;  /* 0x0000000408007986 */ /* 0x0011e2000c101b24 */
[----:B------:R-:W-:Y:S05]  /*4f60*/  BRA `(.L_x_12607) ;  /* 0x00000008007c7947 */ /* 0x000fea0003800000 */
.L_x_12602:
        /* <DEDUP_REMOVED lines=13> */
.L_x_12617:
        /* <DEDUP_REMOVED lines=16> */
.L_x_12620:
[----:B------:R-:W-:-:S04]  /*5140*/  SHF.R.U32.HI R18, RZ, 0x18, R18 ;  /* 0x00000018ff127819 */ /* 0x000fc80000011612 */
[----:B------:R-:W-:-:S04]  /*5150*/  LOP3.LUT R3, R3, 0x80, R18, 0xf8, !PT ;  /* 0x0000008003037812 */ /* 0x000fc800078ef812 */
[----:B------:R-:W-:-:S07]  /*5160*/  PRMT R4, R3, 0x7610, R4 ;  /* 0x0000761003047816 */ /* 0x000fce0000000004 */
.L_x_12619:
[----:B------:R-:W-:Y:S05]  /*5170*/  BSYNC.RECONVERGENT B0 ;  /* 0x0000000000007941 */ /* 0x000fea0003800200 */
.L_x_12618:
[----:B------:R0:W-:Y:S01]  /*5180*/  STG.E.U8 desc[UR36][R8.64], R4 ;  /* 0x0000000408007986 */ /* 0x0001e2000c101124 */
[----:B------:R-:W-:Y:S05]  /*5190*/  BRA `(.L_x_12607) ;  /* 0x0000000400f07947 */ /* 0x000fea0003800000 */
.L_x_12616:
        /* <DEDUP_REMOVED lines=16> */
.L_x_12623:
[----:B------:R-:W-:-:S04]  /*52a0*/  SHF.R.U32.HI R18, RZ, 0x18, R18 ;  /* 0x00000018ff127819 */ /* 0x000fc80000011612 */
[----:B------:R-:W-:-:S04]  /*52b0*/  LOP3.LUT R3, R3, 0x80, R18, 0xf8, !PT ;  /* 0x0000008003037812 */ /* 0x000fc800078ef812 */
[----:B------:R-:W-:-:S07]  /*52c0*/  PRMT R4, R3, 0x7610, R4 ;  /* 0x0000761003047816 */ /* 0x000fce0000000004 */
.L_x_12622:
[----:B------:R-:W-:Y:S05]  /*52d0*/  BSYNC.RECONVERGENT B0 ;  /* 0x0000000000007941 */ /* 0x000fea0003800200 */
.L_x_12621:
[----:B------:R0:W-:Y:S01]  /*52e0*/  STG.E.U8 desc[UR36][R8.64], R4 ;  /* 0x0000000408007986 */ /* 0x0001e2000c101124 */
[----:B------:R-:W-:Y:S05]  /*52f0*/  BRA `(.L_x_12607) ;  /* 0x0000000400987947 */ /* 0x000fea0003800000 */
.L_x_12615:
        /* <DEDUP_REMOVED lines=21> */
.L_x_12625:
[----:B------:R-:W0:Y:S02]  /*5450*/  F2I.FTZ.U64.TRUNC R4, -R19 ;  /* 0x8000001300047311 */ /* 0x000e24000021d800 */
[----:B0-----:R0:W-:Y:S01]  /*5460*/  STG.E.64 desc[UR36][R8.64], R4 ;  /* 0x0000000408007986 */ /* 0x0011e2000c101b24 */
[----:B------:R-:W-:Y:S05]  /*5470*/  BRA `(.L_x_12607) ;  /* 0x0000000400387947 */ /* 0x000fea0003800000 */
.L_x_12624:
[----:B------:R-:W0:Y:S02]  /*5480*/  F2I.FTZ.U32.TRUNC.NTZ R19, -R19 ;  /* 0x8000001300137305 */ /* 0x000e24000021f000 */
[----:B0-----:R0:W-:Y:S01]  /*5490*/  STG.E desc[UR36][R8.64], R19 ;  /* 0x0000001308007986 */ /* 0x0011e2000c101924 */
[----:B------:R-:W-:Y:S05]  /*54a0*/  BRA `(.L_x_12607) ;  /* 0x00000004002c7947 */ /* 0x000fea0003800000 */
.L_x_12614:
        /* <DEDUP_REMOVED lines=10> */
.L_x_12627:
[----:B------:R-:W-:Y:S01]  /*5550*/  FMUL.FTZ R4, R19, -1 ;  /* 0xbf80000013047820 */ /* 0x000fe20000410000 */
[----:B------:R-:W-:-:S05]  /*5560*/  CS2R R6, SRZ ;  /* 0x0000000000067805 */ /* 0x000fca000001ff00 */
[----:B------:R-:W0:Y:S02]  /*5570*/  F2F.F64.F32 R4, R4 ;  /* 0x0000000400047310 */ /* 0x000e240000201800 */
[----:B0-----:R0:W-:Y:S01]  /*5580*/  STG.E.128 desc[UR36][R8.64], R4 ;  /* 0x0000000408007986 */ /* 0x0011e2000c101d24 */
[----:B------:R-:W-:Y:S05]  /*5590*/  BRA `(.L_x_12607) ;  /* 0x0000000000f07947 */ /* 0x000fea0003800000 */
.L_x_12626:
[----:B------:R-:W-:-:S13]  /*55a0*/  ISETP.NE.AND P0, PT, R0, 0xf, PT ;  /* 0x0000000f0000780c */ /* 0x000fda0003f05270 */
[----:B------:R-:W-:Y:S05]  /*55b0*/  @!P0 BRA `(.L_x_12628) ;  /* 0x0000000000e08947 */ /* 0x000fea0003800000 */
[----:B------:R-:W-:-:S13]  /*55c0*/  ISETP.NE.AND P0, PT, R0, 0x17, PT ;  /* 0x000000170000780c */ /* 0x000fda0003f05270 */
[----:B------:R-:W-:Y:S05]  /*55d0*/  @!P0 BRA `(.L_x_12629) ;  /* 0x00000000008c8947 */ /* 0x000fea0003800000 */
[----:B------:R-:W-:-:S13]  /*55e0*/  ISETP.NE.AND P0, PT, R0, 0x18, PT ;  /* 0x000000180000780c */ /* 0x000fda0003f05270 */
[----:B------:R-:W-:Y:S05]  /*55f0*/  @!P0 BRA `(.L_x_12630) ;  /* 0x0000000000448947 */ /* 0x000fea0003800000 */
.L_x_12606:
        /* <DEDUP_REMOVED lines=16> */
.L_x_12631:
[----:B------:R-:W-:Y:S05]  /*5700*/  BRA `(.L_x_12607) ;  /* 0x0000000000947947 */ /* 0x000fea0003800000 */
.L_x_12630:
        /* <DEDUP_REMOVED lines=12> */
.L_x_12633:
[----:B------:R-:W-:Y:S05]  /*57d0*/  BSYNC.RECONVERGENT B0 ;  /* 0x0000000000007941 */ /* 0x000fea0003800200 */
.L_x_12632:
[----:B------:R-:W-:-:S05]  /*57e0*/  LOP3.LUT R3, R0, 0x80, R5, 0xf8, !PT ;  /* 0x0000008000037812 */ /* 0x000fca00078ef805 */
[----:B------:R3:W-:Y:S01]  /*57f0*/  STG.E.U8 desc[UR36][R8.64], R3 ;  /* 0x0000000308007986 */ /* 0x0007e2000c101124 */
[----:B------:R-:W-:Y:S05]  /*5800*/  BRA `(.L_x_12607) ;  /* 0x0000000000547947 */ /* 0x000fea0003800000 */
.L_x_12629:
        /* <DEDUP_REMOVED lines=11> */
.L_x_12635:
[----:B------:R-:W-:Y:S01]  /*58c0*/  IMAD.MOV.U32 R0, RZ, RZ, 0x7f ;  /* 0x0000007fff007424 */ /* 0x000fe200078e00ff */
[----:B------:R-:W-:-:S04]  /*58d0*/  ISETP.GT.U32.AND P0, PT, R4, 0x7f800000, PT ;  /* 0x7f8000000400780c */ /* 0x000fc80003f04070 */
[----:B------:R-:W-:-:S09]  /*58e0*/  SEL R0, R0, 0x7c, P0 ;  /* 0x0000007c00007807 */ /* 0x000fd20000000000 */
.L_x_12636:
[----:B------:R-:W-:Y:S05]  /*58f0*/  BSYNC.RECONVERGENT B0 ;  /* 0x0000000000007941 */ /* 0x000fea0003800200 */
.L_x_12634:
[----:B------:R-:W-:-:S04]  /*5900*/  SHF.R.U32.HI R3, RZ, 0x18, R18 ;  /* 0x00000018ff037819 */ /* 0x000fc80000011612 */
[----:B------:R-:W-:-:S05]  /*5910*/  LOP3.LUT R3, R0, 0x80, R3, 0xf8, !PT ;  /* 0x0000008000037812 */ /* 0x000fca00078ef803 */
[----:B------:R2:W-:Y:S01]  /*5920*/  STG.E.U8 desc[UR36][R8.64], R3 ;  /* 0x0000000308007986 */ /* 0x0005e2000c101124 */
[----:B------:R-:W-:Y:S05]  /*5930*/  BRA `(.L_x_12607) ;  /* 0x0000000000087947 */ /* 0x000fea0003800000 */
.L_x_12628:
[----:B------:R-:W-:-:S05]  /*5940*/  F2FP.BF16.F32.PACK_AB R18, RZ, R18 ;  /* 0x00000012ff12723e */ /* 0x000fca00000010ff */
[----:B------:R4:W-:Y:S02]  /*5950*/  STG.E.U16 desc[UR36][R8.64], R18 ;  /* 0x0000001208007986 */ /* 0x0009e4000c101524 */
.L_x_12607:
[----:B------:R-:W-:-:S07]  /*5960*/  VIADD R25, R25, 0x80 ;  /* 0x0000008019197836 */ /* 0x000fce0000000000 */
.L_x_12564:
[----:B------:R-:W-:-:S13]  /*5970*/  ISETP.GE.AND P0, PT, R25, R24, PT ;  /* 0x000000181900720c */ /* 0x000fda0003f06270 */
[----:B------:R-:W-:Y:S05]  /*5980*/  @P0 BREAK.RELIABLE B6 ;  /* 0x0000000000060942 */ /* 0x000fea0003800100 */
[----:B------:R-:W-:Y:S05]  /*5990*/  @P0 BRA `(.L_x_12601) ;  /* 0x0000000c00900947 */ /* 0x000fea0003800000 */
[----:B------:R-:W-:Y:S05]  /*59a0*/  BSYNC.RELIABLE B6 ;  /* 0x0000000000067941 */ /* 0x000fea0003800100 */
.L_x_12563:
        /* <DEDUP_REMOVED lines=21> */
.L_x_12640:
[----:B------:R-:W0:Y:S02]  /*5b00*/  F2I.FTZ.S64.TRUNC R4, -R23 ;  /* 0x8000001700047311 */ /* 0x000e24000021d900 */
[----:B0-----:R0:W-:Y:S01]  /*5b10*/  STG.E.U8 desc[UR36][R8.64], R4 ;  /* 0x0000000408007986 */ /* 0x0011e2000c101124 */
[----:B------:R-:W-:Y:S05]  /*5b20*/  BRA `(.L_x_12642) ;  /* 0x0000000c00287947 */ /* 0x000fea0003800000 */
.L_x_12639:
        /* <DEDUP_REMOVED lines=9> */
.L_x_12644:
[----:B------:R-:W0:Y:S02]  /*5bc0*/  F2I.FTZ.TRUNC.NTZ R23, -R23 ;  /* 0x8000001700177305 */ /* 0x000e24000021f100 */
[----:B0-----:R0:W-:Y:S01]  /*5bd0*/  STG.E desc[UR36][R8.64], R23 ;  /* 0x0000001708007986 */ /* 0x0011e2000c101924 */
[----:B------:R-:W-:Y:S05]  /*5be0*/  BRA `(.L_x_12642) ;  /* 0x0000000800f87947 */ /* 0x000fea0003800000 */
.L_x_12643:
[----:B------:R-:W0:Y:S02]  /*5bf0*/  F2I.FTZ.TRUNC.NTZ R23, -R23 ;  /* 0x8000001700177305 */ /* 0x000e24000021f100 */
[----:B0-----:R0:W-:Y:S01]  /*5c00*/  STG.E.U16 desc[UR36][R8.64], R23 ;  /* 0x0000001708007986 */ /* 0x0011e2000c101524 */
[----:B------:R-:W-:Y:S05]  /*5c10*/  BRA `(.L_x_12642) ;  /* 0x0000000800ec7947 */ /* 0x000fea0003800000 */
.L_x_12638:
        /* <DEDUP_REMOVED lines=8> */
.L_x_12646:
[----:B------:R-:W-:-:S05]  /*5ca0*/  F2FP.F16.F32.PACK_AB R22, RZ, R22 ;  /* 0x00000016ff16723e */ /* 0x000fca00000000ff */
[----:B------:R0:W-:Y:S01]  /*5cb0*/  STG.E.U16 desc[UR36][R8.64], R22 ;  /* 0x0000001608007986 */ /* 0x0001e2000c101524 */
[----:B------:R-:W-:Y:S05]  /*5cc0*/  BRA `(.L_x_12642) ;  /* 0x0000000800c07947 */ /* 0x000fea0003800000 */
.L_x_12645:
        /* <DEDUP_REMOVED lines=9> */
.L_x_12648:
[----:B------:R-:W-:-:S04]  /*5d60*/  F2FP.F16.F32.PACK_AB R3, RZ, R22 ;  /* 0x00000016ff03723e */ /* 0x000fc800000000ff */
[----:B------:R-:W-:-:S05]  /*5d70*/  PRMT R3, R3, 0x5410, RZ ;  /* 0x0000541003037816 */ /* 0x000fca00000000ff */
[----:B------:R0:W-:Y:S01]  /*5d80*/  STG.E desc[UR36][R8.64], R3 ;  /* 0x0000000308007986 */ /* 0x0001e2000c101924 */
[----:B------:R-:W-:Y:S05]  /*5d90*/  BRA `(.L_x_12642) ;  /* 0x00000008008c7947 */ /* 0x000fea0003800000 */
.L_x_12647:
[----:B------:R-:W-:-:S06]  /*5da0*/  FMUL.FTZ R4, R23, -1 ;  /* 0xbf80000017047820 */ /* 0x000fcc0000410000 */
[----:B------:R-:W0:Y:S02]  /*5db0*/  F2F.F64.F32 R4, R4 ;  /* 0x0000000400047310 */ /* 0x000e240000201800 */
[----:B0-----:R0:W-:Y:S01]  /*5dc0*/  STG.E.64 desc[UR36][R8.64], R4 ;  /* 0x0000000408007986 */ /* 0x0011e2000c101b24 */
[----:B------:R-:W-:Y:S05]  /*5dd0*/  BRA `(.L_x_12642) ;  /* 0x00000008007c7947 */ /* 0x000fea0003800000 */
.L_x_12637:
        /* <DEDUP_REMOVED lines=13> */
.L_x_12652:
        /* <DEDUP_REMOVED lines=16> */
.L_x_12655:
[----:B------:R-:W-:-:S04]  /*5fb0*/  SHF.R.U32.HI R22, RZ, 0x18, R22 ;  /* 0x00000018ff167819 */ /* 0x000fc80000011616 */
[----:B------:R-:W-:-:S04]  /*5fc0*/  LOP3.LUT R3, R3, 0x80, R22, 0xf8, !PT ;  /* 0x0000008003037812 */ /* 0x000fc800078ef816 */
[----:B------:R-:W-:-:S07]  /*5fd0*/  PRMT R4, R3, 0x7610, R4 ;  /* 0x0000761003047816 */ /* 0x000fce0000000004 */
.L_x_12654:
[----:B------:R-:W-:Y:S05]  /*5fe0*/  BSYNC.RECONVERGENT B0 ;  /* 0x0000000000007941 */ /* 0x000fea0003800200 */
.L_x_12653:
[----:B------:R0:W-:Y:S01]  /*5ff0*/  STG.E.U8 desc[UR36][R8.64], R4 ;  /* 0x0000000408007986 */ /* 0x0001e2000c101124 */
[----:B------:R-:W-:Y:S05]  /*6000*/  BRA `(.L_x_12642) ;  /* 0x0000000400f07947 */ /* 0x000fea0003800000 */
.L_x_12651:
        /* <DEDUP_REMOVED lines=16> */
.L_x_12658:
[----:B------:R-:W-:-:S04]  /*6110*/  SHF.R.U32.HI R22, RZ, 0x18, R22 ;  /* 0x00000018ff167819 */ /* 0x000fc80000011616 */
[----:B------:R-:W-:-:S04]  /*6120*/  LOP3.LUT R3, R3, 0x80, R22, 0xf8, !PT ;  /* 0x0000008003037812 */ /* 0x000fc800078ef816 */
[----:B------:R-:W-:-:S07]  /*6130*/  PRMT R4, R3, 0x7610, R4 ;  /* 0x0000761003047816 */ /* 0x000fce0000000004 */
.L_x_12657:
[----:B------:R-:W-:Y:S05]  /*6140*/  BSYNC.RECONVERGENT B0 ;  /* 0x0000000000007941 */ /* 0x000fea0003800200 */
.L_x_12656:
[----:B------:R0:W-:Y:S01]  /*6150*/  STG.E.U8 desc[UR36][R8.64], R4 ;  /* 0x0000000408007986 */ /* 0x0001e2000c101124 */
[----:B------:R-:W-:Y:S05]  /*6160*/  BRA `(.L_x_12642) ;  /* 0x0000000400987947 */ /* 0x000fea0003800000 */
.L_x_12650:
        /* <DEDUP_REMOVED lines=21> */
.L_x_12660:
[----:B------:R-:W0:Y:S02]  /*62c0*/  F2I.FTZ.U64.TRUNC R4, -R23 ;  /* 0x8000001700047311 */ /* 0x000e24000021d800 */
[----:B0-----:R0:W-:Y:S01]  /*62d0*/  STG.E.64 desc[UR36][R8.64], R4 ;  /* 0x0000000408007986 */ /* 0x0011e2000c101b24 */
[----:B------:R-:W-:Y:S05]  /*62e0*/  BRA `(.L_x_12642) ;  /* 0x0000000400387947 */ /* 0x000fea0003800000 */
.L_x_12659:
[----:B------:R-:W0:Y:S02]  /*62f0*/  F2I.FTZ.U32.TRUNC.NTZ R23, -R23 ;  /* 0x8000001700177305 */ /* 0x000e24000021f000 */
[----:B0-----:R0:W-:Y:S01]  /*6300*/  STG.E desc[UR36][R8.64], R23 ;  /* 0x0000001708007986 */ /* 0x0011e2000c101924 */
[----:B------:R-:W-:Y:S05]  /*6310*/  BRA `(.L_x_12642) ;  /* 0x00000004002c7947 */ /* 0x000fea0003800000 */
.L_x_12649:
        /* <DEDUP_REMOVED lines=10> */
.L_x_12662:
[----:B------:R-:W-:Y:S01]  /*63c0*/  FMUL.FTZ R4, R23, -1 ;  /* 0xbf80000017047820 */ /* 0x000fe20000410000 */
[----:B------:R-:W-:-:S05]  /*63d0*/  CS2R R6, SRZ ;  /* 0x0000000000067805 */ /* 0x000fca000001ff00 */
[----:B------:R-:W0:Y:S02]  /*63e0*/  F2F.F64.F32 R4, R4 ;  /* 0x0000000400047310 */ /* 0x000e240000201800 */
[----:B0-----:R4:W-:Y:S01]  /*63f0*/  STG.E.128 desc[UR36][R8.64], R4 ;  /* 0x0000000408007986 */ /* 0x0019e2000c101d24 */
[----:B------:R-:W-:Y:S05]  /*6400*/  BRA `(.L_x_12642) ;  /* 0x0000000000f07947 */ /* 0x000fea0003800000 */
.L_x_12661:
[----:B------:R-:W-:-:S13]  /*6410*/  ISETP.NE.AND P0, PT, R0, 0xf, PT ;  /* 0x0000000f0000780c */ /* 0x000fda0003f05270 */
[----:B------:R-:W-:Y:S05]  /*6420*/  @!P0 BRA `(.L_x_12663) ;  /* 0x0000000000e08947 */ /* 0x000fea0003800000 */
[----:B------:R-:W-:-:S13]  /*6430*/  ISETP.NE.AND P0, PT, R0, 0x17, PT ;  /* 0x000000170000780c */ /* 0x000fda0003f05270 */
[----:B------:R-:W-:Y:S05]  /*6440*/  @!P0 BRA `(.L_x_12664) ;  /* 0x00000000008c8947 */ /* 0x000fea0003800000 */
[----:B------:R-:W-:-:S13]  /*6450*/  ISETP.NE.AND P0, PT, R0, 0x18, PT ;  /* 0x000000180000780c */ /* 0x000fda0003f05270 */
[----:B------:R-:W-:Y:S05]  /*6460*/  @!P0 BRA `(.L_x_12665) ;  /* 0x0000000000448947 */ /* 0x000fea0003800000 */
.L_x_12641:
        /* <DEDUP_REMOVED lines=16> */
.L_x_12666:
[----:B------:R-:W-:Y:S05]  /*6570*/  BRA `(.L_x_12642) ;  /* 0x0000000000947947 */ /* 0x000fea0003800000 */
.L_x_12665:
        /* <DEDUP_REMOVED lines=12> */
.L_x_12668:
[----:B------:R-:W-:Y:S05]  /*6640*/  BSYNC.RECONVERGENT B0 ;  /* 0x0000000000007941 */ /* 0x000fea0003800200 */
.L_x_12667:
[----:B------:R-:W-:-:S05]  /*6650*/  LOP3.LUT R3, R0, 0x80, R5, 0xf8, !PT ;  /* 0x0000008000037812 */ /* 0x000fca00078ef805 */
[----:B------:R1:W-:Y:S01]  /*6660*/  STG.E.U8 desc[UR36][R8.64], R3 ;  /* 0x0000000308007986 */ /* 0x0003e2000c101124 */
[----:B------:R-:W-:Y:S05]  /*6670*/  BRA `(.L_x_12642) ;  /* 0x0000000000547947 */ /* 0x000fea0003800000 */
.L_x_12664:
        /* <DEDUP_REMOVED lines=11> */
.L_x_12670:
[----:B------:R-:W-:Y:S01]  /*6730*/  IMAD.MOV.U32 R0, RZ, RZ, 0x7f ;  /* 0x0000007fff007424 */ /* 0x000fe200078e00ff */
[----:B------:R-:W-:-:S04]  /*6740*/  ISETP.GT.U32.AND P0, PT, R4, 0x7f800000, PT ;  /* 0x7f8000000400780c */ /* 0x000fc80003f04070 */
[----:B------:R-:W-:-:S09]  /*6750*/  SEL R0, R0, 0x7c, P0 ;  /* 0x0000007c00007807 */ /* 0x000fd20000000000 */
.L_x_12671:
[----:B------:R-:W-:Y:S05]  /*6760*/  BSYNC.RECONVERGENT B0 ;  /* 0x0000000000007941 */ /* 0x000fea0003800200 */
.L_x_12669:
[----:B------:R-:W-:-:S04]  /*6770*/  SHF.R.U32.HI R3, RZ, 0x18, R22 ;  /* 0x00000018ff037819 */ /* 0x000fc80000011616 */
[----:B------:R-:W-:-:S05]  /*6780*/  LOP3.LUT R3, R0, 0x80, R3, 0xf8, !PT ;  /* 0x0000008000037812 */ /* 0x000fca00078ef803 */
[----:B------:R2:W-:Y:S01]  /*6790*/  STG.E.U8 desc[UR36][R8.64], R3 ;  /* 0x0000000308007986 */ /* 0x0005e2000c101124 */
[----:B------:R-:W-:Y:S05]  /*67a0*/  BRA `(.L_x_12642) ;  /* 0x0000000000087947 */ /* 0x000fea0003800000 */
.L_x_12663:
[----:B------:R-:W-:-:S05]  /*67b0*/  F2FP.BF16.F32.PACK_AB R22, RZ, R22 ;  /* 0x00000016ff16723e */ /* 0x000fca00000010ff */
[----:B------:R0:W-:Y:S02]  /*67c0*/  STG.E.U16 desc[UR36][R8.64], R22 ;  /* 0x0000001608007986 */ /* 0x0001e4000c101524 */
.L_x_12642:
[----:B------:R-:W-:-:S07]  /*67d0*/  VIADD R25, R25, 0x80 ;  /* 0x0000008019197836 */ /* 0x000fce0000000000 */
.L_x_12601:
[----:B------:R-:W-:Y:S05]  /*67e0*/  BSYNC.RECONVERGENT B7 ;  /* 0x0000000000077941 */ /* 0x000fea0003800200 */
.L_x_12562:
[----:B------:R-:W-:-:S13]  /*67f0*/  ISETP.GE.AND P0, PT, R25, R24, PT ;  /* 0x000000181900720c */ /* 0x000fda0003f06270 */
[----:B------:R-:W-:Y:S05]  /*6800*/  @P0 EXIT ;  /* 0x000000000000094d */ /* 0x000fea0003800000 */
[----:B0---4-:R-:W0:Y:S01]  /*6810*/  LDC.64 R4, c[0x0][0x388] ;  /* 0x0000e200ff047b82 */ /* 0x011e220000000a00 */
[----:B------:R-:W3:Y:S01]  /*6820*/  LDCU UR4, c[0x0][0x3a8] ;  /* 0x00007500ff0477ac */ /* 0x000ee20008000800 */
[----:B-12---:R-:W-:Y:S01]  /*6830*/  PRMT R0, R17, 0x9910, RZ ;  /* 0x0000991011007816 */ /* 0x006fe200000000ff */
[----:B------:R-:W-:-:S03]  /*6840*/  IMAD R2, R2, 0x200, R25 ;  /* 0x0000020002027824 */ /* 0x000fc600078e0219 */
[----:B------:R-:W-:Y:S01]  /*6850*/  ISETP.GT.AND P1, PT, R0, 0x9, PT ;  /* 0x000000090000780c */ /* 0x000fe20003f24270 */
[----:B---3--:R-:W-:-:S05]  /*6860*/  IMAD R3, R2, UR4, RZ ;  /* 0x0000000402037c24 */ /* 0x008fca000f8e02ff */
[----:B0-----:R-:W-:Y:S01]  /*6870*/  IADD3 R2, P0, PT, R3, R4, RZ ;  /* 0x0000000403027210 */ /* 0x001fe20007f1e0ff */
[----:B------:R-:W-:-:S04]  /*6880*/  FADD.FTZ R4, -R16, -RZ ;  /* 0x800000ff10047221 */ /* 0x000fc80000010100 */
        /* <DEDUP_REMOVED lines=11> */
[----:B0-----:R-:W-:Y:S01]  /*6940*/  STG.E.U8 desc[UR36][R2.64], R5 ;  /* 0x0000000502007986 */ /* 0x001fe2000c101124 */
[----:B------:R-:W-:Y:S05]  /*6950*/  EXIT ;  /* 0x000000000000794d */ /* 0x000fea0003800000 */
.L_x_12675:
[----:B------:R-:W0:Y:S02]  /*6960*/  F2I.FTZ.S64.TRUNC R16, -R16 ;  /* 0x8000001000107311 */ /* 0x000e24000021d900 */
[----:B0-----:R-:W-:-:S05]  /*6970*/  IMAD.MOV.U32 R5, RZ, RZ, R16 ;  /* 0x000000ffff057224 */ /* 0x001fca00078e0010 */
[----:B------:R-:W-:Y:S01]  /*6980*/  STG.E.U8 desc[UR36][R2.64], R5 ;  /* 0x0000000502007986 */ /* 0x000fe2000c101124 */
[----:B------:R-:W-:Y:S05]  /*6990*/  EXIT ;  /* 0x000000000000794d */ /* 0x000fea0003800000 */
.L_x_12674:
[----:B------:R-:W-:-:S13]  /*69a0*/  ISETP.NE.AND P0, PT, R0, 0x2, PT ;  /* 0x000000020000780c */ /* 0x000fda0003f05270 */
[----:B------:R-:W-:Y:S05]  /*69b0*/  @!P0 BRA `(.L_x_12677) ;  /* 0x0000000000288947 */ /* 0x000fea0003800000 */
[----:B------:R-:W-:-:S13]  /*69c0*/  ISETP.NE.AND P0, PT, R0, 0x3, PT ;  /* 0x000000030000780c */ /* 0x000fda0003f05270 */
[----:B------:R-:W-:Y:S05]  /*69d0*/  @!P0 BRA `(.L_x_12678) ;  /* 0x0000000000148947 */ /* 0x000fea0003800000 */
[----:B------:R-:W-:-:S13]  /*69e0*/  ISETP.NE.AND P0, PT, R0, 0x4, PT ;  /* 0x000000040000780c */ /* 0x000fda0003f05270 */
[----:B------:R-:W-:Y:S05]  /*69f0*/  @P0 BRA `(.L_x_12676) ;  /* 0x0000000800380947 */ /* 0x000fea0003800000 */
[----:B------:R-:W0:Y:S02]  /*6a00*/  F2I.FTZ.S64.TRUNC R16, -R16 ;  /* 0x8000001000107311 */ /* 0x000e24000021d900 */
[----:B0-----:R-:W-:Y:S01]  /*6a10*/  STG.E.64 desc[UR36][R2.64], R16 ;  /* 0x0000001002007986 */ /* 0x001fe2000c101b24 */
[----:B------:R-:W-:Y:S05]  /*6a20*/  EXIT ;  /* 0x000000000000794d */ /* 0x000fea0003800000 */
.L_x_12678:
[----:B------:R-:W0:Y:S02]  /*6a30*/  F2I.FTZ.TRUNC.NTZ R5, -R16 ;  /* 0x8000001000057305 */ /* 0x000e24000021f100 */
[----:B0-----:R-:W-:Y:S01]  /*6a40*/  STG.E desc[UR36][R2.64], R5 ;  /* 0x0000000502007986 */ /* 0x001fe2000c101924 */
[----:B------:R-:W-:Y:S05]  /*6a50*/  EXIT ;  /* 0x000000000000794d */ /* 0x000fea0003800000 */
.L_x_12677:
[----:B------:R-:W0:Y:S02]  /*6a60*/  F2I.FTZ.TRUNC.NTZ R5, -R16 ;  /* 0x8000001000057305 */ /* 0x000e24000021f100 */
[----:B0-----:R-:W-:Y:S01]  /*6a70*/  STG.E.U16 desc[UR36][R2.64], R5 ;  /* 0x0000000502007986 */ /* 0x001fe2000c101524 */
[----:B------:R-:W-:Y:S05]  /*6a80*/  EXIT ;  /* 0x000000000000794d */ /* 0x000fea0003800000 */
.L_x_12673:
        /* <DEDUP_REMOVED lines=8> */
.L_x_12680:
[----:B------:R-:W-:-:S05]  /*6b10*/  F2FP.F16.F32.PACK_AB R4, RZ, R4 ;  /* 0x00000004ff04723e */ /* 0x000fca00000000ff */
[----:B------:R-:W-:Y:S01]  /*6b20*/  STG.E.U16 desc[UR36][R2.64], R4 ;  /* 0x0000000402007986 */ /* 0x000fe2000c101524 */
[----:B------:R-:W-:Y:S05]  /*6b30*/  EXIT ;  /* 0x000000000000794d */ /* 0x000fea0003800000 */
.L_x_12679:
        /* <DEDUP_REMOVED lines=9> */
.L_x_12682:
[----:B------:R-:W-:-:S04]  /*6bd0*/  F2FP.F16.F32.PACK_AB R5, RZ, R4 ;  /* 0x00000004ff05723e */ /* 0x000fc800000000ff */
[----:B------:R-:W-:-:S05]  /*6be0*/  PRMT R5, R5, 0x5410, RZ ;  /* 0x0000541005057816 */ /* 0x000fca00000000ff */
[----:B------:R-:W-:Y:S01]  /*6bf0*/  STG.E desc[UR36][R2.64], R5 ;  /* 0x0000000502007986 */ /* 0x000fe2000c101924 */
[----:B------:R-:W-:Y:S05]  /*6c00*/  EXIT ;  /* 0x000000000000794d */ /* 0x000fea0003800000 */
.L_x_12681:
[----:B------:R-:W-:-:S06]  /*6c10*/  FMUL.FTZ R4, R16, -1 ;  /* 0xbf80000010047820 */ /* 0x000fcc0000410000 */
[----:B------:R-:W0:Y:S02]  /*6c20*/  F2F.F64.F32 R4, R4 ;  /* 0x0000000400047310 */ /* 0x000e240000201800 */
[----:B0-----:R-:W-:Y:S01]  /*6c30*/  STG.E.64 desc[UR36][R2.64], R4 ;  /* 0x0000000402007986 */ /* 0x001fe2000c101b24 */
[----:B------:R-:W-:Y:S05]  /*6c40*/  EXIT ;  /* 0x000000000000794d */ /* 0x000fea0003800000 */
.L_x_12672:
        /* <DEDUP_REMOVED lines=11> */
[----:B0-----:R-:W-:Y:S01]  /*6d00*/  STG.E.U16 desc[UR36][R2.64], R5 ;  /* 0x0000000502007986 */ /* 0x001fe2000c101524 */
[----:B------:R-:W-:Y:S05]  /*6d10*/  EXIT ;  /* 0x000000000000794d */ /* 0x000fea0003800000 */
.L_x_12686:
        /* <DEDUP_REMOVED lines=16> */
.L_x_12689:
[----:B------:R-:W-:-:S04]  /*6e20*/  SHF.R.U32.HI R4, RZ, 0x18, R4 ;  /* 0x00000018ff047819 */ /* 0x000fc80000011604 */
[----:B------:R-:W-:-:S04]  /*6e30*/  LOP3.LUT R4, R5, 0x80, R4, 0xf8, !PT ;  /* 0x0000008005047812 */ /* 0x000fc800078ef804 */
[----:B------:R-:W-:-:S07]  /*6e40*/  PRMT R0, R4, 0x7610, R0 ;  /* 0x0000761004007816 */ /* 0x000fce0000000000 */
.L_x_12688:
[----:B------:R-:W-:Y:S05]  /*6e50*/  BSYNC.RECONVERGENT B0 ;  /* 0x0000000000007941 */ /* 0x000fea0003800200 */
.L_x_12687:
[----:B------:R-:W-:Y:S01]  /*6e60*/  STG.E.U8 desc[UR36][R2.64], R0 ;  /* 0x0000000002007986 */ /* 0x000fe2000c101124 */
[----:B------:R-:W-:Y:S05]  /*6e70*/  EXIT ;  /* 0x000000000000794d */ /* 0x000fea0003800000 */
.L_x_12685:
        /* <DEDUP_REMOVED lines=16> */
.L_x_12692:
[----:B------:R-:W-:-:S04]  /*6f80*/  SHF.R.U32.HI R4, RZ, 0x18, R4 ;  /* 0x00000018ff047819 */ /* 0x000fc80000011604 */
[----:B------:R-:W-:-:S04]  /*6f90*/  LOP3.LUT R5, R5, 0x80, R4, 0xf8, !PT ;  /* 0x0000008005057812 */ /* 0x000fc800078ef804 */
[----:B------:R-:W-:-:S07]  /*6fa0*/  PRMT R0, R5, 0x7610, R0 ;  /* 0x0000761005007816 */ /* 0x000fce0000000000 */
.L_x_12691:
[----:B------:R-:W-:Y:S05]  /*6fb0*/  BSYNC.RECONVERGENT B0 ;  /* 0x0000000000007941 */ /* 0x000fea0003800200 */
.L_x_12690:
[----:B------:R-:W-:Y:S01]  /*6fc0*/  STG.E.U8 desc[UR36][R2.64], R0 ;  /* 0x0000000002007986 */ /* 0x000fe2000c101124 */
[----:B------:R-:W-:Y:S05]  /*6fd0*/  EXIT ;  /* 0x000000000000794d */ /* 0x000fea0003800000 */
.L_x_12684:
        /* <DEDUP_REMOVED lines=21> */
.L_x_12694:
[----:B------:R-:W0:Y:S02]  /*7130*/  F2I.FTZ.U64.TRUNC R16, -R16 ;  /* 0x8000001000107311 */ /* 0x000e24000021d800 */
[----:B0-----:R-:W-:Y:S01]  /*7140*/  STG.E.64 desc[UR36][R2.64], R16 ;  /* 0x0000001002007986 */ /* 0x001fe2000c101b24 */
[----:B------:R-:W-:Y:S05]  /*7150*/  EXIT ;  /* 0x000000000000794d */ /* 0x000fea0003800000 */
.L_x_12693:
[----:B------:R-:W0:Y:S02]  /*7160*/  F2I.FTZ.U32.TRUNC.NTZ R5, -R16 ;  /* 0x8000001000057305 */ /* 0x000e24000021f000 */
[----:B0-----:R-:W-:Y:S01]  /*7170*/  STG.E desc[UR36][R2.64], R5 ;  /* 0x0000000502007986 */ /* 0x001fe2000c101924 */
[----:B------:R-:W-:Y:S05]  /*7180*/  EXIT ;  /* 0x000000000000794d */ /* 0x000fea0003800000 */
.L_x_12683:
        /* <DEDUP_REMOVED lines=10> */
.L_x_12696:
[----:B------:R-:W-:Y:S01]  /*7230*/  FMUL.FTZ R4, R16, -1 ;  /* 0xbf80000010047820 */ /* 0x000fe20000410000 */
[----:B------:R-:W-:-:S05]  /*7240*/  CS2R R6, SRZ ;  /* 0x0000000000067805 */ /* 0x000fca000001ff00 */
[----:B------:R-:W0:Y:S02]  /*7250*/  F2F.F64.F32 R4, R4 ;  /* 0x0000000400047310 */ /* 0x000e240000201800 */
[----:B0-----:R-:W-:Y:S01]  /*7260*/  STG.E.128 desc[UR36][R2.64], R4 ;  /* 0x0000000402007986 */ /* 0x001fe2000c101d24 */
[----:B------:R-:W-:Y:S05]  /*7270*/  EXIT ;  /* 0x000000000000794d */ /* 0x000fea0003800000 */
.L_x_12695:
[----:B------:R-:W-:-:S13]  /*7280*/  ISETP.NE.AND P0, PT, R0, 0xf, PT ;  /* 0x0000000f0000780c */ /* 0x000fda0003f05270 */
[----:B------:R-:W-:Y:S05]  /*7290*/  @!P0 BRA `(.L_x_12697) ;  /* 0x0000000000e08947 */ /* 0x000fea0003800000 */
[----:B------:R-:W-:-:S13]  /*72a0*/  ISETP.NE.AND P0, PT, R0, 0x17, PT ;  /* 0x000000170000780c */ /* 0x000fda0003f05270 */
[----:B------:R-:W-:Y:S05]  /*72b0*/  @!P0 BRA `(.L_x_12698) ;  /* 0x00000000008c8947 */ /* 0x000fea0003800000 */
[----:B------:R-:W-:-:S13]  /*72c0*/  ISETP.NE.AND P0, PT, R0, 0x18, PT ;  /* 0x000000180000780c */ /* 0x000fda0003f05270 */
[----:B------:R-:W-:Y:S05]  /*72d0*/  @!P0 BRA `(.L_x_12699) ;  /* 0x0000000000448947 */ /* 0x000fea0003800000 */
.L_x_12676:
        /* <DEDUP_REMOVED lines=16> */
.L_x_12700:
[----:B------:R-:W-:Y:S05]  /*73e0*/  EXIT ;  /* 0x000000000000794d */ /* 0x000fea0003800000 */
.L_x_12699:
        /* <DEDUP_REMOVED lines=12> */
.L_x_12702:
[----:B------:R-:W-:Y:S05]  /*74b0*/  BSYNC.RECONVERGENT B0 ;  /* 0x0000000000007941 */ /* 0x000fea0003800200 */
.L_x_12701:
[----:B------:R-:W-:-:S05]  /*74c0*/  LOP3.LUT R5, R0, 0x80, R7, 0xf8, !PT ;  /* 0x0000008000057812 */ /* 0x000fca00078ef807 */
[----:B------:R-:W-:Y:S01]  /*74d0*/  STG.E.U8 desc[UR36][R2.64], R5 ;  /* 0x0000000502007986 */ /* 0x000fe2000c101124 */
[----:B------:R-:W-:Y:S05]  /*74e0*/  EXIT ;  /* 0x000000000000794d */ /* 0x000fea0003800000 */
.L_x_12698:
        /* <DEDUP_REMOVED lines=11> */
.L_x_12704:
[----:B------:R-:W-:Y:S01]  /*75a0*/  IMAD.MOV.U32 R0, RZ, RZ, 0x7f ;  /* 0x0000007fff007424 */ /* 0x000fe200078e00ff */
[----:B------:R-:W-:-:S04]  /*75b0*/  ISETP.GT.U32.AND P0, PT, R6, 0x7f800000, PT ;  /* 0x7f8000000600780c */ /* 0x000fc80003f04070 */
[----:B------:R-:W-:-:S09]  /*75c0*/  SEL R0, R0, 0x7c, P0 ;  /* 0x0000007c00007807 */ /* 0x000fd20000000000 */
.L_x_12705:
[----:B------:R-:W-:Y:S05]  /*75d0*/  BSYNC.RECONVERGENT B0 ;  /* 0x0000000000007941 */ /* 0x000fea0003800200 */
.L_x_12703:
[----:B------:R-:W-:-:S04]  /*75e0*/  SHF.R.U32.HI R5, RZ, 0x18, R4 ;  /* 0x00000018ff057819 */ /* 0x000fc80000011604 */
[----:B------:R-:W-:-:S05]  /*75f0*/  LOP3.LUT R5, R0, 0x80, R5, 0xf8, !PT ;  /* 0x0000008000057812 */ /* 0x000fca00078ef805 */
[----:B------:R-:W-:Y:S01]  /*7600*/  STG.E.U8 desc[UR36][R2.64], R5 ;  /* 0x0000000502007986 */ /* 0x000fe2000c101124 */
[----:B------:R-:W-:Y:S05]  /*7610*/  EXIT ;  /* 0x000000000000794d */ /* 0x000fea0003800000 */
.L_x_12697:
[----:B------:R-:W-:-:S05]  /*7620*/  F2FP.BF16.F32.PACK_AB R4, RZ, R4 ;  /* 0x00000004ff04723e */ /* 0x000fca00000010ff */
[----:B------:R-:W-:Y:S01]  /*7630*/  STG.E.U16 desc[UR36][R2.64], R4 ;  /* 0x0000000402007986 */ /* 0x000fe2000c101524 */
[----:B------:R-:W-:Y:S05]  /*7640*/  EXIT ;  /* 0x000000000000794d */ /* 0x000fea0003800000 */
.L_x_12706:
        /* <DEDUP_REMOVED lines=11> */
.L_x_23364:


//--------------------- .text._ZN2at6native18elementwise_kernelILi128ELi2EZNS0_22gpu_kernel_impl_nocastIZZZNS0_15neg_kernel_cudaERNS_18TensorIteratorBaseEENKUlvE0_clEvENKUlvE5_clEvEUlfE_EEvS4_RKT_EUliE_EEviT1_ --------------------------
	.section	.text._ZN2at6native18elementwise_kernelILi128ELi2EZNS0_22gpu_kernel_impl_nocastIZZZNS0_15neg_kernel_cudaERNS_18TensorIteratorBaseEENKUlvE0_clEvENKUlvE5_clEvEUlfE_EEvS4_RKT_EUliE_EEviT1_,"ax",@progbits
	.align	128
        .global         _ZN2at6native18elementwise_kernelILi128ELi2EZNS0_22gpu_kernel_impl_nocastIZZZNS0_15neg_kernel_cudaERNS_18TensorIteratorBaseEENKUlvE0_clEvENKUlvE5_clEvEUlfE_EEvS4_RKT_EUliE_EEviT1_
        .type           _ZN2at6native18elementwise_kernelILi128ELi2EZNS0_22gpu_kernel_impl_nocastIZZZNS0_15neg_kernel_cudaERNS_18TensorIteratorBaseEENKUlvE0_clEvENKUlvE5_clEvEUlfE_EEvS4_RKT_EUliE_EEviT1_,@function
        .size           _ZN2at6native18elementwise_kernelILi128ELi2EZNS0_22gpu_kernel_impl_nocastIZZZNS0_15neg_kernel_cudaERNS_18TensorIteratorBaseEENKUlvE0_clEvENKUlvE5_clEvEUlfE_EEvS4_RKT_EUliE_EEviT1_,(.L_x_23365 - _ZN2at6native18elementwise_kernelILi128ELi2EZNS0_22gpu_kernel_impl_nocastIZZZNS0_15neg_kernel_cudaERNS_18TensorIteratorBaseEENKUlvE0_clEvENKUlvE5_clEvEUlfE_EEvS4_RKT_EUliE_EEviT1_)
        .other          _ZN2at6native18elementwise_kernelILi128ELi2EZNS0_22gpu_kernel_impl_nocastIZZZNS0_15neg_kernel_cudaERNS_18TensorIteratorBaseEENKUlvE0_clEvENKUlvE5_clEvEUlfE_EEvS4_RKT_EUliE_EEviT1_,@"STO_CUDA_ENTRY STV_DEFAULT"
_ZN2at6native18elementwise_kernelILi128ELi2EZNS0_22gpu_kernel_impl_nocastIZZZNS0_15neg_kernel_cudaERNS_18TensorIteratorBaseEENKUlvE0_clEvENKUlvE5_clEvEUlfE_EEvS4_RKT_EUliE_EEviT1_:
.text._ZN2at6native18elementwise_kernelILi128ELi2EZNS0_22gpu_kernel_impl_nocastIZZZNS0_15neg_kernel_cudaERNS_18TensorIteratorBaseEENKUlvE0_clEvENKUlvE5_clEvEUlfE_EEvS4_RKT_EUliE_EEviT1_:
        /* <DEDUP_REMOVED lines=16> */
[----:B------:R-:W-:Y:S01]  /*0100*/  IADD3 R3, PT, PT, R3, 0x80, RZ ;  /* 0x0000008003037810 */ /* 0x000fe20007ffe0ff */
[----:B--2---:R-:W-:-:S05]  /*0110*/  FADD.FTZ R9, -R4, -RZ ;  /* 0x800000ff04097221 */ /* 0x004fca0000010100 */
[----:B0-----:R0:W-:Y:S02]  /*0120*/  STG.E desc[UR6][R6.64], R9 ;  /* 0x0000000906007986 */ /* 0x0011e4000c101906 */
.L_x_12709:
[----:B------:R-:W-:Y:S05]  /*0130*/  BSYNC.RECONVERGENT B0 ;  /* 0x0000000000007941 */ /* 0x000fea0003800200 */
.L_x_12708:
[----:B------:R-:W-:-:S13]  /*0140*/  ISETP.GE.AND P0, PT, R3, UR4, PT ;  /* 0x0000000403007c0c */ /* 0x000fda000bf06270 */
[----:B------:R-:W-:Y:S05]  /*0150*/  @P0 EXIT ;  /* 0x000000000000094d */ /* 0x000fea0003800000 */
[----:B------:R-:W1:Y:S02]  /*0160*/  LDC.64 R2, c[0x0][0x588] ;  /* 0x00016200ff027b82 */ /* 0x000e640000000a00 */
[----:B-1----:R-:W0:Y:S06]  /*0170*/  LDG.E R2, desc[UR6][R2.64] ;  /* 0x0000000602027981 */ /* 0x002e2c000c1e1900 */
[----:B------:R-:W1:Y:S01]  /*0180*/  LDC.64 R4, c[0x0][0x580] ;  /* 0x00016000ff047b82 */ /* 0x000e620000000a00 */
[----:B0-----:R-:W-:-:S05]  /*0190*/  FADD.FTZ R7, -R2, -RZ ;  /* 0x800000ff02077221 */ /* 0x001fca0000010100 */
[----:B-1----:R-:W-:Y:S01]  /*01a0*/  STG.E desc[UR6][R4.64], R7 ;  /* 0x0000000704007986 */ /* 0x002fe2000c101906 */
[----:B------:R-:W-:Y:S05]  /*01b0*/  EXIT ;  /* 0x000000000000794d */ /* 0x000fea0003800000 */
.L_x_12707:
        /* <DEDUP_REMOVED lines=305> */
.L_x_12712:
[----:B------:R-:W0:Y:S02]  /*14d0*/  LDCU.128 UR8, c[0x0][0x580] ;  /* 0x0000b000ff0877ac */ /* 0x000e240008000c00 */
[----:B0-----:R-:W-:-:S05]  /*14e0*/  IADD3 R6, P0, PT, R4, UR10, RZ ;  /* 0x0000000a04067c10 */ /* 0x001fca000ff1e0ff */
[----:B------:R-:W-:-:S05]  /*14f0*/  IMAD.X R7, RZ, RZ, UR11, P0 ;  /* 0x0000000bff077e24 */ /* 0x000fca00080e06ff */
[----:B------:R-:W2:Y:S01]  /*1500*/  LDG.E R6, desc[UR6][R6.64] ;  /* 0x0000000606067981 */ /* 0x000ea2000c1e1900 */
[----:B------:R-:W-:Y:S02]  /*1510*/  IADD3 R4, P0, PT, R5, UR8, RZ ;  /* 0x0000000805047c10 */ /* 0x000fe4000ff1e0ff */
[----:B------:R-:W-:Y:S02]  /*1520*/  IADD3 R3, PT, PT, R3, 0x80, RZ ;  /* 0x0000008003037810 */ /* 0x000fe40007ffe0ff */
[----:B------:R-:W-:Y:S01]  /*1530*/  IADD3.X R5, PT, PT, RZ, UR9, RZ, P0, !PT ;  /* 0x00000009ff057c10 */ /* 0x000fe200087fe4ff */
[----:B--2---:R-:W-:-:S05]  /*1540*/  FADD.FTZ R9, -R6, -RZ ;  /* 0x800000ff06097221 */ /* 0x004fca0000010100 */
[----:B------:R0:W-:Y:S03]  /*1550*/  STG.E desc[UR6][R4.64], R9 ;  /* 0x0000000904007986 */ /* 0x0001e6000c101906 */
.L_x_12711:
[----:B------:R-:W-:Y:S05]  /*1560*/  BSYNC.RECONVERGENT B0 ;  /* 0x0000000000007941 */ /* 0x000fea0003800200 */
.L_x_12710:
[----:B------:R-:W-:-:S13]  /*1570*/  ISETP.GE.AND P0, PT, R3, UR4, PT ;  /* 0x0000000403007c0c */ /* 0x000fda000bf06270 */
[----:B------:R-:W-:Y:S05]  /*1580*/  @P0 EXIT ;  /* 0x000000000000094d */ /* 0x000fea0003800000 */
        /* <DEDUP_REMOVED lines=298> */
.L_x_12713:
[----:B------:R-:W0:Y:S02]  /*2830*/  LDCU.128 UR8, c[0x0][0x580] ;  /* 0x0000b000ff0877ac */ /* 0x000e240008000c00 */
[----:B0-----:R-:W-:-:S04]  /*2840*/  IADD3 R4, P0, PT, R2, UR10, RZ ;  /* 0x0000000a02047c10 */ /* 0x001fc8000ff1e0ff */
[----:B------:R-:W-:-:S05]  /*2850*/  IADD3.X R5, PT, PT, RZ, UR11, RZ, P0, !PT ;  /* 0x0000000bff057c10 */ /* 0x000fca00087fe4ff */
[----:B------:R-:W2:Y:S01]  /*2860*/  LDG.E R4, desc[UR6][R4.64] ;  /* 0x0000000604047981 */ /* 0x000ea2000c1e1900 */
[----:B------:R-:W-:-:S04]  /*2870*/  IADD3 R2, P0, PT, R3, UR8, RZ ;  /* 0x0000000803027c10 */ /* 0x000fc8000ff1e0ff */
[----:B------:R-:W-:Y:S01]  /*2880*/  IADD3.X R3, PT, PT, RZ, UR9, RZ, P0, !PT ;  /* 0x00000009ff037c10 */ /* 0x000fe200087fe4ff */
[----:B--2---:R-:W-:-:S05]  /*2890*/  FADD.FTZ R7, -R4, -RZ ;  /* 0x800000ff04077221 */ /* 0x004fca0000010100 */
[----:B------:R-:W-:Y:S01]  /*28a0*/  STG.E desc[UR6][R2.64], R7 ;  /* 0x0000000702007986 */ /* 0x000fe2000c101906 */
[----:B------:R-:W-:Y:S05]  /*28b0*/  EXIT ;  /* 0x000000000000794d */ /* 0x000fea0003800000 */
.L_x_12714:
        /* <DEDUP_REMOVED lines=12> */
.L_x_23365:


//--------------------- .text._ZN2at6native27unrolled_elementwise_kernelIZZZNS0_15neg_kernel_cudaERNS_18TensorIteratorBaseEENKUlvE0_clEvENKUlvE5_clEvEUlfE_St5arrayIPcLm2EELi4E23TrivialOffsetCalculatorILi1EjESB_NS0_6memory15LoadWithoutCastENSC_16StoreWithoutCastEEEviT_T0_T2_T3_T4_T5_ --------------------------
	.section	.text._ZN2at6native27unrolled_elementwise_kernelIZZZNS0_15neg_kernel_cudaERNS_18TensorIteratorBaseEENKUlvE0_clEvENKUlvE5_clEvEUlfE_St5arrayIPcLm2EELi4E23TrivialOffsetCalculatorILi1EjESB_NS0_6memory15LoadWithoutCastENSC_16StoreWithoutCastEEEviT_T0_T2_T3_T4_T5_,"ax",@progbits
	.align	128
        .global         _ZN2at6native27unrolled_elementwise_kernelIZZZNS0_15neg_kernel_cudaERNS_18TensorIteratorBaseEENKUlvE0_clEvENKUlvE5_clEvEUlfE_St5arrayIPcLm2EELi4E23TrivialOffsetCalculatorILi1EjESB_NS0_6memory15LoadWithoutCastENSC_16StoreWithoutCastEEEviT_T0_T2_T3_T4_T5_
        .type           _ZN2at6native27unrolled_elementwise_kernelIZZZNS0_15neg_kernel_cudaERNS_18TensorIteratorBaseEENKUlvE0_clEvENKUlvE5_clEvEUlfE_St5arrayIPcLm2EELi4E23TrivialOffsetCalculatorILi1EjESB_NS0_6memory15LoadWithoutCastENSC_16StoreWithoutCastEEEviT_T0_T2_T3_T4_T5_,@function
        .size           _ZN2at6native27unrolled_elementwise_kernelIZZZNS0_15neg_kernel_cudaERNS_18TensorIteratorBaseEENKUlvE0_clEvENKUlvE5_clEvEUlfE_St5arrayIPcLm2EELi4E23TrivialOffsetCalculatorILi1EjESB_NS0_6memory15LoadWithoutCastENSC_16StoreWithoutCastEEEviT_T0_T2_T3_T4_T5_,(.L_x_23366 - _ZN2at6native27unrolled_elementwise_kernelIZZZNS0_15neg_kernel_cudaERNS_18TensorIteratorBaseEENKUlvE0_clEvENKUlvE5_clEvEUlfE_St5arrayIPcLm2EELi4E23TrivialOffsetCalculatorILi1EjESB_NS0_6memory15LoadWithoutCastENSC_16StoreWithoutCastEEEviT_T0_T2_T3_T4_T5_)
        .other          _ZN2at6native27unrolled_elementwise_kernelIZZZNS0_15neg_kernel_cudaERNS_18TensorIteratorBaseEENKUlvE0_clEvENKUlvE5_clEvEUlfE_St5arrayIPcLm2EELi4E23TrivialOffsetCalculatorILi1EjESB_NS0_6memory15LoadWithoutCastENSC_16StoreWithoutCastEEEviT_T0_T2_T3_T4_T5_,@"STO_CUDA_ENTRY STV_DEFAULT"
_ZN2at6native27unrolled_elementwise_kernelIZZZNS0_15neg_kernel_cudaERNS_18TensorIteratorBaseEENKUlvE0_clEvENKUlvE5_clEvEUlfE_St5arrayIPcLm2EELi4E23TrivialOffsetCalculatorILi1EjESB_NS0_6memory15LoadWithoutCastENSC_16StoreWithoutCastEEEviT_T0_T2_T3_T4_T5_:
.text._ZN2at6native27unrolled_elementwise_kernelIZZZNS0_15neg_kernel_cudaERNS_18TensorIteratorBaseEENKUlvE0_clEvENKUlvE5_clEvEUlfE_St5arrayIPcLm2EELi4E23TrivialOffsetCalculatorILi1EjESB_NS0_6memory15LoadWithoutCastENSC_16StoreWithoutCastEEEviT_T0_T2_T3_T4_T5_:
[----:B------:R-:W-:Y:S01]  /*0000*/  LDC R1, c[0x0][0x37c] ;  /* 0x0000df00ff017b82 */ /* 0x000fe20000000800 */
[----:B------:R-:W0:Y:S07]  /*0010*/  S2R R0, SR_CTAID.X ;  /* 0x0000000000007919 */ /* 0x000e2e0000002500 */
[----:B------:R-:W0:Y:S01]  /*0020*/  LDC R3, c[0x0][0x380] ;  /* 0x0000e000ff037b82 */ /* 0x000e220000000800 */
[----:B------:R-:W1:Y:S01]  /*0030*/  LDCU.64 UR4, c[0x0][0x358] ;  /* 0x00006b00ff0477ac */ /* 0x000e620008000a00 */
[----:B------:R-:W-:Y:S01]  /*0040*/  HFMA2 R14, -RZ, RZ, 0, 0 ;  /* 0x00000000ff0e7431 */ /* 0x000fe200000001ff */
[----:B------:R-:W2:Y:S01]  /*0050*/  S2R R13, SR_TID.X ;  /* 0x00000000000d7919 */ /* 0x000ea20000002100 */
[----:B0-----:R-:W-:Y:S01]  /*0060*/  IMAD R2, R0, -0x200, R3 ;  /* 0xfffffe0000027824 */ /* 0x001fe200078e0203 */
[----:B--2---:R-:W-:-:S04]  /*0070*/  MOV R3, R13 ;  /* 0x0000000d00037202 */ /* 0x004fc80000000f00 */
[----:B------:R-:W-:-:S13]  /*0080*/  ISETP.GE.AND P0, PT, R13, R2, PT ;  /* 0x000000020d00720c */ /* 0x000fda0003f06270 */
[----:B------:R-:W-:Y:S01]  /*0090*/  @!P0 VIADD R13, R3, 0x80 ;  /* 0x00000080030d8836 */ /* 0x000fe20000000000 */
[----:B------:R-:W0:Y:S01]  /*00a0*/  @!P0 LDC.64 R8, c[0x0][0x390] ;  /* 0x0000e400ff088b82 */ /* 0x000e220000000a00 */
[----:B------:R-:W-:-:S03]  /*00b0*/  @!P0 LEA R15, R0, R3, 0x9 ;  /* 0x00000003000f8211 */ /* 0x000fc600078e48ff */
[----:B------:R-:W-:-:S13]  /*00c0*/  ISETP.GE.AND P1, PT, R13, R2, PT ;  /* 0x000000020d00720c */ /* 0x000fda0003f26270 */
[----:B------:R-:W-:Y:S01]  /*00d0*/  @!P1 LEA R17, R0, R13, 0x9 ;  /* 0x0000000d00119211 */ /* 0x000fe200078e48ff */
[----:B------:R-:W-:Y:S01]  /*00e0*/  @!P1 VIADD R13, R13, 0x80 ;  /* 0x000000800d0d9836 */ /* 0x000fe20000000000 */
[----:B------:R-:W2:Y:S04]  /*00f0*/  @!P1 LDC.64 R10, c[0x0][0x390] ;  /* 0x0000e400ff0a9b82 */ /* 0x000ea80000000a00 */
[----:B------:R-:W-:Y:S01]  /*0100*/  ISETP.GE.AND P3, PT, R13, R2, PT ;  /* 0x000000020d00720c */ /* 0x000fe20003f66270 */
[----:B0-----:R-:W-:-:S05]  /*0110*/  @!P0 IMAD.WIDE.U32 R8, R15, 0x4, R8 ;  /* 0x000000040f088825 */ /* 0x001fca00078e0008 */
[----:B-1----:R-:W3:Y:S07]  /*0120*/  @!P0 LDG.E R14, desc[UR4][R8.64] ;  /* 0x00000004080e8981 */ /* 0x002eee000c1e1900 */
[----:B------:R-:W-:Y:S01]  /*0130*/  @!P3 LEA R19, R0, R13, 0x9 ;  /* 0x0000000d0013b211 */ /* 0x000fe200078e48ff */
[----:B------:R-:W-:Y:S01]  /*0140*/  @!P3 VIADD R13, R13, 0x80 ;  /* 0x000000800d0db836 */ /* 0x000fe20000000000 */
[----:B------:R-:W0:Y:S04]  /*0150*/  @!P3 LDC.64 R6, c[0x0][0x390] ;  /* 0x0000e400ff06bb82 */ /* 0x000e280000000a00 */
[----:B------:R-:W-:-:S13]  /*0160*/  ISETP.GE.AND P2, PT, R13, R2, PT ;  /* 0x000000020d00720c */ /* 0x000fda0003f46270 */
[----:B------:R-:W1:Y:S01]  /*0170*/  @!P2 LDC.64 R4, c[0x0][0x390] ;  /* 0x0000e400ff04ab82 */ /* 0x000e620000000a00 */
[----:B------:R-:W-:Y:S02]  /*0180*/  @!P2 IMAD R15, R0, 0x200, R13 ;  /* 0x00000200000fa824 */ /* 0x000fe400078e020d */
[----:B--2---:R-:W-:-:S04]  /*0190*/  @!P1 IMAD.WIDE.U32 R10, R17, 0x4, R10 ;  /* 0x00000004110a9825 */ /* 0x004fc800078e000a */
[----:B0-----:R-:W-:-:S04]  /*01a0*/  @!P3 IMAD.WIDE.U32 R12, R19, 0x4, R6 ;  /* 0x00000004130cb825 */ /* 0x001fc800078e0006 */
[----:B-1----:R-:W-:Y:S01]  /*01b0*/  @!P2 IMAD.WIDE.U32 R6, R15, 0x4, R4 ;  /* 0x000000040f06a825 */ /* 0x002fe200078e0004 */
[----:B------:R-:W-:Y:S02]  /*01c0*/  CS2R R4, SRZ ;  /* 0x0000000000047805 */ /* 0x000fe4000001ff00 */
[----:B------:R-:W-:-:S04]  /*01d0*/  MOV R15, RZ ;  /* 0x000000ff000f7202 */ /* 0x000fc80000000f00 */
[----:B------:R0:W5:Y:S04]  /*01e0*/  @!P1 LDG.E R5, desc[UR4][R10.64] ;  /* 0x000000040a059981 */ /* 0x000168000c1e1900 */
[----:B------:R0:W5:Y:S04]  /*01f0*/  @!P3 LDG.E R15, desc[UR4][R12.64] ;  /* 0x000000040c0fb981 */ /* 0x000168000c1e1900 */
[----:B------:R0:W5:Y:S01]  /*0200*/  @!P2 LDG.E R4, desc[UR4][R6.64] ;  /* 0x000000040604a981 */ /* 0x000162000c1e1900 */
[----:B------:R-:W-:Y:S01]  /*0210*/  ISETP.GE.AND P0, PT, R3, R2, PT ;  /* 0x000000020300720c */ /* 0x000fe20003f06270 */
[----:B------:R-:W-:Y:S04]  /*0220*/  BSSY.RECONVERGENT B0, `(.L_x_12715) ;  /* 0x000001a000007945 */ /* 0x000fe80003800200 */
[----:B------:R-:W-:Y:S01]  /*0230*/  BSSY.RELIABLE B1, `(.L_x_12716) ;  /* 0x0000011000017945 */ /* 0x000fe20003800100 */
[----:B---3--:R-:W-:-:S07]  /*0240*/  FADD.FTZ R9, -R14, -RZ ;  /* 0x800000ff0e097221 */ /* 0x008fce0000010100 */
[----:B0-----:R-:W-:Y:S05]  /*0250*/  @P0 BRA `(.L_x_12717) ;  /* 0x0000000000380947 */ /* 0x001fea0003800000 */
[----:B------:R-:W0:Y:S01]  /*0260*/  LDC.64 R6, c[0x0][0x388] ;  /* 0x0000e200ff067b82 */ /* 0x000e220000000a00 */
[----:B------:R-:W-:Y:S01]  /*0270*/  LEA R11, R0, R3, 0x9 ;  /* 0x00000003000b7211 */ /* 0x000fe200078e48ff */
[----:B------:R-:W-:-:S05]  /*0280*/  VIADD R3, R3, 0x80 ;  /* 0x0000008003037836 */ /* 0x000fca0000000000 */
[----:B------:R-:W-:-:S13]  /*0290*/  ISETP.GE.AND P0, PT, R3, R2, PT ;  /* 0x000000020300720c */ /* 0x000fda0003f06270 */
[----:B------:R-:W-:Y:S05]  /*02a0*/  @P0 BREAK.RELIABLE B1 ;  /* 0x0000000000010942 */ /* 0x000fea0003800100 */
[----:B0-----:R-:W-:-:S05]  /*02b0*/  IMAD.WIDE.U32 R6, R11, 0x4, R6 ;  /* 0x000000040b067825 */ /* 0x001fca00078e0006 */
[----:B------:R0:W-:Y:S01]  /*02c0*/  STG.E desc[UR4][R6.64], R9 ;  /* 0x0000000906007986 */ /* 0x0001e2000c101904 */
[----:B------:R-:W-:Y:S05]  /*02d0*/  @P0 BRA `(.L_x_12718) ;  /* 0x0000000000380947 */ /* 0x000fea0003800000 */
[----:B0-----:R-:W0:Y:S01]  /*02e0*/  LDC.64 R6, c[0x0][0x388] ;  /* 0x0000e200ff067b82 */ /* 0x001e220000000a00 */
[----:B------:R-:W-:Y:S01]  /*02f0*/  LEA R9, R0, R3, 0x9 ;  /* 0x0000000300097211 */ /* 0x000fe200078e48ff */
[----:B-----5:R-:W-:Y:S01]  /*0300*/  FADD.FTZ R5, -R5, -RZ ;  /* 0x800000ff05057221 */ /* 0x020fe20000010100 */
[----:B------:R-:W-:-:S03]  /*0310*/  IADD3 R3, PT, PT, R3, 0x80, RZ ;  /* 0x0000008003037810 */ /* 0x000fc60007ffe0ff */
[----:B0-----:R-:W-:-:S05]  /*0320*/  IMAD.WIDE.U32 R6, R9, 0x4, R6 ;  /* 0x0000000409067825 */ /* 0x001fca00078e0006 */
[----:B------:R0:W-:Y:S02]  /*0330*/  STG.E desc[UR4][R6.64], R5 ;  /* 0x0000000506007986 */ /* 0x0001e4000c101904 */
.L_x_12717:
[----:B------:R-:W-:Y:S05]  /*0340*/  BSYNC.RELIABLE B1 ;  /* 0x0000000000017941 */ /* 0x000fea0003800100 */
.L_x_12716:
[----:B------:R-:W-:-:S13]  /*0350*/  ISETP.GE.AND P0, PT, R3, R2, PT ;  /* 0x000000020300720c */ /* 0x000fda0003f06270 */
[----:B0-----:R-:W0:Y:S01]  /*0360*/  @!P0 LDC.64 R6, c[0x0][0x388] ;  /* 0x0000e200ff068b82 */ /* 0x001e220000000a00 */
[----:B-----5:R-:W-:Y:S02]  /*0370*/  @!P0 IMAD R5, R0, 0x200, R3 ;  /* 0x0000020000058824 */ /* 0x020fe400078e0203 */
[----:B------:R-:W-:Y:S01]  /*0380*/  @!P0 FADD.FTZ R15, -R15, -RZ ;  /* 0x800000ff0f0f8221 */ /* 0x000fe20000010100 */
[----:B------:R-:W-:Y:S01]  /*0390*/  @!P0 IADD3 R3, PT, PT, R3, 0x80, RZ ;  /* 0x0000008003038810 */ /* 0x000fe20007ffe0ff */
[----:B0-----:R-:W-:-:S05]  /*03a0*/  @!P0 IMAD.WIDE.U32 R6, R5, 0x4, R6 ;  /* 0x0000000405068825 */ /* 0x001fca00078e0006 */
[----:B------:R1:W-:Y:S02]  /*03b0*/  @!P0 STG.E desc[UR4][R6.64], R15 ;  /* 0x0000000f06008986 */ /* 0x0003e4000c101904 */
.L_x_12718:
[----:B------:R-:W-:Y:S05]  /*03c0*/  BSYNC.RECONVERGENT B0 ;  /* 0x0000000000007941 */ /* 0x000fea0003800200 */
.L_x_12715:
[----:B------:R-:W-:Y:S05]  /*03d0*/  WARPSYNC.ALL ;  /* 0x0000000000007948 */ /* 0x000fea0003800000 */
[----:B------:R-:W-:-:S13]  /*03e0*/  ISETP.GE.AND P0, PT, R3, R2, PT ;  /* 0x000000020300720c */ /* 0x000fda0003f06270 */
[----:B------:R-:W-:Y:S05]  /*03f0*/  @P0 EXIT ;  /* 0x000000000000094d */ /* 0x000fea0003800000 */
[----:B01----:R-:W0:Y:S01]  /*0400*/  LDC.64 R6, c[0x0][0x388] ;  /* 0x0000e200ff067b82 */ /* 0x003e220000000a00 */
[----:B------:R-:W-:Y:S01]  /*0410*/  LEA R3, R0, R3, 0x9 ;  /* 0x0000000300037211 */ /* 0x000fe200078e48ff */
[----:B-----5:R-:W-:-:S04]  /*0420*/  FADD.FTZ R5, -R4, -RZ ;  /* 0x800000ff04057221 */ /* 0x020fc80000010100 */
[----:B0-----:R-:W-:-:S05]  /*0430*/  IMAD.WIDE.U32 R2, R3, 0x4, R6 ;  /* 0x0000000403027825 */ /* 0x001fca00078e0006 */
[----:B------:R-:W-:Y:S01]  /*0440*/  STG.E desc[UR4][R2.64], R5 ;  /* 0x0000000502007986 */ /* 0x000fe2000c101904 */
[----:B------:R-:W-:Y:S05]  /*0450*/  EXIT ;  /* 0x000000000000794d */ /* 0x000fea0003800000 */
.L_x_12719:
        /* <DEDUP_REMOVED lines=10> */
.L_x_23366:


//--------------------- .text._ZN2at6native29vectorized_elementwise_kernelILi2EZZZNS0_15neg_kernel_cudaERNS_18TensorIteratorBaseEENKUlvE0_clEvENKUlvE5_clEvEUlfE_St5arrayIPcLm2EEEEviT0_T1_ --------------------------
	.section	.text._ZN2at6native29vectorized_elementwise_kernelILi2EZZZNS0_15neg_kernel_cudaERNS_18TensorIteratorBaseEENKUlvE0_clEvENKUlvE5_clEvEUlfE_St5arrayIPcLm2EEEEviT0_T1_,"ax",@progbits
	.align	128
        .global         _ZN2at6native29vectorized_elementwise_kernelILi2EZZZNS0_15neg_kernel_cudaERNS_18TensorIteratorBaseEENKUlvE0_clEvENKUlvE5_clEvEUlfE_St5arrayIPcLm2EEEEviT0_T1_
        .type           _ZN2at6native29vectorized_elementwise_kernelILi2EZZZNS0_15neg_kernel_cudaERNS_18TensorIteratorBaseEENKUlvE0_clEvENKUlvE5_clEvEUlfE_St5arrayIPcLm2EEEEviT0_T1_,@function
        .size           _ZN2at6native29vectorized_elementwise_kernelILi2EZZZNS0_15neg_kernel_cudaERNS_18TensorIteratorBaseEENKUlvE0_clEvENKUlvE5_clEvEUlfE_St5arrayIPcLm2EEEEviT0_T1_,(.L_x_23367 - _ZN2at6native29vectorized_elementwise_kernelILi2EZZZNS0_15neg_kernel_cudaERNS_18TensorIteratorBaseEENKUlvE0_clEvENKUlvE5_clEvEUlfE_St5arrayIPcLm2EEEEviT0_T1_)
        .other          _ZN2at6native29vectorized_elementwise_kernelILi2EZZZNS0_15neg_kernel_cudaERNS_18TensorIteratorBaseEENKUlvE0_clEvENKUlvE5_clEvEUlfE_St5arrayIPcLm2EEEEviT0_T1_,@"STO_CUDA_ENTRY STV_DEFAULT"
_ZN2at6native29vectorized_elementwise_kernelILi2EZZZNS0_15neg_kernel_cudaERNS_18TensorIteratorBaseEENKUlvE0_clEvENKUlvE5_clEvEUlfE_St5arrayIPcLm2EEEEviT0_T1_:
.text._ZN2at6native29vectorized_elementwise_kernelILi2EZZZNS0_15neg_kernel_cudaERNS_18TensorIteratorBaseEENKUlvE0_clEvENKUlvE5_clEvEUlfE_St5arrayIPcLm2EEEEviT0_T1_:
[----:B------:R-:W-:Y:S01]  /*0000*/  LDC R1, c[0x0][0x37c] ;  /* 0x0000df00ff017b82 */ /* 0x000fe20000000800 */
[----:B------:R-:W0:Y:S01]  /*0010*/  S2R R0, SR_CTAID.X ;  /* 0x0000000000007919 */ /* 0x000e220000002500 */
[----:B------:R-:W1:Y:S01]  /*0020*/  LDCU UR6, c[0x0][0x380] ;  /* 0x00007000ff0677ac */ /* 0x000e620008000800 */
[----:B------:R-:W2:Y:S01]  /*0030*/  LDCU.64 UR4, c[0x0][0x358] ;  /* 0x00006b00ff0477ac */ /* 0x000ea20008000a00 */
[----:B0-----:R-:W-:-:S04]  /*0040*/  SHF.L.U32 R0, R0, 0xa, RZ ;  /* 0x0000000a00007819 */ /* 0x001fc800000006ff */
[----:B-1----:R-:W-:-:S04]  /*0050*/  IADD3 R16, PT, PT, -R0, UR6, RZ ;  /* 0x0000000600107c10 */ /* 0x002fc8000fffe1ff */
[----:B------:R-:W-:-:S13]  /*0060*/  ISETP.GT.U32.AND P0, PT, R16, 0x3ff, PT ;  /* 0x000003ff1000780c */ /* 0x000fda0003f04070 */
[----:B--2---:R-:W-:Y:S05]  /*0070*/  @P0 BRA `(.L_x_12720) ;  /* 0x0000000400f40947 */ /* 0x004fea0003800000 */
[----:B------:R-:W0:Y:S01]  /*0080*/  S2R R25, SR_TID.X ;  /* 0x0000000000197919 */ /* 0x000e220000002100 */
[----:B------:R-:W-:Y:S01]  /*0090*/  IMAD.MOV.U32 R18, RZ, RZ, RZ ;  /* 0x000000ffff127224 */ /* 0x000fe200078e00ff */
[----:B0-----:R-:W-:Y:S02]  /*00a0*/  ISETP.GE.U32.AND P6, PT, R25, R16, PT ;  /* 0x000000101900720c */ /* 0x001fe40003fc6070 */
[----:B------:R-:W-:-:S11]  /*00b0*/  MOV R17, R25 ;  /* 0x0000001900117202 */ /* 0x000fd60000000f00 */
[----:B------:R-:W-:Y:S01]  /*00c0*/  @!P6 VIADD R25, R17, 0x80 ;  /* 0x000000801119e836 */ /* 0x000fe20000000000 */
[----:B------:R-:W0:Y:S01]  /*00d0*/  @!P6 LDC.64 R2, c[0x0][0x390] ;  /* 0x0000e400ff02eb82 */ /* 0x000e220000000a00 */
[----:B------:R-:W-:-:S03]  /*00e0*/  @!P6 IADD3 R5, PT, PT, R0, R17, RZ ;  /* 0x000000110005e210 */ /* 0x000fc60007ffe0ff */
[----:B------:R-:W-:-:S13]  /*00f0*/  ISETP.GE.U32.AND P5, PT, R25, R16, PT ;  /* 0x000000101900720c */ /* 0x000fda0003fa6070 */
[----:B------:R-:W-:Y:S01]  /*0100*/  @!P5 IADD3 R20, PT, PT, R0, R25, RZ ;  /* 0x000000190014d210 */ /* 0x000fe20007ffe0ff */
[----:B------:R-:W1:Y:S01]  /*0110*/  @!P5 LDC.64 R12, c[0x0][0x390] ;  /* 0x0000e400ff0cdb82 */ /* 0x000e620000000a00 */
[----:B------:R-:W-:-:S04]  /*0120*/  @!P5 IADD3 R25, PT, PT, R25, 0x80, RZ ;  /* 0x000000801919d810 */ /* 0x000fc80007ffe0ff */
[----:B------:R-:W-:Y:S01]  /*0130*/  ISETP.GE.U32.AND P4, PT, R25, R16, PT ;  /* 0x000000101900720c */ /* 0x000fe20003f86070 */
[----:B0-----:R-:W-:-:S05]  /*0140*/  @!P6 IMAD.WIDE.U32 R2, R5, 0x4, R2 ;  /* 0x000000040502e825 */ /* 0x001fca00078e0002 */
[----:B------:R0:W2:Y:S07]  /*0150*/  @!P6 LDG.E R18, desc[UR4][R2.64] ;  /* 0x000000040212e981 */ /* 0x0000ae000c1e1900 */
[----:B------:R-:W-:Y:S01]  /*0160*/  @!P4 IMAD.IADD R29, R0, 0x1, R25 ;  /* 0x00000001001dc824 */ /* 0x000fe200078e0219 */
[----:B------:R-:W-:Y:S01]  /*0170*/  @!P4 IADD3 R25, PT, PT, R25, 0x80, RZ ;  /* 0x000000801919c810 */ /* 0x000fe20007ffe0ff */
[----:B------:R-:W3:Y:S03]  /*0180*/  @!P4 LDC.64 R14, c[0x0][0x390] ;  /* 0x0000e400ff0ecb82 */ /* 0x000ee60000000a00 */
[----:B------:R-:W-:-:S13]  /*0190*/  ISETP.GE.U32.AND P3, PT, R25, R16, PT ;  /* 0x000000101900720c */ /* 0x000fda0003f66070 */
[----:B------:R-:W-:Y:S01]  /*01a0*/  @!P3 IADD3 R27, PT, PT, R0, R25, RZ ;  /* 0x00000019001bb210 */ /* 0x000fe20007ffe0ff */
[----:B------:R-:W-:Y:S01]  /*01b0*/  @!P3 VIADD R25, R25, 0x80 ;  /* 0x000000801919b836 */ /* 0x000fe20000000000 */
[----:B------:R-:W4:Y:S04]  /*01c0*/  @!P3 LDC.64 R10, c[0x0][0x390] ;  /* 0x0000e400ff0abb82 */ /* 0x000f280000000a00 */
[----:B------:R-:W-:-:S13]  /*01d0*/  ISETP.GE.U32.AND P2, PT, R25, R16, PT ;  /* 0x000000101900720c */ /* 0x000fda0003f46070 */
[----:B------:R-:W-:Y:S01]  /*01e0*/  @!P2 IADD3 R23, PT, PT, R0, R25, RZ ;  /* 0x000000190017a210 */ /* 0x000fe20007ffe0ff */
[----:B0-----:R-:W0:Y:S01]  /*01f0*/  @!P2 LDC.64 R2, c[0x0][0x390] ;  /* 0x0000e400ff02ab82 */ /* 0x001e220000000a00 */
[----:B------:R-:W-:-:S04]  /*0200*/  @!P2 IADD3 R25, PT, PT, R25, 0x80, RZ ;  /* 0x000000801919a810 */ /* 0x000fc80007ffe0ff */
[----:B------:R-:W-:-:S13]  /*0210*/  ISETP.GE.U32.AND P1, PT, R25, R16, PT ;  /* 0x000000101900720c */ /* 0x000fda0003f26070 */
[----:B------:R-:W-:Y:S01]  /*0220*/  @!P1 IMAD.IADD R21, R0, 0x1, R25 ;  /* 0x0000000100159824 */ /* 0x000fe200078e0219 */
[----:B------:R-:W-:Y:S01]  /*0230*/  @!P1 IADD3 R25, PT, PT, R25, 0x80, RZ ;  /* 0x0000008019199810 */ /* 0x000fe20007ffe0ff */
[----:B------:R-:W3:Y:S03]  /*0240*/  @!P1 LDC.64 R4, c[0x0][0x390] ;  /* 0x0000e400ff049b82 */ /* 0x000ee60000000a00 */
[----:B------:R-:W-:-:S13]  /*0250*/  ISETP.GE.U32.AND P0, PT, R25, R16, PT ;  /* 0x000000101900720c */ /* 0x000fda0003f06070 */
[----:B------:R-:W-:Y:S01]  /*0260*/  @!P0 IADD3 R19, PT, PT, R0, R25, RZ ;  /* 0x0000001900138210 */ /* 0x000fe20007ffe0ff */
[----:B------:R-:W4:Y:S01]  /*0270*/  @!P0 LDC.64 R6, c[0x0][0x390] ;  /* 0x0000e400ff068b82 */ /* 0x000f220000000a00 */
[----:B------:R-:W-:-:S04]  /*0280*/  @!P0 IADD3 R25, PT, PT, R25, 0x80, RZ ;  /* 0x0000008019198810 */ /* 0x000fc80007ffe0ff */
[----:B------:R-:W-:-:S13]  /*0290*/  ISETP.GE.U32.AND P6, PT, R25, R16, PT ;  /* 0x000000101900720c */ /* 0x000fda0003fc6070 */
[----:B------:R-:W4:Y:S01]  /*02a0*/  @!P6 LDC.64 R8, c[0x0][0x390] ;  /* 0x0000e400ff08eb82 */ /* 0x000f220000000a00 */
[----:B-1----:R-:W-:-:S04]  /*02b0*/  @!P5 IMAD.WIDE.U32 R12, R20, 0x4, R12 ;  /* 0x00000004140cd825 */ /* 0x002fc800078e000c */
[----:B------:R-:W-:Y:S01]  /*02c0*/  HFMA2 R20, -RZ, RZ, 0, 0 ;  /* 0x00000000ff147431 */ /* 0x000fe200000001ff */
[----:B------:R-:W-:Y:S01]  /*02d0*/  @!P6 IADD3 R25, PT, PT, R0, R25, RZ ;  /* 0x000000190019e210 */ /* 0x000fe20007ffe0ff */
[----:B0-----:R-:W-:-:S04]  /*02e0*/  @!P2 IMAD.WIDE.U32 R2, R23, 0x4, R2 ;  /* 0x000000041702a825 */ /* 0x001fc800078e0002 */
[----:B------:R0:W5:Y:S01]  /*02f0*/  @!P5 LDG.E R20, desc[UR4][R12.64] ;  /* 0x000000040c14d981 */ /* 0x000162000c1e1900 */
[----:B---3--:R-:W-:-:S04]  /*0300*/  @!P1 IMAD.WIDE.U32 R4, R21, 0x4, R4 ;  /* 0x0000000415049825 */ /* 0x008fc800078e0004 */
[----:B------:R-:W-:Y:S02]  /*0310*/  HFMA2 R21, -RZ, RZ, 0, 0 ;  /* 0x00000000ff157431 */ /* 0x000fe400000001ff */
[----:B----4-:R-:W-:Y:S01]  /*0320*/  @!P0 IMAD.WIDE.U32 R6, R19, 0x4, R6 ;  /* 0x0000000413068825 */ /* 0x010fe200078e0006 */
[----:B------:R-:W-:-:S03]  /*0330*/  MOV R19, RZ ;  /* 0x000000ff00137202 */ /* 0x000fc60000000f00 */
[----:B------:R-:W5:Y:S01]  /*0340*/  @!P2 LDG.E R21, desc[UR4][R2.64] ;  /* 0x000000040215a981 */ /* 0x000f62000c1e1900 */
[----:B------:R-:W-:Y:S01]  /*0350*/  IMAD.MOV.U32 R23, RZ, RZ, RZ ;  /* 0x000000ffff177224 */ /* 0x000fe200078e00ff */
[----:B0-----:R-:W-:Y:S01]  /*0360*/  CS2R R12, SRZ ;  /* 0x00000000000c7805 */ /* 0x001fe2000001ff00 */
[----:B------:R-:W-:-:S04]  /*0370*/  @!P3 IMAD.WIDE.U32 R10, R27, 0x4, R10 ;  /* 0x000000041b0ab825 */ /* 0x000fc800078e000a */
[----:B------:R-:W5:Y:S01]  /*0380*/  @!P1 LDG.E R23, desc[UR4][R4.64] ;  /* 0x0000000404179981 */ /* 0x000f62000c1e1900 */
[----:B------:R-:W-:-:S03]  /*0390*/  @!P6 IMAD.WIDE.U32 R8, R25, 0x4, R8 ;  /* 0x000000041908e825 */ /* 0x000fc600078e0008 */
[----:B------:R-:W5:Y:S04]  /*03a0*/  @!P3 LDG.E R19, desc[UR4][R10.64] ;  /* 0x000000040a13b981 */ /* 0x000f68000c1e1900 */
[----:B------:R-:W5:Y:S04]  /*03b0*/  @!P6 LDG.E R12, desc[UR4][R8.64] ;  /* 0x00000004080ce981 */ /* 0x000f68000c1e1900 */
[----:B------:R-:W5:Y:S01]  /*03c0*/  @!P0 LDG.E R13, desc[UR4][R6.64] ;  /* 0x00000004060d8981 */ /* 0x000f62000c1e1900 */
[----:B------:R-:W-:Y:S01]  /*03d0*/  ISETP.GE.U32.AND P0, PT, R17, R16, PT ;  /* 0x000000101100720c */ /* 0x000fe20003f06070 */
[----:B------:R-:W-:-:S02]  /*03e0*/  IMAD.MOV.U32 R22, RZ, RZ, RZ ;  /* 0x000000ffff167224 */ /* 0x000fc400078e00ff */
[----:B------:R-:W-:Y:S01]  /*03f0*/  @!P4 IMAD.WIDE.U32 R14, R29, 0x4, R14 ;  /* 0x000000041d0ec825 */ /* 0x000fe200078e000e */
[----:B------:R-:W-:Y:S04]  /*0400*/  BSSY.RECONVERGENT B0, `(.L_x_12721) ;  /* 0x000003b000007945 */ /* 0x000fe80003800200 */
[----:B------:R-:W-:Y:S01]  /*0410*/  BSSY.RELIABLE B1, `(.L_x_12722) ;  /* 0x0000032000017945 */ /* 0x000fe20003800100 */
[----:B------:R2:W5:Y:S02]  /*0420*/  @!P4 LDG.E R22, desc[UR4][R14.64] ;  /* 0x000000040e16c981 */ /* 0x000564000c1e1900 */
[----:B--2---:R-:W-:Y:S02]  /*0430*/  FADD.FTZ R15, -R18, -RZ ;  /* 0x800000ff120f7221 */ /* 0x004fe40000010100 */
[----:B------:R-:W-:Y:S05]  /*0440*/  @P0 BRA `(.L_x_12723) ;  /* 0x0000000000340947 */ /* 0x000fea0003800000 */
[----:B------:R-:W0:Y:S01]  /*0450*/  LDC.64 R2, c[0x0][0x388] ;  /* 0x0000e200ff027b82 */ /* 0x000e220000000a00 */
[----:B------:R-:W-:Y:S02]  /*0460*/  IADD3 R5, PT, PT, R0, R17, RZ ;  /* 0x0000001100057210 */ /* 0x000fe40007ffe0ff */
[----:B------:R-:W-:-:S04]  /*0470*/  IADD3 R17, PT, PT, R17, 0x80, RZ ;  /* 0x0000008011117810 */ /* 0x000fc80007ffe0ff */
[----:B------:R-:W-:Y:S01]  /*0480*/  ISETP.GE.U32.AND P0, PT, R17, R16, PT ;  /* 0x000000101100720c */ /* 0x000fe20003f06070 */
[----:B0-----:R-:W-:-:S05]  /*0490*/  IMAD.WIDE.U32 R2, R5, 0x4, R2 ;  /* 0x0000000405027825 */ /* 0x001fca00078e0002 */
[----:B------:R0:W-:Y:S07]  /*04a0*/  STG.E desc[UR4][R2.64], R15 ;  /* 0x0000000f02007986 */ /* 0x0001ee000c101904 */
[----:B------:R-:W-:Y:S05]  /*04b0*/  @P0 BRA `(.L_x_12724) ;  /* 0x0000000000380947 */ /* 0x000fea0003800000 */
[----:B0-----:R-:W0:Y:S01]  /*04c0*/  LDC.64 R2, c[0x0][0x388] ;  /* 0x0000e200ff027b82 */ /* 0x001e220000000a00 */
[----:B------:R-:W-:Y:S01]  /*04d0*/  IADD3 R7, PT, PT, R0, R17, RZ ;  /* 0x0000001100077210 */ /* 0x000fe20007ffe0ff */
[----:B-----5:R-:W-:Y:S01]  /*04e0*/  FADD.FTZ R5, -R20, -RZ ;  /* 0x800000ff14057221 */ /* 0x020fe20000010100 */
[----:B------:R-:W-:-:S03]  /*04f0*/  VIADD R17, R17, 0x80 ;  /* 0x0000008011117836 */ /* 0x000fc60000000000 */
[----:B0-----:R-:W-:-:S05]  /*0500*/  IMAD.WIDE.U32 R2, R7, 0x4, R2 ;  /* 0x0000000407027825 */ /* 0x001fca00078e0002 */
[----:B------:R0:W-:Y:S02]  /*0510*/  STG.E desc[UR4][R2.64], R5 ;  /* 0x0000000502007986 */ /* 0x0001e4000c101904 */
.L_x_12723:
[----:B------:R-:W-:-:S13]  /*0520*/  ISETP.GE.U32.AND P0, PT, R17, R16, PT ;  /* 0x000000101100720c */ /* 0x000fda0003f06070 */
[----:B------:R-:W-:Y:S05]  /*0530*/  @P0 BRA `(.L_x_12725) ;  /* 0x0000000000380947 */ /* 0x000fea0003800000 */
[----:B0-----:R-:W0:Y:S01]  /*0540*/  LDC.64 R2, c[0x0][0x388] ;  /* 0x0000e200ff027b82 */ /* 0x001e220000000a00 */
[----:B------:R-:W-:Y:S01]  /*0550*/  IADD3 R7, PT, PT, R0, R17, RZ ;  /* 0x0000001100077210 */ /* 0x000fe20007ffe0ff */
[----:B-----5:R-:W-:Y:S01]  /*0560*/  FADD.FTZ R5, -R22, -RZ ;  /* 0x800000ff16057221 */ /* 0x020fe20000010100 */
[----:B------:R-:W-:-:S03]  /*0570*/  IADD3 R17, PT, PT, R17, 0x80, RZ ;  /* 0x0000008011117810 */ /* 0x000fc60007ffe0ff */
[----:B0-----:R-:W-:-:S05]  /*0580*/  IMAD.WIDE.U32 R2, R7, 0x4, R2 ;  /* 0x0000000407027825 */ /* 0x001fca00078e0002 */
[----:B------:R1:W-:Y:S02]  /*0590*/  STG.E desc[UR4][R2.64], R5 ;  /* 0x0000000502007986 */ /* 0x0003e4000c101904 */
.L_x_12724:
[----:B------:R-:W-:-:S13]  /*05a0*/  ISETP.GE.U32.AND P0, PT, R17, R16, PT ;  /* 0x000000101100720c */ /* 0x000fda0003f06070 */
[----:B------:R-:W-:Y:S05]  /*05b0*/  @P0 BRA `(.L_x_12726) ;  /* 0x0000000000380947 */ /* 0x000fea0003800000 */
[----:B01----:R-:W0:Y:S01]  /*05c0*/  LDC.64 R2, c[0x0][0x388] ;  /* 0x0000e200ff027b82 */ /* 0x003e220000000a00 */
[----:B------:R-:W-:Y:S01]  /*05d0*/  IADD3 R5, PT, PT, R0, R17, RZ ;  /* 0x0000001100057210 */ /* 0x000fe20007ffe0ff */
[----:B-----5:R-:W-:Y:S01]  /*05e0*/  FADD.FTZ R19, -R19, -RZ ;  /* 0x800000ff13137221 */ /* 0x020fe20000010100 */
[----:B------:R-:W-:-:S03]  /*05f0*/  VIADD R17, R17, 0x80 ;  /* 0x0000008011117836 */ /* 0x000fc60000000000 */
[----:B0-----:R-:W-:-:S05]  /*0600*/  IMAD.WIDE.U32 R2, R5, 0x4, R2 ;  /* 0x0000000405027825 */ /* 0x001fca00078e0002 */
[----:B------:R1:W-:Y:S02]  /*0610*/  STG.E desc[UR4][R2.64], R19 ;  /* 0x0000001302007986 */ /* 0x0003e4000c101904 */
.L_x_12725:
[----:B------:R-:W-:-:S13]  /*0620*/  ISETP.GE.U32.AND P0, PT, R17, R16, PT ;  /* 0x000000101100720c */ /* 0x000fda0003f06070 */
[----:B------:R-:W-:Y:S05]  /*0630*/  @P0 BRA `(.L_x_12727) ;  /* 0x00000000003c0947 */ /* 0x000fea0003800000 */
[----:B01----:R-:W0:Y:S01]  /*0640*/  LDC.64 R2, c[0x0][0x388] ;  /* 0x0000e200ff027b82 */ /* 0x003e220000000a00 */
[----:B------:R-:W-:Y:S01]  /*0650*/  IADD3 R5, PT, PT, R0, R17, RZ ;  /* 0x0000001100057210 */ /* 0x000fe20007ffe0ff */
[----:B-----5:R-:W-:Y:S01]  /*0660*/  FADD.FTZ R21, -R21, -RZ ;  /* 0x800000ff15157221 */ /* 0x020fe20000010100 */
[----:B------:R-:W-:-:S03]  /*0670*/  IADD3 R17, PT, PT, R17, 0x80, RZ ;  /* 0x0000008011117810 */ /* 0x000fc60007ffe0ff */
[----:B0-----:R-:W-:-:S05]  /*0680*/  IMAD.WIDE.U32 R2, R5, 0x4, R2 ;  /* 0x0000000405027825 */ /* 0x001fca00078e0002 */
[----:B------:R2:W-:Y:S02]  /*0690*/  STG.E desc[UR4][R2.64], R21 ;  /* 0x0000001502007986 */ /* 0x0005e4000c101904 */
.L_x_12726:
[----:B------:R-:W-:-:S13]  /*06a0*/  ISETP.GE.U32.AND P0, PT, R17, R16, PT ;  /* 0x000000101100720c */ /* 0x000fda0003f06070 */
[----:B------:R-:W-:Y:S05]  /*06b0*/  @P0 BREAK.RELIABLE B1 ;  /* 0x0000000000010942 */ /* 0x000fea0003800100 */
[----:B------:R-:W-:Y:S05]  /*06c0*/  @P0 BRA `(.L_x_12728) ;  /* 0x0000000000380947 */ /* 0x000fea0003800000 */
[----:B012---:R-:W0:Y:S01]  /*06d0*/  LDC.64 R2, c[0x0][0x388] ;  /* 0x0000e200ff027b82 */ /* 0x007e220000000a00 */
[----:B------:R-:W-:Y:S01]  /*06e0*/  IADD3 R5, PT, PT, R0, R17, RZ ;  /* 0x0000001100057210 */ /* 0x000fe20007ffe0ff */
[----:B-----5:R-:W-:Y:S01]  /*06f0*/  FADD.FTZ R23, -R23, -RZ ;  /* 0x800000ff17177221 */ /* 0x020fe20000010100 */
[----:B------:R-:W-:-:S03]  /*0700*/  VIADD R17, R17, 0x80 ;  /* 0x0000008011117836 */ /* 0x000fc60000000000 */
[----:B0-----:R-:W-:-:S05]  /*0710*/  IMAD.WIDE.U32 R2, R5, 0x4, R2 ;  /* 0x0000000405027825 */ /* 0x001fca00078e0002 */
[----:B------:R2:W-:Y:S02]  /*0720*/  STG.E desc[UR4][R2.64], R23 ;  /* 0x0000001702007986 */ /* 0x0005e4000c101904 */
.L_x_12727:
[----:B------:R-:W-:Y:S05]  /*0730*/  BSYNC.RELIABLE B1 ;  /* 0x0000000000017941 */ /* 0x000fea0003800100 */
.L_x_12722:
[----:B------:R-:W-:-:S13]  /*0740*/  ISETP.GE.U32.AND P0, PT, R17, R16, PT ;  /* 0x000000101100720c */ /* 0x000fda0003f06070 */
[----:B012---:R-:W0:Y:S01]  /*0750*/  @!P0 LDC.64 R2, c[0x0][0x388] ;  /* 0x0000e200ff028b82 */ /* 0x007e220000000a00 */
[----:B------:R-:W-:Y:S01]  /*0760*/  @!P0 IADD3 R5, PT, PT, R0, R17, RZ ;  /* 0x0000001100058210 */ /* 0x000fe20007ffe0ff */
[----:B-----5:R-:W-:Y:S01]  /*0770*/  @!P0 FADD.FTZ R13, -R13, -RZ ;  /* 0x800000ff0d0d8221 */ /* 0x020fe20000010100 */
[----:B------:R-:W-:-:S03]  /*0780*/  @!P0 IADD3 R17, PT, PT, R17, 0x80, RZ ;  /* 0x0000008011118810 */ /* 0x000fc60007ffe0ff */
[----:B0-----:R-:W-:-:S05]  /*0790*/  @!P0 IMAD.WIDE.U32 R2, R5, 0x4, R2 ;  /* 0x0000000405028825 */ /* 0x001fca00078e0002 */
[----:B------:R3:W-:Y:S02]  /*07a0*/  @!P0 STG.E desc[UR4][R2.64], R13 ;  /* 0x0000000d02008986 */ /* 0x0007e4000c101904 */
.L_x_12728:
[----:B------:R-:W-:Y:S05]  /*07b0*/  BSYNC.RECONVERGENT B0 ;  /* 0x0000000000007941 */ /* 0x000fea0003800200 */
.L_x_12721:
[----:B------:R-:W-:Y:S05]  /*07c0*/  WARPSYNC.ALL ;  /* 0x0000000000007948 */ /* 0x000fea0003800000 */
[----:B------:R-:W-:-:S13]  /*07d0*/  ISETP.GE.U32.AND P0, PT, R17, R16, PT ;  /* 0x000000101100720c */ /* 0x000fda0003f06070 */
[----:B------:R-:W-:Y:S05]  /*07e0*/  @P0 EXIT ;  /* 0x000000000000094d */ /* 0x000fea0003800000 */
[----:B0123--:R-:W0:Y:S01]  /*07f0*/  LDC.64 R2, c[0x0][0x388] ;  /* 0x0000e200ff027b82 */ /* 0x00fe220000000a00 */
[----:B------:R-:W-:Y:S01]  /*0800*/  IADD3 R17, PT, PT, R0, R17, RZ ;  /* 0x0000001100117210 */ /* 0x000fe20007ffe0ff */
[----:B-----5:R-:W-:-:S04]  /*0810*/  FADD.FTZ R5, -R12, -RZ ;  /* 0x800000ff0c057221 */ /* 0x020fc80000010100 */
[----:B0-----:R-:W-:-:S05]  /*0820*/  IMAD.WIDE.U32 R2, R17, 0x4, R2 ;  /* 0x0000000411027825 */ /* 0x001fca00078e0002 */
[----:B------:R-:W-:Y:S01]  /*0830*/  STG.E desc[UR4][R2.64], R5 ;  /* 0x0000000502007986 */ /* 0x000fe2000c101904 */
[----:B------:R-:W-:Y:S05]  /*0840*/  EXIT ;  /* 0x000000000000794d */ /* 0x000fea0003800000 */
.L_x_12720:
[----:B------:R-:W0:Y:S01]  /*0850*/  S2R R15, SR_TID.X ;  /* 0x00000000000f7919 */ /* 0x000e220000002100 */
[----:B------:R-:W1:Y:S08]  /*0860*/  LDC.64 R2, c[0x0][0x390] ;  /* 0x0000e400ff027b82 */ /* 0x000e700000000a00 */
[----:B------:R-:W2:Y:S01]  /*0870*/  LDC.64 R4, c[0x0][0x388] ;  /* 0x0000e200ff047b82 */ /* 0x000ea20000000a00 */
[----:B-1----:R-:W-:-:S04]  /*0880*/  IMAD.WIDE.U32 R2, R0, 0x4, R2 ;  /* 0x0000000400027825 */ /* 0x002fc800078e0002 */
[----:B0-----:R-:W-:-:S05]  /*0890*/  IMAD.WIDE.U32 R2, R15, 0x8, R2 ;  /* 0x000000080f027825 */ /* 0x001fca00078e0002 */
[----:B------:R-:W3:Y:S04]  /*08a0*/  LDG.E.64 R6, desc[UR4][R2.64] ;  /* 0x0000000402067981 */ /* 0x000ee8000c1e1b00 */
[----:B------:R-:W4:Y:S04]  /*08b0*/  LDG.E.64 R8, desc[UR4][R2.64+0x400] ;  /* 0x0004000402087981 */ /* 0x000f28000c1e1b00 */
[----:B------:R-:W5:Y:S04]  /*08c0*/  LDG.E.64 R10, desc[UR4][R2.64+0x800] ;  /* 0x00080004020a7981 */ /* 0x000f68000c1e1b00 */
[----:B------:R-:W5:Y:S01]  /*08d0*/  LDG.E.64 R12, desc[UR4][R2.64+0xc00] ;  /* 0x000c0004020c7981 */ /* 0x000f62000c1e1b00 */
[----:B--2---:R-:W-:-:S04]  /*08e0*/  IMAD.WIDE.U32 R4, R0, 0x4, R4 ;  /* 0x0000000400047825 */ /* 0x004fc800078e0004 */
[----:B------:R-:W-:-:S04]  /*08f0*/  IMAD.WIDE.U32 R4, R15, 0x8, R4 ;  /* 0x000000080f047825 */ /* 0x000fc800078e0004 */
[----:B---3--:R-:W-:Y:S01]  /*0900*/  FADD.FTZ R6, -R6, -RZ ;  /* 0x800000ff06067221 */ /* 0x008fe20000010100 */
[----:B------:R-:W-:Y:S01]  /*0910*/  FADD.FTZ R7, -R7, -RZ ;  /* 0x800000ff07077221 */ /* 0x000fe20000010100 */
[----:B----4-:R-:W-:Y:S01]  /*0920*/  FADD.FTZ R8, -R8, -RZ ;  /* 0x800000ff08087221 */ /* 0x010fe20000010100 */
[----:B------:R-:W-:-:S03]  /*0930*/  FADD.FTZ R9, -R9, -RZ ;  /* 0x800000ff09097221 */ /* 0x000fc60000010100 */
[----:B------:R-:W-:Y:S01]  /*0940*/  STG.E.64 desc[UR4][R4.64], R6 ;  /* 0x0000000604007986 */ /* 0x000fe2000c101b04 */
[----:B-----5:R-:W-:Y:S01]  /*0950*/  FADD.FTZ R10, -R10, -RZ ;  /* 0x800000ff0a0a7221 */ /* 0x020fe20000010100 */
[----:B------:R-:W-:Y:S02]  /*0960*/  FADD.FTZ R11, -R11, -RZ ;  /* 0x800000ff0b0b7221 */ /* 0x000fe40000010100 */
[----:B------:R-:W-:Y:S01]  /*0970*/  STG.E.64 desc[UR4][R4.64+0x400], R8 ;  /* 0x0004000804007986 */ /* 0x000fe2000c101b04 */
[----:B------:R-:W-:Y:S01]  /*0980*/  FADD.FTZ R12, -R12, -RZ ;  /* 0x800000ff0c0c7221 */ /* 0x000fe20000010100 */
[----:B------:R-:W-:Y:S02]  /*0990*/  FADD.FTZ R13, -R13, -RZ ;  /* 0x800000ff0d0d7221 */ /* 0x000fe40000010100 */
[----:B------:R-:W-:Y:S04]  /*09a0*/  STG.E.64 desc[UR4][R4.64+0x800], R10 ;  /* 0x0008000a04007986 */ /* 0x000fe8000c101b04 */
[----:B------:R-:W-:Y:S01]  /*09b0*/  STG.E.64 desc[UR4][R4.64+0xc00], R12 ;  /* 0x000c000c04007986 */ /* 0x000fe2000c101b04 */
[----:B------:R-:W-:Y:S05]  /*09c0*/  EXIT ;  /* 0x000000000000794d */ /* 0x000fea0003800000 */
.L_x_12729:
        /* <DEDUP_REMOVED lines=11> */
.L_x_23367:


//--------------------- .text._ZN2at6native29vectorized_elementwise_kernelILi4EZZZNS0_15neg_kernel_cudaERNS_18TensorIteratorBaseEENKUlvE0_clEvENKUlvE5_clEvEUlfE_St5arrayIPcLm2EEEEviT0_T1_ --------------------------
	.section	.text._ZN2at6native29vectorized_elementwise_kernelILi4EZZZNS0_15neg_kernel_cudaERNS_18TensorIteratorBaseEENKUlvE0_clEvENKUlvE5_clEvEUlfE_St5arrayIPcLm2EEEEviT0_T1_,"ax",@progbits
	.align	128
        .global         _ZN2at6native29vectorized_elementwise_kernelILi4EZZZNS0_15neg_kernel_cudaERNS_18TensorIteratorBaseEENKUlvE0_clEvENKUlvE5_clEvEUlfE_St5arrayIPcLm2EEEEviT0_T1_
        .type           _ZN2at6native29vectorized_elementwise_kernelILi4EZZZNS0_15neg_kernel_cudaERNS_18TensorIteratorBaseEENKUlvE0_clEvENKUlvE5_clEvEUlfE_St5arrayIPcLm2EEEEviT0_T1_,@function
        .size           _ZN2at6native29vectorized_elementwise_kernelILi4EZZZNS0_15neg_kernel_cudaERNS_18TensorIteratorBaseEENKUlvE0_clEvENKUlvE5_clEvEUlfE_St5arrayIPcLm2EEEEviT0_T1_,(.L_x_23368 - _ZN2at6native29vectorized_elementwise_kernelILi4EZZZNS0_15neg_kernel_cudaERNS_18TensorIteratorBaseEENKUlvE0_clEvENKUlvE5_clEvEUlfE_St5arrayIPcLm2EEEEviT0_T1_)
        .other          _ZN2at6native29vectorized_elementwise_kernelILi4EZZZNS0_15neg_kernel_cudaERNS_18TensorIteratorBaseEENKUlvE0_clEvENKUlvE5_clEvEUlfE_St5arrayIPcLm2EEEEviT0_T1_,@"STO_CUDA_ENTRY STV_DEFAULT"
_ZN2at6native29vectorized_elementwise_kernelILi4EZZZNS0_15neg_kernel_cudaERNS_18TensorIteratorBaseEENKUlvE0_clEvENKUlvE5_clEvEUlfE_St5arrayIPcLm2EEEEviT0_T1_:
.text._ZN2at6native29vectorized_elementwise_kernelILi4EZZZNS0_15neg_kernel_cudaERNS_18TensorIteratorBaseEENKUlvE0_clEvENKUlvE5_clEvEUlfE_St5arrayIPcLm2EEEEviT0_T1_:
        /* <DEDUP_REMOVED lines=82> */
.L_x_12733:
        /* <DEDUP_REMOVED lines=8> */
.L_x_12734:
        /* <DEDUP_REMOVED lines=8> */
.L_x_12735:
        /* <DEDUP_REMOVED lines=8> */
.L_x_12736:
        /* <DEDUP_REMOVED lines=9> */
.L_x_12737:
[----:B------:R-:W-:Y:S05]  /*0730*/  BSYNC.RELIABLE B1 ;  /* 0x0000000000017941 */ /* 0x000fea0003800100 */
.L_x_12732:
[----:B------:R-:W-:-:S13]  /*0740*/  ISETP.GE.U32.AND P0, PT, R17, R16, PT ;  /* 0x000000101100720c */ /* 0x000fda0003f06070 */
[----:B012---:R-:W0:Y:S01]  /*0750*/  @!P0 LDC.64 R2, c[0x0][0x388] ;  /* 0x0000e200ff028b82 */ /* 0x007e220000000a00 */
[----:B------:R-:W-:Y:S01]  /*0760*/  @!P0 IADD3 R5, PT, PT, R0, R17, RZ ;  /* 0x0000001100058210 */ /* 0x000fe20007ffe0ff */
[----:B-----5:R-:W-:Y:S01]  /*0770*/  @!P0 FADD.FTZ R13, -R13, -RZ ;  /* 0x800000ff0d0d8221 */ /* 0x020fe20000010100 */
[----:B------:R-:W-:-:S03]  /*0780*/  @!P0 IADD3 R17, PT, PT, R17, 0x80, RZ ;  /* 0x0000008011118810 */ /* 0x000fc60007ffe0ff */
[----:B0-----:R-:W-:-:S05]  /*0790*/  @!P0 IMAD.WIDE.U32 R2, R5, 0x4, R2 ;  /* 0x0000000405028825 */ /* 0x001fca00078e0002 */
[----:B------:R3:W-:Y:S02]  /*07a0*/  @!P0 STG.E desc[UR4][R2.64], R13 ;  /* 0x0000000d02008986 */ /* 0x0007e4000c101904 */
.L_x_12738:
[----:B------:R-:W-:Y:S05]  /*07b0*/  BSYNC.RECONVERGENT B0 ;  /* 0x0000000000007941 */ /* 0x000fea0003800200 */
.L_x_12731:
        /* <DEDUP_REMOVED lines=9> */
.L_x_12730:
[----:B------:R-:W0:Y:S01]  /*0850*/  S2R R15, SR_TID.X ;  /* 0x00000000000f7919 */ /* 0x000e220000002100 */
[----:B------:R-:W1:Y:S08]  /*0860*/  LDC.64 R2, c[0x0][0x390] ;  /* 0x0000e400ff027b82 */ /* 0x000e700000000a00 */
[----:B------:R-:W2:Y:S01]  /*0870*/  LDC.64 R12, c[0x0][0x388] ;  /* 0x0000e200ff0c7b82 */ /* 0x000ea20000000a00 */
[----:B-1----:R-:W-:-:S04]  /*0880*/  IMAD.WIDE.U32 R2, R0, 0x4, R2 ;  /* 0x0000000400027825 */ /* 0x002fc800078e0002 */
[----:B0-----:R-:W-:-:S05]  /*0890*/  IMAD.WIDE.U32 R2, R15, 0x10, R2 ;  /* 0x000000100f027825 */ /* 0x001fca00078e0002 */
[----:B------:R-:W3:Y:S04]  /*08a0*/  LDG.E.128 R4, desc[UR4][R2.64] ;  /* 0x0000000402047981 */ /* 0x000ee8000c1e1d00 */
[----:B------:R-:W4:Y:S01]  /*08b0*/  LDG.E.128 R8, desc[UR4][R2.64+0x800] ;  /* 0x0008000402087981 */ /* 0x000f22000c1e1d00 */
[----:B--2---:R-:W-:-:S04]  /*08c0*/  IMAD.WIDE.U32 R12, R0, 0x4, R12 ;  /* 0x00000004000c7825 */ /* 0x004fc800078e000c */
[----:B------:R-:W-:-:S04]  /*08d0*/  IMAD.WIDE.U32 R12, R15, 0x10, R12 ;  /* 0x000000100f0c7825 */ /* 0x000fc800078e000c */
[----:B---3--:R-:W-:Y:S01]  /*08e0*/  FADD.FTZ R4, -R4, -RZ ;  /* 0x800000ff04047221 */ /* 0x008fe20000010100 */
[----:B------:R-:W-:Y:S01]  /*08f0*/  FADD.FTZ R5, -R5, -RZ ;  /* 0x800000ff05057221 */ /* 0x000fe20000010100 */
[----:B------:R-:W-:Y:S01]  /*0900*/  FADD.FTZ R6, -R6, -RZ ;  /* 0x800000ff06067221 */ /* 0x000fe20000010100 */
[----:B------:R-:W-:Y:S01]  /*0910*/  FADD.FTZ R7, -R7, -RZ ;  /* 0x800000ff07077221 */ /* 0x000fe20000010100 */
[----:B----4-:R-:W-:Y:S01]  /*0920*/  FADD.FTZ R8, -R8, -RZ ;  /* 0x800000ff08087221 */ /* 0x010fe20000010100 */
[----:B------:R-:W-:Y:S01]  /*0930*/  FADD.FTZ R9, -R9, -RZ ;  /* 0x800000ff09097221 */ /* 0x000fe20000010100 */
[----:B------:R-:W-:Y:S01]  /*0940*/  FADD.FTZ R10, -R10, -RZ ;  /* 0x800000ff0a0a7221 */ /* 0x000fe20000010100 */
[----:B------:R-:W-:Y:S01]  /*0950*/  FADD.FTZ R11, -R11, -RZ ;  /* 0x800000ff0b0b7221 */ /* 0x000fe20000010100 */
[----:B------:R-:W-:Y:S04]  /*0960*/  STG.E.128 desc[UR4][R12.64], R4 ;  /* 0x000000040c007986 */ /* 0x000fe8000c101d04 */
[----:B------:R-:W-:Y:S01]  /*0970*/  STG.E.128 desc[UR4][R12.64+0x800], R8 ;  /* 0x000800080c007986 */ /* 0x000fe2000c101d04 */
[----:B------:R-:W-:Y:S05]  /*0980*/  EXIT ;  /* 0x000000000000794d */ /* 0x000fea0003800000 */
.L_x_12739:
        /* <DEDUP_REMOVED lines=15> */
.L_x_23368:


//--------------------- .text._ZN2at6native29vectorized_elementwise_kernelILi8EZZZNS0_15neg_kernel_cudaERNS_18TensorIteratorBaseEENKUlvE0_clEvENKUlvE5_clEvEUlfE_St5arrayIPcLm2EEEEviT0_T1_ --------------------------
	.section	.text._ZN2at6native29vectorized_elementwise_kernelILi8EZZZNS0_15neg_kernel_cudaERNS_18TensorIteratorBaseEENKUlvE0_clEvENKUlvE5_clEvEUlfE_St5arrayIPcLm2EEEEviT0_T1_,"ax",@progbits
	.align	128
        .global         _ZN2at6native29vectorized_elementwise_kernelILi8EZZZNS0_15neg_kernel_cudaERNS_18TensorIteratorBaseEENKUlvE0_clEvENKUlvE5_clEvEUlfE_St5arrayIPcLm2EEEEviT0_T1_
        .type           _ZN2at6native29vectorized_elementwise_kernelILi8EZZZNS0_15neg_kernel_cudaERNS_18TensorIteratorBaseEENKUlvE0_clEvENKUlvE5_clEvEUlfE_St5arrayIPcLm2EEEEviT0_T1_,@function
        .size           _ZN2at6native29vectorized_elementwise_kernelILi8EZZZNS0_15neg_kernel_cudaERNS_18TensorIteratorBaseEENKUlvE0_clEvENKUlvE5_clEvEUlfE_St5arrayIPcLm2EEEEviT0_T1_,(.L_x_23369 - _ZN2at6native29vectorized_elementwise_kernelILi8EZZZNS0_15neg_kernel_cudaERNS_18TensorIteratorBaseEENKUlvE0_clEvENKUlvE5_clEvEUlfE_St5arrayIPcLm2EEEEviT0_T1_)
        .other          _ZN2at6native29vectorized_elementwise_kernelILi8EZZZNS0_15neg_kernel_cudaERNS_18TensorIteratorBaseEENKUlvE0_clEvENKUlvE5_clEvEUlfE_St5arrayIPcLm2EEEEviT0_T1_,@"STO_CUDA_ENTRY STV_DEFAULT"
_ZN2at6native29vectorized_elementwise_kernelILi8EZZZNS0_15neg_kernel_cudaERNS_18TensorIteratorBaseEENKUlvE0_clEvENKUlvE5_clEvEUlfE_St5arrayIPcLm2EEEEviT0_T1_:
.text._ZN2at6native29vectorized_elementwise_kernelILi8EZZZNS0_15neg_kernel_cudaERNS_18TensorIteratorBaseEENKUlvE0_clEvENKUlvE5_clEvEUlfE_St5arrayIPcLm2EEEEviT0_T1_:
[----:B------:R-:W-:Y:S01]  /*0000*/  LDC R1, c[0x0][0x37c] ;  /* 0x0000df00ff017b82 */ /* 0x000fe20000000800 */
[----:B------:R-:W-:Y:S05]  /*0010*/  EXIT ;  /* 0x000000000000794d */ /* 0x000fea0003800000 */
.L_x_12740:
        /* <DEDUP_REMOVED lines=14> */
.L_x_23369:


//--------------------- .text._ZN2at6native18elementwise_kernelILi128ELi4EZNS0_15gpu_kernel_implIZZZNS0_15neg_kernel_cudaERNS_18TensorIteratorBaseEENKUlvE0_clEvENKUlvE4_clEvEUldE_EEvS4_RKT_EUliE_EEviT1_ --------------------------
	.section	.text._ZN2at6native18elementwise_kernelILi128ELi4EZNS0_15gpu_kernel_implIZZZNS0_15neg_kernel_cudaERNS_18TensorIteratorBaseEENKUlvE0_clEvENKUlvE4_clEvEUldE_EEvS4_RKT_EUliE_EEviT1_,"ax",@progbits
	.align	128
        .global         _ZN2at6native18elementwise_kernelILi128ELi4EZNS0_15gpu_kernel_implIZZZNS0_15neg_kernel_cudaERNS_18TensorIteratorBaseEENKUlvE0_clEvENKUlvE4_clEvEUldE_EEvS4_RKT_EUliE_EEviT1_
        .type           _ZN2at6native18elementwise_kernelILi128ELi4EZNS0_15gpu_kernel_implIZZZNS0_15neg_kernel_cudaERNS_18TensorIteratorBaseEENKUlvE0_clEvENKUlvE4_clEvEUldE_EEvS4_RKT_EUliE_EEviT1_,@function
        .size           _ZN2at6native18elementwise_kernelILi128ELi4EZNS0_15gpu_kernel_implIZZZNS0_15neg_kernel_cudaERNS_18TensorIteratorBaseEENKUlvE0_clEvENKUlvE4_clEvEUldE_EEvS4_RKT_EUliE_EEviT1_,(.L_x_23370 - _ZN2at6native18elementwise_kernelILi128ELi4EZNS0_15gpu_kernel_implIZZZNS0_15neg_kernel_cudaERNS_18TensorIteratorBaseEENKUlvE0_clEvENKUlvE4_clEvEUldE_EEvS4_RKT_EUliE_EEviT1_)
        .other          _ZN2at6native18elementwise_kernelILi128ELi4EZNS0_15gpu_kernel_implIZZZNS0_15neg_kernel_cudaERNS_18TensorIteratorBaseEENKUlvE0_clEvENKUlvE4_clEvEUldE_EEvS4_RKT_EUliE_EEviT1_,@"STO_CUDA_ENTRY STV_DEFAULT"
_ZN2at6native18elementwise_kernelILi128ELi4EZNS0_15gpu_kernel_implIZZZNS0_15neg_kernel_cudaERNS_18TensorIteratorBaseEENKUlvE0_clEvENKUlvE4_clEvEUldE_EEvS4_RKT_EUliE_EEviT1_:
.text._ZN2at6native18elementwise_kernelILi128ELi4EZNS0_15gpu_kernel_implIZZZNS0_15neg_kernel_cudaERNS_18TensorIteratorBaseEENKUlvE0_clEvENKUlvE4_clEvEUldE_EEvS4_RKT_EUliE_EEviT1_:
        /* <DEDUP_REMOVED lines=319> */
.L_x_12743:
        /* <DEDUP_REMOVED lines=18> */
.L_x_12748:
[----:B------:R-:W2:Y:S02]  /*1510*/  LDG.E.U8 R2, desc[UR36][R2.64] ;  /* 0x0000002402027981 */ /* 0x000ea4000c1e1100 */
[----:B--2---:R4:W0:Y:S02]  /*1520*/  I2F.F64.U16 R4, R2 ;  /* 0x0000000200047312 */ /* 0x0048240000101800 */
[----:B0---4-:R-:W-:Y:S05]  /*1530*/  BRA `(.L_x_12750) ;  /* 0x0000000c00607947 */ /* 0x011fea0003800000 */
.L_x_12747:
        /* <DEDUP_REMOVED lines=9> */
.L_x_12752:
[----:B------:R-:W2:Y:S02]  /*15d0*/  LDG.E R2, desc[UR36][R2.64] ;  /* 0x0000002402027981 */ /* 0x000ea4000c1e1900 */
[----:B--2---:R4:W0:Y:S02]  /*15e0*/  I2F.F64 R4, R2 ;  /* 0x0000000200047312 */ /* 0x0048240000201c00 */
[----:B0---4-:R-:W-:Y:S05]  /*15f0*/  BRA `(.L_x_12750) ;  /* 0x0000000c00307947 */ /* 0x011fea0003800000 */
.L_x_12751:
[----:B------:R-:W2:Y:S02]  /*1600*/  LDG.E.U16 R2, desc[UR36][R2.64] ;  /* 0x0000002402027981 */ /* 0x000ea4000c1e1500 */
[----:B--2---:R4:W0:Y:S02]  /*1610*/  I2F.F64.S16 R4, R2 ;  /* 0x0000000200047312 */ /* 0x0048240000101c00 */
[----:B0---4-:R-:W-:Y:S05]  /*1620*/  BRA `(.L_x_12750) ;  /* 0x0000000c00247947 */ /* 0x011fea0003800000 */
.L_x_12746:
        /* <DEDUP_REMOVED lines=10> */
.L_x_12754:
[----:B------:R-:W2:Y:S02]  /*16d0*/  LDG.E.U16 R0, desc[UR36][R2.64] ;  /* 0x0000002402007981 */ /* 0x000ea4000c1e1500 */
[----:B--2---:R-:W-:-:S05]  /*16e0*/  HADD2.F32 R0, -RZ, R0.H0_H0 ;  /* 0x20000000ff007230 */ /* 0x004fca0000004100 */
[----:B------:R-:W-:-:S04]  /*16f0*/  FMUL.FTZ R0, R0, 1 ;  /* 0x3f80000000007820 */ /* 0x000fc80000410000 */
[----:B------:R3:W4:Y:S02]  /*1700*/  F2F.F64.F32 R4, R0 ;  /* 0x0000000000047310 */ /* 0x0007240000201800 */
[----:B---34-:R-:W-:Y:S05]  /*1710*/  BRA `(.L_x_12750) ;  /* 0x0000000800e87947 */ /* 0x018fea0003800000 */
.L_x_12753:
        /* <DEDUP_REMOVED lines=10> */
.L_x_12756:
[----:B------:R-:W2:Y:S02]  /*17c0*/  LDG.E.U16 R2, desc[UR36][R2.64] ;  /* 0x0000002402027981 */ /* 0x000ea4000c1e1500 */
[----:B--2---:R-:W-:-:S05]  /*17d0*/  HADD2.F32 R0, -RZ, R2.H0_H0 ;  /* 0x20000002ff007230 */ /* 0x004fca0000004100 */
[----:B------:R-:W-:-:S04]  /*17e0*/  FMUL.FTZ R0, R0, 1 ;  /* 0x3f80000000007820 */ /* 0x000fc80000410000 */
[----:B------:R4:W0:Y:S02]  /*17f0*/  F2F.F64.F32 R4, R0 ;  /* 0x0000000000047310 */ /* 0x0008240000201800 */
[----:B0---4-:R-:W-:Y:S05]  /*1800*/  BRA `(.L_x_12750) ;  /* 0x0000000800ac7947 */ /* 0x011fea0003800000 */
.L_x_12755:
[----:B------:R3:W5:Y:S01]  /*1810*/  LDG.E.64 R4, desc[UR36][R2.64] ;  /* 0x0000002402047981 */ /* 0x000762000c1e1b00 */
[----:B------:R-:W-:Y:S05]  /*1820*/  BRA `(.L_x_12750) ;  /* 0x0000000800a47947 */ /* 0x000fea0003800000 */
.L_x_12745:
        /* <DEDUP_REMOVED lines=13> */
.L_x_12759:
[----:B------:R2:W5:Y:S01]  /*1900*/  LDG.E.64 R4, desc[UR36][R2.64] ;  /* 0x0000002402047981 */ /* 0x000562000c1e1b00 */
[----:B------:R-:W-:Y:S05]  /*1910*/  BRA `(.L_x_12750) ;  /* 0x0000000800687947 */ /* 0x000fea0003800000 */
.L_x_12758:
        /* <DEDUP_REMOVED lines=27> */
.L_x_12761:
        /* <DEDUP_REMOVED lines=14> */
.L_x_12760:
[----:B------:R-:W2:Y:S02]  /*1bb0*/  LDG.E.U16 R0, desc[UR36][R2.64] ;  /* 0x0000002402007981 */ /* 0x000ea4000c1e1500 */
[----:B--2---:R-:W-:-:S04]  /*1bc0*/  IMAD.U32 R0, R0, 0x10000, RZ ;  /* 0x0001000000007824 */ /* 0x004fc800078e00ff */
[----:B------:R-:W-:-:S04]  /*1bd0*/  FMUL.FTZ R0, R0, 1 ;  /* 0x3f80000000007820 */ /* 0x000fc80000410000 */
[----:B------:R2:W3:Y:S02]  /*1be0*/  F2F.F64.F32 R4, R0 ;  /* 0x0000000000047310 */ /* 0x0004e40000201800 */
[----:B--23--:R-:W-:Y:S05]  /*1bf0*/  BRA `(.L_x_12750) ;  /* 0x0000000400b07947 */ /* 0x00cfea0003800000 */
.L_x_12757:
        /* <DEDUP_REMOVED lines=11> */
.L_x_12764:
        /* <DEDUP_REMOVED lines=21> */
.L_x_12766:
[----:B------:R-:W-:Y:S05]  /*1e00*/  BSYNC.RECONVERGENT B0 ;  /* 0x0000000000007941 */ /* 0x000fea0003800200 */
.L_x_12765:
[----:B------:R-:W-:Y:S02]  /*1e10*/  SHF.L.U32 R0, R0, 0x14, RZ ;  /* 0x0000001400007819 */ /* 0x000fe400000006ff */
[----:B------:R-:W-:-:S04]  /*1e20*/  LEA R2, R2, 0x3b800000, 0x17 ;  /* 0x3b80000002027811 */ /* 0x000fc800078eb8ff */
[----:B------:R-:W-:-:S05]  /*1e30*/  LOP3.LUT R0, R2, R0, R7, 0xfe, !PT ;  /* 0x0000000002007212 */ /* 0x000fca00078efe07 */
[----:B------:R-:W-:-:S04]  /*1e40*/  FMUL.FTZ R0, R0, 1 ;  /* 0x3f80000000007820 */ /* 0x000fc80000410000 */
[----:B------:R2:W3:Y:S02]  /*1e50*/  F2F.F64.F32 R4, R0 ;  /* 0x0000000000047310 */ /* 0x0004e40000201800 */
[----:B--23--:R-:W-:Y:S05]  /*1e60*/  BRA `(.L_x_12750) ;  /* 0x0000000400147947 */ /* 0x00cfea0003800000 */
.L_x_12763:
        /* <DEDUP_REMOVED lines=21> */
.L_x_12768:
[----:B------:R-:W-:Y:S05]  /*1fc0*/  BSYNC.RECONVERGENT B0 ;  /* 0x0000000000007941 */ /* 0x000fea0003800200 */
.L_x_12767:
[----:B------:R-:W-:Y:S01]  /*1fd0*/  IMAD.SHL.U32 R0, R0, 0x200000, RZ ;  /* 0x0020000000007824 */ /* 0x000fe200078e00ff */
[----:B------:R-:W-:-:S04]  /*1fe0*/  LEA R2, R2, 0x37800000, 0x17 ;  /* 0x3780000002027811 */ /* 0x000fc800078eb8ff */
[----:B------:R-:W-:-:S05]  /*1ff0*/  LOP3.LUT R0, R2, R0, R7, 0xfe, !PT ;  /* 0x0000000002007212 */ /* 0x000fca00078efe07 */
[----:B------:R-:W-:-:S04]  /*2000*/  FMUL.FTZ R0, R0, 1 ;  /* 0x3f80000000007820 */ /* 0x000fc80000410000 */
[----:B------:R2:W3:Y:S02]  /*2010*/  F2F.F64.F32 R4, R0 ;  /* 0x0000000000047310 */ /* 0x0004e40000201800 */
[----:B--23--:R-:W-:Y:S05]  /*2020*/  BRA `(.L_x_12750) ;  /* 0x0000000000a47947 */ /* 0x00cfea0003800000 */
.L_x_12762:
[----:B------:R-:W-:-:S09]  /*2030*/  UISETP.NE.AND UP0, UPT, UR4, 0x1c, UPT ;  /* 0x0000001c0400788c */ /* 0x000fd2000bf05270 */
[----:B------:R-:W-:Y:S05]  /*2040*/  BRA.U !UP0, `(.L_x_12769) ;  /* 0x0000000108947547 */ /* 0x000fea000b800000 */
[----:B------:R-:W-:-:S09]  /*2050*/  UISETP.NE.AND UP0, UPT, UR4, 0x1d, UPT ;  /* 0x0000001d0400788c */ /* 0x000fd2000bf05270 */
[----:B------:R-:W-:Y:S05]  /*2060*/  BRA.U !UP0, `(.L_x_12770) ;  /* 0x0000000108807547 */ /* 0x000fea000b800000 */
[----:B------:R-:W-:-:S09]  /*2070*/  UISETP.NE.AND UP0, UPT, UR4, 0x2c, UPT ;  /* 0x0000002c0400788c */ /* 0x000fd2000bf05270 */
[----:B------:R-:W-:Y:S05]  /*2080*/  BRA.U !UP0, `(.L_x_12771) ;  /* 0x0000000108487547 */ /* 0x000fea000b800000 */
.L_x_12749:
        /* <DEDUP_REMOVED lines=16> */
.L_x_12772:
[----:B------:R-:W-:Y:S01]  /*2190*/  CS2R R4, SRZ ;  /* 0x0000000000047805 */ /* 0x000fe2000001ff00 */
[----:B------:R-:W-:Y:S06]  /*21a0*/  BRA `(.L_x_12750) ;  /* 0x0000000000447947 */ /* 0x000fec0003800000 */
.L_x_12771:
        /* <DEDUP_REMOVED lines=12> */
.L_x_12770:
[----:B------:R-:W2:Y:S02]  /*2270*/  LDG.E.64 R4, desc[UR36][R2.64] ;  /* 0x0000002402047981 */ /* 0x000ea4000c1e1b00 */
[----:B--2---:R-:W2:Y:S02]  /*2280*/  I2F.F64.U64 R4, R4 ;  /* 0x0000000400047312 */ /* 0x004ea40000301800 */
[----:B--2---:R-:W-:Y:S05]  /*2290*/  BRA `(.L_x_12750) ;  /* 0x0000000000087947 */ /* 0x004fea0003800000 */
.L_x_12769:
[----:B------:R-:W2:Y:S02]  /*22a0*/  LDG.E R2, desc[UR36][R2.64] ;  /* 0x0000002402027981 */ /* 0x000ea4000c1e1900 */
[----:B--2---:R0:W1:Y:S02]  /*22b0*/  I2F.F64.U32 R4, R2 ;  /* 0x0000000200047312 */ /* 0x0040640000201800 */
.L_x_12750:
[----:B------:R-:W-:Y:S05]  /*22c0*/  BSYNC.RECONVERGENT B6 ;  /* 0x0000000000067941 */ /* 0x000fea0003800200 */
.L_x_12744:
[----:B------:R-:W0:Y:S01]  /*22d0*/  LDCU.64 UR6, c[0x0][0x580] ;  /* 0x0000b000ff0677ac */ /* 0x000e220008000a00 */
[----:B------:R-:W-:-:S04]  /*22e0*/  UPRMT UR4, UR42, 0x9910, URZ ;  /* 0x000099102a047896 */ /* 0x000fc800080000ff */
        /* <DEDUP_REMOVED lines=12> */
[----:B-1---5:R-:W0:Y:S02]  /*23b0*/  F2I.F64.TRUNC R5, -R4 ;  /* 0x8000000400057311 */ /* 0x022e24000030d100 */
[----:B0-----:R0:W-:Y:S01]  /*23c0*/  STG.E.U8 desc[UR36][R2.64], R5 ;  /* 0x0000000502007986 */ /* 0x0011e2000c101124 */
[----:B------:R-:W-:Y:S05]  /*23d0*/  BRA `(.L_x_12778) ;  /* 0x00000010009c7947 */ /* 0x000fea0003800000 */
.L_x_12776:
[----:B-1---5:R-:W0:Y:S02]  /*23e0*/  F2I.S64.F64.TRUNC R4, -R4 ;  /* 0x8000000400047311 */ /* 0x022e24000030d900 */
[----:B0-----:R-:W-:-:S05]  /*23f0*/  MOV R7, R4 ;  /* 0x0000000400077202 */ /* 0x001fca0000000f00 */
[----:B------:R0:W-:Y:S01]  /*2400*/  STG.E.U8 desc[UR36][R2.64], R7 ;  /* 0x0000000702007986 */ /* 0x0001e2000c101124 */
[----:B------:R-:W-:Y:S05]  /*2410*/  BRA `(.L_x_12778) ;  /* 0x00000010008c7947 */ /* 0x000fea0003800000 */
.L_x_12775:
[----:B------:R-:W-:-:S09]  /*2420*/  UISETP.NE.AND UP0, UPT, UR4, 0x2, UPT ;  /* 0x000000020400788c */ /* 0x000fd2000bf05270 */
[----:B------:R-:W-:Y:S05]  /*2430*/  BRA.U !UP0, `(.L_x_12779) ;  /* 0x0000000108287547 */ /* 0x000fea000b800000 */
[----:B------:R-:W-:-:S09]  /*2440*/  UISETP.NE.AND UP0, UPT, UR4, 0x3, UPT ;  /* 0x000000030400788c */ /* 0x000fd2000bf05270 */
[----:B------:R-:W-:Y:S05]  /*2450*/  BRA.U !UP0, `(.L_x_12780) ;  /* 0x0000000108147547 */ /* 0x000fea000b800000 */
[----:B------:R-:W-:-:S09]  /*2460*/  UISETP.NE.AND UP0, UPT, UR4, 0x4, UPT ;  /* 0x000000040400788c */ /* 0x000fd2000bf05270 */
[----:B------:R-:W-:Y:S05]  /*2470*/  BRA.U UP0, `(.L_x_12777) ;  /* 0x0000000d00bc7547 */ /* 0x000fea000b800000 */
[----:B-1---5:R-:W0:Y:S02]  /*2480*/  F2I.S64.F64.TRUNC R4, -R4 ;  /* 0x8000000400047311 */ /* 0x022e24000030d900 */
[----:B0-----:R0:W-:Y:S01]  /*2490*/  STG.E.64 desc[UR36][R2.64], R4 ;  /* 0x0000000402007986 */ /* 0x0011e2000c101b24 */
[----:B------:R-:W-:Y:S05]  /*24a0*/  BRA `(.L_x_12778) ;  /* 0x0000001000687947 */ /* 0x000fea0003800000 */
.L_x_12780:
[----:B-1---5:R-:W0:Y:S02]  /*24b0*/  F2I.F64.TRUNC R5, -R4 ;  /* 0x8000000400057311 */ /* 0x022e24000030d100 */
[----:B0-----:R0:W-:Y:S01]  /*24c0*/  STG.E desc[UR36][R2.64], R5 ;  /* 0x0000000502007986 */ /* 0x0011e2000c101924 */
[----:B------:R-:W-:Y:S05]  /*24d0*/  BRA `(.L_x_12778) ;  /* 0x00000010005c7947 */ /* 0x000fea0003800000 */
.L_x_12779:
[----:B-1---5:R-:W0:Y:S02]  /*24e0*/  F2I.F64.TRUNC R5, -R4 ;  /* 0x8000000400057311 */ /* 0x022e24000030d100 */
[----:B0-----:R0:W-:Y:S01]  /*24f0*/  STG.E.U16 desc[UR36][R2.64], R5 ;  /* 0x0000000502007986 */ /* 0x0011e2000c101524 */
[----:B------:R-:W-:Y:S05]  /*2500*/  BRA `(.L_x_12778) ;  /* 0x0000001000507947 */ /* 0x000fea0003800000 */
.L_x_12774:
[----:B------:R-:W-:-:S09]  /*2510*/  UISETP.GT.AND UP0, UPT, UR4, 0x6, UPT ;  /* 0x000000060400788c */ /* 0x000fd2000bf04270 */
[----:B------:R-:W-:Y:S05]  /*2520*/  BRA.U UP0, `(.L_x_12781) ;  /* 0x00000001006c7547 */ /* 0x000fea000b800000 */
[----:B------:R-:W-:-:S09]  /*2530*/  UISETP.NE.AND UP0, UPT, UR4, 0x5, UPT ;  /* 0x000000050400788c */ /* 0x000fd2000bf05270 */
[----:B------:R-:W-:Y:S05]  /*2540*/  BRA.U !UP0, `(.L_x_12782) ;  /* 0x0000000108347547 */ /* 0x000fea000b800000 */
[----:B------:R-:W-:-:S09]  /*2550*/  UISETP.NE.AND UP0, UPT, UR4, 0x6, UPT ;  /* 0x000000060400788c */ /* 0x000fd2000bf05270 */
[----:B------:R-:W-:Y:S05]  /*2560*/  BRA.U UP0, `(.L_x_12777) ;  /* 0x0000000d00807547 */ /* 0x000fea000b800000 */
[----:B------:R-:W-:Y:S01]  /*2570*/  UMOV UR4, 0xf0000000 ;  /* 0xf000000000047882 */ /* 0x000fe20000000000 */
[----:B------:R-:W-:Y:S01]  /*2580*/  UMOV UR5, 0x380fffff ;  /* 0x380fffff00057882 */ /* 0x000fe20000000000 */
[----:B-1---5:R-:W0:-:S15]  /*2590*/  F2F.F32.F64 R7, -R4 ;  /* 0x8000000400077310 */ /* 0x022e1e0000301000 */
        /* <DEDUP_REMOVED lines=8> */
.L_x_12782:
        /* <DEDUP_REMOVED lines=12> */
.L_x_12781:
[----:B------:R-:W-:-:S09]  /*26e0*/  UISETP.NE.AND UP0, UPT, UR4, 0x7, UPT ;  /* 0x000000070400788c */ /* 0x000fd2000bf05270 */
[----:B------:R-:W-:Y:S05]  /*26f0*/  BRA.U !UP0, `(.L_x_12783) ;  /* 0x0000000108747547 */ /* 0x000fea000b800000 */
        /* <DEDUP_REMOVED lines=16> */
.L_x_12784:
        /* <DEDUP_REMOVED lines=13> */
.L_x_12783:
[----:B-1---5:R-:W0:Y:S02]  /*28d0*/  DADD R4, -RZ, -R4 ;  /* 0x00000000ff047229 */ /* 0x022e240000000904 */
[----:B0-----:R0:W-:Y:S01]  /*28e0*/  STG.E.64 desc[UR36][R2.64], R4 ;  /* 0x0000000402007986 */ /* 0x0011e2000c101b24 */
[----:B------:R-:W-:Y:S05]  /*28f0*/  BRA `(.L_x_12778) ;  /* 0x0000000c00547947 */ /* 0x000fea0003800000 */
.L_x_12773:
        /* <DEDUP_REMOVED lines=8> */
[----:B-1---5:R-:W0:Y:S02]  /*2980*/  DSETP.NEU.AND P0, PT, R4, RZ, PT ;  /* 0x000000ff0400722a */ /* 0x022e240003f0d000 */
[----:B0-----:R-:W-:-:S05]  /*2990*/  SEL R5, RZ, 0x1, !P0 ;  /* 0x00000001ff057807 */ /* 0x001fca0004000000 */
[----:B------:R0:W-:Y:S01]  /*29a0*/  STG.E.U8 desc[UR36][R2.64], R5 ;  /* 0x0000000502007986 */ /* 0x0001e2000c101124 */
[----:B------:R-:W-:Y:S05]  /*29b0*/  BRA `(.L_x_12778) ;  /* 0x0000000c00247947 */ /* 0x000fea0003800000 */
.L_x_12787:
[----:B------:R-:W-:Y:S01]  /*29c0*/  CS2R R6, SRZ ;  /* 0x0000000000067805 */ /* 0x000fe2000001ff00 */
[----:B-1---5:R-:W0:Y:S04]  /*29d0*/  DADD R4, -RZ, -R4 ;  /* 0x00000000ff047229 */ /* 0x022e280000000904 */
[----:B0-----:R0:W-:Y:S01]  /*29e0*/  STG.E.128 desc[UR36][R2.64], R4 ;  /* 0x0000000402007986 */ /* 0x0011e2000c101d24 */
[----:B------:R-:W-:Y:S05]  /*29f0*/  BRA `(.L_x_12778) ;  /* 0x0000000c00147947 */ /* 0x000fea0003800000 */
.L_x_12786:
        /* <DEDUP_REMOVED lines=27> */
.L_x_12791:
[----:B------:R-:W-:Y:S05]  /*2bb0*/  BSYNC.RECONVERGENT B0 ;  /* 0x0000000000007941 */ /* 0x000fea0003800200 */
.L_x_12790:
[----:B------:R-:W-:-:S05]  /*2bc0*/  LOP3.LUT R7, R0, 0x80, R7, 0xf8, !PT ;  /* 0x0000008000077812 */ /* 0x000fca00078ef807 */
[----:B------:R0:W-:Y:S01]  /*2bd0*/  STG.E.U8 desc[UR36][R2.64], R7 ;  /* 0x0000000702007986 */ /* 0x0001e2000c101124 */
[----:B------:R-:W-:Y:S05]  /*2be0*/  BRA `(.L_x_12778) ;  /* 0x0000000800987947 */ /* 0x000fea0003800000 */
.L_x_12789:
        /* <DEDUP_REMOVED lines=23> */
.L_x_12793:
[----:B------:R-:W-:Y:S05]  /*2d60*/  BSYNC.RECONVERGENT B0 ;  /* 0x0000000000007941 */ /* 0x000fea0003800200 */
.L_x_12792:
[----:B------:R-:W-:-:S05]  /*2d70*/  LOP3.LUT R7, R0, 0x80, R7, 0xf8, !PT ;  /* 0x0000008000077812 */ /* 0x000fca00078ef807 */
[----:B------:R0:W-:Y:S01]  /*2d80*/  STG.E.U8 desc[UR36][R2.64], R7 ;  /* 0x0000000702007986 */ /* 0x0001e2000c101124 */
[----:B------:R-:W-:Y:S05]  /*2d90*/  BRA `(.L_x_12778) ;  /* 0x00000008002c7947 */ /* 0x000fea0003800000 */
.L_x_12788:
        /* <DEDUP_REMOVED lines=9> */
[----:B------:R-:W-:-:S05]  /*2e30*/  F2FP.BF16.F32.PACK_AB R0, RZ, R0 ;  /* 0x00000000ff00723e */ /* 0x000fca00000010ff */
[----:B------:R0:W-:Y:S01]  /*2e40*/  STG.E.U16 desc[UR36][R2.64], R0 ;  /* 0x0000000002007986 */ /* 0x0001e2000c101524 */
[----:B------:R-:W-:Y:S05]  /*2e50*/  BRA `(.L_x_12778) ;  /* 0x0000000400fc7947 */ /* 0x000fea0003800000 */
.L_x_12785:
        /* <DEDUP_REMOVED lines=8> */
[----:B-1---5:R-:W0:Y:S02]  /*2ee0*/  F2I.U32.F64.TRUNC R5, -R4 ;  /* 0x8000000400057311 */ /* 0x022e24000030d000 */
[----:B0-----:R0:W-:Y:S01]  /*2ef0*/  STG.E.U16 desc[UR36][R2.64], R5 ;  /* 0x0000000502007986 */ /* 0x0011e2000c101524 */
[----:B------:R-:W-:Y:S05]  /*2f00*/  BRA `(.L_x_12778) ;  /* 0x0000000400d07947 */ /* 0x000fea0003800000 */
.L_x_12796:
        /* <DEDUP_REMOVED lines=21> */
.L_x_12799:
[----:B------:R-:W-:-:S04]  /*3060*/  SHF.R.U32.HI R0, RZ, 0x14, R7 ;  /* 0x00000014ff007819 */ /* 0x000fc80000011607 */
[----:B------:R-:W-:-:S04]  /*3070*/  LOP3.LUT R0, R0, 0x1, RZ, 0xc0, !PT ;  /* 0x0000000100007812 */ /* 0x000fc800078ec0ff */
[----:B------:R-:W-:-:S04]  /*3080*/  IADD3 R0, PT, PT, R7, 0x487ffff, R0 ;  /* 0x0487ffff07007810 */ /* 0x000fc80007ffe000 */
[----:B------:R-:W-:-:S04]  /*3090*/  SHF.R.U32.HI R0, RZ, 0x14, R0 ;  /* 0x00000014ff007819 */ /* 0x000fc80000011600 */
[----:B------:R-:W-:-:S07]  /*30a0*/  LOP3.LUT R4, R0, 0xff, RZ, 0xc0, !PT ;  /* 0x000000ff00047812 */ /* 0x000fce00078ec0ff */
.L_x_12800:
[----:B------:R-:W-:-:S04]  /*30b0*/  SHF.R.U32.HI R5, RZ, 0x18, R7 ;  /* 0x00000018ff057819 */ /* 0x000fc80000011607 */
[----:B------:R-:W-:-:S04]  /*30c0*/  LOP3.LUT R4, R4, 0x80, R5, 0xf8, !PT ;  /* 0x0000008004047812 */ /* 0x000fc800078ef805 */
[----:B------:R-:W-:-:S07]  /*30d0*/  PRMT R0, R4, 0x7610, R0 ;  /* 0x0000761004007816 */ /* 0x000fce0000000000 */
.L_x_12798:
[----:B------:R-:W-:Y:S05]  /*30e0*/  BSYNC.RECONVERGENT B0 ;  /* 0x0000000000007941 */ /* 0x000fea0003800200 */
.L_x_12797:
[----:B------:R4:W-:Y:S01]  /*30f0*/  STG.E.U8 desc[UR36][R2.64], R0 ;  /* 0x0000000002007986 */ /* 0x0009e2000c101124 */
[----:B------:R-:W-:Y:S05]  /*3100*/  BRA `(.L_x_12778) ;  /* 0x0000000400507947 */ /* 0x000fea0003800000 */
.L_x_12795:
        /* <DEDUP_REMOVED lines=21> */
.L_x_12803:
[----:B------:R-:W-:-:S04]  /*3260*/  SHF.R.U32.HI R0, RZ, 0x15, R7 ;  /* 0x00000015ff007819 */ /* 0x000fc80000011607 */
[----:B------:R-:W-:-:S04]  /*3270*/  LOP3.LUT R0, R0, 0x1, RZ, 0xc0, !PT ;  /* 0x0000000100007812 */ /* 0x000fc800078ec0ff */
[----:B------:R-:W-:-:S04]  /*3280*/  IADD3 R0, PT, PT, R7, 0x88fffff, R0 ;  /* 0x088fffff07007810 */ /* 0x000fc80007ffe000 */
[----:B------:R-:W-:-:S04]  /*3290*/  SHF.R.U32.HI R0, RZ, 0x15, R0 ;  /* 0x00000015ff007819 */ /* 0x000fc80000011600 */
[----:B------:R-:W-:-:S07]  /*32a0*/  LOP3.LUT R4, R0, 0xff, RZ, 0xc0, !PT ;  /* 0x000000ff00047812 */ /* 0x000fce00078ec0ff */
.L_x_12804:
[----:B------:R-:W-:-:S04]  /*32b0*/  SHF.R.U32.HI R5, RZ, 0x18, R7 ;  /* 0x00000018ff057819 */ /* 0x000fc80000011607 */
[----:B------:R-:W-:-:S04]  /*32c0*/  LOP3.LUT R4, R4, 0x80, R5, 0xf8, !PT ;  /* 0x0000008004047812 */ /* 0x000fc800078ef805 */
[----:B------:R-:W-:-:S07]  /*32d0*/  PRMT R0, R4, 0x7610, R0 ;  /* 0x0000761004007816 */ /* 0x000fce0000000000 */
.L_x_12802:
[----:B------:R-:W-:Y:S05]  /*32e0*/  BSYNC.RECONVERGENT B0 ;  /* 0x0000000000007941 */ /* 0x000fea0003800200 */
.L_x_12801:
[----:B------:R3:W-:Y:S01]  /*32f0*/  STG.E.U8 desc[UR36][R2.64], R0 ;  /* 0x0000000002007986 */ /* 0x0007e2000c101124 */
[----:B------:R-:W-:Y:S05]  /*3300*/  BRA `(.L_x_12778) ;  /* 0x0000000000d07947 */ /* 0x000fea0003800000 */
.L_x_12794:
[----:B------:R-:W-:-:S09]  /*3310*/  UISETP.NE.AND UP0, UPT, UR4, 0x1c, UPT ;  /* 0x0000001c0400788c */ /* 0x000fd2000bf05270 */
[----:B------:R-:W-:Y:S05]  /*3320*/  BRA.U !UP0, `(.L_x_12805) ;  /* 0x0000000108c07547 */ /* 0x000fea000b800000 */
[----:B------:R-:W-:-:S09]  /*3330*/  UISETP.NE.AND UP0, UPT, UR4, 0x1d, UPT ;  /* 0x0000001d0400788c */ /* 0x000fd2000bf05270 */
[----:B------:R-:W-:Y:S05]  /*3340*/  BRA.U !UP0, `(.L_x_12806) ;  /* 0x0000000108ac7547 */ /* 0x000fea000b800000 */
[----:B------:R-:W-:-:S09]  /*3350*/  UISETP.NE.AND UP0, UPT, UR4, 0x2c, UPT ;  /* 0x0000002c0400788c */ /* 0x000fd2000bf05270 */
[----:B------:R-:W-:Y:S05]  /*3360*/  BRA.U !UP0, `(.L_x_12807) ;  /* 0x0000000108447547 */ /* 0x000fea000b800000 */
.L_x_12777:
[----:B------:R-:W-:Y:S01]  /*3370*/  MOV R0, 0x0 ;  /* 0x0000000000007802 */ /* 0x000fe20000000f00 */
[----:B------:R-:W1:Y:S01]  /*3380*/  LDCU.64 UR6, c[0x4][0x198] ;  /* 0x01003300ff0677ac */ /* 0x000e620008000a00 */
[----:B------:R-:W-:Y:S02]  /*3390*/  HFMA2 R8, -RZ, RZ, 0, 6.020069122314453125e-06 ;  /* 0x00000065ff087431 */ /* 0x000fe400000001ff */
[----:B------:R-:W-:Y:S01]  /*33a0*/  IMAD.MOV.U32 R12, RZ, RZ, 0x1 ;  /* 0x00000001ff0c7424 */ /* 0x000fe200078e00ff */
[----:B------:R0:W2:Y:S01]  /*33b0*/  LDC.64 R2, c[0x4][R0] ;  /* 0x0100000000027b82 */ /* 0x0000a20000000a00 */
[----:B------:R-:W3:Y:S01]  /*33c0*/  LDCU.64 UR8, c[0x4][0x1a0] ;  /* 0x01003400ff0877ac */ /* 0x000ee20008000a00 */
[----:B------:R-:W-:Y:S01]  /*33d0*/  IMAD.MOV.U32 R13, RZ, RZ, RZ ;  /* 0x000000ffff0d7224 */ /* 0x000fe200078e00ff */
[----:B------:R-:W4:Y:S01]  /*33e0*/  LDCU.64 UR4, c[0x4][0x98] ;  /* 0x01001300ff0477ac */ /* 0x000f220008000a00 */
[----:B-1---5:R-:W-:Y:S01]  /*33f0*/  MOV R4, UR6 ;  /* 0x0000000600047c02 */ /* 0x022fe20008000f00 */
[----:B------:R-:W-:-:S02]  /*3400*/  IMAD.U32 R5, RZ, RZ, UR7 ;  /* 0x00000007ff057e24 */ /* 0x000fc4000f8e00ff */
[----:B---3--:R-:W-:Y:S01]  /*3410*/  IMAD.U32 R6, RZ, RZ, UR8 ;  /* 0x00000008ff067e24 */ /* 0x008fe2000f8e00ff */
[----:B------:R-:W-:Y:S01]  /*3420*/  MOV R7, UR9 ;  /* 0x0000000900077c02 */ /* 0x000fe20008000f00 */
[----:B----4-:R-:W-:Y:S02]  /*3430*/  IMAD.U32 R10, RZ, RZ, UR4 ;  /* 0x00000004ff0a7e24 */ /* 0x010fe4000f8e00ff */
[----:B0-----:R-:W-:-:S07]  /*3440*/  IMAD.U32 R11, RZ, RZ, UR5 ;  /* 0x00000005ff0b7e24 */ /* 0x001fce000f8e00ff */
[----:B------:R-:W-:-:S07]  /*3450*/  LEPC R20, `(.L_x_12808) ;  /* 0x000000001014794e */ /* 0x000fce0000000000 */
[----:B--2---:R-:W-:Y:S05]  /*3460*/  CALL.ABS.NOINC R2 ;  /* 0x0000000002007343 */ /* 0x004fea0003c00000 */
.L_x_12808:
[----:B------:R-:W-:Y:S05]  /*3470*/  BRA `(.L_x_12778) ;  /* 0x0000000000747947 */ /* 0x000fea0003800000 */
.L_x_12807:
        /* <DEDUP_REMOVED lines=8> */
[----:B0-----:R-:W-:Y:S01]  /*3500*/  @!P0 FMUL R8, R8, 1.175494350822287508e-38 ;  /* 0x0080000008088820 */ /* 0x001fe20000400000 */
[----:B------:R-:W-:-:S04]  /*3510*/  HFMA2 R5, -RZ, RZ, 0, 1.5199184417724609375e-05 ;  /* 0x000000ffff057431 */ /* 0x000fc800000001ff */
        /* <DEDUP_REMOVED lines=14> */
.L_x_12806:
[----:B-1---5:R-:W0:Y:S02]  /*3600*/  F2I.U64.F64.TRUNC R4, -R4 ;  /* 0x8000000400047311 */ /* 0x022e24000030d800 */
[----:B0-----:R1:W-:Y:S01]  /*3610*/  STG.E.64 desc[UR36][R2.64], R4 ;  /* 0x0000000402007986 */ /* 0x0013e2000c101b24 */
[----:B------:R-:W-:Y:S05]  /*3620*/  BRA `(.L_x_12778) ;  /* 0x0000000000087947 */ /* 0x000fea0003800000 */
.L_x_12805:
[----:B-1---5:R-:W0:Y:S02]  /*3630*/  F2I.U32.F64.TRUNC R5, -R4 ;  /* 0x8000000400057311 */ /* 0x022e24000030d000 */
[----:B0-----:R0:W-:Y:S02]  /*3640*/  STG.E desc[UR36][R2.64], R5 ;  /* 0x0000000502007986 */ /* 0x0011e4000c101924 */
.L_x_12778:
[----:B------:R-:W-:-:S07]  /*3650*/  VIADD R17, R17, 0x80 ;  /* 0x0000008011117836 */ /* 0x000fce0000000000 */
.L_x_12742:
[----:B------:R-:W-:Y:S05]  /*3660*/  BSYNC.RECONVERGENT B7 ;  /* 0x0000000000077941 */ /* 0x000fea0003800200 */
.L_x_12741:
        /* <DEDUP_REMOVED lines=307> */
.L_x_12811:
        /* <DEDUP_REMOVED lines=18> */
.L_x_12816:
[----:B------:R-:W2:Y:S02]  /*4ac0*/  LDG.E.U8 R2, desc[UR36][R2.64] ;  /* 0x0000002402027981 */ /* 0x000ea4000c1e1100 */
[----:B--2---:R4:W0:Y:S02]  /*4ad0*/  I2F.F64.U16 R4, R2 ;  /* 0x0000000200047312 */ /* 0x0048240000101800 */
[----:B0---4-:R-:W-:Y:S05]  /*4ae0*/  BRA `(.L_x_12818) ;  /* 0x0000000c00607947 */ /* 0x011fea0003800000 */
.L_x_12815:
        /* <DEDUP_REMOVED lines=9> */
.L_x_12820:
[----:B------:R-:W2:Y:S02]  /*4b80*/  LDG.E R2, desc[UR36][R2.64] ;  /* 0x0000002402027981 */ /* 0x000ea4000c1e1900 */
[----:B--2---:R4:W0:Y:S02]  /*4b90*/  I2F.F64 R4, R2 ;  /* 0x0000000200047312 */ /* 0x0048240000201c00 */
[----:B0---4-:R-:W-:Y:S05]  /*4ba0*/  BRA `(.L_x_12818) ;  /* 0x0000000c00307947 */ /* 0x011fea0003800000 */
.L_x_12819:
[----:B------:R-:W2:Y:S02]  /*4bb0*/  LDG.E.U16 R2, desc[UR36][R2.64] ;  /* 0x0000002402027981 */ /* 0x000ea4000c1e1500 */
[----:B--2---:R4:W0:Y:S02]  /*4bc0*/  I2F.F64.S16 R4, R2 ;  /* 0x0000000200047312 */ /* 0x0048240000101c00 */
[----:B0---4-:R-:W-:Y:S05]  /*4bd0*/  BRA `(.L_x_12818) ;  /* 0x0000000c00247947 */ /* 0x011fea0003800000 */
.L_x_12814:
        /* <DEDUP_REMOVED lines=10> */
.L_x_12822:
[----:B------:R-:W2:Y:S02]  /*4c80*/  LDG.E.U16 R0, desc[UR36][R2.64] ;  /* 0x0000002402007981 */ /* 0x000ea4000c1e1500 */
[----:B--2---:R-:W-:-:S05]  /*4c90*/  HADD2.F32 R0, -RZ, R0.H0_H0 ;  /* 0x20000000ff007230 */ /* 0x004fca0000004100 */
[----:B------:R-:W-:-:S04]  /*4ca0*/  FMUL.FTZ R0, R0, 1 ;  /* 0x3f80000000007820 */ /* 0x000fc80000410000 */
[----:B------:R3:W4:Y:S02]  /*4cb0*/  F2F.F64.F32 R4, R0 ;  /* 0x0000000000047310 */ /* 0x0007240000201800 */
[----:B---34-:R-:W-:Y:S05]  /*4cc0*/  BRA `(.L_x_12818) ;  /* 0x0000000800e87947 */ /* 0x018fea0003800000 */
.L_x_12821:
        /* <DEDUP_REMOVED lines=10> */
.L_x_12824:
[----:B------:R-:W2:Y:S02]  /*4d70*/  LDG.E.U16 R2, desc[UR36][R2.64] ;  /* 0x0000002402027981 */ /* 0x000ea4000c1e1500 */
[----:B--2---:R-:W-:-:S05]  /*4d80*/  HADD2.F32 R0, -RZ, R2.H0_H0 ;  /* 0x20000002ff007230 */ /* 0x004fca0000004100 */
[----:B------:R-:W-:-:S04]  /*4d90*/  FMUL.FTZ R0, R0, 1 ;  /* 0x3f80000000007820 */ /* 0x000fc80000410000 */
[----:B------:R4:W0:Y:S02]  /*4da0*/  F2F.F64.F32 R4, R0 ;  /* 0x0000000000047310 */ /* 0x0008240000201800 */
[----:B0---4-:R-:W-:Y:S05]  /*4db0*/  BRA `(.L_x_12818) ;  /* 0x0000000800ac7947 */ /* 0x011fea0003800000 */
.L_x_12823:
[----:B------:R3:W5:Y:S01]  /*4dc0*/  LDG.E.64 R4, desc[UR36][R2.64] ;  /* 0x0000002402047981 */ /* 0x000762000c1e1b00 */
[----:B------:R-:W-:Y:S05]  /*4dd0*/  BRA `(.L_x_12818) ;  /* 0x0000000800a47947 */ /* 0x000fea0003800000 */
.L_x_12813:
        /* <DEDUP_REMOVED lines=9> */
[----:B------:R-:W-:Y:S01]  /*4e70*/  HFMA2 R4, -RZ, RZ, 0, 0 ;  /* 0x00000000ff047431 */ /* 0x000fe200000001ff */
[----:B--2---:R-:W-:-:S04]  /*4e80*/  ISETP.NE.AND P0, PT, R2, RZ, PT ;  /* 0x000000ff0200720c */ /* 0x004fc80003f05270 */
[----:B------:R-:W-:Y:S01]  /*4e90*/  FSEL R5, RZ, 1.875, !P0 ;  /* 0x3ff00000ff057808 */ /* 0x000fe20004000000 */
[----:B------:R-:W-:Y:S08]  /*4ea0*/  BRA `(.L_x_12818) ;  /* 0x0000000800707947 */ /* 0x000ff00003800000 */
.L_x_12827:
[----:B------:R0:W5:Y:S01]  /*4eb0*/  LDG.E.64 R4, desc[UR36][R2.64] ;  /* 0x0000002402047981 */ /* 0x000162000c1e1b00 */
[----:B------:R-:W-:Y:S05]  /*4ec0*/  BRA `(.L_x_12818) ;  /* 0x0000000800687947 */ /* 0x000fea0003800000 */
.L_x_12826:
        /* <DEDUP_REMOVED lines=27> */
.L_x_12829:
        /* <DEDUP_REMOVED lines=14> */
.L_x_12828:
[----:B------:R-:W2:Y:S02]  /*5160*/  LDG.E.U16 R0, desc[UR36][R2.64] ;  /* 0x0000002402007981 */ /* 0x000ea4000c1e1500 */
[----:B--2---:R-:W-:-:S05]  /*5170*/  SHF.L.U32 R0, R0, 0x10, RZ ;  /* 0x0000001000007819 */ /* 0x004fca00000006ff */
[----:B------:R-:W-:-:S04]  /*5180*/  FMUL.FTZ R0, R0, 1 ;  /* 0x3f80000000007820 */ /* 0x000fc80000410000 */
[----:B------:R0:W1:Y:S02]  /*5190*/  F2F.F64.F32 R4, R0 ;  /* 0x0000000000047310 */ /* 0x0000640000201800 */
[----:B01----:R-:W-:Y:S05]  /*51a0*/  BRA `(.L_x_12818) ;  /* 0x0000000400b07947 */ /* 0x003fea0003800000 */
.L_x_12825:
        /* <DEDUP_REMOVED lines=11> */
.L_x_12832:
        /* <DEDUP_REMOVED lines=21> */
.L_x_12834:
[----:B------:R-:W-:Y:S05]  /*53b0*/  BSYNC.RECONVERGENT B0 ;  /* 0x0000000000007941 */ /* 0x000fea0003800200 */
.L_x_12833:
[----:B------:R-:W-:Y:S01]  /*53c0*/  IMAD.SHL.U32 R0, R0, 0x100000, RZ ;  /* 0x0010000000007824 */ /* 0x000fe200078e00ff */
[----:B------:R-:W-:-:S04]  /*53d0*/  LEA R2, R2, 0x3b800000, 0x17 ;  /* 0x3b80000002027811 */ /* 0x000fc800078eb8ff */
[----:B------:R-:W-:-:S05]  /*53e0*/  LOP3.LUT R0, R2, R0, R7, 0xfe, !PT ;  /* 0x0000000002007212 */ /* 0x000fca00078efe07 */
[----:B------:R-:W-:-:S04]  /*53f0*/  FMUL.FTZ R0, R0, 1 ;  /* 0x3f80000000007820 */ /* 0x000fc80000410000 */
[----:B------:R3:W4:Y:S02]  /*5400*/  F2F.F64.F32 R4, R0 ;  /* 0x0000000000047310 */ /* 0x0007240000201800 */
[----:B---34-:R-:W-:Y:S05]  /*5410*/  BRA `(.L_x_12818) ;  /* 0x0000000400147947 */ /* 0x018fea0003800000 */
.L_x_12831:
        /* <DEDUP_REMOVED lines=21> */
.L_x_12836:
[----:B------:R-:W-:Y:S05]  /*5570*/  BSYNC.RECONVERGENT B0 ;  /* 0x0000000000007941 */ /* 0x000fea0003800200 */
.L_x_12835:
[----:B------:R-:W-:Y:S02]  /*5580*/  SHF.L.U32 R0, R0, 0x15, RZ ;  /* 0x0000001500007819 */ /* 0x000fe400000006ff */
[----:B------:R-:W-:-:S04]  /*5590*/  LEA R2, R2, 0x37800000, 0x17 ;  /* 0x3780000002027811 */ /* 0x000fc800078eb8ff */
[----:B------:R-:W-:-:S05]  /*55a0*/  LOP3.LUT R0, R2, R0, R7, 0xfe, !PT ;  /* 0x0000000002007212 */ /* 0x000fca00078efe07 */
[----:B------:R-:W-:-:S04]  /*55b0*/  FMUL.FTZ R0, R0, 1 ;  /* 0x3f80000000007820 */ /* 0x000fc80000410000 */
[----:B------:R3:W4:Y:S02]  /*55c0*/  F2F.F64.F32 R4, R0 ;  /* 0x0000000000047310 */ /* 0x0007240000201800 */
[----:B---34-:R-:W-:Y:S05]  /*55d0*/  BRA `(.L_x_12818) ;  /* 0x0000000000a47947 */ /* 0x018fea0003800000 */
.L_x_12830:
        /* <DEDUP_REMOVED lines=18> */
.L_x_12817:
        /* <DEDUP_REMOVED lines=16> */
.L_x_12839:
[----:B------:R-:W-:Y:S01]  /*5800*/  CS2R R4, SRZ ;  /* 0x0000000000047805 */ /* 0x000fe2000001ff00 */
[----:B------:R-:W-:Y:S06]  /*5810*/  BRA `(.L_x_12818) ;  /* 0x0000000000147947 */ /* 0x000fec0003800000 */
.L_x_12838:
[----:B------:R-:W2:Y:S02]  /*5820*/  LDG.E.64 R4, desc[UR36][R2.64] ;  /* 0x0000002402047981 */ /* 0x000ea4000c1e1b00 */
[----:B--2---:R-:W3:Y:S02]  /*5830*/  I2F.F64.U64 R4, R4 ;  /* 0x0000000400047312 */ /* 0x004ee40000301800 */
[----:B---3--:R-:W-:Y:S05]  /*5840*/  BRA `(.L_x_12818) ;  /* 0x0000000000087947 */ /* 0x008fea0003800000 */
.L_x_12837:
[----:B------:R-:W2:Y:S02]  /*5850*/  LDG.E R2, desc[UR36][R2.64] ;  /* 0x0000002402027981 */ /* 0x000ea4000c1e1900 */
[----:B--2---:R1:W2:Y:S02]  /*5860*/  I2F.F64.U32 R4, R2 ;  /* 0x0000000200047312 */ /* 0x0042a40000201800 */
.L_x_12818:
[----:B------:R-:W-:Y:S05]  /*5870*/  BSYNC.RECONVERGENT B6 ;  /* 0x0000000000067941 */ /* 0x000fea0003800200 */
.L_x_12812:
        /* <DEDUP_REMOVED lines=14> */
[----:B--2--5:R-:W0:Y:S02]  /*5960*/  F2I.F64.TRUNC R5, -R4 ;  /* 0x8000000400057311 */ /* 0x024e24000030d100 */
[----:B0-----:R4:W-:Y:S01]  /*5970*/  STG.E.U8 desc[UR36][R2.64], R5 ;  /* 0x0000000502007986 */ /* 0x0019e2000c101124 */
[----:B------:R-:W-:Y:S05]  /*5980*/  BRA `(.L_x_12845) ;  /* 0x0000001000987947 */ /* 0x000fea0003800000 */
.L_x_12843:
[----:B--2--5:R-:W0:Y:S02]  /*5990*/  F2I.S64.F64.TRUNC R4, -R4 ;  /* 0x8000000400047311 */ /* 0x024e24000030d900 */
[----:B0-----:R-:W-:-:S05]  /*59a0*/  MOV R7, R4 ;  /* 0x0000000400077202 */ /* 0x001fca0000000f00 */
[----:B------:R3:W-:Y:S01]  /*59b0*/  STG.E.U8 desc[UR36][R2.64], R7 ;  /* 0x0000000702007986 */ /* 0x0007e2000c101124 */
[----:B------:R-:W-:Y:S05]  /*59c0*/  BRA `(.L_x_12845) ;  /* 0x0000001000887947 */ /* 0x000fea0003800000 */
.L_x_12842:
[----:B------:R-:W-:-:S09]  /*59d0*/  UISETP.NE.AND UP0, UPT, UR4, 0x2, UPT ;  /* 0x000000020400788c */ /* 0x000fd2000bf05270 */
[----:B------:R-:W-:Y:S05]  /*59e0*/  BRA.U !UP0, `(.L_x_12846) ;  /* 0x0000000108287547 */ /* 0x000fea000b800000 */
[----:B------:R-:W-:-:S09]  /*59f0*/  UISETP.NE.AND UP0, UPT, UR4, 0x3, UPT ;  /* 0x000000030400788c */ /* 0x000fd2000bf05270 */
[----:B------:R-:W-:Y:S05]  /*5a00*/  BRA.U !UP0, `(.L_x_12847) ;  /* 0x0000000108147547 */ /* 0x000fea000b800000 */
[----:B------:R-:W-:-:S09]  /*5a10*/  UISETP.NE.AND UP0, UPT, UR4, 0x4, UPT ;  /* 0x000000040400788c */ /* 0x000fd2000bf05270 */
[----:B------:R-:W-:Y:S05]  /*5a20*/  BRA.U UP0, `(.L_x_12844) ;  /* 0x0000000d002c7547 */ /* 0x000fea000b800000 */
[----:B--2--5:R-:W0:Y:S02]  /*5a30*/  F2I.S64.F64.TRUNC R4, -R4 ;  /* 0x8000000400047311 */ /* 0x024e24000030d900 */
[----:B0-----:R1:W-:Y:S01]  /*5a40*/  STG.E.64 desc[UR36][R2.64], R4 ;  /* 0x0000000402007986 */ /* 0x0013e2000c101b24 */
[----:B------:R-:W-:Y:S05]  /*5a50*/  BRA `(.L_x_12845) ;  /* 0x0000001000647947 */ /* 0x000fea0003800000 */
.L_x_12847:
[----:B--2--5:R-:W0:Y:S02]  /*5a60*/  F2I.F64.TRUNC R5, -R4 ;  /* 0x8000000400057311 */ /* 0x024e24000030d100 */
[----:B0-----:R2:W-:Y:S01]  /*5a70*/  STG.E desc[UR36][R2.64], R5 ;  /* 0x0000000502007986 */ /* 0x0015e2000c101924 */
[----:B------:R-:W-:Y:S05]  /*5a80*/  BRA `(.L_x_12845) ;  /* 0x0000001000587947 */ /* 0x000fea0003800000 */
.L_x_12846:
[----:B--2--5:R-:W0:Y:S02]  /*5a90*/  F2I.F64.TRUNC R5, -R4 ;  /* 0x8000000400057311 */ /* 0x024e24000030d100 */
[----:B0-----:R0:W-:Y:S01]  /*5aa0*/  STG.E.U16 desc[UR36][R2.64], R5 ;  /* 0x0000000502007986 */ /* 0x0011e2000c101524 */
[----:B------:R-:W-:Y:S05]  /*5ab0*/  BRA `(.L_x_12845) ;  /* 0x00000010004c7947 */ /* 0x000fea0003800000 */
.L_x_12841:
        /* <DEDUP_REMOVED lines=8> */
[----:B--2--5:R-:W0:-:S15]  /*5b40*/  F2F.F32.F64 R7, -R4 ;  /* 0x8000000400077310 */ /* 0x024e1e0000301000 */
        /* <DEDUP_REMOVED lines=8> */
.L_x_12849:
        /* <DEDUP_REMOVED lines=12> */
.L_x_12848:
        /* <DEDUP_REMOVED lines=18> */
.L_x_12851:
        /* <DEDUP_REMOVED lines=13> */
.L_x_12850:
[----:B--2--5:R-:W0:Y:S02]  /*5e80*/  DADD R4, -RZ, -R4 ;  /* 0x00000000ff047229 */ /* 0x024e240000000904 */
[----:B0-----:R0:W-:Y:S01]  /*5e90*/  STG.E.64 desc[UR36][R2.64], R4 ;  /* 0x0000000402007986 */ /* 0x0011e2000c101b24 */
[----:B------:R-:W-:Y:S05]  /*5ea0*/  BRA `(.L_x_12845) ;  /* 0x0000000c00507947 */ /* 0x000fea0003800000 */
.L_x_12840:
        /* <DEDUP_REMOVED lines=10> */
[----:B--2--5:R-:W0:Y:S02]  /*5f50*/  F2I.U32.F64.TRUNC R5, -R4 ;  /* 0x8000000400057311 */ /* 0x024e24000030d000 */
[----:B0-----:R0:W-:Y:S01]  /*5f60*/  STG.E.U16 desc[UR36][R2.64], R5 ;  /* 0x0000000502007986 */ /* 0x0011e2000c101524 */
[----:B------:R-:W-:Y:S05]  /*5f70*/  BRA `(.L_x_12845) ;  /* 0x0000000c001c7947 */ /* 0x000fea0003800000 */
.L_x_12855:
        /* <DEDUP_REMOVED lines=8> */
[----:B------:R-:W-:Y:S01]  /*6000*/  BSSY.RECONVERGENT B0, `(.L_x_12856) ;  /* 0x0000014000007945 */ /* 0x000fe20003800200 */
[----:B0-----:R-:W-:Y:S01]  /*6010*/  @!P0 FMUL R7, R7, 1.175494350822287508e-38 ;  /* 0x0080000007078820 */ /* 0x001fe20000400000 */
[----:B------:R-:W-:-:S04]  /*6020*/  MOV R0, 0x80 ;  /* 0x0000008000007802 */ /* 0x000fc80000000f00 */
        /* <DEDUP_REMOVED lines=15> */
.L_x_12858:
[----:B------:R-:W-:-:S04]  /*6120*/  SHF.R.U32.HI R5, RZ, 0x18, R7 ;  /* 0x00000018ff057819 */ /* 0x000fc80000011607 */
[----:B------:R-:W-:-:S07]  /*6130*/  LOP3.LUT R0, R0, 0x80, R5, 0xf8, !PT ;  /* 0x0000008000007812 */ /* 0x000fce00078ef805 */
.L_x_12857:
[----:B------:R-:W-:Y:S05]  /*6140*/  BSYNC.RECONVERGENT B0 ;  /* 0x0000000000007941 */ /* 0x000fea0003800200 */
.L_x_12856:
[----:B------:R0:W-:Y:S01]  /*6150*/  STG.E.U8 desc[UR36][R2.64], R0 ;  /* 0x0000000002007986 */ /* 0x0001e2000c101124 */
[----:B------:R-:W-:Y:S05]  /*6160*/  BRA `(.L_x_12845) ;  /* 0x0000000800a07947 */ /* 0x000fea0003800000 */
.L_x_12854:
        /* <DEDUP_REMOVED lines=26> */
.L_x_12861:
[----:B------:R-:W-:-:S04]  /*6310*/  SHF.R.U32.HI R5, RZ, 0x18, R7 ;  /* 0x00000018ff057819 */ /* 0x000fc80000011607 */
[----:B------:R-:W-:-:S07]  /*6320*/  LOP3.LUT R0, R0, 0x80, R5, 0xf8, !PT ;  /* 0x0000008000007812 */ /* 0x000fce00078ef805 */
.L_x_12860:
[----:B------:R-:W-:Y:S05]  /*6330*/  BSYNC.RECONVERGENT B0 ;  /* 0x0000000000007941 */ /* 0x000fea0003800200 */
.L_x_12859:
[----:B------:R0:W-:Y:S01]  /*6340*/  STG.E.U8 desc[UR36][R2.64], R0 ;  /* 0x0000000002007986 */ /* 0x0001e2000c101124 */
[----:B------:R-:W-:Y:S05]  /*6350*/  BRA `(.L_x_12845) ;  /* 0x0000000800247947 */ /* 0x000fea0003800000 */
.L_x_12853:
        /* <DEDUP_REMOVED lines=30> */
.L_x_12863:
[----:B--2--5:R-:W0:Y:S02]  /*6540*/  F2I.U64.F64.TRUNC R4, -R4 ;  /* 0x8000000400047311 */ /* 0x024e24000030d800 */
[----:B0-----:R0:W-:Y:S01]  /*6550*/  STG.E.64 desc[UR36][R2.64], R4 ;  /* 0x0000000402007986 */ /* 0x0011e2000c101b24 */
[----:B------:R-:W-:Y:S05]  /*6560*/  BRA `(.L_x_12845) ;  /* 0x0000000400a07947 */ /* 0x000fea0003800000 */
.L_x_12862:
[----:B--2--5:R-:W0:Y:S02]  /*6570*/  F2I.U32.F64.TRUNC R5, -R4 ;  /* 0x8000000400057311 */ /* 0x024e24000030d000 */
[----:B0-----:R0:W-:Y:S01]  /*6580*/  STG.E desc[UR36][R2.64], R5 ;  /* 0x0000000502007986 */ /* 0x0011e2000c101924 */
[----:B------:R-:W-:Y:S05]  /*6590*/  BRA `(.L_x_12845) ;  /* 0x0000000400947947 */ /* 0x000fea0003800000 */
.L_x_12852:
[----:B------:R-:W-:-:S09]  /*65a0*/  UISETP.GT.AND UP0, UPT, UR4, 0xe, UPT ;  /* 0x0000000e0400788c */ /* 0x000fd2000bf04270 */
[----:B------:R-:W-:Y:S05]  /*65b0*/  BRA.U UP0, `(.L_x_12864) ;  /* 0x0000000100307547 */ /* 0x000fea000b800000 */
[----:B------:R-:W-:-:S09]  /*65c0*/  UISETP.NE.AND UP0, UPT, UR4, 0xa, UPT ;  /* 0x0000000a0400788c */ /* 0x000fd2000bf05270 */
[----:B------:R-:W-:Y:S05]  /*65d0*/  BRA.U !UP0, `(.L_x_12865) ;  /* 0x0000000108187547 */ /* 0x000fea000b800000 */
[----:B------:R-:W-:-:S09]  /*65e0*/  UISETP.NE.AND UP0, UPT, UR4, 0xb, UPT ;  /* 0x0000000b0400788c */ /* 0x000fd2000bf05270 */
[----:B------:R-:W-:Y:S05]  /*65f0*/  BRA.U UP0, `(.L_x_12844) ;  /* 0x0000000100387547 */ /* 0x000fea000b800000 */
[----:B--2--5:R-:W0:Y:S02]  /*6600*/  DSETP.NEU.AND P0, PT, R4, RZ, PT ;  /* 0x000000ff0400722a */ /* 0x024e240003f0d000 */
[----:B0-----:R-:W-:-:S05]  /*6610*/  SEL R5, RZ, 0x1, !P0 ;  /* 0x00000001ff057807 */ /* 0x001fca0004000000 */
[----:B------:R0:W-:Y:S01]  /*6620*/  STG.E.U8 desc[UR36][R2.64], R5 ;  /* 0x0000000502007986 */ /* 0x0001e2000c101124 */
[----:B------:R-:W-:Y:S05]  /*6630*/  BRA `(.L_x_12845) ;  /* 0x00000004006c7947 */ /* 0x000fea0003800000 */
.L_x_12865:
[----:B------:R-:W-:Y:S01]  /*6640*/  CS2R R6, SRZ ;  /* 0x0000000000067805 */ /* 0x000fe2000001ff00 */
[----:B--2--5:R-:W0:Y:S04]  /*6650*/  DADD R4, -RZ, -R4 ;  /* 0x00000000ff047229 */ /* 0x024e280000000904 */
[----:B0-----:R0:W-:Y:S01]  /*6660*/  STG.E.128 desc[UR36][R2.64], R4 ;  /* 0x0000000402007986 */ /* 0x0011e2000c101d24 */
[----:B------:R-:W-:Y:S05]  /*6670*/  BRA `(.L_x_12845) ;  /* 0x00000004005c7947 */ /* 0x000fea0003800000 */
.L_x_12864:
[----:B------:R-:W-:-:S09]  /*6680*/  UISETP.NE.AND UP0, UPT, UR4, 0xf, UPT ;  /* 0x0000000f0400788c */ /* 0x000fd2000bf05270 */
[----:B------:R-:W-:Y:S05]  /*6690*/  BRA.U !UP0, `(.L_x_12866) ;  /* 0x0000000508287547 */ /* 0x000fea000b800000 */
[----:B------:R-:W-:-:S09]  /*66a0*/  UISETP.NE.AND UP0, UPT, UR4, 0x17, UPT ;  /* 0x000000170400788c */ /* 0x000fd2000bf05270 */
[----:B------:R-:W-:Y:S05]  /*66b0*/  BRA.U !UP0, `(.L_x_12867) ;  /* 0x0000000108b07547 */ /* 0x000fea000b800000 */
[----:B------:R-:W-:-:S09]  /*66c0*/  UISETP.NE.AND UP0, UPT, UR4, 0x18, UPT ;  /* 0x000000180400788c */ /* 0x000fd2000bf05270 */
[----:B------:R-:W-:Y:S05]  /*66d0*/  BRA.U !UP0, `(.L_x_12868) ;  /* 0x0000000108447547 */ /* 0x000fea000b800000 */
.L_x_12844:
[----:B------:R-:W-:Y:S01]  /*66e0*/  MOV R0, 0x0 ;  /* 0x0000000000007802 */ /* 0x000fe20000000f00 */
[----:B------:R-:W2:Y:S01]  /*66f0*/  LDCU.64 UR4, c[0x4][0x198] ;  /* 0x01003300ff0477ac */ /* 0x000ea20008000a00 */
[----:B------:R-:W-:Y:S02]  /*6700*/  HFMA2 R8, -RZ, RZ, 0, 6.020069122314453125e-06 ;  /* 0x00000065ff087431 */ /* 0x000fe400000001ff */
[----:B------:R-:W-:Y:S01]  /*6710*/  IMAD.MOV.U32 R12, RZ, RZ, 0x1 ;  /* 0x00000001ff0c7424 */ /* 0x000fe200078e00ff */
[----:B------:R0:W1:Y:S01]  /*6720*/  LDC.64 R2, c[0x4][R0] ;  /* 0x0100000000027b82 */ /* 0x0000620000000a00 */
[----:B------:R-:W3:Y:S01]  /*6730*/  LDCU.64 UR6, c[0x4][0x1a0] ;  /* 0x01003400ff0677ac */ /* 0x000ee20008000a00 */
[----:B------:R-:W-:Y:S01]  /*6740*/  MOV R13, RZ ;  /* 0x000000ff000d7202 */ /* 0x000fe20000000f00 */
[----:B------:R-:W4:Y:S01]  /*6750*/  LDCU.64 UR8, c[0x4][0x98] ;  /* 0x01001300ff0877ac */ /* 0x000f220008000a00 */
[----:B--2--5:R-:W-:Y:S01]  /*6760*/  MOV R4, UR4 ;  /* 0x0000000400047c02 */ /* 0x024fe20008000f00 */
[----:B------:R-:W-:Y:S01]  /*6770*/  IMAD.U32 R5, RZ, RZ, UR5 ;  /* 0x00000005ff057e24 */ /* 0x000fe2000f8e00ff */
[----:B---3--:R-:W-:Y:S01]  /*6780*/  MOV R6, UR6 ;  /* 0x0000000600067c02 */ /* 0x008fe20008000f00 */
[----:B------:R-:W-:Y:S01]  /*6790*/  IMAD.U32 R7, RZ, RZ, UR7 ;  /* 0x00000007ff077e24 */ /* 0x000fe2000f8e00ff */
[----:B----4-:R-:W-:Y:S01]  /*67a0*/  MOV R10, UR8 ;  /* 0x00000008000a7c02 */ /* 0x010fe20008000f00 */
[----:B0-----:R-:W-:-:S07]  /*67b0*/  IMAD.U32 R11, RZ, RZ, UR9 ;  /* 0x00000009ff0b7e24 */ /* 0x001fce000f8e00ff */
[----:B------:R-:W-:-:S07]  /*67c0*/  LEPC R20, `(.L_x_12869) ;  /* 0x000000001014794e */ /* 0x000fce0000000000 */
[----:B-1----:R-:W-:Y:S05]  /*67d0*/  CALL.ABS.NOINC R2 ;  /* 0x0000000002007343 */ /* 0x002fea0003c00000 */
.L_x_12869:
[----:B------:R-:W-:Y:S05]  /*67e0*/  BRA `(.L_x_12845) ;  /* 0x0000000400007947 */ /* 0x000fea0003800000 */
.L_x_12868:
        /* <DEDUP_REMOVED lines=21> */
.L_x_12871:
[----:B------:R-:W-:Y:S05]  /*6940*/  BSYNC.RECONVERGENT B0 ;  /* 0x0000000000007941 */ /* 0x000fea0003800200 */
.L_x_12870:
[----:B------:R-:W-:-:S05]  /*6950*/  LOP3.LUT R7, R0, 0x80, R7, 0xf8, !PT ;  /* 0x0000008000077812 */ /* 0x000fca00078ef807 */
[----:B------:R0:W-:Y:S01]  /*6960*/  STG.E.U8 desc[UR36][R2.64], R7 ;  /* 0x0000000702007986 */ /* 0x0001e2000c101124 */
[----:B------:R-:W-:Y:S05]  /*6970*/  BRA `(.L_x_12845) ;  /* 0x00000000009c7947 */ /* 0x000fea0003800000 */
.L_x_12867:
        /* <DEDUP_REMOVED lines=20> */
.L_x_12873:
[----:B------:R-:W-:Y:S02]  /*6ac0*/  ISETP.GT.U32.AND P0, PT, R6, 0x7f800000, PT ;  /* 0x7f8000000600780c */ /* 0x000fe40003f04070 */
[----:B------:R-:W-:-:S04]  /*6ad0*/  MOV R0, 0x7f ;  /* 0x0000007f00007802 */ /* 0x000fc80000000f00 */
[----:B------:R-:W-:-:S07]  /*6ae0*/  SEL R0, R0, 0x7c, P0 ;  /* 0x0000007c00007807 */ /* 0x000fce0000000000 */
.L_x_12874:
[----:B------:R-:W-:Y:S05]  /*6af0*/  BSYNC.RECONVERGENT B0 ;  /* 0x0000000000007941 */ /* 0x000fea0003800200 */
.L_x_12872:
[----:B------:R-:W-:-:S04]  /*6b00*/  SHF.R.U32.HI R5, RZ, 0x18, R7 ;  /* 0x00000018ff057819 */ /* 0x000fc80000011607 */
[----:B------:R-:W-:-:S05]  /*6b10*/  LOP3.LUT R5, R0, 0x80, R5, 0xf8, !PT ;  /* 0x0000008000057812 */ /* 0x000fca00078ef805 */
[----:B------:R0:W-:Y:S01]  /*6b20*/  STG.E.U8 desc[UR36][R2.64], R5 ;  /* 0x0000000502007986 */ /* 0x0001e2000c101124 */
[----:B------:R-:W-:Y:S05]  /*6b30*/  BRA `(.L_x_12845) ;  /* 0x00000000002c7947 */ /* 0x000fea0003800000 */
.L_x_12866:
        /* <DEDUP_REMOVED lines=11> */
.L_x_12845:
[----:B------:R-:W-:-:S07]  /*6bf0*/  VIADD R17, R17, 0x80 ;  /* 0x0000008011117836 */ /* 0x000fce0000000000 */
.L_x_12810:
[----:B------:R-:W-:Y:S05]  /*6c00*/  BSYNC.RECONVERGENT B7 ;  /* 0x0000000000077941 */ /* 0x000fea0003800200 */
.L_x_12809:
        /* <DEDUP_REMOVED lines=307> */
.L_x_12877:
        /* <DEDUP_REMOVED lines=18> */
.L_x_12882:
[----:B------:R-:W2:Y:S02]  /*8060*/  LDG.E.U8 R2, desc[UR36][R2.64] ;  /* 0x0000002402027981 */ /* 0x000ea4000c1e1100 */
[----:B--2---:R0:W1:Y:S02]  /*8070*/  I2F.F64.U16 R4, R2 ;  /* 0x0000000200047312 */ /* 0x0040640000101800 */
[----:B01----:R-:W-:Y:S05]  /*8080*/  BRA `(.L_x_12884) ;  /* 0x0000000c00607947 */ /* 0x003fea0003800000 */
.L_x_12881:
        /* <DEDUP_REMOVED lines=9> */
.L_x_12886:
[----:B------:R-:W2:Y:S02]  /*8120*/  LDG.E R2, desc[UR36][R2.64] ;  /* 0x0000002402027981 */ /* 0x000ea4000c1e1900 */
[----:B--2---:R0:W1:Y:S02]  /*8130*/  I2F.F64 R4, R2 ;  /* 0x0000000200047312 */ /* 0x0040640000201c00 */
[----:B01----:R-:W-:Y:S05]  /*8140*/  BRA `(.L_x_12884) ;  /* 0x0000000c00307947 */ /* 0x003fea0003800000 */
.L_x_12885:
[----:B------:R-:W2:Y:S02]  /*8150*/  LDG.E.U16 R2, desc[UR36][R2.64] ;  /* 0x0000002402027981 */ /* 0x000ea4000c1e1500 */
[----:B--2---:R0:W1:Y:S02]  /*8160*/  I2F.F64.S16 R4, R2 ;  /* 0x0000000200047312 */ /* 0x0040640000101c00 */
[----:B01----:R-:W-:Y:S05]  /*8170*/  BRA `(.L_x_12884) ;  /* 0x0000000c00247947 */ /* 0x003fea0003800000 */
.L_x_12880:
        /* <DEDUP_REMOVED lines=10> */
.L_x_12888:
[----:B------:R-:W2:Y:S02]  /*8220*/  LDG.E.U16 R0, desc[UR36][R2.64] ;  /* 0x0000002402007981 */ /* 0x000ea4000c1e1500 */
[----:B--2---:R-:W-:-:S05]  /*8230*/  HADD2.F32 R0, -RZ, R0.H0_H0 ;  /* 0x20000000ff007230 */ /* 0x004fca0000004100 */
[----:B------:R-:W-:-:S04]  /*8240*/  FMUL.FTZ R0, R0, 1 ;  /* 0x3f80000000007820 */ /* 0x000fc80000410000 */
[----:B------:R1:W2:Y:S02]  /*8250*/  F2F.F64.F32 R4, R0 ;  /* 0x0000000000047310 */ /* 0x0002a40000201800 */
[----:B-12---:R-:W-:Y:S05]  /*8260*/  BRA `(.L_x_12884) ;  /* 0x0000000800e87947 */ /* 0x006fea0003800000 */
.L_x_12887:
        /* <DEDUP_REMOVED lines=10> */
.L_x_12890:
[----:B------:R-:W2:Y:S02]  /*8310*/  LDG.E.U16 R2, desc[UR36][R2.64] ;  /* 0x0000002402027981 */ /* 0x000ea4000c1e1500 */
[----:B--2---:R-:W-:-:S05]  /*8320*/  HADD2.F32 R0, -RZ, R2.H0_H0 ;  /* 0x20000002ff007230 */ /* 0x004fca0000004100 */
[----:B------:R-:W-:-:S04]  /*8330*/  FMUL.FTZ R0, R0, 1 ;  /* 0x3f80000000007820 */ /* 0x000fc80000410000 */
[----:B------:R1:W2:Y:S02]  /*8340*/  F2F.F64.F32 R4, R0 ;  /* 0x0000000000047310 */ /* 0x0002a40000201800 */
[----:B-12---:R-:W-:Y:S05]  /*8350*/  BRA `(.L_x_12884) ;  /* 0x0000000800ac7947 */ /* 0x006fea0003800000 */
.L_x_12889:
[----:B------:R0:W5:Y:S01]  /*8360*/  LDG.E.64 R4, desc[UR36][R2.64] ;  /* 0x0000002402047981 */ /* 0x000162000c1e1b00 */
[----:B------:R-:W-:Y:S05]  /*8370*/  BRA `(.L_x_12884) ;  /* 0x0000000800a47947 */ /* 0x000fea0003800000 */
.L_x_12879:
        /* <DEDUP_REMOVED lines=13> */
.L_x_12893:
[----:B------:R1:W5:Y:S01]  /*8450*/  LDG.E.64 R4, desc[UR36][R2.64] ;  /* 0x0000002402047981 */ /* 0x000362000c1e1b00 */
[----:B------:R-:W-:Y:S05]  /*8460*/  BRA `(.L_x_12884) ;  /* 0x0000000800687947 */ /* 0x000fea0003800000 */
.L_x_12892:
        /* <DEDUP_REMOVED lines=27> */
.L_x_12895:
        /* <DEDUP_REMOVED lines=14> */
.L_x_12894:
[----:B------:R-:W2:Y:S02]  /*8700*/  LDG.E.U16 R0, desc[UR36][R2.64] ;  /* 0x0000002402007981 */ /* 0x000ea4000c1e1500 */
[----:B--2---:R-:W-:-:S04]  /*8710*/  IMAD.U32 R0, R0, 0x10000, RZ ;  /* 0x0001000000007824 */ /* 0x004fc800078e00ff */
[----:B------:R-:W-:-:S04]  /*8720*/  FMUL.FTZ R0, R0, 1 ;  /* 0x3f80000000007820 */ /* 0x000fc80000410000 */
[----:B------:R2:W3:Y:S02]  /*8730*/  F2F.F64.F32 R4, R0 ;  /* 0x0000000000047310 */ /* 0x0004e40000201800 */
[----:B--23--:R-:W-:Y:S05]  /*8740*/  BRA `(.L_x_12884) ;  /* 0x0000000400b07947 */ /* 0x00cfea0003800000 */
.L_x_12891:
        /* <DEDUP_REMOVED lines=11> */
.L_x_12898:
        /* <DEDUP_REMOVED lines=21> */
.L_x_12900:
[----:B------:R-:W-:Y:S05]  /*8950*/  BSYNC.RECONVERGENT B0 ;  /* 0x0000000000007941 */ /* 0x000fea0003800200 */
.L_x_12899:
[----:B------:R-:W-:Y:S02]  /*8960*/  SHF.L.U32 R0, R0, 0x14, RZ ;  /* 0x0000001400007819 */ /* 0x000fe400000006ff */
[----:B------:R-:W-:-:S04]  /*8970*/  LEA R2, R2, 0x3b800000, 0x17 ;  /* 0x3b80000002027811 */ /* 0x000fc800078eb8ff */
[----:B------:R-:W-:-:S05]  /*8980*/  LOP3.LUT R0, R2, R0, R7, 0xfe, !PT ;  /* 0x0000000002007212 */ /* 0x000fca00078efe07 */
[----:B------:R-:W-:-:S04]  /*8990*/  FMUL.FTZ R0, R0, 1 ;  /* 0x3f80000000007820 */ /* 0x000fc80000410000 */
[----:B------:R4:W0:Y:S02]  /*89a0*/  F2F.F64.F32 R4, R0 ;  /* 0x0000000000047310 */ /* 0x0008240000201800 */
[----:B0---4-:R-:W-:Y:S05]  /*89b0*/  BRA `(.L_x_12884) ;  /* 0x0000000400147947 */ /* 0x011fea0003800000 */
.L_x_12897:
        /* <DEDUP_REMOVED lines=21> */
.L_x_12902:
[----:B------:R-:W-:Y:S05]  /*8b10*/  BSYNC.RECONVERGENT B0 ;  /* 0x0000000000007941 */ /* 0x000fea0003800200 */
.L_x_12901:
[----:B------:R-:W-:Y:S01]  /*8b20*/  IMAD.SHL.U32 R0, R0, 0x200000, RZ ;  /* 0x0020000000007824 */ /* 0x000fe200078e00ff */
[----:B------:R-:W-:-:S04]  /*8b30*/  LEA R2, R2, 0x37800000, 0x17 ;  /* 0x3780000002027811 */ /* 0x000fc800078eb8ff */
[----:B------:R-:W-:-:S05]  /*8b40*/  LOP3.LUT R0, R2, R0, R7, 0xfe, !PT ;  /* 0x0000000002007212 */ /* 0x000fca00078efe07 */
[----:B------:R-:W-:-:S04]  /*8b50*/  FMUL.FTZ R0, R0, 1 ;  /* 0x3f80000000007820 */ /* 0x000fc80000410000 */
[----:B------:R4:W0:Y:S02]  /*8b60*/  F2F.F64.F32 R4, R0 ;  /* 0x0000000000047310 */ /* 0x0008240000201800 */
[----:B0---4-:R-:W-:Y:S05]  /*8b70*/  BRA `(.L_x_12884) ;  /* 0x0000000000a47947 */ /* 0x011fea0003800000 */
.L_x_12896:
        /* <DEDUP_REMOVED lines=16> */
[----:B------:R4:W0:Y:S02]  /*8c80*/  @P0 F2F.F64.F32 R4, R0 ;  /* 0x0000000000040310 */ /* 0x0008240000201800 */
[----:B0---4-:R-:W-:Y:S05]  /*8c90*/  BRA `(.L_x_12884) ;  /* 0x00000000005c7947 */ /* 0x011fea0003800000 */
.L_x_12883:
        /* <DEDUP_REMOVED lines=16> */
.L_x_12905:
[----:B------:R-:W-:Y:S01]  /*8da0*/  CS2R R4, SRZ ;  /* 0x0000000000047805 */ /* 0x000fe2000001ff00 */
[----:B------:R-:W-:Y:S06]  /*8db0*/  BRA `(.L_x_12884) ;  /* 0x0000000000147947 */ /* 0x000fec0003800000 */
.L_x_12904:
[----:B------:R-:W2:Y:S02]  /*8dc0*/  LDG.E.64 R4, desc[UR36][R2.64] ;  /* 0x0000002402047981 */ /* 0x000ea4000c1e1b00 */
[----:B--2---:R-:W4:Y:S02]  /*8dd0*/  I2F.F64.U64 R4, R4 ;  /* 0x0000000400047312 */ /* 0x004f240000301800 */
[----:B----4-:R-:W-:Y:S05]  /*8de0*/  BRA `(.L_x_12884) ;  /* 0x0000000000087947 */ /* 0x010fea0003800000 */
.L_x_12903:
[----:B------:R-:W2:Y:S02]  /*8df0*/  LDG.E R2, desc[UR36][R2.64] ;  /* 0x0000002402027981 */ /* 0x000ea4000c1e1900 */
[----:B--2---:R2:W3:Y:S02]  /*8e00*/  I2F.F64.U32 R4, R2 ;  /* 0x0000000200047312 */ /* 0x0044e40000201800 */
.L_x_12884:
[----:B------:R-:W-:Y:S05]  /*8e10*/  BSYNC.RECONVERGENT B6 ;  /* 0x0000000000067941 */ /* 0x000fea0003800200 */
.L_x_12878:
[----:B------:R-:W0:Y:S01]  /*8e20*/  LDCU.64 UR6, c[0x0][0x580] ;  /* 0x0000b000ff0677ac */ /* 0x000e220008000a00 */
        /* <DEDUP_REMOVED lines=13> */
[----:B---3-5:R-:W0:Y:S02]  /*8f00*/  F2I.F64.TRUNC R5, -R4 ;  /* 0x8000000400057311 */ /* 0x028e24000030d100 */
[----:B0-----:R0:W-:Y:S01]  /*8f10*/  STG.E.U8 desc[UR36][R2.64], R5 ;  /* 0x0000000502007986 */ /* 0x0011e2000c101124 */
[----:B------:R-:W-:Y:S05]  /*8f20*/  BRA `(.L_x_12911) ;  /* 0x0000001000987947 */ /* 0x000fea0003800000 */
.L_x_12909:
[----:B---3-5:R-:W0:Y:S02]  /*8f30*/  F2I.S64.F64.TRUNC R4, -R4 ;  /* 0x8000000400047311 */ /* 0x028e24000030d900 */
[----:B0-----:R-:W-:-:S05]  /*8f40*/  IMAD.MOV.U32 R7, RZ, RZ, R4 ;  /* 0x000000ffff077224 */ /* 0x001fca00078e0004 */
[----:B------:R0:W-:Y:S01]  /*8f50*/  STG.E.U8 desc[UR36][R2.64], R7 ;  /* 0x0000000702007986 */ /* 0x0001e2000c101124 */
[----:B------:R-:W-:Y:S05]  /*8f60*/  BRA `(.L_x_12911) ;  /* 0x0000001000887947 */ /* 0x000fea0003800000 */
.L_x_12908:
[----:B------:R-:W-:-:S09]  /*8f70*/  UISETP.NE.AND UP0, UPT, UR4, 0x2, UPT ;  /* 0x000000020400788c */ /* 0x000fd2000bf05270 */
[----:B------:R-:W-:Y:S05]  /*8f80*/  BRA.U !UP0, `(.L_x_12912) ;  /* 0x0000000108287547 */ /* 0x000fea000b800000 */
[----:B------:R-:W-:-:S09]  /*8f90*/  UISETP.NE.AND UP0, UPT, UR4, 0x3, UPT ;  /* 0x000000030400788c */ /* 0x000fd2000bf05270 */
[----:B------:R-:W-:Y:S05]  /*8fa0*/  BRA.U !UP0, `(.L_x_12913) ;  /* 0x0000000108147547 */ /* 0x000fea000b800000 */
[----:B------:R-:W-:-:S09]  /*8fb0*/  UISETP.NE.AND UP0, UPT, UR4, 0x4, UPT ;  /* 0x000000040400788c */ /* 0x000fd2000bf05270 */
[----:B------:R-:W-:Y:S05]  /*8fc0*/  BRA.U UP0, `(.L_x_12910) ;  /* 0x0000000d002c7547 */ /* 0x000fea000b800000 */
[----:B---3-5:R-:W0:Y:S02]  /*8fd0*/  F2I.S64.F64.TRUNC R4, -R4 ;  /* 0x8000000400047311 */ /* 0x028e24000030d900 */
[----:B0-----:R0:W-:Y:S01]  /*8fe0*/  STG.E.64 desc[UR36][R2.64], R4 ;  /* 0x0000000402007986 */ /* 0x0011e2000c101b24 */
[----:B------:R-:W-:Y:S05]  /*8ff0*/  BRA `(.L_x_12911) ;  /* 0x0000001000647947 */ /* 0x000fea0003800000 */
.L_x_12913:
[----:B---3-5:R-:W0:Y:S02]  /*9000*/  F2I.F64.TRUNC R5, -R4 ;  /* 0x8000000400057311 */ /* 0x028e24000030d100 */
[----:B0-----:R0:W-:Y:S01]  /*9010*/  STG.E desc[UR36][R2.64], R5 ;  /* 0x0000000502007986 */ /* 0x0011e2000c101924 */
[----:B------:R-:W-:Y:S05]  /*9020*/  BRA `(.L_x_12911) ;  /* 0x0000001000587947 */ /* 0x000fea0003800000 */
.L_x_12912:
[----:B---3-5:R-:W0:Y:S02]  /*9030*/  F2I.F64.TRUNC R5, -R4 ;  /* 0x8000000400057311 */ /* 0x028e24000030d100 */
[----:B0-----:R0:W-:Y:S01]  /*9040*/  STG.E.U16 desc[UR36][R2.64], R5 ;  /* 0x0000000502007986 */ /* 0x0011e2000c101524 */
[----:B------:R-:W-:Y:S05]  /*9050*/  BRA `(.L_x_12911) ;  /* 0x00000010004c7947 */ /* 0x000fea0003800000 */
.L_x_12907:
        /* <DEDUP_REMOVED lines=8> */
[----:B---3-5:R-:W0:-:S15]  /*90e0*/  F2F.F32.F64 R7, -R4 ;  /* 0x8000000400077310 */ /* 0x028e1e0000301000 */
        /* <DEDUP_REMOVED lines=8> */
.L_x_12915:
        /* <DEDUP_REMOVED lines=12> */
.L_x_12914:
        /* <DEDUP_REMOVED lines=13> */
[----:B------:R-:W0:Y:S01]  /*9300*/  DSETP.GEU.AND P0, PT, |R4|, UR4, PT ;  /* 0x0000000404007e2a */ /* 0x000e22000bf0e200 */
[----:B------:R-:W-:Y:S01]  /*9310*/  MOV R7, RZ ;  /* 0x000000ff00077202 */ /* 0x000fe20000000f00 */
[----:B0-----:R-:W-:-:S05]  /*9320*/  @!P0 FMUL R6, R6, 1.175494350822287508e-38 ;  /* 0x0080000006068820 */ /* 0x001fca0000400000 */
[----:B------:R0:W-:Y:S01]  /*9330*/  STG.E.64 desc[UR36][R2.64], R6 ;  /* 0x0000000602007986 */ /* 0x0001e2000c101b24 */
[----:B------:R-:W-:Y:S05]  /*9340*/  BRA `(.L_x_12911) ;  /* 0x0000000c00907947 */ /* 0x000fea0003800000 */
.L_x_12917:
        /* <DEDUP_REMOVED lines=13> */
.L_x_12916:
[----:B---3-5:R-:W0:Y:S02]  /*9420*/  DADD R4, -RZ, -R4 ;  /* 0x00000000ff047229 */ /* 0x028e240000000904 */
[----:B0-----:R0:W-:Y:S01]  /*9430*/  STG.E.64 desc[UR36][R2.64], R4 ;  /* 0x0000000402007986 */ /* 0x0011e2000c101b24 */
[----:B------:R-:W-:Y:S05]  /*9440*/  BRA `(.L_x_12911) ;  /* 0x0000000c00507947 */ /* 0x000fea0003800000 */
.L_x_12906:
        /* <DEDUP_REMOVED lines=10> */
[----:B---3-5:R-:W0:Y:S02]  /*94f0*/  F2I.U32.F64.TRUNC R5, -R4 ;  /* 0x8000000400057311 */ /* 0x028e24000030d000 */
[----:B0-----:R4:W-:Y:S01]  /*9500*/  STG.E.U16 desc[UR36][R2.64], R5 ;  /* 0x0000000502007986 */ /* 0x0019e2000c101524 */
[----:B------:R-:W-:Y:S05]  /*9510*/  BRA `(.L_x_12911) ;  /* 0x0000000c001c7947 */ /* 0x000fea0003800000 */
.L_x_12921:
        /* <DEDUP_REMOVED lines=26> */
.L_x_12924:
[----:B------:R-:W-:-:S04]  /*96c0*/  SHF.R.U32.HI R5, RZ, 0x18, R7 ;  /* 0x00000018ff057819 */ /* 0x000fc80000011607 */
[----:B------:R-:W-:-:S07]  /*96d0*/  LOP3.LUT R0, R0, 0x80, R5, 0xf8, !PT ;  /* 0x0000008000007812 */ /* 0x000fce00078ef805 */
.L_x_12923:
[----:B------:R-:W-:Y:S05]  /*96e0*/  BSYNC.RECONVERGENT B0 ;  /* 0x0000000000007941 */ /* 0x000fea0003800200 */
.L_x_12922:
[----:B------:R3:W-:Y:S01]  /*96f0*/  STG.E.U8 desc[UR36][R2.64], R0 ;  /* 0x0000000002007986 */ /* 0x0007e2000c101124 */
[----:B------:R-:W-:Y:S05]  /*9700*/  BRA `(.L_x_12911) ;  /* 0x0000000800a07947 */ /* 0x000fea0003800000 */
.L_x_12920:
        /* <DEDUP_REMOVED lines=26> */
.L_x_12927:
[----:B------:R-:W-:-:S04]  /*98b0*/  SHF.R.U32.HI R5, RZ, 0x18, R7 ;  /* 0x00000018ff057819 */ /* 0x000fc80000011607 */
[----:B------:R-:W-:-:S07]  /*98c0*/  LOP3.LUT R0, R0, 0x80, R5, 0xf8, !PT ;  /* 0x0000008000007812 */ /* 0x000fce00078ef805 */
.L_x_12926:
[----:B------:R-:W-:Y:S05]  /*98d0*/  BSYNC.RECONVERGENT B0 ;  /* 0x0000000000007941 */ /* 0x000fea0003800200 */
.L_x_12925:
[----:B------:R0:W-:Y:S01]  /*98e0*/  STG.E.U8 desc[UR36][R2.64], R0 ;  /* 0x0000000002007986 */ /* 0x0001e2000c101124 */
[----:B------:R-:W-:Y:S05]  /*98f0*/  BRA `(.L_x_12911) ;  /* 0x0000000800247947 */ /* 0x000fea0003800000 */
.L_x_12919:
        /* <DEDUP_REMOVED lines=14> */
[----:B0-----:R-:W-:Y:S01]  /*99e0*/  @!P0 FMUL R8, R8, 1.175494350822287508e-38 ;  /* 0x0080000008088820 */ /* 0x001fe20000400000 */
[----:B------:R-:W-:-:S04]  /*99f0*/  IMAD.MOV.U32 R5, RZ, RZ, 0xff ;  /* 0x000000ffff057424 */ /* 0x000fc800078e00ff */
[----:B------:R-:W-:-:S04]  /*9a00*/  SHF.R.U32.HI R6, RZ, 0x17, R8 ;  /* 0x00000017ff067819 */ /* 0x000fc80000011608 */
[----:B------:R-:W-:-:S04]  /*9a10*/  LOP3.LUT R7, R6, 0xff, RZ, 0xc0, !PT ;  /* 0x000000ff06077812 */ /* 0x000fc800078ec0ff */
        /* <DEDUP_REMOVED lines=12> */
.L_x_12929:
[----:B---3-5:R-:W0:Y:S02]  /*9ae0*/  F2I.U64.F64.TRUNC R4, -R4 ;  /* 0x8000000400047311 */ /* 0x028e24000030d800 */
[----:B0-----:R1:W-:Y:S01]  /*9af0*/  STG.E.64 desc[UR36][R2.64], R4 ;  /* 0x0000000402007986 */ /* 0x0013e2000c101b24 */
[----:B------:R-:W-:Y:S05]  /*9b00*/  BRA `(.L_x_12911) ;  /* 0x0000000400a07947 */ /* 0x000fea0003800000 */
.L_x_12928:
[----:B---3-5:R-:W0:Y:S02]  /*9b10*/  F2I.U32.F64.TRUNC R5, -R4 ;  /* 0x8000000400057311 */ /* 0x028e24000030d000 */
[----:B0-----:R0:W-:Y:S01]  /*9b20*/  STG.E desc[UR36][R2.64], R5 ;  /* 0x0000000502007986 */ /* 0x0011e2000c101924 */
[----:B------:R-:W-:Y:S05]  /*9b30*/  BRA `(.L_x_12911) ;  /* 0x0000000400947947 */ /* 0x000fea0003800000 */
.L_x_12918:
[----:B------:R-:W-:-:S09]  /*9b40*/  UISETP.GT.AND UP0, UPT, UR4, 0xe, UPT ;  /* 0x0000000e0400788c */ /* 0x000fd2000bf04270 */
[----:B------:R-:W-:Y:S05]  /*9b50*/  BRA.U UP0, `(.L_x_12930) ;  /* 0x0000000100307547 */ /* 0x000fea000b800000 */
[----:B------:R-:W-:-:S09]  /*9b60*/  UISETP.NE.AND UP0, UPT, UR4, 0xa, UPT ;  /* 0x0000000a0400788c */ /* 0x000fd2000bf05270 */
[----:B------:R-:W-:Y:S05]  /*9b70*/  BRA.U !UP0, `(.L_x_12931) ;  /* 0x0000000108187547 */ /* 0x000fea000b800000 */
[----:B------:R-:W-:-:S09]  /*9b80*/  UISETP.NE.AND UP0, UPT, UR4, 0xb, UPT ;  /* 0x0000000b0400788c */ /* 0x000fd2000bf05270 */
[----:B------:R-:W-:Y:S05]  /*9b90*/  BRA.U UP0, `(.L_x_12910) ;  /* 0x0000000100387547 */ /* 0x000fea000b800000 */
[----:B---3-5:R-:W0:Y:S02]  /*9ba0*/  DSETP.NEU.AND P0, PT, R4, RZ, PT ;  /* 0x000000ff0400722a */ /* 0x028e240003f0d000 */
[----:B0-----:R-:W-:-:S05]  /*9bb0*/  SEL R5, RZ, 0x1, !P0 ;  /* 0x00000001ff057807 */ /* 0x001fca0004000000 */
[----:B------:R0:W-:Y:S01]  /*9bc0*/  STG.E.U8 desc[UR36][R2.64], R5 ;  /* 0x0000000502007986 */ /* 0x0001e2000c101124 */
[----:B------:R-:W-:Y:S05]  /*9bd0*/  BRA `(.L_x_12911) ;  /* 0x00000004006c7947 */ /* 0x000fea0003800000 */
.L_x_12931:
[----:B------:R-:W-:Y:S01]  /*9be0*/  CS2R R6, SRZ ;  /* 0x0000000000067805 */ /* 0x000fe2000001ff00 */
[----:B---3-5:R-:W0:Y:S04]  /*9bf0*/  DADD R4, -RZ, -R4 ;  /* 0x00000000ff047229 */ /* 0x028e280000000904 */
[----:B0-----:R0:W-:Y:S01]  /*9c00*/  STG.E.128 desc[UR36][R2.64], R4 ;  /* 0x0000000402007986 */ /* 0x0011e2000c101d24 */
[----:B------:R-:W-:Y:S05]  /*9c10*/  BRA `(.L_x_12911) ;  /* 0x00000004005c7947 */ /* 0x000fea0003800000 */
.L_x_12930:
[----:B------:R-:W-:-:S09]  /*9c20*/  UISETP.NE.AND UP0, UPT, UR4, 0xf, UPT ;  /* 0x0000000f0400788c */ /* 0x000fd2000bf05270 */
[----:B------:R-:W-:Y:S05]  /*9c30*/  BRA.U !UP0, `(.L_x_12932) ;  /* 0x0000000508287547 */ /* 0x000fea000b800000 */
[----:B------:R-:W-:-:S09]  /*9c40*/  UISETP.NE.AND UP0, UPT, UR4, 0x17, UPT ;  /* 0x000000170400788c */ /* 0x000fd2000bf05270 */
[----:B------:R-:W-:Y:S05]  /*9c50*/  BRA.U !UP0, `(.L_x_12933) ;  /* 0x0000000108b07547 */ /* 0x000fea000b800000 */
[----:B------:R-:W-:-:S09]  /*9c60*/  UISETP.NE.AND UP0, UPT, UR4, 0x18, UPT ;  /* 0x000000180400788c */ /* 0x000fd2000bf05270 */
[----:B------:R-:W-:Y:S05]  /*9c70*/  BRA.U !UP0, `(.L_x_12934) ;  /* 0x0000000108447547 */ /* 0x000fea000b800000 */
.L_x_12910:
[----:B------:R-:W-:Y:S01]  /*9c80*/  MOV R0, 0x0 ;  /* 0x0000000000007802 */ /* 0x000fe20000000f00 */
[----:B------:R-:W3:Y:S01]  /*9c90*/  LDCU.64 UR4, c[0x4][0x198] ;  /* 0x01003300ff0477ac */ /* 0x000ee20008000a00 */
[----:B------:R-:W-:Y:S02]  /*9ca0*/  HFMA2 R12, -RZ, RZ, 0, 5.9604644775390625e-08 ;  /* 0x00000001ff0c7431 */ /* 0x000fe400000001ff */
[----:B------:R-:W-:Y:S01]  /*9cb0*/  IMAD.MOV.U32 R8, RZ, RZ, 0x65 ;  /* 0x00000065ff087424 */ /* 0x000fe200078e00ff */
[----:B------:R0:W1:Y:S01]  /*9cc0*/  LDC.64 R2, c[0x4][R0] ;  /* 0x0100000000027b82 */ /* 0x0000620000000a00 */
[----:B------:R-:W2:Y:S01]  /*9cd0*/  LDCU.64 UR6, c[0x4][0x1a0] ;  /* 0x01003400ff0677ac */ /* 0x000ea20008000a00 */
[----:B------:R-:W-:Y:S01]  /*9ce0*/  IMAD.MOV.U32 R13, RZ, RZ, RZ ;  /* 0x000000ffff0d7224 */ /* 0x000fe200078e00ff */
[----:B------:R-:W4:Y:S01]  /*9cf0*/  LDCU.64 UR8, c[0x4][0x98] ;  /* 0x01001300ff0877ac */ /* 0x000f220008000a00 */
[----:B---3-5:R-:W-:Y:S01]  /*9d00*/  IMAD.U32 R4, RZ, RZ, UR4 ;  /* 0x00000004ff047e24 */ /* 0x028fe2000f8e00ff */
[----:B------:R-:W-:Y:S01]  /*9d10*/  MOV R5, UR5 ;  /* 0x0000000500057c02 */ /* 0x000fe20008000f00 */
[----:B--2---:R-:W-:Y:S01]  /*9d20*/  IMAD.U32 R6, RZ, RZ, UR6 ;  /* 0x00000006ff067e24 */ /* 0x004fe2000f8e00ff */
[----:B------:R-:W-:Y:S01]  /*9d30*/  MOV R7, UR7 ;  /* 0x0000000700077c02 */ /* 0x000fe20008000f00 */
[----:B----4-:R-:W-:Y:S01]  /*9d40*/  IMAD.U32 R10, RZ, RZ, UR8 ;  /* 0x00000008ff0a7e24 */ /* 0x010fe2000f8e00ff */
[----:B0-----:R-:W-:-:S07]  /*9d50*/  MOV R11, UR9 ;  /* 0x00000009000b7c02 */ /* 0x001fce0008000f00 */
[----:B------:R-:W-:-:S07]  /*9d60*/  LEPC R20, `(.L_x_12935) ;  /* 0x000000001014794e */ /* 0x000fce0000000000 */
[----:B-1----:R-:W-:Y:S05]  /*9d70*/  CALL.ABS.NOINC R2 ;  /* 0x0000000002007343 */ /* 0x002fea0003c00000 */
.L_x_12935:
[----:B------:R-:W-:Y:S05]  /*9d80*/  BRA `(.L_x_12911) ;  /* 0x0000000400007947 */ /* 0x000fea0003800000 */
.L_x_12934:
        /* <DEDUP_REMOVED lines=21> */
.L_x_12937:
[----:B------:R-:W-:Y:S05]  /*9ee0*/  BSYNC.RECONVERGENT B0 ;  /* 0x0000000000007941 */ /* 0x000fea0003800200 */
.L_x_12936:
[----:B------:R-:W-:-:S05]  /*9ef0*/  LOP3.LUT R7, R0, 0x80, R7, 0xf8, !PT ;  /* 0x0000008000077812 */ /* 0x000fca00078ef807 */
[----:B------:R0:W-:Y:S01]  /*9f00*/  STG.E.U8 desc[UR36][R2.64], R7 ;  /* 0x0000000702007986 */ /* 0x0001e2000c101124 */
[----:B------:R-:W-:Y:S05]  /*9f10*/  BRA `(.L_x_12911) ;  /* 0x00000000009c7947 */ /* 0x000fea0003800000 */
.L_x_12933:
        /* <DEDUP_REMOVED lines=20> */
.L_x_12939:
[----:B------:R-:W-:Y:S01]  /*a060*/  IMAD.MOV.U32 R0, RZ, RZ, 0x7f ;  /* 0x0000007fff007424 */ /* 0x000fe200078e00ff */
[----:B------:R-:W-:-:S04]  /*a070*/  ISETP.GT.U32.AND P0, PT, R6, 0x7f800000, PT ;  /* 0x7f8000000600780c */ /* 0x000fc80003f04070 */
[----:B------:R-:W-:-:S09]  /*a080*/  SEL R0, R0, 0x7c, P0 ;  /* 0x0000007c00007807 */ /* 0x000fd20000000000 */
.L_x_12940:
[----:B------:R-:W-:Y:S05]  /*a090*/  BSYNC.RECONVERGENT B0 ;  /* 0x0000000000007941 */ /* 0x000fea0003800200 */
.L_x_12938:
[----:B------:R-:W-:-:S04]  /*a0a0*/  SHF.R.U32.HI R5, RZ, 0x18, R7 ;  /* 0x00000018ff057819 */ /* 0x000fc80000011607 */
[----:B------:R-:W-:-:S05]  /*a0b0*/  LOP3.LUT R5, R0, 0x80, R5, 0xf8, !PT ;  /* 0x0000008000057812 */ /* 0x000fca00078ef805 */
[----:B------:R0:W-:Y:S01]  /*a0c0*/  STG.E.U8 desc[UR36][R2.64], R5 ;  /* 0x0000000502007986 */ /* 0x0001e2000c101124 */
[----:B------:R-:W-:Y:S05]  /*a0d0*/  BRA `(.L_x_12911) ;  /* 0x00000000002c7947 */ /* 0x000fea0003800000 */
.L_x_12932:
        /* <DEDUP_REMOVED lines=11> */
.L_x_12911:
[----:B------:R-:W-:-:S07]  /*a190*/  IADD3 R17, PT, PT, R17, 0x80, RZ ;  /* 0x0000008011117810 */ /* 0x000fce0007ffe0ff */
.L_x_12876:
[----:B------:R-:W-:Y:S05]  /*a1a0*/  BSYNC.RECONVERGENT B7 ;  /* 0x0000000000077941 */ /* 0x000fea0003800200 */
.L_x_12875:
[----:B------:R-:W5:Y:S02]  /*a1b0*/  LDCU UR4, c[0x0][0x380] ;  /* 0x00007000ff0477ac */ /* 0x000f640008000800 */
[----:B-----5:R-:W-:-:S13]  /*a1c0*/  ISETP.GE.AND P0, PT, R17, UR4, PT ;  /* 0x0000000411007c0c */ /* 0x020fda000bf06270 */
[----:B------:R-:W-:Y:S05]  /*a1d0*/  @P0 EXIT ;  /* 0x000000000000094d */ /* 0x000fea0003800000 */
[----:B------:R-:W5:Y:S01]  /*a1e0*/  LDCU UR4, c[0x0][0x388] ;  /* 0x00007100ff0477ac */ /* 0x000f620008000800 */
[----:B0--34-:R-:W-:Y:S01]  /*a1f0*/  IMAD.MOV.U32 R0, RZ, RZ, RZ ;  /* 0x000000ffff007224 */ /* 0x019fe200078e00ff */
[----:B------:R-:W-:Y:S01]  /*a200*/  MOV R16, RZ ;  /* 0x000000ff00107202 */ /* 0x000fe20000000f00 */
        /* <DEDUP_REMOVED lines=300> */
.L_x_12941:
        /* <DEDUP_REMOVED lines=20> */
.L_x_12946:
[----:B------:R-:W2:Y:S02]  /*b610*/  LDG.E.U8 R2, desc[UR36][R4.64] ;  /* 0x0000002404027981 */ /* 0x000ea4000c1e1100 */
[----:B--2---:R-:W0:Y:S02]  /*b620*/  I2F.F64.U16 R2, R2 ;  /* 0x0000000200027312 */ /* 0x004e240000101800 */
[----:B0-----:R-:W-:Y:S05]  /*b630*/  BRA `(.L_x_12948) ;  /* 0x0000000c00607947 */ /* 0x001fea0003800000 */
.L_x_12945:
        /* <DEDUP_REMOVED lines=9> */
.L_x_12950:
[----:B------:R-:W2:Y:S02]  /*b6d0*/  LDG.E R2, desc[UR36][R4.64] ;  /* 0x0000002404027981 */ /* 0x000ea4000c1e1900 */
[----:B--2---:R-:W0:Y:S02]  /*b6e0*/  I2F.F64 R2, R2 ;  /* 0x0000000200027312 */ /* 0x004e240000201c00 */
[----:B0-----:R-:W-:Y:S05]  /*b6f0*/  BRA `(.L_x_12948) ;  /* 0x0000000c00307947 */ /* 0x001fea0003800000 */
.L_x_12949:
[----:B------:R-:W2:Y:S02]  /*b700*/  LDG.E.U16 R2, desc[UR36][R4.64] ;  /* 0x0000002404027981 */ /* 0x000ea4000c1e1500 */
[----:B--2---:R-:W0:Y:S02]  /*b710*/  I2F.F64.S16 R2, R2 ;  /* 0x0000000200027312 */ /* 0x004e240000101c00 */
[----:B0-----:R-:W-:Y:S05]  /*b720*/  BRA `(.L_x_12948) ;  /* 0x0000000c00247947 */ /* 0x001fea0003800000 */
.L_x_12944:
        /* <DEDUP_REMOVED lines=10> */
.L_x_12952:
[----:B------:R-:W2:Y:S02]  /*b7d0*/  LDG.E.U16 R0, desc[UR36][R4.64] ;  /* 0x0000002404007981 */ /* 0x000ea4000c1e1500 */
[----:B--2---:R-:W-:-:S05]  /*b7e0*/  HADD2.F32 R0, -RZ, R0.H0_H0 ;  /* 0x20000000ff007230 */ /* 0x004fca0000004100 */
[----:B------:R-:W-:-:S04]  /*b7f0*/  FMUL.FTZ R0, R0, 1 ;  /* 0x3f80000000007820 */ /* 0x000fc80000410000 */
[----:B------:R1:W2:Y:S02]  /*b800*/  F2F.F64.F32 R2, R0 ;  /* 0x0000000000027310 */ /* 0x0002a40000201800 */
[----:B-12---:R-:W-:Y:S05]  /*b810*/  BRA `(.L_x_12948) ;  /* 0x0000000800e87947 */ /* 0x006fea0003800000 */
.L_x_12951:
        /* <DEDUP_REMOVED lines=10> */
.L_x_12954:
[----:B------:R-:W2:Y:S02]  /*b8c0*/  LDG.E.U16 R4, desc[UR36][R4.64] ;  /* 0x0000002404047981 */ /* 0x000ea4000c1e1500 */
[----:B--2---:R-:W-:-:S05]  /*b8d0*/  HADD2.F32 R0, -RZ, R4.H0_H0 ;  /* 0x20000004ff007230 */ /* 0x004fca0000004100 */
[----:B------:R-:W-:-:S04]  /*b8e0*/  FMUL.FTZ R0, R0, 1 ;  /* 0x3f80000000007820 */ /* 0x000fc80000410000 */
[----:B------:R1:W2:Y:S02]  /*b8f0*/  F2F.F64.F32 R2, R0 ;  /* 0x0000000000027310 */ /* 0x0002a40000201800 */
[----:B-12---:R-:W-:Y:S05]  /*b900*/  BRA `(.L_x_12948) ;  /* 0x0000000800ac7947 */ /* 0x006fea0003800000 */
.L_x_12953:
[----:B------:R0:W5:Y:S01]  /*b910*/  LDG.E.64 R2, desc[UR36][R4.64] ;  /* 0x0000002404027981 */ /* 0x000162000c1e1b00 */
[----:B------:R-:W-:Y:S05]  /*b920*/  BRA `(.L_x_12948) ;  /* 0x0000000800a47947 */ /* 0x000fea0003800000 */
.L_x_12943:
        /* <DEDUP_REMOVED lines=13> */
.L_x_12957:
[----:B------:R2:W5:Y:S01]  /*ba00*/  LDG.E.64 R2, desc[UR36][R4.64] ;  /* 0x0000002404027981 */ /* 0x000562000c1e1b00 */
[----:B------:R-:W-:Y:S05]  /*ba10*/  BRA `(.L_x_12948) ;  /* 0x0000000800687947 */ /* 0x000fea0003800000 */
.L_x_12956:
        /* <DEDUP_REMOVED lines=27> */
.L_x_12959:
        /* <DEDUP_REMOVED lines=14> */
.L_x_12958:
[----:B------:R-:W2:Y:S02]  /*bcb0*/  LDG.E.U16 R0, desc[UR36][R4.64] ;  /* 0x0000002404007981 */ /* 0x000ea4000c1e1500 */
[----:B--2---:R-:W-:-:S04]  /*bcc0*/  IMAD.U32 R0, R0, 0x10000, RZ ;  /* 0x0001000000007824 */ /* 0x004fc800078e00ff */
[----:B------:R-:W-:-:S04]  /*bcd0*/  FMUL.FTZ R0, R0, 1 ;  /* 0x3f80000000007820 */ /* 0x000fc80000410000 */
[----:B------:R3:W4:Y:S02]  /*bce0*/  F2F.F64.F32 R2, R0 ;  /* 0x0000000000027310 */ /* 0x0007240000201800 */
[----:B---34-:R-:W-:Y:S05]  /*bcf0*/  BRA `(.L_x_12948) ;  /* 0x0000000400b07947 */ /* 0x018fea0003800000 */
.L_x_12955:
        /* <DEDUP_REMOVED lines=11> */
.L_x_12962:
        /* <DEDUP_REMOVED lines=21> */
.L_x_12964:
[----:B------:R-:W-:Y:S05]  /*bf00*/  BSYNC.RECONVERGENT B0 ;  /* 0x0000000000007941 */ /* 0x000fea0003800200 */
.L_x_12963:
[----:B------:R-:W-:Y:S02]  /*bf10*/  SHF.L.U32 R0, R0, 0x14, RZ ;  /* 0x0000001400007819 */ /* 0x000fe400000006ff */
[----:B------:R-:W-:-:S04]  /*bf20*/  LEA R2, R2, 0x3b800000, 0x17 ;  /* 0x3b80000002027811 */ /* 0x000fc800078eb8ff */
[----:B------:R-:W-:-:S05]  /*bf30*/  LOP3.LUT R0, R2, R0, R7, 0xfe, !PT ;  /* 0x0000000002007212 */ /* 0x000fca00078efe07 */
[----:B------:R-:W-:-:S04]  /*bf40*/  FMUL.FTZ R0, R0, 1 ;  /* 0x3f80000000007820 */ /* 0x000fc80000410000 */
[----:B------:R2:W3:Y:S02]  /*bf50*/  F2F.F64.F32 R2, R0 ;  /* 0x0000000000027310 */ /* 0x0004e40000201800 */
[----:B--23--:R-:W-:Y:S05]  /*bf60*/  BRA `(.L_x_12948) ;  /* 0x0000000400147947 */ /* 0x00cfea0003800000 */
.L_x_12961:
        /* <DEDUP_REMOVED lines=21> */
.L_x_12966:
[----:B------:R-:W-:Y:S05]  /*c0c0*/  BSYNC.RECONVERGENT B0 ;  /* 0x0000000000007941 */ /* 0x000fea0003800200 */
.L_x_12965:
[----:B------:R-:W-:Y:S01]  /*c0d0*/  IMAD.SHL.U32 R0, R0, 0x200000, RZ ;  /* 0x0020000000007824 */ /* 0x000fe200078e00ff */
[----:B------:R-:W-:-:S04]  /*c0e0*/  LEA R2, R2, 0x37800000, 0x17 ;  /* 0x3780000002027811 */ /* 0x000fc800078eb8ff */
[----:B------:R-:W-:-:S05]  /*c0f0*/  LOP3.LUT R0, R2, R0, R7, 0xfe, !PT ;  /* 0x0000000002007212 */ /* 0x000fca00078efe07 */
[----:B------:R-:W-:-:S04]  /*c100*/  FMUL.FTZ R0, R0, 1 ;  /* 0x3f80000000007820 */ /* 0x000fc80000410000 */
[----:B------:R2:W3:Y:S02]  /*c110*/  F2F.F64.F32 R2, R0 ;  /* 0x0000000000027310 */ /* 0x0004e40000201800 */
[----:B--23--:R-:W-:Y:S05]  /*c120*/  BRA `(.L_x_12948) ;  /* 0x0000000000a47947 */ /* 0x00cfea0003800000 */
.L_x_12960:
        /* <DEDUP_REMOVED lines=18> */
.L_x_12947:
        /* <DEDUP_REMOVED lines=16> */
.L_x_12969:
[----:B------:R-:W-:Y:S01]  /*c350*/  CS2R R2, SRZ ;  /* 0x0000000000027805 */ /* 0x000fe2000001ff00 */
[----:B------:R-:W-:Y:S06]  /*c360*/  BRA `(.L_x_12948) ;  /* 0x0000000000147947 */ /* 0x000fec0003800000 */
.L_x_12968:
[----:B------:R-:W2:Y:S02]  /*c370*/  LDG.E.64 R2, desc[UR36][R4.64] ;  /* 0x0000002404027981 */ /* 0x000ea4000c1e1b00 */
[----:B--2---:R-:W2:Y:S02]  /*c380*/  I2F.F64.U64 R2, R2 ;  /* 0x0000000200027312 */ /* 0x004ea40000301800 */
[----:B--2---:R-:W-:Y:S05]  /*c390*/  BRA `(.L_x_12948) ;  /* 0x0000000000087947 */ /* 0x004fea0003800000 */
.L_x_12967:
[----:B------:R-:W2:Y:S02]  /*c3a0*/  LDG.E R2, desc[UR36][R4.64] ;  /* 0x0000002404027981 */ /* 0x000ea4000c1e1900 */
[----:B--2---:R-:W1:Y:S02]  /*c3b0*/  I2F.F64.U32 R2, R2 ;  /* 0x0000000200027312 */ /* 0x004e640000201800 */
.L_x_12948:
[----:B------:R-:W-:Y:S05]  /*c3c0*/  BSYNC.RECONVERGENT B6 ;  /* 0x0000000000067941 */ /* 0x000fea0003800200 */
.L_x_12942:
[----:B------:R-:W-:-:S04]  /*c3d0*/  UPRMT UR4, UR42, 0x9910, URZ ;  /* 0x000099102a047896 */ /* 0x000fc800080000ff */
        /* <DEDUP_REMOVED lines=10> */
[----:B-1---5:R-:W1:Y:S02]  /*c480*/  F2I.F64.TRUNC R3, -R2 ;  /* 0x8000000200037311 */ /* 0x022e64000030d100 */
[----:B-1----:R-:W-:Y:S01]  /*c490*/  STG.E.U8 desc[UR36][R16.64], R3 ;  /* 0x0000000310007986 */ /* 0x002fe2000c101124 */
[----:B------:R-:W-:Y:S05]  /*c4a0*/  EXIT ;  /* 0x000000000000794d */ /* 0x000fea0003800000 */
.L_x_12973:
[----:B-1---5:R-:W0:Y:S02]  /*c4b0*/  F2I.S64.F64.TRUNC R2, -R2 ;  /* 0x8000000200027311 */ /* 0x022e24000030d900 */
[----:B0-2---:R-:W-:-:S05]  /*c4c0*/  MOV R5, R2 ;  /* 0x0000000200057202 */ /* 0x005fca0000000f00 */
[----:B------:R-:W-:Y:S01]  /*c4d0*/  STG.E.U8 desc[UR36][R16.64], R5 ;  /* 0x0000000510007986 */ /* 0x000fe2000c101124 */
[----:B------:R-:W-:Y:S05]  /*c4e0*/  EXIT ;  /* 0x000000000000794d */ /* 0x000fea0003800000 */
.L_x_12972:
[----:B------:R-:W-:-:S09]  /*c4f0*/  UISETP.NE.AND UP0, UPT, UR4, 0x2, UPT ;  /* 0x000000020400788c */ /* 0x000fd2000bf05270 */
[----:B------:R-:W-:Y:S05]  /*c500*/  BRA.U !UP0, `(.L_x_12975) ;  /* 0x0000000108287547 */ /* 0x000fea000b800000 */
[----:B------:R-:W-:-:S09]  /*c510*/  UISETP.NE.AND UP0, UPT, UR4, 0x3, UPT ;  /* 0x000000030400788c */ /* 0x000fd2000bf05270 */
[----:B------:R-:W-:Y:S05]  /*c520*/  BRA.U !UP0, `(.L_x_12976) ;  /* 0x0000000108147547 */ /* 0x000fea000b800000 */
[----:B------:R-:W-:-:S09]  /*c530*/  UISETP.NE.AND UP0, UPT, UR4, 0x4, UPT ;  /* 0x000000040400788c */ /* 0x000fd2000bf05270 */
[----:B------:R-:W-:Y:S05]  /*c540*/  BRA.U UP0, `(.L_x_12974) ;  /* 0x0000000d002c7547 */ /* 0x000fea000b800000 */
[----:B-1---5:R-:W1:Y:S02]  /*c550*/  F2I.S64.F64.TRUNC R2, -R2 ;  /* 0x8000000200027311 */ /* 0x022e64000030d900 */
[----:B-1----:R-:W-:Y:S01]  /*c560*/  STG.E.64 desc[UR36][R16.64], R2 ;  /* 0x0000000210007986 */ /* 0x002fe2000c101b24 */
[----:B------:R-:W-:Y:S05]  /*c570*/  EXIT ;  /* 0x000000000000794d */ /* 0x000fea0003800000 */
.L_x_12976:
[----:B-1---5:R-:W1:Y:S02]  /*c580*/  F2I.F64.TRUNC R3, -R2 ;  /* 0x8000000200037311 */ /* 0x022e64000030d100 */
[----:B-1----:R-:W-:Y:S01]  /*c590*/  STG.E desc[UR36][R16.64], R3 ;  /* 0x0000000310007986 */ /* 0x002fe2000c101924 */
[----:B------:R-:W-:Y:S05]  /*c5a0*/  EXIT ;  /* 0x000000000000794d */ /* 0x000fea0003800000 */
.L_x_12975:
[----:B-1---5:R-:W1:Y:S02]  /*c5b0*/  F2I.F64.TRUNC R3, -R2 ;  /* 0x8000000200037311 */ /* 0x022e64000030d100 */
[----:B-1----:R-:W-:Y:S01]  /*c5c0*/  STG.E.U16 desc[UR36][R16.64], R3 ;  /* 0x0000000310007986 */ /* 0x002fe2000c101524 */
[----:B------:R-:W-:Y:S05]  /*c5d0*/  EXIT ;  /* 0x000000000000794d */ /* 0x000fea0003800000 */
.L_x_12971:
        /* <DEDUP_REMOVED lines=8> */
[----:B012--5:R-:W0:-:S15]  /*c660*/  F2F.F32.F64 R5, -R2 ;  /* 0x8000000200057310 */ /* 0x027e1e0000301000 */
        /* <DEDUP_REMOVED lines=8> */
.L_x_12978:
[----:B------:R-:W-:Y:S01]  /*c6f0*/  UMOV UR4, 0xf0000000 ;  /* 0xf000000000047882 */ /* 0x000fe20000000000 */
[----:B------:R-:W-:Y:S01]  /*c700*/  UMOV UR5, 0x380fffff ;  /* 0x380fffff00057882 */ /* 0x000fe20000000000 */
[----:B-1---5:R-:W1:-:S15]  /*c710*/  F2F.F32.F64 R0, -R2 ;  /* 0x8000000200007310 */ /* 0x022e5e0000301000 */
[----:B------:R-:W-:-:S15]  /*c720*/  NOP ;  /* 0x0000000000007918 */ /* 0x000fde0000000000 */
[----:B------:R-:W-:-:S15]  /*c730*/  NOP ;  /* 0x0000000000007918 */ /* 0x000fde0000000000 */
[----:B------:R-:W-:-:S15]  /*c740*/  NOP ;  /* 0x0000000000007918 */ /* 0x000fde0000000000 */
[----:B------:R-:W-:-:S04]  /*c750*/  NOP ;  /* 0x0000000000007918 */ /* 0x000fc80000000000 */
[----:B------:R-:W1:Y:S02]  /*c760*/  DSETP.GEU.AND P0, PT, |R2|, UR4, PT ;  /* 0x0000000402007e2a */ /* 0x000e64000bf0e200 */
[----:B-1----:R-:W-:-:S05]  /*c770*/  @!P0 FMUL R0, R0, 1.175494350822287508e-38 ;  /* 0x0080000000008820 */ /* 0x002fca0000400000 */
[----:B------:R-:W-:-:S05]  /*c780*/  F2FP.F16.F32.PACK_AB R0, RZ, R0 ;  /* 0x00000000ff00723e */ /* 0x000fca00000000ff */
[----:B------:R-:W-:Y:S01]  /*c790*/  STG.E.U16 desc[UR36][R16.64], R0 ;  /* 0x0000000010007986 */ /* 0x000fe2000c101524 */
[----:B------:R-:W-:Y:S05]  /*c7a0*/  EXIT ;  /* 0x000000000000794d */ /* 0x000fea0003800000 */
.L_x_12977:
        /* <DEDUP_REMOVED lines=18> */
.L_x_12980:
        /* <DEDUP_REMOVED lines=9> */
[----:B------:R-:W-:-:S04]  /*c960*/  F2FP.F16.F32.PACK_AB R3, RZ, R0 ;  /* 0x00000000ff03723e */ /* 0x000fc800000000ff */
[----:B------:R-:W-:-:S05]  /*c970*/  PRMT R3, R3, 0x5410, RZ ;  /* 0x0000541003037816 */ /* 0x000fca00000000ff */
[----:B------:R-:W-:Y:S01]  /*c980*/  STG.E desc[UR36][R16.64], R3 ;  /* 0x0000000310007986 */ /* 0x000fe2000c101924 */
[----:B------:R-:W-:Y:S05]  /*c990*/  EXIT ;  /* 0x000000000000794d */ /* 0x000fea0003800000 */
.L_x_12979:
[----:B-1---5:R-:W1:Y:S02]  /*c9a0*/  DADD R2, -RZ, -R2 ;  /* 0x00000000ff027229 */ /* 0x022e640000000902 */
[----:B-1----:R-:W-:Y:S01]  /*c9b0*/  STG.E.64 desc[UR36][R16.64], R2 ;  /* 0x0000000210007986 */ /* 0x002fe2000c101b24 */
[----:B------:R-:W-:Y:S05]  /*c9c0*/  EXIT ;  /* 0x000000000000794d */ /* 0x000fea0003800000 */
.L_x_12970:
        /* <DEDUP_REMOVED lines=10> */
[----:B-1---5:R-:W1:Y:S02]  /*ca70*/  F2I.U32.F64.TRUNC R3, -R2 ;  /* 0x8000000200037311 */ /* 0x022e64000030d000 */
[----:B-1----:R-:W-:Y:S01]  /*ca80*/  STG.E.U16 desc[UR36][R16.64], R3 ;  /* 0x0000000310007986 */ /* 0x002fe2000c101524 */
[----:B------:R-:W-:Y:S05]  /*ca90*/  EXIT ;  /* 0x000000000000794d */ /* 0x000fea0003800000 */
.L_x_12984:
        /* <DEDUP_REMOVED lines=25> */
.L_x_12987:
[----:B------:R-:W-:-:S04]  /*cc30*/  SHF.R.U32.HI R3, RZ, 0x18, R5 ;  /* 0x00000018ff037819 */ /* 0x000fc80000011605 */
[----:B------:R-:W-:-:S04]  /*cc40*/  LOP3.LUT R0, R0, 0x80, R3, 0xf8, !PT ;  /* 0x0000008000007812 */ /* 0x000fc800078ef803 */
[----:B------:R-:W-:-:S07]  /*cc50*/  PRMT R8, R0, 0x7610, R8 ;  /* 0x0000761000087816 */ /* 0x000fce0000000008 */
.L_x_12986:
[----:B------:R-:W-:Y:S05]  /*cc60*/  BSYNC.RECONVERGENT B0 ;  /* 0x0000000000007941 */ /* 0x000fea0003800200 */
.L_x_12985:
[----:B------:R-:W-:Y:S01]  /*cc70*/  STG.E.U8 desc[UR36][R16.64], R8 ;  /* 0x0000000810007986 */ /* 0x000fe2000c101124 */
[----:B------:R-:W-:Y:S05]  /*cc80*/  EXIT ;  /* 0x000000000000794d */ /* 0x000fea0003800000 */
.L_x_12983:
        /* <DEDUP_REMOVED lines=25> */
.L_x_12990:
[----:B------:R-:W-:-:S04]  /*ce20*/  SHF.R.U32.HI R3, RZ, 0x18, R5 ;  /* 0x00000018ff037819 */ /* 0x000fc80000011605 */
[----:B------:R-:W-:-:S04]  /*ce30*/  LOP3.LUT R0, R0, 0x80, R3, 0xf8, !PT ;  /* 0x0000008000007812 */ /* 0x000fc800078ef803 */
[----:B------:R-:W-:-:S07]  /*ce40*/  PRMT R8, R0, 0x7610, R8 ;  /* 0x0000761000087816 */ /* 0x000fce0000000008 */
.L_x_12989:
[----:B------:R-:W-:Y:S05]  /*ce50*/  BSYNC.RECONVERGENT B0 ;  /* 0x0000000000007941 */ /* 0x000fea0003800200 */
.L_x_12988:
[----:B------:R-:W-:Y:S01]  /*ce60*/  STG.E.U8 desc[UR36][R16.64], R8 ;  /* 0x0000000810007986 */ /* 0x000fe2000c101124 */
[----:B------:R-:W-:Y:S05]  /*ce70*/  EXIT ;  /* 0x000000000000794d */ /* 0x000fea0003800000 */
.L_x_12982:
        /* <DEDUP_REMOVED lines=14> */
[----:B-1----:R-:W-:Y:S01]  /*cf60*/  @!P0 FMUL R6, R6, 1.175494350822287508e-38 ;  /* 0x0080000006068820 */ /* 0x002fe20000400000 */
[----:B------:R-:W-:-:S04]  /*cf70*/  HFMA2 R3, -RZ, RZ, 0, 1.5199184417724609375e-05 ;  /* 0x000000ffff037431 */ /* 0x000fc800000001ff */
[----:B0-2---:R-:W-:-:S04]  /*cf80*/  SHF.R.U32.HI R4, RZ, 0x17, R6 ;  /* 0x00000017ff047819 */ /* 0x005fc80000011606 */
        /* <DEDUP_REMOVED lines=13> */
.L_x_12992:
[----:B-1---5:R-:W1:Y:S02]  /*d060*/  F2I.U64.F64.TRUNC R2, -R2 ;  /* 0x8000000200027311 */ /* 0x022e64000030d800 */
[----:B-1----:R-:W-:Y:S01]  /*d070*/  STG.E.64 desc[UR36][R16.64], R2 ;  /* 0x0000000210007986 */ /* 0x002fe2000c101b24 */
[----:B------:R-:W-:Y:S05]  /*d080*/  EXIT ;  /* 0x000000000000794d */ /* 0x000fea0003800000 */
.L_x_12991:
[----:B-1---5:R-:W1:Y:S02]  /*d090*/  F2I.U32.F64.TRUNC R3, -R2 ;  /* 0x8000000200037311 */ /* 0x022e64000030d000 */
[----:B-1----:R-:W-:Y:S01]  /*d0a0*/  STG.E desc[UR36][R16.64], R3 ;  /* 0x0000000310007986 */ /* 0x002fe2000c101924 */
[----:B------:R-:W-:Y:S05]  /*d0b0*/  EXIT ;  /* 0x000000000000794d */ /* 0x000fea0003800000 */
.L_x_12981:
[----:B------:R-:W-:-:S09]  /*d0c0*/  UISETP.GT.AND UP0, UPT, UR4, 0xe, UPT ;  /* 0x0000000e0400788c */ /* 0x000fd2000bf04270 */
[----:B------:R-:W-:Y:S05]  /*d0d0*/  BRA.U UP0, `(.L_x_12993) ;  /* 0x0000000100307547 */ /* 0x000fea000b800000 */
[----:B------:R-:W-:-:S09]  /*d0e0*/  UISETP.NE.AND UP0, UPT, UR4, 0xa, UPT ;  /* 0x0000000a0400788c */ /* 0x000fd2000bf05270 */
[----:B------:R-:W-:Y:S05]  /*d0f0*/  BRA.U !UP0, `(.L_x_12994) ;  /* 0x0000000108187547 */ /* 0x000fea000b800000 */
[----:B------:R-:W-:-:S09]  /*d100*/  UISETP.NE.AND UP0, UPT, UR4, 0xb, UPT ;  /* 0x0000000b0400788c */ /* 0x000fd2000bf05270 */
[----:B------:R-:W-:Y:S05]  /*d110*/  BRA.U UP0, `(.L_x_12974) ;  /* 0x0000000100387547 */ /* 0x000fea000b800000 */
[----:B-1---5:R-:W1:Y:S02]  /*d120*/  DSETP.NEU.AND P0, PT, R2, RZ, PT ;  /* 0x000000ff0200722a */ /* 0x022e640003f0d000 */
[----:B-1----:R-:W-:-:S05]  /*d130*/  SEL R3, RZ, 0x1, !P0 ;  /* 0x00000001ff037807 */ /* 0x002fca0004000000 */
[----:B------:R-:W-:Y:S01]  /*d140*/  STG.E.U8 desc[UR36][R16.64], R3 ;  /* 0x0000000310007986 */ /* 0x000fe2000c101124 */
[----:B------:R-:W-:Y:S05]  /*d150*/  EXIT ;  /* 0x000000000000794d */ /* 0x000fea0003800000 */
.L_x_12994:
[----:B------:R-:W-:Y:S01]  /*d160*/  CS2R R6, SRZ ;  /* 0x0000000000067805 */ /* 0x000fe2000001ff00 */
[----:B012--5:R-:W0:Y:S04]  /*d170*/  DADD R4, -RZ, -R2 ;  /* 0x00000000ff047229 */ /* 0x027e280000000902 */
[----:B0-----:R-:W-:Y:S01]  /*d180*/  STG.E.128 desc[UR36][R16.64], R4 ;  /* 0x0000000410007986 */ /* 0x001fe2000c101d24 */
[----:B------:R-:W-:Y:S05]  /*d190*/  EXIT ;  /* 0x000000000000794d */ /* 0x000fea0003800000 */
.L_x_12993:
[----:B------:R-:W-:-:S09]  /*d1a0*/  UISETP.NE.AND UP0, UPT, UR4, 0xf, UPT ;  /* 0x0000000f0400788c */ /* 0x000fd2000bf05270 */
[----:B------:R-:W-:Y:S05]  /*d1b0*/  BRA.U !UP0, `(.L_x_12995) ;  /* 0x0000000508287547 */ /* 0x000fea000b800000 */
[----:B------:R-:W-:-:S09]  /*d1c0*/  UISETP.NE.AND UP0, UPT, UR4, 0x17, UPT ;  /* 0x000000170400788c */ /* 0x000fd2000bf05270 */
[----:B------:R-:W-:Y:S05]  /*d1d0*/  BRA.U !UP0, `(.L_x_12996) ;  /* 0x0000000108b07547 */ /* 0x000fea000b800000 */
[----:B------:R-:W-:-:S09]  /*d1e0*/  UISETP.NE.AND UP0, UPT, UR4, 0x18, UPT ;  /* 0x000000180400788c */ /* 0x000fd2000bf05270 */
[----:B------:R-:W-:Y:S05]  /*d1f0*/  BRA.U !UP0, `(.L_x_12997) ;  /* 0x0000000108447547 */ /* 0x000fea000b800000 */
.L_x_12974:
[----:B------:R-:W-:Y:S01]  /*d200*/  MOV R0, 0x0 ;  /* 0x0000000000007802 */ /* 0x000fe20000000f00 */
[----:B------:R-:W0:Y:S01]  /*d210*/  LDCU.64 UR4, c[0x4][0x198] ;  /* 0x01003300ff0477ac */ /* 0x000e220008000a00 */
[----:B------:R-:W-:Y:S02]  /*d220*/  HFMA2 R8, -RZ, RZ, 0, 6.020069122314453125e-06 ;  /* 0x00000065ff087431 */ /* 0x000fe400000001ff */
[----:B------:R-:W-:Y:S01]  /*d230*/  IMAD.MOV.U32 R12, RZ, RZ, 0x1 ;  /* 0x00000001ff0c7424 */ /* 0x000fe200078e00ff */
[----:B-1---5:R1:W3:Y:S01]  /*d240*/  LDC.64 R2, c[0x4][R0] ;  /* 0x0100000000027b82 */ /* 0x0222e20000000a00 */
[----:B------:R-:W4:Y:S01]  /*d250*/  LDCU.64 UR6, c[0x4][0x1a0] ;  /* 0x01003400ff0677ac */ /* 0x000f220008000a00 */
[----:B------:R-:W-:Y:S01]  /*d260*/  MOV R13, RZ ;  /* 0x000000ff000d7202 */ /* 0x000fe20000000f00 */
[----:B------:R-:W1:Y:S01]  /*d270*/  LDCU.64 UR8, c[0x4][0x98] ;  /* 0x01001300ff0877ac */ /* 0x000e620008000a00 */
[----:B0-2---:R-:W-:Y:S01]  /*d280*/  MOV R4, UR4 ;  /* 0x0000000400047c02 */ /* 0x005fe20008000f00 */
[----:B------:R-:W-:Y:S01]  /*d290*/  IMAD.U32 R5, RZ, RZ, UR5 ;  /* 0x00000005ff057e24 */ /* 0x000fe2000f8e00ff */
[----:B----4-:R-:W-:Y:S01]  /*d2a0*/  MOV R6, UR6 ;  /* 0x0000000600067c02 */ /* 0x010fe20008000f00 */
[----:B------:R-:W-:Y:S01]  /*d2b0*/  IMAD.U32 R7, RZ, RZ, UR7 ;  /* 0x00000007ff077e24 */ /* 0x000fe2000f8e00ff */
[----:B-1----:R-:W-:Y:S01]  /*d2c0*/  MOV R10, UR8 ;  /* 0x00000008000a7c02 */ /* 0x002fe20008000f00 */
[----:B------:R-:W-:-:S07]  /*d2d0*/  IMAD.U32 R11, RZ, RZ, UR9 ;  /* 0x00000009ff0b7e24 */ /* 0x000fce000f8e00ff */
[----:B------:R-:W-:-:S07]  /*d2e0*/  LEPC R20, `(.L_x_12998) ;  /* 0x000000001014794e */ /* 0x000fce0000000000 */
[----:B---3--:R-:W-:Y:S05]  /*d2f0*/  CALL.ABS.NOINC R2 ;  /* 0x0000000002007343 */ /* 0x008fea0003c00000 */
.L_x_12998:
[----:B------:R-:W-:Y:S05]  /*d300*/  EXIT ;  /* 0x000000000000794d */ /* 0x000fea0003800000 */
.L_x_12997:
[----:B------:R-:W-:Y:S01]  /*d310*/  UMOV UR4, 0xf0000000 ;  /* 0xf000000000047882 */ /* 0x000fe20000000000 */
[----:B------:R-:W-:Y:S01]  /*d320*/  UMOV UR5, 0x380fffff ;  /* 0x380fffff00057882 */ /* 0x000fe20000000000 */
[----:B-1---5:R-:W1:-:S15]  /*d330*/  F2F.F32.F64 R7, -R2 ;  /* 0x8000000200077310 */ /* 0x022e5e0000301000 */
[----:B------:R-:W-:-:S15]  /*d340*/  NOP ;  /* 0x0000000000007918 */ /* 0x000fde0000000000 */
[----:B------:R-:W-:-:S15]  /*d350*/  NOP ;  /* 0x0000000000007918 */ /* 0x000fde0000000000 */
[----:B------:R-:W-:-:S15]  /*d360*/  NOP ;  /* 0x0000000000007918 */ /* 0x000fde0000000000 */
[----:B------:R-:W-:-:S04]  /*d370*/  NOP ;  /* 0x0000000000007918 */ /* 0x000fc80000000000 */
[----:B------:R-:W1:Y:S01]  /*d380*/  DSETP.GEU.AND P0, PT, |R2|, UR4, PT ;  /* 0x0000000402007e2a */ /* 0x000e62000bf0e200 */
[----:B------:R-:W-:Y:S01]  /*d390*/  BSSY.RECONVERGENT B0, `(.L_x_12999) ;  /* 0x000000d000007945 */ /* 0x000fe20003800200 */
[----:B-1----:R-:W-:Y:S01]  /*d3a0*/  @!P0 FMUL R7, R7, 1.175494350822287508e-38 ;  /* 0x0080000007078820 */ /* 0x002fe20000400000 */
[----:B------:R-:W-:-:S04]  /*d3b0*/  IMAD.MOV.U32 R0, RZ, RZ, 0x7f ;  /* 0x0000007fff007424 */ /* 0x000fc800078e00ff */
[----:B0-2---:R-:W-:Y:S02]  /*d3c0*/  LOP3.LUT R4, R7, 0x7fffffff, RZ, 0xc0, !PT ;  /* 0x7fffffff07047812 */ /* 0x005fe400078ec0ff */
        /* <DEDUP_REMOVED lines=9> */
.L_x_13000:
[----:B------:R-:W-:Y:S05]  /*d460*/  BSYNC.RECONVERGENT B0 ;  /* 0x0000000000007941 */ /* 0x000fea0003800200 */
.L_x_12999:
[----:B------:R-:W-:-:S05]  /*d470*/  LOP3.LUT R5, R0, 0x80, R5, 0xf8, !PT ;  /* 0x0000008000057812 */ /* 0x000fca00078ef805 */
[----:B------:R-:W-:Y:S01]  /*d480*/  STG.E.U8 desc[UR36][R16.64], R5 ;  /* 0x0000000510007986 */ /* 0x000fe2000c101124 */
[----:B------:R-:W-:Y:S05]  /*d490*/  EXIT ;  /* 0x000000000000794d */ /* 0x000fea0003800000 */
.L_x_12996:
        /* <DEDUP_REMOVED lines=20> */
.L_x_13002:
[----:B------:R-:W-:Y:S02]  /*d5e0*/  ISETP.GT.U32.AND P0, PT, R4, 0x7f800000, PT ;  /* 0x7f8000000400780c */ /* 0x000fe40003f04070 */
[----:B------:R-:W-:-:S04]  /*d5f0*/  MOV R0, 0x7f ;  /* 0x0000007f00007802 */ /* 0x000fc80000000f00 */
[----:B------:R-:W-:-:S07]  /*d600*/  SEL R0, R0, 0x7c, P0 ;  /* 0x0000007c00007807 */ /* 0x000fce0000000000 */
.L_x_13003:
[----:B------:R-:W-:Y:S05]  /*d610*/  BSYNC.RECONVERGENT B0 ;  /* 0x0000000000007941 */ /* 0x000fea0003800200 */
.L_x_13001:
[----:B------:R-:W-:-:S04]  /*d620*/  SHF.R.U32.HI R3, RZ, 0x18, R5 ;  /* 0x00000018ff037819 */ /* 0x000fc80000011605 */
[----:B------:R-:W-:-:S05]  /*d630*/  LOP3.LUT R3, R0, 0x80, R3, 0xf8, !PT ;  /* 0x0000008000037812 */ /* 0x000fca00078ef803 */
[----:B------:R-:W-:Y:S01]  /*d640*/  STG.E.U8 desc[UR36][R16.64], R3 ;  /* 0x0000000310007986 */ /* 0x000fe2000c101124 */
[----:B------:R-:W-:Y:S05]  /*d650*/  EXIT ;  /* 0x000000000000794d */ /* 0x000fea0003800000 */
.L_x_12995:
        /* <DEDUP_REMOVED lines=9> */
[----:B------:R-:W-:-:S05]  /*d6f0*/  F2FP.BF16.F32.PACK_AB R0, RZ, R0 ;  /* 0x00000000ff00723e */ /* 0x000fca00000010ff */
[----:B------:R-:W-:Y:S01]  /*d700*/  STG.E.U16 desc[UR36][R16.64], R0 ;  /* 0x0000000010007986 */ /* 0x000fe2000c101524 */
[----:B------:R-:W-:Y:S05]  /*d710*/  EXIT ;  /* 0x000000000000794d */ /* 0x000fea0003800000 */
.L_x_13004:
        /* <DEDUP_REMOVED lines=14> */
.L_x_23370:


//--------------------- .text._ZN2at6native27unrolled_elementwise_kernelIZZZNS0_15neg_kernel_cudaERNS_18TensorIteratorBaseEENKUlvE0_clEvENKUlvE4_clEvEUldE_St5arrayIPcLm2EELi4E23TrivialOffsetCalculatorILi1EjESB_NS0_6memory12LoadWithCastILi1EEENSC_13StoreWithCastILi1EEEEEviT_T0_T2_T3_T4_T5_ --------------------------
	.section	.text._ZN2at6native27unrolled_elementwise_kernelIZZZNS0_15neg_kernel_cudaERNS_18TensorIteratorBaseEENKUlvE0_clEvENKUlvE4_clEvEUldE_St5arrayIPcLm2EELi4E23TrivialOffsetCalculatorILi1EjESB_NS0_6memory12LoadWithCastILi1EEENSC_13StoreWithCastILi1EEEEEviT_T0_T2_T3_T4_T5_,"ax",@progbits
	.align	128
        .global         _ZN2at6native27unrolled_elementwise_kernelIZZZNS0_15neg_kernel_cudaERNS_18TensorIteratorBaseEENKUlvE0_clEvENKUlvE4_clEvEUldE_St5arrayIPcLm2EELi4E23TrivialOffsetCalculatorILi1EjESB_NS0_6memory12LoadWithCastILi1EEENSC_13StoreWithCastILi1EEEEEviT_T0_T2_T3_T4_T5_
        .type           _ZN2at6native27unrolled_elementwise_kernelIZZZNS0_15neg_kernel_cudaERNS_18TensorIteratorBaseEENKUlvE0_clEvENKUlvE4_clEvEUldE_St5arrayIPcLm2EELi4E23TrivialOffsetCalculatorILi1EjESB_NS0_6memory12LoadWithCastILi1EEENSC_13StoreWithCastILi1EEEEEviT_T0_T2_T3_T4_T5_,@function
        .size           _ZN2at6native27unrolled_elementwise_kernelIZZZNS0_15neg_kernel_cudaERNS_18TensorIteratorBaseEENKUlvE0_clEvENKUlvE4_clEvEUldE_St5arrayIPcLm2EELi4E23TrivialOffsetCalculatorILi1EjESB_NS0_6memory12LoadWithCastILi1EEENSC_13StoreWithCastILi1EEEEEviT_T0_T2_T3_T4_T5_,(.L_x_23371 - _ZN2at6native27unrolled_elementwise_kernelIZZZNS0_15neg_kernel_cudaERNS_18TensorIteratorBaseEENKUlvE0_clEvENKUlvE4_clEvEUldE_St5arrayIPcLm2EELi4E23TrivialOffsetCalculatorILi1EjESB_NS0_6memory12LoadWithCastILi1EEENSC_13StoreWithCastILi1EEEEEviT_T0_T2_T3_T4_T5_)
        .other          _ZN2at6native27unrolled_elementwise_kernelIZZZNS0_15neg_kernel_cudaERNS_18TensorIteratorBaseEENKUlvE0_clEvENKUlvE4_clEvEUldE_St5arrayIPcLm2EELi4E23TrivialOffsetCalculatorILi1EjESB_NS0_6memory12LoadWithCastILi1EEENSC_13StoreWithCastILi1EEEEEviT_T0_T2_T3_T4_T5_,@"STO_CUDA_ENTRY STV_DEFAULT"
_ZN2at6native27unrolled_elementwise_kernelIZZZNS0_15neg_kernel_cudaERNS_18TensorIteratorBaseEENKUlvE0_clEvENKUlvE4_clEvEUldE_St5arrayIPcLm2EELi4E23TrivialOffsetCalculatorILi1EjESB_NS0_6memory12LoadWithCastILi1EEENSC_13StoreWithCastILi1EEEEEviT_T0_T2_T3_T4_T5_:
.text._ZN2at6native27unrolled_elementwise_kernelIZZZNS0_15neg_kernel_cudaERNS_18TensorIteratorBaseEENKUlvE0_clEvENKUlvE4_clEvEUldE_St5arrayIPcLm2EELi4E23TrivialOffsetCalculatorILi1EjESB_NS0_6memory12LoadWithCastILi1EEENSC_13StoreWithCastILi1EEEEEviT_T0_T2_T3_T4_T5_:
        /* <DEDUP_REMOVED lines=33> */
.L_x_13011:
[----:B------:R-:W2:Y:S02]  /*0210*/  LDG.E.U8 R4, desc[UR36][R4.64] ;  /* 0x0000002404047981 */ /* 0x000ea4000c1e1100 */
[----:B--2---:R0:W1:Y:S02]  /*0220*/  I2F.F64.U16 R28, R4 ;  /* 0x00000004001c7312 */ /* 0x0040640000101800 */
[----:B01----:R-:W-:Y:S05]  /*0230*/  BRA `(.L_x_13013) ;  /* 0x0000000c00647947 */ /* 0x003fea0003800000 */
.L_x_13010:
        /* <DEDUP_REMOVED lines=9> */
.L_x_13015:
[----:B------:R-:W2:Y:S02]  /*02d0*/  LDG.E R4, desc[UR36][R4.64] ;  /* 0x0000002404047981 */ /* 0x000ea4000c1e1900 */
[----:B--2---:R0:W1:Y:S02]  /*02e0*/  I2F.F64 R28, R4 ;  /* 0x00000004001c7312 */ /* 0x0040640000201c00 */
[----:B01----:R-:W-:Y:S05]  /*02f0*/  BRA `(.L_x_13013) ;  /* 0x0000000c00347947 */ /* 0x003fea0003800000 */
.L_x_13014:
[----:B------:R-:W2:Y:S02]  /*0300*/  LDG.E.U16 R4, desc[UR36][R4.64] ;  /* 0x0000002404047981 */ /* 0x000ea4000c1e1500 */
[----:B--2---:R0:W1:Y:S02]  /*0310*/  I2F.F64.S16 R28, R4 ;  /* 0x00000004001c7312 */ /* 0x0040640000101c00 */
[----:B01----:R-:W-:Y:S05]  /*0320*/  BRA `(.L_x_13013) ;  /* 0x0000000c00287947 */ /* 0x003fea0003800000 */
.L_x_13009:
        /* <DEDUP_REMOVED lines=10> */
.L_x_13017:
[----:B------:R-:W2:Y:S02]  /*03d0*/  LDG.E.U16 R0, desc[UR36][R4.64] ;  /* 0x0000002404007981 */ /* 0x000ea4000c1e1500 */
[----:B--2---:R-:W-:-:S05]  /*03e0*/  HADD2.F32 R0, -RZ, R0.H0_H0 ;  /* 0x20000000ff007230 */ /* 0x004fca0000004100 */
[----:B------:R-:W-:-:S04]  /*03f0*/  FMUL.FTZ R0, R0, 1 ;  /* 0x3f80000000007820 */ /* 0x000fc80000410000 */
[----:B------:R1:W2:Y:S02]  /*0400*/  F2F.F64.F32 R28, R0 ;  /* 0x00000000001c7310 */ /* 0x0002a40000201800 */
[----:B-12---:R-:W-:Y:S05]  /*0410*/  BRA `(.L_x_13013) ;  /* 0x0000000800ec7947 */ /* 0x006fea0003800000 */
.L_x_13016:
        /* <DEDUP_REMOVED lines=10> */
.L_x_13019:
[----:B------:R-:W2:Y:S02]  /*04c0*/  LDG.E.U16 R4, desc[UR36][R4.64] ;  /* 0x0000002404047981 */ /* 0x000ea4000c1e1500 */
[----:B--2---:R-:W-:-:S05]  /*04d0*/  HADD2.F32 R0, -RZ, R4.H0_H0 ;  /* 0x20000004ff007230 */ /* 0x004fca0000004100 */
[----:B------:R-:W-:-:S04]  /*04e0*/  FMUL.FTZ R0, R0, 1 ;  /* 0x3f80000000007820 */ /* 0x000fc80000410000 */
[----:B------:R1:W2:Y:S02]  /*04f0*/  F2F.F64.F32 R28, R0 ;  /* 0x00000000001c7310 */ /* 0x0002a40000201800 */
[----:B-12---:R-:W-:Y:S05]  /*0500*/  BRA `(.L_x_13013) ;  /* 0x0000000800b07947 */ /* 0x006fea0003800000 */
.L_x_13018:
[----:B------:R0:W5:Y:S01]  /*0510*/  LDG.E.64 R28, desc[UR36][R4.64] ;  /* 0x00000024041c7981 */ /* 0x000162000c1e1b00 */
[----:B------:R-:W-:Y:S05]  /*0520*/  BRA `(.L_x_13013) ;  /* 0x0000000800a87947 */ /* 0x000fea0003800000 */
.L_x_13008:
        /* <DEDUP_REMOVED lines=13> */
.L_x_13022:
[----:B------:R1:W5:Y:S01]  /*0600*/  LDG.E.64 R28, desc[UR36][R4.64] ;  /* 0x00000024041c7981 */ /* 0x000362000c1e1b00 */
[----:B------:R-:W-:Y:S05]  /*0610*/  BRA `(.L_x_13013) ;  /* 0x00000008006c7947 */ /* 0x000fea0003800000 */
.L_x_13021:
        /* <DEDUP_REMOVED lines=27> */
.L_x_13024:
        /* <DEDUP_REMOVED lines=15> */
.L_x_13023:
[----:B------:R-:W2:Y:S02]  /*08c0*/  LDG.E.U16 R0, desc[UR36][R4.64] ;  /* 0x0000002404007981 */ /* 0x000ea4000c1e1500 */
[----:B--2---:R-:W-:-:S04]  /*08d0*/  IMAD.U32 R0, R0, 0x10000, RZ ;  /* 0x0001000000007824 */ /* 0x004fc800078e00ff */
[----:B------:R-:W-:-:S04]  /*08e0*/  FMUL.FTZ R0, R0, 1 ;  /* 0x3f80000000007820 */ /* 0x000fc80000410000 */
[----:B------:R2:W3:Y:S02]  /*08f0*/  F2F.F64.F32 R28, R0 ;  /* 0x00000000001c7310 */ /* 0x0004e40000201800 */
[----:B--23--:R-:W-:Y:S05]  /*0900*/  BRA `(.L_x_13013) ;  /* 0x0000000400b07947 */ /* 0x00cfea0003800000 */
.L_x_13020:
        /* <DEDUP_REMOVED lines=11> */
.L_x_13027:
        /* <DEDUP_REMOVED lines=21> */
.L_x_13029:
[----:B------:R-:W-:Y:S05]  /*0b10*/  BSYNC.RECONVERGENT B0 ;  /* 0x0000000000007941 */ /* 0x000fea0003800200 */
.L_x_13028:
[----:B------:R-:W-:Y:S01]  /*0b20*/  IMAD.SHL.U32 R0, R0, 0x100000, RZ ;  /* 0x0010000000007824 */ /* 0x000fe200078e00ff */
[----:B------:R-:W-:-:S04]  /*0b30*/  LEA R3, R3, 0x3b800000, 0x17 ;  /* 0x3b80000003037811 */ /* 0x000fc800078eb8ff */
[----:B------:R-:W-:-:S05]  /*0b40*/  LOP3.LUT R0, R3, R0, R7, 0xfe, !PT ;  /* 0x0000000003007212 */ /* 0x000fca00078efe07 */
[----:B------:R-:W-:-:S04]  /*0b50*/  FMUL.FTZ R0, R0, 1 ;  /* 0x3f80000000007820 */ /* 0x000fc80000410000 */
[----:B------:R4:W0:Y:S02]  /*0b60*/  F2F.F64.F32 R28, R0 ;  /* 0x00000000001c7310 */ /* 0x0008240000201800 */
[----:B0---4-:R-:W-:Y:S05]  /*0b70*/  BRA `(.L_x_13013) ;  /* 0x0000000400147947 */ /* 0x011fea0003800000 */
.L_x_13026:
        /* <DEDUP_REMOVED lines=21> */
.L_x_13031:
[----:B------:R-:W-:Y:S05]  /*0cd0*/  BSYNC.RECONVERGENT B0 ;  /* 0x0000000000007941 */ /* 0x000fea0003800200 */
.L_x_13030:
[----:B------:R-:W-:Y:S01]  /*0ce0*/  IMAD.SHL.U32 R0, R0, 0x200000, RZ ;  /* 0x0020000000007824 */ /* 0x000fe200078e00ff */
[----:B------:R-:W-:-:S04]  /*0cf0*/  LEA R3, R3, 0x37800000, 0x17 ;  /* 0x3780000003037811 */ /* 0x000fc800078eb8ff */
[----:B------:R-:W-:-:S05]  /*0d00*/  LOP3.LUT R0, R3, R0, R7, 0xfe, !PT ;  /* 0x0000000003007212 */ /* 0x000fca00078efe07 */
[----:B------:R-:W-:-:S04]  /*0d10*/  FMUL.FTZ R0, R0, 1 ;  /* 0x3f80000000007820 */ /* 0x000fc80000410000 */
[----:B------:R4:W0:Y:S02]  /*0d20*/  F2F.F64.F32 R28, R0 ;  /* 0x00000000001c7310 */ /* 0x0008240000201800 */
[----:B0---4-:R-:W-:Y:S05]  /*0d30*/  BRA `(.L_x_13013) ;  /* 0x0000000000a47947 */ /* 0x011fea0003800000 */
.L_x_13025:
[----:B------:R-:W-:-:S09]  /*0d40*/  UISETP.NE.AND UP0, UPT, UR4, 0x1c, UPT ;  /* 0x0000001c0400788c */ /* 0x000fd2000bf05270 */
[----:B------:R-:W-:Y:S05]  /*0d50*/  BRA.U !UP0, `(.L_x_13032) ;  /* 0x0000000108947547 */ /* 0x000fea000b800000 */
[----:B------:R-:W-:-:S09]  /*0d60*/  UISETP.NE.AND UP0, UPT, UR4, 0x1d, UPT ;  /* 0x0000001d0400788c */ /* 0x000fd2000bf05270 */
[----:B------:R-:W-:Y:S05]  /*0d70*/  BRA.U !UP0, `(.L_x_13033) ;  /* 0x0000000108807547 */ /* 0x000fea000b800000 */
[----:B------:R-:W-:-:S09]  /*0d80*/  UISETP.NE.AND UP0, UPT, UR4, 0x2c, UPT ;  /* 0x0000002c0400788c */ /* 0x000fd2000bf05270 */
[----:B------:R-:W-:Y:S05]  /*0d90*/  BRA.U !UP0, `(.L_x_13034) ;  /* 0x0000000108487547 */ /* 0x000fea000b800000 */
.L_x_13012:
        /* <DEDUP_REMOVED lines=16> */
.L_x_13035:
[----:B------:R-:W-:Y:S01]  /*0ea0*/  CS2R R28, SRZ ;  /* 0x00000000001c7805 */ /* 0x000fe2000001ff00 */
[----:B------:R-:W-:Y:S06]  /*0eb0*/  BRA `(.L_x_13013) ;  /* 0x0000000000447947 */ /* 0x000fec0003800000 */
.L_x_13034:
        /* <DEDUP_REMOVED lines=12> */
.L_x_13033:
[----:B------:R-:W2:Y:S02]  /*0f80*/  LDG.E.64 R28, desc[UR36][R4.64] ;  /* 0x00000024041c7981 */ /* 0x000ea4000c1e1b00 */
[----:B--2---:R-:W4:Y:S02]  /*0f90*/  I2F.F64.U64 R28, R28 ;  /* 0x0000001c001c7312 */ /* 0x004f240000301800 */
[----:B----4-:R-:W-:Y:S05]  /*0fa0*/  BRA `(.L_x_13013) ;  /* 0x0000000000087947 */ /* 0x010fea0003800000 */
.L_x_13032:
[----:B------:R-:W2:Y:S02]  /*0fb0*/  LDG.E R4, desc[UR36][R4.64] ;  /* 0x0000002404047981 */ /* 0x000ea4000c1e1900 */
[----:B--2---:R2:W3:Y:S02]  /*0fc0*/  I2F.F64.U32 R28, R4 ;  /* 0x00000004001c7312 */ /* 0x0044e40000201800 */
.L_x_13013:
[----:B------:R-:W-:Y:S05]  /*0fd0*/  BSYNC.RECONVERGENT B6 ;  /* 0x0000000000067941 */ /* 0x000fea0003800200 */
.L_x_13007:
[----:B------:R-:W-:-:S07]  /*0fe0*/  VIADD R19, R23, 0x80 ;  /* 0x0000008017137836 */ /* 0x000fce0000000000 */
.L_x_13006:
[----:B------:R-:W-:Y:S05]  /*0ff0*/  BSYNC.RECONVERGENT B7 ;  /* 0x0000000000077941 */ /* 0x000fea0003800200 */
.L_x_13005:
[----:B------:R-:W-:Y:S01]  /*1000*/  ISETP.GE.AND P0, PT, R19, R18, PT ;  /* 0x000000121300720c */ /* 0x000fe20003f06270 */
[----:B------:R-:W-:Y:S01]  /*1010*/  BSSY.RECONVERGENT B7, `(.L_x_13036) ;  /* 0x00000f6000077945 */ /* 0x000fe20003800200 */
[----:B------:R-:W-:-:S11]  /*1020*/  CS2R R26, SRZ ;  /* 0x00000000001a7805 */ /* 0x000fd6000001ff00 */
[----:B------:R-:W-:Y:S05]  /*1030*/  @P0 BRA `(.L_x_13037) ;  /* 0x0000000c00cc0947 */ /* 0x000fea0003800000 */
[----:B012---:R-:W0:Y:S01]  /*1040*/  LDC.64 R4, c[0x0][0x390] ;  /* 0x0000e400ff047b82 */ /* 0x007e220000000a00 */
        /* <DEDUP_REMOVED lines=20> */
.L_x_13042:
[----:B------:R-:W2:Y:S02]  /*1190*/  LDG.E.U8 R4, desc[UR36][R4.64] ;  /* 0x0000002404047981 */ /* 0x000ea4000c1e1100 */
[----:B--2---:R1:W2:Y:S02]  /*11a0*/  I2F.F64.U16 R26, R4 ;  /* 0x00000004001a7312 */ /* 0x0042a40000101800 */
[----:B-12---:R-:W-:Y:S05]  /*11b0*/  BRA `(.L_x_13044) ;  /* 0x0000000c00647947 */ /* 0x006fea0003800000 */
.L_x_13041:
        /* <DEDUP_REMOVED lines=9> */
.L_x_13046:
[----:B------:R-:W2:Y:S02]  /*1250*/  LDG.E R4, desc[UR36][R4.64] ;  /* 0x0000002404047981 */ /* 0x000ea4000c1e1900 */
[----:B--2---:R1:W2:Y:S02]  /*1260*/  I2F.F64 R26, R4 ;  /* 0x00000004001a7312 */ /* 0x0042a40000201c00 */
[----:B-12---:R-:W-:Y:S05]  /*1270*/  BRA `(.L_x_13044) ;  /* 0x0000000c00347947 */ /* 0x006fea0003800000 */
.L_x_13045:
[----:B------:R-:W2:Y:S02]  /*1280*/  LDG.E.U16 R4, desc[UR36][R4.64] ;  /* 0x0000002404047981 */ /* 0x000ea4000c1e1500 */
[----:B--2---:R1:W2:Y:S02]  /*1290*/  I2F.F64.S16 R26, R4 ;  /* 0x00000004001a7312 */ /* 0x0042a40000101c00 */
[----:B-12---:R-:W-:Y:S05]  /*12a0*/  BRA `(.L_x_13044) ;  /* 0x0000000c00287947 */ /* 0x006fea0003800000 */
.L_x_13040:
        /* <DEDUP_REMOVED lines=10> */
.L_x_13048:
[----:B------:R-:W2:Y:S02]  /*1350*/  LDG.E.U16 R0, desc[UR36][R4.64] ;  /* 0x0000002404007981 */ /* 0x000ea4000c1e1500 */
[----:B--2---:R-:W-:-:S05]  /*1360*/  HADD2.F32 R0, -RZ, R0.H0_H0 ;  /* 0x20000000ff007230 */ /* 0x004fca0000004100 */
[----:B------:R-:W-:-:S04]  /*1370*/  FMUL.FTZ R0, R0, 1 ;  /* 0x3f80000000007820 */ /* 0x000fc80000410000 */
[----:B------:R0:W1:Y:S02]  /*1380*/  F2F.F64.F32 R26, R0 ;  /* 0x00000000001a7310 */ /* 0x0000640000201800 */
[----:B01----:R-:W-:Y:S05]  /*1390*/  BRA `(.L_x_13044) ;  /* 0x0000000800ec7947 */ /* 0x003fea0003800000 */
.L_x_13047:
        /* <DEDUP_REMOVED lines=10> */
.L_x_13050:
[----:B------:R-:W2:Y:S02]  /*1440*/  LDG.E.U16 R4, desc[UR36][R4.64] ;  /* 0x0000002404047981 */ /* 0x000ea4000c1e1500 */
[----:B--2---:R-:W-:-:S05]  /*1450*/  HADD2.F32 R0, -RZ, R4.H0_H0 ;  /* 0x20000004ff007230 */ /* 0x004fca0000004100 */
[----:B------:R-:W-:-:S04]  /*1460*/  FMUL.FTZ R0, R0, 1 ;  /* 0x3f80000000007820 */ /* 0x000fc80000410000 */
[----:B------:R0:W1:Y:S02]  /*1470*/  F2F.F64.F32 R26, R0 ;  /* 0x00000000001a7310 */ /* 0x0000640000201800 */
[----:B01----:R-:W-:Y:S05]  /*1480*/  BRA `(.L_x_13044) ;  /* 0x0000000800b07947 */ /* 0x003fea0003800000 */
.L_x_13049:
[----:B------:R0:W5:Y:S01]  /*1490*/  LDG.E.64 R26, desc[UR36][R4.64] ;  /* 0x00000024041a7981 */ /* 0x000162000c1e1b00 */
[----:B------:R-:W-:Y:S05]  /*14a0*/  BRA `(.L_x_13044) ;  /* 0x0000000800a87947 */ /* 0x000fea0003800000 */
.L_x_13039:
        /* <DEDUP_REMOVED lines=13> */
.L_x_13053:
[----:B------:R4:W5:Y:S01]  /*1580*/  LDG.E.64 R26, desc[UR36][R4.64] ;  /* 0x00000024041a7981 */ /* 0x000962000c1e1b00 */
[----:B------:R-:W-:Y:S05]  /*1590*/  BRA `(.L_x_13044) ;  /* 0x00000008006c7947 */ /* 0x000fea0003800000 */
.L_x_13052:
        /* <DEDUP_REMOVED lines=27> */
.L_x_13055:
        /* <DEDUP_REMOVED lines=15> */
.L_x_13054:
[----:B------:R-:W2:Y:S02]  /*1840*/  LDG.E.U16 R0, desc[UR36][R4.64] ;  /* 0x0000002404007981 */ /* 0x000ea4000c1e1500 */
[----:B--2---:R-:W-:-:S04]  /*1850*/  IMAD.U32 R0, R0, 0x10000, RZ ;  /* 0x0001000000007824 */ /* 0x004fc800078e00ff */
[----:B------:R-:W-:-:S04]  /*1860*/  FMUL.FTZ R0, R0, 1 ;  /* 0x3f80000000007820 */ /* 0x000fc80000410000 */
[----:B------:R4:W0:Y:S02]  /*1870*/  F2F.F64.F32 R26, R0 ;  /* 0x00000000001a7310 */ /* 0x0008240000201800 */
[----:B0---4-:R-:W-:Y:S05]  /*1880*/  BRA `(.L_x_13044) ;  /* 0x0000000400b07947 */ /* 0x011fea0003800000 */
.L_x_13051:
        /* <DEDUP_REMOVED lines=11> */
.L_x_13058:
        /* <DEDUP_REMOVED lines=21> */
.L_x_13060:
[----:B------:R-:W-:Y:S05]  /*1a90*/  BSYNC.RECONVERGENT B0 ;  /* 0x0000000000007941 */ /* 0x000fea0003800200 */
.L_x_13059:
[----:B------:R-:W-:Y:S01]  /*1aa0*/  IMAD.SHL.U32 R0, R0, 0x100000, RZ ;  /* 0x0010000000007824 */ /* 0x000fe200078e00ff */
[----:B------:R-:W-:-:S04]  /*1ab0*/  LEA R3, R3, 0x3b800000, 0x17 ;  /* 0x3b80000003037811 */ /* 0x000fc800078eb8ff */
[----:B------:R-:W-:-:S05]  /*1ac0*/  LOP3.LUT R0, R3, R0, R7, 0xfe, !PT ;  /* 0x0000000003007212 */ /* 0x000fca00078efe07 */
[----:B------:R-:W-:-:S04]  /*1ad0*/  FMUL.FTZ R0, R0, 1 ;  /* 0x3f80000000007820 */ /* 0x000fc80000410000 */
[----:B------:R4:W0:Y:S02]  /*1ae0*/  F2F.F64.F32 R26, R0 ;  /* 0x00000000001a7310 */ /* 0x0008240000201800 */
[----:B0---4-:R-:W-:Y:S05]  /*1af0*/  BRA `(.L_x_13044) ;  /* 0x0000000400147947 */ /* 0x011fea0003800000 */
.L_x_13057:
        /* <DEDUP_REMOVED lines=21> */
.L_x_13062:
[----:B------:R-:W-:Y:S05]  /*1c50*/  BSYNC.RECONVERGENT B0 ;  /* 0x0000000000007941 */ /* 0x000fea0003800200 */
.L_x_13061:
[----:B------:R-:W-:Y:S01]  /*1c60*/  IMAD.SHL.U32 R0, R0, 0x200000, RZ ;  /* 0x0020000000007824 */ /* 0x000fe200078e00ff */
[----:B------:R-:W-:-:S04]  /*1c70*/  LEA R3, R3, 0x37800000, 0x17 ;  /* 0x3780000003037811 */ /* 0x000fc800078eb8ff */
[----:B------:R-:W-:-:S05]  /*1c80*/  LOP3.LUT R0, R3, R0, R7, 0xfe, !PT ;  /* 0x0000000003007212 */ /* 0x000fca00078efe07 */
[----:B------:R-:W-:-:S04]  /*1c90*/  FMUL.FTZ R0, R0, 1 ;  /* 0x3f80000000007820 */ /* 0x000fc80000410000 */
[----:B------:R4:W0:Y:S02]  /*1ca0*/  F2F.F64.F32 R26, R0 ;  /* 0x00000000001a7310 */ /* 0x0008240000201800 */
[----:B0---4-:R-:W-:Y:S05]  /*1cb0*/  BRA `(.L_x_13044) ;  /* 0x0000000000a47947 */ /* 0x011fea0003800000 */
.L_x_13056:
        /* <DEDUP_REMOVED lines=18> */
.L_x_13043:
        /* <DEDUP_REMOVED lines=16> */
.L_x_13065:
[----:B------:R-:W-:Y:S01]  /*1ee0*/  CS2R R26, SRZ ;  /* 0x00000000001a7805 */ /* 0x000fe2000001ff00 */
[----:B------:R-:W-:Y:S06]  /*1ef0*/  BRA `(.L_x_13044) ;  /* 0x0000000000147947 */ /* 0x000fec0003800000 */
.L_x_13064:
[----:B------:R-:W2:Y:S02]  /*1f00*/  LDG.E.64 R26, desc[UR36][R4.64] ;  /* 0x00000024041a7981 */ /* 0x000ea4000c1e1b00 */
[----:B--2---:R-:W1:Y:S02]  /*1f10*/  I2F.F64.U64 R26, R26 ;  /* 0x0000001a001a7312 */ /* 0x004e640000301800 */
[----:B-1----:R-:W-:Y:S05]  /*1f20*/  BRA `(.L_x_13044) ;  /* 0x0000000000087947 */ /* 0x002fea0003800000 */
.L_x_13063:
[----:B------:R-:W2:Y:S02]  /*1f30*/  LDG.E R4, desc[UR36][R4.64] ;  /* 0x0000002404047981 */ /* 0x000ea4000c1e1900 */
[----:B--2---:R1:W2:Y:S02]  /*1f40*/  I2F.F64.U32 R26, R4 ;  /* 0x00000004001a7312 */ /* 0x0042a40000201800 */
.L_x_13044:
[----:B------:R-:W-:Y:S05]  /*1f50*/  BSYNC.RECONVERGENT B6 ;  /* 0x0000000000067941 */ /* 0x000fea0003800200 */
.L_x_13038:
[----:B------:R-:W-:-:S07]  /*1f60*/  VIADD R19, R19, 0x80 ;  /* 0x0000008013137836 */ /* 0x000fce0000000000 */
.L_x_13037:
[----:B------:R-:W-:Y:S05]  /*1f70*/  BSYNC.RECONVERGENT B7 ;  /* 0x0000000000077941 */ /* 0x000fea0003800200 */
.L_x_13036:
[----:B------:R-:W-:Y:S01]  /*1f80*/  ISETP.GE.AND P0, PT, R19, R18, PT ;  /* 0x000000121300720c */ /* 0x000fe20003f06270 */
[----:B------:R-:W-:Y:S01]  /*1f90*/  BSSY.RECONVERGENT B7, `(.L_x_13066) ;  /* 0x00000f6000077945 */ /* 0x000fe20003800200 */
[----:B------:R-:W-:-:S11]  /*1fa0*/  CS2R R24, SRZ ;  /* 0x0000000000187805 */ /* 0x000fd6000001ff00 */
        /* <DEDUP_REMOVED lines=22> */
.L_x_13072:
[----:B------:R-:W2:Y:S02]  /*2110*/  LDG.E.U8 R4, desc[UR36][R4.64] ;  /* 0x0000002404047981 */ /* 0x000ea4000c1e1100 */
[----:B--2---:R0:W1:Y:S02]  /*2120*/  I2F.F64.U16 R24, R4 ;  /* 0x0000000400187312 */ /* 0x0040640000101800 */
[----:B01----:R-:W-:Y:S05]  /*2130*/  BRA `(.L_x_13074) ;  /* 0x0000000c00647947 */ /* 0x003fea0003800000 */
.L_x_13071:
        /* <DEDUP_REMOVED lines=9> */
.L_x_13076:
[----:B------:R-:W2:Y:S02]  /*21d0*/  LDG.E R4, desc[UR36][R4.64] ;  /* 0x0000002404047981 */ /* 0x000ea4000c1e1900 */
[----:B--2---:R0:W1:Y:S02]  /*21e0*/  I2F.F64 R24, R4 ;  /* 0x0000000400187312 */ /* 0x0040640000201c00 */
[----:B01----:R-:W-:Y:S05]  /*21f0*/  BRA `(.L_x_13074) ;  /* 0x0000000c00347947 */ /* 0x003fea0003800000 */
.L_x_13075:
[----:B------:R-:W2:Y:S02]  /*2200*/  LDG.E.U16 R4, desc[UR36][R4.64] ;  /* 0x0000002404047981 */ /* 0x000ea4000c1e1500 */
[----:B--2---:R0:W1:Y:S02]  /*2210*/  I2F.F64.S16 R24, R4 ;  /* 0x0000000400187312 */ /* 0x0040640000101c00 */
[----:B01----:R-:W-:Y:S05]  /*2220*/  BRA `(.L_x_13074) ;  /* 0x0000000c00287947 */ /* 0x003fea0003800000 */
.L_x_13070:
        /* <DEDUP_REMOVED lines=10> */
.L_x_13078:
[----:B------:R-:W2:Y:S02]  /*22d0*/  LDG.E.U16 R0, desc[UR36][R4.64] ;  /* 0x0000002404007981 */ /* 0x000ea4000c1e1500 */
[----:B--2---:R-:W-:-:S05]  /*22e0*/  HADD2.F32 R0, -RZ, R0.H0_H0 ;  /* 0x20000000ff007230 */ /* 0x004fca0000004100 */
[----:B------:R-:W-:-:S04]  /*22f0*/  FMUL.FTZ R0, R0, 1 ;  /* 0x3f80000000007820 */ /* 0x000fc80000410000 */
[----:B------:R1:W2:Y:S02]  /*2300*/  F2F.F64.F32 R24, R0 ;  /* 0x0000000000187310 */ /* 0x0002a40000201800 */
[----:B-12---:R-:W-:Y:S05]  /*2310*/  BRA `(.L_x_13074) ;  /* 0x0000000800ec7947 */ /* 0x006fea0003800000 */
.L_x_13077:
        /* <DEDUP_REMOVED lines=10> */
.L_x_13080:
[----:B------:R-:W2:Y:S02]  /*23c0*/  LDG.E.U16 R4, desc[UR36][R4.64] ;  /* 0x0000002404047981 */ /* 0x000ea4000c1e1500 */
[----:B--2---:R-:W-:-:S05]  /*23d0*/  HADD2.F32 R0, -RZ, R4.H0_H0 ;  /* 0x20000004ff007230 */ /* 0x004fca0000004100 */
[----:B------:R-:W-:-:S04]  /*23e0*/  FMUL.FTZ R0, R0, 1 ;  /* 0x3f80000000007820 */ /* 0x000fc80000410000 */
[----:B------:R1:W2:Y:S02]  /*23f0*/  F2F.F64.F32 R24, R0 ;  /* 0x0000000000187310 */ /* 0x0002a40000201800 */
[----:B-12---:R-:W-:Y:S05]  /*2400*/  BRA `(.L_x_13074) ;  /* 0x0000000800b07947 */ /* 0x006fea0003800000 */
.L_x_13079:
[----:B------:R0:W5:Y:S01]  /*2410*/  LDG.E.64 R24, desc[UR36][R4.64] ;  /* 0x0000002404187981 */ /* 0x000162000c1e1b00 */
[----:B------:R-:W-:Y:S05]  /*2420*/  BRA `(.L_x_13074) ;  /* 0x0000000800a87947 */ /* 0x000fea0003800000 */
.L_x_13069:
        /* <DEDUP_REMOVED lines=13> */
.L_x_13083:
[----:B------:R1:W5:Y:S01]  /*2500*/  LDG.E.64 R24, desc[UR36][R4.64] ;  /* 0x0000002404187981 */ /* 0x000362000c1e1b00 */
[----:B------:R-:W-:Y:S05]  /*2510*/  BRA `(.L_x_13074) ;  /* 0x00000008006c7947 */ /* 0x000fea0003800000 */
.L_x_13082:
        /* <DEDUP_REMOVED lines=26> */
[----:B--2-4-:R-:W-:Y:S05]  /*26c0*/  BRA `(.L_x_13074) ;  /* 0x0000000800007947 */ /* 0x014fea0003800000 */
.L_x_13085:
        /* <DEDUP_REMOVED lines=14> */
[----:B--2-4-:R-:W-:Y:S05]  /*27b0*/  BRA `(.L_x_13074) ;  /* 0x0000000400c47947 */ /* 0x014fea0003800000 */
.L_x_13084:
[----:B------:R-:W2:Y:S02]  /*27c0*/  LDG.E.U16 R0, desc[UR36][R4.64] ;  /* 0x0000002404007981 */ /* 0x000ea4000c1e1500 */
[----:B--2---:R-:W-:-:S04]  /*27d0*/  IMAD.U32 R0, R0, 0x10000, RZ ;  /* 0x0001000000007824 */ /* 0x004fc800078e00ff */
[----:B------:R-:W-:-:S04]  /*27e0*/  FMUL.FTZ R0, R0, 1 ;  /* 0x3f80000000007820 */ /* 0x000fc80000410000 */
[----:B------:R2:W4:Y:S02]  /*27f0*/  F2F.F64.F32 R24, R0 ;  /* 0x0000000000187310 */ /* 0x0005240000201800 */
[----:B--2-4-:R-:W-:Y:S05]  /*2800*/  BRA `(.L_x_13074) ;  /* 0x0000000400b07947 */ /* 0x014fea0003800000 */
.L_x_13081:
        /* <DEDUP_REMOVED lines=9> */
[----:B--2---:R0:W1:Y:S02]  /*28a0*/  I2F.F64.U16 R24, R4 ;  /* 0x0000000400187312 */ /* 0x0040640000101800 */
[----:B01----:R-:W-:Y:S05]  /*28b0*/  BRA `(.L_x_13074) ;  /* 0x0000000400847947 */ /* 0x003fea0003800000 */
.L_x_13088:
        /* <DEDUP_REMOVED lines=21> */
.L_x_13090:
[----:B------:R-:W-:Y:S05]  /*2a10*/  BSYNC.RECONVERGENT B0 ;  /* 0x0000000000007941 */ /* 0x000fea0003800200 */
.L_x_13089:
[----:B------:R-:W-:Y:S01]  /*2a20*/  IMAD.SHL.U32 R0, R0, 0x100000, RZ ;  /* 0x0010000000007824 */ /* 0x000fe200078e00ff */
[----:B------:R-:W-:-:S04]  /*2a30*/  LEA R3, R3, 0x3b800000, 0x17 ;  /* 0x3b80000003037811 */ /* 0x000fc800078eb8ff */
[----:B------:R-:W-:-:S05]  /*2a40*/  LOP3.LUT R0, R3, R0, R7, 0xfe, !PT ;  /* 0x0000000003007212 */ /* 0x000fca00078efe07 */
[----:B------:R-:W-:-:S04]  /*2a50*/  FMUL.FTZ R0, R0, 1 ;  /* 0x3f80000000007820 */ /* 0x000fc80000410000 */
[----:B------:R0:W1:Y:S02]  /*2a60*/  F2F.F64.F32 R24, R0 ;  /* 0x0000000000187310 */ /* 0x0000640000201800 */
[----:B01----:R-:W-:Y:S05]  /*2a70*/  BRA `(.L_x_13074) ;  /* 0x0000000400147947 */ /* 0x003fea0003800000 */
.L_x_13087:
        /* <DEDUP_REMOVED lines=21> */
.L_x_13092:
[----:B------:R-:W-:Y:S05]  /*2bd0*/  BSYNC.RECONVERGENT B0 ;  /* 0x0000000000007941 */ /* 0x000fea0003800200 */
.L_x_13091:
[----:B------:R-:W-:Y:S01]  /*2be0*/  IMAD.SHL.U32 R0, R0, 0x200000, RZ ;  /* 0x0020000000007824 */ /* 0x000fe200078e00ff */
[----:B------:R-:W-:-:S04]  /*2bf0*/  LEA R3, R3, 0x37800000, 0x17 ;  /* 0x3780000003037811 */ /* 0x000fc800078eb8ff */
[----:B------:R-:W-:-:S05]  /*2c00*/  LOP3.LUT R0, R3, R0, R7, 0xfe, !PT ;  /* 0x0000000003007212 */ /* 0x000fca00078efe07 */
[----:B------:R-:W-:-:S04]  /*2c10*/  FMUL.FTZ R0, R0, 1 ;  /* 0x3f80000000007820 */ /* 0x000fc80000410000 */
[----:B------:R0:W1:Y:S02]  /*2c20*/  F2F.F64.F32 R24, R0 ;  /* 0x0000000000187310 */ /* 0x0000640000201800 */
[----:B01----:R-:W-:Y:S05]  /*2c30*/  BRA `(.L_x_13074) ;  /* 0x0000000000a47947 */ /* 0x003fea0003800000 */
.L_x_13086:
        /* <DEDUP_REMOVED lines=18> */
.L_x_13073:
        /* <DEDUP_REMOVED lines=16> */
.L_x_13095:
[----:B------:R-:W-:Y:S01]  /*2e60*/  CS2R R24, SRZ ;  /* 0x0000000000187805 */ /* 0x000fe2000001ff00 */
[----:B------:R-:W-:Y:S06]  /*2e70*/  BRA `(.L_x_13074) ;  /* 0x0000000000147947 */ /* 0x000fec0003800000 */
.L_x_13094:
[----:B------:R-:W2:Y:S02]  /*2e80*/  LDG.E.64 R24, desc[UR36][R4.64] ;  /* 0x0000002404187981 */ /* 0x000ea4000c1e1b00 */
[----:B--2---:R-:W0:Y:S02]  /*2e90*/  I2F.F64.U64 R24, R24 ;  /* 0x0000001800187312 */ /* 0x004e240000301800 */
[----:B0-----:R-:W-:Y:S05]  /*2ea0*/  BRA `(.L_x_13074) ;  /* 0x0000000000087947 */ /* 0x001fea0003800000 */
.L_x_13093:
[----:B------:R-:W2:Y:S02]  /*2eb0*/  LDG.E R4, desc[UR36][R4.64] ;  /* 0x0000002404047981 */ /* 0x000ea4000c1e1900 */
[----:B--2---:R2:W4:Y:S02]  /*2ec0*/  I2F.F64.U32 R24, R4 ;  /* 0x0000000400187312 */ /* 0x0045240000201800 */
.L_x_13074:
[----:B------:R-:W-:Y:S05]  /*2ed0*/  BSYNC.RECONVERGENT B6 ;  /* 0x0000000000067941 */ /* 0x000fea0003800200 */
.L_x_13068:
[----:B------:R-:W-:-:S07]  /*2ee0*/  VIADD R19, R19, 0x80 ;  /* 0x0000008013137836 */ /* 0x000fce0000000000 */
.L_x_13067:
[----:B------:R-:W-:Y:S05]  /*2ef0*/  BSYNC.RECONVERGENT B7 ;  /* 0x0000000000077941 */ /* 0x000fea0003800200 */
.L_x_13066:
[----:B------:R-:W-:Y:S01]  /*2f00*/  ISETP.GE.AND P0, PT, R19, R18, PT ;  /* 0x000000121300720c */ /* 0x000fe20003f06270 */
[----:B------:R-:W-:Y:S01]  /*2f10*/  BSSY.RECONVERGENT B6, `(.L_x_13096) ;  /* 0x00000f0000067945 */ /* 0x000fe20003800200 */
[----:B------:R-:W-:-:S11]  /*2f20*/  CS2R R16, SRZ ;  /* 0x0000000000107805 */ /* 0x000fd6000001ff00 */
        /* <DEDUP_REMOVED lines=21> */
.L_x_13101:
[----:B------:R-:W2:Y:S02]  /*3080*/  LDG.E.U8 R4, desc[UR36][R4.64] ;  /* 0x0000002404047981 */ /* 0x000ea4000c1e1100 */
[----:B--2---:R0:W1:Y:S02]  /*3090*/  I2F.F64.U16 R16, R4 ;  /* 0x0000000400107312 */ /* 0x0040640000101800 */
[----:B01----:R-:W-:Y:S05]  /*30a0*/  BRA `(.L_x_13097) ;  /* 0x0000000c00587947 */ /* 0x003fea0003800000 */
.L_x_13100:
        /* <DEDUP_REMOVED lines=9> */
.L_x_13104:
[----:B------:R-:W2:Y:S02]  /*3140*/  LDG.E R4, desc[UR36][R4.64] ;  /* 0x0000002404047981 */ /* 0x000ea4000c1e1900 */
[----:B--2---:R0:W1:Y:S02]  /*3150*/  I2F.F64 R16, R4 ;  /* 0x0000000400107312 */ /* 0x0040640000201c00 */
[----:B01----:R-:W-:Y:S05]  /*3160*/  BRA `(.L_x_13097) ;  /* 0x0000000c00287947 */ /* 0x003fea0003800000 */
.L_x_13103:
[----:B------:R-:W2:Y:S02]  /*3170*/  LDG.E.U16 R4, desc[UR36][R4.64] ;  /* 0x0000002404047981 */ /* 0x000ea4000c1e1500 */
[----:B--2---:R0:W1:Y:S02]  /*3180*/  I2F.F64.S16 R16, R4 ;  /* 0x0000000400107312 */ /* 0x0040640000101c00 */
[----:B01----:R-:W-:Y:S05]  /*3190*/  BRA `(.L_x_13097) ;  /* 0x0000000c001c7947 */ /* 0x003fea0003800000 */
.L_x_13099:
        /* <DEDUP_REMOVED lines=10> */
.L_x_13106:
[----:B------:R-:W2:Y:S02]  /*3240*/  LDG.E.U16 R0, desc[UR36][R4.64] ;  /* 0x0000002404007981 */ /* 0x000ea4000c1e1500 */
[----:B--2---:R-:W-:-:S05]  /*3250*/  HADD2.F32 R0, -RZ, R0.H0_H0 ;  /* 0x20000000ff007230 */ /* 0x004fca0000004100 */
[----:B------:R-:W-:-:S04]  /*3260*/  FMUL.FTZ R0, R0, 1 ;  /* 0x3f80000000007820 */ /* 0x000fc80000410000 */
[----:B------:R0:W1:Y:S02]  /*3270*/  F2F.F64.F32 R16, R0 ;  /* 0x0000000000107310 */ /* 0x0000640000201800 */
[----:B01----:R-:W-:Y:S05]  /*3280*/  BRA `(.L_x_13097) ;  /* 0x0000000800e07947 */ /* 0x003fea0003800000 */
.L_x_13105:
        /* <DEDUP_REMOVED lines=10> */
.L_x_13108:
[----:B------:R-:W2:Y:S02]  /*3330*/  LDG.E.U16 R4, desc[UR36][R4.64] ;  /* 0x0000002404047981 */ /* 0x000ea4000c1e1500 */
[----:B--2---:R-:W-:-:S05]  /*3340*/  HADD2.F32 R0, -RZ, R4.H0_H0 ;  /* 0x20000004ff007230 */ /* 0x004fca0000004100 */
[----:B------:R-:W-:-:S04]  /*3350*/  FMUL.FTZ R0, R0, 1 ;  /* 0x3f80000000007820 */ /* 0x000fc80000410000 */
[----:B------:R0:W1:Y:S02]  /*3360*/  F2F.F64.F32 R16, R0 ;  /* 0x0000000000107310 */ /* 0x0000640000201800 */
[----:B01----:R-:W-:Y:S05]  /*3370*/  BRA `(.L_x_13097) ;  /* 0x0000000800a47947 */ /* 0x003fea0003800000 */
.L_x_13107:
[----:B------:R0:W5:Y:S01]  /*3380*/  LDG.E.64 R16, desc[UR36][R4.64] ;  /* 0x0000002404107981 */ /* 0x000162000c1e1b00 */
[----:B------:R-:W-:Y:S05]  /*3390*/  BRA `(.L_x_13097) ;  /* 0x00000008009c7947 */ /* 0x000fea0003800000 */
.L_x_13098:
        /* <DEDUP_REMOVED lines=13> */
.L_x_13111:
[----:B------:R0:W5:Y:S01]  /*3470*/  LDG.E.64 R16, desc[UR36][R4.64] ;  /* 0x0000002404107981 */ /* 0x000162000c1e1b00 */
[----:B------:R-:W-:Y:S05]  /*3480*/  BRA `(.L_x_13097) ;  /* 0x0000000800607947 */ /* 0x000fea0003800000 */
.L_x_13110:
        /* <DEDUP_REMOVED lines=27> */
.L_x_13113:
        /* <DEDUP_REMOVED lines=15> */
.L_x_13112:
[----:B------:R-:W2:Y:S02]  /*3730*/  LDG.E.U16 R0, desc[UR36][R4.64] ;  /* 0x0000002404007981 */ /* 0x000ea4000c1e1500 */
[----:B--2---:R-:W-:-:S04]  /*3740*/  IMAD.U32 R0, R0, 0x10000, RZ ;  /* 0x0001000000007824 */ /* 0x004fc800078e00ff */
[----:B------:R-:W-:-:S04]  /*3750*/  FMUL.FTZ R0, R0, 1 ;  /* 0x3f80000000007820 */ /* 0x000fc80000410000 */
[----:B------:R0:W1:Y:S02]  /*3760*/  F2F.F64.F32 R16, R0 ;  /* 0x0000000000107310 */ /* 0x0000640000201800 */
[----:B01----:R-:W-:Y:S05]  /*3770*/  BRA `(.L_x_13097) ;  /* 0x0000000400a47947 */ /* 0x003fea0003800000 */
.L_x_13109:
        /* <DEDUP_REMOVED lines=11> */
.L_x_13116:
[----:B------:R-:W2:Y:S02]  /*3830*/  LDG.E.U8 R4, desc[UR36][R4.64] ;  /* 0x0000002404047981 */ /* 0x000ea4000c1e1100 */
        /* <DEDUP_REMOVED lines=19> */
.L_x_13118:
[----:B------:R-:W-:Y:S05]  /*3970*/  BSYNC.RECONVERGENT B0 ;  /* 0x0000000000007941 */ /* 0x000fea0003800200 */
.L_x_13117:
[----:B------:R-:W-:Y:S01]  /*3980*/  IMAD.SHL.U32 R0, R0, 0x100000, RZ ;  /* 0x0010000000007824 */ /* 0x000fe200078e00ff */
[----:B------:R-:W-:-:S04]  /*3990*/  LEA R3, R3, 0x3b800000, 0x17 ;  /* 0x3b80000003037811 */ /* 0x000fc800078eb8ff */
[----:B------:R-:W-:-:S05]  /*39a0*/  LOP3.LUT R0, R3, R0, R7, 0xfe, !PT ;  /* 0x0000000003007212 */ /* 0x000fca00078efe07 */
[----:B------:R-:W-:-:S04]  /*39b0*/  FMUL.FTZ R0, R0, 1 ;  /* 0x3f80000000007820 */ /* 0x000fc80000410000 */
[----:B------:R0:W1:Y:S02]  /*39c0*/  F2F.F64.F32 R16, R0 ;  /* 0x0000000000107310 */ /* 0x0000640000201800 */
[----:B01----:R-:W-:Y:S05]  /*39d0*/  BRA `(.L_x_13097) ;  /* 0x00000004000c7947 */ /* 0x003fea0003800000 */
.L_x_13115:
        /* <DEDUP_REMOVED lines=20> */
.L_x_13120:
[----:B------:R-:W-:Y:S05]  /*3b20*/  BSYNC.RECONVERGENT B0 ;  /* 0x0000000000007941 */ /* 0x000fea0003800200 */
.L_x_13119:
[----:B------:R-:W-:Y:S01]  /*3b30*/  IMAD.SHL.U32 R0, R0, 0x200000, RZ ;  /* 0x0020000000007824 */ /* 0x000fe200078e00ff */
[----:B------:R-:W-:-:S04]  /*3b40*/  LEA R3, R3, 0x37800000, 0x17 ;  /* 0x3780000003037811 */ /* 0x000fc800078eb8ff */
[----:B------:R-:W-:-:S05]  /*3b50*/  LOP3.LUT R0, R3, R0, R7, 0xfe, !PT ;  /* 0x0000000003007212 */ /* 0x000fca00078efe07 */
[----:B------:R-:W-:-:S04]  /*3b60*/  FMUL.FTZ R0, R0, 1 ;  /* 0x3f80000000007820 */ /* 0x000fc80000410000 */
[----:B------:R0:W1:Y:S02]  /*3b70*/  F2F.F64.F32 R16, R0 ;  /* 0x0000000000107310 */ /* 0x0000640000201800 */
[----:B01----:R-:W-:Y:S05]  /*3b80*/  BRA `(.L_x_13097) ;  /* 0x0000000000a07947 */ /* 0x003fea0003800000 */
.L_x_13114:
        /* <DEDUP_REMOVED lines=18> */
.L_x_13102:
        /* <DEDUP_REMOVED lines=16> */
.L_x_13123:
[----:B------:R-:W-:Y:S05]  /*3db0*/  BRA `(.L_x_13097) ;  /* 0x0000000000147947 */ /* 0x000fea0003800000 */
.L_x_13122:
[----:B------:R-:W2:Y:S02]  /*3dc0*/  LDG.E.64 R16, desc[UR36][R4.64] ;  /* 0x0000002404107981 */ /* 0x000ea4000c1e1b00 */
[----:B--2---:R-:W0:Y:S02]  /*3dd0*/  I2F.F64.U64 R16, R16 ;  /* 0x0000001000107312 */ /* 0x004e240000301800 */
[----:B0-----:R-:W-:Y:S05]  /*3de0*/  BRA `(.L_x_13097) ;  /* 0x0000000000087947 */ /* 0x001fea0003800000 */
.L_x_13121:
[----:B------:R-:W2:Y:S02]  /*3df0*/  LDG.E R4, desc[UR36][R4.64] ;  /* 0x0000002404047981 */ /* 0x000ea4000c1e1900 */
[----:B--2---:R0:W1:Y:S02]  /*3e00*/  I2F.F64.U32 R16, R4 ;  /* 0x0000000400107312 */ /* 0x0040640000201800 */
.L_x_13097:
[----:B------:R-:W-:Y:S05]  /*3e10*/  BSYNC.RECONVERGENT B6 ;  /* 0x0000000000067941 */ /* 0x000fea0003800200 */
.L_x_13096:
[----:B------:R-:W0:Y:S01]  /*3e20*/  LDC.U8 R19, c[0x0][0x3a4] ;  /* 0x0000e900ff137b82 */ /* 0x000e220000000000 */
[----:B------:R-:W-:Y:S01]  /*3e30*/  ISETP.GE.AND P0, PT, R23, R18, PT ;  /* 0x000000121700720c */ /* 0x000fe20003f06270 */
[----:B------:R-:W-:Y:S04]  /*3e40*/  BSSY.RECONVERGENT B7, `(.L_x_13124) ;  /* 0x00003bf000077945 */ /* 0x000fe80003800200 */
[----:B------:R-:W-:Y:S08]  /*3e50*/  BSSY.RELIABLE B6, `(.L_x_13125) ;  /* 0x0000281000067945 */ /* 0x000ff00003800100 */
[----:B------:R-:W-:Y:S05]  /*3e60*/  @P0 BRA `(.L_x_13126) ;  /* 0x0000002400f00947 */ /* 0x000fea0003800000 */
[----:B------:R-:W3:Y:S01]  /*3e70*/  LDCU UR4, c[0x0][0x3a8] ;  /* 0x00007500ff0477ac */ /* 0x000ee20008000800 */
[----:B------:R-:W3:Y:S01]  /*3e80*/  LDC.64 R8, c[0x0][0x388] ;  /* 0x0000e200ff087b82 */ /* 0x000ee20000000a00 */
[----:B------:R-:W-:Y:S01]  /*3e90*/  IMAD R0, R2, 0x200, R23 ;  /* 0x0000020002007824 */ /* 0x000fe200078e0217 */
[----:B012-4-:R-:W-:Y:S01]  /*3ea0*/  PRMT R4, R19, 0x9910, RZ ;  /* 0x0000991013047816 */ /* 0x017fe200000000ff */
[----:B------:R-:W-:Y:S02]  /*3eb0*/  VIADD R23, R23, 0x80 ;  /* 0x0000008017177836 */ /* 0x000fe40000000000 */
[----:B---3--:R-:W-:Y:S02]  /*3ec0*/  IMAD R3, R0, UR4, RZ ;  /* 0x0000000400037c24 */ /* 0x008fe4000f8e02ff */
        /* <DEDUP_REMOVED lines=13> */
[----:B-----5:R-:W0:Y:S02]  /*3fa0*/  F2I.F64.TRUNC R29, -R28 ;  /* 0x8000001c001d7311 */ /* 0x020e24000030d100 */
[----:B0-----:R0:W-:Y:S01]  /*3fb0*/  STG.E.U8 desc[UR36][R8.64], R29 ;  /* 0x0000001d08007986 */ /* 0x0011e2000c101124 */
[----:B------:R-:W-:Y:S05]  /*3fc0*/  BRA `(.L_x_13132) ;  /* 0x00000010009c7947 */ /* 0x000fea0003800000 */
.L_x_13130:
[----:B-----5:R-:W0:Y:S02]  /*3fd0*/  F2I.S64.F64.TRUNC R28, -R28 ;  /* 0x8000001c001c7311 */ /* 0x020e24000030d900 */
[----:B0-----:R-:W-:-:S05]  /*3fe0*/  IMAD.MOV.U32 R3, RZ, RZ, R28 ;  /* 0x000000ffff037224 */ /* 0x001fca00078e001c */
[----:B------:R0:W-:Y:S01]  /*3ff0*/  STG.E.U8 desc[UR36][R8.64], R3 ;  /* 0x0000000308007986 */ /* 0x0001e2000c101124 */
[----:B------:R-:W-:Y:S05]  /*4000*/  BRA `(.L_x_13132) ;  /* 0x00000010008c7947 */ /* 0x000fea0003800000 */
.L_x_13129:
[----:B------:R-:W-:-:S13]  /*4010*/  ISETP.NE.AND P0, PT, R0, 0x2, PT ;  /* 0x000000020000780c */ /* 0x000fda0003f05270 */
[----:B------:R-:W-:Y:S05]  /*4020*/  @!P0 BRA `(.L_x_13133) ;  /* 0x0000000000288947 */ /* 0x000fea0003800000 */
[----:B------:R-:W-:-:S13]  /*4030*/  ISETP.NE.AND P0, PT, R0, 0x3, PT ;  /* 0x000000030000780c */ /* 0x000fda0003f05270 */
[----:B------:R-:W-:Y:S05]  /*4040*/  @!P0 BRA `(.L_x_13134) ;  /* 0x0000000000148947 */ /* 0x000fea0003800000 */
[----:B------:R-:W-:-:S13]  /*4050*/  ISETP.NE.AND P0, PT, R0, 0x4, PT ;  /* 0x000000040000780c */ /* 0x000fda0003f05270 */
[----:B------:R-:W-:Y:S05]  /*4060*/  @P0 BRA `(.L_x_13131) ;  /* 0x0000000c00bc0947 */ /* 0x000fea0003800000 */
[----:B-----5:R-:W0:Y:S02]  /*4070*/  F2I.S64.F64.TRUNC R28, -R28 ;  /* 0x8000001c001c7311 */ /* 0x020e24000030d900 */
[----:B0-----:R0:W-:Y:S01]  /*4080*/  STG.E.64 desc[UR36][R8.64], R28 ;  /* 0x0000001c08007986 */ /* 0x0011e2000c101b24 */
[----:B------:R-:W-:Y:S05]  /*4090*/  BRA `(.L_x_13132) ;  /* 0x0000001000687947 */ /* 0x000fea0003800000 */
.L_x_13134:
[----:B-----5:R-:W0:Y:S02]  /*40a0*/  F2I.F64.TRUNC R29, -R28 ;  /* 0x8000001c001d7311 */ /* 0x020e24000030d100 */
[----:B0-----:R0:W-:Y:S01]  /*40b0*/  STG.E desc[UR36][R8.64], R29 ;  /* 0x0000001d08007986 */ /* 0x0011e2000c101924 */
[----:B------:R-:W-:Y:S05]  /*40c0*/  BRA `(.L_x_13132) ;  /* 0x00000010005c7947 */ /* 0x000fea0003800000 */
.L_x_13133:
[----:B-----5:R-:W0:Y:S02]  /*40d0*/  F2I.F64.TRUNC R29, -R28 ;  /* 0x8000001c001d7311 */ /* 0x020e24000030d100 */
[----:B0-----:R0:W-:Y:S01]  /*40e0*/  STG.E.U16 desc[UR36][R8.64], R29 ;  /* 0x0000001d08007986 */ /* 0x0011e2000c101524 */
[----:B------:R-:W-:Y:S05]  /*40f0*/  BRA `(.L_x_13132) ;  /* 0x0000001000507947 */ /* 0x000fea0003800000 */
.L_x_13128:
        /* <DEDUP_REMOVED lines=8> */
[----:B-----5:R-:W0:-:S15]  /*4180*/  F2F.F32.F64 R3, -R28 ;  /* 0x8000001c00037310 */ /* 0x020e1e0000301000 */
        /* <DEDUP_REMOVED lines=8> */
.L_x_13136:
        /* <DEDUP_REMOVED lines=12> */
.L_x_13135:
        /* <DEDUP_REMOVED lines=18> */
.L_x_13138:
        /* <DEDUP_REMOVED lines=13> */
.L_x_13137:
[----:B-----5:R-:W0:Y:S02]  /*44c0*/  DADD R28, -RZ, -R28 ;  /* 0x00000000ff1c7229 */ /* 0x020e24000000091c */
[----:B0-----:R0:W-:Y:S01]  /*44d0*/  STG.E.64 desc[UR36][R8.64], R28 ;  /* 0x0000001c08007986 */ /* 0x0011e2000c101b24 */
[----:B------:R-:W-:Y:S05]  /*44e0*/  BRA `(.L_x_13132) ;  /* 0x0000000c00547947 */ /* 0x000fea0003800000 */
.L_x_13127:
        /* <DEDUP_REMOVED lines=8> */
[----:B-----5:R-:W0:Y:S02]  /*4570*/  DSETP.NEU.AND P0, PT, R28, RZ, PT ;  /* 0x000000ff1c00722a */ /* 0x020e240003f0d000 */
[----:B0-----:R-:W-:-:S05]  /*4580*/  SEL R3, RZ, 0x1, !P0 ;  /* 0x00000001ff037807 */ /* 0x001fca0004000000 */
[----:B------:R0:W-:Y:S01]  /*4590*/  STG.E.U8 desc[UR36][R8.64], R3 ;  /* 0x0000000308007986 */ /* 0x0001e2000c101124 */
[----:B------:R-:W-:Y:S05]  /*45a0*/  BRA `(.L_x_13132) ;  /* 0x0000000c00247947 */ /* 0x000fea0003800000 */
.L_x_13141:
[----:B------:R-:W-:Y:S01]  /*45b0*/  CS2R R6, SRZ ;  /* 0x0000000000067805 */ /* 0x000fe2000001ff00 */
[----:B-----5:R-:W0:Y:S04]  /*45c0*/  DADD R4, -RZ, -R28 ;  /* 0x00000000ff047229 */ /* 0x020e28000000091c */
[----:B0-----:R0:W-:Y:S01]  /*45d0*/  STG.E.128 desc[UR36][R8.64], R4 ;  /* 0x0000000408007986 */ /* 0x0011e2000c101d24 */
[----:B------:R-:W-:Y:S05]  /*45e0*/  BRA `(.L_x_13132) ;  /* 0x0000000c00147947 */ /* 0x000fea0003800000 */
.L_x_13140:
        /* <DEDUP_REMOVED lines=27> */
.L_x_13145:
[----:B------:R-:W-:Y:S05]  /*47a0*/  BSYNC.RECONVERGENT B0 ;  /* 0x0000000000007941 */ /* 0x000fea0003800200 */
.L_x_13144:
[----:B------:R-:W-:-:S05]  /*47b0*/  LOP3.LUT R5, R0, 0x80, R5, 0xf8, !PT ;  /* 0x0000008000057812 */ /* 0x000fca00078ef805 */
[----:B------:R0:W-:Y:S01]  /*47c0*/  STG.E.U8 desc[UR36][R8.64], R5 ;  /* 0x0000000508007986 */ /* 0x0001e2000c101124 */
[----:B------:R-:W-:Y:S05]  /*47d0*/  BRA `(.L_x_13132) ;  /* 0x0000000800987947 */ /* 0x000fea0003800000 */
.L_x_13143:
        /* <DEDUP_REMOVED lines=23> */
.L_x_13147:
[----:B------:R-:W-:Y:S05]  /*4950*/  BSYNC.RECONVERGENT B0 ;  /* 0x0000000000007941 */ /* 0x000fea0003800200 */
.L_x_13146:
[----:B------:R-:W-:-:S05]  /*4960*/  LOP3.LUT R5, R0, 0x80, R5, 0xf8, !PT ;  /* 0x0000008000057812 */ /* 0x000fca00078ef805 */
[----:B------:R0:W-:Y:S01]  /*4970*/  STG.E.U8 desc[UR36][R8.64], R5 ;  /* 0x0000000508007986 */ /* 0x0001e2000c101124 */
[----:B------:R-:W-:Y:S05]  /*4980*/  BRA `(.L_x_13132) ;  /* 0x00000008002c7947 */ /* 0x000fea0003800000 */
.L_x_13142:
        /* <DEDUP_REMOVED lines=12> */
.L_x_13139:
        /* <DEDUP_REMOVED lines=8> */
[----:B-----5:R-:W0:Y:S02]  /*4ad0*/  F2I.U32.F64.TRUNC R29, -R28 ;  /* 0x8000001c001d7311 */ /* 0x020e24000030d000 */
[----:B0-----:R0:W-:Y:S01]  /*4ae0*/  STG.E.U16 desc[UR36][R8.64], R29 ;  /* 0x0000001d08007986 */ /* 0x0011e2000c101524 */
[----:B------:R-:W-:Y:S05]  /*4af0*/  BRA `(.L_x_13132) ;  /* 0x0000000400d07947 */ /* 0x000fea0003800000 */
.L_x_13150:
        /* <DEDUP_REMOVED lines=21> */
.L_x_13153:
[----:B------:R-:W-:-:S04]  /*4c50*/  SHF.R.U32.HI R0, RZ, 0x14, R3 ;  /* 0x00000014ff007819 */ /* 0x000fc80000011603 */
[----:B------:R-:W-:-:S04]  /*4c60*/  LOP3.LUT R0, R0, 0x1, RZ, 0xc0, !PT ;  /* 0x0000000100007812 */ /* 0x000fc800078ec0ff */
[----:B------:R-:W-:-:S04]  /*4c70*/  IADD3 R0, PT, PT, R3, 0x487ffff, R0 ;  /* 0x0487ffff03007810 */ /* 0x000fc80007ffe000 */
[----:B------:R-:W-:-:S04]  /*4c80*/  SHF.R.U32.HI R0, RZ, 0x14, R0 ;  /* 0x00000014ff007819 */ /* 0x000fc80000011600 */
[----:B------:R-:W-:-:S07]  /*4c90*/  LOP3.LUT R0, R0, 0xff, RZ, 0xc0, !PT ;  /* 0x000000ff00007812 */ /* 0x000fce00078ec0ff */
.L_x_13154:
[----:B------:R-:W-:-:S04]  /*4ca0*/  SHF.R.U32.HI R3, RZ, 0x18, R3 ;  /* 0x00000018ff037819 */ /* 0x000fc80000011603 */
[----:B------:R-:W-:-:S04]  /*4cb0*/  LOP3.LUT R0, R0, 0x80, R3, 0xf8, !PT ;  /* 0x0000008000007812 */ /* 0x000fc800078ef803 */
[----:B------:R-:W-:-:S07]  /*4cc0*/  PRMT R4, R0, 0x7610, R4 ;  /* 0x0000761000047816 */ /* 0x000fce0000000004 */
.L_x_13152:
[----:B------:R-:W-:Y:S05]  /*4cd0*/  BSYNC.RECONVERGENT B0 ;  /* 0x0000000000007941 */ /* 0x000fea0003800200 */
.L_x_13151:
[----:B------:R1:W-:Y:S01]  /*4ce0*/  STG.E.U8 desc[UR36][R8.64], R4 ;  /* 0x0000000408007986 */ /* 0x0003e2000c101124 */
[----:B------:R-:W-:Y:S05]  /*4cf0*/  BRA `(.L_x_13132) ;  /* 0x0000000400507947 */ /* 0x000fea0003800000 */
.L_x_13149:
        /* <DEDUP_REMOVED lines=21> */
.L_x_13157:
[----:B------:R-:W-:-:S04]  /*4e50*/  SHF.R.U32.HI R0, RZ, 0x15, R3 ;  /* 0x00000015ff007819 */ /* 0x000fc80000011603 */
[----:B------:R-:W-:-:S04]  /*4e60*/  LOP3.LUT R0, R0, 0x1, RZ, 0xc0, !PT ;  /* 0x0000000100007812 */ /* 0x000fc800078ec0ff */
[----:B------:R-:W-:-:S04]  /*4e70*/  IADD3 R0, PT, PT, R3, 0x88fffff, R0 ;  /* 0x088fffff03007810 */ /* 0x000fc80007ffe000 */
[----:B------:R-:W-:-:S04]  /*4e80*/  SHF.R.U32.HI R0, RZ, 0x15, R0 ;  /* 0x00000015ff007819 */ /* 0x000fc80000011600 */
[----:B------:R-:W-:-:S07]  /*4e90*/  LOP3.LUT R0, R0, 0xff, RZ, 0xc0, !PT ;  /* 0x000000ff00007812 */ /* 0x000fce00078ec0ff */
.L_x_13158:
[----:B------:R-:W-:-:S04]  /*4ea0*/  SHF.R.U32.HI R3, RZ, 0x18, R3 ;  /* 0x00000018ff037819 */ /* 0x000fc80000011603 */
[----:B------:R-:W-:-:S04]  /*4eb0*/  LOP3.LUT R0, R0, 0x80, R3, 0xf8, !PT ;  /* 0x0000008000007812 */ /* 0x000fc800078ef803 */
[----:B------:R-:W-:-:S07]  /*4ec0*/  PRMT R4, R0, 0x7610, R4 ;  /* 0x0000761000047816 */ /* 0x000fce0000000004 */
.L_x_13156:
[----:B------:R-:W-:Y:S05]  /*4ed0*/  BSYNC.RECONVERGENT B0 ;  /* 0x0000000000007941 */ /* 0x000fea0003800200 */
.L_x_13155:
[----:B------:R2:W-:Y:S01]  /*4ee0*/  STG.E.U8 desc[UR36][R8.64], R4 ;  /* 0x0000000408007986 */ /* 0x0005e2000c101124 */
[----:B------:R-:W-:Y:S05]  /*4ef0*/  BRA `(.L_x_13132) ;  /* 0x0000000000d07947 */ /* 0x000fea0003800000 */
.L_x_13148:
[----:B------:R-:W-:-:S13]  /*4f00*/  ISETP.NE.AND P0, PT, R0, 0x1c, PT ;  /* 0x0000001c0000780c */ /* 0x000fda0003f05270 */
[----:B------:R-:W-:Y:S05]  /*4f10*/  @!P0 BRA `(.L_x_13159) ;  /* 0x0000000000c08947 */ /* 0x000fea0003800000 */
[----:B------:R-:W-:-:S13]  /*4f20*/  ISETP.NE.AND P0, PT, R0, 0x1d, PT ;  /* 0x0000001d0000780c */ /* 0x000fda0003f05270 */
[----:B------:R-:W-:Y:S05]  /*4f30*/  @!P0 BRA `(.L_x_13160) ;  /* 0x0000000000ac8947 */ /* 0x000fea0003800000 */
[----:B------:R-:W-:-:S13]  /*4f40*/  ISETP.NE.AND P0, PT, R0, 0x2c, PT ;  /* 0x0000002c0000780c */ /* 0x000fda0003f05270 */
[----:B------:R-:W-:Y:S05]  /*4f50*/  @!P0 BRA `(.L_x_13161) ;  /* 0x0000000000448947 */ /* 0x000fea0003800000 */
.L_x_13131:
        /* <DEDUP_REMOVED lines=16> */
.L_x_13162:
[----:B------:R-:W-:Y:S05]  /*5060*/  BRA `(.L_x_13132) ;  /* 0x0000000000747947 */ /* 0x000fea0003800000 */
.L_x_13161:
        /* <DEDUP_REMOVED lines=24> */
.L_x_13160:
[----:B-----5:R-:W0:Y:S02]  /*51f0*/  F2I.U64.F64.TRUNC R28, -R28 ;  /* 0x8000001c001c7311 */ /* 0x020e24000030d800 */
[----:B0-----:R0:W-:Y:S01]  /*5200*/  STG.E.64 desc[UR36][R8.64], R28 ;  /* 0x0000001c08007986 */ /* 0x0011e2000c101b24 */
[----:B------:R-:W-:Y:S05]  /*5210*/  BRA `(.L_x_13132) ;  /* 0x0000000000087947 */ /* 0x000fea0003800000 */
.L_x_13159:
[----:B-----5:R-:W0:Y:S02]  /*5220*/  F2I.U32.F64.TRUNC R29, -R28 ;  /* 0x8000001c001d7311 */ /* 0x020e24000030d000 */
[----:B0-----:R3:W-:Y:S02]  /*5230*/  STG.E desc[UR36][R8.64], R29 ;  /* 0x0000001d08007986 */ /* 0x0017e4000c101924 */
.L_x_13132:
        /* <DEDUP_REMOVED lines=21> */
[----:B------:R-:W0:Y:S02]  /*5390*/  F2I.F64.TRUNC R27, -R26 ;  /* 0x8000001a001b7311 */ /* 0x000e24000030d100 */
[----:B0-----:R0:W-:Y:S01]  /*53a0*/  STG.E.U8 desc[UR36][R8.64], R27 ;  /* 0x0000001b08007986 */ /* 0x0011e2000c101124 */
[----:B------:R-:W-:Y:S05]  /*53b0*/  BRA `(.L_x_13169) ;  /* 0x0000001000987947 */ /* 0x000fea0003800000 */
.L_x_13167:
[----:B------:R-:W0:Y:S02]  /*53c0*/  F2I.S64.F64.TRUNC R26, -R26 ;  /* 0x8000001a001a7311 */ /* 0x000e24000030d900 */
[----:B0-----:R-:W-:-:S05]  /*53d0*/  IMAD.MOV.U32 R3, RZ, RZ, R26 ;  /* 0x000000ffff037224 */ /* 0x001fca00078e001a */
[----:B------:R0:W-:Y:S01]  /*53e0*/  STG.E.U8 desc[UR36][R8.64], R3 ;  /* 0x0000000308007986 */ /* 0x0001e2000c101124 */
[----:B------:R-:W-:Y:S05]  /*53f0*/  BRA `(.L_x_13169) ;  /* 0x0000001000887947 */ /* 0x000fea0003800000 */
.L_x_13166:
[----:B------:R-:W-:-:S13]  /*5400*/  ISETP.NE.AND P0, PT, R0, 0x2, PT ;  /* 0x000000020000780c */ /* 0x000fda0003f05270 */
[----:B------:R-:W-:Y:S05]  /*5410*/  @!P0 BRA `(.L_x_13170) ;  /* 0x0000000000288947 */ /* 0x000fea0003800000 */
[----:B------:R-:W-:-:S13]  /*5420*/  ISETP.NE.AND P0, PT, R0, 0x3, PT ;  /* 0x000000030000780c */ /* 0x000fda0003f05270 */
[----:B------:R-:W-:Y:S05]  /*5430*/  @!P0 BRA `(.L_x_13171) ;  /* 0x0000000000148947 */ /* 0x000fea0003800000 */
[----:B------:R-:W-:-:S13]  /*5440*/  ISETP.NE.AND P0, PT, R0, 0x4, PT ;  /* 0x000000040000780c */ /* 0x000fda0003f05270 */
[----:B------:R-:W-:Y:S05]  /*5450*/  @P0 BRA `(.L_x_13168) ;  /* 0x0000000c002c0947 */ /* 0x000fea0003800000 */
[----:B------:R-:W0:Y:S02]  /*5460*/  F2I.S64.F64.TRUNC R26, -R26 ;  /* 0x8000001a001a7311 */ /* 0x000e24000030d900 */
[----:B0-----:R0:W-:Y:S01]  /*5470*/  STG.E.64 desc[UR36][R8.64], R26 ;  /* 0x0000001a08007986 */ /* 0x0011e2000c101b24 */
[----:B------:R-:W-:Y:S05]  /*5480*/  BRA `(.L_x_13169) ;  /* 0x0000001000647947 */ /* 0x000fea0003800000 */
.L_x_13171:
[----:B------:R-:W0:Y:S02]  /*5490*/  F2I.F64.TRUNC R27, -R26 ;  /* 0x8000001a001b7311 */ /* 0x000e24000030d100 */
[----:B0-----:R0:W-:Y:S01]  /*54a0*/  STG.E desc[UR36][R8.64], R27 ;  /* 0x0000001b08007986 */ /* 0x0011e2000c101924 */
[----:B------:R-:W-:Y:S05]  /*54b0*/  BRA `(.L_x_13169) ;  /* 0x0000001000587947 */ /* 0x000fea0003800000 */
.L_x_13170:
[----:B------:R-:W0:Y:S02]  /*54c0*/  F2I.F64.TRUNC R27, -R26 ;  /* 0x8000001a001b7311 */ /* 0x000e24000030d100 */
[----:B0-----:R0:W-:Y:S01]  /*54d0*/  STG.E.U16 desc[UR36][R8.64], R27 ;  /* 0x0000001b08007986 */ /* 0x0011e2000c101524 */
[----:B------:R-:W-:Y:S05]  /*54e0*/  BRA `(.L_x_13169) ;  /* 0x00000010004c7947 */ /* 0x000fea0003800000 */
.L_x_13165:
        /* <DEDUP_REMOVED lines=8> */
[----:B------:R-:W0:-:S15]  /*5570*/  F2F.F32.F64 R3, -R26 ;  /* 0x8000001a00037310 */ /* 0x000e1e0000301000 */
        /* <DEDUP_REMOVED lines=8> */
.L_x_13173:
        /* <DEDUP_REMOVED lines=12> */
.L_x_13172:
        /* <DEDUP_REMOVED lines=18> */
.L_x_13175:
        /* <DEDUP_REMOVED lines=13> */
.L_x_13174:
[----:B------:R-:W0:Y:S02]  /*58b0*/  DADD R26, -RZ, -R26 ;  /* 0x00000000ff1a7229 */ /* 0x000e24000000091a */
[----:B0-----:R0:W-:Y:S01]  /*58c0*/  STG.E.64 desc[UR36][R8.64], R26 ;  /* 0x0000001a08007986 */ /* 0x0011e2000c101b24 */
[----:B------:R-:W-:Y:S05]  /*58d0*/  BRA `(.L_x_13169) ;  /* 0x0000000c00507947 */ /* 0x000fea0003800000 */
.L_x_13164:
        /* <DEDUP_REMOVED lines=10> */
[----:B------:R-:W0:Y:S02]  /*5980*/  F2I.U32.F64.TRUNC R27, -R26 ;  /* 0x8000001a001b7311 */ /* 0x000e24000030d000 */
[----:B0-----:R0:W-:Y:S01]  /*5990*/  STG.E.U16 desc[UR36][R8.64], R27 ;  /* 0x0000001b08007986 */ /* 0x0011e2000c101524 */
[----:B------:R-:W-:Y:S05]  /*59a0*/  BRA `(.L_x_13169) ;  /* 0x0000000c001c7947 */ /* 0x000fea0003800000 */
.L_x_13179:
        /* <DEDUP_REMOVED lines=25> */
.L_x_13182:
[----:B------:R-:W-:-:S04]  /*5b40*/  SHF.R.U32.HI R3, RZ, 0x18, R5 ;  /* 0x00000018ff037819 */ /* 0x000fc80000011605 */
[----:B------:R-:W-:-:S04]  /*5b50*/  LOP3.LUT R0, R0, 0x80, R3, 0xf8, !PT ;  /* 0x0000008000007812 */ /* 0x000fc800078ef803 */
[----:B------:R-:W-:-:S07]  /*5b60*/  PRMT R4, R0, 0x7610, R4 ;  /* 0x0000761000047816 */ /* 0x000fce0000000004 */
.L_x_13181:
[----:B------:R-:W-:Y:S05]  /*5b70*/  BSYNC.RECONVERGENT B0 ;  /* 0x0000000000007941 */ /* 0x000fea0003800200 */
.L_x_13180:
[----:B------:R0:W-:Y:S01]  /*5b80*/  STG.E.U8 desc[UR36][R8.64], R4 ;  /* 0x0000000408007986 */ /* 0x0001e2000c101124 */
[----:B------:R-:W-:Y:S05]  /*5b90*/  BRA `(.L_x_13169) ;  /* 0x0000000800a07947 */ /* 0x000fea0003800000 */
.L_x_13178:
        /* <DEDUP_REMOVED lines=25> */
.L_x_13185:
[----:B------:R-:W-:-:S04]  /*5d30*/  SHF.R.U32.HI R3, RZ, 0x18, R5 ;  /* 0x00000018ff037819 */ /* 0x000fc80000011605 */
[----:B------:R-:W-:-:S04]  /*5d40*/  LOP3.LUT R0, R0, 0x80, R3, 0xf8, !PT ;  /* 0x0000008000007812 */ /* 0x000fc800078ef803 */
[----:B------:R-:W-:-:S07]  /*5d50*/  PRMT R4, R0, 0x7610, R4 ;  /* 0x0000761000047816 */ /* 0x000fce0000000004 */
.L_x_13184:
[----:B------:R-:W-:Y:S05]  /*5d60*/  BSYNC.RECONVERGENT B0 ;  /* 0x0000000000007941 */ /* 0x000fea0003800200 */
.L_x_13183:
[----:B------:R0:W-:Y:S01]  /*5d70*/  STG.E.U8 desc[UR36][R8.64], R4 ;  /* 0x0000000408007986 */ /* 0x0001e2000c101124 */
[----:B------:R-:W-:Y:S05]  /*5d80*/  BRA `(.L_x_13169) ;  /* 0x0000000800247947 */ /* 0x000fea0003800000 */
.L_x_13177:
        /* <DEDUP_REMOVED lines=30> */
.L_x_13187:
[----:B------:R-:W0:Y:S02]  /*5f70*/  F2I.U64.F64.TRUNC R26, -R26 ;  /* 0x8000001a001a7311 */ /* 0x000e24000030d800 */
[----:B0-----:R0:W-:Y:S01]  /*5f80*/  STG.E.64 desc[UR36][R8.64], R26 ;  /* 0x0000001a08007986 */ /* 0x0011e2000c101b24 */
[----:B------:R-:W-:Y:S05]  /*5f90*/  BRA `(.L_x_13169) ;  /* 0x0000000400a07947 */ /* 0x000fea0003800000 */
.L_x_13186:
[----:B------:R-:W0:Y:S02]  /*5fa0*/  F2I.U32.F64.TRUNC R27, -R26 ;  /* 0x8000001a001b7311 */ /* 0x000e24000030d000 */
[----:B0-----:R0:W-:Y:S01]  /*5fb0*/  STG.E desc[UR36][R8.64], R27 ;  /* 0x0000001b08007986 */ /* 0x0011e2000c101924 */
[----:B------:R-:W-:Y:S05]  /*5fc0*/  BRA `(.L_x_13169) ;  /* 0x0000000400947947 */ /* 0x000fea0003800000 */
.L_x_13176:
        /* <DEDUP_REMOVED lines=10> */
.L_x_13189:
[----:B------:R-:W-:Y:S01]  /*6070*/  CS2R R6, SRZ ;  /* 0x0000000000067805 */ /* 0x000fe2000001ff00 */
[----:B------:R-:W0:Y:S04]  /*6080*/  DADD R4, -RZ, -R26 ;  /* 0x00000000ff047229 */ /* 0x000e28000000091a */
[----:B0-----:R0:W-:Y:S01]  /*6090*/  STG.E.128 desc[UR36][R8.64], R4 ;  /* 0x0000000408007986 */ /* 0x0011e2000c101d24 */
[----:B------:R-:W-:Y:S05]  /*60a0*/  BRA `(.L_x_13169) ;  /* 0x00000004005c7947 */ /* 0x000fea0003800000 */
.L_x_13188:
[----:B------:R-:W-:-:S13]  /*60b0*/  ISETP.NE.AND P0, PT, R0, 0xf, PT ;  /* 0x0000000f0000780c */ /* 0x000fda0003f05270 */
[----:B------:R-:W-:Y:S05]  /*60c0*/  @!P0 BRA `(.L_x_13190) ;  /* 0x0000000400288947 */ /* 0x000fea0003800000 */
[----:B------:R-:W-:-:S13]  /*60d0*/  ISETP.NE.AND P0, PT, R0, 0x17, PT ;  /* 0x000000170000780c */ /* 0x000fda0003f05270 */
[----:B------:R-:W-:Y:S05]  /*60e0*/  @!P0 BRA `(.L_x_13191) ;  /* 0x0000000000b08947 */ /* 0x000fea0003800000 */
[----:B------:R-:W-:-:S13]  /*60f0*/  ISETP.NE.AND P0, PT, R0, 0x18, PT ;  /* 0x000000180000780c */ /* 0x000fda0003f05270 */
[----:B------:R-:W-:Y:S05]  /*6100*/  @!P0 BRA `(.L_x_13192) ;  /* 0x0000000000448947 */ /* 0x000fea0003800000 */
.L_x_13168:
        /* <DEDUP_REMOVED lines=16> */
.L_x_13193:
[----:B------:R-:W-:Y:S05]  /*6210*/  BRA `(.L_x_13169) ;  /* 0x0000000400007947 */ /* 0x000fea0003800000 */
.L_x_13192:
        /* <DEDUP_REMOVED lines=21> */
.L_x_13195:
[----:B------:R-:W-:Y:S05]  /*6370*/  BSYNC.RECONVERGENT B0 ;  /* 0x0000000000007941 */ /* 0x000fea0003800200 */
.L_x_13194:
[----:B------:R-:W-:-:S05]  /*6380*/  LOP3.LUT R3, R0, 0x80, R3, 0xf8, !PT ;  /* 0x0000008000037812 */ /* 0x000fca00078ef803 */
[----:B------:R3:W-:Y:S01]  /*6390*/  STG.E.U8 desc[UR36][R8.64], R3 ;  /* 0x0000000308007986 */ /* 0x0007e2000c101124 */
[----:B------:R-:W-:Y:S05]  /*63a0*/  BRA `(.L_x_13169) ;  /* 0x00000000009c7947 */ /* 0x000fea0003800000 */
.L_x_13191:
        /* <DEDUP_REMOVED lines=20> */
.L_x_13197:
[----:B------:R-:W-:Y:S01]  /*64f0*/  IMAD.MOV.U32 R0, RZ, RZ, 0x7f ;  /* 0x0000007fff007424 */ /* 0x000fe200078e00ff */
[----:B------:R-:W-:-:S04]  /*6500*/  ISETP.GT.U32.AND P0, PT, R3, 0x7f800000, PT ;  /* 0x7f8000000300780c */ /* 0x000fc80003f04070 */
[----:B------:R-:W-:-:S09]  /*6510*/  SEL R0, R0, 0x7c, P0 ;  /* 0x0000007c00007807 */ /* 0x000fd20000000000 */
.L_x_13198:
[----:B------:R-:W-:Y:S05]  /*6520*/  BSYNC.RECONVERGENT B0 ;  /* 0x0000000000007941 */ /* 0x000fea0003800200 */
.L_x_13196:
[----:B------:R-:W-:-:S04]  /*6530*/  SHF.R.U32.HI R3, RZ, 0x18, R5 ;  /* 0x00000018ff037819 */ /* 0x000fc80000011605 */
[----:B------:R-:W-:-:S05]  /*6540*/  LOP3.LUT R3, R0, 0x80, R3, 0xf8, !PT ;  /* 0x0000008000037812 */ /* 0x000fca00078ef803 */
[----:B------:R2:W-:Y:S01]  /*6550*/  STG.E.U8 desc[UR36][R8.64], R3 ;  /* 0x0000000308007986 */ /* 0x0005e2000c101124 */
[----:B------:R-:W-:Y:S05]  /*6560*/  BRA `(.L_x_13169) ;  /* 0x00000000002c7947 */ /* 0x000fea0003800000 */
.L_x_13190:
        /* <DEDUP_REMOVED lines=11> */
.L_x_13169:
[----:B------:R-:W-:-:S07]  /*6620*/  VIADD R23, R23, 0x80 ;  /* 0x0000008017177836 */ /* 0x000fce0000000000 */
.L_x_13126:
[----:B------:R-:W-:-:S13]  /*6630*/  ISETP.GE.AND P0, PT, R23, R18, PT ;  /* 0x000000121700720c */ /* 0x000fda0003f06270 */
[----:B------:R-:W-:Y:S05]  /*6640*/  @P0 BREAK.RELIABLE B6 ;  /* 0x0000000000060942 */ /* 0x000fea0003800100 */
[----:B------:R-:W-:Y:S05]  /*6650*/  @P0 BRA `(.L_x_13163) ;  /* 0x0000001000f40947 */ /* 0x000fea0003800000 */
[----:B------:R-:W-:Y:S05]  /*6660*/  BSYNC.RELIABLE B6 ;  /* 0x0000000000067941 */ /* 0x000fea0003800100 */
.L_x_13125:
[----:B------:R-:W0:Y:S02]  /*6670*/  LDCU UR4, c[0x0][0x3a8] ;  /* 0x00007500ff0477ac */ /* 0x000e240008000800 */
[----:B01234-:R-:W0:Y:S01]  /*6680*/  LDC.64 R8, c[0x0][0x388] ;  /* 0x0000e200ff087b82 */ /* 0x01fe220000000a00 */
        /* <DEDUP_REMOVED lines=19> */
.L_x_13202:
[----:B-----5:R-:W0:Y:S02]  /*67c0*/  F2I.S64.F64.TRUNC R24, -R24 ;  /* 0x8000001800187311 */ /* 0x020e24000030d900 */
[----:B0-----:R-:W-:-:S05]  /*67d0*/  IMAD.MOV.U32 R3, RZ, RZ, R24 ;  /* 0x000000ffff037224 */ /* 0x001fca00078e0018 */
[----:B------:R0:W-:Y:S01]  /*67e0*/  STG.E.U8 desc[UR36][R8.64], R3 ;  /* 0x0000000308007986 */ /* 0x0001e2000c101124 */
[----:B------:R-:W-:Y:S05]  /*67f0*/  BRA `(.L_x_13204) ;  /* 0x0000001000887947 */ /* 0x000fea0003800000 */
.L_x_13201:
        /* <DEDUP_REMOVED lines=9> */
.L_x_13206:
[----:B-----5:R-:W0:Y:S02]  /*6890*/  F2I.F64.TRUNC R25, -R24 ;  /* 0x8000001800197311 */ /* 0x020e24000030d100 */
[----:B0-----:R0:W-:Y:S01]  /*68a0*/  STG.E desc[UR36][R8.64], R25 ;  /* 0x0000001908007986 */ /* 0x0011e2000c101924 */
[----:B------:R-:W-:Y:S05]  /*68b0*/  BRA `(.L_x_13204) ;  /* 0x0000001000587947 */ /* 0x000fea0003800000 */
.L_x_13205:
[----:B-----5:R-:W0:Y:S02]  /*68c0*/  F2I.F64.TRUNC R25, -R24 ;  /* 0x8000001800197311 */ /* 0x020e24000030d100 */
[----:B0-----:R0:W-:Y:S01]  /*68d0*/  STG.E.U16 desc[UR36][R8.64], R25 ;  /* 0x0000001908007986 */ /* 0x0011e2000c101524 */
[----:B------:R-:W-:Y:S05]  /*68e0*/  BRA `(.L_x_13204) ;  /* 0x00000010004c7947 */ /* 0x000fea0003800000 */
.L_x_13200:
        /* <DEDUP_REMOVED lines=17> */
.L_x_13208:
        /* <DEDUP_REMOVED lines=12> */
.L_x_13207:
        /* <DEDUP_REMOVED lines=18> */
.L_x_13210:
        /* <DEDUP_REMOVED lines=13> */
.L_x_13209:
[----:B-----5:R-:W0:Y:S02]  /*6cb0*/  DADD R24, -RZ, -R24 ;  /* 0x00000000ff187229 */ /* 0x020e240000000918 */
[----:B0-----:R0:W-:Y:S01]  /*6cc0*/  STG.E.64 desc[UR36][R8.64], R24 ;  /* 0x0000001808007986 */ /* 0x0011e2000c101b24 */
[----:B------:R-:W-:Y:S05]  /*6cd0*/  BRA `(.L_x_13204) ;  /* 0x0000000c00507947 */ /* 0x000fea0003800000 */
.L_x_13199:
        /* <DEDUP_REMOVED lines=13> */
.L_x_13214:
        /* <DEDUP_REMOVED lines=25> */
.L_x_13217:
[----:B------:R-:W-:-:S04]  /*6f40*/  SHF.R.U32.HI R3, RZ, 0x18, R5 ;  /* 0x00000018ff037819 */ /* 0x000fc80000011605 */
[----:B------:R-:W-:-:S04]  /*6f50*/  LOP3.LUT R0, R0, 0x80, R3, 0xf8, !PT ;  /* 0x0000008000007812 */ /* 0x000fc800078ef803 */
[----:B------:R-:W-:-:S07]  /*6f60*/  PRMT R4, R0, 0x7610, R4 ;  /* 0x0000761000047816 */ /* 0x000fce0000000004 */
.L_x_13216:
[----:B------:R-:W-:Y:S05]  /*6f70*/  BSYNC.RECONVERGENT B0 ;  /* 0x0000000000007941 */ /* 0x000fea0003800200 */
.L_x_13215:
[----:B------:R0:W-:Y:S01]  /*6f80*/  STG.E.U8 desc[UR36][R8.64], R4 ;  /* 0x0000000408007986 */ /* 0x0001e2000c101124 */
[----:B------:R-:W-:Y:S05]  /*6f90*/  BRA `(.L_x_13204) ;  /* 0x0000000800a07947 */ /* 0x000fea0003800000 */
.L_x_13213:
        /* <DEDUP_REMOVED lines=25> */
.L_x_13220:
[----:B------:R-:W-:-:S04]  /*7130*/  SHF.R.U32.HI R3, RZ, 0x18, R5 ;  /* 0x00000018ff037819 */ /* 0x000fc80000011605 */
[----:B------:R-:W-:-:S04]  /*7140*/  LOP3.LUT R0, R0, 0x80, R3, 0xf8, !PT ;  /* 0x0000008000007812 */ /* 0x000fc800078ef803 */
[----:B------:R-:W-:-:S07]  /*7150*/  PRMT R4, R0, 0x7610, R4 ;  /* 0x0000761000047816 */ /* 0x000fce0000000004 */
.L_x_13219:
[----:B------:R-:W-:Y:S05]  /*7160*/  BSYNC.RECONVERGENT B0 ;  /* 0x0000000000007941 */ /* 0x000fea0003800200 */
.L_x_13218:
[----:B------:R0:W-:Y:S01]  /*7170*/  STG.E.U8 desc[UR36][R8.64], R4 ;  /* 0x0000000408007986 */ /* 0x0001e2000c101124 */
[----:B------:R-:W-:Y:S05]  /*7180*/  BRA `(.L_x_13204) ;  /* 0x0000000800247947 */ /* 0x000fea0003800000 */
.L_x_13212:
        /* <DEDUP_REMOVED lines=30> */
.L_x_13222:
[----:B-----5:R-:W0:Y:S02]  /*7370*/  F2I.U64.F64.TRUNC R24, -R24 ;  /* 0x8000001800187311 */ /* 0x020e24000030d800 */
[----:B0-----:R0:W-:Y:S01]  /*7380*/  STG.E.64 desc[UR36][R8.64], R24 ;  /* 0x0000001808007986 */ /* 0x0011e2000c101b24 */
[----:B------:R-:W-:Y:S05]  /*7390*/  BRA `(.L_x_13204) ;  /* 0x0000000400a07947 */ /* 0x000fea0003800000 */
.L_x_13221:
[----:B-----5:R-:W0:Y:S02]  /*73a0*/  F2I.U32.F64.TRUNC R25, -R24 ;  /* 0x8000001800197311 */ /* 0x020e24000030d000 */
[----:B0-----:R0:W-:Y:S01]  /*73b0*/  STG.E desc[UR36][R8.64], R25 ;  /* 0x0000001908007986 */ /* 0x0011e2000c101924 */
[----:B------:R-:W-:Y:S05]  /*73c0*/  BRA `(.L_x_13204) ;  /* 0x0000000400947947 */ /* 0x000fea0003800000 */
.L_x_13211:
        /* <DEDUP_REMOVED lines=10> */
.L_x_13224:
[----:B------:R-:W-:Y:S01]  /*7470*/  CS2R R6, SRZ ;  /* 0x0000000000067805 */ /* 0x000fe2000001ff00 */
[----:B-----5:R-:W0:Y:S04]  /*7480*/  DADD R4, -RZ, -R24 ;  /* 0x00000000ff047229 */ /* 0x020e280000000918 */
[----:B0-----:R4:W-:Y:S01]  /*7490*/  STG.E.128 desc[UR36][R8.64], R4 ;  /* 0x0000000408007986 */ /* 0x0019e2000c101d24 */
[----:B------:R-:W-:Y:S05]  /*74a0*/  BRA `(.L_x_13204) ;  /* 0x00000004005c7947 */ /* 0x000fea0003800000 */
.L_x_13223:
[----:B------:R-:W-:-:S13]  /*74b0*/  ISETP.NE.AND P0, PT, R0, 0xf, PT ;  /* 0x0000000f0000780c */ /* 0x000fda0003f05270 */
[----:B------:R-:W-:Y:S05]  /*74c0*/  @!P0 BRA `(.L_x_13225) ;  /* 0x0000000400288947 */ /* 0x000fea0003800000 */
[----:B------:R-:W-:-:S13]  /*74d0*/  ISETP.NE.AND P0, PT, R0, 0x17, PT ;  /* 0x000000170000780c */ /* 0x000fda0003f05270 */
[----:B------:R-:W-:Y:S05]  /*74e0*/  @!P0 BRA `(.L_x_13226) ;  /* 0x0000000000b08947 */ /* 0x000fea0003800000 */
[----:B------:R-:W-:-:S13]  /*74f0*/  ISETP.NE.AND P0, PT, R0, 0x18, PT ;  /* 0x000000180000780c */ /* 0x000fda0003f05270 */
[----:B------:R-:W-:Y:S05]  /*7500*/  @!P0 BRA `(.L_x_13227) ;  /* 0x0000000000448947 */ /* 0x000fea0003800000 */
.L_x_13203:
        /* <DEDUP_REMOVED lines=16> */
.L_x_13228:
[----:B------:R-:W-:Y:S05]  /*7610*/  BRA `(.L_x_13204) ;  /* 0x0000000400007947 */ /* 0x000fea0003800000 */
.L_x_13227:
        /* <DEDUP_REMOVED lines=21> */
.L_x_13230:
[----:B------:R-:W-:Y:S05]  /*7770*/  BSYNC.RECONVERGENT B0 ;  /* 0x0000000000007941 */ /* 0x000fea0003800200 */
.L_x_13229:
[----:B------:R-:W-:-:S05]  /*7780*/  LOP3.LUT R3, R0, 0x80, R3, 0xf8, !PT ;  /* 0x0000008000037812 */ /* 0x000fca00078ef803 */
[----:B------:R1:W-:Y:S01]  /*7790*/  STG.E.U8 desc[UR36][R8.64], R3 ;  /* 0x0000000308007986 */ /* 0x0003e2000c101124 */
[----:B------:R-:W-:Y:S05]  /*77a0*/  BRA `(.L_x_13204) ;  /* 0x00000000009c7947 */ /* 0x000fea0003800000 */
.L_x_13226:
        /* <DEDUP_REMOVED lines=20> */
.L_x_13232:
[----:B------:R-:W-:Y:S01]  /*78f0*/  IMAD.MOV.U32 R0, RZ, RZ, 0x7f ;  /* 0x0000007fff007424 */ /* 0x000fe200078e00ff */
[----:B------:R-:W-:-:S04]  /*7900*/  ISETP.GT.U32.AND P0, PT, R3, 0x7f800000, PT ;  /* 0x7f8000000300780c */ /* 0x000fc80003f04070 */
[----:B------:R-:W-:-:S09]  /*7910*/  SEL R0, R0, 0x7c, P0 ;  /* 0x0000007c00007807 */ /* 0x000fd20000000000 */
.L_x_13233:
[----:B------:R-:W-:Y:S05]  /*7920*/  BSYNC.RECONVERGENT B0 ;  /* 0x0000000000007941 */ /* 0x000fea0003800200 */
.L_x_13231:
[----:B------:R-:W-:-:S04]  /*7930*/  SHF.R.U32.HI R3, RZ, 0x18, R5 ;  /* 0x00000018ff037819 */ /* 0x000fc80000011605 */
[----:B------:R-:W-:-:S05]  /*7940*/  LOP3.LUT R3, R0, 0x80, R3, 0xf8, !PT ;  /* 0x0000008000037812 */ /* 0x000fca00078ef803 */
[----:B------:R2:W-:Y:S01]  /*7950*/  STG.E.U8 desc[UR36][R8.64], R3 ;  /* 0x0000000308007986 */ /* 0x0005e2000c101124 */
[----:B------:R-:W-:Y:S05]  /*7960*/  BRA `(.L_x_13204) ;  /* 0x00000000002c7947 */ /* 0x000fea0003800000 */
.L_x_13225:
        /* <DEDUP_REMOVED lines=11> */
.L_x_13204:
[----:B------:R-:W-:-:S07]  /*7a20*/  VIADD R23, R23, 0x80 ;  /* 0x0000008017177836 */ /* 0x000fce0000000000 */
.L_x_13163:
[----:B------:R-:W-:Y:S05]  /*7a30*/  BSYNC.RECONVERGENT B7 ;  /* 0x0000000000077941 */ /* 0x000fea0003800200 */
.L_x_13124:
[----:B------:R-:W-:-:S13]  /*7a40*/  ISETP.GE.AND P0, PT, R23, R18, PT ;  /* 0x000000121700720c */ /* 0x000fda0003f06270 */
[----:B------:R-:W-:Y:S05]  /*7a50*/  @P0 EXIT ;  /* 0x000000000000094d */ /* 0x000fea0003800000 */
[----:B012-4-:R-:W0:Y:S01]  /*7a60*/  LDC.64 R4, c[0x0][0x388] ;  /* 0x0000e200ff047b82 */ /* 0x017e220000000a00 */
[----:B------:R-:W3:Y:S01]  /*7a70*/  LDCU UR4, c[0x0][0x3a8] ;  /* 0x00007500ff0477ac */ /* 0x000ee20008000800 */
[----:B------:R-:W-:Y:S01]  /*7a80*/  PRMT R0, R19, 0x9910, RZ ;  /* 0x0000991013007816 */ /* 0x000fe200000000ff */
        /* <DEDUP_REMOVED lines=15> */
[----:B0-----:R-:W-:Y:S01]  /*7b80*/  STG.E.U8 desc[UR36][R2.64], R17 ;  /* 0x0000001102007986 */ /* 0x001fe2000c101124 */
[----:B------:R-:W-:Y:S05]  /*7b90*/  EXIT ;  /* 0x000000000000794d */ /* 0x000fea0003800000 */
.L_x_13237:
[----:B-----5:R-:W0:Y:S02]  /*7ba0*/  F2I.S64.F64.TRUNC R16, -R16 ;  /* 0x8000001000107311 */ /* 0x020e24000030d900 */
[----:B0-----:R-:W-:-:S05]  /*7bb0*/  IMAD.MOV.U32 R5, RZ, RZ, R16 ;  /* 0x000000ffff057224 */ /* 0x001fca00078e0010 */
[----:B------:R-:W-:Y:S01]  /*7bc0*/  STG.E.U8 desc[UR36][R2.64], R5 ;  /* 0x0000000502007986 */ /* 0x000fe2000c101124 */
[----:B------:R-:W-:Y:S05]  /*7bd0*/  EXIT ;  /* 0x000000000000794d */ /* 0x000fea0003800000 */
.L_x_13236:
[----:B------:R-:W-:-:S13]  /*7be0*/  ISETP.NE.AND P0, PT, R0, 0x2, PT ;  /* 0x000000020000780c */ /* 0x000fda0003f05270 */
[----:B------:R-:W-:Y:S05]  /*7bf0*/  @!P0 BRA `(.L_x_13239) ;  /* 0x0000000000288947 */ /* 0x000fea0003800000 */
[----:B------:R-:W-:-:S13]  /*7c00*/  ISETP.NE.AND P0, PT, R0, 0x3, PT ;  /* 0x000000030000780c */ /* 0x000fda0003f05270 */
[----:B------:R-:W-:Y:S05]  /*7c10*/  @!P0 BRA `(.L_x_13240) ;  /* 0x0000000000148947 */ /* 0x000fea0003800000 */
[----:B------:R-:W-:-:S13]  /*7c20*/  ISETP.NE.AND P0, PT, R0, 0x4, PT ;  /* 0x000000040000780c */ /* 0x000fda0003f05270 */
[----:B------:R-:W-:Y:S05]  /*7c30*/  @P0 BRA `(.L_x_13238) ;  /* 0x0000000c002c0947 */ /* 0x000fea0003800000 */
[----:B-----5:R-:W0:Y:S02]  /*7c40*/  F2I.S64.F64.TRUNC R16, -R16 ;  /* 0x8000001000107311 */ /* 0x020e24000030d900 */
[----:B0-----:R-:W-:Y:S01]  /*7c50*/  STG.E.64 desc[UR36][R2.64], R16 ;  /* 0x0000001002007986 */ /* 0x001fe2000c101b24 */
[----:B------:R-:W-:Y:S05]  /*7c60*/  EXIT ;  /* 0x000000000000794d */ /* 0x000fea0003800000 */
.L_x_13240:
[----:B-----5:R-:W0:Y:S02]  /*7c70*/  F2I.F64.TRUNC R17, -R16 ;  /* 0x8000001000117311 */ /* 0x020e24000030d100 */
[----:B0-----:R-:W-:Y:S01]  /*7c80*/  STG.E desc[UR36][R2.64], R17 ;  /* 0x0000001102007986 */ /* 0x001fe2000c101924 */
[----:B------:R-:W-:Y:S05]  /*7c90*/  EXIT ;  /* 0x000000000000794d */ /* 0x000fea0003800000 */
.L_x_13239:
[----:B-----5:R-:W0:Y:S02]  /*7ca0*/  F2I.F64.TRUNC R17, -R16 ;  /* 0x8000001000117311 */ /* 0x020e24000030d100 */
[----:B0-----:R-:W-:Y:S01]  /*7cb0*/  STG.E.U16 desc[UR36][R2.64], R17 ;  /* 0x0000001102007986 */ /* 0x001fe2000c101524 */
[----:B------:R-:W-:Y:S05]  /*7cc0*/  EXIT ;  /* 0x000000000000794d */ /* 0x000fea0003800000 */
.L_x_13235:
        /* <DEDUP_REMOVED lines=17> */
.L_x_13242:
        /* <DEDUP_REMOVED lines=12> */
.L_x_13241:
        /* <DEDUP_REMOVED lines=18> */
.L_x_13244:
        /* <DEDUP_REMOVED lines=13> */
.L_x_13243:
[----:B-----5:R-:W0:Y:S02]  /*8090*/  DADD R16, -RZ, -R16 ;  /* 0x00000000ff107229 */ /* 0x020e240000000910 */
[----:B0-----:R-:W-:Y:S01]  /*80a0*/  STG.E.64 desc[UR36][R2.64], R16 ;  /* 0x0000001002007986 */ /* 0x001fe2000c101b24 */
[----:B------:R-:W-:Y:S05]  /*80b0*/  EXIT ;  /* 0x000000000000794d */ /* 0x000fea0003800000 */
.L_x_13234:
        /* <DEDUP_REMOVED lines=11> */
[----:B0-----:R-:W-:Y:S01]  /*8170*/  STG.E.U16 desc[UR36][R2.64], R17 ;  /* 0x0000001102007986 */ /* 0x001fe2000c101524 */
[----:B------:R-:W-:Y:S05]  /*8180*/  EXIT ;  /* 0x000000000000794d */ /* 0x000fea0003800000 */
.L_x_13248:
        /* <DEDUP_REMOVED lines=26> */
.L_x_13251:
[----:B------:R-:W-:-:S04]  /*8330*/  SHF.R.U32.HI R5, RZ, 0x18, R5 ;  /* 0x00000018ff057819 */ /* 0x000fc80000011605 */
[----:B------:R-:W-:-:S07]  /*8340*/  LOP3.LUT R0, R0, 0x80, R5, 0xf8, !PT ;  /* 0x0000008000007812 */ /* 0x000fce00078ef805 */
.L_x_13250:
[----:B------:R-:W-:Y:S05]  /*8350*/  BSYNC.RECONVERGENT B0 ;  /* 0x0000000000007941 */ /* 0x000fea0003800200 */
.L_x_13249:
[----:B------:R-:W-:Y:S01]  /*8360*/  STG.E.U8 desc[UR36][R2.64], R0 ;  /* 0x0000000002007986 */ /* 0x000fe2000c101124 */
[----:B------:R-:W-:Y:S05]  /*8370*/  EXIT ;  /* 0x000000000000794d */ /* 0x000fea0003800000 */
.L_x_13247:
        /* <DEDUP_REMOVED lines=26> */
.L_x_13254:
[----:B------:R-:W-:-:S04]  /*8520*/  SHF.R.U32.HI R5, RZ, 0x18, R5 ;  /* 0x00000018ff057819 */ /* 0x000fc80000011605 */
[----:B------:R-:W-:-:S07]  /*8530*/  LOP3.LUT R0, R0, 0x80, R5, 0xf8, !PT ;  /* 0x0000008000007812 */ /* 0x000fce00078ef805 */
.L_x_13253:
[----:B------:R-:W-:Y:S05]  /*8540*/  BSYNC.RECONVERGENT B0 ;  /* 0x0000000000007941 */ /* 0x000fea0003800200 */
.L_x_13252:
[----:B------:R-:W-:Y:S01]  /*8550*/  STG.E.U8 desc[UR36][R2.64], R0 ;  /* 0x0000000002007986 */ /* 0x000fe2000c101124 */
[----:B------:R-:W-:Y:S05]  /*8560*/  EXIT ;  /* 0x000000000000794d */ /* 0x000fea0003800000 */
.L_x_13246:
        /* <DEDUP_REMOVED lines=30> */
.L_x_13256:
[----:B-----5:R-:W0:Y:S02]  /*8750*/  F2I.U64.F64.TRUNC R16, -R16 ;  /* 0x8000001000107311 */ /* 0x020e24000030d800 */
[----:B0-----:R-:W-:Y:S01]  /*8760*/  STG.E.64 desc[UR36][R2.64], R16 ;  /* 0x0000001002007986 */ /* 0x001fe2000c101b24 */
[----:B------:R-:W-:Y:S05]  /*8770*/  EXIT ;  /* 0x000000000000794d */ /* 0x000fea0003800000 */
.L_x_13255:
[----:B-----5:R-:W0:Y:S02]  /*8780*/  F2I.U32.F64.TRUNC R17, -R16 ;  /* 0x8000001000117311 */ /* 0x020e24000030d000 */
[----:B0-----:R-:W-:Y:S01]  /*8790*/  STG.E desc[UR36][R2.64], R17 ;  /* 0x0000001102007986 */ /* 0x001fe2000c101924 */
[----:B------:R-:W-:Y:S05]  /*87a0*/  EXIT ;  /* 0x000000000000794d */ /* 0x000fea0003800000 */
.L_x_13245:
        /* <DEDUP_REMOVED lines=8> */
[----:B------:R-:W-:Y:S01]  /*8830*/  STG.E.U8 desc[UR36][R2.64], R5 ;  /* 0x0000000502007986 */ /* 0x000fe2000c101124 */
[----:B------:R-:W-:Y:S05]  /*8840*/  EXIT ;  /* 0x000000000000794d */ /* 0x000fea0003800000 */
.L_x_13258:
[----:B------:R-:W-:Y:S01]  /*8850*/  CS2R R18, SRZ ;  /* 0x0000000000127805 */ /* 0x000fe2000001ff00 */
[----:B-----5:R-:W0:Y:S04]  /*8860*/  DADD R16, -RZ, -R16 ;  /* 0x00000000ff107229 */ /* 0x020e280000000910 */
[----:B0-----:R-:W-:Y:S01]  /*8870*/  STG.E.128 desc[UR36][R2.64], R16 ;  /* 0x0000001002007986 */ /* 0x001fe2000c101d24 */
[----:B------:R-:W-:Y:S05]  /*8880*/  EXIT ;  /* 0x000000000000794d */ /* 0x000fea0003800000 */
.L_x_13257:
[----:B------:R-:W-:-:S13]  /*8890*/  ISETP.NE.AND P0, PT, R0, 0xf, PT ;  /* 0x0000000f0000780c */ /* 0x000fda0003f05270 */
[----:B------:R-:W-:Y:S05]  /*88a0*/  @!P0 BRA `(.L_x_13259) ;  /* 0x0000000400288947 */ /* 0x000fea0003800000 */
[----:B------:R-:W-:-:S13]  /*88b0*/  ISETP.NE.AND P0, PT, R0, 0x17, PT ;  /* 0x000000170000780c */ /* 0x000fda0003f05270 */
[----:B------:R-:W-:Y:S05]  /*88c0*/  @!P0 BRA `(.L_x_13260) ;  /* 0x0000000000b08947 */ /* 0x000fea0003800000 */
[----:B------:R-:W-:-:S13]  /*88d0*/  ISETP.NE.AND P0, PT, R0, 0x18, PT ;  /* 0x000000180000780c */ /* 0x000fda0003f05270 */
[----:B------:R-:W-:Y:S05]  /*88e0*/  @!P0 BRA `(.L_x_13261) ;  /* 0x0000000000448947 */ /* 0x000fea0003800000 */
.L_x_13238:
        /* <DEDUP_REMOVED lines=15> */
[----:B--2--5:R-:W-:Y:S05]  /*89e0*/  CALL.ABS.NOINC R2 ;  /* 0x0000000002007343 */ /* 0x024fea0003c00000 */
.L_x_13262:
[----:B------:R-:W-:Y:S05]  /*89f0*/  EXIT ;  /* 0x000000000000794d */ /* 0x000fea0003800000 */
.L_x_13261:
        /* <DEDUP_REMOVED lines=21> */
.L_x_13264:
[----:B------:R-:W-:Y:S05]  /*8b50*/  BSYNC.RECONVERGENT B0 ;  /* 0x0000000000007941 */ /* 0x000fea0003800200 */
.L_x_13263:
[----:B------:R-:W-:-:S05]  /*8b60*/  LOP3.LUT R5, R0, 0x80, R5, 0xf8, !PT ;  /* 0x0000008000057812 */ /* 0x000fca00078ef805 */
[----:B------:R-:W-:Y:S01]  /*8b70*/  STG.E.U8 desc[UR36][R2.64], R5 ;  /* 0x0000000502007986 */ /* 0x000fe2000c101124 */
[----:B------:R-:W-:Y:S05]  /*8b80*/  EXIT ;  /* 0x000000000000794d */ /* 0x000fea0003800000 */
.L_x_13260:
        /* <DEDUP_REMOVED lines=20> */
.L_x_13266:
[----:B------:R-:W-:Y:S01]  /*8cd0*/  IMAD.MOV.U32 R0, RZ, RZ, 0x7f ;  /* 0x0000007fff007424 */ /* 0x000fe200078e00ff */
[----:B------:R-:W-:-:S04]  /*8ce0*/  ISETP.GT.U32.AND P0, PT, R4, 0x7f800000, PT ;  /* 0x7f8000000400780c */ /* 0x000fc80003f04070 */
[----:B------:R-:W-:-:S09]  /*8cf0*/  SEL R0, R0, 0x7c, P0 ;  /* 0x0000007c00007807 */ /* 0x000fd20000000000 */
.L_x_13267:
[----:B------:R-:W-:Y:S05]  /*8d00*/  BSYNC.RECONVERGENT B0 ;  /* 0x0000000000007941 */ /* 0x000fea0003800200 */
.L_x_13265:
[----:B------:R-:W-:-:S04]  /*8d10*/  SHF.R.U32.HI R5, RZ, 0x18, R5 ;  /* 0x00000018ff057819 */ /* 0x000fc80000011605 */
[----:B------:R-:W-:-:S05]  /*8d20*/  LOP3.LUT R5, R0, 0x80, R5, 0xf8, !PT ;  /* 0x0000008000057812 */ /* 0x000fca00078ef805 */
[----:B------:R-:W-:Y:S01]  /*8d30*/  STG.E.U8 desc[UR36][R2.64], R5 ;  /* 0x0000000502007986 */ /* 0x000fe2000c101124 */
[----:B------:R-:W-:Y:S05]  /*8d40*/  EXIT ;  /* 0x000000000000794d */ /* 0x000fea0003800000 */
.L_x_13259:
        /* <DEDUP_REMOVED lines=12> */
.L_x_13268:
        /* <DEDUP_REMOVED lines=15> */
.L_x_23371:


//--------------------- .text._ZN2at6native18elementwise_kernelILi128ELi2EZNS0_22gpu_kernel_impl_nocastIZZZNS0_15neg_kernel_cudaERNS_18TensorIteratorBaseEENKUlvE0_clEvENKUlvE4_clEvEUldE_EEvS4_RKT_EUliE_EEviT1_ --------------------------
	.section	.text._ZN2at6native18elementwise_kernelILi128ELi2EZNS0_22gpu_kernel_impl_nocastIZZZNS0_15neg_kernel_cudaERNS_18TensorIteratorBaseEENKUlvE0_clEvENKUlvE4_clEvEUldE_EEvS4_RKT_EUliE_EEviT1_,"ax",@progbits
	.align	128
        .global         _ZN2at6native18elementwise_kernelILi128ELi2EZNS0_22gpu_kernel_impl_nocastIZZZNS0_15neg_kernel_cudaERNS_18TensorIteratorBaseEENKUlvE0_clEvENKUlvE4_clEvEUldE_EEvS4_RKT_EUliE_EEviT1_
        .type           _ZN2at6native18elementwise_kernelILi128ELi2EZNS0_22gpu_kernel_impl_nocastIZZZNS0_15neg_kernel_cudaERNS_18TensorIteratorBaseEENKUlvE0_clEvENKUlvE4_clEvEUldE_EEvS4_RKT_EUliE_EEviT1_,@function
        .size           _ZN2at6native18elementwise_kernelILi128ELi2EZNS0_22gpu_kernel_impl_nocastIZZZNS0_15neg_kernel_cudaERNS_18TensorIteratorBaseEENKUlvE0_clEvENKUlvE4_clEvEUldE_EEvS4_RKT_EUliE_EEviT1_,(.L_x_23372 - _ZN2at6native18elementwise_kernelILi128ELi2EZNS0_22gpu_kernel_impl_nocastIZZZNS0_15neg_kernel_cudaERNS_18TensorIteratorBaseEENKUlvE0_clEvENKUlvE4_clEvEUldE_EEvS4_RKT_EUliE_EEviT1_)
        .other          _ZN2at6native18elementwise_kernelILi128ELi2EZNS0_22gpu_kernel_impl_nocastIZZZNS0_15neg_kernel_cudaERNS_18TensorIteratorBaseEENKUlvE0_clEvENKUlvE4_clEvEUldE_EEvS4_RKT_EUliE_EEviT1_,@"STO_CUDA_ENTRY STV_DEFAULT"
_ZN2at6native18elementwise_kernelILi128ELi2EZNS0_22gpu_kernel_impl_nocastIZZZNS0_15neg_kernel_cudaERNS_18TensorIteratorBaseEENKUlvE0_clEvENKUlvE4_clEvEUldE_EEvS4_RKT_EUliE_EEviT1_:
.text._ZN2at6native18elementwise_kernelILi128ELi2EZNS0_22gpu_kernel_impl_nocastIZZZNS0_15neg_kernel_cudaERNS_18TensorIteratorBaseEENKUlvE0_clEvENKUlvE4_clEvEUldE_EEvS4_RKT_EUliE_EEviT1_:
        /* <DEDUP_REMOVED lines=16> */
[----:B------:R-:W-:Y:S01]  /*0100*/  IADD3 R3, PT, PT, R3, 0x80, RZ ;  /* 0x0000008003037810 */ /* 0x000fe20007ffe0ff */
[----:B--2---:R-:W0:Y:S02]  /*0110*/  DADD R8, -RZ, -R4 ;  /* 0x00000000ff087229 */ /* 0x004e240000000904 */
[----:B0-----:R0:W-:Y:S04]  /*0120*/  STG.E.64 desc[UR6][R6.64], R8 ;  /* 0x0000000806007986 */ /* 0x0011e8000c101b06 */
.L_x_13271:
[----:B------:R-:W-:Y:S05]  /*0130*/  BSYNC.RECONVERGENT B0 ;  /* 0x0000000000007941 */ /* 0x000fea0003800200 */
.L_x_13270:
[----:B------:R-:W-:-:S13]  /*0140*/  ISETP.GE.AND P0, PT, R3, UR4, PT ;  /* 0x0000000403007c0c */ /* 0x000fda000bf06270 */
[----:B------:R-:W-:Y:S05]  /*0150*/  @P0 EXIT ;  /* 0x000000000000094d */ /* 0x000fea0003800000 */
[----:B------:R-:W1:Y:S02]  /*0160*/  LDC.64 R4, c[0x0][0x588] ;  /* 0x00016200ff047b82 */ /* 0x000e640000000a00 */
[----:B-1----:R-:W2:Y:S06]  /*0170*/  LDG.E.64 R2, desc[UR6][R4.64] ;  /* 0x0000000604027981 */ /* 0x002eac000c1e1b00 */
[----:B0-----:R-:W0:Y:S01]  /*0180*/  LDC.64 R6, c[0x0][0x580] ;  /* 0x00016000ff067b82 */ /* 0x001e220000000a00 */
[----:B--2---:R-:W0:Y:S02]  /*0190*/  DADD R2, -RZ, -R2 ;  /* 0x00000000ff027229 */ /* 0x004e240000000902 */
[----:B0-----:R-:W-:Y:S01]  /*01a0*/  STG.E.64 desc[UR6][R6.64], R2 ;  /* 0x0000000206007986 */ /* 0x001fe2000c101b06 */
[----:B------:R-:W-:Y:S05]  /*01b0*/  EXIT ;  /* 0x000000000000794d */ /* 0x000fea0003800000 */
.L_x_13269:
        /* <DEDUP_REMOVED lines=305> */
.L_x_13274:
[----:B------:R-:W0:Y:S02]  /*14d0*/  LDCU.128 UR8, c[0x0][0x580] ;  /* 0x0000b000ff0877ac */ /* 0x000e240008000c00 */
[----:B0-----:R-:W-:-:S04]  /*14e0*/  IADD3 R6, P0, PT, R4, UR10, RZ ;  /* 0x0000000a04067c10 */ /* 0x001fc8000ff1e0ff */
[----:B------:R-:W-:-:S06]  /*14f0*/  IADD3.X R7, PT, PT, RZ, UR11, RZ, P0, !PT ;  /* 0x0000000bff077c10 */ /* 0x000fcc00087fe4ff */
[----:B------:R-:W2:Y:S01]  /*1500*/  LDG.E.64 R6, desc[UR6][R6.64] ;  /* 0x0000000606067981 */ /* 0x000ea2000c1e1b00 */
[----:B------:R-:W-:Y:S02]  /*1510*/  IADD3 R4, P0, PT, R5, UR8, RZ ;  /* 0x0000000805047c10 */ /* 0x000fe4000ff1e0ff */
[----:B------:R-:W-:-:S03]  /*1520*/  IADD3 R3, PT, PT, R3, 0x80, RZ ;  /* 0x0000008003037810 */ /* 0x000fc60007ffe0ff */
[----:B------:R-:W-:Y:S01]  /*1530*/  IMAD.X R5, RZ, RZ, UR9, P0 ;  /* 0x00000009ff057e24 */ /* 0x000fe200080e06ff */
[----:B--2---:R-:W0:Y:S04]  /*1540*/  DADD R8, -RZ, -R6 ;  /* 0x00000000ff087229 */ /* 0x004e280000000906 */
[----:B0-----:R0:W-:Y:S03]  /*1550*/  STG.E.64 desc[UR6][R4.64], R8 ;  /* 0x0000000804007986 */ /* 0x0011e6000c101b06 */
.L_x_13273:
[----:B------:R-:W-:Y:S05]  /*1560*/  BSYNC.RECONVERGENT B0 ;  /* 0x0000000000007941 */ /* 0x000fea0003800200 */
.L_x_13272:
        /* <DEDUP_REMOVED lines=300> */
.L_x_13275:
[----:B------:R-:W0:Y:S02]  /*2830*/  LDCU.128 UR8, c[0x0][0x580] ;  /* 0x0000b000ff0877ac */ /* 0x000e240008000c00 */
[----:B0-----:R-:W-:-:S04]  /*2840*/  IADD3 R4, P0, PT, R2, UR10, RZ ;  /* 0x0000000a02047c10 */ /* 0x001fc8000ff1e0ff */
[----:B------:R-:W-:-:S06]  /*2850*/  IADD3.X R5, PT, PT, RZ, UR11, RZ, P0, !PT ;  /* 0x0000000bff057c10 */ /* 0x000fcc00087fe4ff */
[----:B------:R-:W2:Y:S01]  /*2860*/  LDG.E.64 R4, desc[UR6][R4.64] ;  /* 0x0000000604047981 */ /* 0x000ea2000c1e1b00 */
[----:B------:R-:W-:-:S04]  /*2870*/  IADD3 R2, P0, PT, R3, UR8, RZ ;  /* 0x0000000803027c10 */ /* 0x000fc8000ff1e0ff */
[----:B------:R-:W-:Y:S01]  /*2880*/  IADD3.X R3, PT, PT, RZ, UR9, RZ, P0, !PT ;  /* 0x00000009ff037c10 */ /* 0x000fe200087fe4ff */
[----:B--2---:R-:W0:Y:S04]  /*2890*/  DADD R6, -RZ, -R4 ;  /* 0x00000000ff067229 */ /* 0x004e280000000904 */
[----:B0-----:R-:W-:Y:S01]  /*28a0*/  STG.E.64 desc[UR6][R2.64], R6 ;  /* 0x0000000602007986 */ /* 0x001fe2000c101b06 */
[----:B------:R-:W-:Y:S05]  /*28b0*/  EXIT ;  /* 0x000000000000794d */ /* 0x000fea0003800000 */
.L_x_13276:
        /* <DEDUP_REMOVED lines=12> */
.L_x_23372:


//--------------------- .text._ZN2at6native27unrolled_elementwise_kernelIZZZNS0_15neg_kernel_cudaERNS_18TensorIteratorBaseEENKUlvE0_clEvENKUlvE4_clEvEUldE_St5arrayIPcLm2EELi4E23TrivialOffsetCalculatorILi1EjESB_NS0_6memory15LoadWithoutCastENSC_16StoreWithoutCastEEEviT_T0_T2_T3_T4_T5_ --------------------------
	.section	.text._ZN2at6native27unrolled_elementwise_kernelIZZZNS0_15neg_kernel_cudaERNS_18TensorIteratorBaseEENKUlvE0_clEvENKUlvE4_clEvEUldE_St5arrayIPcLm2EELi4E23TrivialOffsetCalculatorILi1EjESB_NS0_6memory15LoadWithoutCastENSC_16StoreWithoutCastEEEviT_T0_T2_T3_T4_T5_,"ax",@progbits
	.align	128
        .global         _ZN2at6native27unrolled_elementwise_kernelIZZZNS0_15neg_kernel_cudaERNS_18TensorIteratorBaseEENKUlvE0_clEvENKUlvE4_clEvEUldE_St5arrayIPcLm2EELi4E23TrivialOffsetCalculatorILi1EjESB_NS0_6memory15LoadWithoutCastENSC_16StoreWithoutCastEEEviT_T0_T2_T3_T4_T5_
        .type           _ZN2at6native27unrolled_elementwise_kernelIZZZNS0_15neg_kernel_cudaERNS_18TensorIteratorBaseEENKUlvE0_clEvENKUlvE4_clEvEUldE_St5arrayIPcLm2EELi4E23TrivialOffsetCalculatorILi1EjESB_NS0_6memory15LoadWithoutCastENSC_16StoreWithoutCastEEEviT_T0_T2_T3_T4_T5_,@function
        .size           _ZN2at6native27unrolled_elementwise_kernelIZZZNS0_15neg_kernel_cudaERNS_18TensorIteratorBaseEENKUlvE0_clEvENKUlvE4_clEvEUldE_St5arrayIPcLm2EELi4E23TrivialOffsetCalculatorILi1EjESB_NS0_6memory15LoadWithoutCastENSC_16StoreWithoutCastEEEviT_T0_T2_T3_T4_T5_,(.L_x_23373 - _ZN2at6native27unrolled_elementwise_kernelIZZZNS0_15neg_kernel_cudaERNS_18TensorIteratorBaseEENKUlvE0_clEvENKUlvE4_clEvEUldE_St5arrayIPcLm2EELi4E23TrivialOffsetCalculatorILi1EjESB_NS0_6memory15LoadWithoutCastENSC_16StoreWithoutCastEEEviT_T0_T2_T3_T4_T5_)
        .other          _ZN2at6native27unrolled_elementwise_kernelIZZZNS0_15neg_kernel_cudaERNS_18TensorIteratorBaseEENKUlvE0_clEvENKUlvE4_clEvEUldE_St5arrayIPcLm2EELi4E23TrivialOffsetCalculatorILi1EjESB_NS0_6memory15LoadWithoutCastENSC_16StoreWithoutCastEEEviT_T0_T2_T3_T4_T5_,@"STO_CUDA_ENTRY STV_DEFAULT"
_ZN2at6native27unrolled_elementwise_kernelIZZZNS0_15neg_kernel_cudaERNS_18TensorIteratorBaseEENKUlvE0_clEvENKUlvE4_clEvEUldE_St5arrayIPcLm2EELi4E23TrivialOffsetCalculatorILi1EjESB_NS0_6memory15LoadWithoutCastENSC_16StoreWithoutCastEEEviT_T0_T2_T3_T4_T5_:
.text._ZN2at6native27unrolled_elementwise_kernelIZZZNS0_15neg_kernel_cudaERNS_18TensorIteratorBaseEENKUlvE0_clEvENKUlvE4_clEvEUldE_St5arrayIPcLm2EELi4E23TrivialOffsetCalculatorILi1EjESB_NS0_6memory15LoadWithoutCastENSC_16StoreWithoutCastEEEviT_T0_T2_T3_T4_T5_:
        /* <DEDUP_REMOVED lines=16> */
[----:B0-----:R-:W-:Y:S01]  /*0100*/  @!P0 IMAD.WIDE.U32 R10, R15, 0x8, R10 ;  /* 0x000000080f0a8825 */ /* 0x001fe200078e000a */
[----:B------:R-:W-:-:S06]  /*0110*/  CS2R R14, SRZ ;  /* 0x00000000000e7805 */ /* 0x000fcc000001ff00 */
[----:B-1----:R0:W5:Y:S05]  /*0120*/  @!P0 LDG.E.64 R14, desc[UR4][R10.64] ;  /* 0x000000040a0e8981 */ /* 0x00216a000c1e1b00 */
[----:B------:R-:W-:Y:S01]  /*0130*/  @!P3 LEA R19, R0, R9, 0x9 ;  /* 0x000000090013b211 */ /* 0x000fe200078e48ff */
[----:B------:R-:W-:Y:S01]  /*0140*/  @!P3 VIADD R9, R9, 0x80 ;  /* 0x000000800909b836 */ /* 0x000fe20000000000 */
[----:B------:R-:W1:Y:S04]  /*0150*/  @!P3 LDC.64 R6, c[0x0][0x390] ;  /* 0x0000e400ff06bb82 */ /* 0x000e680000000a00 */
[----:B------:R-:W-:Y:S01]  /*0160*/  ISETP.GE.AND P2, PT, R9, R4, PT ;  /* 0x000000040900720c */ /* 0x000fe20003f46270 */
[----:B--2---:R-:W-:-:S12]  /*0170*/  @!P1 IMAD.WIDE.U32 R12, R17, 0x8, R12 ;  /* 0x00000008110c9825 */ /* 0x004fd800078e000c */
[----:B------:R-:W2:Y:S01]  /*0180*/  @!P2 LDC.64 R2, c[0x0][0x390] ;  /* 0x0000e400ff02ab82 */ /* 0x000ea20000000a00 */
[----:B------:R-:W-:Y:S02]  /*0190*/  @!P2 IMAD R9, R0, 0x200, R9 ;  /* 0x000002000009a824 */ /* 0x000fe400078e0209 */
[----:B-1----:R-:W-:Y:S01]  /*01a0*/  @!P3 IMAD.WIDE.U32 R18, R19, 0x8, R6 ;  /* 0x000000081312b825 */ /* 0x002fe200078e0006 */
[----:B------:R-:W-:-:S06]  /*01b0*/  CS2R R6, SRZ ;  /* 0x0000000000067805 */ /* 0x000fcc000001ff00 */
[----:B------:R0:W5:Y:S01]  /*01c0*/  @!P3 LDG.E.64 R6, desc[UR4][R18.64] ;  /* 0x000000041206b981 */ /* 0x000162000c1e1b00 */
[----:B--2---:R-:W-:Y:S01]  /*01d0*/  @!P2 IMAD.WIDE.U32 R16, R9, 0x8, R2 ;  /* 0x000000080910a825 */ /* 0x004fe200078e0002 */
[----:B------:R-:W-:Y:S02]  /*01e0*/  CS2R R8, SRZ ;  /* 0x0000000000087805 */ /* 0x000fe4000001ff00 */
[----:B------:R-:W-:-:S04]  /*01f0*/  CS2R R2, SRZ ;  /* 0x0000000000027805 */ /* 0x000fc8000001ff00 */
[----:B------:R0:W5:Y:S04]  /*0200*/  @!P1 LDG.E.64 R8, desc[UR4][R12.64] ;  /* 0x000000040c089981 */ /* 0x000168000c1e1b00 */
[----:B------:R0:W5:Y:S01]  /*0210*/  @!P2 LDG.E.64 R2, desc[UR4][R16.64] ;  /* 0x000000041002a981 */ /* 0x000162000c1e1b00 */
[----:B------:R-:W-:Y:S01]  /*0220*/  ISETP.GE.AND P0, PT, R5, R4, PT ;  /* 0x000000040500720c */ /* 0x000fe20003f06270 */
[----:B------:R-:W-:Y:S04]  /*0230*/  BSSY.RECONVERGENT B0, `(.L_x_13277) ;  /* 0x000001a000007945 */ /* 0x000fe80003800200 */
[----:B------:R-:W-:Y:S08]  /*0240*/  BSSY.RELIABLE B1, `(.L_x_13278) ;  /* 0x0000011000017945 */ /* 0x000ff00003800100 */
[----:B0-----:R-:W-:Y:S05]  /*0250*/  @P0 BRA `(.L_x_13279) ;  /* 0x00000000003c0947 */ /* 0x001fea0003800000 */
[----:B------:R-:W0:Y:S01]  /*0260*/  LDC.64 R10, c[0x0][0x388] ;  /* 0x0000e200ff0a7b82 */ /* 0x000e220000000a00 */
[----:B------:R-:W-:Y:S01]  /*0270*/  LEA R13, R0, R5, 0x9 ;  /* 0x00000005000d7211 */ /* 0x000fe200078e48ff */
[----:B-----5:R-:W1:Y:S01]  /*0280*/  DADD R14, -RZ, -R14 ;  /* 0x00000000ff0e7229 */ /* 0x020e62000000090e */
[----:B------:R-:W-:-:S05]  /*0290*/  VIADD R5, R5, 0x80 ;  /* 0x0000008005057836 */ /* 0x000fca0000000000 */
[----:B------:R-:W-:-:S13]  /*02a0*/  ISETP.GE.AND P0, PT, R5, R4, PT ;  /* 0x000000040500720c */ /* 0x000fda0003f06270 */
[----:B------:R-:W-:Y:S05]  /*02b0*/  @P0 BREAK.RELIABLE B1 ;  /* 0x0000000000010942 */ /* 0x000fea0003800100 */
[----:B0-----:R-:W-:-:S05]  /*02c0*/  IMAD.WIDE.U32 R10, R13, 0x8, R10 ;  /* 0x000000080d0a7825 */ /* 0x001fca00078e000a */
[----:B-1----:R0:W-:Y:S01]  /*02d0*/  STG.E.64 desc[UR4][R10.64], R14 ;  /* 0x0000000e0a007986 */ /* 0x0021e2000c101b04 */
[----:B------:R-:W-:Y:S05]  /*02e0*/  @P0 BRA `(.L_x_13280) ;  /* 0x0000000000380947 */ /* 0x000fea0003800000 */
[----:B0-----:R-:W0:Y:S01]  /*02f0*/  LDC.64 R10, c[0x0][0x388] ;  /* 0x0000e200ff0a7b82 */ /* 0x001e220000000a00 */
[----:B------:R-:W-:Y:S01]  /*0300*/  LEA R13, R0, R5, 0x9 ;  /* 0x00000005000d7211 */ /* 0x000fe200078e48ff */
[----:B------:R-:W1:Y:S01]  /*0310*/  DADD R8, -RZ, -R8 ;  /* 0x00000000ff087229 */ /* 0x000e620000000908 */
[----:B------:R-:W-:-:S03]  /*0320*/  VIADD R5, R5, 0x80 ;  /* 0x0000008005057836 */ /* 0x000fc60000000000 */
[----:B0-----:R-:W-:-:S05]  /*0330*/  IMAD.WIDE.U32 R10, R13, 0x8, R10 ;  /* 0x000000080d0a7825 */ /* 0x001fca00078e000a */
[----:B-1----:R0:W-:Y:S02]  /*0340*/  STG.E.64 desc[UR4][R10.64], R8 ;  /* 0x000000080a007986 */ /* 0x0021e4000c101b04 */
.L_x_13279:
[----:B------:R-:W-:Y:S05]  /*0350*/  BSYNC.RELIABLE B1 ;  /* 0x0000000000017941 */ /* 0x000fea0003800100 */
.L_x_13278:
[----:B------:R-:W-:-:S13]  /*0360*/  ISETP.GE.AND P0, PT, R5, R4, PT ;  /* 0x000000040500720c */ /* 0x000fda0003f06270 */
[----:B0----5:R-:W0:Y:S01]  /*0370*/  @!P0 LDC.64 R8, c[0x0][0x388] ;  /* 0x0000e200ff088b82 */ /* 0x021e220000000a00 */
[----:B------:R-:W-:Y:S01]  /*0380*/  @!P0 LEA R11, R0, R5, 0x9 ;  /* 0x00000005000b8211 */ /* 0x000fe200078e48ff */
[----:B------:R-:W1:Y:S01]  /*0390*/  @!P0 DADD R6, -RZ, -R6 ;  /* 0x00000000ff068229 */ /* 0x000e620000000906 */
[----:B------:R-:W-:-:S03]  /*03a0*/  @!P0 VIADD R5, R5, 0x80 ;  /* 0x0000008005058836 */ /* 0x000fc60000000000 */
[----:B0-----:R-:W-:-:S05]  /*03b0*/  @!P0 IMAD.WIDE.U32 R8, R11, 0x8, R8 ;  /* 0x000000080b088825 */ /* 0x001fca00078e0008 */
[----:B-1----:R1:W-:Y:S02]  /*03c0*/  @!P0 STG.E.64 desc[UR4][R8.64], R6 ;  /* 0x0000000608008986 */ /* 0x0023e4000c101b04 */
.L_x_13280:
[----:B------:R-:W-:Y:S05]  /*03d0*/  BSYNC.RECONVERGENT B0 ;  /* 0x0000000000007941 */ /* 0x000fea0003800200 */
.L_x_13277:
[----:B------:R-:W-:Y:S05]  /*03e0*/  WARPSYNC.ALL ;  /* 0x0000000000007948 */ /* 0x000fea0003800000 */
[----:B------:R-:W-:-:S13]  /*03f0*/  ISETP.GE.AND P0, PT, R5, R4, PT ;  /* 0x000000040500720c */ /* 0x000fda0003f06270 */
[----:B------:R-:W-:Y:S05]  /*0400*/  @P0 EXIT ;  /* 0x000000000000094d */ /* 0x000fea0003800000 */
[----:B-1----:R-:W1:Y:S01]  /*0410*/  LDC.64 R6, c[0x0][0x388] ;  /* 0x0000e200ff067b82 */ /* 0x002e620000000a00 */
[----:B------:R-:W-:Y:S01]  /*0420*/  LEA R5, R0, R5, 0x9 ;  /* 0x0000000500057211 */ /* 0x000fe200078e48ff */
[----:B------:R-:W2:Y:S04]  /*0430*/  DADD R2, -RZ, -R2 ;  /* 0x00000000ff027229 */ /* 0x000ea80000000902 */
[----:B-1----:R-:W-:-:S05]  /*0440*/  IMAD.WIDE.U32 R4, R5, 0x8, R6 ;  /* 0x0000000805047825 */ /* 0x002fca00078e0006 */
[----:B--2---:R-:W-:Y:S01]  /*0450*/  STG.E.64 desc[UR4][R4.64], R2 ;  /* 0x0000000204007986 */ /* 0x004fe2000c101b04 */
[----:B------:R-:W-:Y:S05]  /*0460*/  EXIT ;  /* 0x000000000000794d */ /* 0x000fea0003800000 */
.L_x_13281:
        /* <DEDUP_REMOVED lines=9> */
.L_x_23373:


//--------------------- .text._ZN2at6native29vectorized_elementwise_kernelILi2EZZZNS0_15neg_kernel_cudaERNS_18TensorIteratorBaseEENKUlvE0_clEvENKUlvE4_clEvEUldE_St5arrayIPcLm2EEEEviT0_T1_ --------------------------
	.section	.text._ZN2at6native29vectorized_elementwise_kernelILi2EZZZNS0_15neg_kernel_cudaERNS_18TensorIteratorBaseEENKUlvE0_clEvENKUlvE4_clEvEUldE_St5arrayIPcLm2EEEEviT0_T1_,"ax",@progbits
	.align	128
        .global         _ZN2at6native29vectorized_elementwise_kernelILi2EZZZNS0_15neg_kernel_cudaERNS_18TensorIteratorBaseEENKUlvE0_clEvENKUlvE4_clEvEUldE_St5arrayIPcLm2EEEEviT0_T1_
        .type           _ZN2at6native29vectorized_elementwise_kernelILi2EZZZNS0_15neg_kernel_cudaERNS_18TensorIteratorBaseEENKUlvE0_clEvENKUlvE4_clEvEUldE_St5arrayIPcLm2EEEEviT0_T1_,@function
        .size           _ZN2at6native29vectorized_elementwise_kernelILi2EZZZNS0_15neg_kernel_cudaERNS_18TensorIteratorBaseEENKUlvE0_clEvENKUlvE4_clEvEUldE_St5arrayIPcLm2EEEEviT0_T1_,(.L_x_23374 - _ZN2at6native29vectorized_elementwise_kernelILi2EZZZNS0_15neg_kernel_cudaERNS_18TensorIteratorBaseEENKUlvE0_clEvENKUlvE4_clEvEUldE_St5arrayIPcLm2EEEEviT0_T1_)
        .other          _ZN2at6native29vectorized_elementwise_kernelILi2EZZZNS0_15neg_kernel_cudaERNS_18TensorIteratorBaseEENKUlvE0_clEvENKUlvE4_clEvEUldE_St5arrayIPcLm2EEEEviT0_T1_,@"STO_CUDA_ENTRY STV_DEFAULT"
_ZN2at6native29vectorized_elementwise_kernelILi2EZZZNS0_15neg_kernel_cudaERNS_18TensorIteratorBaseEENKUlvE0_clEvENKUlvE4_clEvEUldE_St5arrayIPcLm2EEEEviT0_T1_:
.text._ZN2at6native29vectorized_elementwise_kernelILi2EZZZNS0_15neg_kernel_cudaERNS_18TensorIteratorBaseEENKUlvE0_clEvENKUlvE4_clEvEUldE_St5arrayIPcLm2EEEEviT0_T1_:
        /* <DEDUP_REMOVED lines=12> */
[----:B------:R-:W-:Y:S01]  /*00c0*/  @!P6 IADD3 R0, PT, PT, R2, 0x80, RZ ;  /* 0x000000800200e810 */ /* 0x000fe20007ffe0ff */
[----:B------:R-:W0:Y:S01]  /*00d0*/  @!P6 LDC.64 R12, c[0x0][0x390] ;  /* 0x0000e400ff0ceb82 */ /* 0x000e220000000a00 */
[----:B------:R-:W-:Y:S02]  /*00e0*/  @!P6 IADD3 R9, PT, PT, R3, R2, RZ ;  /* 0x000000020309e210 */ /* 0x000fe40007ffe0ff */
[----:B------:R-:W-:-:S13]  /*00f0*/  ISETP.GE.U32.AND P5, PT, R0, R5, PT ;  /* 0x000000050000720c */ /* 0x000fda0003fa6070 */
[----:B------:R-:W-:Y:S01]  /*0100*/  @!P5 IMAD.IADD R17, R3, 0x1, R0 ;  /* 0x000000010311d824 */ /* 0x000fe200078e0200 */
[----:B------:R-:W1:Y:S01]  /*0110*/  @!P5 LDC.64 R14, c[0x0][0x390] ;  /* 0x0000e400ff0edb82 */ /* 0x000e620000000a00 */
[----:B------:R-:W-:-:S05]  /*0120*/  @!P5 VIADD R0, R0, 0x80 ;  /* 0x000000800000d836 */ /* 0x000fca0000000000 */
[----:B------:R-:W-:Y:S01]  /*0130*/  ISETP.GE.U32.AND P4, PT, R0, R5, PT ;  /* 0x000000050000720c */ /* 0x000fe20003f86070 */
[----:B0-----:R-:W-:-:S05]  /*0140*/  @!P6 IMAD.WIDE.U32 R12, R9, 0x8, R12 ;  /* 0x00000008090ce825 */ /* 0x001fca00078e000c */
[----:B------:R0:W5:Y:S07]  /*0150*/  @!P6 LDG.E.64 R10, desc[UR4][R12.64] ;  /* 0x000000040c0ae981 */ /* 0x00016e000c1e1b00 */
[----:B------:R-:W-:Y:S01]  /*0160*/  @!P4 IADD3 R7, PT, PT, R3, R0, RZ ;  /* 0x000000000307c210 */ /* 0x000fe20007ffe0ff */
[----:B------:R-:W-:Y:S01]  /*0170*/  @!P4 VIADD R0, R0, 0x80 ;  /* 0x000000800000c836 */ /* 0x000fe20000000000 */
[----:B------:R-:W2:Y:S04]  /*0180*/  @!P4 LDC.64 R22, c[0x0][0x390] ;  /* 0x0000e400ff16cb82 */ /* 0x000ea80000000a00 */
[----:B------:R-:W-:-:S13]  /*0190*/  ISETP.GE.U32.AND P3, PT, R0, R5, PT ;  /* 0x000000050000720c */ /* 0x000fda0003f66070 */
[----:B------:R-:W-:Y:S01]  /*01a0*/  @!P3 IMAD.IADD R25, R3, 0x1, R0 ;  /* 0x000000010319b824 */ /* 0x000fe200078e0200 */
[----:B------:R-:W-:Y:S02]  /*01b0*/  @!P3 IADD3 R0, PT, PT, R0, 0x80, RZ ;  /* 0x000000800000b810 */ /* 0x000fe40007ffe0ff */
[----:B------:R-:W-:Y:S01]  /*01c0*/  CS2R R8, SRZ ;  /* 0x0000000000087805 */ /* 0x000fe2000001ff00 */
[----:B-1----:R-:W-:Y:S01]  /*01d0*/  @!P5 IMAD.WIDE.U32 R14, R17, 0x8, R14 ;  /* 0x00000008110ed825 */ /* 0x002fe200078e000e */
[----:B------:R-:W1:Y:S01]  /*01e0*/  @!P3 LDC.64 R20, c[0x0][0x390] ;  /* 0x0000e400ff14bb82 */ /* 0x000e620000000a00 */
[----:B------:R-:W-:-:S03]  /*01f0*/  ISETP.GE.U32.AND P2, PT, R0, R5, PT ;  /* 0x000000050000720c */ /* 0x000fc60003f46070 */
[----:B------:R3:W5:Y:S10]  /*0200*/  @!P5 LDG.E.64 R8, desc[UR4][R14.64] ;  /* 0x000000040e08d981 */ /* 0x000774000c1e1b00 */
[----:B------:R-:W-:Y:S01]  /*0210*/  @!P2 IMAD.IADD R27, R3, 0x1, R0 ;  /* 0x00000001031ba824 */ /* 0x000fe200078e0200 */
[----:B0-----:R-:W0:Y:S01]  /*0220*/  @!P2 LDC.64 R12, c[0x0][0x390] ;  /* 0x0000e400ff0cab82 */ /* 0x001e220000000a00 */
[----:B------:R-:W-:-:S05]  /*0230*/  @!P2 VIADD R0, R0, 0x80 ;  /* 0x000000800000a836 */ /* 0x000fca0000000000 */
[----:B------:R-:W-:-:S13]  /*0240*/  ISETP.GE.U32.AND P1, PT, R0, R5, PT ;  /* 0x000000050000720c */ /* 0x000fda0003f26070 */
[----:B------:R-:W-:Y:S01]  /*0250*/  @!P1 IADD3 R4, PT, PT, R3, R0, RZ ;  /* 0x0000000003049210 */ /* 0x000fe20007ffe0ff */
[----:B------:R-:W-:Y:S01]  /*0260*/  @!P1 VIADD R0, R0, 0x80 ;  /* 0x0000008000009836 */ /* 0x000fe20000000000 */
[----:B---3--:R-:W3:Y:S04]  /*0270*/  @!P1 LDC.64 R14, c[0x0][0x390] ;  /* 0x0000e400ff0e9b82 */ /* 0x008ee80000000a00 */
[----:B------:R-:W-:-:S13]  /*0280*/  ISETP.GE.U32.AND P0, PT, R0, R5, PT ;  /* 0x000000050000720c */ /* 0x000fda0003f06070 */
[----:B------:R-:W-:Y:S01]  /*0290*/  @!P0 IMAD.IADD R29, R3, 0x1, R0 ;  /* 0x00000001031d8824 */ /* 0x000fe200078e0200 */
[----:B------:R-:W-:Y:S01]  /*02a0*/  @!P0 IADD3 R0, PT, PT, R0, 0x80, RZ ;  /* 0x0000008000008810 */ /* 0x000fe20007ffe0ff */
[----:B0-----:R-:W-:Y:S01]  /*02b0*/  @!P2 IMAD.WIDE.U32 R12, R27, 0x8, R12 ;  /* 0x000000081b0ca825 */ /* 0x001fe200078e000c */
[----:B------:R-:W0:Y:S02]  /*02c0*/  @!P0 LDC.64 R16, c[0x0][0x390] ;  /* 0x0000e400ff108b82 */ /* 0x000e240000000a00 */
[----:B------:R-:W-:-:S13]  /*02d0*/  ISETP.GE.U32.AND P6, PT, R0, R5, PT ;  /* 0x000000050000720c */ /* 0x000fda0003fc6070 */
[----:B------:R-:W4:Y:S01]  /*02e0*/  @!P6 LDC.64 R18, c[0x0][0x390] ;  /* 0x0000e400ff12eb82 */ /* 0x000f220000000a00 */
[----:B--2---:R-:W-:Y:S01]  /*02f0*/  @!P4 IMAD.WIDE.U32 R22, R7, 0x8, R22 ;  /* 0x000000080716c825 */ /* 0x004fe200078e0016 */
[----:B------:R-:W-:Y:S02]  /*0300*/  CS2R R26, SRZ ;  /* 0x00000000001a7805 */ /* 0x000fe4000001ff00 */
[----:B------:R-:W-:Y:S01]  /*0310*/  CS2R R6, SRZ ;  /* 0x0000000000067805 */ /* 0x000fe2000001ff00 */
[----:B------:R-:W-:Y:S02]  /*0320*/  @!P6 IMAD.IADD R0, R3, 0x1, R0 ;  /* 0x000000010300e824 */ /* 0x000fe400078e0200 */
[----:B-1----:R-:W-:Y:S01]  /*0330*/  @!P3 IMAD.WIDE.U32 R24, R25, 0x8, R20 ;  /* 0x000000081918b825 */ /* 0x002fe200078e0014 */
[----:B------:R-:W5:Y:S01]  /*0340*/  @!P2 LDG.E.64 R26, desc[UR4][R12.64] ;  /* 0x000000040c1aa981 */ /* 0x000f62000c1e1b00 */
[----:B------:R-:W-:-:S03]  /*0350*/  CS2R R20, SRZ ;  /* 0x0000000000147805 */ /* 0x000fc6000001ff00 */
[----:B------:R1:W5:Y:S01]  /*0360*/  @!P4 LDG.E.64 R6, desc[UR4][R22.64] ;  /* 0x000000041606c981 */ /* 0x000362000c1e1b00 */
[----:B---3--:R-:W-:-:S03]  /*0370*/  @!P1 IMAD.WIDE.U32 R14, R4, 0x8, R14 ;  /* 0x00000008040e9825 */ /* 0x008fc600078e000e */
[----:B------:R2:W5:Y:S01]  /*0380*/  @!P3 LDG.E.64 R20, desc[UR4][R24.64] ;  /* 0x000000041814b981 */ /* 0x000562000c1e1b00 */
[----:B-1----:R-:W-:Y:S01]  /*0390*/  CS2R R22, SRZ ;  /* 0x0000000000167805 */ /* 0x002fe2000001ff00 */
[----:B----4-:R-:W-:Y:S01]  /*03a0*/  @!P6 IMAD.WIDE.U32 R12, R0, 0x8, R18 ;  /* 0x00000008000ce825 */ /* 0x010fe200078e0012 */
[----:B------:R-:W-:-:S04]  /*03b0*/  CS2R R18, SRZ ;  /* 0x0000000000127805 */ /* 0x000fc8000001ff00 */
[----:B------:R2:W5:Y:S04]  /*03c0*/  @!P1 LDG.E.64 R22, desc[UR4][R14.64] ;  /* 0x000000040e169981 */ /* 0x000568000c1e1b00 */
[----:B------:R2:W5:Y:S01]  /*03d0*/  @!P6 LDG.E.64 R18, desc[UR4][R12.64] ;  /* 0x000000040c12e981 */ /* 0x000562000c1e1b00 */
[----:B0-----:R-:W-:Y:S01]  /*03e0*/  @!P0 IMAD.WIDE.U32 R16, R29, 0x8, R16 ;  /* 0x000000081d108825 */ /* 0x001fe200078e0010 */
[----:B------:R-:W-:-:S06]  /*03f0*/  CS2R R28, SRZ ;  /* 0x00000000001c7805 */ /* 0x000fcc000001ff00 */
[----:B------:R2:W5:Y:S01]  /*0400*/  @!P0 LDG.E.64 R28, desc[UR4][R16.64] ;  /* 0x00000004101c8981 */ /* 0x000562000c1e1b00 */
[----:B------:R-:W-:Y:S01]  /*0410*/  ISETP.GE.U32.AND P0, PT, R2, R5, PT ;  /* 0x000000050200720c */ /* 0x000fe20003f06070 */
[----:B------:R-:W-:Y:S04]  /*0420*/  BSSY.RECONVERGENT B0, `(.L_x_13283) ;  /* 0x000003a000007945 */ /* 0x000fe80003800200 */
[----:B------:R-:W-:Y:S08]  /*0430*/  BSSY.RELIABLE B1, `(.L_x_13284) ;  /* 0x0000031000017945 */ /* 0x000ff00003800100 */
[----:B--2---:R-:W-:Y:S05]  /*0440*/  @P0 BRA `(.L_x_13285) ;  /* 0x0000000000380947 */ /* 0x004fea0003800000 */
[----:B------:R-:W0:Y:S01]  /*0450*/  LDC.64 R12, c[0x0][0x388] ;  /* 0x0000e200ff0c7b82 */ /* 0x000e220000000a00 */
[----:B------:R-:W-:Y:S01]  /*0460*/  IADD3 R15, PT, PT, R3, R2, RZ ;  /* 0x00000002030f7210 */ /* 0x000fe20007ffe0ff */
[----:B-----5:R-:W1:Y:S01]  /*0470*/  DADD R10, -RZ, -R10 ;  /* 0x00000000ff0a7229 */ /* 0x020e62000000090a */
[----:B------:R-:W-:-:S05]  /*0480*/  VIADD R2, R2, 0x80 ;  /* 0x0000008002027836 */ /* 0x000fca0000000000 */
[----:B------:R-:W-:Y:S01]  /*0490*/  ISETP.GE.U32.AND P0, PT, R2, R5, PT ;  /* 0x000000050200720c */ /* 0x000fe20003f06070 */
[----:B0-----:R-:W-:-:S05]  /*04a0*/  IMAD.WIDE.U32 R12, R15, 0x8, R12 ;  /* 0x000000080f0c7825 */ /* 0x001fca00078e000c */
[----:B-1----:R0:W-:Y:S07]  /*04b0*/  STG.E.64 desc[UR4][R12.64], R10 ;  /* 0x0000000a0c007986 */ /* 0x0021ee000c101b04 */
[----:B------:R-:W-:Y:S05]  /*04c0*/  @P0 BRA `(.L_x_13286) ;  /* 0x0000000000380947 */ /* 0x000fea0003800000 */
[----:B0-----:R-:W0:Y:S01]  /*04d0*/  LDC.64 R10, c[0x0][0x388] ;  /* 0x0000e200ff0a7b82 */ /* 0x001e220000000a00 */
[----:B------:R-:W-:Y:S01]  /*04e0*/  IADD3 R13, PT, PT, R3, R2, RZ ;  /* 0x00000002030d7210 */ /* 0x000fe20007ffe0ff */
[----:B------:R-:W1:Y:S01]  /*04f0*/  DADD R8, -RZ, -R8 ;  /* 0x00000000ff087229 */ /* 0x000e620000000908 */
[----:B------:R-:W-:-:S03]  /*0500*/  VIADD R2, R2, 0x80 ;  /* 0x0000008002027836 */ /* 0x000fc60000000000 */
[----:B0-----:R-:W-:-:S05]  /*0510*/  IMAD.WIDE.U32 R10, R13, 0x8, R10 ;  /* 0x000000080d0a7825 */ /* 0x001fca00078e000a */
[----:B-1----:R0:W-:Y:S02]  /*0520*/  STG.E.64 desc[UR4][R10.64], R8 ;  /* 0x000000080a007986 */ /* 0x0021e4000c101b04 */
.L_x_13285:
[----:B------:R-:W-:-:S13]  /*0530*/  ISETP.GE.U32.AND P0, PT, R2, R5, PT ;  /* 0x000000050200720c */ /* 0x000fda0003f06070 */
[----:B------:R-:W-:Y:S05]  /*0540*/  @P0 BRA `(.L_x_13287) ;  /* 0x0000000000380947 */ /* 0x000fea0003800000 */
[----:B0----5:R-:W0:Y:S01]  /*0550*/  LDC.64 R8, c[0x0][0x388] ;  /* 0x0000e200ff087b82 */ /* 0x021e220000000a00 */
[----:B------:R-:W-:Y:S01]  /*0560*/  IADD3 R11, PT, PT, R3, R2, RZ ;  /* 0x00000002030b7210 */ /* 0x000fe20007ffe0ff */
[----:B------:R-:W1:Y:S01]  /*0570*/  DADD R6, -RZ, -R6 ;  /* 0x00000000ff067229 */ /* 0x000e620000000906 */
[----:B------:R-:W-:-:S03]  /*0580*/  VIADD R2, R2, 0x80 ;  /* 0x0000008002027836 */ /* 0x000fc60000000000 */
[----:B0-----:R-:W-:-:S05]  /*0590*/  IMAD.WIDE.U32 R8, R11, 0x8, R8 ;  /* 0x000000080b087825 */ /* 0x001fca00078e0008 */
[----:B-1----:R1:W-:Y:S02]  /*05a0*/  STG.E.64 desc[UR4][R8.64], R6 ;  /* 0x0000000608007986 */ /* 0x0023e4000c101b04 */
.L_x_13286:
[----:B------:R-:W-:-:S13]  /*05b0*/  ISETP.GE.U32.AND P0, PT, R2, R5, PT ;  /* 0x000000050200720c */ /* 0x000fda0003f06070 */
[----:B------:R-:W-:Y:S05]  /*05c0*/  @P0 BRA `(.L_x_13288) ;  /* 0x0000000000380947 */ /* 0x000fea0003800000 */
[----:B-1----:R-:W1:Y:S01]  /*05d0*/  LDC.64 R6, c[0x0][0x388] ;  /* 0x0000e200ff067b82 */ /* 0x002e620000000a00 */
[----:B------:R-:W-:Y:S01]  /*05e0*/  IADD3 R9, PT, PT, R3, R2, RZ ;  /* 0x0000000203097210 */ /* 0x000fe20007ffe0ff */
[----:B------:R-:W2:Y:S01]  /*05f0*/  DADD R20, -RZ, -R20 ;  /* 0x00000000ff147229 */ /* 0x000ea20000000914 */
[----:B------:R-:W-:-:S03]  /*0600*/  VIADD R2, R2, 0x80 ;  /* 0x0000008002027836 */ /* 0x000fc60000000000 */
[----:B-1----:R-:W-:-:S05]  /*0610*/  IMAD.WIDE.U32 R6, R9, 0x8, R6 ;  /* 0x0000000809067825 */ /* 0x002fca00078e0006 */
[----:B--2---:R1:W-:Y:S02]  /*0620*/  STG.E.64 desc[UR4][R6.64], R20 ;  /* 0x0000001406007986 */ /* 0x0043e4000c101b04 */
.L_x_13287:
[----:B------:R-:W-:-:S13]  /*0630*/  ISETP.GE.U32.AND P0, PT, R2, R5, PT ;  /* 0x000000050200720c */ /* 0x000fda0003f06070 */
[----:B------:R-:W-:Y:S05]  /*0640*/  @P0 BRA `(.L_x_13289) ;  /* 0x00000000003c0947 */ /* 0x000fea0003800000 */
[----:B-1---5:R-:W1:Y:S01]  /*0650*/  LDC.64 R6, c[0x0][0x388] ;  /* 0x0000e200ff067b82 */ /* 0x022e620000000a00 */
[----:B0-----:R-:W-:Y:S01]  /*0660*/  IADD3 R9, PT, PT, R3, R2, RZ ;  /* 0x0000000203097210 */ /* 0x001fe20007ffe0ff */
[----:B------:R-:W0:Y:S01]  /*0670*/  DADD R26, -RZ, -R26 ;  /* 0x00000000ff1a7229 */ /* 0x000e22000000091a */
[----:B------:R-:W-:-:S03]  /*0680*/  VIADD R2, R2, 0x80 ;  /* 0x0000008002027836 */ /* 0x000fc60000000000 */
[----:B-1----:R-:W-:-:S05]  /*0690*/  IMAD.WIDE.U32 R6, R9, 0x8, R6 ;  /* 0x0000000809067825 */ /* 0x002fca00078e0006 */
[----:B0-----:R2:W-:Y:S02]  /*06a0*/  STG.E.64 desc[UR4][R6.64], R26 ;  /* 0x0000001a06007986 */ /* 0x0015e4000c101b04 */
.L_x_13288:
[----:B------:R-:W-:-:S13]  /*06b0*/  ISETP.GE.U32.AND P0, PT, R2, R5, PT ;  /* 0x000000050200720c */ /* 0x000fda0003f06070 */
[----:B------:R-:W-:Y:S05]  /*06c0*/  @P0 BREAK.RELIABLE B1 ;  /* 0x0000000000010942 */ /* 0x000fea0003800100 */
[----:B------:R-:W-:Y:S05]  /*06d0*/  @P0 BRA `(.L_x_13290) ;  /* 0x0000000000380947 */ /* 0x000fea0003800000 */
[----:B-12---:R-:W1:Y:S01]  /*06e0*/  LDC.64 R6, c[0x0][0x388] ;  /* 0x0000e200ff067b82 */ /* 0x006e620000000a00 */
[----:B------:R-:W-:Y:S01]  /*06f0*/  IADD3 R9, PT, PT, R3, R2, RZ ;  /* 0x0000000203097210 */ /* 0x000fe20007ffe0ff */
[----:B------:R-:W2:Y:S01]  /*0700*/  DADD R22, -RZ, -R22 ;  /* 0x00000000ff167229 */ /* 0x000ea20000000916 */
[----:B------:R-:W-:-:S03]  /*0710*/  VIADD R2, R2, 0x80 ;  /* 0x0000008002027836 */ /* 0x000fc60000000000 */
[----:B-1----:R-:W-:-:S05]  /*0720*/  IMAD.WIDE.U32 R6, R9, 0x8, R6 ;  /* 0x0000000809067825 */ /* 0x002fca00078e0006 */
[----:B--2---:R2:W-:Y:S02]  /*0730*/  STG.E.64 desc[UR4][R6.64], R22 ;  /* 0x0000001606007986 */ /* 0x0045e4000c101b04 */
.L_x_13289:
[----:B------:R-:W-:Y:S05]  /*0740*/  BSYNC.RELIABLE B1 ;  /* 0x0000000000017941 */ /* 0x000fea0003800100 */
.L_x_13284:
[----:B------:R-:W-:-:S13]  /*0750*/  ISETP.GE.U32.AND P0, PT, R2, R5, PT ;  /* 0x000000050200720c */ /* 0x000fda0003f06070 */
[----:B-12--5:R-:W1:Y:S01]  /*0760*/  @!P0 LDC.64 R6, c[0x0][0x388] ;  /* 0x0000e200ff068b82 */ /* 0x026e620000000a00 */
[----:B0-----:R-:W-:Y:S01]  /*0770*/  @!P0 IADD3 R9, PT, PT, R3, R2, RZ ;  /* 0x0000000203098210 */ /* 0x001fe20007ffe0ff */
[----:B------:R-:W0:Y:S01]  /*0780*/  @!P0 DADD R28, -RZ, -R28 ;  /* 0x00000000ff1c8229 */ /* 0x000e22000000091c */
[----:B------:R-:W-:-:S03]  /*0790*/  @!P0 VIADD R2, R2, 0x80 ;  /* 0x0000008002028836 */ /* 0x000fc60000000000 */
[----:B-1----:R-:W-:-:S05]  /*07a0*/  @!P0 IMAD.WIDE.U32 R6, R9, 0x8, R6 ;  /* 0x0000000809068825 */ /* 0x002fca00078e0006 */
[----:B0-----:R3:W-:Y:S02]  /*07b0*/  @!P0 STG.E.64 desc[UR4][R6.64], R28 ;  /* 0x0000001c06008986 */ /* 0x0017e4000c101b04 */
.L_x_13290:
[----:B------:R-:W-:Y:S05]  /*07c0*/  BSYNC.RECONVERGENT B0 ;  /* 0x0000000000007941 */ /* 0x000fea0003800200 */
.L_x_13283:
[----:B------:R-:W-:Y:S05]  /*07d0*/  WARPSYNC.ALL ;  /* 0x0000000000007948 */ /* 0x000fea0003800000 */
[----:B------:R-:W-:-:S13]  /*07e0*/  ISETP.GE.U32.AND P0, PT, R2, R5, PT ;  /* 0x000000050200720c */ /* 0x000fda0003f06070 */
[----:B------:R-:W-:Y:S05]  /*07f0*/  @P0 EXIT ;  /* 0x000000000000094d */ /* 0x000fea0003800000 */
[----:B------:R-:W4:Y:S01]  /*0800*/  LDC.64 R4, c[0x0][0x388] ;  /* 0x0000e200ff047b82 */ /* 0x000f220000000a00 */
[----:B------:R-:W-:Y:S01]  /*0810*/  IADD3 R3, PT, PT, R3, R2, RZ ;  /* 0x0000000203037210 */ /* 0x000fe20007ffe0ff */
[----:B------:R-:W5:Y:S04]  /*0820*/  DADD R18, -RZ, -R18 ;  /* 0x00000000ff127229 */ /* 0x000f680000000912 */
[----:B----4-:R-:W-:-:S05]  /*0830*/  IMAD.WIDE.U32 R2, R3, 0x8, R4 ;  /* 0x0000000803027825 */ /* 0x010fca00078e0004 */
[----:B-----5:R-:W-:Y:S01]  /*0840*/  STG.E.64 desc[UR4][R2.64], R18 ;  /* 0x0000001202007986 */ /* 0x020fe2000c101b04 */
[----:B------:R-:W-:Y:S05]  /*0850*/  EXIT ;  /* 0x000000000000794d */ /* 0x000fea0003800000 */
.L_x_13282:
        /* <DEDUP_REMOVED lines=8> */
[----:B------:R-:W5:Y:S01]  /*08e0*/  LDG.E.128 R8, desc[UR4][R20.64+0x1800] ;  /* 0x0018000414087981 */ /* 0x000f62000c1e1d00 */
[----:B--2---:R-:W-:-:S04]  /*08f0*/  IMAD.WIDE.U32 R2, R3, 0x8, R22 ;  /* 0x0000000803027825 */ /* 0x004fc800078e0016 */
[----:B------:R-:W-:Y:S01]  /*0900*/  IMAD.WIDE.U32 R2, R0, 0x10, R2 ;  /* 0x0000001000027825 */ /* 0x000fe200078e0002 */
[----:B---3--:R-:W-:-:S15]  /*0910*/  DADD R12, -RZ, -R12 ;  /* 0x00000000ff0c7229 */ /* 0x008fde000000090c */
[----:B------:R-:W-:-:S15]  /*0920*/  NOP ;  /* 0x0000000000007918 */ /* 0x000fde0000000000 */
[----:B------:R-:W-:-:S15]  /*0930*/  NOP ;  /* 0x0000000000007918 */ /* 0x000fde0000000000 */
[----:B------:R-:W-:-:S15]  /*0940*/  NOP ;  /* 0x0000000000007918 */ /* 0x000fde0000000000 */
[----:B------:R-:W-:-:S04]  /*0950*/  NOP ;  /* 0x0000000000007918 */ /* 0x000fc80000000000 */
[----:B------:R-:W0:Y:S02]  /*0960*/  DADD R14, -RZ, -R14 ;  /* 0x00000000ff0e7229 */ /* 0x000e24000000090e */
[----:B0-----:R-:W-:-:S15]  /*0970*/  STG.E.128 desc[UR4][R2.64], R12 ;  /* 0x0000000c02007986 */ /* 0x001fde000c101d04 */
[----:B------:R-:W-:-:S15]  /*0980*/  NOP ;  /* 0x0000000000007918 */ /* 0x000fde0000000000 */
[----:B------:R-:W-:-:S15]  /*0990*/  NOP ;  /* 0x0000000000007918 */ /* 0x000fde0000000000 */
[----:B------:R-:W-:-:S15]  /*09a0*/  NOP ;  /* 0x0000000000007918 */ /* 0x000fde0000000000 */
[----:B------:R-:W-:-:S02]  /*09b0*/  NOP ;  /* 0x0000000000007918 */ /* 0x000fc40000000000 */
[----:B----4-:R-:W-:-:S15]  /*09c0*/  DADD R16, -RZ, -R16 ;  /* 0x00000000ff107229 */ /* 0x010fde0000000910 */
        /* <DEDUP_REMOVED lines=10> */
[----:B-----5:R-:W-:-:S15]  /*0a70*/  DADD R4, -RZ, -R4 ;  /* 0x00000000ff047229 */ /* 0x020fde0000000904 */
        /* <DEDUP_REMOVED lines=10> */
[----:B------:R-:W-:-:S15]  /*0b20*/  DADD R8, -RZ, -R8 ;  /* 0x00000000ff087229 */ /* 0x000fde0000000908 */
[----:B------:R-:W-:-:S15]  /*0b30*/  NOP ;  /* 0x0000000000007918 */ /* 0x000fde0000000000 */
[----:B------:R-:W-:-:S15]  /*0b40*/  NOP ;  /* 0x0000000000007918 */ /* 0x000fde0000000000 */
[----:B------:R-:W-:-:S15]  /*0b50*/  NOP ;  /* 0x0000000000007918 */ /* 0x000fde0000000000 */
[----:B------:R-:W-:-:S04]  /*0b60*/  NOP ;  /* 0x0000000000007918 */ /* 0x000fc80000000000 */
[----:B------:R-:W0:Y:S02]  /*0b70*/  DADD R10, -RZ, -R10 ;  /* 0x00000000ff0a7229 */ /* 0x000e24000000090a */
[----:B0-----:R-:W-:Y:S01]  /*0b80*/  STG.E.128 desc[UR4][R2.64+0x1800], R8 ;  /* 0x0018000802007986 */ /* 0x001fe2000c101d04 */
[----:B------:R-:W-:Y:S05]  /*0b90*/  EXIT ;  /* 0x000000000000794d */ /* 0x000fea0003800000 */
.L_x_13291:
        /* <DEDUP_REMOVED lines=14> */
.L_x_23374:


//--------------------- .text._ZN2at6native29vectorized_elementwise_kernelILi4EZZZNS0_15neg_kernel_cudaERNS_18TensorIteratorBaseEENKUlvE0_clEvENKUlvE4_clEvEUldE_St5arrayIPcLm2EEEEviT0_T1_ --------------------------
	.section	.text._ZN2at6native29vectorized_elementwise_kernelILi4EZZZNS0_15neg_kernel_cudaERNS_18TensorIteratorBaseEENKUlvE0_clEvENKUlvE4_clEvEUldE_St5arrayIPcLm2EEEEviT0_T1_,"ax",@progbits
	.align	128
        .global         _ZN2at6native29vectorized_elementwise_kernelILi4EZZZNS0_15neg_kernel_cudaERNS_18TensorIteratorBaseEENKUlvE0_clEvENKUlvE4_clEvEUldE_St5arrayIPcLm2EEEEviT0_T1_
        .type           _ZN2at6native29vectorized_elementwise_kernelILi4EZZZNS0_15neg_kernel_cudaERNS_18TensorIteratorBaseEENKUlvE0_clEvENKUlvE4_clEvEUldE_St5arrayIPcLm2EEEEviT0_T1_,@function
        .size           _ZN2at6native29vectorized_elementwise_kernelILi4EZZZNS0_15neg_kernel_cudaERNS_18TensorIteratorBaseEENKUlvE0_clEvENKUlvE4_clEvEUldE_St5arrayIPcLm2EEEEviT0_T1_,(.L_x_23375 - _ZN2at6native29vectorized_elementwise_kernelILi4EZZZNS0_15neg_kernel_cudaERNS_18TensorIteratorBaseEENKUlvE0_clEvENKUlvE4_clEvEUldE_St5arrayIPcLm2EEEEviT0_T1_)
        .other          _ZN2at6native29vectorized_elementwise_kernelILi4EZZZNS0_15neg_kernel_cudaERNS_18TensorIteratorBaseEENKUlvE0_clEvENKUlvE4_clEvEUldE_St5arrayIPcLm2EEEEviT0_T1_,@"STO_CUDA_ENTRY STV_DEFAULT"
_ZN2at6native29vectorized_elementwise_kernelILi4EZZZNS0_15neg_kernel_cudaERNS_18TensorIteratorBaseEENKUlvE0_clEvENKUlvE4_clEvEUldE_St5arrayIPcLm2EEEEviT0_T1_:
.text._ZN2at6native29vectorized_elementwise_kernelILi4EZZZNS0_15neg_kernel_cudaERNS_18TensorIteratorBaseEENKUlvE0_clEvENKUlvE4_clEvEUldE_St5arrayIPcLm2EEEEviT0_T1_:
        /* <DEDUP_REMOVED lines=83> */
.L_x_13295:
        /* <DEDUP_REMOVED lines=8> */
.L_x_13296:
        /* <DEDUP_REMOVED lines=8> */
.L_x_13297:
        /* <DEDUP_REMOVED lines=8> */
.L_x_13298:
        /* <DEDUP_REMOVED lines=9> */
.L_x_13299:
[----:B------:R-:W-:Y:S05]  /*0740*/  BSYNC.RELIABLE B1 ;  /* 0x0000000000017941 */ /* 0x000fea0003800100 */
.L_x_13294:
[----:B------:R-:W-:-:S13]  /*0750*/  ISETP.GE.U32.AND P0, PT, R2, R5, PT ;  /* 0x000000050200720c */ /* 0x000fda0003f06070 */
[----:B-12--5:R-:W1:Y:S01]  /*0760*/  @!P0 LDC.64 R6, c[0x0][0x388] ;  /* 0x0000e200ff068b82 */ /* 0x026e620000000a00 */
[----:B0-----:R-:W-:Y:S01]  /*0770*/  @!P0 IADD3 R9, PT, PT, R3, R2, RZ ;  /* 0x0000000203098210 */ /* 0x001fe20007ffe0ff */
[----:B------:R-:W0:Y:S01]  /*0780*/  @!P0 DADD R28, -RZ, -R28 ;  /* 0x00000000ff1c8229 */ /* 0x000e22000000091c */
[----:B------:R-:W-:-:S03]  /*0790*/  @!P0 VIADD R2, R2, 0x80 ;  /* 0x0000008002028836 */ /* 0x000fc60000000000 */
[----:B-1----:R-:W-:-:S05]  /*07a0*/  @!P0 IMAD.WIDE.U32 R6, R9, 0x8, R6 ;  /* 0x0000000809068825 */ /* 0x002fca00078e0006 */
[----:B0-----:R3:W-:Y:S02]  /*07b0*/  @!P0 STG.E.64 desc[UR4][R6.64], R28 ;  /* 0x0000001c06008986 */ /* 0x0017e4000c101b04 */
.L_x_13300:
[----:B------:R-:W-:Y:S05]  /*07c0*/  BSYNC.RECONVERGENT B0 ;  /* 0x0000000000007941 */ /* 0x000fea0003800200 */
.L_x_13293:
        /* <DEDUP_REMOVED lines=9> */
.L_x_13292:
[----:B------:R-:W0:Y:S01]  /*0860*/  S2R R0, SR_TID.X ;  /* 0x0000000000007919 */ /* 0x000e220000002100 */
[----:B------:R-:W1:Y:S08]  /*0870*/  LDC.64 R4, c[0x0][0x390] ;  /* 0x0000e400ff047b82 */ /* 0x000e700000000a00 */
[----:B------:R-:W2:Y:S01]  /*0880*/  LDC.64 R22, c[0x0][0x388] ;  /* 0x0000e200ff167b82 */ /* 0x000ea20000000a00 */
[----:B-1----:R-:W-:-:S04]  /*0890*/  IMAD.WIDE.U32 R4, R3, 0x8, R4 ;  /* 0x0000000803047825 */ /* 0x002fc800078e0004 */
[----:B0-----:R-:W-:-:S05]  /*08a0*/  IMAD.WIDE.U32 R20, R0, 0x20, R4 ;  /* 0x0000002000147825 */ /* 0x001fca00078e0004 */
[----:B------:R-:W3:Y:S04]  /*08b0*/  LDG.E.ENL2.256 R16, R12, desc[UR4][R20.64] ;  /* 0xfe000004140c797e */ /* 0x000ee80008121910 */
[----:B------:R-:W4:Y:S01]  /*08c0*/  LDG.E.ENL2.256 R8, R4, desc[UR4][R20.64+0x1000] ;  /* 0xfe0080041404797e */ /* 0x000f220008121908 */
[----:B--2---:R-:W-:-:S04]  /*08d0*/  IMAD.WIDE.U32 R2, R3, 0x8, R22 ;  /* 0x0000000803027825 */ /* 0x004fc800078e0016 */
[----:B------:R-:W-:Y:S01]  /*08e0*/  IMAD.WIDE.U32 R2, R0, 0x20, R2 ;  /* 0x0000002000027825 */ /* 0x000fe200078e0002 */
[----:B---3--:R-:W-:-:S15]  /*08f0*/  DADD R12, -RZ, -R12 ;  /* 0x00000000ff0c7229 */ /* 0x008fde000000090c */
[----:B------:R-:W-:-:S15]  /*0900*/  NOP ;  /* 0x0000000000007918 */ /* 0x000fde0000000000 */
[----:B------:R-:W-:-:S15]  /*0910*/  NOP ;  /* 0x0000000000007918 */ /* 0x000fde0000000000 */
[----:B------:R-:W-:-:S15]  /*0920*/  NOP ;  /* 0x0000000000007918 */ /* 0x000fde0000000000 */
[----:B------:R-:W-:-:S04]  /*0930*/  NOP ;  /* 0x0000000000007918 */ /* 0x000fc80000000000 */
[----:B------:R-:W-:-:S15]  /*0940*/  DADD R14, -RZ, -R14 ;  /* 0x00000000ff0e7229 */ /* 0x000fde000000090e */
        /* <DEDUP_REMOVED lines=9> */
[----:B------:R-:W0:Y:S02]  /*09e0*/  DADD R18, -RZ, -R18 ;  /* 0x00000000ff127229 */ /* 0x000e240000000912 */
[----:B0-----:R-:W-:-:S15]  /*09f0*/  STG.E.ENL2.256 desc[UR4][R2.64], R12, R16 ;  /* 0xf800000c0210797f */ /* 0x001fde000f121804 */
        /* <DEDUP_REMOVED lines=20> */
[----:B0-----:R-:W-:Y:S01]  /*0b40*/  STG.E.ENL2.256 desc[UR4][R2.64+0x1000], R4, R8 ;  /* 0xf80080040208797f */ /* 0x001fe2000f121804 */
[----:B------:R-:W-:Y:S05]  /*0b50*/  EXIT ;  /* 0x000000000000794d */ /* 0x000fea0003800000 */
.L_x_13301:
        /* <DEDUP_REMOVED lines=10> */
.L_x_23375:


//--------------------- .text._ZN2at6native29vectorized_elementwise_kernelILi8EZZZNS0_15neg_kernel_cudaERNS_18TensorIteratorBaseEENKUlvE0_clEvENKUlvE4_clEvEUldE_St5arrayIPcLm2EEEEviT0_T1_ --------------------------
	.section	.text._ZN2at6native29vectorized_elementwise_kernelILi8EZZZNS0_15neg_kernel_cudaERNS_18TensorIteratorBaseEENKUlvE0_clEvENKUlvE4_clEvEUldE_St5arrayIPcLm2EEEEviT0_T1_,"ax",@progbits
	.align	128
        .global         _ZN2at6native29vectorized_elementwise_kernelILi8EZZZNS0_15neg_kernel_cudaERNS_18TensorIteratorBaseEENKUlvE0_clEvENKUlvE4_clEvEUldE_St5arrayIPcLm2EEEEviT0_T1_
        .type           _ZN2at6native29vectorized_elementwise_kernelILi8EZZZNS0_15neg_kernel_cudaERNS_18TensorIteratorBaseEENKUlvE0_clEvENKUlvE4_clEvEUldE_St5arrayIPcLm2EEEEviT0_T1_,@function
        .size           _ZN2at6native29vectorized_elementwise_kernelILi8EZZZNS0_15neg_kernel_cudaERNS_18TensorIteratorBaseEENKUlvE0_clEvENKUlvE4_clEvEUldE_St5arrayIPcLm2EEEEviT0_T1_,(.L_x_23376 - _ZN2at6native29vectorized_elementwise_kernelILi8EZZZNS0_15neg_kernel_cudaERNS_18TensorIteratorBaseEENKUlvE0_clEvENKUlvE4_clEvEUldE_St5arrayIPcLm2EEEEviT0_T1_)
        .other          _ZN2at6native29vectorized_elementwise_kernelILi8EZZZNS0_15neg_kernel_cudaERNS_18TensorIteratorBaseEENKUlvE0_clEvENKUlvE4_clEvEUldE_St5arrayIPcLm2EEEEviT0_T1_,@"STO_CUDA_ENTRY STV_DEFAULT"
_ZN2at6native29vectorized_elementwise_kernelILi8EZZZNS0_15neg_kernel_cudaERNS_18TensorIteratorBaseEENKUlvE0_clEvENKUlvE4_clEvEUldE_St5arrayIPcLm2EEEEviT0_T1_:
.text._ZN2at6native29vectorized_elementwise_kernelILi8EZZZNS0_15neg_kernel_cudaERNS_18TensorIteratorBaseEENKUlvE0_clEvENKUlvE4_clEvEUldE_St5arrayIPcLm2EEEEviT0_T1_:
[----:B------:R-:W-:Y:S01]  /*0000*/  LDC R1, c[0x0][0x37c] ;  /* 0x0000df00ff017b82 */ /* 0x000fe20000000800 */
[----:B------:R-:W-:Y:S05]  /*0010*/  EXIT ;  /* 0x000000000000794d */ /* 0x000fea0003800000 */
.L_x_13302:
        /* <DEDUP_REMOVED lines=14> */
.L_x_23376:


//--------------------- .text._ZN2at6native18elementwise_kernelILi128ELi4EZNS0_15gpu_kernel_implIZZZNS0_15neg_kernel_cudaERNS_18TensorIteratorBaseEENKUlvE0_clEvENKUlvE3_clEvEUlsE_EEvS4_RKT_EUliE_EEviT1_ --------------------------
	.section	.text._ZN2at6native18elementwise_kernelILi128ELi4EZNS0_15gpu_kernel_implIZZZNS0_15neg_kernel_cudaERNS_18TensorIteratorBaseEENKUlvE0_clEvENKUlvE3_clEvEUlsE_EEvS4_RKT_EUliE_EEviT1_,"ax",@progbits
	.align	128
        .global         _ZN2at6native18elementwise_kernelILi128ELi4EZNS0_15gpu_kernel_implIZZZNS0_15neg_kernel_cudaERNS_18TensorIteratorBaseEENKUlvE0_clEvENKUlvE3_clEvEUlsE_EEvS4_RKT_EUliE_EEviT1_
        .type           _ZN2at6native18elementwise_kernelILi128ELi4EZNS0_15gpu_kernel_implIZZZNS0_15neg_kernel_cudaERNS_18TensorIteratorBaseEENKUlvE0_clEvENKUlvE3_clEvEUlsE_EEvS4_RKT_EUliE_EEviT1_,@function
        .size           _ZN2at6native18elementwise_kernelILi128ELi4EZNS0_15gpu_kernel_implIZZZNS0_15neg_kernel_cudaERNS_18TensorIteratorBaseEENKUlvE0_clEvENKUlvE3_clEvEUlsE_EEvS4_RKT_EUliE_EEviT1_,(.L_x_23377 - _ZN2at6native18elementwise_kernelILi128ELi4EZNS0_15gpu_kernel_implIZZZNS0_15neg_kernel_cudaERNS_18TensorIteratorBaseEENKUlvE0_clEvENKUlvE3_clEvEUlsE_EEvS4_RKT_EUliE_EEviT1_)
        .other          _ZN2at6native18elementwise_kernelILi128ELi4EZNS0_15gpu_kernel_implIZZZNS0_15neg_kernel_cudaERNS_18TensorIteratorBaseEENKUlvE0_clEvENKUlvE3_clEvEUlsE_EEvS4_RKT_EUliE_EEviT1_,@"STO_CUDA_ENTRY STV_DEFAULT"
_ZN2at6native18elementwise_kernelILi128ELi4EZNS0_15gpu_kernel_implIZZZNS0_15neg_kernel_cudaERNS_18TensorIteratorBaseEENKUlvE0_clEvENKUlvE3_clEvEUlsE_EEvS4_RKT_EUliE_EEviT1_:
.text._ZN2at6native18elementwise_kernelILi128ELi4EZNS0_15gpu_kernel_implIZZZNS0_15neg_kernel_cudaERNS_18TensorIteratorBaseEENKUlvE0_clEvENKUlvE3_clEvEUlsE_EEvS4_RKT_EUliE_EEviT1_:
        /* <DEDUP_REMOVED lines=319> */
.L_x_13305:
        /* <DEDUP_REMOVED lines=16> */
.L_x_13309:
[----:B------:R0:W5:Y:S01]  /*14f0*/  LDG.E.U8 R0, desc[UR36][R2.64] ;  /* 0x0000002402007981 */ /* 0x000162000c1e1100 */
[----:B------:R-:W-:Y:S05]  /*1500*/  BRA `(.L_x_13311) ;  /* 0x0000000c004c7947 */ /* 0x000fea0003800000 */
.L_x_13308:
        /* <DEDUP_REMOVED lines=8> */
.L_x_13313:
[----:B------:R0:W5:Y:S01]  /*1590*/  LDG.E.U16 R0, desc[UR36][R2.64] ;  /* 0x0000002402007981 */ /* 0x000162000c1e1500 */
[----:B------:R-:W-:Y:S05]  /*15a0*/  BRA `(.L_x_13311) ;  /* 0x0000000c00247947 */ /* 0x000fea0003800000 */
.L_x_13312:
[----:B------:R0:W5:Y:S01]  /*15b0*/  LDG.E.U16 R0, desc[UR36][R2.64] ;  /* 0x0000002402007981 */ /* 0x000162000c1e1500 */
[----:B------:R-:W-:Y:S05]  /*15c0*/  BRA `(.L_x_13311) ;  /* 0x0000000c001c7947 */ /* 0x000fea0003800000 */
.L_x_13307:
        /* <DEDUP_REMOVED lines=9> */
.L_x_13315:
[----:B------:R-:W2:Y:S02]  /*1660*/  LDG.E.U16 R4, desc[UR36][R2.64] ;  /* 0x0000002402047981 */ /* 0x000ea4000c1e1500 */
[----:B--2---:R-:W-:-:S06]  /*1670*/  HADD2.F32 R4, -RZ, R4.H0_H0 ;  /* 0x20000004ff047230 */ /* 0x004fcc0000004100 */
[----:B------:R-:W0:Y:S02]  /*1680*/  F2I.FTZ.TRUNC.NTZ R4, R4 ;  /* 0x0000000400047305 */ /* 0x000e24000021f100 */
[----:B0-----:R-:W-:Y:S01]  /*1690*/  PRMT R0, R4, 0x7610, R0 ;  /* 0x0000761004007816 */ /* 0x001fe20000000000 */
[----:B------:R-:W-:Y:S06]  /*16a0*/  BRA `(.L_x_13311) ;  /* 0x0000000800e47947 */ /* 0x000fec0003800000 */
.L_x_13314:
        /* <DEDUP_REMOVED lines=9> */
.L_x_13317:
[----:B------:R-:W2:Y:S02]  /*1740*/  LDG.E.U16 R2, desc[UR36][R2.64] ;  /* 0x0000002402027981 */ /* 0x000ea4000c1e1500 */
[----:B--2---:R-:W-:-:S06]  /*1750*/  HADD2.F32 R4, -RZ, R2.H0_H0 ;  /* 0x20000002ff047230 */ /* 0x004fcc0000004100 */
[----:B------:R-:W0:Y:S02]  /*1760*/  F2I.FTZ.TRUNC.NTZ R4, R4 ;  /* 0x0000000400047305 */ /* 0x000e24000021f100 */
[----:B0-----:R-:W-:Y:S01]  /*1770*/  PRMT R0, R4, 0x7610, R0 ;  /* 0x0000761004007816 */ /* 0x001fe20000000000 */
[----:B------:R-:W-:Y:S06]  /*1780*/  BRA `(.L_x_13311) ;  /* 0x0000000800ac7947 */ /* 0x000fec0003800000 */
.L_x_13316:
[----:B------:R-:W2:Y:S02]  /*1790*/  LDG.E.64 R2, desc[UR36][R2.64] ;  /* 0x0000002402027981 */ /* 0x000ea4000c1e1b00 */
[----:B--2---:R0:W1:Y:S02]  /*17a0*/  F2I.F64.TRUNC R0, R2 ;  /* 0x0000000200007311 */ /* 0x004064000030d100 */
[----:B01----:R-:W-:Y:S05]  /*17b0*/  BRA `(.L_x_13311) ;  /* 0x0000000800a07947 */ /* 0x003fea0003800000 */
.L_x_13306:
        /* <DEDUP_REMOVED lines=12> */
.L_x_13320:
[----:B------:R-:W2:Y:S02]  /*1880*/  LDG.E.64 R2, desc[UR36][R2.64] ;  /* 0x0000002402027981 */ /* 0x000ea4000c1e1b00 */
[----:B--2---:R3:W4:Y:S02]  /*1890*/  F2I.F64.TRUNC R0, R2 ;  /* 0x0000000200007311 */ /* 0x004724000030d100 */
[----:B---34-:R-:W-:Y:S05]  /*18a0*/  BRA `(.L_x_13311) ;  /* 0x0000000800647947 */ /* 0x018fea0003800000 */
.L_x_13319:
        /* <DEDUP_REMOVED lines=27> */
.L_x_13322:
        /* <DEDUP_REMOVED lines=14> */
.L_x_13321:
[----:B------:R-:W2:Y:S02]  /*1b40*/  LDG.E.U16 R4, desc[UR36][R2.64] ;  /* 0x0000002402047981 */ /* 0x000ea4000c1e1500 */
[----:B--2---:R-:W-:-:S06]  /*1b50*/  IMAD.U32 R4, R4, 0x10000, RZ ;  /* 0x0001000004047824 */ /* 0x004fcc00078e00ff */
[----:B------:R-:W0:Y:S02]  /*1b60*/  F2I.FTZ.TRUNC.NTZ R4, R4 ;  /* 0x0000000400047305 */ /* 0x000e24000021f100 */
[----:B0-----:R-:W-:Y:S01]  /*1b70*/  PRMT R0, R4, 0x7610, R0 ;  /* 0x0000761004007816 */ /* 0x001fe20000000000 */
[----:B------:R-:W-:Y:S06]  /*1b80*/  BRA `(.L_x_13311) ;  /* 0x0000000400ac7947 */ /* 0x000fec0003800000 */
.L_x_13318:
        /* <DEDUP_REMOVED lines=10> */
.L_x_13325:
        /* <DEDUP_REMOVED lines=21> */
.L_x_13329:
[----:B------:R-:W-:Y:S05]  /*1d80*/  BSYNC.RECONVERGENT B1 ;  /* 0x0000000000017941 */ /* 0x000fea0003800200 */
.L_x_13328:
[----:B------:R-:W-:Y:S02]  /*1d90*/  SHF.L.U32 R0, R0, 0x14, RZ ;  /* 0x0000001400007819 */ /* 0x000fe400000006ff */
[----:B------:R-:W-:-:S04]  /*1da0*/  LEA R2, R2, 0x3b800000, 0x17 ;  /* 0x3b80000002027811 */ /* 0x000fc800078eb8ff */
[----:B------:R-:W-:-:S07]  /*1db0*/  LOP3.LUT R4, R2, R0, R7, 0xfe, !PT ;  /* 0x0000000002047212 */ /* 0x000fce00078efe07 */
.L_x_13327:
[----:B------:R-:W-:Y:S05]  /*1dc0*/  BSYNC.RECONVERGENT B0 ;  /* 0x0000000000007941 */ /* 0x000fea0003800200 */
.L_x_13326:
[----:B------:R-:W0:Y:S02]  /*1dd0*/  F2I.FTZ.TRUNC.NTZ R4, R4 ;  /* 0x0000000400047305 */ /* 0x000e24000021f100 */
[----:B0-----:R-:W-:Y:S01]  /*1de0*/  PRMT R0, R4, 0x7610, R0 ;  /* 0x0000761004007816 */ /* 0x001fe20000000000 */
[----:B------:R-:W-:Y:S06]  /*1df0*/  BRA `(.L_x_13311) ;  /* 0x0000000400107947 */ /* 0x000fec0003800000 */
.L_x_13324:
        /* <DEDUP_REMOVED lines=21> */
.L_x_13333:
[----:B------:R-:W-:Y:S05]  /*1f50*/  BSYNC.RECONVERGENT B1 ;  /* 0x0000000000017941 */ /* 0x000fea0003800200 */
.L_x_13332:
[----:B------:R-:W-:Y:S01]  /*1f60*/  IMAD.SHL.U32 R0, R0, 0x200000, RZ ;  /* 0x0020000000007824 */ /* 0x000fe200078e00ff */
[----:B------:R-:W-:-:S04]  /*1f70*/  LEA R2, R2, 0x37800000, 0x17 ;  /* 0x3780000002027811 */ /* 0x000fc800078eb8ff */
[----:B------:R-:W-:-:S07]  /*1f80*/  LOP3.LUT R4, R2, R0, R7, 0xfe, !PT ;  /* 0x0000000002047212 */ /* 0x000fce00078efe07 */
.L_x_13331:
[----:B------:R-:W-:Y:S05]  /*1f90*/  BSYNC.RECONVERGENT B0 ;  /* 0x0000000000007941 */ /* 0x000fea0003800200 */
.L_x_13330:
[----:B------:R-:W0:Y:S02]  /*1fa0*/  F2I.FTZ.TRUNC.NTZ R4, R4 ;  /* 0x0000000400047305 */ /* 0x000e24000021f100 */
[----:B0-----:R-:W-:Y:S01]  /*1fb0*/  PRMT R0, R4, 0x7610, R0 ;  /* 0x0000761004007816 */ /* 0x001fe20000000000 */
[----:B------:R-:W-:Y:S06]  /*1fc0*/  BRA `(.L_x_13311) ;  /* 0x00000000009c7947 */ /* 0x000fec0003800000 */
.L_x_13323:
[----:B------:R-:W-:-:S09]  /*1fd0*/  UISETP.NE.AND UP0, UPT, UR4, 0x1c, UPT ;  /* 0x0000001c0400788c */ /* 0x000fd2000bf05270 */
[----:B------:R-:W-:Y:S05]  /*1fe0*/  BRA.U !UP0, `(.L_x_13334) ;  /* 0x0000000108907547 */ /* 0x000fea000b800000 */
[----:B------:R-:W-:-:S09]  /*1ff0*/  UISETP.NE.AND UP0, UPT, UR4, 0x1d, UPT ;  /* 0x0000001d0400788c */ /* 0x000fd2000bf05270 */
[----:B------:R-:W-:Y:S05]  /*2000*/  BRA.U !UP0, `(.L_x_13335) ;  /* 0x0000000108807547 */ /* 0x000fea000b800000 */
[----:B------:R-:W-:-:S09]  /*2010*/  UISETP.NE.AND UP0, UPT, UR4, 0x2c, UPT ;  /* 0x0000002c0400788c */ /* 0x000fd2000bf05270 */
[----:B------:R-:W-:Y:S05]  /*2020*/  BRA.U !UP0, `(.L_x_13336) ;  /* 0x0000000108487547 */ /* 0x000fea000b800000 */
.L_x_13310:
        /* <DEDUP_REMOVED lines=16> */
.L_x_13337:
[----:B------:R-:W-:Y:S01]  /*2130*/  PRMT R0, RZ, 0x7610, R0 ;  /* 0x00007610ff007816 */ /* 0x000fe20000000000 */
[----:B------:R-:W-:Y:S06]  /*2140*/  BRA `(.L_x_13311) ;  /* 0x00000000003c7947 */ /* 0x000fec0003800000 */
.L_x_13336:
        /* <DEDUP_REMOVED lines=8> */
.L_x_13339:
[----:B------:R-:W-:Y:S05]  /*21d0*/  BSYNC.RECONVERGENT B0 ;  /* 0x0000000000007941 */ /* 0x000fea0003800200 */
.L_x_13338:
[----:B------:R-:W0:Y:S02]  /*21e0*/  F2I.FTZ.TRUNC.NTZ R4, R4 ;  /* 0x0000000400047305 */ /* 0x000e24000021f100 */
[----:B0-----:R-:W-:Y:S01]  /*21f0*/  PRMT R0, R4, 0x7610, R0 ;  /* 0x0000761004007816 */ /* 0x001fe20000000000 */
[----:B------:R-:W-:Y:S06]  /*2200*/  BRA `(.L_x_13311) ;  /* 0x00000000000c7947 */ /* 0x000fec0003800000 */
.L_x_13335:
[----:B------:R2:W5:Y:S01]  /*2210*/  LDG.E.U16 R0, desc[UR36][R2.64] ;  /* 0x0000002402007981 */ /* 0x000562000c1e1500 */
[----:B------:R-:W-:Y:S05]  /*2220*/  BRA `(.L_x_13311) ;  /* 0x0000000000047947 */ /* 0x000fea0003800000 */
.L_x_13334:
[----:B------:R1:W5:Y:S02]  /*2230*/  LDG.E.U16 R0, desc[UR36][R2.64] ;  /* 0x0000002402007981 */ /* 0x000364000c1e1500 */
.L_x_13311:
[----:B------:R-:W0:Y:S01]  /*2240*/  LDCU.64 UR6, c[0x0][0x580] ;  /* 0x0000b000ff0677ac */ /* 0x000e220008000a00 */
[----:B-1--45:R-:W-:Y:S01]  /*2250*/  IMAD.MOV R9, RZ, RZ, -R0 ;  /* 0x000000ffff097224 */ /* 0x032fe200078e0a00 */
[----:B------:R-:W-:-:S04]  /*2260*/  UPRMT UR4, UR42, 0x9910, URZ ;  /* 0x000099102a047896 */ /* 0x000fc800080000ff */
[----:B------:R-:W-:Y:S01]  /*2270*/  PRMT R9, R9, 0x7710, RZ ;  /* 0x0000771009097816 */ /* 0x000fe200000000ff */
        /* <DEDUP_REMOVED lines=14> */
.L_x_13343:
[----:B------:R3:W-:Y:S01]  /*2360*/  STG.E.U8 desc[UR36][R2.64], R9 ;  /* 0x0000000902007986 */ /* 0x0007e2000c101124 */
[----:B------:R-:W-:Y:S05]  /*2370*/  BRA `(.L_x_13345) ;  /* 0x0000000c00687947 */ /* 0x000fea0003800000 */
.L_x_13342:
[----:B------:R-:W-:-:S09]  /*2380*/  UISETP.NE.AND UP0, UPT, UR4, 0x2, UPT ;  /* 0x000000020400788c */ /* 0x000fd2000bf05270 */
[----:B------:R-:W-:Y:S05]  /*2390*/  BRA.U !UP0, `(.L_x_13346) ;  /* 0x0000000108387547 */ /* 0x000fea000b800000 */
[----:B------:R-:W-:-:S09]  /*23a0*/  UISETP.NE.AND UP0, UPT, UR4, 0x3, UPT ;  /* 0x000000030400788c */ /* 0x000fd2000bf05270 */
[----:B------:R-:W-:Y:S05]  /*23b0*/  BRA.U !UP0, `(.L_x_13347) ;  /* 0x0000000108207547 */ /* 0x000fea000b800000 */
[----:B------:R-:W-:-:S09]  /*23c0*/  UISETP.NE.AND UP0, UPT, UR4, 0x4, UPT ;  /* 0x000000040400788c */ /* 0x000fd2000bf05270 */
[----:B------:R-:W-:Y:S05]  /*23d0*/  BRA.U UP0, `(.L_x_13344) ;  /* 0x0000000900a87547 */ /* 0x000fea000b800000 */
[----:B------:R-:W-:-:S04]  /*23e0*/  PRMT R0, R0, 0x9910, RZ ;  /* 0x0000991000007816 */ /* 0x000fc800000000ff */
[----:B------:R-:W-:-:S05]  /*23f0*/  IADD3 R0, PT, PT, RZ, -R0, RZ ;  /* 0x80000000ff007210 */ /* 0x000fca0007ffe0ff */
[----:B------:R-:W-:-:S05]  /*2400*/  IMAD.MOV.U32 R4, RZ, RZ, R0 ;  /* 0x000000ffff047224 */ /* 0x000fca00078e0000 */
[----:B------:R-:W-:-:S05]  /*2410*/  SHF.R.S32.HI R5, RZ, 0x1f, R4 ;  /* 0x0000001fff057819 */ /* 0x000fca0000011404 */
[----:B------:R0:W-:Y:S01]  /*2420*/  STG.E.64 desc[UR36][R2.64], R4 ;  /* 0x0000000402007986 */ /* 0x0001e2000c101b24 */
[----:B------:R-:W-:Y:S05]  /*2430*/  BRA `(.L_x_13345) ;  /* 0x0000000c00387947 */ /* 0x000fea0003800000 */
.L_x_13347:
[----:B------:R-:W-:-:S05]  /*2440*/  PRMT R0, R0, 0x9910, RZ ;  /* 0x0000991000007816 */ /* 0x000fca00000000ff */
[----:B------:R-:W-:-:S05]  /*2450*/  IMAD.MOV R5, RZ, RZ, -R0 ;  /* 0x000000ffff057224 */ /* 0x000fca00078e0a00 */
[----:B------:R1:W-:Y:S01]  /*2460*/  STG.E desc[UR36][R2.64], R5 ;  /* 0x0000000502007986 */ /* 0x0003e2000c101924 */
[----:B------:R-:W-:Y:S05]  /*2470*/  BRA `(.L_x_13345) ;  /* 0x0000000c00287947 */ /* 0x000fea0003800000 */
.L_x_13346:
[----:B------:R2:W-:Y:S01]  /*2480*/  STG.E.U16 desc[UR36][R2.64], R9 ;  /* 0x0000000902007986 */ /* 0x0005e2000c101524 */
[----:B------:R-:W-:Y:S05]  /*2490*/  BRA `(.L_x_13345) ;  /* 0x0000000c00207947 */ /* 0x000fea0003800000 */
.L_x_13341:
        /* <DEDUP_REMOVED lines=9> */
.L_x_13349:
[----:B------:R-:W0:Y:S02]  /*2530*/  I2F.S16 R0, R9 ;  /* 0x0000000900007306 */ /* 0x000e240000101400 */
[----:B0-----:R-:W-:-:S05]  /*2540*/  F2FP.F16.F32.PACK_AB R0, RZ, R0 ;  /* 0x00000000ff00723e */ /* 0x001fca00000000ff */
[----:B------:R0:W-:Y:S01]  /*2550*/  STG.E.U16 desc[UR36][R2.64], R0 ;  /* 0x0000000002007986 */ /* 0x0001e2000c101524 */
[----:B------:R-:W-:Y:S05]  /*2560*/  BRA `(.L_x_13345) ;  /* 0x0000000800ec7947 */ /* 0x000fea0003800000 */
.L_x_13348:
        /* <DEDUP_REMOVED lines=10> */
.L_x_13351:
[----:B------:R-:W0:Y:S02]  /*2610*/  I2F.S16 R9, R9 ;  /* 0x0000000900097306 */ /* 0x000e240000101400 */
[----:B0-----:R-:W-:-:S04]  /*2620*/  F2FP.F16.F32.PACK_AB R5, RZ, R9 ;  /* 0x00000009ff05723e */ /* 0x001fc800000000ff */
[----:B------:R-:W-:-:S05]  /*2630*/  PRMT R5, R5, 0x5410, RZ ;  /* 0x0000541005057816 */ /* 0x000fca00000000ff */
[----:B------:R0:W-:Y:S01]  /*2640*/  STG.E desc[UR36][R2.64], R5 ;  /* 0x0000000502007986 */ /* 0x0001e2000c101924 */
[----:B------:R-:W-:Y:S05]  /*2650*/  BRA `(.L_x_13345) ;  /* 0x0000000800b07947 */ /* 0x000fea0003800000 */
.L_x_13350:
[----:B------:R-:W0:Y:S02]  /*2660*/  I2F.F64.S16 R4, R9 ;  /* 0x0000000900047312 */ /* 0x000e240000101c00 */
[----:B0-----:R0:W-:Y:S01]  /*2670*/  STG.E.64 desc[UR36][R2.64], R4 ;  /* 0x0000000402007986 */ /* 0x0011e2000c101b24 */
[----:B------:R-:W-:Y:S05]  /*2680*/  BRA `(.L_x_13345) ;  /* 0x0000000800a47947 */ /* 0x000fea0003800000 */
.L_x_13340:
        /* <DEDUP_REMOVED lines=13> */
.L_x_13354:
[----:B------:R-:W-:Y:S01]  /*2760*/  CS2R R6, SRZ ;  /* 0x0000000000067805 */ /* 0x000fe2000001ff00 */
[----:B------:R-:W0:Y:S04]  /*2770*/  I2F.F64.S16 R4, R9 ;  /* 0x0000000900047312 */ /* 0x000e280000101c00 */
[----:B0-----:R0:W-:Y:S01]  /*2780*/  STG.E.128 desc[UR36][R2.64], R4 ;  /* 0x0000000402007986 */ /* 0x0011e2000c101d24 */
[----:B------:R-:W-:Y:S05]  /*2790*/  BRA `(.L_x_13345) ;  /* 0x0000000800607947 */ /* 0x000fea0003800000 */
.L_x_13353:
        /* <DEDUP_REMOVED lines=19> */
.L_x_13358:
[----:B------:R-:W-:Y:S05]  /*28d0*/  BSYNC.RECONVERGENT B0 ;  /* 0x0000000000007941 */ /* 0x000fea0003800200 */
.L_x_13357:
[----:B------:R-:W-:-:S05]  /*28e0*/  LOP3.LUT R5, R0, 0x80, R5, 0xf8, !PT ;  /* 0x0000008000057812 */ /* 0x000fca00078ef805 */
[----:B------:R0:W-:Y:S01]  /*28f0*/  STG.E.U8 desc[UR36][R2.64], R5 ;  /* 0x0000000502007986 */ /* 0x0001e2000c101124 */
[----:B------:R-:W-:Y:S05]  /*2900*/  BRA `(.L_x_13345) ;  /* 0x0000000800047947 */ /* 0x000fea0003800000 */
.L_x_13356:
        /* <DEDUP_REMOVED lines=15> */
.L_x_13360:
[----:B------:R-:W-:Y:S05]  /*2a00*/  BSYNC.RECONVERGENT B0 ;  /* 0x0000000000007941 */ /* 0x000fea0003800200 */
.L_x_13359:
[----:B------:R-:W-:-:S05]  /*2a10*/  LOP3.LUT R5, R0, 0x80, R5, 0xf8, !PT ;  /* 0x0000008000057812 */ /* 0x000fca00078ef805 */
[----:B------:R0:W-:Y:S01]  /*2a20*/  STG.E.U8 desc[UR36][R2.64], R5 ;  /* 0x0000000502007986 */ /* 0x0001e2000c101124 */
[----:B------:R-:W-:Y:S05]  /*2a30*/  BRA `(.L_x_13345) ;  /* 0x0000000400b87947 */ /* 0x000fea0003800000 */
.L_x_13355:
[----:B------:R-:W0:Y:S02]  /*2a40*/  I2F.S16 R0, R9 ;  /* 0x0000000900007306 */ /* 0x000e240000101400 */
[----:B0-----:R-:W-:-:S05]  /*2a50*/  F2FP.BF16.F32.PACK_AB R0, RZ, R0 ;  /* 0x00000000ff00723e */ /* 0x001fca00000010ff */
[----:B------:R0:W-:Y:S01]  /*2a60*/  STG.E.U16 desc[UR36][R2.64], R0 ;  /* 0x0000000002007986 */ /* 0x0001e2000c101524 */
[----:B------:R-:W-:Y:S05]  /*2a70*/  BRA `(.L_x_13345) ;  /* 0x0000000400a87947 */ /* 0x000fea0003800000 */
.L_x_13352:
        /* <DEDUP_REMOVED lines=10> */
.L_x_13363:
        /* <DEDUP_REMOVED lines=13> */
.L_x_13366:
[----:B------:R-:W-:-:S04]  /*2bf0*/  SHF.R.U32.HI R0, RZ, 0x14, R5 ;  /* 0x00000014ff007819 */ /* 0x000fc80000011605 */
[----:B------:R-:W-:-:S04]  /*2c00*/  LOP3.LUT R0, R0, 0x1, RZ, 0xc0, !PT ;  /* 0x0000000100007812 */ /* 0x000fc800078ec0ff */
[----:B------:R-:W-:-:S04]  /*2c10*/  IADD3 R0, PT, PT, R5, 0x487ffff, R0 ;  /* 0x0487ffff05007810 */ /* 0x000fc80007ffe000 */
[----:B------:R-:W-:-:S04]  /*2c20*/  SHF.R.U32.HI R0, RZ, 0x14, R0 ;  /* 0x00000014ff007819 */ /* 0x000fc80000011600 */
[----:B------:R-:W-:-:S07]  /*2c30*/  LOP3.LUT R4, R0, 0xff, RZ, 0xc0, !PT ;  /* 0x000000ff00047812 */ /* 0x000fce00078ec0ff */
.L_x_13367:
[----:B------:R-:W-:-:S04]  /*2c40*/  SHF.R.U32.HI R5, RZ, 0x18, R5 ;  /* 0x00000018ff057819 */ /* 0x000fc80000011605 */
[----:B------:R-:W-:-:S04]  /*2c50*/  LOP3.LUT R4, R4, 0x80, R5, 0xf8, !PT ;  /* 0x0000008004047812 */ /* 0x000fc800078ef805 */
[----:B------:R-:W-:-:S07]  /*2c60*/  PRMT R0, R4, 0x7610, R0 ;  /* 0x0000761004007816 */ /* 0x000fce0000000000 */
.L_x_13365:
[----:B------:R-:W-:Y:S05]  /*2c70*/  BSYNC.RECONVERGENT B0 ;  /* 0x0000000000007941 */ /* 0x000fea0003800200 */
.L_x_13364:
[----:B------:R0:W-:Y:S01]  /*2c80*/  STG.E.U8 desc[UR36][R2.64], R0 ;  /* 0x0000000002007986 */ /* 0x0001e2000c101124 */
[----:B------:R-:W-:Y:S05]  /*2c90*/  BRA `(.L_x_13345) ;  /* 0x0000000400207947 */ /* 0x000fea0003800000 */
.L_x_13362:
        /* <DEDUP_REMOVED lines=13> */
.L_x_13370:
[----:B------:R-:W-:-:S04]  /*2d70*/  SHF.R.U32.HI R0, RZ, 0x15, R5 ;  /* 0x00000015ff007819 */ /* 0x000fc80000011605 */
[----:B------:R-:W-:-:S04]  /*2d80*/  LOP3.LUT R0, R0, 0x1, RZ, 0xc0, !PT ;  /* 0x0000000100007812 */ /* 0x000fc800078ec0ff */
[----:B------:R-:W-:-:S04]  /*2d90*/  IADD3 R0, PT, PT, R5, 0x88fffff, R0 ;  /* 0x088fffff05007810 */ /* 0x000fc80007ffe000 */
[----:B------:R-:W-:-:S04]  /*2da0*/  SHF.R.U32.HI R0, RZ, 0x15, R0 ;  /* 0x00000015ff007819 */ /* 0x000fc80000011600 */
[----:B------:R-:W-:-:S07]  /*2db0*/  LOP3.LUT R4, R0, 0xff, RZ, 0xc0, !PT ;  /* 0x000000ff00047812 */ /* 0x000fce00078ec0ff */
.L_x_13371:
[----:B------:R-:W-:-:S04]  /*2dc0*/  SHF.R.U32.HI R5, RZ, 0x18, R5 ;  /* 0x00000018ff057819 */ /* 0x000fc80000011605 */
[----:B------:R-:W-:-:S04]  /*2dd0*/  LOP3.LUT R4, R4, 0x80, R5, 0xf8, !PT ;  /* 0x0000008004047812 */ /* 0x000fc800078ef805 */
[----:B------:R-:W-:-:S07]  /*2de0*/  PRMT R0, R4, 0x7610, R0 ;  /* 0x0000761004007816 */ /* 0x000fce0000000000 */
.L_x_13369:
[----:B------:R-:W-:Y:S05]  /*2df0*/  BSYNC.RECONVERGENT B0 ;  /* 0x0000000000007941 */ /* 0x000fea0003800200 */
.L_x_13368:
[----:B------:R0:W-:Y:S01]  /*2e00*/  STG.E.U8 desc[UR36][R2.64], R0 ;  /* 0x0000000002007986 */ /* 0x0001e2000c101124 */
[----:B------:R-:W-:Y:S05]  /*2e10*/  BRA `(.L_x_13345) ;  /* 0x0000000000c07947 */ /* 0x000fea0003800000 */
.L_x_13361:
[----:B------:R-:W-:-:S09]  /*2e20*/  UISETP.NE.AND UP0, UPT, UR4, 0x1c, UPT ;  /* 0x0000001c0400788c */ /* 0x000fd2000bf05270 */
[----:B------:R-:W-:Y:S05]  /*2e30*/  BRA.U !UP0, `(.L_x_13372) ;  /* 0x0000000108ac7547 */ /* 0x000fea000b800000 */
[----:B------:R-:W-:-:S09]  /*2e40*/  UISETP.NE.AND UP0, UPT, UR4, 0x1d, UPT ;  /* 0x0000001d0400788c */ /* 0x000fd2000bf05270 */
[----:B------:R-:W-:Y:S05]  /*2e50*/  BRA.U !UP0, `(.L_x_13373) ;  /* 0x00000001088c7547 */ /* 0x000fea000b800000 */
[----:B------:R-:W-:-:S09]  /*2e60*/  UISETP.NE.AND UP0, UPT, UR4, 0x2c, UPT ;  /* 0x0000002c0400788c */ /* 0x000fd2000bf05270 */
[----:B------:R-:W-:Y:S05]  /*2e70*/  BRA.U !UP0, `(.L_x_13374) ;  /* 0x0000000108447547 */ /* 0x000fea000b800000 */
.L_x_13344:
        /* <DEDUP_REMOVED lines=16> */
.L_x_13375:
[----:B------:R-:W-:Y:S05]  /*2f80*/  BRA `(.L_x_13345) ;  /* 0x0000000000647947 */ /* 0x000fea0003800000 */
.L_x_13374:
        /* <DEDUP_REMOVED lines=16> */
.L_x_13373:
[----:B------:R-:W-:-:S05]  /*3090*/  PRMT R0, R0, 0x9910, RZ ;  /* 0x0000991000007816 */ /* 0x000fca00000000ff */
[----:B------:R-:W-:-:S04]  /*30a0*/  IMAD.MOV R0, RZ, RZ, -R0 ;  /* 0x000000ffff007224 */ /* 0x000fc800078e0a00 */
[----:B------:R-:W-:-:S05]  /*30b0*/  IMAD.MOV.U32 R4, RZ, RZ, R0 ;  /* 0x000000ffff047224 */ /* 0x000fca00078e0000 */
[----:B------:R-:W-:-:S05]  /*30c0*/  SHF.R.S32.HI R5, RZ, 0x1f, R4 ;  /* 0x0000001fff057819 */ /* 0x000fca0000011404 */
[----:B------:R0:W-:Y:S01]  /*30d0*/  STG.E.64 desc[UR36][R2.64], R4 ;  /* 0x0000000402007986 */ /* 0x0001e2000c101b24 */
[----:B------:R-:W-:Y:S05]  /*30e0*/  BRA `(.L_x_13345) ;  /* 0x00000000000c7947 */ /* 0x000fea0003800000 */
.L_x_13372:
[----:B------:R-:W-:-:S05]  /*30f0*/  PRMT R0, R0, 0x9910, RZ ;  /* 0x0000991000007816 */ /* 0x000fca00000000ff */
[----:B------:R-:W-:-:S05]  /*3100*/  IMAD.MOV R5, RZ, RZ, -R0 ;  /* 0x000000ffff057224 */ /* 0x000fca00078e0a00 */
[----:B------:R0:W-:Y:S02]  /*3110*/  STG.E desc[UR36][R2.64], R5 ;  /* 0x0000000502007986 */ /* 0x0001e4000c101924 */
.L_x_13345:
[----:B------:R-:W-:-:S07]  /*3120*/  IADD3 R17, PT, PT, R17, 0x80, RZ ;  /* 0x0000008011117810 */ /* 0x000fce0007ffe0ff */
.L_x_13304:
[----:B------:R-:W-:Y:S05]  /*3130*/  BSYNC.RECONVERGENT B6 ;  /* 0x0000000000067941 */ /* 0x000fea0003800200 */
.L_x_13303:
        /* <DEDUP_REMOVED lines=307> */
.L_x_13378:
        /* <DEDUP_REMOVED lines=16> */
.L_x_13382:
[----:B------:R1:W5:Y:S01]  /*4570*/  LDG.E.U8 R0, desc[UR36][R2.64] ;  /* 0x0000002402007981 */ /* 0x000362000c1e1100 */
[----:B------:R-:W-:Y:S05]  /*4580*/  BRA `(.L_x_13384) ;  /* 0x0000000c004c7947 */ /* 0x000fea0003800000 */
.L_x_13381:
        /* <DEDUP_REMOVED lines=8> */
.L_x_13386:
[----:B------:R3:W5:Y:S01]  /*4610*/  LDG.E.U16 R0, desc[UR36][R2.64] ;  /* 0x0000002402007981 */ /* 0x000762000c1e1500 */
[----:B------:R-:W-:Y:S05]  /*4620*/  BRA `(.L_x_13384) ;  /* 0x0000000c00247947 */ /* 0x000fea0003800000 */
.L_x_13385:
[----:B------:R2:W5:Y:S01]  /*4630*/  LDG.E.U16 R0, desc[UR36][R2.64] ;  /* 0x0000002402007981 */ /* 0x000562000c1e1500 */
[----:B------:R-:W-:Y:S05]  /*4640*/  BRA `(.L_x_13384) ;  /* 0x0000000c001c7947 */ /* 0x000fea0003800000 */
.L_x_13380:
        /* <DEDUP_REMOVED lines=9> */
.L_x_13388:
[----:B------:R-:W2:Y:S02]  /*46e0*/  LDG.E.U16 R4, desc[UR36][R2.64] ;  /* 0x0000002402047981 */ /* 0x000ea4000c1e1500 */
[----:B--2---:R-:W-:-:S06]  /*46f0*/  HADD2.F32 R4, -RZ, R4.H0_H0 ;  /* 0x20000004ff047230 */ /* 0x004fcc0000004100 */
[----:B------:R-:W0:Y:S02]  /*4700*/  F2I.FTZ.TRUNC.NTZ R4, R4 ;  /* 0x0000000400047305 */ /* 0x000e24000021f100 */
[----:B0-----:R-:W-:Y:S01]  /*4710*/  PRMT R0, R4, 0x7610, R0 ;  /* 0x0000761004007816 */ /* 0x001fe20000000000 */
[----:B------:R-:W-:Y:S06]  /*4720*/  BRA `(.L_x_13384) ;  /* 0x0000000800e47947 */ /* 0x000fec0003800000 */
.L_x_13387:
        /* <DEDUP_REMOVED lines=9> */
.L_x_13390:
[----:B------:R-:W2:Y:S02]  /*47c0*/  LDG.E.U16 R2, desc[UR36][R2.64] ;  /* 0x0000002402027981 */ /* 0x000ea4000c1e1500 */
[----:B--2---:R-:W-:-:S06]  /*47d0*/  HADD2.F32 R4, -RZ, R2.H0_H0 ;  /* 0x20000002ff047230 */ /* 0x004fcc0000004100 */
[----:B------:R-:W0:Y:S02]  /*47e0*/  F2I.FTZ.TRUNC.NTZ R4, R4 ;  /* 0x0000000400047305 */ /* 0x000e24000021f100 */
[----:B0-----:R-:W-:Y:S01]  /*47f0*/  PRMT R0, R4, 0x7610, R0 ;  /* 0x0000761004007816 */ /* 0x001fe20000000000 */
[----:B------:R-:W-:Y:S06]  /*4800*/  BRA `(.L_x_13384) ;  /* 0x0000000800ac7947 */ /* 0x000fec0003800000 */
.L_x_13389:
[----:B------:R-:W2:Y:S02]  /*4810*/  LDG.E.64 R2, desc[UR36][R2.64] ;  /* 0x0000002402027981 */ /* 0x000ea4000c1e1b00 */
[----:B--2---:R0:W1:Y:S02]  /*4820*/  F2I.F64.TRUNC R0, R2 ;  /* 0x0000000200007311 */ /* 0x004064000030d100 */
[----:B01----:R-:W-:Y:S05]  /*4830*/  BRA `(.L_x_13384) ;  /* 0x0000000800a07947 */ /* 0x003fea0003800000 */
.L_x_13379:
        /* <DEDUP_REMOVED lines=12> */
.L_x_13393:
[----:B------:R-:W2:Y:S02]  /*4900*/  LDG.E.64 R2, desc[UR36][R2.64] ;  /* 0x0000002402027981 */ /* 0x000ea4000c1e1b00 */
[----:B--2---:R0:W1:Y:S02]  /*4910*/  F2I.F64.TRUNC R0, R2 ;  /* 0x0000000200007311 */ /* 0x004064000030d100 */
[----:B01----:R-:W-:Y:S05]  /*4920*/  BRA `(.L_x_13384) ;  /* 0x0000000800647947 */ /* 0x003fea0003800000 */
.L_x_13392:
        /* <DEDUP_REMOVED lines=27> */
.L_x_13395:
        /* <DEDUP_REMOVED lines=14> */
.L_x_13394:
[----:B------:R-:W2:Y:S02]  /*4bc0*/  LDG.E.U16 R4, desc[UR36][R2.64] ;  /* 0x0000002402047981 */ /* 0x000ea4000c1e1500 */
[----:B--2---:R-:W-:-:S06]  /*4bd0*/  IMAD.U32 R4, R4, 0x10000, RZ ;  /* 0x0001000004047824 */ /* 0x004fcc00078e00ff */
[----:B------:R-:W0:Y:S02]  /*4be0*/  F2I.FTZ.TRUNC.NTZ R4, R4 ;  /* 0x0000000400047305 */ /* 0x000e24000021f100 */
[----:B0-----:R-:W-:Y:S01]  /*4bf0*/  PRMT R0, R4, 0x7610, R0 ;  /* 0x0000761004007816 */ /* 0x001fe20000000000 */
[----:B------:R-:W-:Y:S06]  /*4c00*/  BRA `(.L_x_13384) ;  /* 0x0000000400ac7947 */ /* 0x000fec0003800000 */
.L_x_13391:
        /* <DEDUP_REMOVED lines=10> */
.L_x_13398:
        /* <DEDUP_REMOVED lines=21> */
.L_x_13402:
[----:B------:R-:W-:Y:S05]  /*4e00*/  BSYNC.RECONVERGENT B1 ;  /* 0x0000000000017941 */ /* 0x000fea0003800200 */
.L_x_13401:
[----:B------:R-:W-:Y:S02]  /*4e10*/  SHF.L.U32 R0, R0, 0x14, RZ ;  /* 0x0000001400007819 */ /* 0x000fe400000006ff */
[----:B------:R-:W-:-:S04]  /*4e20*/  LEA R2, R2, 0x3b800000, 0x17 ;  /* 0x3b80000002027811 */ /* 0x000fc800078eb8ff */
[----:B------:R-:W-:-:S07]  /*4e30*/  LOP3.LUT R4, R2, R0, R7, 0xfe, !PT ;  /* 0x0000000002047212 */ /* 0x000fce00078efe07 */
.L_x_13400:
[----:B------:R-:W-:Y:S05]  /*4e40*/  BSYNC.RECONVERGENT B0 ;  /* 0x0000000000007941 */ /* 0x000fea0003800200 */
.L_x_13399:
[----:B------:R-:W0:Y:S02]  /*4e50*/  F2I.FTZ.TRUNC.NTZ R4, R4 ;  /* 0x0000000400047305 */ /* 0x000e24000021f100 */
[----:B0-----:R-:W-:Y:S01]  /*4e60*/  PRMT R0, R4, 0x7610, R0 ;  /* 0x0000761004007816 */ /* 0x001fe20000000000 */
[----:B------:R-:W-:Y:S06]  /*4e70*/  BRA `(.L_x_13384) ;  /* 0x0000000400107947 */ /* 0x000fec0003800000 */
.L_x_13397:
        /* <DEDUP_REMOVED lines=21> */
.L_x_13406:
[----:B------:R-:W-:Y:S05]  /*4fd0*/  BSYNC.RECONVERGENT B1 ;  /* 0x0000000000017941 */ /* 0x000fea0003800200 */
.L_x_13405:
[----:B------:R-:W-:Y:S01]  /*4fe0*/  IMAD.SHL.U32 R0, R0, 0x200000, RZ ;  /* 0x0020000000007824 */ /* 0x000fe200078e00ff */
[----:B------:R-:W-:-:S04]  /*4ff0*/  LEA R2, R2, 0x37800000, 0x17 ;  /* 0x3780000002027811 */ /* 0x000fc800078eb8ff */
[----:B------:R-:W-:-:S07]  /*5000*/  LOP3.LUT R4, R2, R0, R7, 0xfe, !PT ;  /* 0x0000000002047212 */ /* 0x000fce00078efe07 */
.L_x_13404:
[----:B------:R-:W-:Y:S05]  /*5010*/  BSYNC.RECONVERGENT B0 ;  /* 0x0000000000007941 */ /* 0x000fea0003800200 */
.L_x_13403:
[----:B------:R-:W0:Y:S02]  /*5020*/  F2I.FTZ.TRUNC.NTZ R4, R4 ;  /* 0x0000000400047305 */ /* 0x000e24000021f100 */
[----:B0-----:R-:W-:Y:S01]  /*5030*/  PRMT R0, R4, 0x7610, R0 ;  /* 0x0000761004007816 */ /* 0x001fe20000000000 */
[----:B------:R-:W-:Y:S06]  /*5040*/  BRA `(.L_x_13384) ;  /* 0x00000000009c7947 */ /* 0x000fec0003800000 */
.L_x_13396:
        /* <DEDUP_REMOVED lines=14> */
.L_x_13410:
[----:B------:R-:W-:Y:S05]  /*5130*/  BSYNC.RECONVERGENT B0 ;  /* 0x0000000000007941 */ /* 0x000fea0003800200 */
.L_x_13409:
[----:B------:R-:W0:Y:S02]  /*5140*/  F2I.FTZ.TRUNC.NTZ R4, R4 ;  /* 0x0000000400047305 */ /* 0x000e24000021f100 */
[----:B0-----:R-:W-:Y:S01]  /*5150*/  PRMT R0, R4, 0x7610, R0 ;  /* 0x0000761004007816 */ /* 0x001fe20000000000 */
[----:B------:R-:W-:Y:S06]  /*5160*/  BRA `(.L_x_13384) ;  /* 0x0000000000547947 */ /* 0x000fec0003800000 */
.L_x_13383:
        /* <DEDUP_REMOVED lines=16> */
.L_x_13411:
[----:B------:R-:W-:Y:S01]  /*5270*/  PRMT R0, RZ, 0x7610, R0 ;  /* 0x00007610ff007816 */ /* 0x000fe20000000000 */
[----:B------:R-:W-:Y:S06]  /*5280*/  BRA `(.L_x_13384) ;  /* 0x00000000000c7947 */ /* 0x000fec0003800000 */
.L_x_13408:
[----:B------:R0:W5:Y:S01]  /*5290*/  LDG.E.U16 R0, desc[UR36][R2.64] ;  /* 0x0000002402007981 */ /* 0x000162000c1e1500 */
[----:B------:R-:W-:Y:S05]  /*52a0*/  BRA `(.L_x_13384) ;  /* 0x0000000000047947 */ /* 0x000fea0003800000 */
.L_x_13407:
[----:B------:R0:W5:Y:S02]  /*52b0*/  LDG.E.U16 R0, desc[UR36][R2.64] ;  /* 0x0000002402007981 */ /* 0x000164000c1e1500 */
.L_x_13384:
[----:B------:R-:W0:Y:S01]  /*52c0*/  LDCU.64 UR6, c[0x0][0x580] ;  /* 0x0000b000ff0677ac */ /* 0x000e220008000a00 */
[----:B-1---5:R-:W-:Y:S01]  /*52d0*/  IADD3 R9, PT, PT, RZ, -R0, RZ ;  /* 0x80000000ff097210 */ /* 0x022fe20007ffe0ff */
[----:B------:R-:W-:-:S03]  /*52e0*/  UPRMT UR4, UR42, 0x9910, URZ ;  /* 0x000099102a047896 */ /* 0x000fc600080000ff */
[----:B------:R-:W-:Y:S01]  /*52f0*/  PRMT R9, R9, 0x7710, RZ ;  /* 0x0000771009097816 */ /* 0x000fe200000000ff */
        /* <DEDUP_REMOVED lines=14> */
.L_x_13415:
[----:B------:R0:W-:Y:S01]  /*53e0*/  STG.E.U8 desc[UR36][R2.64], R9 ;  /* 0x0000000902007986 */ /* 0x0001e2000c101124 */
[----:B------:R-:W-:Y:S05]  /*53f0*/  BRA `(.L_x_13417) ;  /* 0x0000000c00647947 */ /* 0x000fea0003800000 */
.L_x_13414:
[----:B------:R-:W-:-:S09]  /*5400*/  UISETP.NE.AND UP0, UPT, UR4, 0x2, UPT ;  /* 0x000000020400788c */ /* 0x000fd2000bf05270 */
[----:B------:R-:W-:Y:S05]  /*5410*/  BRA.U !UP0, `(.L_x_13418) ;  /* 0x0000000108387547 */ /* 0x000fea000b800000 */
[----:B------:R-:W-:-:S09]  /*5420*/  UISETP.NE.AND UP0, UPT, UR4, 0x3, UPT ;  /* 0x000000030400788c */ /* 0x000fd2000bf05270 */
[----:B------:R-:W-:Y:S05]  /*5430*/  BRA.U !UP0, `(.L_x_13419) ;  /* 0x0000000108207547 */ /* 0x000fea000b800000 */
[----:B------:R-:W-:-:S09]  /*5440*/  UISETP.NE.AND UP0, UPT, UR4, 0x4, UPT ;  /* 0x000000040400788c */ /* 0x000fd2000bf05270 */
[----:B------:R-:W-:Y:S05]  /*5450*/  BRA.U UP0, `(.L_x_13416) ;  /* 0x0000000900687547 */ /* 0x000fea000b800000 */
[----:B------:R-:W-:-:S05]  /*5460*/  PRMT R0, R0, 0x9910, RZ ;  /* 0x0000991000007816 */ /* 0x000fca00000000ff */
[----:B------:R-:W-:-:S05]  /*5470*/  IMAD.MOV R0, RZ, RZ, -R0 ;  /* 0x000000ffff007224 */ /* 0x000fca00078e0a00 */
[----:B------:R-:W-:-:S04]  /*5480*/  MOV R4, R0 ;  /* 0x0000000000047202 */ /* 0x000fc80000000f00 */
[----:B------:R-:W-:-:S05]  /*5490*/  SHF.R.S32.HI R5, RZ, 0x1f, R4 ;  /* 0x0000001fff057819 */ /* 0x000fca0000011404 */
[----:B------:R0:W-:Y:S01]  /*54a0*/  STG.E.64 desc[UR36][R2.64], R4 ;  /* 0x0000000402007986 */ /* 0x0001e2000c101b24 */
[----:B------:R-:W-:Y:S05]  /*54b0*/  BRA `(.L_x_13417) ;  /* 0x0000000c00347947 */ /* 0x000fea0003800000 */
.L_x_13419:
[----:B------:R-:W-:-:S05]  /*54c0*/  PRMT R0, R0, 0x9910, RZ ;  /* 0x0000991000007816 */ /* 0x000fca00000000ff */
[----:B------:R-:W-:-:S05]  /*54d0*/  IMAD.MOV R5, RZ, RZ, -R0 ;  /* 0x000000ffff057224 */ /* 0x000fca00078e0a00 */
[----:B------:R0:W-:Y:S01]  /*54e0*/  STG.E desc[UR36][R2.64], R5 ;  /* 0x0000000502007986 */ /* 0x0001e2000c101924 */
[----:B------:R-:W-:Y:S05]  /*54f0*/  BRA `(.L_x_13417) ;  /* 0x0000000c00247947 */ /* 0x000fea0003800000 */
.L_x_13418:
[----:B------:R0:W-:Y:S01]  /*5500*/  STG.E.U16 desc[UR36][R2.64], R9 ;  /* 0x0000000902007986 */ /* 0x0001e2000c101524 */
[----:B------:R-:W-:Y:S05]  /*5510*/  BRA `(.L_x_13417) ;  /* 0x0000000c001c7947 */ /* 0x000fea0003800000 */
.L_x_13413:
        /* <DEDUP_REMOVED lines=9> */
.L_x_13421:
[----:B------:R-:W0:Y:S02]  /*55b0*/  I2F.S16 R0, R9 ;  /* 0x0000000900007306 */ /* 0x000e240000101400 */
[----:B0-----:R-:W-:-:S05]  /*55c0*/  F2FP.F16.F32.PACK_AB R0, RZ, R0 ;  /* 0x00000000ff00723e */ /* 0x001fca00000000ff */
[----:B------:R0:W-:Y:S01]  /*55d0*/  STG.E.U16 desc[UR36][R2.64], R0 ;  /* 0x0000000002007986 */ /* 0x0001e2000c101524 */
[----:B------:R-:W-:Y:S05]  /*55e0*/  BRA `(.L_x_13417) ;  /* 0x0000000800e87947 */ /* 0x000fea0003800000 */
.L_x_13420:
        /* <DEDUP_REMOVED lines=10> */
.L_x_13423:
[----:B------:R-:W0:Y:S02]  /*5690*/  I2F.S16 R9, R9 ;  /* 0x0000000900097306 */ /* 0x000e240000101400 */
[----:B0-----:R-:W-:-:S04]  /*56a0*/  F2FP.F16.F32.PACK_AB R5, RZ, R9 ;  /* 0x00000009ff05723e */ /* 0x001fc800000000ff */
[----:B------:R-:W-:-:S05]  /*56b0*/  PRMT R5, R5, 0x5410, RZ ;  /* 0x0000541005057816 */ /* 0x000fca00000000ff */
[----:B------:R0:W-:Y:S01]  /*56c0*/  STG.E desc[UR36][R2.64], R5 ;  /* 0x0000000502007986 */ /* 0x0001e2000c101924 */
[----:B------:R-:W-:Y:S05]  /*56d0*/  BRA `(.L_x_13417) ;  /* 0x0000000800ac7947 */ /* 0x000fea0003800000 */
.L_x_13422:
[----:B------:R-:W0:Y:S02]  /*56e0*/  I2F.F64.S16 R4, R9 ;  /* 0x0000000900047312 */ /* 0x000e240000101c00 */
[----:B0-----:R0:W-:Y:S01]  /*56f0*/  STG.E.64 desc[UR36][R2.64], R4 ;  /* 0x0000000402007986 */ /* 0x0011e2000c101b24 */
[----:B------:R-:W-:Y:S05]  /*5700*/  BRA `(.L_x_13417) ;  /* 0x0000000800a07947 */ /* 0x000fea0003800000 */
.L_x_13412:
        /* <DEDUP_REMOVED lines=12> */
.L_x_13427:
[----:B------:R-:W0:Y:S01]  /*57d0*/  I2F.S16 R5, R9 ;  /* 0x0000000900057306 */ /* 0x000e220000101400 */
[----:B------:R-:W-:Y:S01]  /*57e0*/  BSSY.RECONVERGENT B0, `(.L_x_13428) ;  /* 0x0000013000007945 */ /* 0x000fe20003800200 */
[----:B------:R-:W-:Y:S01]  /*57f0*/  HFMA2 R0, -RZ, RZ, 0, 7.62939453125e-06 ;  /* 0x00000080ff007431 */ /* 0x000fe200000001ff */
        /* <DEDUP_REMOVED lines=15> */
.L_x_13430:
[----:B------:R-:W-:-:S04]  /*58f0*/  SHF.R.U32.HI R5, RZ, 0x18, R5 ;  /* 0x00000018ff057819 */ /* 0x000fc80000011605 */
[----:B------:R-:W-:-:S07]  /*5900*/  LOP3.LUT R0, R0, 0x80, R5, 0xf8, !PT ;  /* 0x0000008000007812 */ /* 0x000fce00078ef805 */
.L_x_13429:
[----:B------:R-:W-:Y:S05]  /*5910*/  BSYNC.RECONVERGENT B0 ;  /* 0x0000000000007941 */ /* 0x000fea0003800200 */
.L_x_13428:
[----:B------:R0:W-:Y:S01]  /*5920*/  STG.E.U8 desc[UR36][R2.64], R0 ;  /* 0x0000000002007986 */ /* 0x0001e2000c101124 */
[----:B------:R-:W-:Y:S05]  /*5930*/  BRA `(.L_x_13417) ;  /* 0x0000000800147947 */ /* 0x000fea0003800000 */
.L_x_13426:
        /* <DEDUP_REMOVED lines=18> */
.L_x_13433:
[----:B------:R-:W-:-:S04]  /*5a60*/  SHF.R.U32.HI R5, RZ, 0x18, R5 ;  /* 0x00000018ff057819 */ /* 0x000fc80000011605 */
[----:B------:R-:W-:-:S07]  /*5a70*/  LOP3.LUT R0, R0, 0x80, R5, 0xf8, !PT ;  /* 0x0000008000007812 */ /* 0x000fce00078ef805 */
.L_x_13432:
[----:B------:R-:W-:Y:S05]  /*5a80*/  BSYNC.RECONVERGENT B0 ;  /* 0x0000000000007941 */ /* 0x000fea0003800200 */
.L_x_13431:
[----:B------:R0:W-:Y:S01]  /*5a90*/  STG.E.U8 desc[UR36][R2.64], R0 ;  /* 0x0000000002007986 */ /* 0x0001e2000c101124 */
[----:B------:R-:W-:Y:S05]  /*5aa0*/  BRA `(.L_x_13417) ;  /* 0x0000000400b87947 */ /* 0x000fea0003800000 */
.L_x_13425:
        /* <DEDUP_REMOVED lines=22> */
.L_x_13435:
[----:B------:R-:W-:-:S05]  /*5c10*/  PRMT R0, R0, 0x9910, RZ ;  /* 0x0000991000007816 */ /* 0x000fca00000000ff */
[----:B------:R-:W-:-:S05]  /*5c20*/  IMAD.MOV R0, RZ, RZ, -R0 ;  /* 0x000000ffff007224 */ /* 0x000fca00078e0a00 */
[----:B------:R-:W-:-:S04]  /*5c30*/  MOV R4, R0 ;  /* 0x0000000000047202 */ /* 0x000fc80000000f00 */
[----:B------:R-:W-:-:S05]  /*5c40*/  SHF.R.S32.HI R5, RZ, 0x1f, R4 ;  /* 0x0000001fff057819 */ /* 0x000fca0000011404 */
[----:B------:R0:W-:Y:S01]  /*5c50*/  STG.E.64 desc[UR36][R2.64], R4 ;  /* 0x0000000402007986 */ /* 0x0001e2000c101b24 */
[----:B------:R-:W-:Y:S05]  /*5c60*/  BRA `(.L_x_13417) ;  /* 0x0000000400487947 */ /* 0x000fea0003800000 */
.L_x_13434:
[----:B------:R-:W-:-:S05]  /*5c70*/  PRMT R0, R0, 0x9910, RZ ;  /* 0x0000991000007816 */ /* 0x000fca00000000ff */
[----:B------:R-:W-:-:S05]  /*5c80*/  IMAD.MOV R5, RZ, RZ, -R0 ;  /* 0x000000ffff057224 */ /* 0x000fca00078e0a00 */
[----:B------:R0:W-:Y:S01]  /*5c90*/  STG.E desc[UR36][R2.64], R5 ;  /* 0x0000000502007986 */ /* 0x0001e2000c101924 */
[----:B------:R-:W-:Y:S05]  /*5ca0*/  BRA `(.L_x_13417) ;  /* 0x0000000400387947 */ /* 0x000fea0003800000 */
.L_x_13424:
        /* <DEDUP_REMOVED lines=11> */
.L_x_13437:
[----:B------:R-:W-:Y:S01]  /*5d60*/  CS2R R6, SRZ ;  /* 0x0000000000067805 */ /* 0x000fe2000001ff00 */
[----:B------:R-:W0:Y:S04]  /*5d70*/  I2F.F64.S16 R4, R9 ;  /* 0x0000000900047312 */ /* 0x000e280000101c00 */
[----:B0-----:R4:W-:Y:S01]  /*5d80*/  STG.E.128 desc[UR36][R2.64], R4 ;  /* 0x0000000402007986 */ /* 0x0019e2000c101d24 */
[----:B------:R-:W-:Y:S05]  /*5d90*/  BRA `(.L_x_13417) ;  /* 0x0000000000fc7947 */ /* 0x000fea0003800000 */
.L_x_13436:
[----:B------:R-:W-:-:S09]  /*5da0*/  UISETP.NE.AND UP0, UPT, UR4, 0xf, UPT ;  /* 0x0000000f0400788c */ /* 0x000fd2000bf05270 */
[----:B------:R-:W-:Y:S05]  /*5db0*/  BRA.U !UP0, `(.L_x_13438) ;  /* 0x0000000108e87547 */ /* 0x000fea000b800000 */
[----:B------:R-:W-:-:S09]  /*5dc0*/  UISETP.NE.AND UP0, UPT, UR4, 0x17, UPT ;  /* 0x000000170400788c */ /* 0x000fd2000bf05270 */
[----:B------:R-:W-:Y:S05]  /*5dd0*/  BRA.U !UP0, `(.L_x_13439) ;  /* 0x0000000108907547 */ /* 0x000fea000b800000 */
[----:B------:R-:W-:-:S09]  /*5de0*/  UISETP.NE.AND UP0, UPT, UR4, 0x18, UPT ;  /* 0x000000180400788c */ /* 0x000fd2000bf05270 */
[----:B------:R-:W-:Y:S05]  /*5df0*/  BRA.U !UP0, `(.L_x_13440) ;  /* 0x0000000108447547 */ /* 0x000fea000b800000 */
.L_x_13416:
        /* <DEDUP_REMOVED lines=16> */
.L_x_13441:
[----:B------:R-:W-:Y:S05]  /*5f00*/  BRA `(.L_x_13417) ;  /* 0x0000000000a07947 */ /* 0x000fea0003800000 */
.L_x_13440:
        /* <DEDUP_REMOVED lines=13> */
.L_x_13443:
[----:B------:R-:W-:Y:S05]  /*5fe0*/  BSYNC.RECONVERGENT B0 ;  /* 0x0000000000007941 */ /* 0x000fea0003800200 */
.L_x_13442:
[----:B------:R-:W-:-:S05]  /*5ff0*/  LOP3.LUT R5, R0, 0x80, R5, 0xf8, !PT ;  /* 0x0000008000057812 */ /* 0x000fca00078ef805 */
[----:B------:R2:W-:Y:S01]  /*6000*/  STG.E.U8 desc[UR36][R2.64], R5 ;  /* 0x0000000502007986 */ /* 0x0005e2000c101124 */
[----:B------:R-:W-:Y:S05]  /*6010*/  BRA `(.L_x_13417) ;  /* 0x00000000005c7947 */ /* 0x000fea0003800000 */
.L_x_13439:
        /* <DEDUP_REMOVED lines=12> */
.L_x_13445:
[----:B------:R-:W-:Y:S02]  /*60e0*/  ISETP.GT.U32.AND P0, PT, R4, 0x7f800000, PT ;  /* 0x7f8000000400780c */ /* 0x000fe40003f04070 */
[----:B------:R-:W-:-:S04]  /*60f0*/  MOV R0, 0x7f ;  /* 0x0000007f00007802 */ /* 0x000fc80000000f00 */
[----:B------:R-:W-:-:S07]  /*6100*/  SEL R0, R0, 0x7c, P0 ;  /* 0x0000007c00007807 */ /* 0x000fce0000000000 */
.L_x_13446:
[----:B------:R-:W-:Y:S05]  /*6110*/  BSYNC.RECONVERGENT B0 ;  /* 0x0000000000007941 */ /* 0x000fea0003800200 */
.L_x_13444:
[----:B------:R-:W-:-:S04]  /*6120*/  SHF.R.U32.HI R5, RZ, 0x18, R5 ;  /* 0x00000018ff057819 */ /* 0x000fc80000011605 */
[----:B------:R-:W-:-:S05]  /*6130*/  LOP3.LUT R5, R0, 0x80, R5, 0xf8, !PT ;  /* 0x0000008000057812 */ /* 0x000fca00078ef805 */
[----:B------:R1:W-:Y:S01]  /*6140*/  STG.E.U8 desc[UR36][R2.64], R5 ;  /* 0x0000000502007986 */ /* 0x0003e2000c101124 */
[----:B------:R-:W-:Y:S05]  /*6150*/  BRA `(.L_x_13417) ;  /* 0x00000000000c7947 */ /* 0x000fea0003800000 */
.L_x_13438:
[----:B------:R-:W0:Y:S02]  /*6160*/  I2F.S16 R0, R9 ;  /* 0x0000000900007306 */ /* 0x000e240000101400 */
[----:B0-----:R-:W-:-:S05]  /*6170*/  F2FP.BF16.F32.PACK_AB R0, RZ, R0 ;  /* 0x00000000ff00723e */ /* 0x001fca00000010ff */
[----:B------:R0:W-:Y:S02]  /*6180*/  STG.E.U16 desc[UR36][R2.64], R0 ;  /* 0x0000000002007986 */ /* 0x0001e4000c101524 */
.L_x_13417:
[----:B------:R-:W-:-:S07]  /*6190*/  VIADD R17, R17, 0x80 ;  /* 0x0000008011117836 */ /* 0x000fce0000000000 */
.L_x_13377:
[----:B------:R-:W-:Y:S05]  /*61a0*/  BSYNC.RECONVERGENT B6 ;  /* 0x0000000000067941 */ /* 0x000fea0003800200 */
.L_x_13376:
        /* <DEDUP_REMOVED lines=307> */
.L_x_13449:
        /* <DEDUP_REMOVED lines=16> */
.L_x_13453:
[----:B------:R0:W5:Y:S01]  /*75e0*/  LDG.E.U8 R0, desc[UR36][R2.64] ;  /* 0x0000002402007981 */ /* 0x000162000c1e1100 */
[----:B------:R-:W-:Y:S05]  /*75f0*/  BRA `(.L_x_13455) ;  /* 0x0000000c004c7947 */ /* 0x000fea0003800000 */
.L_x_13452:
        /* <DEDUP_REMOVED lines=8> */
.L_x_13457:
[----:B------:R3:W5:Y:S01]  /*7680*/  LDG.E.U16 R0, desc[UR36][R2.64] ;  /* 0x0000002402007981 */ /* 0x000762000c1e1500 */
[----:B------:R-:W-:Y:S05]  /*7690*/  BRA `(.L_x_13455) ;  /* 0x0000000c00247947 */ /* 0x000fea0003800000 */
.L_x_13456:
[----:B------:R0:W5:Y:S01]  /*76a0*/  LDG.E.U16 R0, desc[UR36][R2.64] ;  /* 0x0000002402007981 */ /* 0x000162000c1e1500 */
[----:B------:R-:W-:Y:S05]  /*76b0*/  BRA `(.L_x_13455) ;  /* 0x0000000c001c7947 */ /* 0x000fea0003800000 */
.L_x_13451:
        /* <DEDUP_REMOVED lines=9> */
.L_x_13459:
[----:B------:R-:W2:Y:S02]  /*7750*/  LDG.E.U16 R4, desc[UR36][R2.64] ;  /* 0x0000002402047981 */ /* 0x000ea4000c1e1500 */
[----:B--2---:R-:W-:-:S06]  /*7760*/  HADD2.F32 R4, -RZ, R4.H0_H0 ;  /* 0x20000004ff047230 */ /* 0x004fcc0000004100 */
[----:B------:R-:W0:Y:S02]  /*7770*/  F2I.FTZ.TRUNC.NTZ R4, R4 ;  /* 0x0000000400047305 */ /* 0x000e24000021f100 */
[----:B0-----:R-:W-:Y:S01]  /*7780*/  PRMT R0, R4, 0x7610, R0 ;  /* 0x0000761004007816 */ /* 0x001fe20000000000 */
[----:B------:R-:W-:Y:S06]  /*7790*/  BRA `(.L_x_13455) ;  /* 0x0000000800e47947 */ /* 0x000fec0003800000 */
.L_x_13458:
        /* <DEDUP_REMOVED lines=9> */
.L_x_13461:
[----:B------:R-:W2:Y:S02]  /*7830*/  LDG.E.U16 R2, desc[UR36][R2.64] ;  /* 0x0000002402027981 */ /* 0x000ea4000c1e1500 */
[----:B--2---:R-:W-:-:S06]  /*7840*/  HADD2.F32 R4, -RZ, R2.H0_H0 ;  /* 0x20000002ff047230 */ /* 0x004fcc0000004100 */
[----:B------:R-:W0:Y:S02]  /*7850*/  F2I.FTZ.TRUNC.NTZ R4, R4 ;  /* 0x0000000400047305 */ /* 0x000e24000021f100 */
[----:B0-----:R-:W-:Y:S01]  /*7860*/  PRMT R0, R4, 0x7610, R0 ;  /* 0x0000761004007816 */ /* 0x001fe20000000000 */
[----:B------:R-:W-:Y:S06]  /*7870*/  BRA `(.L_x_13455) ;  /* 0x0000000800ac7947 */ /* 0x000fec0003800000 */
.L_x_13460:
[----:B------:R-:W2:Y:S02]  /*7880*/  LDG.E.64 R2, desc[UR36][R2.64] ;  /* 0x0000002402027981 */ /* 0x000ea4000c1e1b00 */
[----:B--2---:R0:W1:Y:S02]  /*7890*/  F2I.F64.TRUNC R0, R2 ;  /* 0x0000000200007311 */ /* 0x004064000030d100 */
[----:B01----:R-:W-:Y:S05]  /*78a0*/  BRA `(.L_x_13455) ;  /* 0x0000000800a07947 */ /* 0x003fea0003800000 */
.L_x_13450:
        /* <DEDUP_REMOVED lines=12> */
.L_x_13464:
[----:B------:R-:W2:Y:S02]  /*7970*/  LDG.E.64 R2, desc[UR36][R2.64] ;  /* 0x0000002402027981 */ /* 0x000ea4000c1e1b00 */
[----:B--2---:R0:W1:Y:S02]  /*7980*/  F2I.F64.TRUNC R0, R2 ;  /* 0x0000000200007311 */ /* 0x004064000030d100 */
[----:B01----:R-:W-:Y:S05]  /*7990*/  BRA `(.L_x_13455) ;  /* 0x0000000800647947 */ /* 0x003fea0003800000 */
.L_x_13463:
        /* <DEDUP_REMOVED lines=27> */
.L_x_13466:
        /* <DEDUP_REMOVED lines=14> */
.L_x_13465:
[----:B------:R-:W2:Y:S02]  /*7c30*/  LDG.E.U16 R4, desc[UR36][R2.64] ;  /* 0x0000002402047981 */ /* 0x000ea4000c1e1500 */
[----:B--2---:R-:W-:-:S06]  /*7c40*/  IMAD.U32 R4, R4, 0x10000, RZ ;  /* 0x0001000004047824 */ /* 0x004fcc00078e00ff */
[----:B------:R-:W0:Y:S02]  /*7c50*/  F2I.FTZ.TRUNC.NTZ R4, R4 ;  /* 0x0000000400047305 */ /* 0x000e24000021f100 */
[----:B0-----:R-:W-:Y:S01]  /*7c60*/  PRMT R0, R4, 0x7610, R0 ;  /* 0x0000761004007816 */ /* 0x001fe20000000000 */
[----:B------:R-:W-:Y:S06]  /*7c70*/  BRA `(.L_x_13455) ;  /* 0x0000000400ac7947 */ /* 0x000fec0003800000 */
.L_x_13462:
        /* <DEDUP_REMOVED lines=10> */
.L_x_13469:
        /* <DEDUP_REMOVED lines=21> */
.L_x_13473:
[----:B------:R-:W-:Y:S05]  /*7e70*/  BSYNC.RECONVERGENT B1 ;  /* 0x0000000000017941 */ /* 0x000fea0003800200 */
.L_x_13472:
[----:B------:R-:W-:Y:S02]  /*7e80*/  SHF.L.U32 R0, R0, 0x14, RZ ;  /* 0x0000001400007819 */ /* 0x000fe400000006ff */
[----:B------:R-:W-:-:S04]  /*7e90*/  LEA R2, R2, 0x3b800000, 0x17 ;  /* 0x3b80000002027811 */ /* 0x000fc800078eb8ff */
[----:B------:R-:W-:-:S07]  /*7ea0*/  LOP3.LUT R4, R2, R0, R7, 0xfe, !PT ;  /* 0x0000000002047212 */ /* 0x000fce00078efe07 */
.L_x_13471:
[----:B------:R-:W-:Y:S05]  /*7eb0*/  BSYNC.RECONVERGENT B0 ;  /* 0x0000000000007941 */ /* 0x000fea0003800200 */
.L_x_13470:
[----:B------:R-:W0:Y:S02]  /*7ec0*/  F2I.FTZ.TRUNC.NTZ R4, R4 ;  /* 0x0000000400047305 */ /* 0x000e24000021f100 */
[----:B0-----:R-:W-:Y:S01]  /*7ed0*/  PRMT R0, R4, 0x7610, R0 ;  /* 0x0000761004007816 */ /* 0x001fe20000000000 */
[----:B------:R-:W-:Y:S06]  /*7ee0*/  BRA `(.L_x_13455) ;  /* 0x0000000400107947 */ /* 0x000fec0003800000 */
.L_x_13468:
        /* <DEDUP_REMOVED lines=21> */
.L_x_13477:
[----:B------:R-:W-:Y:S05]  /*8040*/  BSYNC.RECONVERGENT B1 ;  /* 0x0000000000017941 */ /* 0x000fea0003800200 */
.L_x_13476:
[----:B------:R-:W-:Y:S01]  /*8050*/  IMAD.SHL.U32 R0, R0, 0x200000, RZ ;  /* 0x0020000000007824 */ /* 0x000fe200078e00ff */
[----:B------:R-:W-:-:S04]  /*8060*/  LEA R2, R2, 0x37800000, 0x17 ;  /* 0x3780000002027811 */ /* 0x000fc800078eb8ff */
[----:B------:R-:W-:-:S07]  /*8070*/  LOP3.LUT R4, R2, R0, R7, 0xfe, !PT ;  /* 0x0000000002047212 */ /* 0x000fce00078efe07 */
.L_x_13475:
[----:B------:R-:W-:Y:S05]  /*8080*/  BSYNC.RECONVERGENT B0 ;  /* 0x0000000000007941 */ /* 0x000fea0003800200 */
.L_x_13474:
[----:B------:R-:W0:Y:S02]  /*8090*/  F2I.FTZ.TRUNC.NTZ R4, R4 ;  /* 0x0000000400047305 */ /* 0x000e24000021f100 */
[----:B0-----:R-:W-:Y:S01]  /*80a0*/  PRMT R0, R4, 0x7610, R0 ;  /* 0x0000761004007816 */ /* 0x001fe20000000000 */
[----:B------:R-:W-:Y:S06]  /*80b0*/  BRA `(.L_x_13455) ;  /* 0x00000000009c7947 */ /* 0x000fec0003800000 */
.L_x_13467:
        /* <DEDUP_REMOVED lines=14> */
.L_x_13481:
[----:B------:R-:W-:Y:S05]  /*81a0*/  BSYNC.RECONVERGENT B0 ;  /* 0x0000000000007941 */ /* 0x000fea0003800200 */
.L_x_13480:
[----:B------:R-:W0:Y:S02]  /*81b0*/  F2I.FTZ.TRUNC.NTZ R4, R4 ;  /* 0x0000000400047305 */ /* 0x000e24000021f100 */
[----:B0-----:R-:W-:Y:S01]  /*81c0*/  PRMT R0, R4, 0x7610, R0 ;  /* 0x0000761004007816 */ /* 0x001fe20000000000 */
[----:B------:R-:W-:Y:S06]  /*81d0*/  BRA `(.L_x_13455) ;  /* 0x0000000000547947 */ /* 0x000fec0003800000 */
.L_x_13454:
        /* <DEDUP_REMOVED lines=16> */
.L_x_13482:
[----:B------:R-:W-:Y:S01]  /*82e0*/  PRMT R0, RZ, 0x7610, R0 ;  /* 0x00007610ff007816 */ /* 0x000fe20000000000 */
[----:B------:R-:W-:Y:S06]  /*82f0*/  BRA `(.L_x_13455) ;  /* 0x00000000000c7947 */ /* 0x000fec0003800000 */
.L_x_13479:
[----:B------:R1:W5:Y:S01]  /*8300*/  LDG.E.U16 R0, desc[UR36][R2.64] ;  /* 0x0000002402007981 */ /* 0x000362000c1e1500 */
[----:B------:R-:W-:Y:S05]  /*8310*/  BRA `(.L_x_13455) ;  /* 0x0000000000047947 */ /* 0x000fea0003800000 */
.L_x_13478:
[----:B------:R2:W5:Y:S02]  /*8320*/  LDG.E.U16 R0, desc[UR36][R2.64] ;  /* 0x0000002402007981 */ /* 0x000564000c1e1500 */
.L_x_13455:
        /* <DEDUP_REMOVED lines=18> */
.L_x_13486:
[----:B------:R4:W-:Y:S01]  /*8450*/  STG.E.U8 desc[UR36][R2.64], R9 ;  /* 0x0000000902007986 */ /* 0x0009e2000c101124 */
[----:B------:R-:W-:Y:S05]  /*8460*/  BRA `(.L_x_13488) ;  /* 0x0000000c00647947 */ /* 0x000fea0003800000 */
.L_x_13485:
        /* <DEDUP_REMOVED lines=12> */
.L_x_13490:
[----:B------:R-:W-:-:S05]  /*8530*/  PRMT R0, R0, 0x9910, RZ ;  /* 0x0000991000007816 */ /* 0x000fca00000000ff */
[----:B------:R-:W-:-:S05]  /*8540*/  IMAD.MOV R5, RZ, RZ, -R0 ;  /* 0x000000ffff057224 */ /* 0x000fca00078e0a00 */
[----:B------:R2:W-:Y:S01]  /*8550*/  STG.E desc[UR36][R2.64], R5 ;  /* 0x0000000502007986 */ /* 0x0005e2000c101924 */
[----:B------:R-:W-:Y:S05]  /*8560*/  BRA `(.L_x_13488) ;  /* 0x0000000c00247947 */ /* 0x000fea0003800000 */
.L_x_13489:
[----:B------:R0:W-:Y:S01]  /*8570*/  STG.E.U16 desc[UR36][R2.64], R9 ;  /* 0x0000000902007986 */ /* 0x0001e2000c101524 */
[----:B------:R-:W-:Y:S05]  /*8580*/  BRA `(.L_x_13488) ;  /* 0x0000000c001c7947 */ /* 0x000fea0003800000 */
.L_x_13484:
        /* <DEDUP_REMOVED lines=9> */
.L_x_13492:
[----:B------:R-:W0:Y:S02]  /*8620*/  I2F.S16 R0, R9 ;  /* 0x0000000900007306 */ /* 0x000e240000101400 */
[----:B0-----:R-:W-:-:S05]  /*8630*/  F2FP.F16.F32.PACK_AB R0, RZ, R0 ;  /* 0x00000000ff00723e */ /* 0x001fca00000000ff */
[----:B------:R0:W-:Y:S01]  /*8640*/  STG.E.U16 desc[UR36][R2.64], R0 ;  /* 0x0000000002007986 */ /* 0x0001e2000c101524 */
[----:B------:R-:W-:Y:S05]  /*8650*/  BRA `(.L_x_13488) ;  /* 0x0000000800e87947 */ /* 0x000fea0003800000 */
.L_x_13491:
        /* <DEDUP_REMOVED lines=10> */
.L_x_13494:
[----:B------:R-:W0:Y:S02]  /*8700*/  I2F.S16 R9, R9 ;  /* 0x0000000900097306 */ /* 0x000e240000101400 */
[----:B0-----:R-:W-:-:S04]  /*8710*/  F2FP.F16.F32.PACK_AB R5, RZ, R9 ;  /* 0x00000009ff05723e */ /* 0x001fc800000000ff */
[----:B------:R-:W-:-:S05]  /*8720*/  PRMT R5, R5, 0x5410, RZ ;  /* 0x0000541005057816 */ /* 0x000fca00000000ff */
[----:B------:R0:W-:Y:S01]  /*8730*/  STG.E desc[UR36][R2.64], R5 ;  /* 0x0000000502007986 */ /* 0x0001e2000c101924 */
[----:B------:R-:W-:Y:S05]  /*8740*/  BRA `(.L_x_13488) ;  /* 0x0000000800ac7947 */ /* 0x000fea0003800000 */
.L_x_13493:
[----:B------:R-:W0:Y:S02]  /*8750*/  I2F.F64.S16 R4, R9 ;  /* 0x0000000900047312 */ /* 0x000e240000101c00 */
[----:B0-----:R0:W-:Y:S01]  /*8760*/  STG.E.64 desc[UR36][R2.64], R4 ;  /* 0x0000000402007986 */ /* 0x0011e2000c101b24 */
[----:B------:R-:W-:Y:S05]  /*8770*/  BRA `(.L_x_13488) ;  /* 0x0000000800a07947 */ /* 0x000fea0003800000 */
.L_x_13483:
        /* <DEDUP_REMOVED lines=12> */
.L_x_13498:
        /* <DEDUP_REMOVED lines=18> */
.L_x_13501:
[----:B------:R-:W-:-:S04]  /*8960*/  SHF.R.U32.HI R5, RZ, 0x18, R5 ;  /* 0x00000018ff057819 */ /* 0x000fc80000011605 */
[----:B------:R-:W-:-:S07]  /*8970*/  LOP3.LUT R0, R0, 0x80, R5, 0xf8, !PT ;  /* 0x0000008000007812 */ /* 0x000fce00078ef805 */
.L_x_13500:
[----:B------:R-:W-:Y:S05]  /*8980*/  BSYNC.RECONVERGENT B0 ;  /* 0x0000000000007941 */ /* 0x000fea0003800200 */
.L_x_13499:
[----:B------:R0:W-:Y:S01]  /*8990*/  STG.E.U8 desc[UR36][R2.64], R0 ;  /* 0x0000000002007986 */ /* 0x0001e2000c101124 */
[----:B------:R-:W-:Y:S05]  /*89a0*/  BRA `(.L_x_13488) ;  /* 0x0000000800147947 */ /* 0x000fea0003800000 */
.L_x_13497:
        /* <DEDUP_REMOVED lines=18> */
.L_x_13504:
[----:B------:R-:W-:-:S04]  /*8ad0*/  SHF.R.U32.HI R5, RZ, 0x18, R5 ;  /* 0x00000018ff057819 */ /* 0x000fc80000011605 */
[----:B------:R-:W-:-:S07]  /*8ae0*/  LOP3.LUT R0, R0, 0x80, R5, 0xf8, !PT ;  /* 0x0000008000007812 */ /* 0x000fce00078ef805 */
.L_x_13503:
[----:B------:R-:W-:Y:S05]  /*8af0*/  BSYNC.RECONVERGENT B0 ;  /* 0x0000000000007941 */ /* 0x000fea0003800200 */
.L_x_13502:
[----:B------:R0:W-:Y:S01]  /*8b00*/  STG.E.U8 desc[UR36][R2.64], R0 ;  /* 0x0000000002007986 */ /* 0x0001e2000c101124 */
[----:B------:R-:W-:Y:S05]  /*8b10*/  BRA `(.L_x_13488) ;  /* 0x0000000400b87947 */ /* 0x000fea0003800000 */
.L_x_13496:
        /* <DEDUP_REMOVED lines=22> */
.L_x_13506:
[----:B------:R-:W-:-:S05]  /*8c80*/  PRMT R0, R0, 0x9910, RZ ;  /* 0x0000991000007816 */ /* 0x000fca00000000ff */
[----:B------:R-:W-:-:S05]  /*8c90*/  IMAD.MOV R0, RZ, RZ, -R0 ;  /* 0x000000ffff007224 */ /* 0x000fca00078e0a00 */
[----:B------:R-:W-:-:S04]  /*8ca0*/  MOV R4, R0 ;  /* 0x0000000000047202 */ /* 0x000fc80000000f00 */
[----:B------:R-:W-:-:S05]  /*8cb0*/  SHF.R.S32.HI R5, RZ, 0x1f, R4 ;  /* 0x0000001fff057819 */ /* 0x000fca0000011404 */
[----:B------:R0:W-:Y:S01]  /*8cc0*/  STG.E.64 desc[UR36][R2.64], R4 ;  /* 0x0000000402007986 */ /* 0x0001e2000c101b24 */
[----:B------:R-:W-:Y:S05]  /*8cd0*/  BRA `(.L_x_13488) ;  /* 0x0000000400487947 */ /* 0x000fea0003800000 */
.L_x_13505:
[----:B------:R-:W-:-:S05]  /*8ce0*/  PRMT R0, R0, 0x9910, RZ ;  /* 0x0000991000007816 */ /* 0x000fca00000000ff */
[----:B------:R-:W-:-:S05]  /*8cf0*/  IMAD.MOV R5, RZ, RZ, -R0 ;  /* 0x000000ffff057224 */ /* 0x000fca00078e0a00 */
[----:B------:R0:W-:Y:S01]  /*8d00*/  STG.E desc[UR36][R2.64], R5 ;  /* 0x0000000502007986 */ /* 0x0001e2000c101924 */
[----:B------:R-:W-:Y:S05]  /*8d10*/  BRA `(.L_x_13488) ;  /* 0x0000000400387947 */ /* 0x000fea0003800000 */
.L_x_13495:
        /* <DEDUP_REMOVED lines=11> */
.L_x_13508:
[----:B------:R-:W-:Y:S01]  /*8dd0*/  CS2R R6, SRZ ;  /* 0x0000000000067805 */ /* 0x000fe2000001ff00 */
[----:B------:R-:W0:Y:S04]  /*8de0*/  I2F.F64.S16 R4, R9 ;  /* 0x0000000900047312 */ /* 0x000e280000101c00 */
[----:B0-----:R0:W-:Y:S01]  /*8df0*/  STG.E.128 desc[UR36][R2.64], R4 ;  /* 0x0000000402007986 */ /* 0x0011e2000c101d24 */
[----:B------:R-:W-:Y:S05]  /*8e00*/  BRA `(.L_x_13488) ;  /* 0x0000000000fc7947 */ /* 0x000fea0003800000 */
.L_x_13507:
[----:B------:R-:W-:-:S09]  /*8e10*/  UISETP.NE.AND UP0, UPT, UR4, 0xf, UPT ;  /* 0x0000000f0400788c */ /* 0x000fd2000bf05270 */
[----:B------:R-:W-:Y:S05]  /*8e20*/  BRA.U !UP0, `(.L_x_13509) ;  /* 0x0000000108e87547 */ /* 0x000fea000b800000 */
[----:B------:R-:W-:-:S09]  /*8e30*/  UISETP.NE.AND UP0, UPT, UR4, 0x17, UPT ;  /* 0x000000170400788c */ /* 0x000fd2000bf05270 */
[----:B------:R-:W-:Y:S05]  /*8e40*/  BRA.U !UP0, `(.L_x_13510) ;  /* 0x0000000108907547 */ /* 0x000fea000b800000 */
[----:B------:R-:W-:-:S09]  /*8e50*/  UISETP.NE.AND UP0, UPT, UR4, 0x18, UPT ;  /* 0x000000180400788c */ /* 0x000fd2000bf05270 */
[----:B------:R-:W-:Y:S05]  /*8e60*/  BRA.U !UP0, `(.L_x_13511) ;  /* 0x0000000108447547 */ /* 0x000fea000b800000 */
.L_x_13487:
        /* <DEDUP_REMOVED lines=16> */
.L_x_13512:
[----:B------:R-:W-:Y:S05]  /*8f70*/  BRA `(.L_x_13488) ;  /* 0x0000000000a07947 */ /* 0x000fea0003800000 */
.L_x_13511:
        /* <DEDUP_REMOVED lines=13> */
.L_x_13514:
[----:B------:R-:W-:Y:S05]  /*9050*/  BSYNC.RECONVERGENT B0 ;  /* 0x0000000000007941 */ /* 0x000fea0003800200 */
.L_x_13513:
[----:B------:R-:W-:-:S05]  /*9060*/  LOP3.LUT R5, R0, 0x80, R5, 0xf8, !PT ;  /* 0x0000008000057812 */ /* 0x000fca00078ef805 */
[----:B------:R0:W-:Y:S01]  /*9070*/  STG.E.U8 desc[UR36][R2.64], R5 ;  /* 0x0000000502007986 */ /* 0x0001e2000c101124 */
[----:B------:R-:W-:Y:S05]  /*9080*/  BRA `(.L_x_13488) ;  /* 0x00000000005c7947 */ /* 0x000fea0003800000 */
.L_x_13510:
        /* <DEDUP_REMOVED lines=12> */
.L_x_13516:
[----:B------:R-:W-:Y:S02]  /*9150*/  ISETP.GT.U32.AND P0, PT, R4, 0x7f800000, PT ;  /* 0x7f8000000400780c */ /* 0x000fe40003f04070 */
[----:B------:R-:W-:-:S04]  /*9160*/  MOV R0, 0x7f ;  /* 0x0000007f00007802 */ /* 0x000fc80000000f00 */
[----:B------:R-:W-:-:S07]  /*9170*/  SEL R0, R0, 0x7c, P0 ;  /* 0x0000007c00007807 */ /* 0x000fce0000000000 */
.L_x_13517:
[----:B------:R-:W-:Y:S05]  /*9180*/  BSYNC.RECONVERGENT B0 ;  /* 0x0000000000007941 */ /* 0x000fea0003800200 */
.L_x_13515:
[----:B------:R-:W-:-:S04]  /*9190*/  SHF.R.U32.HI R5, RZ, 0x18, R5 ;  /* 0x00000018ff057819 */ /* 0x000fc80000011605 */
[----:B------:R-:W-:-:S05]  /*91a0*/  LOP3.LUT R5, R0, 0x80, R5, 0xf8, !PT ;  /* 0x0000008000057812 */ /* 0x000fca00078ef805 */
[----:B------:R0:W-:Y:S01]  /*91b0*/  STG.E.U8 desc[UR36][R2.64], R5 ;  /* 0x0000000502007986 */ /* 0x0001e2000c101124 */
[----:B------:R-:W-:Y:S05]  /*91c0*/  BRA `(.L_x_13488) ;  /* 0x00000000000c7947 */ /* 0x000fea0003800000 */
.L_x_13509:
[----:B------:R-:W0:Y:S02]  /*91d0*/  I2F.S16 R0, R9 ;  /* 0x0000000900007306 */ /* 0x000e240000101400 */
[----:B0-----:R-:W-:-:S05]  /*91e0*/  F2FP.BF16.F32.PACK_AB R0, RZ, R0 ;  /* 0x00000000ff00723e */ /* 0x001fca00000010ff */
[----:B------:R0:W-:Y:S02]  /*91f0*/  STG.E.U16 desc[UR36][R2.64], R0 ;  /* 0x0000000002007986 */ /* 0x0001e4000c101524 */
.L_x_13488:
[----:B------:R-:W-:-:S07]  /*9200*/  VIADD R17, R17, 0x80 ;  /* 0x0000008011117836 */ /* 0x000fce0000000000 */
.L_x_13448:
[----:B------:R-:W-:Y:S05]  /*9210*/  BSYNC.RECONVERGENT B6 ;  /* 0x0000000000067941 */ /* 0x000fea0003800200 */
.L_x_13447:
        /* <DEDUP_REMOVED lines=306> */
.L_x_13518:
        /* <DEDUP_REMOVED lines=18> */
.L_x_13522:
[----:B------:R0:W5:Y:S01]  /*a660*/  LDG.E.U8 R0, desc[UR36][R2.64] ;  /* 0x0000002402007981 */ /* 0x000162000c1e1100 */
[----:B------:R-:W-:Y:S05]  /*a670*/  BRA `(.L_x_13524) ;  /* 0x0000000c004c7947 */ /* 0x000fea0003800000 */
.L_x_13521:
        /* <DEDUP_REMOVED lines=8> */
.L_x_13526:
[----:B------:R0:W5:Y:S01]  /*a700*/  LDG.E.U16 R0, desc[UR36][R2.64] ;  /* 0x0000002402007981 */ /* 0x000162000c1e1500 */
[----:B------:R-:W-:Y:S05]  /*a710*/  BRA `(.L_x_13524) ;  /* 0x0000000c00247947 */ /* 0x000fea0003800000 */
.L_x_13525:
[----:B------:R0:W5:Y:S01]  /*a720*/  LDG.E.U16 R0, desc[UR36][R2.64] ;  /* 0x0000002402007981 */ /* 0x000162000c1e1500 */
[----:B------:R-:W-:Y:S05]  /*a730*/  BRA `(.L_x_13524) ;  /* 0x0000000c001c7947 */ /* 0x000fea0003800000 */
.L_x_13520:
        /* <DEDUP_REMOVED lines=9> */
.L_x_13528:
[----:B------:R-:W2:Y:S02]  /*a7d0*/  LDG.E.U16 R4, desc[UR36][R2.64] ;  /* 0x0000002402047981 */ /* 0x000ea4000c1e1500 */
[----:B--2---:R-:W-:-:S06]  /*a7e0*/  HADD2.F32 R4, -RZ, R4.H0_H0 ;  /* 0x20000004ff047230 */ /* 0x004fcc0000004100 */
[----:B------:R-:W0:Y:S02]  /*a7f0*/  F2I.FTZ.TRUNC.NTZ R4, R4 ;  /* 0x0000000400047305 */ /* 0x000e24000021f100 */
[----:B0-----:R-:W-:Y:S01]  /*a800*/  PRMT R0, R4, 0x7610, R0 ;  /* 0x0000761004007816 */ /* 0x001fe20000000000 */
[----:B------:R-:W-:Y:S06]  /*a810*/  BRA `(.L_x_13524) ;  /* 0x0000000800e47947 */ /* 0x000fec0003800000 */
.L_x_13527:
        /* <DEDUP_REMOVED lines=9> */
.L_x_13530:
[----:B------:R-:W2:Y:S02]  /*a8b0*/  LDG.E.U16 R2, desc[UR36][R2.64] ;  /* 0x0000002402027981 */ /* 0x000ea4000c1e1500 */
[----:B--2---:R-:W-:-:S06]  /*a8c0*/  HADD2.F32 R4, -RZ, R2.H0_H0 ;  /* 0x20000002ff047230 */ /* 0x004fcc0000004100 */
[----:B------:R-:W0:Y:S02]  /*a8d0*/  F2I.FTZ.TRUNC.NTZ R4, R4 ;  /* 0x0000000400047305 */ /* 0x000e24000021f100 */
[----:B0-----:R-:W-:Y:S01]  /*a8e0*/  PRMT R0, R4, 0x7610, R0 ;  /* 0x0000761004007816 */ /* 0x001fe20000000000 */
[----:B------:R-:W-:Y:S06]  /*a8f0*/  BRA `(.L_x_13524) ;  /* 0x0000000800ac7947 */ /* 0x000fec0003800000 */
.L_x_13529:
[----:B------:R-:W2:Y:S02]  /*a900*/  LDG.E.64 R2, desc[UR36][R2.64] ;  /* 0x0000002402027981 */ /* 0x000ea4000c1e1b00 */
[----:B--2---:R0:W1:Y:S02]  /*a910*/  F2I.F64.TRUNC R0, R2 ;  /* 0x0000000200007311 */ /* 0x004064000030d100 */
[----:B01----:R-:W-:Y:S05]  /*a920*/  BRA `(.L_x_13524) ;  /* 0x0000000800a07947 */ /* 0x003fea0003800000 */
.L_x_13519:
        /* <DEDUP_REMOVED lines=12> */
.L_x_13533:
[----:B------:R-:W2:Y:S02]  /*a9f0*/  LDG.E.64 R2, desc[UR36][R2.64] ;  /* 0x0000002402027981 */ /* 0x000ea4000c1e1b00 */
[----:B--2---:R3:W4:Y:S02]  /*aa00*/  F2I.F64.TRUNC R0, R2 ;  /* 0x0000000200007311 */ /* 0x004724000030d100 */
[----:B---34-:R-:W-:Y:S05]  /*aa10*/  BRA `(.L_x_13524) ;  /* 0x0000000800647947 */ /* 0x018fea0003800000 */
.L_x_13532:
        /* <DEDUP_REMOVED lines=27> */
.L_x_13535:
        /* <DEDUP_REMOVED lines=14> */
.L_x_13534:
[----:B------:R-:W2:Y:S02]  /*acb0*/  LDG.E.U16 R4, desc[UR36][R2.64] ;  /* 0x0000002402047981 */ /* 0x000ea4000c1e1500 */
[----:B--2---:R-:W-:-:S06]  /*acc0*/  IMAD.U32 R4, R4, 0x10000, RZ ;  /* 0x0001000004047824 */ /* 0x004fcc00078e00ff */
[----:B------:R-:W0:Y:S02]  /*acd0*/  F2I.FTZ.TRUNC.NTZ R4, R4 ;  /* 0x0000000400047305 */ /* 0x000e24000021f100 */
[----:B0-----:R-:W-:Y:S01]  /*ace0*/  PRMT R0, R4, 0x7610, R0 ;  /* 0x0000761004007816 */ /* 0x001fe20000000000 */
[----:B------:R-:W-:Y:S06]  /*acf0*/  BRA `(.L_x_13524) ;  /* 0x0000000400ac7947 */ /* 0x000fec0003800000 */
.L_x_13531:
        /* <DEDUP_REMOVED lines=10> */
.L_x_13538:
        /* <DEDUP_REMOVED lines=21> */
.L_x_13542:
[----:B------:R-:W-:Y:S05]  /*aef0*/  BSYNC.RECONVERGENT B1 ;  /* 0x0000000000017941 */ /* 0x000fea0003800200 */
.L_x_13541:
[----:B------:R-:W-:Y:S01]  /*af00*/  IMAD.SHL.U32 R0, R0, 0x100000, RZ ;  /* 0x0010000000007824 */ /* 0x000fe200078e00ff */
[----:B------:R-:W-:-:S04]  /*af10*/  LEA R2, R2, 0x3b800000, 0x17 ;  /* 0x3b80000002027811 */ /* 0x000fc800078eb8ff */
[----:B------:R-:W-:-:S07]  /*af20*/  LOP3.LUT R4, R2, R0, R7, 0xfe, !PT ;  /* 0x0000000002047212 */ /* 0x000fce00078efe07 */
.L_x_13540:
[----:B------:R-:W-:Y:S05]  /*af30*/  BSYNC.RECONVERGENT B0 ;  /* 0x0000000000007941 */ /* 0x000fea0003800200 */
.L_x_13539:
[----:B------:R-:W0:Y:S02]  /*af40*/  F2I.FTZ.TRUNC.NTZ R4, R4 ;  /* 0x0000000400047305 */ /* 0x000e24000021f100 */
[----:B0-----:R-:W-:Y:S01]  /*af50*/  PRMT R0, R4, 0x7610, R0 ;  /* 0x0000761004007816 */ /* 0x001fe20000000000 */
[----:B------:R-:W-:Y:S06]  /*af60*/  BRA `(.L_x_13524) ;  /* 0x0000000400107947 */ /* 0x000fec0003800000 */
.L_x_13537:
        /* <DEDUP_REMOVED lines=21> */
.L_x_13546:
[----:B------:R-:W-:Y:S05]  /*b0c0*/  BSYNC.RECONVERGENT B1 ;  /* 0x0000000000017941 */ /* 0x000fea0003800200 */
.L_x_13545:
[----:B------:R-:W-:Y:S02]  /*b0d0*/  SHF.L.U32 R0, R0, 0x15, RZ ;  /* 0x0000001500007819 */ /* 0x000fe400000006ff */
[----:B------:R-:W-:-:S04]  /*b0e0*/  LEA R2, R2, 0x37800000, 0x17 ;  /* 0x3780000002027811 */ /* 0x000fc800078eb8ff */
[----:B------:R-:W-:-:S07]  /*b0f0*/  LOP3.LUT R4, R2, R0, R7, 0xfe, !PT ;  /* 0x0000000002047212 */ /* 0x000fce00078efe07 */
.L_x_13544:
[----:B------:R-:W-:Y:S05]  /*b100*/  BSYNC.RECONVERGENT B0 ;  /* 0x0000000000007941 */ /* 0x000fea0003800200 */
.L_x_13543:
[----:B------:R-:W0:Y:S02]  /*b110*/  F2I.FTZ.TRUNC.NTZ R4, R4 ;  /* 0x0000000400047305 */ /* 0x000e24000021f100 */
[----:B0-----:R-:W-:Y:S01]  /*b120*/  PRMT R0, R4, 0x7610, R0 ;  /* 0x0000761004007816 */ /* 0x001fe20000000000 */
[----:B------:R-:W-:Y:S06]  /*b130*/  BRA `(.L_x_13524) ;  /* 0x00000000009c7947 */ /* 0x000fec0003800000 */
.L_x_13536:
        /* <DEDUP_REMOVED lines=14> */
.L_x_13550:
[----:B------:R-:W-:Y:S05]  /*b220*/  BSYNC.RECONVERGENT B0 ;  /* 0x0000000000007941 */ /* 0x000fea0003800200 */
.L_x_13549:
[----:B------:R-:W0:Y:S02]  /*b230*/  F2I.FTZ.TRUNC.NTZ R4, R4 ;  /* 0x0000000400047305 */ /* 0x000e24000021f100 */
[----:B0-----:R-:W-:Y:S01]  /*b240*/  PRMT R0, R4, 0x7610, R0 ;  /* 0x0000761004007816 */ /* 0x001fe20000000000 */
[----:B------:R-:W-:Y:S06]  /*b250*/  BRA `(.L_x_13524) ;  /* 0x0000000000547947 */ /* 0x000fec0003800000 */
.L_x_13523:
        /* <DEDUP_REMOVED lines=16> */
.L_x_13551:
[----:B------:R-:W-:Y:S01]  /*b360*/  PRMT R0, RZ, 0x7610, R0 ;  /* 0x00007610ff007816 */ /* 0x000fe20000000000 */
[----:B------:R-:W-:Y:S06]  /*b370*/  BRA `(.L_x_13524) ;  /* 0x00000000000c7947 */ /* 0x000fec0003800000 */
.L_x_13548:
[----:B------:R2:W5:Y:S01]  /*b380*/  LDG.E.U16 R0, desc[UR36][R2.64] ;  /* 0x0000002402007981 */ /* 0x000562000c1e1500 */
[----:B------:R-:W-:Y:S05]  /*b390*/  BRA `(.L_x_13524) ;  /* 0x0000000000047947 */ /* 0x000fea0003800000 */
.L_x_13547:
[----:B------:R1:W5:Y:S02]  /*b3a0*/  LDG.E.U16 R0, desc[UR36][R2.64] ;  /* 0x0000002402007981 */ /* 0x000364000c1e1500 */
.L_x_13524:
[----:B------:R-:W-:Y:S01]  /*b3b0*/  UPRMT UR4, UR42, 0x9910, URZ ;  /* 0x000099102a047896 */ /* 0x000fe200080000ff */
[----:B-1--45:R-:W-:-:S03]  /*b3c0*/  IMAD.MOV R5, RZ, RZ, -R0 ;  /* 0x000000ffff057224 */ /* 0x032fc600078e0a00 */
[----:B------:R-:W-:Y:S02]  /*b3d0*/  UISETP.GT.AND UP0, UPT, UR4, 0x9, UPT ;  /* 0x000000090400788c */ /* 0x000fe4000bf04270 */
[----:B------:R-:W-:-:S07]  /*b3e0*/  PRMT R5, R5, 0x7710, RZ ;  /* 0x0000771005057816 */ /* 0x000fce00000000ff */
        /* <DEDUP_REMOVED lines=11> */
.L_x_13555:
[----:B------:R-:W-:Y:S01]  /*b4a0*/  STG.E.U8 desc[UR36][R16.64], R5 ;  /* 0x0000000510007986 */ /* 0x000fe2000c101124 */
[----:B------:R-:W-:Y:S05]  /*b4b0*/  EXIT ;  /* 0x000000000000794d */ /* 0x000fea0003800000 */
.L_x_13554:
        /* <DEDUP_REMOVED lines=8> */
[----:B0-23--:R-:W-:-:S04]  /*b540*/  MOV R2, R0 ;  /* 0x0000000000027202 */ /* 0x00dfc80000000f00 */
[----:B------:R-:W-:-:S05]  /*b550*/  SHF.R.S32.HI R3, RZ, 0x1f, R2 ;  /* 0x0000001fff037819 */ /* 0x000fca0000011402 */
[----:B------:R-:W-:Y:S01]  /*b560*/  STG.E.64 desc[UR36][R16.64], R2 ;  /* 0x0000000210007986 */ /* 0x000fe2000c101b24 */
[----:B------:R-:W-:Y:S05]  /*b570*/  EXIT ;  /* 0x000000000000794d */ /* 0x000fea0003800000 */
.L_x_13558:
[----:B------:R-:W-:-:S05]  /*b580*/  PRMT R0, R0, 0x9910, RZ ;  /* 0x0000991000007816 */ /* 0x000fca00000000ff */
[----:B0-2---:R-:W-:-:S05]  /*b590*/  IMAD.MOV R3, RZ, RZ, -R0 ;  /* 0x000000ffff037224 */ /* 0x005fca00078e0a00 */
[----:B------:R-:W-:Y:S01]  /*b5a0*/  STG.E desc[UR36][R16.64], R3 ;  /* 0x0000000310007986 */ /* 0x000fe2000c101924 */
[----:B------:R-:W-:Y:S05]  /*b5b0*/  EXIT ;  /* 0x000000000000794d */ /* 0x000fea0003800000 */
.L_x_13557:
[----:B------:R-:W-:Y:S01]  /*b5c0*/  STG.E.U16 desc[UR36][R16.64], R5 ;  /* 0x0000000510007986 */ /* 0x000fe2000c101524 */
[----:B------:R-:W-:Y:S05]  /*b5d0*/  EXIT ;  /* 0x000000000000794d */ /* 0x000fea0003800000 */
.L_x_13553:
[----:B------:R-:W-:-:S09]  /*b5e0*/  UISETP.GT.AND UP0, UPT, UR4, 0x6, UPT ;  /* 0x000000060400788c */ /* 0x000fd2000bf04270 */
[----:B------:R-:W-:Y:S05]  /*b5f0*/  BRA.U UP0, `(.L_x_13559) ;  /* 0x00000001002c7547 */ /* 0x000fea000b800000 */
[----:B------:R-:W-:-:S09]  /*b600*/  UISETP.NE.AND UP0, UPT, UR4, 0x5, UPT ;  /* 0x000000050400788c */ /* 0x000fd2000bf05270 */
[----:B------:R-:W-:Y:S05]  /*b610*/  BRA.U !UP0, `(.L_x_13560) ;  /* 0x0000000108147547 */ /* 0x000fea000b800000 */
[----:B------:R-:W-:-:S09]  /*b620*/  UISETP.NE.AND UP0, UPT, UR4, 0x6, UPT ;  /* 0x000000060400788c */ /* 0x000fd2000bf05270 */
[----:B------:R-:W-:Y:S05]  /*b630*/  BRA.U UP0, `(.L_x_13556) ;  /* 0x0000000900207547 */ /* 0x000fea000b800000 */
[----:B0-2---:R-:W0:Y:S02]  /*b640*/  I2F.S16 R3, R5 ;  /* 0x0000000500037306 */ /* 0x005e240000101400 */
[----:B0-----:R-:W-:Y:S01]  /*b650*/  STG.E desc[UR36][R16.64], R3 ;  /* 0x0000000310007986 */ /* 0x001fe2000c101924 */
[----:B------:R-:W-:Y:S05]  /*b660*/  EXIT ;  /* 0x000000000000794d */ /* 0x000fea0003800000 */
.L_x_13560:
[----:B------:R-:W1:Y:S02]  /*b670*/  I2F.S16 R0, R5 ;  /* 0x0000000500007306 */ /* 0x000e640000101400 */
[----:B-1----:R-:W-:-:S05]  /*b680*/  F2FP.F16.F32.PACK_AB R0, RZ, R0 ;  /* 0x00000000ff00723e */ /* 0x002fca00000000ff */
[----:B------:R-:W-:Y:S01]  /*b690*/  STG.E.U16 desc[UR36][R16.64], R0 ;  /* 0x0000000010007986 */ /* 0x000fe2000c101524 */
[----:B------:R-:W-:Y:S05]  /*b6a0*/  EXIT ;  /* 0x000000000000794d */ /* 0x000fea0003800000 */
.L_x_13559:
[----:B------:R-:W-:-:S09]  /*b6b0*/  UISETP.NE.AND UP0, UPT, UR4, 0x7, UPT ;  /* 0x000000070400788c */ /* 0x000fd2000bf05270 */
[----:B------:R-:W-:Y:S05]  /*b6c0*/  BRA.U !UP0, `(.L_x_13561) ;  /* 0x0000000108347547 */ /* 0x000fea000b800000 */
[----:B------:R-:W-:-:S09]  /*b6d0*/  UISETP.NE.AND UP0, UPT, UR4, 0x8, UPT ;  /* 0x000000080400788c */ /* 0x000fd2000bf05270 */
[----:B------:R-:W-:Y:S05]  /*b6e0*/  BRA.U !UP0, `(.L_x_13562) ;  /* 0x0000000108187547 */ /* 0x000fea000b800000 */
[----:B------:R-:W-:-:S09]  /*b6f0*/  UISETP.NE.AND UP0, UPT, UR4, 0x9, UPT ;  /* 0x000000090400788c */ /* 0x000fd2000bf05270 */
[----:B------:R-:W-:Y:S05]  /*b700*/  BRA.U UP0, `(.L_x_13556) ;  /* 0x0000000500ec7547 */ /* 0x000fea000b800000 */
[----:B0-23--:R-:W0:Y:S01]  /*b710*/  I2F.S16 R2, R5 ;  /* 0x0000000500027306 */ /* 0x00de220000101400 */
[----:B------:R-:W-:-:S05]  /*b720*/  IMAD.MOV.U32 R3, RZ, RZ, RZ ;  /* 0x000000ffff037224 */ /* 0x000fca00078e00ff */
[----:B0-----:R-:W-:Y:S01]  /*b730*/  STG.E.64 desc[UR36][R16.64], R2 ;  /* 0x0000000210007986 */ /* 0x001fe2000c101b24 */
[----:B------:R-:W-:Y:S05]  /*b740*/  EXIT ;  /* 0x000000000000794d */ /* 0x000fea0003800000 */
.L_x_13562:
[----:B------:R-:W0:Y:S02]  /*b750*/  I2F.S16 R5, R5 ;  /* 0x0000000500057306 */ /* 0x000e240000101400 */
[----:B0-2---:R-:W-:-:S04]  /*b760*/  F2FP.F16.F32.PACK_AB R3, RZ, R5 ;  /* 0x00000005ff03723e */ /* 0x005fc800000000ff */
[----:B------:R-:W-:-:S05]  /*b770*/  PRMT R3, R3, 0x5410, RZ ;  /* 0x0000541003037816 */ /* 0x000fca00000000ff */
[----:B------:R-:W-:Y:S01]  /*b780*/  STG.E desc[UR36][R16.64], R3 ;  /* 0x0000000310007986 */ /* 0x000fe2000c101924 */
[----:B------:R-:W-:Y:S05]  /*b790*/  EXIT ;  /* 0x000000000000794d */ /* 0x000fea0003800000 */
.L_x_13561:
[----:B0-23--:R-:W0:Y:S02]  /*b7a0*/  I2F.F64.S16 R2, R5 ;  /* 0x0000000500027312 */ /* 0x00de240000101c00 */
[----:B0-----:R-:W-:Y:S01]  /*b7b0*/  STG.E.64 desc[UR36][R16.64], R2 ;  /* 0x0000000210007986 */ /* 0x001fe2000c101b24 */
[----:B------:R-:W-:Y:S05]  /*b7c0*/  EXIT ;  /* 0x000000000000794d */ /* 0x000fea0003800000 */
.L_x_13552:
        /* <DEDUP_REMOVED lines=12> */
.L_x_13566:
[----:B0-2---:R-:W3:Y:S01]  /*b890*/  I2F.S16 R3, R5 ;  /* 0x0000000500037306 */ /* 0x005ee20000101400 */
[----:B------:R-:W-:Y:S01]  /*b8a0*/  BSSY.RECONVERGENT B0, `(.L_x_13567) ;  /* 0x0000013000007945 */ /* 0x000fe20003800200 */
[----:B------:R-:W-:Y:S01]  /*b8b0*/  HFMA2 R8, -RZ, RZ, 0, 7.62939453125e-06 ;  /* 0x00000080ff087431 */ /* 0x000fe200000001ff */
        /* <DEDUP_REMOVED lines=14> */
.L_x_13569:
[----:B------:R-:W-:-:S04]  /*b9a0*/  SHF.R.U32.HI R3, RZ, 0x18, R3 ;  /* 0x00000018ff037819 */ /* 0x000fc80000011603 */
[----:B------:R-:W-:-:S04]  /*b9b0*/  LOP3.LUT R0, R0, 0x80, R3, 0xf8, !PT ;  /* 0x0000008000007812 */ /* 0x000fc800078ef803 */
[----:B------:R-:W-:-:S07]  /*b9c0*/  PRMT R8, R0, 0x7610, R8 ;  /* 0x0000761000087816 */ /* 0x000fce0000000008 */
.L_x_13568:
[----:B------:R-:W-:Y:S05]  /*b9d0*/  BSYNC.RECONVERGENT B0 ;  /* 0x0000000000007941 */ /* 0x000fea0003800200 */
.L_x_13567:
[----:B------:R-:W-:Y:S01]  /*b9e0*/  STG.E.U8 desc[UR36][R16.64], R8 ;  /* 0x0000000810007986 */ /* 0x000fe2000c101124 */
[----:B------:R-:W-:Y:S05]  /*b9f0*/  EXIT ;  /* 0x000000000000794d */ /* 0x000fea0003800000 */
.L_x_13565:
[----:B0-2---:R-:W3:Y:S01]  /*ba00*/  I2F.S16 R3, R5 ;  /* 0x0000000500037306 */ /* 0x005ee20000101400 */
        /* <DEDUP_REMOVED lines=16> */
.L_x_13572:
[----:B------:R-:W-:-:S04]  /*bb10*/  SHF.R.U32.HI R3, RZ, 0x18, R3 ;  /* 0x00000018ff037819 */ /* 0x000fc80000011603 */
[----:B------:R-:W-:-:S04]  /*bb20*/  LOP3.LUT R0, R0, 0x80, R3, 0xf8, !PT ;  /* 0x0000008000007812 */ /* 0x000fc800078ef803 */
[----:B------:R-:W-:-:S07]  /*bb30*/  PRMT R8, R0, 0x7610, R8 ;  /* 0x0000761000087816 */ /* 0x000fce0000000008 */
.L_x_13571:
[----:B------:R-:W-:Y:S05]  /*bb40*/  BSYNC.RECONVERGENT B0 ;  /* 0x0000000000007941 */ /* 0x000fea0003800200 */
.L_x_13570:
[----:B------:R-:W-:Y:S01]  /*bb50*/  STG.E.U8 desc[UR36][R16.64], R8 ;  /* 0x0000000810007986 */ /* 0x000fe2000c101124 */
[----:B------:R-:W-:Y:S05]  /*bb60*/  EXIT ;  /* 0x000000000000794d */ /* 0x000fea0003800000 */
.L_x_13564:
[----:B------:R-:W-:-:S09]  /*bb70*/  UISETP.NE.AND UP0, UPT, UR4, 0x1c, UPT ;  /* 0x0000001c0400788c */ /* 0x000fd2000bf05270 */
[----:B------:R-:W-:Y:S05]  /*bb80*/  BRA.U !UP0, `(.L_x_13573) ;  /* 0x0000000108687547 */ /* 0x000fea000b800000 */
[----:B------:R-:W-:-:S09]  /*bb90*/  UISETP.NE.AND UP0, UPT, UR4, 0x1d, UPT ;  /* 0x0000001d0400788c */ /* 0x000fd2000bf05270 */
[----:B------:R-:W-:Y:S05]  /*bba0*/  BRA.U !UP0, `(.L_x_13574) ;  /* 0x0000000108487547 */ /* 0x000fea000b800000 */
[----:B------:R-:W-:-:S09]  /*bbb0*/  UISETP.NE.AND UP0, UPT, UR4, 0x2c, UPT ;  /* 0x0000002c0400788c */ /* 0x000fd2000bf05270 */
[----:B------:R-:W-:Y:S05]  /*bbc0*/  BRA.U UP0, `(.L_x_13556) ;  /* 0x0000000100bc7547 */ /* 0x000fea000b800000 */
[----:B------:R-:W0:Y:S02]  /*bbd0*/  I2F.S16 R4, R5 ;  /* 0x0000000500047306 */ /* 0x000e240000101400 */
[----:B0-23--:R-:W-:-:S04]  /*bbe0*/  SHF.R.U32.HI R2, RZ, 0x17, R4 ;  /* 0x00000017ff027819 */ /* 0x00dfc80000011604 */
        /* <DEDUP_REMOVED lines=14> */
.L_x_13574:
[----:B------:R-:W-:-:S04]  /*bcd0*/  PRMT R0, R0, 0x9910, RZ ;  /* 0x0000991000007816 */ /* 0x000fc800000000ff */
[----:B------:R-:W-:-:S05]  /*bce0*/  IADD3 R0, PT, PT, RZ, -R0, RZ ;  /* 0x80000000ff007210 */ /* 0x000fca0007ffe0ff */
[----:B0-23--:R-:W-:-:S05]  /*bcf0*/  IMAD.MOV.U32 R2, RZ, RZ, R0 ;  /* 0x000000ffff027224 */ /* 0x00dfca00078e0000 */
[----:B------:R-:W-:-:S05]  /*bd00*/  SHF.R.S32.HI R3, RZ, 0x1f, R2 ;  /* 0x0000001fff037819 */ /* 0x000fca0000011402 */
[----:B------:R-:W-:Y:S01]  /*bd10*/  STG.E.64 desc[UR36][R16.64], R2 ;  /* 0x0000000210007986 */ /* 0x000fe2000c101b24 */
[----:B------:R-:W-:Y:S05]  /*bd20*/  EXIT ;  /* 0x000000000000794d */ /* 0x000fea0003800000 */
.L_x_13573:
[----:B------:R-:W-:-:S05]  /*bd30*/  PRMT R0, R0, 0x9910, RZ ;  /* 0x0000991000007816 */ /* 0x000fca00000000ff */
[----:B0-2---:R-:W-:-:S05]  /*bd40*/  IMAD.MOV R3, RZ, RZ, -R0 ;  /* 0x000000ffff037224 */ /* 0x005fca00078e0a00 */
[----:B------:R-:W-:Y:S01]  /*bd50*/  STG.E desc[UR36][R16.64], R3 ;  /* 0x0000000310007986 */ /* 0x000fe2000c101924 */
[----:B------:R-:W-:Y:S05]  /*bd60*/  EXIT ;  /* 0x000000000000794d */ /* 0x000fea0003800000 */
.L_x_13563:
        /* <DEDUP_REMOVED lines=8> */
[----:B0-2---:R-:W-:-:S05]  /*bdf0*/  SEL R3, RZ, 0x1, !P0 ;  /* 0x00000001ff037807 */ /* 0x005fca0004000000 */
[----:B------:R-:W-:Y:S01]  /*be00*/  STG.E.U8 desc[UR36][R16.64], R3 ;  /* 0x0000000310007986 */ /* 0x000fe2000c101124 */
[----:B------:R-:W-:Y:S05]  /*be10*/  EXIT ;  /* 0x000000000000794d */ /* 0x000fea0003800000 */
.L_x_13576:
[----:B------:R-:W-:Y:S01]  /*be20*/  CS2R R6, SRZ ;  /* 0x0000000000067805 */ /* 0x000fe2000001ff00 */
[----:B------:R-:W1:Y:S04]  /*be30*/  I2F.F64.S16 R4, R5 ;  /* 0x0000000500047312 */ /* 0x000e680000101c00 */
[----:B-1----:R-:W-:Y:S01]  /*be40*/  STG.E.128 desc[UR36][R16.64], R4 ;  /* 0x0000000410007986 */ /* 0x002fe2000c101d24 */
[----:B------:R-:W-:Y:S05]  /*be50*/  EXIT ;  /* 0x000000000000794d */ /* 0x000fea0003800000 */
.L_x_13575:
[----:B------:R-:W-:-:S09]  /*be60*/  UISETP.NE.AND UP0, UPT, UR4, 0xf, UPT ;  /* 0x0000000f0400788c */ /* 0x000fd2000bf05270 */
[----:B------:R-:W-:Y:S05]  /*be70*/  BRA.U !UP0, `(.L_x_13577) ;  /* 0x0000000108e87547 */ /* 0x000fea000b800000 */
[----:B------:R-:W-:-:S09]  /*be80*/  UISETP.NE.AND UP0, UPT, UR4, 0x17, UPT ;  /* 0x000000170400788c */ /* 0x000fd2000bf05270 */
[----:B------:R-:W-:Y:S05]  /*be90*/  BRA.U !UP0, `(.L_x_13578) ;  /* 0x0000000108907547 */ /* 0x000fea000b800000 */
[----:B------:R-:W-:-:S09]  /*bea0*/  UISETP.NE.AND UP0, UPT, UR4, 0x18, UPT ;  /* 0x000000180400788c */ /* 0x000fd2000bf05270 */
[----:B------:R-:W-:Y:S05]  /*beb0*/  BRA.U !UP0, `(.L_x_13579) ;  /* 0x0000000108447547 */ /* 0x000fea000b800000 */
.L_x_13556:
[----:B------:R-:W-:Y:S01]  /*bec0*/  MOV R0, 0x0 ;  /* 0x0000000000007802 */ /* 0x000fe20000000f00 */
[----:B------:R-:W1:Y:S01]  /*bed0*/  LDCU.64 UR4, c[0x4][0x198] ;  /* 0x01003300ff0477ac */ /* 0x000e620008000a00 */
[----:B------:R-:W-:Y:S02]  /*bee0*/  HFMA2 R8, -RZ, RZ, 0, 6.020069122314453125e-06 ;  /* 0x00000065ff087431 */ /* 0x000fe400000001ff */
[----:B------:R-:W-:Y:S01]  /*bef0*/  IMAD.MOV.U32 R12, RZ, RZ, 0x1 ;  /* 0x00000001ff0c7424 */ /* 0x000fe200078e00ff */
[----:B0-23--:R0:W2:Y:S01]  /*bf00*/  LDC.64 R2, c[0x4][R0] ;  /* 0x0100000000027b82 */ /* 0x00d0a20000000a00 */
[----:B------:R-:W3:Y:S01]  /*bf10*/  LDCU.64 UR6, c[0x4][0x1a0] ;  /* 0x01003400ff0677ac */ /* 0x000ee20008000a00 */
[----:B------:R-:W-:Y:S01]  /*bf20*/  IMAD.MOV.U32 R13, RZ, RZ, RZ ;  /* 0x000000ffff0d7224 */ /* 0x000fe200078e00ff */
[----:B------:R-:W4:Y:S01]  /*bf30*/  LDCU.64 UR8, c[0x4][0x90] ;  /* 0x01001200ff0877ac */ /* 0x000f220008000a00 */
[----:B-1----:R-:W-:Y:S01]  /*bf40*/  MOV R4, UR4 ;  /* 0x0000000400047c02 */ /* 0x002fe20008000f00 */
[----:B------:R-:W-:-:S02]  /*bf50*/  IMAD.U32 R5, RZ, RZ, UR5 ;  /* 0x00000005ff057e24 */ /* 0x000fc4000f8e00ff */
[----:B---3--:R-:W-:Y:S01]  /*bf60*/  IMAD.U32 R6, RZ, RZ, UR6 ;  /* 0x00000006ff067e24 */ /* 0x008fe2000f8e00ff */
[----:B------:R-:W-:Y:S01]  /*bf70*/  MOV R7, UR7 ;  /* 0x0000000700077c02 */ /* 0x000fe20008000f00 */
[----:B----4-:R-:W-:Y:S02]  /*bf80*/  IMAD.U32 R10, RZ, RZ, UR8 ;  /* 0x00000008ff0a7e24 */ /* 0x010fe4000f8e00ff */
[----:B0-----:R-:W-:-:S07]  /*bf90*/  IMAD.U32 R11, RZ, RZ, UR9 ;  /* 0x00000009ff0b7e24 */ /* 0x001fce000f8e00ff */
[----:B------:R-:W-:-:S07]  /*bfa0*/  LEPC R20, `(.L_x_13580) ;  /* 0x000000001014794e */ /* 0x000fce0000000000 */
[----:B--2---:R-:W-:Y:S05]  /*bfb0*/  CALL.ABS.NOINC R2 ;  /* 0x0000000002007343 */ /* 0x004fea0003c00000 */
.L_x_13580:
[----:B------:R-:W-:Y:S05]  /*bfc0*/  EXIT ;  /* 0x000000000000794d */ /* 0x000fea0003800000 */
.L_x_13579:
[----:B------:R-:W0:Y:S01]  /*bfd0*/  I2F.S16 R5, R5 ;  /* 0x0000000500057306 */ /* 0x000e220000101400 */
[----:B------:R-:W-:Y:S01]  /*bfe0*/  BSSY.RECONVERGENT B0, `(.L_x_13581) ;  /* 0x000000c000007945 */ /* 0x000fe20003800200 */
[----:B------:R-:W-:Y:S02]  /*bff0*/  MOV R0, 0x7f ;  /* 0x0000007f00007802 */ /* 0x000fe40000000f00 */
[----:B0-23--:R-:W-:Y:S02]  /*c000*/  LOP3.LUT R2, R5, 0x7fffffff, RZ, 0xc0, !PT ;  /* 0x7fffffff05027812 */ /* 0x00dfe400078ec0ff */
        /* <DEDUP_REMOVED lines=9> */
.L_x_13582:
[----:B------:R-:W-:Y:S05]  /*c0a0*/  BSYNC.RECONVERGENT B0 ;  /* 0x0000000000007941 */ /* 0x000fea0003800200 */
.L_x_13581:
[----:B------:R-:W-:-:S05]  /*c0b0*/  LOP3.LUT R3, R0, 0x80, R3, 0xf8, !PT ;  /* 0x0000008000037812 */ /* 0x000fca00078ef803 */
[----:B------:R-:W-:Y:S01]  /*c0c0*/  STG.E.U8 desc[UR36][R16.64], R3 ;  /* 0x0000000310007986 */ /* 0x000fe2000c101124 */
[----:B------:R-:W-:Y:S05]  /*c0d0*/  EXIT ;  /* 0x000000000000794d */ /* 0x000fea0003800000 */
.L_x_13578:
[----:B0-2---:R-:W3:Y:S01]  /*c0e0*/  I2F.S16 R3, R5 ;  /* 0x0000000500037306 */ /* 0x005ee20000101400 */
        /* <DEDUP_REMOVED lines=11> */
.L_x_13584:
[----:B------:R-:W-:Y:S01]  /*c1a0*/  IMAD.MOV.U32 R0, RZ, RZ, 0x7f ;  /* 0x0000007fff007424 */ /* 0x000fe200078e00ff */
[----:B------:R-:W-:-:S04]  /*c1b0*/  ISETP.GT.U32.AND P0, PT, R2, 0x7f800000, PT ;  /* 0x7f8000000200780c */ /* 0x000fc80003f04070 */
[----:B------:R-:W-:-:S09]  /*c1c0*/  SEL R0, R0, 0x7c, P0 ;  /* 0x0000007c00007807 */ /* 0x000fd20000000000 */
.L_x_13585:
[----:B------:R-:W-:Y:S05]  /*c1d0*/  BSYNC.RECONVERGENT B0 ;  /* 0x0000000000007941 */ /* 0x000fea0003800200 */
.L_x_13583:
[----:B------:R-:W-:-:S04]  /*c1e0*/  SHF.R.U32.HI R3, RZ, 0x18, R3 ;  /* 0x00000018ff037819 */ /* 0x000fc80000011603 */
[----:B------:R-:W-:-:S05]  /*c1f0*/  LOP3.LUT R3, R0, 0x80, R3, 0xf8, !PT ;  /* 0x0000008000037812 */ /* 0x000fca00078ef803 */
[----:B------:R-:W-:Y:S01]  /*c200*/  STG.E.U8 desc[UR36][R16.64], R3 ;  /* 0x0000000310007986 */ /* 0x000fe2000c101124 */
[----:B------:R-:W-:Y:S05]  /*c210*/  EXIT ;  /* 0x000000000000794d */ /* 0x000fea0003800000 */
.L_x_13577:
[----:B------:R-:W1:Y:S02]  /*c220*/  I2F.S16 R0, R5 ;  /* 0x0000000500007306 */ /* 0x000e640000101400 */
[----:B-1----:R-:W-:-:S05]  /*c230*/  F2FP.BF16.F32.PACK_AB R0, RZ, R0 ;  /* 0x00000000ff00723e */ /* 0x002fca00000010ff */
[----:B------:R-:W-:Y:S01]  /*c240*/  STG.E.U16 desc[UR36][R16.64], R0 ;  /* 0x0000000010007986 */ /* 0x000fe2000c101524 */
[----:B------:R-:W-:Y:S05]  /*c250*/  EXIT ;  /* 0x000000000000794d */ /* 0x000fea0003800000 */
.L_x_13586:
        /* <DEDUP_REMOVED lines=10> */
.L_x_23377:


//--------------------- .text._ZN2at6native27unrolled_elementwise_kernelIZZZNS0_15neg_kernel_cudaERNS_18TensorIteratorBaseEENKUlvE0_clEvENKUlvE3_clEvEUlsE_St5arrayIPcLm2EELi4E23TrivialOffsetCalculatorILi1EjESB_NS0_6memory12LoadWithCastILi1EEENSC_13StoreWithCastILi1EEEEEviT_T0_T2_T3_T4_T5_ --------------------------
	.section	.text._ZN2at6native27unrolled_elementwise_kernelIZZZNS0_15neg_kernel_cudaERNS_18TensorIteratorBaseEENKUlvE0_clEvENKUlvE3_clEvEUlsE_St5arrayIPcLm2EELi4E23TrivialOffsetCalculatorILi1EjESB_NS0_6memory12LoadWithCastILi1EEENSC_13StoreWithCastILi1EEEEEviT_T0_T2_T3_T4_T5_,"ax",@progbits
	.align	128
        .global         _ZN2at6native27unrolled_elementwise_kernelIZZZNS0_15neg_kernel_cudaERNS_18TensorIteratorBaseEENKUlvE0_clEvENKUlvE3_clEvEUlsE_St5arrayIPcLm2EELi4E23TrivialOffsetCalculatorILi1EjESB_NS0_6memory12LoadWithCastILi1EEENSC_13StoreWithCastILi1EEEEEviT_T0_T2_T3_T4_T5_
        .type           _ZN2at6native27unrolled_elementwise_kernelIZZZNS0_15neg_kernel_cudaERNS_18TensorIteratorBaseEENKUlvE0_clEvENKUlvE3_clEvEUlsE_St5arrayIPcLm2EELi4E23TrivialOffsetCalculatorILi1EjESB_NS0_6memory12LoadWithCastILi1EEENSC_13StoreWithCastILi1EEEEEviT_T0_T2_T3_T4_T5_,@function
        .size           _ZN2at6native27unrolled_elementwise_kernelIZZZNS0_15neg_kernel_cudaERNS_18TensorIteratorBaseEENKUlvE0_clEvENKUlvE3_clEvEUlsE_St5arrayIPcLm2EELi4E23TrivialOffsetCalculatorILi1EjESB_NS0_6memory12LoadWithCastILi1EEENSC_13StoreWithCastILi1EEEEEviT_T0_T2_T3_T4_T5_,(.L_x_23378 - _ZN2at6native27unrolled_elementwise_kernelIZZZNS0_15neg_kernel_cudaERNS_18TensorIteratorBaseEENKUlvE0_clEvENKUlvE3_clEvEUlsE_St5arrayIPcLm2EELi4E23TrivialOffsetCalculatorILi1EjESB_NS0_6memory12LoadWithCastILi1EEENSC_13StoreWithCastILi1EEEEEviT_T0_T2_T3_T4_T5_)
        .other          _ZN2at6native27unrolled_elementwise_kernelIZZZNS0_15neg_kernel_cudaERNS_18TensorIteratorBaseEENKUlvE0_clEvENKUlvE3_clEvEUlsE_St5arrayIPcLm2EELi4E23TrivialOffsetCalculatorILi1EjESB_NS0_6memory12LoadWithCastILi1EEENSC_13StoreWithCastILi1EEEEEviT_T0_T2_T3_T4_T5_,@"STO_CUDA_ENTRY STV_DEFAULT"
_ZN2at6native27unrolled_elementwise_kernelIZZZNS0_15neg_kernel_cudaERNS_18TensorIteratorBaseEENKUlvE0_clEvENKUlvE3_clEvEUlsE_St5arrayIPcLm2EELi4E23TrivialOffsetCalculatorILi1EjESB_NS0_6memory12LoadWithCastILi1EEENSC_13StoreWithCastILi1EEEEEviT_T0_T2_T3_T4_T5_:
.text._ZN2at6native27unrolled_elementwise_kernelIZZZNS0_15neg_kernel_cudaERNS_18TensorIteratorBaseEENKUlvE0_clEvENKUlvE3_clEvEUlsE_St5arrayIPcLm2EELi4E23TrivialOffsetCalculatorILi1EjESB_NS0_6memory12LoadWithCastILi1EEENSC_13StoreWithCastILi1EEEEEviT_T0_T2_T3_T4_T5_:
        /* <DEDUP_REMOVED lines=31> */
.L_x_13592:
[----:B------:R3:W5:Y:S01]  /*01f0*/  LDG.E.U8 R26, desc[UR36][R4.64] ;  /* 0x00000024041a7981 */ /* 0x000762000c1e1100 */
[----:B------:R-:W-:Y:S05]  /*0200*/  BRA `(.L_x_13594) ;  /* 0x0000000c00507947 */ /* 0x000fea0003800000 */
.L_x_13591:
        /* <DEDUP_REMOVED lines=8> */
.L_x_13596:
[----:B------:R1:W5:Y:S01]  /*0290*/  LDG.E.U16 R26, desc[UR36][R4.64] ;  /* 0x00000024041a7981 */ /* 0x000362000c1e1500 */
[----:B------:R-:W-:Y:S05]  /*02a0*/  BRA `(.L_x_13594) ;  /* 0x0000000c00287947 */ /* 0x000fea0003800000 */
.L_x_13595:
[----:B------:R2:W5:Y:S01]  /*02b0*/  LDG.E.U16 R26, desc[UR36][R4.64] ;  /* 0x00000024041a7981 */ /* 0x000562000c1e1500 */
[----:B------:R-:W-:Y:S05]  /*02c0*/  BRA `(.L_x_13594) ;  /* 0x0000000c00207947 */ /* 0x000fea0003800000 */
.L_x_13590:
        /* <DEDUP_REMOVED lines=9> */
.L_x_13598:
[----:B------:R-:W2:Y:S02]  /*0360*/  LDG.E.U16 R0, desc[UR36][R4.64] ;  /* 0x0000002404007981 */ /* 0x000ea4000c1e1500 */
[----:B--2---:R-:W-:-:S06]  /*0370*/  HADD2.F32 R0, -RZ, R0.H0_H0 ;  /* 0x20000000ff007230 */ /* 0x004fcc0000004100 */
[----:B------:R-:W0:Y:S02]  /*0380*/  F2I.FTZ.TRUNC.NTZ R0, R0 ;  /* 0x0000000000007305 */ /* 0x000e24000021f100 */
[----:B0-----:R-:W-:Y:S01]  /*0390*/  PRMT R26, R0, 0x7610, R26 ;  /* 0x00007610001a7816 */ /* 0x001fe2000000001a */
[----:B------:R-:W-:Y:S06]  /*03a0*/  BRA `(.L_x_13594) ;  /* 0x0000000800e87947 */ /* 0x000fec0003800000 */
.L_x_13597:
        /* <DEDUP_REMOVED lines=9> */
.L_x_13600:
[----:B------:R-:W2:Y:S02]  /*0440*/  LDG.E.U16 R4, desc[UR36][R4.64] ;  /* 0x0000002404047981 */ /* 0x000ea4000c1e1500 */
[----:B--2---:R-:W-:-:S06]  /*0450*/  HADD2.F32 R0, -RZ, R4.H0_H0 ;  /* 0x20000004ff007230 */ /* 0x004fcc0000004100 */
[----:B------:R-:W0:Y:S02]  /*0460*/  F2I.FTZ.TRUNC.NTZ R0, R0 ;  /* 0x0000000000007305 */ /* 0x000e24000021f100 */
[----:B0-----:R-:W-:Y:S01]  /*0470*/  PRMT R26, R0, 0x7610, R26 ;  /* 0x00007610001a7816 */ /* 0x001fe2000000001a */
[----:B------:R-:W-:Y:S06]  /*0480*/  BRA `(.L_x_13594) ;  /* 0x0000000800b07947 */ /* 0x000fec0003800000 */
.L_x_13599:
[----:B------:R-:W2:Y:S02]  /*0490*/  LDG.E.64 R4, desc[UR36][R4.64] ;  /* 0x0000002404047981 */ /* 0x000ea4000c1e1b00 */
[----:B--2---:R0:W1:Y:S02]  /*04a0*/  F2I.F64.TRUNC R26, R4 ;  /* 0x00000004001a7311 */ /* 0x004064000030d100 */
[----:B01----:R-:W-:Y:S05]  /*04b0*/  BRA `(.L_x_13594) ;  /* 0x0000000800a47947 */ /* 0x003fea0003800000 */
.L_x_13589:
        /* <DEDUP_REMOVED lines=12> */
.L_x_13603:
[----:B------:R-:W2:Y:S02]  /*0580*/  LDG.E.64 R4, desc[UR36][R4.64] ;  /* 0x0000002404047981 */ /* 0x000ea4000c1e1b00 */
[----:B--2---:R0:W1:Y:S02]  /*0590*/  F2I.F64.TRUNC R26, R4 ;  /* 0x00000004001a7311 */ /* 0x004064000030d100 */
[----:B01----:R-:W-:Y:S05]  /*05a0*/  BRA `(.L_x_13594) ;  /* 0x0000000800687947 */ /* 0x003fea0003800000 */
.L_x_13602:
        /* <DEDUP_REMOVED lines=27> */
.L_x_13605:
        /* <DEDUP_REMOVED lines=15> */
.L_x_13604:
[----:B------:R-:W2:Y:S02]  /*0850*/  LDG.E.U16 R0, desc[UR36][R4.64] ;  /* 0x0000002404007981 */ /* 0x000ea4000c1e1500 */
[----:B--2---:R-:W-:-:S06]  /*0860*/  IMAD.U32 R0, R0, 0x10000, RZ ;  /* 0x0001000000007824 */ /* 0x004fcc00078e00ff */
[----:B------:R-:W0:Y:S02]  /*0870*/  F2I.FTZ.TRUNC.NTZ R0, R0 ;  /* 0x0000000000007305 */ /* 0x000e24000021f100 */
[----:B0-----:R-:W-:Y:S01]  /*0880*/  PRMT R26, R0, 0x7610, R26 ;  /* 0x00007610001a7816 */ /* 0x001fe2000000001a */
[----:B------:R-:W-:Y:S06]  /*0890*/  BRA `(.L_x_13594) ;  /* 0x0000000400ac7947 */ /* 0x000fec0003800000 */
.L_x_13601:
        /* <DEDUP_REMOVED lines=10> */
.L_x_13608:
        /* <DEDUP_REMOVED lines=21> */
.L_x_13612:
[----:B------:R-:W-:Y:S05]  /*0a90*/  BSYNC.RECONVERGENT B1 ;  /* 0x0000000000017941 */ /* 0x000fea0003800200 */
.L_x_13611:
[----:B------:R-:W-:Y:S01]  /*0aa0*/  IMAD.SHL.U32 R0, R0, 0x100000, RZ ;  /* 0x0010000000007824 */ /* 0x000fe200078e00ff */
[----:B------:R-:W-:-:S04]  /*0ab0*/  LEA R3, R3, 0x3b800000, 0x17 ;  /* 0x3b80000003037811 */ /* 0x000fc800078eb8ff */
[----:B------:R-:W-:-:S07]  /*0ac0*/  LOP3.LUT R0, R3, R0, R7, 0xfe, !PT ;  /* 0x0000000003007212 */ /* 0x000fce00078efe07 */
.L_x_13610:
[----:B------:R-:W-:Y:S05]  /*0ad0*/  BSYNC.RECONVERGENT B0 ;  /* 0x0000000000007941 */ /* 0x000fea0003800200 */
.L_x_13609:
[----:B------:R-:W0:Y:S02]  /*0ae0*/  F2I.FTZ.TRUNC.NTZ R0, R0 ;  /* 0x0000000000007305 */ /* 0x000e24000021f100 */
[----:B0-----:R-:W-:Y:S01]  /*0af0*/  PRMT R26, R0, 0x7610, R26 ;  /* 0x00007610001a7816 */ /* 0x001fe2000000001a */
[----:B------:R-:W-:Y:S06]  /*0b00*/  BRA `(.L_x_13594) ;  /* 0x0000000400107947 */ /* 0x000fec0003800000 */
.L_x_13607:
        /* <DEDUP_REMOVED lines=21> */
.L_x_13616:
[----:B------:R-:W-:Y:S05]  /*0c60*/  BSYNC.RECONVERGENT B1 ;  /* 0x0000000000017941 */ /* 0x000fea0003800200 */
.L_x_13615:
[----:B------:R-:W-:Y:S01]  /*0c70*/  IMAD.SHL.U32 R0, R0, 0x200000, RZ ;  /* 0x0020000000007824 */ /* 0x000fe200078e00ff */
[----:B------:R-:W-:-:S04]  /*0c80*/  LEA R3, R3, 0x37800000, 0x17 ;  /* 0x3780000003037811 */ /* 0x000fc800078eb8ff */
[----:B------:R-:W-:-:S07]  /*0c90*/  LOP3.LUT R0, R3, R0, R7, 0xfe, !PT ;  /* 0x0000000003007212 */ /* 0x000fce00078efe07 */
.L_x_13614:
[----:B------:R-:W-:Y:S05]  /*0ca0*/  BSYNC.RECONVERGENT B0 ;  /* 0x0000000000007941 */ /* 0x000fea0003800200 */
.L_x_13613:
[----:B------:R-:W0:Y:S02]  /*0cb0*/  F2I.FTZ.TRUNC.NTZ R0, R0 ;  /* 0x0000000000007305 */ /* 0x000e24000021f100 */
[----:B0-----:R-:W-:Y:S01]  /*0cc0*/  PRMT R26, R0, 0x7610, R26 ;  /* 0x00007610001a7816 */ /* 0x001fe2000000001a */
[----:B------:R-:W-:Y:S06]  /*0cd0*/  BRA `(.L_x_13594) ;  /* 0x00000000009c7947 */ /* 0x000fec0003800000 */
.L_x_13606:
[----:B------:R-:W-:-:S09]  /*0ce0*/  UISETP.NE.AND UP0, UPT, UR4, 0x1c, UPT ;  /* 0x0000001c0400788c */ /* 0x000fd2000bf05270 */
[----:B------:R-:W-:Y:S05]  /*0cf0*/  BRA.U !UP0, `(.L_x_13617) ;  /* 0x0000000108907547 */ /* 0x000fea000b800000 */
[----:B------:R-:W-:-:S09]  /*0d00*/  UISETP.NE.AND UP0, UPT, UR4, 0x1d, UPT ;  /* 0x0000001d0400788c */ /* 0x000fd2000bf05270 */
[----:B------:R-:W-:Y:S05]  /*0d10*/  BRA.U !UP0, `(.L_x_13618) ;  /* 0x0000000108807547 */ /* 0x000fea000b800000 */
[----:B------:R-:W-:-:S09]  /*0d20*/  UISETP.NE.AND UP0, UPT, UR4, 0x2c, UPT ;  /* 0x0000002c0400788c */ /* 0x000fd2000bf05270 */
[----:B------:R-:W-:Y:S05]  /*0d30*/  BRA.U !UP0, `(.L_x_13619) ;  /* 0x0000000108487547 */ /* 0x000fea000b800000 */
.L_x_13593:
        /* <DEDUP_REMOVED lines=16> */
.L_x_13620:
[----:B------:R-:W-:Y:S01]  /*0e40*/  PRMT R26, RZ, 0x7610, R26 ;  /* 0x00007610ff1a7816 */ /* 0x000fe2000000001a */
[----:B------:R-:W-:Y:S06]  /*0e50*/  BRA `(.L_x_13594) ;  /* 0x00000000003c7947 */ /* 0x000fec0003800000 */
.L_x_13619:
        /* <DEDUP_REMOVED lines=8> */
.L_x_13622:
[----:B------:R-:W-:Y:S05]  /*0ee0*/  BSYNC.RECONVERGENT B0 ;  /* 0x0000000000007941 */ /* 0x000fea0003800200 */
.L_x_13621:
[----:B------:R-:W0:Y:S02]  /*0ef0*/  F2I.FTZ.TRUNC.NTZ R0, R0 ;  /* 0x0000000000007305 */ /* 0x000e24000021f100 */
[----:B0-----:R-:W-:Y:S01]  /*0f00*/  PRMT R26, R0, 0x7610, R26 ;  /* 0x00007610001a7816 */ /* 0x001fe2000000001a */
[----:B------:R-:W-:Y:S06]  /*0f10*/  BRA `(.L_x_13594) ;  /* 0x00000000000c7947 */ /* 0x000fec0003800000 */
.L_x_13618:
[----:B------:R0:W5:Y:S01]  /*0f20*/  LDG.E.U16 R26, desc[UR36][R4.64] ;  /* 0x00000024041a7981 */ /* 0x000162000c1e1500 */
[----:B------:R-:W-:Y:S05]  /*0f30*/  BRA `(.L_x_13594) ;  /* 0x0000000000047947 */ /* 0x000fea0003800000 */
.L_x_13617:
[----:B------:R0:W5:Y:S02]  /*0f40*/  LDG.E.U16 R26, desc[UR36][R4.64] ;  /* 0x00000024041a7981 */ /* 0x000164000c1e1500 */
.L_x_13594:
[----:B------:R-:W-:-:S07]  /*0f50*/  VIADD R19, R23, 0x80 ;  /* 0x0000008017137836 */ /* 0x000fce0000000000 */
.L_x_13588:
[----:B------:R-:W-:Y:S05]  /*0f60*/  BSYNC.RECONVERGENT B6 ;  /* 0x0000000000067941 */ /* 0x000fea0003800200 */
.L_x_13587:
        /* <DEDUP_REMOVED lines=23> */
.L_x_13628:
[----:B------:R0:W5:Y:S01]  /*10e0*/  LDG.E.U8 R25, desc[UR36][R4.64] ;  /* 0x0000002404197981 */ /* 0x000162000c1e1100 */
[----:B------:R-:W-:Y:S05]  /*10f0*/  BRA `(.L_x_13630) ;  /* 0x0000000c00507947 */ /* 0x000fea0003800000 */
.L_x_13627:
        /* <DEDUP_REMOVED lines=8> */
.L_x_13632:
[----:B------:R0:W5:Y:S01]  /*1180*/  LDG.E.U16 R25, desc[UR36][R4.64] ;  /* 0x0000002404197981 */ /* 0x000162000c1e1500 */
[----:B------:R-:W-:Y:S05]  /*1190*/  BRA `(.L_x_13630) ;  /* 0x0000000c00287947 */ /* 0x000fea0003800000 */
.L_x_13631:
[----:B------:R0:W5:Y:S01]  /*11a0*/  LDG.E.U16 R25, desc[UR36][R4.64] ;  /* 0x0000002404197981 */ /* 0x000162000c1e1500 */
[----:B------:R-:W-:Y:S05]  /*11b0*/  BRA `(.L_x_13630) ;  /* 0x0000000c00207947 */ /* 0x000fea0003800000 */
.L_x_13626:
        /* <DEDUP_REMOVED lines=9> */
.L_x_13634:
[----:B------:R-:W2:Y:S02]  /*1250*/  LDG.E.U16 R0, desc[UR36][R4.64] ;  /* 0x0000002404007981 */ /* 0x000ea4000c1e1500 */
[----:B--2---:R-:W-:-:S06]  /*1260*/  HADD2.F32 R0, -RZ, R0.H0_H0 ;  /* 0x20000000ff007230 */ /* 0x004fcc0000004100 */
[----:B------:R-:W0:Y:S02]  /*1270*/  F2I.FTZ.TRUNC.NTZ R0, R0 ;  /* 0x0000000000007305 */ /* 0x000e24000021f100 */
[----:B0-----:R-:W-:Y:S01]  /*1280*/  PRMT R25, R0, 0x7610, R25 ;  /* 0x0000761000197816 */ /* 0x001fe20000000019 */
[----:B------:R-:W-:Y:S06]  /*1290*/  BRA `(.L_x_13630) ;  /* 0x0000000800e87947 */ /* 0x000fec0003800000 */
.L_x_13633:
        /* <DEDUP_REMOVED lines=9> */
.L_x_13636:
[----:B------:R-:W2:Y:S02]  /*1330*/  LDG.E.U16 R4, desc[UR36][R4.64] ;  /* 0x0000002404047981 */ /* 0x000ea4000c1e1500 */
[----:B--2---:R-:W-:-:S06]  /*1340*/  HADD2.F32 R0, -RZ, R4.H0_H0 ;  /* 0x20000004ff007230 */ /* 0x004fcc0000004100 */
[----:B------:R-:W0:Y:S02]  /*1350*/  F2I.FTZ.TRUNC.NTZ R0, R0 ;  /* 0x0000000000007305 */ /* 0x000e24000021f100 */
[----:B0-----:R-:W-:Y:S01]  /*1360*/  PRMT R25, R0, 0x7610, R25 ;  /* 0x0000761000197816 */ /* 0x001fe20000000019 */
[----:B------:R-:W-:Y:S06]  /*1370*/  BRA `(.L_x_13630) ;  /* 0x0000000800b07947 */ /* 0x000fec0003800000 */
.L_x_13635:
[----:B------:R-:W2:Y:S02]  /*1380*/  LDG.E.64 R4, desc[UR36][R4.64] ;  /* 0x0000002404047981 */ /* 0x000ea4000c1e1b00 */
[----:B--2---:R0:W1:Y:S02]  /*1390*/  F2I.F64.TRUNC R25, R4 ;  /* 0x0000000400197311 */ /* 0x004064000030d100 */
[----:B01----:R-:W-:Y:S05]  /*13a0*/  BRA `(.L_x_13630) ;  /* 0x0000000800a47947 */ /* 0x003fea0003800000 */
.L_x_13625:
        /* <DEDUP_REMOVED lines=12> */
.L_x_13639:
[----:B------:R-:W2:Y:S02]  /*1470*/  LDG.E.64 R4, desc[UR36][R4.64] ;  /* 0x0000002404047981 */ /* 0x000ea4000c1e1b00 */
[----:B--2---:R0:W1:Y:S02]  /*1480*/  F2I.F64.TRUNC R25, R4 ;  /* 0x0000000400197311 */ /* 0x004064000030d100 */
[----:B01----:R-:W-:Y:S05]  /*1490*/  BRA `(.L_x_13630) ;  /* 0x0000000800687947 */ /* 0x003fea0003800000 */
.L_x_13638:
        /* <DEDUP_REMOVED lines=27> */
.L_x_13641:
        /* <DEDUP_REMOVED lines=15> */
.L_x_13640:
[----:B------:R-:W2:Y:S02]  /*1740*/  LDG.E.U16 R0, desc[UR36][R4.64] ;  /* 0x0000002404007981 */ /* 0x000ea4000c1e1500 */
[----:B--2---:R-:W-:-:S06]  /*1750*/  IMAD.U32 R0, R0, 0x10000, RZ ;  /* 0x0001000000007824 */ /* 0x004fcc00078e00ff */
[----:B------:R-:W0:Y:S02]  /*1760*/  F2I.FTZ.TRUNC.NTZ R0, R0 ;  /* 0x0000000000007305 */ /* 0x000e24000021f100 */
[----:B0-----:R-:W-:Y:S01]  /*1770*/  PRMT R25, R0, 0x7610, R25 ;  /* 0x0000761000197816 */ /* 0x001fe20000000019 */
[----:B------:R-:W-:Y:S06]  /*1780*/  BRA `(.L_x_13630) ;  /* 0x0000000400ac7947 */ /* 0x000fec0003800000 */
.L_x_13637:
        /* <DEDUP_REMOVED lines=10> */
.L_x_13644:
        /* <DEDUP_REMOVED lines=21> */
.L_x_13648:
[----:B------:R-:W-:Y:S05]  /*1980*/  BSYNC.RECONVERGENT B1 ;  /* 0x0000000000017941 */ /* 0x000fea0003800200 */
.L_x_13647:
[----:B------:R-:W-:Y:S01]  /*1990*/  IMAD.SHL.U32 R0, R0, 0x100000, RZ ;  /* 0x0010000000007824 */ /* 0x000fe200078e00ff */
[----:B------:R-:W-:-:S04]  /*19a0*/  LEA R3, R3, 0x3b800000, 0x17 ;  /* 0x3b80000003037811 */ /* 0x000fc800078eb8ff */
[----:B------:R-:W-:-:S07]  /*19b0*/  LOP3.LUT R0, R3, R0, R7, 0xfe, !PT ;  /* 0x0000000003007212 */ /* 0x000fce00078efe07 */
.L_x_13646:
[----:B------:R-:W-:Y:S05]  /*19c0*/  BSYNC.RECONVERGENT B0 ;  /* 0x0000000000007941 */ /* 0x000fea0003800200 */
.L_x_13645:
[----:B------:R-:W0:Y:S02]  /*19d0*/  F2I.FTZ.TRUNC.NTZ R0, R0 ;  /* 0x0000000000007305 */ /* 0x000e24000021f100 */
[----:B0-----:R-:W-:Y:S01]  /*19e0*/  PRMT R25, R0, 0x7610, R25 ;  /* 0x0000761000197816 */ /* 0x001fe20000000019 */
[----:B------:R-:W-:Y:S06]  /*19f0*/  BRA `(.L_x_13630) ;  /* 0x0000000400107947 */ /* 0x000fec0003800000 */
.L_x_13643:
        /* <DEDUP_REMOVED lines=21> */
.L_x_13652:
[----:B------:R-:W-:Y:S05]  /*1b50*/  BSYNC.RECONVERGENT B1 ;  /* 0x0000000000017941 */ /* 0x000fea0003800200 */
.L_x_13651:
[----:B------:R-:W-:Y:S01]  /*1b60*/  IMAD.SHL.U32 R0, R0, 0x200000, RZ ;  /* 0x0020000000007824 */ /* 0x000fe200078e00ff */
[----:B------:R-:W-:-:S04]  /*1b70*/  LEA R3, R3, 0x37800000, 0x17 ;  /* 0x3780000003037811 */ /* 0x000fc800078eb8ff */
[----:B------:R-:W-:-:S07]  /*1b80*/  LOP3.LUT R0, R3, R0, R7, 0xfe, !PT ;  /* 0x0000000003007212 */ /* 0x000fce00078efe07 */
.L_x_13650:
[----:B------:R-:W-:Y:S05]  /*1b90*/  BSYNC.RECONVERGENT B0 ;  /* 0x0000000000007941 */ /* 0x000fea0003800200 */
.L_x_13649:
[----:B------:R-:W0:Y:S02]  /*1ba0*/  F2I.FTZ.TRUNC.NTZ R0, R0 ;  /* 0x0000000000007305 */ /* 0x000e24000021f100 */
[----:B0-----:R-:W-:Y:S01]  /*1bb0*/  PRMT R25, R0, 0x7610, R25 ;  /* 0x0000761000197816 */ /* 0x001fe20000000019 */
[----:B------:R-:W-:Y:S06]  /*1bc0*/  BRA `(.L_x_13630) ;  /* 0x00000000009c7947 */ /* 0x000fec0003800000 */
.L_x_13642:
        /* <DEDUP_REMOVED lines=14> */
.L_x_13656:
[----:B------:R-:W-:Y:S05]  /*1cb0*/  BSYNC.RECONVERGENT B0 ;  /* 0x0000000000007941 */ /* 0x000fea0003800200 */
.L_x_13655:
[----:B------:R-:W0:Y:S02]  /*1cc0*/  F2I.FTZ.TRUNC.NTZ R0, R0 ;  /* 0x0000000000007305 */ /* 0x000e24000021f100 */
[----:B0-----:R-:W-:Y:S01]  /*1cd0*/  PRMT R25, R0, 0x7610, R25 ;  /* 0x0000761000197816 */ /* 0x001fe20000000019 */
[----:B------:R-:W-:Y:S06]  /*1ce0*/  BRA `(.L_x_13630) ;  /* 0x0000000000547947 */ /* 0x000fec0003800000 */
.L_x_13629:
        /* <DEDUP_REMOVED lines=16> */
.L_x_13657:
[----:B------:R-:W-:Y:S01]  /*1df0*/  PRMT R25, RZ, 0x7610, R25 ;  /* 0x00007610ff197816 */ /* 0x000fe20000000019 */
[----:B------:R-:W-:Y:S06]  /*1e00*/  BRA `(.L_x_13630) ;  /* 0x00000000000c7947 */ /* 0x000fec0003800000 */
.L_x_13654:
[----:B------:R1:W5:Y:S01]  /*1e10*/  LDG.E.U16 R25, desc[UR36][R4.64] ;  /* 0x0000002404197981 */ /* 0x000362000c1e1500 */
[----:B------:R-:W-:Y:S05]  /*1e20*/  BRA `(.L_x_13630) ;  /* 0x0000000000047947 */ /* 0x000fea0003800000 */
.L_x_13653:
[----:B------:R0:W5:Y:S02]  /*1e30*/  LDG.E.U16 R25, desc[UR36][R4.64] ;  /* 0x0000002404197981 */ /* 0x000164000c1e1500 */
.L_x_13630:
[----:B------:R-:W-:-:S07]  /*1e40*/  VIADD R19, R19, 0x80 ;  /* 0x0000008013137836 */ /* 0x000fce0000000000 */
.L_x_13624:
[----:B------:R-:W-:Y:S05]  /*1e50*/  BSYNC.RECONVERGENT B6 ;  /* 0x0000000000067941 */ /* 0x000fea0003800200 */
.L_x_13623:
        /* <DEDUP_REMOVED lines=23> */
.L_x_13663:
[----:B------:R0:W5:Y:S01]  /*1fd0*/  LDG.E.U8 R16, desc[UR36][R4.64] ;  /* 0x0000002404107981 */ /* 0x000162000c1e1100 */
[----:B------:R-:W-:Y:S05]  /*1fe0*/  BRA `(.L_x_13665) ;  /* 0x0000000c00507947 */ /* 0x000fea0003800000 */
.L_x_13662:
        /* <DEDUP_REMOVED lines=8> */
.L_x_13667:
[----:B------:R0:W5:Y:S01]  /*2070*/  LDG.E.U16 R16, desc[UR36][R4.64] ;  /* 0x0000002404107981 */ /* 0x000162000c1e1500 */
[----:B------:R-:W-:Y:S05]  /*2080*/  BRA `(.L_x_13665) ;  /* 0x0000000c00287947 */ /* 0x000fea0003800000 */
.L_x_13666:
[----:B------:R0:W5:Y:S01]  /*2090*/  LDG.E.U16 R16, desc[UR36][R4.64] ;  /* 0x0000002404107981 */ /* 0x000162000c1e1500 */
[----:B------:R-:W-:Y:S05]  /*20a0*/  BRA `(.L_x_13665) ;  /* 0x0000000c00207947 */ /* 0x000fea0003800000 */
.L_x_13661:
        /* <DEDUP_REMOVED lines=9> */
.L_x_13669:
[----:B------:R-:W2:Y:S02]  /*2140*/  LDG.E.U16 R0, desc[UR36][R4.64] ;  /* 0x0000002404007981 */ /* 0x000ea4000c1e1500 */
[----:B--2---:R-:W-:-:S06]  /*2150*/  HADD2.F32 R0, -RZ, R0.H0_H0 ;  /* 0x20000000ff007230 */ /* 0x004fcc0000004100 */
[----:B------:R-:W0:Y:S02]  /*2160*/  F2I.FTZ.TRUNC.NTZ R0, R0 ;  /* 0x0000000000007305 */ /* 0x000e24000021f100 */
[----:B0-----:R-:W-:Y:S01]  /*2170*/  PRMT R16, R0, 0x7610, R16 ;  /* 0x0000761000107816 */ /* 0x001fe20000000010 */
[----:B------:R-:W-:Y:S06]  /*2180*/  BRA `(.L_x_13665) ;  /* 0x0000000800e87947 */ /* 0x000fec0003800000 */
.L_x_13668:
        /* <DEDUP_REMOVED lines=9> */
.L_x_13671:
[----:B------:R-:W2:Y:S02]  /*2220*/  LDG.E.U16 R4, desc[UR36][R4.64] ;  /* 0x0000002404047981 */ /* 0x000ea4000c1e1500 */
[----:B--2---:R-:W-:-:S06]  /*2230*/  HADD2.F32 R0, -RZ, R4.H0_H0 ;  /* 0x20000004ff007230 */ /* 0x004fcc0000004100 */
[----:B------:R-:W0:Y:S02]  /*2240*/  F2I.FTZ.TRUNC.NTZ R0, R0 ;  /* 0x0000000000007305 */ /* 0x000e24000021f100 */
[----:B0-----:R-:W-:Y:S01]  /*2250*/  PRMT R16, R0, 0x7610, R16 ;  /* 0x0000761000107816 */ /* 0x001fe20000000010 */
[----:B------:R-:W-:Y:S06]  /*2260*/  BRA `(.L_x_13665) ;  /* 0x0000000800b07947 */ /* 0x000fec0003800000 */
.L_x_13670:
[----:B------:R-:W2:Y:S02]  /*2270*/  LDG.E.64 R4, desc[UR36][R4.64] ;  /* 0x0000002404047981 */ /* 0x000ea4000c1e1b00 */
[----:B--2---:R0:W1:Y:S02]  /*2280*/  F2I.F64.TRUNC R16, R4 ;  /* 0x0000000400107311 */ /* 0x004064000030d100 */
[----:B01----:R-:W-:Y:S05]  /*2290*/  BRA `(.L_x_13665) ;  /* 0x0000000800a47947 */ /* 0x003fea0003800000 */
.L_x_13660:
        /* <DEDUP_REMOVED lines=12> */
.L_x_13674:
[----:B------:R-:W2:Y:S02]  /*2360*/  LDG.E.64 R4, desc[UR36][R4.64] ;  /* 0x0000002404047981 */ /* 0x000ea4000c1e1b00 */
[----:B--2---:R3:W4:Y:S02]  /*2370*/  F2I.F64.TRUNC R16, R4 ;  /* 0x0000000400107311 */ /* 0x004724000030d100 */
[----:B---34-:R-:W-:Y:S05]  /*2380*/  BRA `(.L_x_13665) ;  /* 0x0000000800687947 */ /* 0x018fea0003800000 */
.L_x_13673:
        /* <DEDUP_REMOVED lines=27> */
.L_x_13676:
        /* <DEDUP_REMOVED lines=15> */
.L_x_13675:
[----:B------:R-:W2:Y:S02]  /*2630*/  LDG.E.U16 R0, desc[UR36][R4.64] ;  /* 0x0000002404007981 */ /* 0x000ea4000c1e1500 */
[----:B--2---:R-:W-:-:S06]  /*2640*/  IMAD.U32 R0, R0, 0x10000, RZ ;  /* 0x0001000000007824 */ /* 0x004fcc00078e00ff */
[----:B------:R-:W0:Y:S02]  /*2650*/  F2I.FTZ.TRUNC.NTZ R0, R0 ;  /* 0x0000000000007305 */ /* 0x000e24000021f100 */
[----:B0-----:R-:W-:Y:S01]  /*2660*/  PRMT R16, R0, 0x7610, R16 ;  /* 0x0000761000107816 */ /* 0x001fe20000000010 */
[----:B------:R-:W-:Y:S06]  /*2670*/  BRA `(.L_x_13665) ;  /* 0x0000000400ac7947 */ /* 0x000fec0003800000 */
.L_x_13672:
        /* <DEDUP_REMOVED lines=10> */
.L_x_13679:
        /* <DEDUP_REMOVED lines=21> */
.L_x_13683:
[----:B------:R-:W-:Y:S05]  /*2870*/  BSYNC.RECONVERGENT B1 ;  /* 0x0000000000017941 */ /* 0x000fea0003800200 */
.L_x_13682:
[----:B------:R-:W-:Y:S01]  /*2880*/  IMAD.SHL.U32 R0, R0, 0x100000, RZ ;  /* 0x0010000000007824 */ /* 0x000fe200078e00ff */
[----:B------:R-:W-:-:S04]  /*2890*/  LEA R3, R3, 0x3b800000, 0x17 ;  /* 0x3b80000003037811 */ /* 0x000fc800078eb8ff */
[----:B------:R-:W-:-:S07]  /*28a0*/  LOP3.LUT R0, R3, R0, R7, 0xfe, !PT ;  /* 0x0000000003007212 */ /* 0x000fce00078efe07 */
.L_x_13681:
[----:B------:R-:W-:Y:S05]  /*28b0*/  BSYNC.RECONVERGENT B0 ;  /* 0x0000000000007941 */ /* 0x000fea0003800200 */
.L_x_13680:
[----:B------:R-:W0:Y:S02]  /*28c0*/  F2I.FTZ.TRUNC.NTZ R0, R0 ;  /* 0x0000000000007305 */ /* 0x000e24000021f100 */
[----:B0-----:R-:W-:Y:S01]  /*28d0*/  PRMT R16, R0, 0x7610, R16 ;  /* 0x0000761000107816 */ /* 0x001fe20000000010 */
[----:B------:R-:W-:Y:S06]  /*28e0*/  BRA `(.L_x_13665) ;  /* 0x0000000400107947 */ /* 0x000fec0003800000 */
.L_x_13678:
        /* <DEDUP_REMOVED lines=21> */
.L_x_13687:
[----:B------:R-:W-:Y:S05]  /*2a40*/  BSYNC.RECONVERGENT B1 ;  /* 0x0000000000017941 */ /* 0x000fea0003800200 */
.L_x_13686:
[----:B------:R-:W-:Y:S01]  /*2a50*/  IMAD.SHL.U32 R0, R0, 0x200000, RZ ;  /* 0x0020000000007824 */ /* 0x000fe200078e00ff */
[----:B------:R-:W-:-:S04]  /*2a60*/  LEA R3, R3, 0x37800000, 0x17 ;  /* 0x3780000003037811 */ /* 0x000fc800078eb8ff */
[----:B------:R-:W-:-:S07]  /*2a70*/  LOP3.LUT R0, R3, R0, R7, 0xfe, !PT ;  /* 0x0000000003007212 */ /* 0x000fce00078efe07 */
.L_x_13685:
[----:B------:R-:W-:Y:S05]  /*2a80*/  BSYNC.RECONVERGENT B0 ;  /* 0x0000000000007941 */ /* 0x000fea0003800200 */
.L_x_13684:
[----:B------:R-:W0:Y:S02]  /*2a90*/  F2I.FTZ.TRUNC.NTZ R0, R0 ;  /* 0x0000000000007305 */ /* 0x000e24000021f100 */
[----:B0-----:R-:W-:Y:S01]  /*2aa0*/  PRMT R16, R0, 0x7610, R16 ;  /* 0x0000761000107816 */ /* 0x001fe20000000010 */
[----:B------:R-:W-:Y:S06]  /*2ab0*/  BRA `(.L_x_13665) ;  /* 0x00000000009c7947 */ /* 0x000fec0003800000 */
.L_x_13677:
        /* <DEDUP_REMOVED lines=14> */
.L_x_13691:
[----:B------:R-:W-:Y:S05]  /*2ba0*/  BSYNC.RECONVERGENT B0 ;  /* 0x0000000000007941 */ /* 0x000fea0003800200 */
.L_x_13690:
[----:B------:R-:W0:Y:S02]  /*2bb0*/  F2I.FTZ.TRUNC.NTZ R0, R0 ;  /* 0x0000000000007305 */ /* 0x000e24000021f100 */
[----:B0-----:R-:W-:Y:S01]  /*2bc0*/  PRMT R16, R0, 0x7610, R16 ;  /* 0x0000761000107816 */ /* 0x001fe20000000010 */
[----:B------:R-:W-:Y:S06]  /*2bd0*/  BRA `(.L_x_13665) ;  /* 0x0000000000547947 */ /* 0x000fec0003800000 */
.L_x_13664:
        /* <DEDUP_REMOVED lines=16> */
.L_x_13692:
[----:B------:R-:W-:Y:S01]  /*2ce0*/  PRMT R16, RZ, 0x7610, R16 ;  /* 0x00007610ff107816 */ /* 0x000fe20000000010 */
[----:B------:R-:W-:Y:S06]  /*2cf0*/  BRA `(.L_x_13665) ;  /* 0x00000000000c7947 */ /* 0x000fec0003800000 */
.L_x_13689:
[----:B------:R2:W5:Y:S01]  /*2d00*/  LDG.E.U16 R16, desc[UR36][R4.64] ;  /* 0x0000002404107981 */ /* 0x000562000c1e1500 */
[----:B------:R-:W-:Y:S05]  /*2d10*/  BRA `(.L_x_13665) ;  /* 0x0000000000047947 */ /* 0x000fea0003800000 */
.L_x_13688:
[----:B------:R1:W5:Y:S02]  /*2d20*/  LDG.E.U16 R16, desc[UR36][R4.64] ;  /* 0x0000002404107981 */ /* 0x000364000c1e1500 */
.L_x_13665:
[----:B------:R-:W-:-:S07]  /*2d30*/  VIADD R19, R19, 0x80 ;  /* 0x0000008013137836 */ /* 0x000fce0000000000 */
.L_x_13659:
[----:B------:R-:W-:Y:S05]  /*2d40*/  BSYNC.RECONVERGENT B6 ;  /* 0x0000000000067941 */ /* 0x000fea0003800200 */
.L_x_13658:
        /* <DEDUP_REMOVED lines=23> */
.L_x_13698:
[----:B------:R0:W5:Y:S01]  /*2ec0*/  LDG.E.U8 R17, desc[UR36][R4.64] ;  /* 0x0000002404117981 */ /* 0x000162000c1e1100 */
[----:B------:R-:W-:Y:S05]  /*2ed0*/  BRA `(.L_x_13694) ;  /* 0x0000000c004c7947 */ /* 0x000fea0003800000 */
.L_x_13697:
        /* <DEDUP_REMOVED lines=8> */
.L_x_13701:
[----:B------:R0:W5:Y:S01]  /*2f60*/  LDG.E.U16 R17, desc[UR36][R4.64] ;  /* 0x0000002404117981 */ /* 0x000162000c1e1500 */
[----:B------:R-:W-:Y:S05]  /*2f70*/  BRA `(.L_x_13694) ;  /* 0x0000000c00247947 */ /* 0x000fea0003800000 */
.L_x_13700:
[----:B------:R0:W5:Y:S01]  /*2f80*/  LDG.E.U16 R17, desc[UR36][R4.64] ;  /* 0x0000002404117981 */ /* 0x000162000c1e1500 */
[----:B------:R-:W-:Y:S05]  /*2f90*/  BRA `(.L_x_13694) ;  /* 0x0000000c001c7947 */ /* 0x000fea0003800000 */
.L_x_13696:
        /* <DEDUP_REMOVED lines=9> */
.L_x_13703:
[----:B------:R-:W2:Y:S02]  /*3030*/  LDG.E.U16 R0, desc[UR36][R4.64] ;  /* 0x0000002404007981 */ /* 0x000ea4000c1e1500 */
[----:B--2---:R-:W-:-:S06]  /*3040*/  HADD2.F32 R0, -RZ, R0.H0_H0 ;  /* 0x20000000ff007230 */ /* 0x004fcc0000004100 */
[----:B------:R-:W0:Y:S02]  /*3050*/  F2I.FTZ.TRUNC.NTZ R0, R0 ;  /* 0x0000000000007305 */ /* 0x000e24000021f100 */
[----:B0-----:R-:W-:Y:S01]  /*3060*/  PRMT R17, R0, 0x7610, R17 ;  /* 0x0000761000117816 */ /* 0x001fe20000000011 */
[----:B------:R-:W-:Y:S06]  /*3070*/  BRA `(.L_x_13694) ;  /* 0x0000000800e47947 */ /* 0x000fec0003800000 */
.L_x_13702:
        /* <DEDUP_REMOVED lines=9> */
.L_x_13705:
[----:B------:R-:W2:Y:S02]  /*3110*/  LDG.E.U16 R4, desc[UR36][R4.64] ;  /* 0x0000002404047981 */ /* 0x000ea4000c1e1500 */
[----:B--2---:R-:W-:-:S06]  /*3120*/  HADD2.F32 R0, -RZ, R4.H0_H0 ;  /* 0x20000004ff007230 */ /* 0x004fcc0000004100 */
[----:B------:R-:W0:Y:S02]  /*3130*/  F2I.FTZ.TRUNC.NTZ R0, R0 ;  /* 0x0000000000007305 */ /* 0x000e24000021f100 */
[----:B0-----:R-:W-:Y:S01]  /*3140*/  PRMT R17, R0, 0x7610, R17 ;  /* 0x0000761000117816 */ /* 0x001fe20000000011 */
[----:B------:R-:W-:Y:S06]  /*3150*/  BRA `(.L_x_13694) ;  /* 0x0000000800ac7947 */ /* 0x000fec0003800000 */
.L_x_13704:
[----:B------:R-:W2:Y:S02]  /*3160*/  LDG.E.64 R4, desc[UR36][R4.64] ;  /* 0x0000002404047981 */ /* 0x000ea4000c1e1b00 */
[----:B--2---:R0:W1:Y:S02]  /*3170*/  F2I.F64.TRUNC R17, R4 ;  /* 0x0000000400117311 */ /* 0x004064000030d100 */
[----:B01----:R-:W-:Y:S05]  /*3180*/  BRA `(.L_x_13694) ;  /* 0x0000000800a07947 */ /* 0x003fea0003800000 */
.L_x_13695:
        /* <DEDUP_REMOVED lines=12> */
.L_x_13708:
[----:B------:R-:W2:Y:S02]  /*3250*/  LDG.E.64 R4, desc[UR36][R4.64] ;  /* 0x0000002404047981 */ /* 0x000ea4000c1e1b00 */
[----:B--2---:R0:W1:Y:S02]  /*3260*/  F2I.F64.TRUNC R17, R4 ;  /* 0x0000000400117311 */ /* 0x004064000030d100 */
[----:B01----:R-:W-:Y:S05]  /*3270*/  BRA `(.L_x_13694) ;  /* 0x0000000800647947 */ /* 0x003fea0003800000 */
.L_x_13707:
        /* <DEDUP_REMOVED lines=27> */
.L_x_13710:
        /* <DEDUP_REMOVED lines=15> */
.L_x_13709:
[----:B------:R-:W2:Y:S02]  /*3520*/  LDG.E.U16 R0, desc[UR36][R4.64] ;  /* 0x0000002404007981 */ /* 0x000ea4000c1e1500 */
[----:B--2---:R-:W-:-:S06]  /*3530*/  IMAD.U32 R0, R0, 0x10000, RZ ;  /* 0x0001000000007824 */ /* 0x004fcc00078e00ff */
[----:B------:R-:W0:Y:S02]  /*3540*/  F2I.FTZ.TRUNC.NTZ R0, R0 ;  /* 0x0000000000007305 */ /* 0x000e24000021f100 */
[----:B0-----:R-:W-:Y:S01]  /*3550*/  PRMT R17, R0, 0x7610, R17 ;  /* 0x0000761000117816 */ /* 0x001fe20000000011 */
[----:B------:R-:W-:Y:S06]  /*3560*/  BRA `(.L_x_13694) ;  /* 0x0000000400a87947 */ /* 0x000fec0003800000 */
.L_x_13706:
        /* <DEDUP_REMOVED lines=10> */
.L_x_13713:
        /* <DEDUP_REMOVED lines=21> */
.L_x_13717:
[----:B------:R-:W-:Y:S05]  /*3760*/  BSYNC.RECONVERGENT B1 ;  /* 0x0000000000017941 */ /* 0x000fea0003800200 */
.L_x_13716:
[----:B------:R-:W-:Y:S01]  /*3770*/  IMAD.SHL.U32 R0, R0, 0x100000, RZ ;  /* 0x0010000000007824 */ /* 0x000fe200078e00ff */
[----:B------:R-:W-:-:S04]  /*3780*/  LEA R3, R3, 0x3b800000, 0x17 ;  /* 0x3b80000003037811 */ /* 0x000fc800078eb8ff */
[----:B------:R-:W-:-:S07]  /*3790*/  LOP3.LUT R0, R3, R0, R7, 0xfe, !PT ;  /* 0x0000000003007212 */ /* 0x000fce00078efe07 */
.L_x_13715:
[----:B------:R-:W-:Y:S05]  /*37a0*/  BSYNC.RECONVERGENT B0 ;  /* 0x0000000000007941 */ /* 0x000fea0003800200 */
.L_x_13714:
[----:B------:R-:W0:Y:S02]  /*37b0*/  F2I.FTZ.TRUNC.NTZ R0, R0 ;  /* 0x0000000000007305 */ /* 0x000e24000021f100 */
[----:B0-----:R-:W-:Y:S01]  /*37c0*/  PRMT R17, R0, 0x7610, R17 ;  /* 0x0000761000117816 */ /* 0x001fe20000000011 */
[----:B------:R-:W-:Y:S06]  /*37d0*/  BRA `(.L_x_13694) ;  /* 0x00000004000c7947 */ /* 0x000fec0003800000 */
.L_x_13712:
        /* <DEDUP_REMOVED lines=21> */
.L_x_13721:
[----:B------:R-:W-:Y:S05]  /*3930*/  BSYNC.RECONVERGENT B1 ;  /* 0x0000000000017941 */ /* 0x000fea0003800200 */
.L_x_13720:
[----:B------:R-:W-:Y:S01]  /*3940*/  IMAD.SHL.U32 R0, R0, 0x200000, RZ ;  /* 0x0020000000007824 */ /* 0x000fe200078e00ff */
[----:B------:R-:W-:-:S04]  /*3950*/  LEA R3, R3, 0x37800000, 0x17 ;  /* 0x3780000003037811 */ /* 0x000fc800078eb8ff */
[----:B------:R-:W-:-:S07]  /*3960*/  LOP3.LUT R0, R3, R0, R7, 0xfe, !PT ;  /* 0x0000000003007212 */ /* 0x000fce00078efe07 */
.L_x_13719:
[----:B------:R-:W-:Y:S05]  /*3970*/  BSYNC.RECONVERGENT B0 ;  /* 0x0000000000007941 */ /* 0x000fea0003800200 */
.L_x_13718:
[----:B------:R-:W0:Y:S02]  /*3980*/  F2I.FTZ.TRUNC.NTZ R0, R0 ;  /* 0x0000000000007305 */ /* 0x000e24000021f100 */
[----:B0-----:R-:W-:Y:S01]  /*3990*/  PRMT R17, R0, 0x7610, R17 ;  /* 0x0000761000117816 */ /* 0x001fe20000000011 */
[----:B------:R-:W-:Y:S06]  /*39a0*/  BRA `(.L_x_13694) ;  /* 0x0000000000987947 */ /* 0x000fec0003800000 */
.L_x_13711:
        /* <DEDUP_REMOVED lines=14> */
.L_x_13725:
[----:B------:R-:W-:Y:S05]  /*3a90*/  BSYNC.RECONVERGENT B0 ;  /* 0x0000000000007941 */ /* 0x000fea0003800200 */
.L_x_13724:
[----:B------:R-:W0:Y:S02]  /*3aa0*/  F2I.FTZ.TRUNC.NTZ R0, R0 ;  /* 0x0000000000007305 */ /* 0x000e24000021f100 */
[----:B0-----:R-:W-:Y:S01]  /*3ab0*/  PRMT R17, R0, 0x7610, R17 ;  /* 0x0000761000117816 */ /* 0x001fe20000000011 */
[----:B------:R-:W-:Y:S06]  /*3ac0*/  BRA `(.L_x_13694) ;  /* 0x0000000000507947 */ /* 0x000fec0003800000 */
.L_x_13699:
        /* <DEDUP_REMOVED lines=16> */
.L_x_13726:
[----:B------:R-:W-:Y:S05]  /*3bd0*/  BRA `(.L_x_13694) ;  /* 0x00000000000c7947 */ /* 0x000fea0003800000 */
.L_x_13723:
[----:B------:R0:W5:Y:S01]  /*3be0*/  LDG.E.U16 R17, desc[UR36][R4.64] ;  /* 0x0000002404117981 */ /* 0x000162000c1e1500 */
[----:B------:R-:W-:Y:S05]  /*3bf0*/  BRA `(.L_x_13694) ;  /* 0x0000000000047947 */ /* 0x000fea0003800000 */
.L_x_13722:
[----:B------:R0:W5:Y:S02]  /*3c00*/  LDG.E.U16 R17, desc[UR36][R4.64] ;  /* 0x0000002404117981 */ /* 0x000164000c1e1500 */
.L_x_13694:
[----:B------:R-:W-:Y:S05]  /*3c10*/  BSYNC.RECONVERGENT B6 ;  /* 0x0000000000067941 */ /* 0x000fea0003800200 */
.L_x_13693:
[----:B------:R-:W0:Y:S01]  /*3c20*/  LDC.U8 R18, c[0x0][0x3a4] ;  /* 0x0000e900ff127b82 */ /* 0x000e220000000000 */
[----:B------:R-:W-:Y:S01]  /*3c30*/  ISETP.GE.AND P0, PT, R23, R22, PT ;  /* 0x000000161700720c */ /* 0x000fe20003f06270 */
[----:B-1--45:R-:W-:Y:S01]  /*3c40*/  IMAD.MOV R19, RZ, RZ, -R16 ;  /* 0x000000ffff137224 */ /* 0x032fe200078e0a10 */
[----:B------:R-:W-:Y:S04]  /*3c50*/  BSSY.RECONVERGENT B7, `(.L_x_13727) ;  /* 0x0000314000077945 */ /* 0x000fe80003800200 */
[----:B------:R-:W-:Y:S01]  /*3c60*/  BSSY.RELIABLE B6, `(.L_x_13728) ;  /* 0x0000209000067945 */ /* 0x000fe20003800100 */
[----:B------:R-:W-:-:S06]  /*3c70*/  PRMT R19, R19, 0x7710, RZ ;  /* 0x0000771013137816 */ /* 0x000fcc00000000ff */
[----:B------:R-:W-:Y:S05]  /*3c80*/  @P0 BRA `(.L_x_13729) ;  /* 0x00000020000c0947 */ /* 0x000fea0003800000 */
[----:B------:R-:W1:Y:S01]  /*3c90*/  LDCU UR4, c[0x0][0x3a8] ;  /* 0x00007500ff0477ac */ /* 0x000e620008000800 */
[----:B------:R-:W4:Y:S01]  /*3ca0*/  LDC.64 R8, c[0x0][0x388] ;  /* 0x0000e200ff087b82 */ /* 0x000f220000000a00 */
[----:B------:R-:W-:Y:S01]  /*3cb0*/  IMAD R0, R2, 0x200, R23 ;  /* 0x0000020002007824 */ /* 0x000fe200078e0217 */
[----:B0-23--:R-:W-:Y:S01]  /*3cc0*/  PRMT R4, R18, 0x9910, RZ ;  /* 0x0000991012047816 */ /* 0x00dfe200000000ff */
[----:B------:R-:W-:Y:S02]  /*3cd0*/  IMAD.MOV R24, RZ, RZ, -R25 ;  /* 0x000000ffff187224 */ /* 0x000fe400078e0a19 */
[----:B------:R-:W-:-:S03]  /*3ce0*/  VIADD R23, R23, 0x80 ;  /* 0x0000008017177836 */ /* 0x000fc60000000000 */
[----:B------:R-:W-:Y:S01]  /*3cf0*/  PRMT R24, R24, 0x7710, RZ ;  /* 0x0000771018187816 */ /* 0x000fe200000000ff */
[----:B-1----:R-:W-:Y:S02]  /*3d00*/  IMAD R3, R0, UR4, RZ ;  /* 0x0000000400037c24 */ /* 0x002fe4000f8e02ff */
[----:B------:R-:W-:-:S05]  /*3d10*/  IMAD.MOV.U32 R0, RZ, RZ, R4 ;  /* 0x000000ffff007224 */ /* 0x000fca00078e0004 */
[----:B------:R-:W-:Y:S02]  /*3d20*/  ISETP.GT.AND P0, PT, R0, 0x9, PT ;  /* 0x000000090000780c */ /* 0x000fe40003f04270 */
[----:B----4-:R-:W-:Y:S01]  /*3d30*/  IADD3 R8, P1, PT, R3, R8, RZ ;  /* 0x0000000803087210 */ /* 0x010fe20007f3e0ff */
[----:B------:R-:W-:-:S04]  /*3d40*/  IMAD.MOV R3, RZ, RZ, -R26 ;  /* 0x000000ffff037224 */ /* 0x000fc800078e0a1a */
[----:B------:R-:W-:Y:S01]  /*3d50*/  IMAD.X R9, RZ, RZ, R9, P1 ;  /* 0x000000ffff097224 */ /* 0x000fe200008e0609 */
[----:B------:R-:W-:-:S05]  /*3d60*/  PRMT R3, R3, 0x7710, RZ ;  /* 0x0000771003037816 */ /* 0x000fca00000000ff */
        /* <DEDUP_REMOVED lines=11> */
.L_x_13733:
[----:B------:R0:W-:Y:S01]  /*3e20*/  STG.E.U8 desc[UR36][R8.64], R3 ;  /* 0x0000000308007986 */ /* 0x0001e2000c101124 */
[----:B------:R-:W-:Y:S05]  /*3e30*/  BRA `(.L_x_13735) ;  /* 0x0000000c00707947 */ /* 0x000fea0003800000 */
.L_x_13732:
[----:B------:R-:W-:-:S13]  /*3e40*/  ISETP.NE.AND P0, PT, R0, 0x2, PT ;  /* 0x000000020000780c */ /* 0x000fda0003f05270 */
[----:B------:R-:W-:Y:S05]  /*3e50*/  @!P0 BRA `(.L_x_13736) ;  /* 0x0000000000388947 */ /* 0x000fea0003800000 */
[----:B------:R-:W-:-:S13]  /*3e60*/  ISETP.NE.AND P0, PT, R0, 0x3, PT ;  /* 0x000000030000780c */ /* 0x000fda0003f05270 */
[----:B------:R-:W-:Y:S05]  /*3e70*/  @!P0 BRA `(.L_x_13737) ;  /* 0x0000000000208947 */ /* 0x000fea0003800000 */
[----:B------:R-:W-:-:S13]  /*3e80*/  ISETP.NE.AND P0, PT, R0, 0x4, PT ;  /* 0x000000040000780c */ /* 0x000fda0003f05270 */
[----:B------:R-:W-:Y:S05]  /*3e90*/  @P0 BRA `(.L_x_13734) ;  /* 0x0000000800ac0947 */ /* 0x000fea0003800000 */
[----:B------:R-:W-:-:S05]  /*3ea0*/  PRMT R26, R26, 0x9910, RZ ;  /* 0x000099101a1a7816 */ /* 0x000fca00000000ff */
[----:B------:R-:W-:-:S04]  /*3eb0*/  IMAD.MOV R26, RZ, RZ, -R26 ;  /* 0x000000ffff1a7224 */ /* 0x000fc800078e0a1a */
[----:B------:R-:W-:-:S05]  /*3ec0*/  IMAD.MOV.U32 R4, RZ, RZ, R26 ;  /* 0x000000ffff047224 */ /* 0x000fca00078e001a */
[----:B------:R-:W-:-:S05]  /*3ed0*/  SHF.R.S32.HI R5, RZ, 0x1f, R4 ;  /* 0x0000001fff057819 */ /* 0x000fca0000011404 */
[----:B------:R0:W-:Y:S01]  /*3ee0*/  STG.E.64 desc[UR36][R8.64], R4 ;  /* 0x0000000408007986 */ /* 0x0001e2000c101b24 */
[----:B------:R-:W-:Y:S05]  /*3ef0*/  BRA `(.L_x_13735) ;  /* 0x0000000c00407947 */ /* 0x000fea0003800000 */
.L_x_13737:
[----:B------:R-:W-:-:S05]  /*3f00*/  PRMT R26, R26, 0x9910, RZ ;  /* 0x000099101a1a7816 */ /* 0x000fca00000000ff */
[----:B------:R-:W-:-:S05]  /*3f10*/  IMAD.MOV R3, RZ, RZ, -R26 ;  /* 0x000000ffff037224 */ /* 0x000fca00078e0a1a */
[----:B------:R0:W-:Y:S01]  /*3f20*/  STG.E desc[UR36][R8.64], R3 ;  /* 0x0000000308007986 */ /* 0x0001e2000c101924 */
[----:B------:R-:W-:Y:S05]  /*3f30*/  BRA `(.L_x_13735) ;  /* 0x0000000c00307947 */ /* 0x000fea0003800000 */
.L_x_13736:
[----:B------:R0:W-:Y:S01]  /*3f40*/  STG.E.U16 desc[UR36][R8.64], R3 ;  /* 0x0000000308007986 */ /* 0x0001e2000c101524 */
[----:B------:R-:W-:Y:S05]  /*3f50*/  BRA `(.L_x_13735) ;  /* 0x0000000c00287947 */ /* 0x000fea0003800000 */
.L_x_13731:
        /* <DEDUP_REMOVED lines=9> */
.L_x_13739:
[----:B------:R-:W0:Y:S02]  /*3ff0*/  I2F.S16 R0, R3 ;  /* 0x0000000300007306 */ /* 0x000e240000101400 */
[----:B0-----:R-:W-:-:S05]  /*4000*/  F2FP.F16.F32.PACK_AB R0, RZ, R0 ;  /* 0x00000000ff00723e */ /* 0x001fca00000000ff */
[----:B------:R0:W-:Y:S01]  /*4010*/  STG.E.U16 desc[UR36][R8.64], R0 ;  /* 0x0000000008007986 */ /* 0x0001e2000c101524 */
[----:B------:R-:W-:Y:S05]  /*4020*/  BRA `(.L_x_13735) ;  /* 0x0000000800f47947 */ /* 0x000fea0003800000 */
.L_x_13738:
        /* <DEDUP_REMOVED lines=10> */
.L_x_13741:
[----:B------:R-:W0:Y:S02]  /*40d0*/  I2F.S16 R3, R3 ;  /* 0x0000000300037306 */ /* 0x000e240000101400 */
[----:B0-----:R-:W-:-:S04]  /*40e0*/  F2FP.F16.F32.PACK_AB R3, RZ, R3 ;  /* 0x00000003ff03723e */ /* 0x001fc800000000ff */
[----:B------:R-:W-:-:S05]  /*40f0*/  PRMT R3, R3, 0x5410, RZ ;  /* 0x0000541003037816 */ /* 0x000fca00000000ff */
[----:B------:R0:W-:Y:S01]  /*4100*/  STG.E desc[UR36][R8.64], R3 ;  /* 0x0000000308007986 */ /* 0x0001e2000c101924 */
[----:B------:R-:W-:Y:S05]  /*4110*/  BRA `(.L_x_13735) ;  /* 0x0000000800b87947 */ /* 0x000fea0003800000 */
.L_x_13740:
[----:B------:R-:W0:Y:S02]  /*4120*/  I2F.F64.S16 R4, R3 ;  /* 0x0000000300047312 */ /* 0x000e240000101c00 */
[----:B0-----:R0:W-:Y:S01]  /*4130*/  STG.E.64 desc[UR36][R8.64], R4 ;  /* 0x0000000408007986 */ /* 0x0011e2000c101b24 */
[----:B------:R-:W-:Y:S05]  /*4140*/  BRA `(.L_x_13735) ;  /* 0x0000000800ac7947 */ /* 0x000fea0003800000 */
.L_x_13730:
        /* <DEDUP_REMOVED lines=8> */
[----:B------:R-:W-:-:S05]  /*41d0*/  PRMT R26, R26, 0x9910, RZ ;  /* 0x000099101a1a7816 */ /* 0x000fca00000000ff */
[----:B------:R-:W-:-:S05]  /*41e0*/  IMAD.MOV R0, RZ, RZ, -R26 ;  /* 0x000000ffff007224 */ /* 0x000fca00078e0a1a */
[----:B------:R-:W-:-:S04]  /*41f0*/  ISETP.NE.AND P0, PT, R0, RZ, PT ;  /* 0x000000ff0000720c */ /* 0x000fc80003f05270 */
[----:B------:R-:W-:-:S05]  /*4200*/  SEL R3, RZ, 0x1, !P0 ;  /* 0x00000001ff037807 */ /* 0x000fca0004000000 */
[----:B------:R4:W-:Y:S01]  /*4210*/  STG.E.U8 desc[UR36][R8.64], R3 ;  /* 0x0000000308007986 */ /* 0x0009e2000c101124 */
[----:B------:R-:W-:Y:S05]  /*4220*/  BRA `(.L_x_13735) ;  /* 0x0000000800747947 */ /* 0x000fea0003800000 */
.L_x_13744:
[----:B------:R-:W-:Y:S01]  /*4230*/  CS2R R6, SRZ ;  /* 0x0000000000067805 */ /* 0x000fe2000001ff00 */
[----:B------:R-:W0:Y:S04]  /*4240*/  I2F.F64.S16 R4, R3 ;  /* 0x0000000300047312 */ /* 0x000e280000101c00 */
[----:B0-----:R3:W-:Y:S01]  /*4250*/  STG.E.128 desc[UR36][R8.64], R4 ;  /* 0x0000000408007986 */ /* 0x0017e2000c101d24 */
[----:B------:R-:W-:Y:S05]  /*4260*/  BRA `(.L_x_13735) ;  /* 0x0000000800647947 */ /* 0x000fea0003800000 */
.L_x_13743:
        /* <DEDUP_REMOVED lines=19> */
.L_x_13748:
[----:B------:R-:W-:Y:S05]  /*43a0*/  BSYNC.RECONVERGENT B0 ;  /* 0x0000000000007941 */ /* 0x000fea0003800200 */
.L_x_13747:
[----:B------:R-:W-:-:S05]  /*43b0*/  LOP3.LUT R5, R0, 0x80, R5, 0xf8, !PT ;  /* 0x0000008000057812 */ /* 0x000fca00078ef805 */
[----:B------:R2:W-:Y:S01]  /*43c0*/  STG.E.U8 desc[UR36][R8.64], R5 ;  /* 0x0000000508007986 */ /* 0x0005e2000c101124 */
[----:B------:R-:W-:Y:S05]  /*43d0*/  BRA `(.L_x_13735) ;  /* 0x0000000800087947 */ /* 0x000fea0003800000 */
.L_x_13746:
        /* <DEDUP_REMOVED lines=15> */
.L_x_13750:
[----:B------:R-:W-:Y:S05]  /*44d0*/  BSYNC.RECONVERGENT B0 ;  /* 0x0000000000007941 */ /* 0x000fea0003800200 */
.L_x_13749:
[----:B------:R-:W-:-:S05]  /*44e0*/  LOP3.LUT R5, R0, 0x80, R5, 0xf8, !PT ;  /* 0x0000008000057812 */ /* 0x000fca00078ef805 */
[----:B------:R1:W-:Y:S01]  /*44f0*/  STG.E.U8 desc[UR36][R8.64], R5 ;  /* 0x0000000508007986 */ /* 0x0003e2000c101124 */
[----:B------:R-:W-:Y:S05]  /*4500*/  BRA `(.L_x_13735) ;  /* 0x0000000400bc7947 */ /* 0x000fea0003800000 */
.L_x_13745:
[----:B------:R-:W0:Y:S02]  /*4510*/  I2F.S16 R0, R3 ;  /* 0x0000000300007306 */ /* 0x000e240000101400 */
[----:B0-----:R-:W-:-:S05]  /*4520*/  F2FP.BF16.F32.PACK_AB R0, RZ, R0 ;  /* 0x00000000ff00723e */ /* 0x001fca00000010ff */
[----:B------:R0:W-:Y:S01]  /*4530*/  STG.E.U16 desc[UR36][R8.64], R0 ;  /* 0x0000000008007986 */ /* 0x0001e2000c101524 */
[----:B------:R-:W-:Y:S05]  /*4540*/  BRA `(.L_x_13735) ;  /* 0x0000000400ac7947 */ /* 0x000fea0003800000 */
.L_x_13742:
        /* <DEDUP_REMOVED lines=10> */
.L_x_13753:
        /* <DEDUP_REMOVED lines=13> */
.L_x_13756:
[----:B------:R-:W-:-:S04]  /*46c0*/  SHF.R.U32.HI R0, RZ, 0x14, R3 ;  /* 0x00000014ff007819 */ /* 0x000fc80000011603 */
[----:B------:R-:W-:-:S04]  /*46d0*/  LOP3.LUT R0, R0, 0x1, RZ, 0xc0, !PT ;  /* 0x0000000100007812 */ /* 0x000fc800078ec0ff */
[----:B------:R-:W-:-:S04]  /*46e0*/  IADD3 R0, PT, PT, R3, 0x487ffff, R0 ;  /* 0x0487ffff03007810 */ /* 0x000fc80007ffe000 */
[----:B------:R-:W-:-:S04]  /*46f0*/  SHF.R.U32.HI R0, RZ, 0x14, R0 ;  /* 0x00000014ff007819 */ /* 0x000fc80000011600 */
[----:B------:R-:W-:-:S07]  /*4700*/  LOP3.LUT R0, R0, 0xff, RZ, 0xc0, !PT ;  /* 0x000000ff00007812 */ /* 0x000fce00078ec0ff */
.L_x_13757:
[----:B------:R-:W-:-:S04]  /*4710*/  SHF.R.U32.HI R3, RZ, 0x18, R3 ;  /* 0x00000018ff037819 */ /* 0x000fc80000011603 */
[----:B------:R-:W-:-:S04]  /*4720*/  LOP3.LUT R0, R0, 0x80, R3, 0xf8, !PT ;  /* 0x0000008000007812 */ /* 0x000fc800078ef803 */
[----:B------:R-:W-:-:S07]  /*4730*/  PRMT R4, R0, 0x7610, R4 ;  /* 0x0000761000047816 */ /* 0x000fce0000000004 */
.L_x_13755:
[----:B------:R-:W-:Y:S05]  /*4740*/  BSYNC.RECONVERGENT B0 ;  /* 0x0000000000007941 */ /* 0x000fea0003800200 */
.L_x_13754:
[----:B------:R0:W-:Y:S01]  /*4750*/  STG.E.U8 desc[UR36][R8.64], R4 ;  /* 0x0000000408007986 */ /* 0x0001e2000c101124 */
[----:B------:R-:W-:Y:S05]  /*4760*/  BRA `(.L_x_13735) ;  /* 0x0000000400247947 */ /* 0x000fea0003800000 */
.L_x_13752:
        /* <DEDUP_REMOVED lines=13> */
.L_x_13760:
[----:B------:R-:W-:-:S04]  /*4840*/  SHF.R.U32.HI R0, RZ, 0x15, R3 ;  /* 0x00000015ff007819 */ /* 0x000fc80000011603 */
[----:B------:R-:W-:-:S04]  /*4850*/  LOP3.LUT R0, R0, 0x1, RZ, 0xc0, !PT ;  /* 0x0000000100007812 */ /* 0x000fc800078ec0ff */
[----:B------:R-:W-:-:S04]  /*4860*/  IADD3 R0, PT, PT, R3, 0x88fffff, R0 ;  /* 0x088fffff03007810 */ /* 0x000fc80007ffe000 */
[----:B------:R-:W-:-:S04]  /*4870*/  SHF.R.U32.HI R0, RZ, 0x15, R0 ;  /* 0x00000015ff007819 */ /* 0x000fc80000011600 */
[----:B------:R-:W-:-:S07]  /*4880*/  LOP3.LUT R0, R0, 0xff, RZ, 0xc0, !PT ;  /* 0x000000ff00007812 */ /* 0x000fce00078ec0ff */
.L_x_13761:
[----:B------:R-:W-:-:S04]  /*4890*/  SHF.R.U32.HI R3, RZ, 0x18, R3 ;  /* 0x00000018ff037819 */ /* 0x000fc80000011603 */
[----:B------:R-:W-:-:S04]  /*48a0*/  LOP3.LUT R0, R0, 0x80, R3, 0xf8, !PT ;  /* 0x0000008000007812 */ /* 0x000fc800078ef803 */
[----:B------:R-:W-:-:S07]  /*48b0*/  PRMT R4, R0, 0x7610, R4 ;  /* 0x0000761000047816 */ /* 0x000fce0000000004 */
.L_x_13759:
[----:B------:R-:W-:Y:S05]  /*48c0*/  BSYNC.RECONVERGENT B0 ;  /* 0x0000000000007941 */ /* 0x000fea0003800200 */
.L_x_13758:
[----:B------:R0:W-:Y:S01]  /*48d0*/  STG.E.U8 desc[UR36][R8.64], R4 ;  /* 0x0000000408007986 */ /* 0x0001e2000c101124 */
[----:B------:R-:W-:Y:S05]  /*48e0*/  BRA `(.L_x_13735) ;  /* 0x0000000000c47947 */ /* 0x000fea0003800000 */
.L_x_13751:
[----:B------:R-:W-:-:S13]  /*48f0*/  ISETP.NE.AND P0, PT, R0, 0x1c, PT ;  /* 0x0000001c0000780c */ /* 0x000fda0003f05270 */
[----:B------:R-:W-:Y:S05]  /*4900*/  @!P0 BRA `(.L_x_13762) ;  /* 0x0000000000b08947 */ /* 0x000fea0003800000 */
[----:B------:R-:W-:-:S13]  /*4910*/  ISETP.NE.AND P0, PT, R0, 0x1d, PT ;  /* 0x0000001d0000780c */ /* 0x000fda0003f05270 */
[----:B------:R-:W-:Y:S05]  /*4920*/  @!P0 BRA `(.L_x_13763) ;  /* 0x0000000000908947 */ /* 0x000fea0003800000 */
[----:B------:R-:W-:-:S13]  /*4930*/  ISETP.NE.AND P0, PT, R0, 0x2c, PT ;  /* 0x0000002c0000780c */ /* 0x000fda0003f05270 */
[----:B------:R-:W-:Y:S05]  /*4940*/  @!P0 BRA `(.L_x_13764) ;  /* 0x0000000000448947 */ /* 0x000fea0003800000 */
.L_x_13734:
        /* <DEDUP_REMOVED lines=16> */
.L_x_13765:
[----:B------:R-:W-:Y:S05]  /*4a50*/  BRA `(.L_x_13735) ;  /* 0x0000000000687947 */ /* 0x000fea0003800000 */
.L_x_13764:
        /* <DEDUP_REMOVED lines=17> */
.L_x_13763:
[----:B------:R-:W-:-:S05]  /*4b70*/  PRMT R26, R26, 0x9910, RZ ;  /* 0x000099101a1a7816 */ /* 0x000fca00000000ff */
[----:B------:R-:W-:-:S04]  /*4b80*/  IMAD.MOV R26, RZ, RZ, -R26 ;  /* 0x000000ffff1a7224 */ /* 0x000fc800078e0a1a */
[----:B------:R-:W-:-:S05]  /*4b90*/  IMAD.MOV.U32 R4, RZ, RZ, R26 ;  /* 0x000000ffff047224 */ /* 0x000fca00078e001a */
[----:B------:R-:W-:-:S05]  /*4ba0*/  SHF.R.S32.HI R5, RZ, 0x1f, R4 ;  /* 0x0000001fff057819 */ /* 0x000fca0000011404 */
[----:B------:R0:W-:Y:S01]  /*4bb0*/  STG.E.64 desc[UR36][R8.64], R4 ;  /* 0x0000000408007986 */ /* 0x0001e2000c101b24 */
[----:B------:R-:W-:Y:S05]  /*4bc0*/  BRA `(.L_x_13735) ;  /* 0x00000000000c7947 */ /* 0x000fea0003800000 */
.L_x_13762:
[----:B------:R-:W-:-:S05]  /*4bd0*/  PRMT R26, R26, 0x9910, RZ ;  /* 0x000099101a1a7816 */ /* 0x000fca00000000ff */
[----:B------:R-:W-:-:S05]  /*4be0*/  IMAD.MOV R3, RZ, RZ, -R26 ;  /* 0x000000ffff037224 */ /* 0x000fca00078e0a1a */
[----:B------:R0:W-:Y:S02]  /*4bf0*/  STG.E desc[UR36][R8.64], R3 ;  /* 0x0000000308007986 */ /* 0x0001e4000c101924 */
.L_x_13735:
        /* <DEDUP_REMOVED lines=23> */
.L_x_13770:
[----:B------:R0:W-:Y:S01]  /*4d70*/  STG.E.U8 desc[UR36][R8.64], R24 ;  /* 0x0000001808007986 */ /* 0x0001e2000c101124 */
[----:B------:R-:W-:Y:S05]  /*4d80*/  BRA `(.L_x_13772) ;  /* 0x0000000c00c87947 */ /* 0x000fea0003800000 */
.L_x_13769:
        /* <DEDUP_REMOVED lines=12> */
.L_x_13774:
[----:B------:R-:W-:-:S05]  /*4e50*/  PRMT R25, R25, 0x9910, RZ ;  /* 0x0000991019197816 */ /* 0x000fca00000000ff */
[----:B------:R-:W-:-:S05]  /*4e60*/  IMAD.MOV R3, RZ, RZ, -R25 ;  /* 0x000000ffff037224 */ /* 0x000fca00078e0a19 */
[----:B------:R3:W-:Y:S01]  /*4e70*/  STG.E desc[UR36][R8.64], R3 ;  /* 0x0000000308007986 */ /* 0x0007e2000c101924 */
[----:B------:R-:W-:Y:S05]  /*4e80*/  BRA `(.L_x_13772) ;  /* 0x0000000c00887947 */ /* 0x000fea0003800000 */
.L_x_13773:
[----:B------:R2:W-:Y:S01]  /*4e90*/  STG.E.U16 desc[UR36][R8.64], R24 ;  /* 0x0000001808007986 */ /* 0x0005e2000c101524 */
[----:B------:R-:W-:Y:S05]  /*4ea0*/  BRA `(.L_x_13772) ;  /* 0x0000000c00807947 */ /* 0x000fea0003800000 */
.L_x_13768:
[----:B------:R-:W-:-:S13]  /*4eb0*/  ISETP.GT.AND P0, PT, R0, 0x6, PT ;  /* 0x000000060000780c */ /* 0x000fda0003f04270 */
[----:B------:R-:W-:Y:S05]  /*4ec0*/  @P0 BRA `(.L_x_13775) ;  /* 0x00000000003c0947 */ /* 0x000fea0003800000 */
[----:B------:R-:W-:-:S13]  /*4ed0*/  ISETP.NE.AND P0, PT, R0, 0x5, PT ;  /* 0x000000050000780c */ /* 0x000fda0003f05270 */
[----:B------:R-:W-:Y:S05]  /*4ee0*/  @!P0 BRA `(.L_x_13776) ;  /* 0x00000000001c8947 */ /* 0x000fea0003800000 */
[----:B------:R-:W-:-:S13]  /*4ef0*/  ISETP.NE.AND P0, PT, R0, 0x6, PT ;  /* 0x000000060000780c */ /* 0x000fda0003f05270 */
[----:B------:R-:W-:Y:S05]  /*4f00*/  @P0 BRA `(.L_x_13771) ;  /* 0x00000008006c0947 */ /* 0x000fea0003800000 */
[----:B------:R-:W-:-:S05]  /*4f10*/  IMAD.MOV R3, RZ, RZ, -R25 ;  /* 0x000000ffff037224 */ /* 0x000fca00078e0a19 */
[----:B------:R-:W-:-:S06]  /*4f20*/  PRMT R3, R3, 0x7710, RZ ;  /* 0x0000771003037816 */ /* 0x000fcc00000000ff */
[----:B------:R-:W0:Y:S02]  /*4f30*/  I2F.S16 R3, R3 ;  /* 0x0000000300037306 */ /* 0x000e240000101400 */
[----:B0-----:R0:W-:Y:S01]  /*4f40*/  STG.E desc[UR36][R8.64], R3 ;  /* 0x0000000308007986 */ /* 0x0011e2000c101924 */
[----:B------:R-:W-:Y:S05]  /*4f50*/  BRA `(.L_x_13772) ;  /* 0x0000000c00547947 */ /* 0x000fea0003800000 */
.L_x_13776:
[----:B------:R-:W-:-:S05]  /*4f60*/  IMAD.MOV R3, RZ, RZ, -R25 ;  /* 0x000000ffff037224 */ /* 0x000fca00078e0a19 */
[----:B------:R-:W-:-:S04]  /*4f70*/  PRMT R3, R3, 0x7710, RZ ;  /* 0x0000771003037816 */ /* 0x000fc800000000ff */
[----:B------:R-:W0:Y:S02]  /*4f80*/  I2F.S16 R0, R3 ;  /* 0x0000000300007306 */ /* 0x000e240000101400 */
[----:B0-----:R-:W-:-:S05]  /*4f90*/  F2FP.F16.F32.PACK_AB R0, RZ, R0 ;  /* 0x00000000ff00723e */ /* 0x001fca00000000ff */
[----:B------:R0:W-:Y:S01]  /*4fa0*/  STG.E.U16 desc[UR36][R8.64], R0 ;  /* 0x0000000008007986 */ /* 0x0001e2000c101524 */
[----:B------:R-:W-:Y:S05]  /*4fb0*/  BRA `(.L_x_13772) ;  /* 0x0000000c003c7947 */ /* 0x000fea0003800000 */
.L_x_13775:
[----:B------:R-:W-:-:S13]  /*4fc0*/  ISETP.NE.AND P0, PT, R0, 0x7, PT ;  /* 0x000000070000780c */ /* 0x000fda0003f05270 */
[----:B------:R-:W-:Y:S05]  /*4fd0*/  @!P0 BRA `(.L_x_13777) ;  /* 0x0000000000448947 */ /* 0x000fea0003800000 */
[----:B------:R-:W-:-:S13]  /*4fe0*/  ISETP.NE.AND P0, PT, R0, 0x8, PT ;  /* 0x000000080000780c */ /* 0x000fda0003f05270 */
[----:B------:R-:W-:Y:S05]  /*4ff0*/  @!P0 BRA `(.L_x_13778) ;  /* 0x0000000000208947 */ /* 0x000fea0003800000 */
[----:B------:R-:W-:-:S13]  /*5000*/  ISETP.NE.AND P0, PT, R0, 0x9, PT ;  /* 0x000000090000780c */ /* 0x000fda0003f05270 */
[----:B------:R-:W-:Y:S05]  /*5010*/  @P0 BRA `(.L_x_13771) ;  /* 0x0000000800280947 */ /* 0x000fea0003800000 */
[----:B------:R-:W-:Y:S02]  /*5020*/  IMAD.MOV R0, RZ, RZ, -R25 ;  /* 0x000000ffff007224 */ /* 0x000fe400078e0a19 */
[----:B------:R-:W-:-:S03]  /*5030*/  IMAD.MOV.U32 R5, RZ, RZ, RZ ;  /* 0x000000ffff057224 */ /* 0x000fc600078e00ff */
[----:B------:R-:W-:-:S04]  /*5040*/  PRMT R0, R0, 0x7710, RZ ;  /* 0x0000771000007816 */ /* 0x000fc800000000ff */
[----:B------:R-:W0:Y:S02]  /*5050*/  I2F.S16 R4, R0 ;  /* 0x0000000000047306 */ /* 0x000e240000101400 */
[----:B0-----:R0:W-:Y:S01]  /*5060*/  STG.E.64 desc[UR36][R8.64], R4 ;  /* 0x0000000408007986 */ /* 0x0011e2000c101b24 */
[----:B------:R-:W-:Y:S05]  /*5070*/  BRA `(.L_x_13772) ;  /* 0x0000000c000c7947 */ /* 0x000fea0003800000 */
.L_x_13778:
[----:B------:R-:W-:-:S05]  /*5080*/  IMAD.MOV R0, RZ, RZ, -R25 ;  /* 0x000000ffff007224 */ /* 0x000fca00078e0a19 */
[----:B------:R-:W-:-:S06]  /*5090*/  PRMT R0, R0, 0x7710, RZ ;  /* 0x0000771000007816 */ /* 0x000fcc00000000ff */
[----:B------:R-:W0:Y:S02]  /*50a0*/  I2F.S16 R0, R0 ;  /* 0x0000000000007306 */ /* 0x000e240000101400 */
[----:B0-----:R-:W-:-:S04]  /*50b0*/  F2FP.F16.F32.PACK_AB R3, RZ, R0 ;  /* 0x00000000ff03723e */ /* 0x001fc800000000ff */
[----:B------:R-:W-:-:S05]  /*50c0*/  PRMT R3, R3, 0x5410, RZ ;  /* 0x0000541003037816 */ /* 0x000fca00000000ff */
[----:B------:R0:W-:Y:S01]  /*50d0*/  STG.E desc[UR36][R8.64], R3 ;  /* 0x0000000308007986 */ /* 0x0001e2000c101924 */
[----:B------:R-:W-:Y:S05]  /*50e0*/  BRA `(.L_x_13772) ;  /* 0x0000000800f07947 */ /* 0x000fea0003800000 */
.L_x_13777:
[----:B------:R-:W-:-:S05]  /*50f0*/  IMAD.MOV R4, RZ, RZ, -R25 ;  /* 0x000000ffff047224 */ /* 0x000fca00078e0a19 */
[----:B------:R-:W-:-:S06]  /*5100*/  PRMT R4, R4, 0x7710, RZ ;  /* 0x0000771004047816 */ /* 0x000fcc00000000ff */
[----:B------:R-:W0:Y:S02]  /*5110*/  I2F.F64.S16 R4, R4 ;  /* 0x0000000400047312 */ /* 0x000e240000101c00 */
[----:B0-----:R0:W-:Y:S01]  /*5120*/  STG.E.64 desc[UR36][R8.64], R4 ;  /* 0x0000000408007986 */ /* 0x0011e2000c101b24 */
[----:B------:R-:W-:Y:S05]  /*5130*/  BRA `(.L_x_13772) ;  /* 0x0000000800dc7947 */ /* 0x000fea0003800000 */
.L_x_13767:
        /* <DEDUP_REMOVED lines=12> */
.L_x_13782:
[----:B------:R-:W-:Y:S01]  /*5200*/  IMAD.MOV R0, RZ, RZ, -R25 ;  /* 0x000000ffff007224 */ /* 0x000fe200078e0a19 */
[----:B------:R-:W-:Y:S01]  /*5210*/  BSSY.RECONVERGENT B0, `(.L_x_13783) ;  /* 0x0000015000007945 */ /* 0x000fe20003800200 */
[----:B------:R-:W-:-:S03]  /*5220*/  IMAD.MOV.U32 R4, RZ, RZ, 0x80 ;  /* 0x00000080ff047424 */ /* 0x000fc600078e00ff */
[----:B------:R-:W-:-:S04]  /*5230*/  PRMT R0, R0, 0x7710, RZ ;  /* 0x0000771000007816 */ /* 0x000fc800000000ff */
[----:B------:R-:W0:Y:S02]  /*5240*/  I2F.S16 R5, R0 ;  /* 0x0000000000057306 */ /* 0x000e240000101400 */
        /* <DEDUP_REMOVED lines=14> */
.L_x_13785:
[----:B------:R-:W-:-:S04]  /*5330*/  SHF.R.U32.HI R3, RZ, 0x18, R5 ;  /* 0x00000018ff037819 */ /* 0x000fc80000011605 */
[----:B------:R-:W-:-:S04]  /*5340*/  LOP3.LUT R0, R0, 0x80, R3, 0xf8, !PT ;  /* 0x0000008000007812 */ /* 0x000fc800078ef803 */
[----:B------:R-:W-:-:S07]  /*5350*/  PRMT R4, R0, 0x7610, R4 ;  /* 0x0000761000047816 */ /* 0x000fce0000000004 */
.L_x_13784:
[----:B------:R-:W-:Y:S05]  /*5360*/  BSYNC.RECONVERGENT B0 ;  /* 0x0000000000007941 */ /* 0x000fea0003800200 */
.L_x_13783:
[----:B------:R0:W-:Y:S01]  /*5370*/  STG.E.U8 desc[UR36][R8.64], R4 ;  /* 0x0000000408007986 */ /* 0x0001e2000c101124 */
[----:B------:R-:W-:Y:S05]  /*5380*/  BRA `(.L_x_13772) ;  /* 0x0000000800487947 */ /* 0x000fea0003800000 */
.L_x_13781:
        /* <DEDUP_REMOVED lines=19> */
.L_x_13788:
[----:B------:R-:W-:-:S04]  /*54c0*/  SHF.R.U32.HI R3, RZ, 0x18, R5 ;  /* 0x00000018ff037819 */ /* 0x000fc80000011605 */
[----:B------:R-:W-:-:S04]  /*54d0*/  LOP3.LUT R0, R0, 0x80, R3, 0xf8, !PT ;  /* 0x0000008000007812 */ /* 0x000fc800078ef803 */
[----:B------:R-:W-:-:S07]  /*54e0*/  PRMT R4, R0, 0x7610, R4 ;  /* 0x0000761000047816 */ /* 0x000fce0000000004 */
.L_x_13787:
[----:B------:R-:W-:Y:S05]  /*54f0*/  BSYNC.RECONVERGENT B0 ;  /* 0x0000000000007941 */ /* 0x000fea0003800200 */
.L_x_13786:
[----:B------:R0:W-:Y:S01]  /*5500*/  STG.E.U8 desc[UR36][R8.64], R4 ;  /* 0x0000000408007986 */ /* 0x0001e2000c101124 */
[----:B------:R-:W-:Y:S05]  /*5510*/  BRA `(.L_x_13772) ;  /* 0x0000000400e47947 */ /* 0x000fea0003800000 */
.L_x_13780:
[----:B------:R-:W-:-:S13]  /*5520*/  ISETP.NE.AND P0, PT, R0, 0x1c, PT ;  /* 0x0000001c0000780c */ /* 0x000fda0003f05270 */
[----:B------:R-:W-:Y:S05]  /*5530*/  @!P0 BRA `(.L_x_13789) ;  /* 0x0000000000708947 */ /* 0x000fea0003800000 */
[----:B------:R-:W-:-:S13]  /*5540*/  ISETP.NE.AND P0, PT, R0, 0x1d, PT ;  /* 0x0000001d0000780c */ /* 0x000fda0003f05270 */
[----:B------:R-:W-:Y:S05]  /*5550*/  @!P0 BRA `(.L_x_13790) ;  /* 0x0000000000508947 */ /* 0x000fea0003800000 */
[----:B------:R-:W-:-:S13]  /*5560*/  ISETP.NE.AND P0, PT, R0, 0x2c, PT ;  /* 0x0000002c0000780c */ /* 0x000fda0003f05270 */
[----:B------:R-:W-:Y:S05]  /*5570*/  @P0 BRA `(.L_x_13771) ;  /* 0x0000000000d00947 */ /* 0x000fea0003800000 */
[----:B------:R-:W-:-:S05]  /*5580*/  IMAD.MOV R5, RZ, RZ, -R25 ;  /* 0x000000ffff057224 */ /* 0x000fca00078e0a19 */
[----:B------:R-:W-:-:S04]  /*5590*/  PRMT R5, R5, 0x7710, RZ ;  /* 0x0000771005057816 */ /* 0x000fc800000000ff */
        /* <DEDUP_REMOVED lines=16> */
.L_x_13790:
[----:B------:R-:W-:-:S05]  /*56a0*/  PRMT R25, R25, 0x9910, RZ ;  /* 0x0000991019197816 */ /* 0x000fca00000000ff */
[----:B------:R-:W-:-:S04]  /*56b0*/  IMAD.MOV R25, RZ, RZ, -R25 ;  /* 0x000000ffff197224 */ /* 0x000fc800078e0a19 */
[----:B------:R-:W-:-:S05]  /*56c0*/  IMAD.MOV.U32 R4, RZ, RZ, R25 ;  /* 0x000000ffff047224 */ /* 0x000fca00078e0019 */
[----:B------:R-:W-:-:S05]  /*56d0*/  SHF.R.S32.HI R5, RZ, 0x1f, R4 ;  /* 0x0000001fff057819 */ /* 0x000fca0000011404 */
[----:B------:R0:W-:Y:S01]  /*56e0*/  STG.E.64 desc[UR36][R8.64], R4 ;  /* 0x0000000408007986 */ /* 0x0001e2000c101b24 */
[----:B------:R-:W-:Y:S05]  /*56f0*/  BRA `(.L_x_13772) ;  /* 0x00000004006c7947 */ /* 0x000fea0003800000 */
.L_x_13789:
[----:B------:R-:W-:-:S05]  /*5700*/  PRMT R25, R25, 0x9910, RZ ;  /* 0x0000991019197816 */ /* 0x000fca00000000ff */
[----:B------:R-:W-:-:S05]  /*5710*/  IMAD.MOV R3, RZ, RZ, -R25 ;  /* 0x000000ffff037224 */ /* 0x000fca00078e0a19 */
[----:B------:R0:W-:Y:S01]  /*5720*/  STG.E desc[UR36][R8.64], R3 ;  /* 0x0000000308007986 */ /* 0x0001e2000c101924 */
[----:B------:R-:W-:Y:S05]  /*5730*/  BRA `(.L_x_13772) ;  /* 0x00000004005c7947 */ /* 0x000fea0003800000 */
.L_x_13779:
        /* <DEDUP_REMOVED lines=12> */
.L_x_13792:
[----:B------:R-:W-:Y:S01]  /*5800*/  IMAD.MOV R4, RZ, RZ, -R25 ;  /* 0x000000ffff047224 */ /* 0x000fe200078e0a19 */
[----:B------:R-:W-:-:S04]  /*5810*/  CS2R R6, SRZ ;  /* 0x0000000000067805 */ /* 0x000fc8000001ff00 */
[----:B------:R-:W-:-:S06]  /*5820*/  PRMT R4, R4, 0x7710, RZ ;  /* 0x0000771004047816 */ /* 0x000fcc00000000ff */
[----:B------:R-:W0:Y:S02]  /*5830*/  I2F.F64.S16 R4, R4 ;  /* 0x0000000400047312 */ /* 0x000e240000101c00 */
[----:B0-----:R0:W-:Y:S01]  /*5840*/  STG.E.128 desc[UR36][R8.64], R4 ;  /* 0x0000000408007986 */ /* 0x0011e2000c101d24 */
[----:B------:R-:W-:Y:S05]  /*5850*/  BRA `(.L_x_13772) ;  /* 0x0000000400147947 */ /* 0x000fea0003800000 */
.L_x_13791:
[----:B------:R-:W-:-:S13]  /*5860*/  ISETP.NE.AND P0, PT, R0, 0xf, PT ;  /* 0x0000000f0000780c */ /* 0x000fda0003f05270 */
[----:B------:R-:W-:Y:S05]  /*5870*/  @!P0 BRA `(.L_x_13793) ;  /* 0x0000000000f88947 */ /* 0x000fea0003800000 */
[----:B------:R-:W-:-:S13]  /*5880*/  ISETP.NE.AND P0, PT, R0, 0x17, PT ;  /* 0x000000170000780c */ /* 0x000fda0003f05270 */
[----:B------:R-:W-:Y:S05]  /*5890*/  @!P0 BRA `(.L_x_13794) ;  /* 0x0000000000988947 */ /* 0x000fea0003800000 */
[----:B------:R-:W-:-:S13]  /*58a0*/  ISETP.NE.AND P0, PT, R0, 0x18, PT ;  /* 0x000000180000780c */ /* 0x000fda0003f05270 */
[----:B------:R-:W-:Y:S05]  /*58b0*/  @!P0 BRA `(.L_x_13795) ;  /* 0x0000000000448947 */ /* 0x000fea0003800000 */
.L_x_13771:
        /* <DEDUP_REMOVED lines=16> */
.L_x_13796:
[----:B------:R-:W-:Y:S05]  /*59c0*/  BRA `(.L_x_13772) ;  /* 0x0000000000b87947 */ /* 0x000fea0003800000 */
.L_x_13795:
[----:B------:R-:W-:Y:S01]  /*59d0*/  IMAD.MOV R5, RZ, RZ, -R25 ;  /* 0x000000ffff057224 */ /* 0x000fe200078e0a19 */
[----:B------:R-:W-:Y:S01]  /*59e0*/  BSSY.RECONVERGENT B0, `(.L_x_13797) ;  /* 0x000000e000007945 */ /* 0x000fe20003800200 */
[----:B------:R-:W-:-:S03]  /*59f0*/  IMAD.MOV.U32 R0, RZ, RZ, 0x7f ;  /* 0x0000007fff007424 */ /* 0x000fc600078e00ff */
[----:B------:R-:W-:-:S06]  /*5a00*/  PRMT R5, R5, 0x7710, RZ ;  /* 0x0000771005057816 */ /* 0x000fcc00000000ff */
[----:B------:R-:W0:Y:S02]  /*5a10*/  I2F.S16 R5, R5 ;  /* 0x0000000500057306 */ /* 0x000e240000101400 */
        /* <DEDUP_REMOVED lines=10> */
.L_x_13798:
[----:B------:R-:W-:Y:S05]  /*5ac0*/  BSYNC.RECONVERGENT B0 ;  /* 0x0000000000007941 */ /* 0x000fea0003800200 */
.L_x_13797:
[----:B------:R-:W-:-:S05]  /*5ad0*/  LOP3.LUT R3, R0, 0x80, R3, 0xf8, !PT ;  /* 0x0000008000037812 */ /* 0x000fca00078ef803 */
[----:B------:R0:W-:Y:S01]  /*5ae0*/  STG.E.U8 desc[UR36][R8.64], R3 ;  /* 0x0000000308007986 */ /* 0x0001e2000c101124 */
[----:B------:R-:W-:Y:S05]  /*5af0*/  BRA `(.L_x_13772) ;  /* 0x00000000006c7947 */ /* 0x000fea0003800000 */
.L_x_13794:
[----:B------:R-:W-:Y:S01]  /*5b00*/  IMAD.MOV R0, RZ, RZ, -R25 ;  /* 0x000000ffff007224 */ /* 0x000fe200078e0a19 */
[----:B------:R-:W-:Y:S04]  /*5b10*/  BSSY.RECONVERGENT B0, `(.L_x_13799) ;  /* 0x0000010000007945 */ /* 0x000fe80003800200 */
        /* <DEDUP_REMOVED lines=12> */
.L_x_13800:
[----:B------:R-:W-:Y:S01]  /*5be0*/  IMAD.MOV.U32 R0, RZ, RZ, 0x7f ;  /* 0x0000007fff007424 */ /* 0x000fe200078e00ff */
[----:B------:R-:W-:-:S04]  /*5bf0*/  ISETP.GT.U32.AND P0, PT, R3, 0x7f800000, PT ;  /* 0x7f8000000300780c */ /* 0x000fc80003f04070 */
[----:B------:R-:W-:-:S09]  /*5c00*/  SEL R0, R0, 0x7c, P0 ;  /* 0x0000007c00007807 */ /* 0x000fd20000000000 */
.L_x_13801:
[----:B------:R-:W-:Y:S05]  /*5c10*/  BSYNC.RECONVERGENT B0 ;  /* 0x0000000000007941 */ /* 0x000fea0003800200 */
.L_x_13799:
[----:B------:R-:W-:-:S04]  /*5c20*/  SHF.R.U32.HI R3, RZ, 0x18, R5 ;  /* 0x00000018ff037819 */ /* 0x000fc80000011605 */
[----:B------:R-:W-:-:S05]  /*5c30*/  LOP3.LUT R3, R0, 0x80, R3, 0xf8, !PT ;  /* 0x0000008000037812 */ /* 0x000fca00078ef803 */
[----:B------:R0:W-:Y:S01]  /*5c40*/  STG.E.U8 desc[UR36][R8.64], R3 ;  /* 0x0000000308007986 */ /* 0x0001e2000c101124 */
[----:B------:R-:W-:Y:S05]  /*5c50*/  BRA `(.L_x_13772) ;  /* 0x0000000000147947 */ /* 0x000fea0003800000 */
.L_x_13793:
[----:B------:R-:W-:-:S05]  /*5c60*/  IMAD.MOV R3, RZ, RZ, -R25 ;  /* 0x000000ffff037224 */ /* 0x000fca00078e0a19 */
[----:B------:R-:W-:-:S04]  /*5c70*/  PRMT R3, R3, 0x7710, RZ ;  /* 0x0000771003037816 */ /* 0x000fc800000000ff */
[----:B------:R-:W0:Y:S02]  /*5c80*/  I2F.S16 R0, R3 ;  /* 0x0000000300007306 */ /* 0x000e240000101400 */
[----:B0-----:R-:W-:-:S05]  /*5c90*/  F2FP.BF16.F32.PACK_AB R0, RZ, R0 ;  /* 0x00000000ff00723e */ /* 0x001fca00000010ff */
[----:B------:R0:W-:Y:S02]  /*5ca0*/  STG.E.U16 desc[UR36][R8.64], R0 ;  /* 0x0000000008007986 */ /* 0x0001e4000c101524 */
.L_x_13772:
[----:B------:R-:W-:-:S07]  /*5cb0*/  VIADD R23, R23, 0x80 ;  /* 0x0000008017177836 */ /* 0x000fce0000000000 */
.L_x_13729:
[----:B------:R-:W-:-:S13]  /*5cc0*/  ISETP.GE.AND P0, PT, R23, R22, PT ;  /* 0x000000161700720c */ /* 0x000fda0003f06270 */
[----:B------:R-:W-:Y:S05]  /*5cd0*/  @P0 BREAK.RELIABLE B6 ;  /* 0x0000000000060942 */ /* 0x000fea0003800100 */
[----:B------:R-:W-:Y:S05]  /*5ce0*/  @P0 BRA `(.L_x_13766) ;  /* 0x0000001000280947 */ /* 0x000fea0003800000 */
[----:B------:R-:W-:Y:S05]  /*5cf0*/  BSYNC.RELIABLE B6 ;  /* 0x0000000000067941 */ /* 0x000fea0003800100 */
.L_x_13728:
        /* <DEDUP_REMOVED lines=20> */
.L_x_13805:
[----:B------:R0:W-:Y:S01]  /*5e40*/  STG.E.U8 desc[UR36][R8.64], R19 ;  /* 0x0000001308007986 */ /* 0x0001e2000c101124 */
[----:B------:R-:W-:Y:S05]  /*5e50*/  BRA `(.L_x_13807) ;  /* 0x0000000c00c87947 */ /* 0x000fea0003800000 */
.L_x_13804:
        /* <DEDUP_REMOVED lines=12> */
.L_x_13809:
[----:B------:R-:W-:-:S05]  /*5f20*/  PRMT R16, R16, 0x9910, RZ ;  /* 0x0000991010107816 */ /* 0x000fca00000000ff */
[----:B------:R-:W-:-:S05]  /*5f30*/  IMAD.MOV R3, RZ, RZ, -R16 ;  /* 0x000000ffff037224 */ /* 0x000fca00078e0a10 */
[----:B------:R0:W-:Y:S01]  /*5f40*/  STG.E desc[UR36][R8.64], R3 ;  /* 0x0000000308007986 */ /* 0x0001e2000c101924 */
[----:B------:R-:W-:Y:S05]  /*5f50*/  BRA `(.L_x_13807) ;  /* 0x0000000c00887947 */ /* 0x000fea0003800000 */
.L_x_13808:
[----:B------:R0:W-:Y:S01]  /*5f60*/  STG.E.U16 desc[UR36][R8.64], R19 ;  /* 0x0000001308007986 */ /* 0x0001e2000c101524 */
[----:B------:R-:W-:Y:S05]  /*5f70*/  BRA `(.L_x_13807) ;  /* 0x0000000c00807947 */ /* 0x000fea0003800000 */
.L_x_13803:
        /* <DEDUP_REMOVED lines=11> */
.L_x_13811:
[----:B------:R-:W-:-:S05]  /*6030*/  IMAD.MOV R3, RZ, RZ, -R16 ;  /* 0x000000ffff037224 */ /* 0x000fca00078e0a10 */
[----:B------:R-:W-:-:S04]  /*6040*/  PRMT R3, R3, 0x7710, RZ ;  /* 0x0000771003037816 */ /* 0x000fc800000000ff */
[----:B------:R-:W0:Y:S02]  /*6050*/  I2F.S16 R0, R3 ;  /* 0x0000000300007306 */ /* 0x000e240000101400 */
[----:B0-----:R-:W-:-:S05]  /*6060*/  F2FP.F16.F32.PACK_AB R0, RZ, R0 ;  /* 0x00000000ff00723e */ /* 0x001fca00000000ff */
[----:B------:R0:W-:Y:S01]  /*6070*/  STG.E.U16 desc[UR36][R8.64], R0 ;  /* 0x0000000008007986 */ /* 0x0001e2000c101524 */
[----:B------:R-:W-:Y:S05]  /*6080*/  BRA `(.L_x_13807) ;  /* 0x0000000c003c7947 */ /* 0x000fea0003800000 */
.L_x_13810:
        /* <DEDUP_REMOVED lines=12> */
.L_x_13813:
[----:B------:R-:W-:-:S05]  /*6150*/  IMAD.MOV R0, RZ, RZ, -R16 ;  /* 0x000000ffff007224 */ /* 0x000fca00078e0a10 */
[----:B------:R-:W-:-:S06]  /*6160*/  PRMT R0, R0, 0x7710, RZ ;  /* 0x0000771000007816 */ /* 0x000fcc00000000ff */
[----:B------:R-:W0:Y:S02]  /*6170*/  I2F.S16 R0, R0 ;  /* 0x0000000000007306 */ /* 0x000e240000101400 */
[----:B0-----:R-:W-:-:S04]  /*6180*/  F2FP.F16.F32.PACK_AB R3, RZ, R0 ;  /* 0x00000000ff03723e */ /* 0x001fc800000000ff */
[----:B------:R-:W-:-:S05]  /*6190*/  PRMT R3, R3, 0x5410, RZ ;  /* 0x0000541003037816 */ /* 0x000fca00000000ff */
[----:B------:R0:W-:Y:S01]  /*61a0*/  STG.E desc[UR36][R8.64], R3 ;  /* 0x0000000308007986 */ /* 0x0001e2000c101924 */
[----:B------:R-:W-:Y:S05]  /*61b0*/  BRA `(.L_x_13807) ;  /* 0x0000000800f07947 */ /* 0x000fea0003800000 */
.L_x_13812:
[----:B------:R-:W-:-:S05]  /*61c0*/  IMAD.MOV R4, RZ, RZ, -R16 ;  /* 0x000000ffff047224 */ /* 0x000fca00078e0a10 */
[----:B------:R-:W-:-:S06]  /*61d0*/  PRMT R4, R4, 0x7710, RZ ;  /* 0x0000771004047816 */ /* 0x000fcc00000000ff */
[----:B------:R-:W0:Y:S02]  /*61e0*/  I2F.F64.S16 R4, R4 ;  /* 0x0000000400047312 */ /* 0x000e240000101c00 */
[----:B0-----:R0:W-:Y:S01]  /*61f0*/  STG.E.64 desc[UR36][R8.64], R4 ;  /* 0x0000000408007986 */ /* 0x0011e2000c101b24 */
[----:B------:R-:W-:Y:S05]  /*6200*/  BRA `(.L_x_13807) ;  /* 0x0000000800dc7947 */ /* 0x000fea0003800000 */
.L_x_13802:
        /* <DEDUP_REMOVED lines=12> */
.L_x_13817:
        /* <DEDUP_REMOVED lines=19> */
.L_x_13820:
[----:B------:R-:W-:-:S04]  /*6400*/  SHF.R.U32.HI R3, RZ, 0x18, R5 ;  /* 0x00000018ff037819 */ /* 0x000fc80000011605 */
[----:B------:R-:W-:-:S04]  /*6410*/  LOP3.LUT R0, R0, 0x80, R3, 0xf8, !PT ;  /* 0x0000008000007812 */ /* 0x000fc800078ef803 */
[----:B------:R-:W-:-:S07]  /*6420*/  PRMT R4, R0, 0x7610, R4 ;  /* 0x0000761000047816 */ /* 0x000fce0000000004 */
.L_x_13819:
[----:B------:R-:W-:Y:S05]  /*6430*/  BSYNC.RECONVERGENT B0 ;  /* 0x0000000000007941 */ /* 0x000fea0003800200 */
.L_x_13818:
[----:B------:R0:W-:Y:S01]  /*6440*/  STG.E.U8 desc[UR36][R8.64], R4 ;  /* 0x0000000408007986 */ /* 0x0001e2000c101124 */
[----:B------:R-:W-:Y:S05]  /*6450*/  BRA `(.L_x_13807) ;  /* 0x0000000800487947 */ /* 0x000fea0003800000 */
.L_x_13816:
        /* <DEDUP_REMOVED lines=19> */
.L_x_13823:
[----:B------:R-:W-:-:S04]  /*6590*/  SHF.R.U32.HI R3, RZ, 0x18, R5 ;  /* 0x00000018ff037819 */ /* 0x000fc80000011605 */
[----:B------:R-:W-:-:S04]  /*65a0*/  LOP3.LUT R0, R0, 0x80, R3, 0xf8, !PT ;  /* 0x0000008000007812 */ /* 0x000fc800078ef803 */
[----:B------:R-:W-:-:S07]  /*65b0*/  PRMT R4, R0, 0x7610, R4 ;  /* 0x0000761000047816 */ /* 0x000fce0000000004 */
.L_x_13822:
[----:B------:R-:W-:Y:S05]  /*65c0*/  BSYNC.RECONVERGENT B0 ;  /* 0x0000000000007941 */ /* 0x000fea0003800200 */
.L_x_13821:
[----:B------:R0:W-:Y:S01]  /*65d0*/  STG.E.U8 desc[UR36][R8.64], R4 ;  /* 0x0000000408007986 */ /* 0x0001e2000c101124 */
[----:B------:R-:W-:Y:S05]  /*65e0*/  BRA `(.L_x_13807) ;  /* 0x0000000400e47947 */ /* 0x000fea0003800000 */
.L_x_13815:
        /* <DEDUP_REMOVED lines=24> */
.L_x_13825:
[----:B------:R-:W-:-:S05]  /*6770*/  PRMT R16, R16, 0x9910, RZ ;  /* 0x0000991010107816 */ /* 0x000fca00000000ff */
[----:B------:R-:W-:-:S04]  /*6780*/  IMAD.MOV R16, RZ, RZ, -R16 ;  /* 0x000000ffff107224 */ /* 0x000fc800078e0a10 */
[----:B------:R-:W-:-:S05]  /*6790*/  IMAD.MOV.U32 R4, RZ, RZ, R16 ;  /* 0x000000ffff047224 */ /* 0x000fca00078e0010 */
[----:B------:R-:W-:-:S05]  /*67a0*/  SHF.R.S32.HI R5, RZ, 0x1f, R4 ;  /* 0x0000001fff057819 */ /* 0x000fca0000011404 */
[----:B------:R0:W-:Y:S01]  /*67b0*/  STG.E.64 desc[UR36][R8.64], R4 ;  /* 0x0000000408007986 */ /* 0x0001e2000c101b24 */
[----:B------:R-:W-:Y:S05]  /*67c0*/  BRA `(.L_x_13807) ;  /* 0x00000004006c7947 */ /* 0x000fea0003800000 */
.L_x_13824:
[----:B------:R-:W-:-:S05]  /*67d0*/  PRMT R16, R16, 0x9910, RZ ;  /* 0x0000991010107816 */ /* 0x000fca00000000ff */
[----:B------:R-:W-:-:S05]  /*67e0*/  IMAD.MOV R3, RZ, RZ, -R16 ;  /* 0x000000ffff037224 */ /* 0x000fca00078e0a10 */
[----:B------:R0:W-:Y:S01]  /*67f0*/  STG.E desc[UR36][R8.64], R3 ;  /* 0x0000000308007986 */ /* 0x0001e2000c101924 */
[----:B------:R-:W-:Y:S05]  /*6800*/  BRA `(.L_x_13807) ;  /* 0x00000004005c7947 */ /* 0x000fea0003800000 */
.L_x_13814:
        /* <DEDUP_REMOVED lines=12> */
.L_x_13827:
[----:B------:R-:W-:Y:S01]  /*68d0*/  IMAD.MOV R4, RZ, RZ, -R16 ;  /* 0x000000ffff047224 */ /* 0x000fe200078e0a10 */
[----:B------:R-:W-:-:S04]  /*68e0*/  CS2R R6, SRZ ;  /* 0x0000000000067805 */ /* 0x000fc8000001ff00 */
[----:B------:R-:W-:-:S06]  /*68f0*/  PRMT R4, R4, 0x7710, RZ ;  /* 0x0000771004047816 */ /* 0x000fcc00000000ff */
[----:B------:R-:W0:Y:S02]  /*6900*/  I2F.F64.S16 R4, R4 ;  /* 0x0000000400047312 */ /* 0x000e240000101c00 */
[----:B0-----:R4:W-:Y:S01]  /*6910*/  STG.E.128 desc[UR36][R8.64], R4 ;  /* 0x0000000408007986 */ /* 0x0019e2000c101d24 */
[----:B------:R-:W-:Y:S05]  /*6920*/  BRA `(.L_x_13807) ;  /* 0x0000000400147947 */ /* 0x000fea0003800000 */
.L_x_13826:
[----:B------:R-:W-:-:S13]  /*6930*/  ISETP.NE.AND P0, PT, R0, 0xf, PT ;  /* 0x0000000f0000780c */ /* 0x000fda0003f05270 */
[----:B------:R-:W-:Y:S05]  /*6940*/  @!P0 BRA `(.L_x_13828) ;  /* 0x0000000000f88947 */ /* 0x000fea0003800000 */
[----:B------:R-:W-:-:S13]  /*6950*/  ISETP.NE.AND P0, PT, R0, 0x17, PT ;  /* 0x000000170000780c */ /* 0x000fda0003f05270 */
[----:B------:R-:W-:Y:S05]  /*6960*/  @!P0 BRA `(.L_x_13829) ;  /* 0x0000000000988947 */ /* 0x000fea0003800000 */
[----:B------:R-:W-:-:S13]  /*6970*/  ISETP.NE.AND P0, PT, R0, 0x18, PT ;  /* 0x000000180000780c */ /* 0x000fda0003f05270 */
[----:B------:R-:W-:Y:S05]  /*6980*/  @!P0 BRA `(.L_x_13830) ;  /* 0x0000000000448947 */ /* 0x000fea0003800000 */
.L_x_13806:
        /* <DEDUP_REMOVED lines=16> */
.L_x_13831:
[----:B------:R-:W-:Y:S05]  /*6a90*/  BRA `(.L_x_13807) ;  /* 0x0000000000b87947 */ /* 0x000fea0003800000 */
.L_x_13830:
        /* <DEDUP_REMOVED lines=15> */
.L_x_13833:
[----:B------:R-:W-:Y:S05]  /*6b90*/  BSYNC.RECONVERGENT B0 ;  /* 0x0000000000007941 */ /* 0x000fea0003800200 */
.L_x_13832:
[----:B------:R-:W-:-:S05]  /*6ba0*/  LOP3.LUT R3, R0, 0x80, R3, 0xf8, !PT ;  /* 0x0000008000037812 */ /* 0x000fca00078ef803 */
[----:B------:R2:W-:Y:S01]  /*6bb0*/  STG.E.U8 desc[UR36][R8.64], R3 ;  /* 0x0000000308007986 */ /* 0x0005e2000c101124 */
[----:B------:R-:W-:Y:S05]  /*6bc0*/  BRA `(.L_x_13807) ;  /* 0x00000000006c7947 */ /* 0x000fea0003800000 */
.L_x_13829:
        /* <DEDUP_REMOVED lines=14> */
.L_x_13835:
[----:B------:R-:W-:Y:S01]  /*6cb0*/  IMAD.MOV.U32 R0, RZ, RZ, 0x7f ;  /* 0x0000007fff007424 */ /* 0x000fe200078e00ff */
[----:B------:R-:W-:-:S04]  /*6cc0*/  ISETP.GT.U32.AND P0, PT, R3, 0x7f800000, PT ;  /* 0x7f8000000300780c */ /* 0x000fc80003f04070 */
[----:B------:R-:W-:-:S09]  /*6cd0*/  SEL R0, R0, 0x7c, P0 ;  /* 0x0000007c00007807 */ /* 0x000fd20000000000 */
.L_x_13836:
[----:B------:R-:W-:Y:S05]  /*6ce0*/  BSYNC.RECONVERGENT B0 ;  /* 0x0000000000007941 */ /* 0x000fea0003800200 */
.L_x_13834:
[----:B------:R-:W-:-:S04]  /*6cf0*/  SHF.R.U32.HI R3, RZ, 0x18, R5 ;  /* 0x00000018ff037819 */ /* 0x000fc80000011605 */
[----:B------:R-:W-:-:S05]  /*6d00*/  LOP3.LUT R3, R0, 0x80, R3, 0xf8, !PT ;  /* 0x0000008000037812 */ /* 0x000fca00078ef803 */
[----:B------:R1:W-:Y:S01]  /*6d10*/  STG.E.U8 desc[UR36][R8.64], R3 ;  /* 0x0000000308007986 */ /* 0x0003e2000c101124 */
[----:B------:R-:W-:Y:S05]  /*6d20*/  BRA `(.L_x_13807) ;  /* 0x0000000000147947 */ /* 0x000fea0003800000 */
.L_x_13828:
[----:B------:R-:W-:-:S05]  /*6d30*/  IMAD.MOV R3, RZ, RZ, -R16 ;  /* 0x000000ffff037224 */ /* 0x000fca00078e0a10 */
[----:B------:R-:W-:-:S04]  /*6d40*/  PRMT R3, R3, 0x7710, RZ ;  /* 0x0000771003037816 */ /* 0x000fc800000000ff */
[----:B------:R-:W0:Y:S02]  /*6d50*/  I2F.S16 R0, R3 ;  /* 0x0000000300007306 */ /* 0x000e240000101400 */
[----:B0-----:R-:W-:-:S05]  /*6d60*/  F2FP.BF16.F32.PACK_AB R0, RZ, R0 ;  /* 0x00000000ff00723e */ /* 0x001fca00000010ff */
[----:B------:R0:W-:Y:S02]  /*6d70*/  STG.E.U16 desc[UR36][R8.64], R0 ;  /* 0x0000000008007986 */ /* 0x0001e4000c101524 */
.L_x_13807:
[----:B------:R-:W-:-:S07]  /*6d80*/  VIADD R23, R23, 0x80 ;  /* 0x0000008017177836 */ /* 0x000fce0000000000 */
.L_x_13766:
[----:B------:R-:W-:Y:S05]  /*6d90*/  BSYNC.RECONVERGENT B7 ;  /* 0x0000000000077941 */ /* 0x000fea0003800200 */
.L_x_13727:
        /* <DEDUP_REMOVED lines=8> */
[----:B0-----:R-:W-:Y:S01]  /*6e20*/  IADD3 R2, P0, PT, R3, R4, RZ ;  /* 0x0000000403027210 */ /* 0x001fe20007f1e0ff */
[----:B------:R-:W-:-:S04]  /*6e30*/  IMAD.MOV R4, RZ, RZ, -R17 ;  /* 0x000000ffff047224 */ /* 0x000fc800078e0a11 */
[----:B------:R-:W-:Y:S01]  /*6e40*/  IMAD.X R3, RZ, RZ, R5, P0 ;  /* 0x000000ffff037224 */ /* 0x000fe200000e0605 */
[----:B------:R-:W-:Y:S01]  /*6e50*/  PRMT R5, R4, 0x7710, RZ ;  /* 0x0000771004057816 */ /* 0x000fe200000000ff */
        /* <DEDUP_REMOVED lines=11> */
.L_x_13840:
[----:B------:R-:W-:Y:S01]  /*6f10*/  STG.E.U8 desc[UR36][R2.64], R5 ;  /* 0x0000000502007986 */ /* 0x000fe2000c101124 */
[----:B------:R-:W-:Y:S05]  /*6f20*/  EXIT ;  /* 0x000000000000794d */ /* 0x000fea0003800000 */
.L_x_13839:
        /* <DEDUP_REMOVED lines=10> */
[----:B------:R-:W-:Y:S01]  /*6fd0*/  STG.E.64 desc[UR36][R2.64], R4 ;  /* 0x0000000402007986 */ /* 0x000fe2000c101b24 */
[----:B------:R-:W-:Y:S05]  /*6fe0*/  EXIT ;  /* 0x000000000000794d */ /* 0x000fea0003800000 */
.L_x_13843:
[----:B------:R-:W-:-:S05]  /*6ff0*/  PRMT R17, R17, 0x9910, RZ ;  /* 0x0000991011117816 */ /* 0x000fca00000000ff */
[----:B------:R-:W-:-:S05]  /*7000*/  IMAD.MOV R5, RZ, RZ, -R17 ;  /* 0x000000ffff057224 */ /* 0x000fca00078e0a11 */
[----:B------:R-:W-:Y:S01]  /*7010*/  STG.E desc[UR36][R2.64], R5 ;  /* 0x0000000502007986 */ /* 0x000fe2000c101924 */
[----:B------:R-:W-:Y:S05]  /*7020*/  EXIT ;  /* 0x000000000000794d */ /* 0x000fea0003800000 */
.L_x_13842:
[----:B------:R-:W-:Y:S01]  /*7030*/  STG.E.U16 desc[UR36][R2.64], R5 ;  /* 0x0000000502007986 */ /* 0x000fe2000c101524 */
[----:B------:R-:W-:Y:S05]  /*7040*/  EXIT ;  /* 0x000000000000794d */ /* 0x000fea0003800000 */
.L_x_13838:
        /* <DEDUP_REMOVED lines=9> */
[----:B0-----:R-:W-:Y:S01]  /*70e0*/  STG.E desc[UR36][R2.64], R5 ;  /* 0x0000000502007986 */ /* 0x001fe2000c101924 */
[----:B------:R-:W-:Y:S05]  /*70f0*/  EXIT ;  /* 0x000000000000794d */ /* 0x000fea0003800000 */
.L_x_13845:
[----:B------:R-:W-:-:S05]  /*7100*/  IMAD.MOV R4, RZ, RZ, -R17 ;  /* 0x000000ffff047224 */ /* 0x000fca00078e0a11 */
[----:B------:R-:W-:-:S04]  /*7110*/  PRMT R4, R4, 0x7710, RZ ;  /* 0x0000771004047816 */ /* 0x000fc800000000ff */
[----:B------:R-:W0:Y:S02]  /*7120*/  I2F.S16 R0, R4 ;  /* 0x0000000400007306 */ /* 0x000e240000101400 */
[----:B0-----:R-:W-:-:S05]  /*7130*/  F2FP.F16.F32.PACK_AB R0, RZ, R0 ;  /* 0x00000000ff00723e */ /* 0x001fca00000000ff */
[----:B------:R-:W-:Y:S01]  /*7140*/  STG.E.U16 desc[UR36][R2.64], R0 ;  /* 0x0000000002007986 */ /* 0x000fe2000c101524 */
[----:B------:R-:W-:Y:S05]  /*7150*/  EXIT ;  /* 0x000000000000794d */ /* 0x000fea0003800000 */
.L_x_13844:
        /* <DEDUP_REMOVED lines=10> */
[----:B0-----:R-:W-:Y:S01]  /*7200*/  STG.E.64 desc[UR36][R2.64], R4 ;  /* 0x0000000402007986 */ /* 0x001fe2000c101b24 */
[----:B------:R-:W-:Y:S05]  /*7210*/  EXIT ;  /* 0x000000000000794d */ /* 0x000fea0003800000 */
.L_x_13847:
[----:B------:R-:W-:-:S05]  /*7220*/  IMAD.MOV R0, RZ, RZ, -R17 ;  /* 0x000000ffff007224 */ /* 0x000fca00078e0a11 */
[----:B------:R-:W-:-:S06]  /*7230*/  PRMT R0, R0, 0x7710, RZ ;  /* 0x0000771000007816 */ /* 0x000fcc00000000ff */
[----:B------:R-:W0:Y:S02]  /*7240*/  I2F.S16 R0, R0 ;  /* 0x0000000000007306 */ /* 0x000e240000101400 */
[----:B0-----:R-:W-:-:S04]  /*7250*/  F2FP.F16.F32.PACK_AB R5, RZ, R0 ;  /* 0x00000000ff05723e */ /* 0x001fc800000000ff */
[----:B------:R-:W-:-:S05]  /*7260*/  PRMT R5, R5, 0x5410, RZ ;  /* 0x0000541005057816 */ /* 0x000fca00000000ff */
[----:B------:R-:W-:Y:S01]  /*7270*/  STG.E desc[UR36][R2.64], R5 ;  /* 0x0000000502007986 */ /* 0x000fe2000c101924 */
[----:B------:R-:W-:Y:S05]  /*7280*/  EXIT ;  /* 0x000000000000794d */ /* 0x000fea0003800000 */
.L_x_13846:
[----:B------:R-:W-:-:S05]  /*7290*/  IMAD.MOV R4, RZ, RZ, -R17 ;  /* 0x000000ffff047224 */ /* 0x000fca00078e0a11 */
[----:B------:R-:W-:-:S06]  /*72a0*/  PRMT R4, R4, 0x7710, RZ ;  /* 0x0000771004047816 */ /* 0x000fcc00000000ff */
[----:B------:R-:W0:Y:S02]  /*72b0*/  I2F.F64.S16 R4, R4 ;  /* 0x0000000400047312 */ /* 0x000e240000101c00 */
[----:B0-----:R-:W-:Y:S01]  /*72c0*/  STG.E.64 desc[UR36][R2.64], R4 ;  /* 0x0000000402007986 */ /* 0x001fe2000c101b24 */
[----:B------:R-:W-:Y:S05]  /*72d0*/  EXIT ;  /* 0x000000000000794d */ /* 0x000fea0003800000 */
.L_x_13837:
        /* <DEDUP_REMOVED lines=12> */
.L_x_13851:
[----:B------:R-:W-:Y:S01]  /*73a0*/  IMAD.MOV R5, RZ, RZ, -R17 ;  /* 0x000000ffff057224 */ /* 0x000fe200078e0a11 */
[----:B------:R-:W-:Y:S01]  /*73b0*/  BSSY.RECONVERGENT B0, `(.L_x_13852) ;  /* 0x0000015000007945 */ /* 0x000fe20003800200 */
[----:B------:R-:W-:-:S03]  /*73c0*/  IMAD.MOV.U32 R0, RZ, RZ, 0x80 ;  /* 0x00000080ff007424 */ /* 0x000fc600078e00ff */
[----:B------:R-:W-:-:S06]  /*73d0*/  PRMT R5, R5, 0x7710, RZ ;  /* 0x0000771005057816 */ /* 0x000fcc00000000ff */
        /* <DEDUP_REMOVED lines=16> */
.L_x_13854:
[----:B------:R-:W-:-:S04]  /*74e0*/  SHF.R.U32.HI R5, RZ, 0x18, R5 ;  /* 0x00000018ff057819 */ /* 0x000fc80000011605 */
[----:B------:R-:W-:-:S07]  /*74f0*/  LOP3.LUT R0, R0, 0x80, R5, 0xf8, !PT ;  /* 0x0000008000007812 */ /* 0x000fce00078ef805 */
.L_x_13853:
[----:B------:R-:W-:Y:S05]  /*7500*/  BSYNC.RECONVERGENT B0 ;  /* 0x0000000000007941 */ /* 0x000fea0003800200 */
.L_x_13852:
[----:B------:R-:W-:Y:S01]  /*7510*/  STG.E.U8 desc[UR36][R2.64], R0 ;  /* 0x0000000002007986 */ /* 0x000fe2000c101124 */
[----:B------:R-:W-:Y:S05]  /*7520*/  EXIT ;  /* 0x000000000000794d */ /* 0x000fea0003800000 */
.L_x_13850:
        /* <DEDUP_REMOVED lines=20> */
.L_x_13857:
[----:B------:R-:W-:-:S04]  /*7670*/  SHF.R.U32.HI R5, RZ, 0x18, R5 ;  /* 0x00000018ff057819 */ /* 0x000fc80000011605 */
[----:B------:R-:W-:-:S07]  /*7680*/  LOP3.LUT R0, R0, 0x80, R5, 0xf8, !PT ;  /* 0x0000008000007812 */ /* 0x000fce00078ef805 */
.L_x_13856:
[----:B------:R-:W-:Y:S05]  /*7690*/  BSYNC.RECONVERGENT B0 ;  /* 0x0000000000007941 */ /* 0x000fea0003800200 */
.L_x_13855:
[----:B------:R-:W-:Y:S01]  /*76a0*/  STG.E.U8 desc[UR36][R2.64], R0 ;  /* 0x0000000002007986 */ /* 0x000fe2000c101124 */
[----:B------:R-:W-:Y:S05]  /*76b0*/  EXIT ;  /* 0x000000000000794d */ /* 0x000fea0003800000 */
.L_x_13849:
[----:B------:R-:W-:-:S13]  /*76c0*/  ISETP.NE.AND P0, PT, R0, 0x1c, PT ;  /* 0x0000001c0000780c */ /* 0x000fda0003f05270 */
[----:B------:R-:W-:Y:S05]  /*76d0*/  @!P0 BRA `(.L_x_13858) ;  /* 0x0000000000708947 */ /* 0x000fea0003800000 */
[----:B------:R-:W-:-:S13]  /*76e0*/  ISETP.NE.AND P0, PT, R0, 0x1d, PT ;  /* 0x0000001d0000780c */ /* 0x000fda0003f05270 */
[----:B------:R-:W-:Y:S05]  /*76f0*/  @!P0 BRA `(.L_x_13859) ;  /* 0x0000000000508947 */ /* 0x000fea0003800000 */
[----:B------:R-:W-:-:S13]  /*7700*/  ISETP.NE.AND P0, PT, R0, 0x2c, PT ;  /* 0x0000002c0000780c */ /* 0x000fda0003f05270 */
[----:B------:R-:W-:Y:S05]  /*7710*/  @P0 BRA `(.L_x_13841) ;  /* 0x0000000000d00947 */ /* 0x000fea0003800000 */
[----:B------:R-:W-:-:S05]  /*7720*/  IMAD.MOV R6, RZ, RZ, -R17 ;  /* 0x000000ffff067224 */ /* 0x000fca00078e0a11 */
[----:B------:R-:W-:-:S06]  /*7730*/  PRMT R6, R6, 0x7710, RZ ;  /* 0x0000771006067816 */ /* 0x000fcc00000000ff */
        /* <DEDUP_REMOVED lines=16> */
.L_x_13859:
[----:B------:R-:W-:-:S05]  /*7840*/  PRMT R17, R17, 0x9910, RZ ;  /* 0x0000991011117816 */ /* 0x000fca00000000ff */
[----:B------:R-:W-:-:S04]  /*7850*/  IMAD.MOV R17, RZ, RZ, -R17 ;  /* 0x000000ffff117224 */ /* 0x000fc800078e0a11 */
[----:B------:R-:W-:-:S05]  /*7860*/  IMAD.MOV.U32 R4, RZ, RZ, R17 ;  /* 0x000000ffff047224 */ /* 0x000fca00078e0011 */
[----:B------:R-:W-:-:S05]  /*7870*/  SHF.R.S32.HI R5, RZ, 0x1f, R4 ;  /* 0x0000001fff057819 */ /* 0x000fca0000011404 */
[----:B------:R-:W-:Y:S01]  /*7880*/  STG.E.64 desc[UR36][R2.64], R4 ;  /* 0x0000000402007986 */ /* 0x000fe2000c101b24 */
[----:B------:R-:W-:Y:S05]  /*7890*/  EXIT ;  /* 0x000000000000794d */ /* 0x000fea0003800000 */
.L_x_13858:
[----:B------:R-:W-:-:S05]  /*78a0*/  PRMT R17, R17, 0x9910, RZ ;  /* 0x0000991011117816 */ /* 0x000fca00000000ff */
[----:B------:R-:W-:-:S05]  /*78b0*/  IMAD.MOV R5, RZ, RZ, -R17 ;  /* 0x000000ffff057224 */ /* 0x000fca00078e0a11 */
[----:B------:R-:W-:Y:S01]  /*78c0*/  STG.E desc[UR36][R2.64], R5 ;  /* 0x0000000502007986 */ /* 0x000fe2000c101924 */
[----:B------:R-:W-:Y:S05]  /*78d0*/  EXIT ;  /* 0x000000000000794d */ /* 0x000fea0003800000 */
.L_x_13848:
        /* <DEDUP_REMOVED lines=10> */
[----:B------:R-:W-:Y:S01]  /*7980*/  STG.E.U8 desc[UR36][R2.64], R5 ;  /* 0x0000000502007986 */ /* 0x000fe2000c101124 */
[----:B------:R-:W-:Y:S05]  /*7990*/  EXIT ;  /* 0x000000000000794d */ /* 0x000fea0003800000 */
.L_x_13861:
[----:B------:R-:W-:Y:S01]  /*79a0*/  IMAD.MOV R4, RZ, RZ, -R17 ;  /* 0x000000ffff047224 */ /* 0x000fe200078e0a11 */
[----:B------:R-:W-:-:S04]  /*79b0*/  CS2R R6, SRZ ;  /* 0x0000000000067805 */ /* 0x000fc8000001ff00 */
[----:B------:R-:W-:-:S06]  /*79c0*/  PRMT R4, R4, 0x7710, RZ ;  /* 0x0000771004047816 */ /* 0x000fcc00000000ff */
[----:B------:R-:W0:Y:S02]  /*79d0*/  I2F.F64.S16 R4, R4 ;  /* 0x0000000400047312 */ /* 0x000e240000101c00 */
[----:B0-----:R-:W-:Y:S01]  /*79e0*/  STG.E.128 desc[UR36][R2.64], R4 ;  /* 0x0000000402007986 */ /* 0x001fe2000c101d24 */
[----:B------:R-:W-:Y:S05]  /*79f0*/  EXIT ;  /* 0x000000000000794d */ /* 0x000fea0003800000 */
.L_x_13860:
[----:B------:R-:W-:-:S13]  /*7a00*/  ISETP.NE.AND P0, PT, R0, 0xf, PT ;  /* 0x0000000f0000780c */ /* 0x000fda0003f05270 */
[----:B------:R-:W-:Y:S05]  /*7a10*/  @!P0 BRA `(.L_x_13862) ;  /* 0x0000000000f88947 */ /* 0x000fea0003800000 */
[----:B------:R-:W-:-:S13]  /*7a20*/  ISETP.NE.AND P0, PT, R0, 0x17, PT ;  /* 0x000000170000780c */ /* 0x000fda0003f05270 */
[----:B------:R-:W-:Y:S05]  /*7a30*/  @!P0 BRA `(.L_x_13863) ;  /* 0x0000000000988947 */ /* 0x000fea0003800000 */
[----:B------:R-:W-:-:S13]  /*7a40*/  ISETP.NE.AND P0, PT, R0, 0x18, PT ;  /* 0x000000180000780c */ /* 0x000fda0003f05270 */
[----:B------:R-:W-:Y:S05]  /*7a50*/  @!P0 BRA `(.L_x_13864) ;  /* 0x0000000000448947 */ /* 0x000fea0003800000 */
.L_x_13841:
        /* <DEDUP_REMOVED lines=16> */
.L_x_13865:
[----:B------:R-:W-:Y:S05]  /*7b60*/  EXIT ;  /* 0x000000000000794d */ /* 0x000fea0003800000 */
.L_x_13864:
[----:B------:R-:W-:Y:S01]  /*7b70*/  IMAD.MOV R6, RZ, RZ, -R17 ;  /* 0x000000ffff067224 */ /* 0x000fe200078e0a11 */
[----:B------:R-:W-:Y:S01]  /*7b80*/  BSSY.RECONVERGENT B0, `(.L_x_13866) ;  /* 0x000000e000007945 */ /* 0x000fe20003800200 */
[----:B------:R-:W-:-:S03]  /*7b90*/  IMAD.MOV.U32 R0, RZ, RZ, 0x7f ;  /* 0x0000007fff007424 */ /* 0x000fc600078e00ff */
[----:B------:R-:W-:-:S04]  /*7ba0*/  PRMT R6, R6, 0x7710, RZ ;  /* 0x0000771006067816 */ /* 0x000fc800000000ff */
        /* <DEDUP_REMOVED lines=11> */
.L_x_13867:
[----:B------:R-:W-:Y:S05]  /*7c60*/  BSYNC.RECONVERGENT B0 ;  /* 0x0000000000007941 */ /* 0x000fea0003800200 */
.L_x_13866:
[----:B------:R-:W-:-:S05]  /*7c70*/  LOP3.LUT R5, R0, 0x80, R5, 0xf8, !PT ;  /* 0x0000008000057812 */ /* 0x000fca00078ef805 */
[----:B------:R-:W-:Y:S01]  /*7c80*/  STG.E.U8 desc[UR36][R2.64], R5 ;  /* 0x0000000502007986 */ /* 0x000fe2000c101124 */
[----:B------:R-:W-:Y:S05]  /*7c90*/  EXIT ;  /* 0x000000000000794d */ /* 0x000fea0003800000 */
.L_x_13863:
        /* <DEDUP_REMOVED lines=14> */
.L_x_13869:
[----:B------:R-:W-:Y:S01]  /*7d80*/  IMAD.MOV.U32 R0, RZ, RZ, 0x7f ;  /* 0x0000007fff007424 */ /* 0x000fe200078e00ff */
[----:B------:R-:W-:-:S04]  /*7d90*/  ISETP.GT.U32.AND P0, PT, R4, 0x7f800000, PT ;  /* 0x7f8000000400780c */ /* 0x000fc80003f04070 */
[----:B------:R-:W-:-:S09]  /*7da0*/  SEL R0, R0, 0x7c, P0 ;  /* 0x0000007c00007807 */ /* 0x000fd20000000000 */
.L_x_13870:
[----:B------:R-:W-:Y:S05]  /*7db0*/  BSYNC.RECONVERGENT B0 ;  /* 0x0000000000007941 */ /* 0x000fea0003800200 */
.L_x_13868:
[----:B------:R-:W-:-:S04]  /*7dc0*/  SHF.R.U32.HI R5, RZ, 0x18, R5 ;  /* 0x00000018ff057819 */ /* 0x000fc80000011605 */
[----:B------:R-:W-:-:S05]  /*7dd0*/  LOP3.LUT R5, R0, 0x80, R5, 0xf8, !PT ;  /* 0x0000008000057812 */ /* 0x000fca00078ef805 */
[----:B------:R-:W-:Y:S01]  /*7de0*/  STG.E.U8 desc[UR36][R2.64], R5 ;  /* 0x0000000502007986 */ /* 0x000fe2000c101124 */
[----:B------:R-:W-:Y:S05]  /*7df0*/  EXIT ;  /* 0x000000000000794d */ /* 0x000fea0003800000 */
.L_x_13862:
[----:B------:R-:W-:-:S05]  /*7e00*/  IMAD.MOV R4, RZ, RZ, -R17 ;  /* 0x000000ffff047224 */ /* 0x000fca00078e0a11 */
[----:B------:R-:W-:-:S04]  /*7e10*/  PRMT R4, R4, 0x7710, RZ ;  /* 0x0000771004047816 */ /* 0x000fc800000000ff */
[----:B------:R-:W0:Y:S02]  /*7e20*/  I2F.S16 R0, R4 ;  /* 0x0000000400007306 */ /* 0x000e240000101400 */
[----:B0-----:R-:W-:-:S05]  /*7e30*/  F2FP.BF16.F32.PACK_AB R0, RZ, R0 ;  /* 0x00000000ff00723e */ /* 0x001fca00000010ff */
[----:B------:R-:W-:Y:S01]  /*7e40*/  STG.E.U16 desc[UR36][R2.64], R0 ;  /* 0x0000000002007986 */ /* 0x000fe2000c101524 */
[----:B------:R-:W-:Y:S05]  /*7e50*/  EXIT ;  /* 0x000000000000794d */ /* 0x000fea0003800000 */
.L_x_13871:
        /* <DEDUP_REMOVED lines=10> */
.L_x_23378:


//--------------------- .text._ZN2at6native18elementwise_kernelILi128ELi4EZNS0_22gpu_kernel_impl_nocastIZZZNS0_15neg_kernel_cudaERNS_18TensorIteratorBaseEENKUlvE0_clEvENKUlvE3_clEvEUlsE_EEvS4_RKT_EUliE_EEviT1_ --------------------------
	.section	.text._ZN2at6native18elementwise_kernelILi128ELi4EZNS0_22gpu_kernel_impl_nocastIZZZNS0_15neg_kernel_cudaERNS_18TensorIteratorBaseEENKUlvE0_clEvENKUlvE3_clEvEUlsE_EEvS4_RKT_EUliE_EEviT1_,"ax",@progbits
	.align	128
        .global         _ZN2at6native18elementwise_kernelILi128ELi4EZNS0_22gpu_kernel_impl_nocastIZZZNS0_15neg_kernel_cudaERNS_18TensorIteratorBaseEENKUlvE0_clEvENKUlvE3_clEvEUlsE_EEvS4_RKT_EUliE_EEviT1_
        .type           _ZN2at6native18elementwise_kernelILi128ELi4EZNS0_22gpu_kernel_impl_nocastIZZZNS0_15neg_kernel_cudaERNS_18TensorIteratorBaseEENKUlvE0_clEvENKUlvE3_clEvEUlsE_EEvS4_RKT_EUliE_EEviT1_,@function
        .size           _ZN2at6native18elementwise_kernelILi128ELi4EZNS0_22gpu_kernel_impl_nocastIZZZNS0_15neg_kernel_cudaERNS_18TensorIteratorBaseEENKUlvE0_clEvENKUlvE3_clEvEUlsE_EEvS4_RKT_EUliE_EEviT1_,(.L_x_23379 - _ZN2at6native18elementwise_kernelILi128ELi4EZNS0_22gpu_kernel_impl_nocastIZZZNS0_15neg_kernel_cudaERNS_18TensorIteratorBaseEENKUlvE0_clEvENKUlvE3_clEvEUlsE_EEvS4_RKT_EUliE_EEviT1_)
        .other          _ZN2at6native18elementwise_kernelILi128ELi4EZNS0_22gpu_kernel_impl_nocastIZZZNS0_15neg_kernel_cudaERNS_18TensorIteratorBaseEENKUlvE0_clEvENKUlvE3_clEvEUlsE_EEvS4_RKT_EUliE_EEviT1_,@"STO_CUDA_ENTRY STV_DEFAULT"
_ZN2at6native18elementwise_kernelILi128ELi4EZNS0_22gpu_kernel_impl_nocastIZZZNS0_15neg_kernel_cudaERNS_18TensorIteratorBaseEENKUlvE0_clEvENKUlvE3_clEvEUlsE_EEvS4_RKT_EUliE_EEviT1_:
.text._ZN2at6native18elementwise_kernelILi128ELi4EZNS0_22gpu_kernel_impl_nocastIZZZNS0_15neg_kernel_cudaERNS_18TensorIteratorBaseEENKUlvE0_clEvENKUlvE3_clEvEUlsE_EEvS4_RKT_EUliE_EEviT1_:
        /* <DEDUP_REMOVED lines=20> */
[----:B--2---:R-:W-:-:S04]  /*0140*/  IADD3 R9, PT, PT, RZ, -R4, RZ ;  /* 0x80000004ff097210 */ /* 0x004fc80007ffe0ff */
[----:B------:R-:W-:-:S05]  /*0150*/  PRMT R9, R9, 0x7710, RZ ;  /* 0x0000771009097816 */ /* 0x000fca00000000ff */
[----:B0-----:R0:W-:Y:S01]  /*0160*/  STG.E.U16 desc[UR6][R6.64], R9 ;  /* 0x0000000906007986 */ /* 0x0011e2000c101506 */
[----:B------:R-:W-:Y:S05]  /*0170*/  @P0 BRA `(.L_x_13876) ;  /* 0x0000000000480947 */ /* 0x000fea0003800000 */
[----:B------:R-:W1:Y:S02]  /*0180*/  LDC.64 R4, c[0x0][0x588] ;  /* 0x00016200ff047b82 */ /* 0x000e640000000a00 */
[----:B-1----:R-:W2:Y:S06]  /*0190*/  LDG.E.U16 R4, desc[UR6][R4.64] ;  /* 0x0000000604047981 */ /* 0x002eac000c1e1500 */
[----:B0-----:R-:W0:Y:S01]  /*01a0*/  LDC.64 R6, c[0x0][0x580] ;  /* 0x00016000ff067b82 */ /* 0x001e220000000a00 */
[----:B------:R-:W-:Y:S02]  /*01b0*/  IADD3 R3, PT, PT, R3, 0x80, RZ ;  /* 0x0000008003037810 */ /* 0x000fe40007ffe0ff */
[----:B--2---:R-:W-:-:S04]  /*01c0*/  IADD3 R9, PT, PT, RZ, -R4, RZ ;  /* 0x80000004ff097210 */ /* 0x004fc80007ffe0ff */
[----:B------:R-:W-:-:S05]  /*01d0*/  PRMT R9, R9, 0x7710, RZ ;  /* 0x0000771009097816 */ /* 0x000fca00000000ff */
[----:B0-----:R0:W-:Y:S02]  /*01e0*/  STG.E.U16 desc[UR6][R6.64], R9 ;  /* 0x0000000906007986 */ /* 0x0011e4000c101506 */
.L_x_13875:
[----:B------:R-:W-:-:S13]  /*01f0*/  ISETP.GE.AND P0, PT, R3, UR4, PT ;  /* 0x0000000403007c0c */ /* 0x000fda000bf06270 */
[----:B------:R-:W-:Y:S05]  /*0200*/  @P0 BREAK.RELIABLE B1 ;  /* 0x0000000000010942 */ /* 0x000fea0003800100 */
[----:B------:R-:W-:Y:S05]  /*0210*/  @P0 BRA `(.L_x_13876) ;  /* 0x0000000000200947 */ /* 0x000fea0003800000 */
[----:B------:R-:W-:Y:S05]  /*0220*/  BSYNC.RELIABLE B1 ;  /* 0x0000000000017941 */ /* 0x000fea0003800100 */
.L_x_13874:
[----:B------:R-:W1:Y:S02]  /*0230*/  LDC.64 R4, c[0x0][0x588] ;  /* 0x00016200ff047b82 */ /* 0x000e640000000a00 */
[----:B-1----:R-:W2:Y:S06]  /*0240*/  LDG.E.U16 R4, desc[UR6][R4.64] ;  /* 0x0000000604047981 */ /* 0x002eac000c1e1500 */
[----:B0-----:R-:W0:Y:S01]  /*0250*/  LDC.64 R6, c[0x0][0x580] ;  /* 0x00016000ff067b82 */ /* 0x001e220000000a00 */
[----:B------:R-:W-:Y:S02]  /*0260*/  IADD3 R3, PT, PT, R3, 0x80, RZ ;  /* 0x0000008003037810 */ /* 0x000fe40007ffe0ff */
[----:B--2---:R-:W-:-:S04]  /*0270*/  IADD3 R9, PT, PT, RZ, -R4, RZ ;  /* 0x80000004ff097210 */ /* 0x004fc80007ffe0ff */
[----:B------:R-:W-:-:S05]  /*0280*/  PRMT R9, R9, 0x7710, RZ ;  /* 0x0000771009097816 */ /* 0x000fca00000000ff */
[----:B0-----:R1:W-:Y:S02]  /*0290*/  STG.E.U16 desc[UR6][R6.64], R9 ;  /* 0x0000000906007986 */ /* 0x0013e4000c101506 */
.L_x_13876:
[----:B------:R-:W-:Y:S05]  /*02a0*/  BSYNC.RECONVERGENT B0 ;  /* 0x0000000000007941 */ /* 0x000fea0003800200 */
.L_x_13873:
[----:B------:R-:W-:Y:S05]  /*02b0*/  WARPSYNC.ALL ;  /* 0x0000000000007948 */ /* 0x000fea0003800000 */
[----:B------:R-:W-:-:S13]  /*02c0*/  ISETP.GE.AND P0, PT, R3, UR4, PT ;  /* 0x0000000403007c0c */ /* 0x000fda000bf06270 */
[----:B------:R-:W-:Y:S05]  /*02d0*/  @P0 EXIT ;  /* 0x000000000000094d */ /* 0x000fea0003800000 */
[----:B------:R-:W2:Y:S02]  /*02e0*/  LDC.64 R2, c[0x0][0x588] ;  /* 0x00016200ff027b82 */ /* 0x000ea40000000a00 */
[----:B--2---:R-:W0:Y:S06]  /*02f0*/  LDG.E.U16 R2, desc[UR6][R2.64] ;  /* 0x0000000602027981 */ /* 0x004e2c000c1e1500 */
[----:B------:R-:W2:Y:S01]  /*0300*/  LDC.64 R4, c[0x0][0x580] ;  /* 0x00016000ff047b82 */ /* 0x000ea20000000a00 */
[----:B01----:R-:W-:-:S04]  /*0310*/  IADD3 R7, PT, PT, RZ, -R2, RZ ;  /* 0x80000002ff077210 */ /* 0x003fc80007ffe0ff */
[----:B------:R-:W-:-:S05]  /*0320*/  PRMT R7, R7, 0x7710, RZ ;  /* 0x0000771007077816 */ /* 0x000fca00000000ff */
[----:B--2---:R-:W-:Y:S01]  /*0330*/  STG.E.U16 desc[UR6][R4.64], R7 ;  /* 0x0000000704007986 */ /* 0x004fe2000c101506 */
[----:B------:R-:W-:Y:S05]  /*0340*/  EXIT ;  /* 0x000000000000794d */ /* 0x000fea0003800000 */
.L_x_13872:
        /* <DEDUP_REMOVED lines=306> */
.L_x_13880:
        /* <DEDUP_REMOVED lines=9> */
[----:B--2---:R-:W-:-:S04]  /*1700*/  IADD3 R9, PT, PT, RZ, -R6, RZ ;  /* 0x80000006ff097210 */ /* 0x004fc80007ffe0ff */
[----:B------:R-:W-:-:S05]  /*1710*/  PRMT R9, R9, 0x7710, RZ ;  /* 0x0000771009097816 */ /* 0x000fca00000000ff */
[----:B------:R0:W-:Y:S01]  /*1720*/  STG.E.U16 desc[UR6][R4.64], R9 ;  /* 0x0000000904007986 */ /* 0x0001e2000c101506 */
        /* <DEDUP_REMOVED lines=299> */
.L_x_13882:
[----:B------:R-:W0:Y:S02]  /*29e0*/  LDCU.128 UR8, c[0x0][0x580] ;  /* 0x0000b000ff0877ac */ /* 0x000e240008000c00 */
[----:B0-----:R-:W-:-:S04]  /*29f0*/  IADD3 R6, P0, PT, R4, UR10, RZ ;  /* 0x0000000a04067c10 */ /* 0x001fc8000ff1e0ff */
[----:B------:R-:W-:-:S05]  /*2a00*/  IADD3.X R7, PT, PT, RZ, UR11, RZ, P0, !PT ;  /* 0x0000000bff077c10 */ /* 0x000fca00087fe4ff */
[----:B------:R-:W2:Y:S01]  /*2a10*/  LDG.E.U16 R6, desc[UR6][R6.64] ;  /* 0x0000000606067981 */ /* 0x000ea2000c1e1500 */
[----:B------:R-:W-:Y:S02]  /*2a20*/  IADD3 R4, P0, PT, R5, UR8, RZ ;  /* 0x0000000805047c10 */ /* 0x000fe4000ff1e0ff */
[----:B------:R-:W-:Y:S02]  /*2a30*/  IADD3 R3, PT, PT, R3, 0x80, RZ ;  /* 0x0000008003037810 */ /* 0x000fe40007ffe0ff */
[----:B------:R-:W-:Y:S02]  /*2a40*/  IADD3.X R5, PT, PT, RZ, UR9, RZ, P0, !PT ;  /* 0x00000009ff057c10 */ /* 0x000fe400087fe4ff */
[----:B--2---:R-:W-:-:S04]  /*2a50*/  IADD3 R9, PT, PT, RZ, -R6, RZ ;  /* 0x80000006ff097210 */ /* 0x004fc80007ffe0ff */
[----:B------:R-:W-:-:S05]  /*2a60*/  PRMT R9, R9, 0x7710, RZ ;  /* 0x0000771009097816 */ /* 0x000fca00000000ff */
[----:B------:R0:W-:Y:S02]  /*2a70*/  STG.E.U16 desc[UR6][R4.64], R9 ;  /* 0x0000000904007986 */ /* 0x0001e4000c101506 */
.L_x_13879:
[----:B------:R-:W-:-:S13]  /*2a80*/  ISETP.GE.AND P0, PT, R3, UR4, PT ;  /* 0x0000000403007c0c */ /* 0x000fda000bf06270 */
[----:B------:R-:W-:Y:S05]  /*2a90*/  @P0 BREAK.RELIABLE B1 ;  /* 0x0000000000010942 */ /* 0x000fea0003800100 */
[----:B------:R-:W-:Y:S05]  /*2aa0*/  @P0 BRA `(.L_x_13881) ;  /* 0x0000001000d40947 */ /* 0x000fea0003800000 */
[----:B------:R-:W-:Y:S05]  /*2ab0*/  BSYNC.RELIABLE B1 ;  /* 0x0000000000017941 */ /* 0x000fea0003800100 */
.L_x_13878:
        /* <DEDUP_REMOVED lines=298> */
.L_x_13883:
        /* <DEDUP_REMOVED lines=10> */
.L_x_13881:
[----:B------:R-:W-:Y:S05]  /*3e00*/  BSYNC.RECONVERGENT B0 ;  /* 0x0000000000007941 */ /* 0x000fea0003800200 */
.L_x_13877:
        /* <DEDUP_REMOVED lines=301> */
.L_x_13884:
[----:B------:R-:W0:Y:S02]  /*50e0*/  LDCU.128 UR8, c[0x0][0x580] ;  /* 0x0000b000ff0877ac */ /* 0x000e240008000c00 */
[----:B0-----:R-:W-:-:S04]  /*50f0*/  IADD3 R4, P0, PT, R2, UR10, RZ ;  /* 0x0000000a02047c10 */ /* 0x001fc8000ff1e0ff */
[----:B------:R-:W-:-:S05]  /*5100*/  IADD3.X R5, PT, PT, RZ, UR11, RZ, P0, !PT ;  /* 0x0000000bff057c10 */ /* 0x000fca00087fe4ff */
[----:B------:R-:W2:Y:S01]  /*5110*/  LDG.E.U16 R4, desc[UR6][R4.64] ;  /* 0x0000000604047981 */ /* 0x000ea2000c1e1500 */
[----:B------:R-:W-:-:S04]  /*5120*/  IADD3 R2, P0, PT, R3, UR8, RZ ;  /* 0x0000000803027c10 */ /* 0x000fc8000ff1e0ff */
[----:B------:R-:W-:Y:S02]  /*5130*/  IADD3.X R3, PT, PT, RZ, UR9, RZ, P0, !PT ;  /* 0x00000009ff037c10 */ /* 0x000fe400087fe4ff */
[----:B--2---:R-:W-:-:S04]  /*5140*/  IADD3 R7, PT, PT, RZ, -R4, RZ ;  /* 0x80000004ff077210 */ /* 0x004fc80007ffe0ff */
[----:B------:R-:W-:-:S05]  /*5150*/  PRMT R7, R7, 0x7710, RZ ;  /* 0x0000771007077816 */ /* 0x000fca00000000ff */
[----:B------:R-:W-:Y:S01]  /*5160*/  STG.E.U16 desc[UR6][R2.64], R7 ;  /* 0x0000000702007986 */ /* 0x000fe2000c101506 */
[----:B------:R-:W-:Y:S05]  /*5170*/  EXIT ;  /* 0x000000000000794d */ /* 0x000fea0003800000 */
.L_x_13885:
        /* <DEDUP_REMOVED lines=16> */
.L_x_23379:


//--------------------- .text._ZN2at6native27unrolled_elementwise_kernelIZZZNS0_15neg_kernel_cudaERNS_18TensorIteratorBaseEENKUlvE0_clEvENKUlvE3_clEvEUlsE_St5arrayIPcLm2EELi4E23TrivialOffsetCalculatorILi1EjESB_NS0_6memory15LoadWithoutCastENSC_16StoreWithoutCastEEEviT_T0_T2_T3_T4_T5_ --------------------------
	.section	.text._ZN2at6native27unrolled_elementwise_kernelIZZZNS0_15neg_kernel_cudaERNS_18TensorIteratorBaseEENKUlvE0_clEvENKUlvE3_clEvEUlsE_St5arrayIPcLm2EELi4E23TrivialOffsetCalculatorILi1EjESB_NS0_6memory15LoadWithoutCastENSC_16StoreWithoutCastEEEviT_T0_T2_T3_T4_T5_,"ax",@progbits
	.align	128
        .global         _ZN2at6native27unrolled_elementwise_kernelIZZZNS0_15neg_kernel_cudaERNS_18TensorIteratorBaseEENKUlvE0_clEvENKUlvE3_clEvEUlsE_St5arrayIPcLm2EELi4E23TrivialOffsetCalculatorILi1EjESB_NS0_6memory15LoadWithoutCastENSC_16StoreWithoutCastEEEviT_T0_T2_T3_T4_T5_
        .type           _ZN2at6native27unrolled_elementwise_kernelIZZZNS0_15neg_kernel_cudaERNS_18TensorIteratorBaseEENKUlvE0_clEvENKUlvE3_clEvEUlsE_St5arrayIPcLm2EELi4E23TrivialOffsetCalculatorILi1EjESB_NS0_6memory15LoadWithoutCastENSC_16StoreWithoutCastEEEviT_T0_T2_T3_T4_T5_,@function
        .size           _ZN2at6native27unrolled_elementwise_kernelIZZZNS0_15neg_kernel_cudaERNS_18TensorIteratorBaseEENKUlvE0_clEvENKUlvE3_clEvEUlsE_St5arrayIPcLm2EELi4E23TrivialOffsetCalculatorILi1EjESB_NS0_6memory15LoadWithoutCastENSC_16StoreWithoutCastEEEviT_T0_T2_T3_T4_T5_,(.L_x_23380 - _ZN2at6native27unrolled_elementwise_kernelIZZZNS0_15neg_kernel_cudaERNS_18TensorIteratorBaseEENKUlvE0_clEvENKUlvE3_clEvEUlsE_St5arrayIPcLm2EELi4E23TrivialOffsetCalculatorILi1EjESB_NS0_6memory15LoadWithoutCastENSC_16StoreWithoutCastEEEviT_T0_T2_T3_T4_T5_)
        .other          _ZN2at6native27unrolled_elementwise_kernelIZZZNS0_15neg_kernel_cudaERNS_18TensorIteratorBaseEENKUlvE0_clEvENKUlvE3_clEvEUlsE_St5arrayIPcLm2EELi4E23TrivialOffsetCalculatorILi1EjESB_NS0_6memory15LoadWithoutCastENSC_16StoreWithoutCastEEEviT_T0_T2_T3_T4_T5_,@"STO_CUDA_ENTRY STV_DEFAULT"
_ZN2at6native27unrolled_elementwise_kernelIZZZNS0_15neg_kernel_cudaERNS_18TensorIteratorBaseEENKUlvE0_clEvENKUlvE3_clEvEUlsE_St5arrayIPcLm2EELi4E23TrivialOffsetCalculatorILi1EjESB_NS0_6memory15LoadWithoutCastENSC_16StoreWithoutCastEEEviT_T0_T2_T3_T4_T5_:
.text._ZN2at6native27unrolled_elementwise_kernelIZZZNS0_15neg_kernel_cudaERNS_18TensorIteratorBaseEENKUlvE0_clEvENKUlvE3_clEvEUlsE_St5arrayIPcLm2EELi4E23TrivialOffsetCalculatorILi1EjESB_NS0_6memory15LoadWithoutCastENSC_16StoreWithoutCastEEEviT_T0_T2_T3_T4_T5_:
        /* <DEDUP_REMOVED lines=17> */
[----:B0-----:R-:W-:Y:S01]  /*0110*/  @!P0 IMAD.WIDE.U32 R4, R15, 0x2, R4 ;  /* 0x000000020f048825 */ /* 0x001fe200078e0004 */
[----:B------:R-:W-:-:S04]  /*0120*/  PRMT R15, RZ, 0x7610, R15 ;  /* 0x00007610ff0f7816 */ /* 0x000fc8000000000f */
[----:B-1----:R0:W5:Y:S07]  /*0130*/  @!P0 LDG.E.U16 R14, desc[UR4][R4.64] ;  /* 0x00000004040e8981 */ /* 0x00216e000c1e1500 */
[----:B------:R-:W-:Y:S01]  /*0140*/  @!P3 IMAD R21, R0, 0x200, R13 ;  /* 0x000002000015b824 */ /* 0x000fe200078e020d */
[----:B------:R-:W-:Y:S01]  /*0150*/  @!P3 IADD3 R13, PT, PT, R13, 0x80, RZ ;  /* 0x000000800d0db810 */ /* 0x000fe20007ffe0ff */
[----:B------:R-:W1:Y:S03]  /*0160*/  @!P3 LDC.64 R10, c[0x0][0x390] ;  /* 0x0000e400ff0abb82 */ /* 0x000e660000000a00 */
[----:B------:R-:W-:Y:S01]  /*0170*/  ISETP.GE.AND P2, PT, R13, R2, PT ;  /* 0x000000020d00720c */ /* 0x000fe20003f46270 */
[----:B--2---:R-:W-:-:S05]  /*0180*/  @!P1 IMAD.WIDE.U32 R8, R17, 0x2, R8 ;  /* 0x0000000211089825 */ /* 0x004fca00078e0008 */
[----:B------:R0:W5:Y:S07]  /*0190*/  @!P1 LDG.E.U16 R15, desc[UR4][R8.64] ;  /* 0x00000004080f9981 */ /* 0x00016e000c1e1500 */
[----:B------:R-:W2:Y:S01]  /*01a0*/  @!P2 LDC.64 R6, c[0x0][0x390] ;  /* 0x0000e400ff06ab82 */ /* 0x000ea20000000a00 */
[----:B------:R-:W-:Y:S02]  /*01b0*/  @!P2 IMAD R19, R0, 0x200, R13 ;  /* 0x000002000013a824 */ /* 0x000fe400078e020d */
        /* <DEDUP_REMOVED lines=11> */
[----:B------:R-:W-:Y:S01]  /*0270*/  LEA R9, R0, R3, 0x9 ;  /* 0x0000000300097211 */ /* 0x000fe200078e48ff */
[----:B-----5:R-:W-:Y:S02]  /*0280*/  IMAD.MOV R14, RZ, RZ, -R14 ;  /* 0x000000ffff0e7224 */ /* 0x020fe400078e0a0e */
[----:B------:R-:W-:-:S05]  /*0290*/  VIADD R3, R3, 0x80 ;  /* 0x0000008003037836 */ /* 0x000fca0000000000 */
[----:B------:R-:W-:-:S13]  /*02a0*/  ISETP.GE.AND P0, PT, R3, R2, PT ;  /* 0x000000020300720c */ /* 0x000fda0003f06270 */
[----:B------:R-:W-:Y:S05]  /*02b0*/  @P0 BREAK.RELIABLE B1 ;  /* 0x0000000000010942 */ /* 0x000fea0003800100 */
[----:B0-----:R-:W-:Y:S01]  /*02c0*/  IMAD.WIDE.U32 R4, R9, 0x2, R4 ;  /* 0x0000000209047825 */ /* 0x001fe200078e0004 */
[----:B------:R-:W-:-:S05]  /*02d0*/  PRMT R9, R14, 0x7710, RZ ;  /* 0x000077100e097816 */ /* 0x000fca00000000ff */
[----:B------:R0:W-:Y:S01]  /*02e0*/  STG.E.U16 desc[UR4][R4.64], R9 ;  /* 0x0000000904007986 */ /* 0x0001e2000c101504 */
[----:B------:R-:W-:Y:S05]  /*02f0*/  @P0 BRA `(.L_x_13889) ;  /* 0x0000000000400947 */ /* 0x000fea0003800000 */
[----:B0-----:R-:W0:Y:S01]  /*0300*/  LDC.64 R4, c[0x0][0x388] ;  /* 0x0000e200ff047b82 */ /* 0x001e220000000a00 */
[----:B------:R-:W-:Y:S01]  /*0310*/  LEA R9, R0, R3, 0x9 ;  /* 0x0000000300097211 */ /* 0x000fe200078e48ff */
[----:B------:R-:W-:Y:S02]  /*0320*/  IMAD.MOV R15, RZ, RZ, -R15 ;  /* 0x000000ffff0f7224 */ /* 0x000fe400078e0a0f */
[----:B------:R-:W-:Y:S02]  /*0330*/  VIADD R3, R3, 0x80 ;  /* 0x0000008003037836 */ /* 0x000fe40000000000 */
[----:B0-----:R-:W-:Y:S01]  /*0340*/  IMAD.WIDE.U32 R4, R9, 0x2, R4 ;  /* 0x0000000209047825 */ /* 0x001fe200078e0004 */
[----:B------:R-:W-:-:S05]  /*0350*/  PRMT R9, R15, 0x7710, RZ ;  /* 0x000077100f097816 */ /* 0x000fca00000000ff */
[----:B------:R0:W-:Y:S02]  /*0360*/  STG.E.U16 desc[UR4][R4.64], R9 ;  /* 0x0000000904007986 */ /* 0x0001e4000c101504 */
.L_x_13888:
[----:B------:R-:W-:Y:S05]  /*0370*/  BSYNC.RELIABLE B1 ;  /* 0x0000000000017941 */ /* 0x000fea0003800100 */
.L_x_13887:
[----:B------:R-:W-:-:S13]  /*0380*/  ISETP.GE.AND P0, PT, R3, R2, PT ;  /* 0x000000020300720c */ /* 0x000fda0003f06270 */
[----:B0-----:R-:W0:Y:S01]  /*0390*/  @!P0 LDC.64 R4, c[0x0][0x388] ;  /* 0x0000e200ff048b82 */ /* 0x001e220000000a00 */
[----:B------:R-:W-:Y:S01]  /*03a0*/  @!P0 LEA R9, R0, R3, 0x9 ;  /* 0x0000000300098211 */ /* 0x000fe200078e48ff */
[----:B-----5:R-:W-:Y:S01]  /*03b0*/  @!P0 IMAD.MOV R7, RZ, RZ, -R7 ;  /* 0x000000ffff078224 */ /* 0x020fe200078e0a07 */
[----:B------:R-:W-:-:S04]  /*03c0*/  @!P0 IADD3 R3, PT, PT, R3, 0x80, RZ ;  /* 0x0000008003038810 */ /* 0x000fc80007ffe0ff */
[----:B------:R-:W-:Y:S01]  /*03d0*/  @!P0 PRMT R7, R7, 0x7710, RZ ;  /* 0x0000771007078816 */ /* 0x000fe200000000ff */
[----:B0-----:R-:W-:-:S05]  /*03e0*/  @!P0 IMAD.WIDE.U32 R4, R9, 0x2, R4 ;  /* 0x0000000209048825 */ /* 0x001fca00078e0004 */
[----:B------:R1:W-:Y:S02]  /*03f0*/  @!P0 STG.E.U16 desc[UR4][R4.64], R7 ;  /* 0x0000000704008986 */ /* 0x0003e4000c101504 */
.L_x_13889:
[----:B------:R-:W-:Y:S05]  /*0400*/  BSYNC.RECONVERGENT B0 ;  /* 0x0000000000007941 */ /* 0x000fea0003800200 */
.L_x_13886:
[----:B------:R-:W-:Y:S05]  /*0410*/  WARPSYNC.ALL ;  /* 0x0000000000007948 */ /* 0x000fea0003800000 */
[----:B------:R-:W-:-:S13]  /*0420*/  ISETP.GE.AND P0, PT, R3, R2, PT ;  /* 0x000000020300720c */ /* 0x000fda0003f06270 */
[----:B------:R-:W-:Y:S05]  /*0430*/  @P0 EXIT ;  /* 0x000000000000094d */ /* 0x000fea0003800000 */
[----:B01----:R-:W0:Y:S01]  /*0440*/  LDC.64 R4, c[0x0][0x388] ;  /* 0x0000e200ff047b82 */ /* 0x003e220000000a00 */
[----:B------:R-:W-:Y:S01]  /*0450*/  IMAD R3, R0, 0x200, R3 ;  /* 0x0000020000037824 */ /* 0x000fe200078e0203 */
[----:B------:R-:W-:-:S03]  /*0460*/  IADD3 R6, PT, PT, RZ, -R6, RZ ;  /* 0x80000006ff067210 */ /* 0x000fc60007ffe0ff */
[----:B0-----:R-:W-:Y:S01]  /*0470*/  IMAD.WIDE.U32 R2, R3, 0x2, R4 ;  /* 0x0000000203027825 */ /* 0x001fe200078e0004 */
[----:B------:R-:W-:-:S05]  /*0480*/  PRMT R5, R6, 0x7710, RZ ;  /* 0x0000771006057816 */ /* 0x000fca00000000ff */
[----:B------:R-:W-:Y:S01]  /*0490*/  STG.E.U16 desc[UR4][R2.64], R5 ;  /* 0x0000000502007986 */ /* 0x000fe2000c101504 */
[----:B------:R-:W-:Y:S05]  /*04a0*/  EXIT ;  /* 0x000000000000794d */ /* 0x000fea0003800000 */
.L_x_13890:
        /* <DEDUP_REMOVED lines=13> */
.L_x_23380:


//--------------------- .text._ZN2at6native29vectorized_elementwise_kernelILi2EZZZNS0_15neg_kernel_cudaERNS_18TensorIteratorBaseEENKUlvE0_clEvENKUlvE3_clEvEUlsE_St5arrayIPcLm2EEEEviT0_T1_ --------------------------
	.section	.text._ZN2at6native29vectorized_elementwise_kernelILi2EZZZNS0_15neg_kernel_cudaERNS_18TensorIteratorBaseEENKUlvE0_clEvENKUlvE3_clEvEUlsE_St5arrayIPcLm2EEEEviT0_T1_,"ax",@progbits
	.align	128
        .global         _ZN2at6native29vectorized_elementwise_kernelILi2EZZZNS0_15neg_kernel_cudaERNS_18TensorIteratorBaseEENKUlvE0_clEvENKUlvE3_clEvEUlsE_St5arrayIPcLm2EEEEviT0_T1_
        .type           _ZN2at6native29vectorized_elementwise_kernelILi2EZZZNS0_15neg_kernel_cudaERNS_18TensorIteratorBaseEENKUlvE0_clEvENKUlvE3_clEvEUlsE_St5arrayIPcLm2EEEEviT0_T1_,@function
        .size           _ZN2at6native29vectorized_elementwise_kernelILi2EZZZNS0_15neg_kernel_cudaERNS_18TensorIteratorBaseEENKUlvE0_clEvENKUlvE3_clEvEUlsE_St5arrayIPcLm2EEEEviT0_T1_,(.L_x_23381 - _ZN2at6native29vectorized_elementwise_kernelILi2EZZZNS0_15neg_kernel_cudaERNS_18TensorIteratorBaseEENKUlvE0_clEvENKUlvE3_clEvEUlsE_St5arrayIPcLm2EEEEviT0_T1_)
        .other          _ZN2at6native29vectorized_elementwise_kernelILi2EZZZNS0_15neg_kernel_cudaERNS_18TensorIteratorBaseEENKUlvE0_clEvENKUlvE3_clEvEUlsE_St5arrayIPcLm2EEEEviT0_T1_,@"STO_CUDA_ENTRY STV_DEFAULT"
_ZN2at6native29vectorized_elementwise_kernelILi2EZZZNS0_15neg_kernel_cudaERNS_18TensorIteratorBaseEENKUlvE0_clEvENKUlvE3_clEvEUlsE_St5arrayIPcLm2EEEEviT0_T1_:
.text._ZN2at6native29vectorized_elementwise_kernelILi2EZZZNS0_15neg_kernel_cudaERNS_18TensorIteratorBaseEENKUlvE0_clEvENKUlvE3_clEvEUlsE_St5arrayIPcLm2EEEEviT0_T1_:
        /* <DEDUP_REMOVED lines=30> */
[----:B------:R-:W-:Y:S01]  /*01e0*/  @!P2 IADD3 R23, PT, PT, R0, R25, RZ ;  /* 0x000000190017a210 */ /* 0x000fe20007ffe0ff */
[----:B------:R-:W-:Y:S01]  /*01f0*/  @!P2 VIADD R25, R25, 0x80 ;  /* 0x000000801919a836 */ /* 0x000fe20000000000 */
[----:B0-----:R-:W0:Y:S04]  /*0200*/  @!P2 LDC.64 R2, c[0x0][0x390] ;  /* 0x0000e400ff02ab82 */ /* 0x001e280000000a00 */
[----:B------:R-:W-:-:S13]  /*0210*/  ISETP.GE.U32.AND P1, PT, R25, R16, PT ;  /* 0x000000101900720c */ /* 0x000fda0003f26070 */
[----:B------:R-:W-:Y:S01]  /*0220*/  @!P1 IMAD.IADD R21, R0, 0x1, R25 ;  /* 0x0000000100159824 */ /* 0x000fe200078e0219 */
[----:B------:R-:W4:Y:S01]  /*0230*/  @!P1 LDC.64 R4, c[0x0][0x390] ;  /* 0x0000e400ff049b82 */ /* 0x000f220000000a00 */
[----:B------:R-:W-:-:S05]  /*0240*/  @!P1 VIADD R25, R25, 0x80 ;  /* 0x0000008019199836 */ /* 0x000fca0000000000 */
[----:B------:R-:W-:-:S13]  /*0250*/  ISETP.GE.U32.AND P0, PT, R25, R16, PT ;  /* 0x000000101900720c */ /* 0x000fda0003f06070 */
[----:B------:R-:W-:Y:S01]  /*0260*/  @!P0 IADD3 R19, PT, PT, R0, R25, RZ ;  /* 0x0000001900138210 */ /* 0x000fe20007ffe0ff */
[----:B------:R-:W-:Y:S01]  /*0270*/  @!P0 VIADD R25, R25, 0x80 ;  /* 0x0000008019198836 */ /* 0x000fe20000000000 */
[----:B------:R-:W2:Y:S04]  /*0280*/  @!P0 LDC.64 R6, c[0x0][0x390] ;  /* 0x0000e400ff068b82 */ /* 0x000ea80000000a00 */
        /* <DEDUP_REMOVED lines=29> */
[----:B------:R-:W-:Y:S01]  /*0460*/  IMAD.IADD R5, R0, 0x1, R17 ;  /* 0x0000000100057824 */ /* 0x000fe200078e0211 */
[----:B------:R-:W-:Y:S01]  /*0470*/  IADD3 R17, PT, PT, R17, 0x80, RZ ;  /* 0x0000008011117810 */ /* 0x000fe20007ffe0ff */
[----:B-----5:R-:W-:-:S03]  /*0480*/  IMAD.MOV R18, RZ, RZ, -R18 ;  /* 0x000000ffff127224 */ /* 0x020fc600078e0a12 */
[----:B------:R-:W-:Y:S01]  /*0490*/  ISETP.GE.U32.AND P0, PT, R17, R16, PT ;  /* 0x000000101100720c */ /* 0x000fe20003f06070 */
[----:B0-----:R-:W-:Y:S01]  /*04a0*/  IMAD.WIDE.U32 R2, R5, 0x2, R2 ;  /* 0x0000000205027825 */ /* 0x001fe200078e0002 */
[----:B------:R-:W-:-:S05]  /*04b0*/  PRMT R5, R18, 0x7710, RZ ;  /* 0x0000771012057816 */ /* 0x000fca00000000ff */
[----:B------:R0:W-:Y:S06]  /*04c0*/  STG.E.U16 desc[UR4][R2.64], R5 ;  /* 0x0000000502007986 */ /* 0x0001ec000c101504 */
[----:B------:R-:W-:Y:S05]  /*04d0*/  @P0 BRA `(.L_x_13895) ;  /* 0x0000000000400947 */ /* 0x000fea0003800000 */
[----:B0-----:R-:W0:Y:S01]  /*04e0*/  LDC.64 R2, c[0x0][0x388] ;  /* 0x0000e200ff027b82 */ /* 0x001e220000000a00 */
[----:B------:R-:W-:Y:S02]  /*04f0*/  IMAD.IADD R5, R0, 0x1, R17 ;  /* 0x0000000100057824 */ /* 0x000fe400078e0211 */
[----:B------:R-:W-:Y:S02]  /*0500*/  IMAD.MOV R20, RZ, RZ, -R20 ;  /* 0x000000ffff147224 */ /* 0x000fe400078e0a14 */
[----:B------:R-:W-:Y:S02]  /*0510*/  VIADD R17, R17, 0x80 ;  /* 0x0000008011117836 */ /* 0x000fe40000000000 */
[----:B0-----:R-:W-:Y:S01]  /*0520*/  IMAD.WIDE.U32 R2, R5, 0x2, R2 ;  /* 0x0000000205027825 */ /* 0x001fe200078e0002 */
[----:B------:R-:W-:-:S05]  /*0530*/  PRMT R5, R20, 0x7710, RZ ;  /* 0x0000771014057816 */ /* 0x000fca00000000ff */
[----:B------:R0:W-:Y:S02]  /*0540*/  STG.E.U16 desc[UR4][R2.64], R5 ;  /* 0x0000000502007986 */ /* 0x0001e4000c101504 */
.L_x_13894:
[----:B------:R-:W-:-:S13]  /*0550*/  ISETP.GE.U32.AND P0, PT, R17, R16, PT ;  /* 0x000000101100720c */ /* 0x000fda0003f06070 */
[----:B------:R-:W-:Y:S05]  /*0560*/  @P0 BRA `(.L_x_13896) ;  /* 0x0000000000400947 */ /* 0x000fea0003800000 */
[----:B0-----:R-:W0:Y:S01]  /*0570*/  LDC.64 R2, c[0x0][0x388] ;  /* 0x0000e200ff027b82 */ /* 0x001e220000000a00 */
[----:B------:R-:W-:Y:S01]  /*0580*/  IMAD.IADD R5, R0, 0x1, R17 ;  /* 0x0000000100057824 */ /* 0x000fe200078e0211 */
[----:B-----5:R-:W-:Y:S01]  /*0590*/  IADD3 R22, PT, PT, RZ, -R22, RZ ;  /* 0x80000016ff167210 */ /* 0x020fe20007ffe0ff */
[----:B------:R-:W-:Y:S02]  /*05a0*/  VIADD R17, R17, 0x80 ;  /* 0x0000008011117836 */ /* 0x000fe40000000000 */
[----:B0-----:R-:W-:Y:S01]  /*05b0*/  IMAD.WIDE.U32 R2, R5, 0x2, R2 ;  /* 0x0000000205027825 */ /* 0x001fe200078e0002 */
[----:B------:R-:W-:-:S05]  /*05c0*/  PRMT R5, R22, 0x7710, RZ ;  /* 0x0000771016057816 */ /* 0x000fca00000000ff */
[----:B------:R1:W-:Y:S02]  /*05d0*/  STG.E.U16 desc[UR4][R2.64], R5 ;  /* 0x0000000502007986 */ /* 0x0003e4000c101504 */
.L_x_13895:
[----:B------:R-:W-:-:S13]  /*05e0*/  ISETP.GE.U32.AND P0, PT, R17, R16, PT ;  /* 0x000000101100720c */ /* 0x000fda0003f06070 */
[----:B------:R-:W-:Y:S05]  /*05f0*/  @P0 BRA `(.L_x_13897) ;  /* 0x0000000000400947 */ /* 0x000fea0003800000 */
[----:B01----:R-:W0:Y:S01]  /*0600*/  LDC.64 R2, c[0x0][0x388] ;  /* 0x0000e200ff027b82 */ /* 0x003e220000000a00 */
[----:B------:R-:W-:Y:S02]  /*0610*/  IMAD.IADD R5, R0, 0x1, R17 ;  /* 0x0000000100057824 */ /* 0x000fe400078e0211 */
[----:B------:R-:W-:Y:S02]  /*0620*/  IMAD.MOV R19, RZ, RZ, -R19 ;  /* 0x000000ffff137224 */ /* 0x000fe400078e0a13 */
[----:B------:R-:W-:Y:S02]  /*0630*/  VIADD R17, R17, 0x80 ;  /* 0x0000008011117836 */ /* 0x000fe40000000000 */
[----:B0-----:R-:W-:Y:S01]  /*0640*/  IMAD.WIDE.U32 R2, R5, 0x2, R2 ;  /* 0x0000000205027825 */ /* 0x001fe200078e0002 */
[----:B------:R-:W-:-:S05]  /*0650*/  PRMT R5, R19, 0x7710, RZ ;  /* 0x0000771013057816 */ /* 0x000fca00000000ff */
[----:B------:R1:W-:Y:S02]  /*0660*/  STG.E.U16 desc[UR4][R2.64], R5 ;  /* 0x0000000502007986 */ /* 0x0003e4000c101504 */
.L_x_13896:
[----:B------:R-:W-:-:S13]  /*0670*/  ISETP.GE.U32.AND P0, PT, R17, R16, PT ;  /* 0x000000101100720c */ /* 0x000fda0003f06070 */
[----:B------:R-:W-:Y:S05]  /*0680*/  @P0 BRA `(.L_x_13898) ;  /* 0x0000000000440947 */ /* 0x000fea0003800000 */
[----:B01----:R-:W0:Y:S01]  /*0690*/  LDC.64 R2, c[0x0][0x388] ;  /* 0x0000e200ff027b82 */ /* 0x003e220000000a00 */
[----:B------:R-:W-:Y:S01]  /*06a0*/  IADD3 R5, PT, PT, R0, R17, RZ ;  /* 0x0000001100057210 */ /* 0x000fe20007ffe0ff */
[----:B-----5:R-:W-:Y:S02]  /*06b0*/  IMAD.MOV R21, RZ, RZ, -R21 ;  /* 0x000000ffff157224 */ /* 0x020fe400078e0a15 */
[----:B------:R-:W-:Y:S02]  /*06c0*/  VIADD R17, R17, 0x80 ;  /* 0x0000008011117836 */ /* 0x000fe40000000000 */
[----:B0-----:R-:W-:Y:S01]  /*06d0*/  IMAD.WIDE.U32 R2, R5, 0x2, R2 ;  /* 0x0000000205027825 */ /* 0x001fe200078e0002 */
[----:B------:R-:W-:-:S05]  /*06e0*/  PRMT R5, R21, 0x7710, RZ ;  /* 0x0000771015057816 */ /* 0x000fca00000000ff */
[----:B------:R2:W-:Y:S02]  /*06f0*/  STG.E.U16 desc[UR4][R2.64], R5 ;  /* 0x0000000502007986 */ /* 0x0005e4000c101504 */
.L_x_13897:
[----:B------:R-:W-:-:S13]  /*0700*/  ISETP.GE.U32.AND P0, PT, R17, R16, PT ;  /* 0x000000101100720c */ /* 0x000fda0003f06070 */
[----:B------:R-:W-:Y:S05]  /*0710*/  @P0 BREAK.RELIABLE B1 ;  /* 0x0000000000010942 */ /* 0x000fea0003800100 */
[----:B------:R-:W-:Y:S05]  /*0720*/  @P0 BRA `(.L_x_13899) ;  /* 0x0000000000400947 */ /* 0x000fea0003800000 */
[----:B012---:R-:W0:Y:S01]  /*0730*/  LDC.64 R2, c[0x0][0x388] ;  /* 0x0000e200ff027b82 */ /* 0x007e220000000a00 */
[----:B------:R-:W-:Y:S01]  /*0740*/  IMAD.IADD R5, R0, 0x1, R17 ;  /* 0x0000000100057824 */ /* 0x000fe200078e0211 */
[----:B------:R-:W-:Y:S01]  /*0750*/  IADD3 R23, PT, PT, RZ, -R23, RZ ;  /* 0x80000017ff177210 */ /* 0x000fe20007ffe0ff */
[----:B------:R-:W-:Y:S02]  /*0760*/  VIADD R17, R17, 0x80 ;  /* 0x0000008011117836 */ /* 0x000fe40000000000 */
[----:B0-----:R-:W-:Y:S01]  /*0770*/  IMAD.WIDE.U32 R2, R5, 0x2, R2 ;  /* 0x0000000205027825 */ /* 0x001fe200078e0002 */
[----:B------:R-:W-:-:S05]  /*0780*/  PRMT R5, R23, 0x7710, RZ ;  /* 0x0000771017057816 */ /* 0x000fca00000000ff */
[----:B------:R2:W-:Y:S02]  /*0790*/  STG.E.U16 desc[UR4][R2.64], R5 ;  /* 0x0000000502007986 */ /* 0x0005e4000c101504 */
.L_x_13898:
[----:B------:R-:W-:Y:S05]  /*07a0*/  BSYNC.RELIABLE B1 ;  /* 0x0000000000017941 */ /* 0x000fea0003800100 */
.L_x_13893:
[----:B------:R-:W-:-:S13]  /*07b0*/  ISETP.GE.U32.AND P0, PT, R17, R16, PT ;  /* 0x000000101100720c */ /* 0x000fda0003f06070 */
[----:B012---:R-:W0:Y:S01]  /*07c0*/  @!P0 LDC.64 R2, c[0x0][0x388] ;  /* 0x0000e200ff028b82 */ /* 0x007e220000000a00 */
[----:B------:R-:W-:Y:S01]  /*07d0*/  @!P0 IMAD.IADD R5, R0, 0x1, R17 ;  /* 0x0000000100058824 */ /* 0x000fe200078e0211 */
[----:B------:R-:W-:Y:S01]  /*07e0*/  @!P0 IADD3 R17, PT, PT, R17, 0x80, RZ ;  /* 0x0000008011118810 */ /* 0x000fe20007ffe0ff */
[----:B-----5:R-:W-:Y:S02]  /*07f0*/  @!P0 IMAD.MOV R13, RZ, RZ, -R13 ;  /* 0x000000ffff0d8224 */ /* 0x020fe400078e0a0d */
[----:B0-----:R-:W-:-:S03]  /*0800*/  @!P0 IMAD.WIDE.U32 R2, R5, 0x2, R2 ;  /* 0x0000000205028825 */ /* 0x001fc600078e0002 */
[----:B------:R-:W-:-:S05]  /*0810*/  @!P0 PRMT R5, R13, 0x7710, RZ ;  /* 0x000077100d058816 */ /* 0x000fca00000000ff */
[----:B------:R3:W-:Y:S02]  /*0820*/  @!P0 STG.E.U16 desc[UR4][R2.64], R5 ;  /* 0x0000000502008986 */ /* 0x0007e4000c101504 */
.L_x_13899:
[----:B------:R-:W-:Y:S05]  /*0830*/  BSYNC.RECONVERGENT B0 ;  /* 0x0000000000007941 */ /* 0x000fea0003800200 */
.L_x_13892:
[----:B------:R-:W-:Y:S05]  /*0840*/  WARPSYNC.ALL ;  /* 0x0000000000007948 */ /* 0x000fea0003800000 */
[----:B------:R-:W-:-:S13]  /*0850*/  ISETP.GE.U32.AND P0, PT, R17, R16, PT ;  /* 0x000000101100720c */ /* 0x000fda0003f06070 */
[----:B------:R-:W-:Y:S05]  /*0860*/  @P0 EXIT ;  /* 0x000000000000094d */ /* 0x000fea0003800000 */
[----:B0123--:R-:W0:Y:S01]  /*0870*/  LDC.64 R2, c[0x0][0x388] ;  /* 0x0000e200ff027b82 */ /* 0x00fe220000000a00 */
[----:B------:R-:W-:Y:S02]  /*0880*/  IMAD.MOV R5, RZ, RZ, -R12 ;  /* 0x000000ffff057224 */ /* 0x000fe400078e0a0c */
[----:B------:R-:W-:-:S03]  /*0890*/  IMAD.IADD R17, R0, 0x1, R17 ;  /* 0x0000000100117824 */ /* 0x000fc600078e0211 */
[----:B------:R-:W-:Y:S01]  /*08a0*/  PRMT R5, R5, 0x7710, RZ ;  /* 0x0000771005057816 */ /* 0x000fe200000000ff */
[----:B0-----:R-:W-:-:S05]  /*08b0*/  IMAD.WIDE.U32 R2, R17, 0x2, R2 ;  /* 0x0000000211027825 */ /* 0x001fca00078e0002 */
[----:B------:R-:W-:Y:S01]  /*08c0*/  STG.E.U16 desc[UR4][R2.64], R5 ;  /* 0x0000000502007986 */ /* 0x000fe2000c101504 */
[----:B------:R-:W-:Y:S05]  /*08d0*/  EXIT ;  /* 0x000000000000794d */ /* 0x000fea0003800000 */
.L_x_13891:
        /* <DEDUP_REMOVED lines=11> */
[----:B--2---:R-:W-:Y:S01]  /*0990*/  IMAD.MOV R0, RZ, RZ, -R4 ;  /* 0x000000ffff007224 */ /* 0x004fe200078e0a04 */
[----:B------:R-:W-:Y:S02]  /*09a0*/  PRMT R4, R4, 0xbb32, RZ ;  /* 0x0000bb3204047816 */ /* 0x000fe400000000ff */
[----:B---3--:R-:W-:Y:S02]  /*09b0*/  IADD3 R11, PT, PT, RZ, -R8, RZ ;  /* 0x80000008ff0b7210 */ /* 0x008fe40007ffe0ff */
[----:B------:R-:W-:Y:S01]  /*09c0*/  PRMT R8, R8, 0xbb32, RZ ;  /* 0x0000bb3208087816 */ /* 0x000fe200000000ff */
[----:B-1----:R-:W-:Y:S01]  /*09d0*/  IMAD.MOV R7, RZ, RZ, -R4 ;  /* 0x000000ffff077224 */ /* 0x002fe200078e0a04 */
[----:B----4-:R-:W-:Y:S01]  /*09e0*/  PRMT R13, R9, 0xbb32, RZ ;  /* 0x0000bb32090d7816 */ /* 0x010fe200000000ff */
[----:B------:R-:W-:Y:S01]  /*09f0*/  IMAD.MOV R12, RZ, RZ, -R9 ;  /* 0x000000ffff0c7224 */ /* 0x000fe200078e0a09 */
[----:B------:R-:W-:Y:S01]  /*0a00*/  PRMT R4, R11, 0x7710, RZ ;  /* 0x000077100b047816 */ /* 0x000fe200000000ff */
[----:B-----5:R-:W-:Y:S01]  /*0a10*/  IMAD.MOV R14, RZ, RZ, -R10 ;  /* 0x000000ffff0e7224 */ /* 0x020fe200078e0a0a */
[----:B------:R-:W-:Y:S01]  /*0a20*/  PRMT R10, R10, 0xbb32, RZ ;  /* 0x0000bb320a0a7816 */ /* 0x000fe200000000ff */
[----:B------:R-:W-:Y:S01]  /*0a30*/  IMAD.MOV R11, RZ, RZ, -R13 ;  /* 0x000000ffff0b7224 */ /* 0x000fe200078e0a0d */
[----:B------:R-:W-:-:S02]  /*0a40*/  IADD3 R9, PT, PT, RZ, -R8, RZ ;  /* 0x80000008ff097210 */ /* 0x000fc40007ffe0ff */
[----:B------:R-:W-:Y:S01]  /*0a50*/  PRMT R0, R0, 0x7710, RZ ;  /* 0x0000771000007816 */ /* 0x000fe200000000ff */
[----:B------:R-:W-:Y:S01]  /*0a60*/  IMAD.MOV R10, RZ, RZ, -R10 ;  /* 0x000000ffff0a7224 */ /* 0x000fe200078e0a0a */
[----:B------:R-:W-:Y:S02]  /*0a70*/  PRMT R7, R7, 0x7710, RZ ;  /* 0x0000771007077816 */ /* 0x000fe400000000ff */
[----:B------:R-:W-:Y:S02]  /*0a80*/  PRMT R9, R9, 0x7710, RZ ;  /* 0x0000771009097816 */ /* 0x000fe400000000ff */
[----:B------:R-:W-:Y:S02]  /*0a90*/  PRMT R6, R12, 0x7710, RZ ;  /* 0x000077100c067816 */ /* 0x000fe400000000ff */
[----:B------:R-:W-:Y:S02]  /*0aa0*/  PRMT R11, R11, 0x7710, RZ ;  /* 0x000077100b0b7816 */ /* 0x000fe400000000ff */
[----:B------:R-:W-:-:S02]  /*0ab0*/  PRMT R8, R14, 0x7710, RZ ;  /* 0x000077100e087816 */ /* 0x000fc400000000ff */
[----:B------:R-:W-:Y:S02]  /*0ac0*/  PRMT R13, R10, 0x7710, RZ ;  /* 0x000077100a0d7816 */ /* 0x000fe400000000ff */
[----:B------:R-:W-:Y:S02]  /*0ad0*/  PRMT R5, R0, 0x5410, R7 ;  /* 0x0000541000057816 */ /* 0x000fe40000000007 */
        /* <DEDUP_REMOVED lines=8> */
.L_x_13900:
        /* <DEDUP_REMOVED lines=10> */
.L_x_23381:


//--------------------- .text._ZN2at6native29vectorized_elementwise_kernelILi4EZZZNS0_15neg_kernel_cudaERNS_18TensorIteratorBaseEENKUlvE0_clEvENKUlvE3_clEvEUlsE_St5arrayIPcLm2EEEEviT0_T1_ --------------------------
	.section	.text._ZN2at6native29vectorized_elementwise_kernelILi4EZZZNS0_15neg_kernel_cudaERNS_18TensorIteratorBaseEENKUlvE0_clEvENKUlvE3_clEvEUlsE_St5arrayIPcLm2EEEEviT0_T1_,"ax",@progbits
	.align	128
        .global         _ZN2at6native29vectorized_elementwise_kernelILi4EZZZNS0_15neg_kernel_cudaERNS_18TensorIteratorBaseEENKUlvE0_clEvENKUlvE3_clEvEUlsE_St5arrayIPcLm2EEEEviT0_T1_
        .type           _ZN2at6native29vectorized_elementwise_kernelILi4EZZZNS0_15neg_kernel_cudaERNS_18TensorIteratorBaseEENKUlvE0_clEvENKUlvE3_clEvEUlsE_St5arrayIPcLm2EEEEviT0_T1_,@function
        .size           _ZN2at6native29vectorized_elementwise_kernelILi4EZZZNS0_15neg_kernel_cudaERNS_18TensorIteratorBaseEENKUlvE0_clEvENKUlvE3_clEvEUlsE_St5arrayIPcLm2EEEEviT0_T1_,(.L_x_23382 - _ZN2at6native29vectorized_elementwise_kernelILi4EZZZNS0_15neg_kernel_cudaERNS_18TensorIteratorBaseEENKUlvE0_clEvENKUlvE3_clEvEUlsE_St5arrayIPcLm2EEEEviT0_T1_)
        .other          _ZN2at6native29vectorized_elementwise_kernelILi4EZZZNS0_15neg_kernel_cudaERNS_18TensorIteratorBaseEENKUlvE0_clEvENKUlvE3_clEvEUlsE_St5arrayIPcLm2EEEEviT0_T1_,@"STO_CUDA_ENTRY STV_DEFAULT"
_ZN2at6native29vectorized_elementwise_kernelILi4EZZZNS0_15neg_kernel_cudaERNS_18TensorIteratorBaseEENKUlvE0_clEvENKUlvE3_clEvEUlsE_St5arrayIPcLm2EEEEviT0_T1_:
.text._ZN2at6native29vectorized_elementwise_kernelILi4EZZZNS0_15neg_kernel_cudaERNS_18TensorIteratorBaseEENKUlvE0_clEvENKUlvE3_clEvEUlsE_St5arrayIPcLm2EEEEviT0_T1_:
        /* <DEDUP_REMOVED lines=85> */
.L_x_13904:
        /* <DEDUP_REMOVED lines=9> */
.L_x_13905:
        /* <DEDUP_REMOVED lines=9> */
.L_x_13906:
        /* <DEDUP_REMOVED lines=9> */
.L_x_13907:
        /* <DEDUP_REMOVED lines=10> */
.L_x_13908:
[----:B------:R-:W-:Y:S05]  /*07a0*/  BSYNC.RELIABLE B1 ;  /* 0x0000000000017941 */ /* 0x000fea0003800100 */
.L_x_13903:
        /* <DEDUP_REMOVED lines=8> */
.L_x_13909:
[----:B------:R-:W-:Y:S05]  /*0830*/  BSYNC.RECONVERGENT B0 ;  /* 0x0000000000007941 */ /* 0x000fea0003800200 */
.L_x_13902:
        /* <DEDUP_REMOVED lines=10> */
.L_x_13901:
        /* <DEDUP_REMOVED lines=8> */
[----:B------:R-:W-:-:S04]  /*0960*/  IMAD.WIDE.U32 R2, R5, 0x8, R2 ;  /* 0x0000000805027825 */ /* 0x000fc800078e0002 */
[----:B--2---:R-:W-:Y:S01]  /*0970*/  IMAD.MOV R4, RZ, RZ, -R8 ;  /* 0x000000ffff047224 */ /* 0x004fe200078e0a08 */
[----:B------:R-:W-:Y:S02]  /*0980*/  PRMT R8, R8, 0xbb32, RZ ;  /* 0x0000bb3208087816 */ /* 0x000fe400000000ff */
[----:B------:R-:W-:Y:S01]  /*0990*/  IADD3 R0, PT, PT, RZ, -R9, RZ ;  /* 0x80000009ff007210 */ /* 0x000fe20007ffe0ff */
[----:B---3--:R-:W-:Y:S01]  /*09a0*/  IMAD.MOV R12, RZ, RZ, -R10 ;  /* 0x000000ffff0c7224 */ /* 0x008fe200078e0a0a */
[----:B------:R-:W-:Y:S01]  /*09b0*/  PRMT R10, R10, 0xbb32, RZ ;  /* 0x0000bb320a0a7816 */ /* 0x000fe200000000ff */
[----:B------:R-:W-:Y:S01]  /*09c0*/  IMAD.MOV R13, RZ, RZ, -R11 ;  /* 0x000000ffff0d7224 */ /* 0x000fe200078e0a0b */
[----:B------:R-:W-:Y:S01]  /*09d0*/  PRMT R11, R11, 0xbb32, RZ ;  /* 0x0000bb320b0b7816 */ /* 0x000fe200000000ff */
[----:B------:R-:W-:Y:S01]  /*09e0*/  IMAD.MOV R7, RZ, RZ, -R8 ;  /* 0x000000ffff077224 */ /* 0x000fe200078e0a08 */
[----:B------:R-:W-:Y:S01]  /*09f0*/  PRMT R9, R9, 0xbb32, RZ ;  /* 0x0000bb3209097816 */ /* 0x000fe200000000ff */
[----:B------:R-:W-:Y:S01]  /*0a00*/  IMAD.MOV R10, RZ, RZ, -R10 ;  /* 0x000000ffff0a7224 */ /* 0x000fe200078e0a0a */
[----:B------:R-:W-:Y:S01]  /*0a10*/  PRMT R8, R13, 0x7710, RZ ;  /* 0x000077100d087816 */ /* 0x000fe200000000ff */
[----:B------:R-:W-:Y:S01]  /*0a20*/  IMAD.MOV R13, RZ, RZ, -R11 ;  /* 0x000000ffff0d7224 */ /* 0x000fe200078e0a0b */
[----:B------:R-:W-:-:S02]  /*0a30*/  IADD3 R9, PT, PT, RZ, -R9, RZ ;  /* 0x80000009ff097210 */ /* 0x000fc40007ffe0ff */
[----:B------:R-:W-:Y:S02]  /*0a40*/  PRMT R4, R4, 0x7710, RZ ;  /* 0x0000771004047816 */ /* 0x000fe400000000ff */
        /* <DEDUP_REMOVED lines=8> */
[----:B------:R-:W-:Y:S02]  /*0ad0*/  PRMT R6, R6, 0x5410, R11 ;  /* 0x0000541006067816 */ /* 0x000fe4000000000b */
[----:B------:R-:W-:Y:S01]  /*0ae0*/  PRMT R7, R8, 0x5410, R13 ;  /* 0x0000541008077816 */ /* 0x000fe2000000000d */
[----:B------:R-:W-:Y:S04]  /*0af0*/  STG.E.64 desc[UR4][R2.64], R4 ;  /* 0x0000000402007986 */ /* 0x000fe8000c101b04 */
[----:B------:R-:W-:Y:S01]  /*0b00*/  STG.E.64 desc[UR4][R2.64+0x400], R6 ;  /* 0x0004000602007986 */ /* 0x000fe2000c101b04 */
[----:B------:R-:W-:Y:S05]  /*0b10*/  EXIT ;  /* 0x000000000000794d */ /* 0x000fea0003800000 */
.L_x_13910:
        /* <DEDUP_REMOVED lines=14> */
.L_x_23382:


//--------------------- .text._ZN2at6native29vectorized_elementwise_kernelILi8EZZZNS0_15neg_kernel_cudaERNS_18TensorIteratorBaseEENKUlvE0_clEvENKUlvE3_clEvEUlsE_St5arrayIPcLm2EEEEviT0_T1_ --------------------------
	.section	.text._ZN2at6native29vectorized_elementwise_kernelILi8EZZZNS0_15neg_kernel_cudaERNS_18TensorIteratorBaseEENKUlvE0_clEvENKUlvE3_clEvEUlsE_St5arrayIPcLm2EEEEviT0_T1_,"ax",@progbits
	.align	128
        .global         _ZN2at6native29vectorized_elementwise_kernelILi8EZZZNS0_15neg_kernel_cudaERNS_18TensorIteratorBaseEENKUlvE0_clEvENKUlvE3_clEvEUlsE_St5arrayIPcLm2EEEEviT0_T1_
        .type           _ZN2at6native29vectorized_elementwise_kernelILi8EZZZNS0_15neg_kernel_cudaERNS_18TensorIteratorBaseEENKUlvE0_clEvENKUlvE3_clEvEUlsE_St5arrayIPcLm2EEEEviT0_T1_,@function
        .size           _ZN2at6native29vectorized_elementwise_kernelILi8EZZZNS0_15neg_kernel_cudaERNS_18TensorIteratorBaseEENKUlvE0_clEvENKUlvE3_clEvEUlsE_St5arrayIPcLm2EEEEviT0_T1_,(.L_x_23383 - _ZN2at6native29vectorized_elementwise_kernelILi8EZZZNS0_15neg_kernel_cudaERNS_18TensorIteratorBaseEENKUlvE0_clEvENKUlvE3_clEvEUlsE_St5arrayIPcLm2EEEEviT0_T1_)
        .other          _ZN2at6native29vectorized_elementwise_kernelILi8EZZZNS0_15neg_kernel_cudaERNS_18TensorIteratorBaseEENKUlvE0_clEvENKUlvE3_clEvEUlsE_St5arrayIPcLm2EEEEviT0_T1_,@"STO_CUDA_ENTRY STV_DEFAULT"
_ZN2at6native29vectorized_elementwise_kernelILi8EZZZNS0_15neg_kernel_cudaERNS_18TensorIteratorBaseEENKUlvE0_clEvENKUlvE3_clEvEUlsE_St5arrayIPcLm2EEEEviT0_T1_:
.text._ZN2at6native29vectorized_elementwise_kernelILi8EZZZNS0_15neg_kernel_cudaERNS_18TensorIteratorBaseEENKUlvE0_clEvENKUlvE3_clEvEUlsE_St5arrayIPcLm2EEEEviT0_T1_:
[----:B------:R-:W-:Y:S01]  /*0000*/  LDC R1, c[0x0][0x37c] ;  /* 0x0000df00ff017b82 */ /* 0x000fe20000000800 */
[----:B------:R-:W-:Y:S05]  /*0010*/  EXIT ;  /* 0x000000000000794d */ /* 0x000fea0003800000 */
.L_x_13911:
        /* <DEDUP_REMOVED lines=14> */
.L_x_23383:


//--------------------- .text._ZN2at6native18elementwise_kernelILi128ELi4EZNS0_15gpu_kernel_implIZZZNS0_15neg_kernel_cudaERNS_18TensorIteratorBaseEENKUlvE0_clEvENKUlvE2_clEvEUllE_EEvS4_RKT_EUliE_EEviT1_ --------------------------
	.section	.text._ZN2at6native18elementwise_kernelILi128ELi4EZNS0_15gpu_kernel_implIZZZNS0_15neg_kernel_cudaERNS_18TensorIteratorBaseEENKUlvE0_clEvENKUlvE2_clEvEUllE_EEvS4_RKT_EUliE_EEviT1_,"ax",@progbits
	.align	128
        .global         _ZN2at6native18elementwise_kernelILi128ELi4EZNS0_15gpu_kernel_implIZZZNS0_15neg_kernel_cudaERNS_18TensorIteratorBaseEENKUlvE0_clEvENKUlvE2_clEvEUllE_EEvS4_RKT_EUliE_EEviT1_
        .type           _ZN2at6native18elementwise_kernelILi128ELi4EZNS0_15gpu_kernel_implIZZZNS0_15neg_kernel_cudaERNS_18TensorIteratorBaseEENKUlvE0_clEvENKUlvE2_clEvEUllE_EEvS4_RKT_EUliE_EEviT1_,@function
        .size           _ZN2at6native18elementwise_kernelILi128ELi4EZNS0_15gpu_kernel_implIZZZNS0_15neg_kernel_cudaERNS_18TensorIteratorBaseEENKUlvE0_clEvENKUlvE2_clEvEUllE_EEvS4_RKT_EUliE_EEviT1_,(.L_x_23384 - _ZN2at6native18elementwise_kernelILi128ELi4EZNS0_15gpu_kernel_implIZZZNS0_15neg_kernel_cudaERNS_18TensorIteratorBaseEENKUlvE0_clEvENKUlvE2_clEvEUllE_EEvS4_RKT_EUliE_EEviT1_)
        .other          _ZN2at6native18elementwise_kernelILi128ELi4EZNS0_15gpu_kernel_implIZZZNS0_15neg_kernel_cudaERNS_18TensorIteratorBaseEENKUlvE0_clEvENKUlvE2_clEvEUllE_EEvS4_RKT_EUliE_EEviT1_,@"STO_CUDA_ENTRY STV_DEFAULT"
_ZN2at6native18elementwise_kernelILi128ELi4EZNS0_15gpu_kernel_implIZZZNS0_15neg_kernel_cudaERNS_18TensorIteratorBaseEENKUlvE0_clEvENKUlvE2_clEvEUllE_EEvS4_RKT_EUliE_EEviT1_:
.text._ZN2at6native18elementwise_kernelILi128ELi4EZNS0_15gpu_kernel_implIZZZNS0_15neg_kernel_cudaERNS_18TensorIteratorBaseEENKUlvE0_clEvENKUlvE2_clEvEUllE_EEvS4_RKT_EUliE_EEviT1_:
        /* <DEDUP_REMOVED lines=319> */
.L_x_13914:
        /* <DEDUP_REMOVED lines=17> */
.L_x_13918:
[----:B------:R4:W5:Y:S01]  /*1500*/  LDG.E.U8 R4, desc[UR36][R2.64] ;  /* 0x0000002402047981 */ /* 0x000962000c1e1100 */
[----:B------:R-:W-:Y:S01]  /*1510*/  IMAD.MOV.U32 R5, RZ, RZ, RZ ;  /* 0x000000ffff057224 */ /* 0x000fe200078e00ff */
[----:B------:R-:W-:Y:S06]  /*1520*/  BRA `(.L_x_13920) ;  /* 0x0000000c00407947 */ /* 0x000fec0003800000 */
.L_x_13917:
        /* <DEDUP_REMOVED lines=8> */
.L_x_13922:
[----:B------:R-:W2:Y:S02]  /*15b0*/  LDG.E R4, desc[UR36][R2.64] ;  /* 0x0000002402047981 */ /* 0x000ea4000c1e1900 */
[----:B--2---:R-:W-:Y:S01]  /*15c0*/  SHF.R.S32.HI R5, RZ, 0x1f, R4 ;  /* 0x0000001fff057819 */ /* 0x004fe20000011404 */
[----:B------:R-:W-:Y:S06]  /*15d0*/  BRA `(.L_x_13920) ;  /* 0x0000000c00147947 */ /* 0x000fec0003800000 */
.L_x_13921:
[----:B------:R-:W2:Y:S02]  /*15e0*/  LDG.E.S16 R4, desc[UR36][R2.64] ;  /* 0x0000002402047981 */ /* 0x000ea4000c1e1700 */
[----:B--2---:R-:W-:Y:S01]  /*15f0*/  SHF.R.S32.HI R5, RZ, 0x1f, R4 ;  /* 0x0000001fff057819 */ /* 0x004fe20000011404 */
[----:B------:R-:W-:Y:S06]  /*1600*/  BRA `(.L_x_13920) ;  /* 0x0000000c00087947 */ /* 0x000fec0003800000 */
.L_x_13916:
        /* <DEDUP_REMOVED lines=9> */
.L_x_13924:
[----:B------:R-:W2:Y:S02]  /*16a0*/  LDG.E.U16 R2, desc[UR36][R2.64] ;  /* 0x0000002402027981 */ /* 0x000ea4000c1e1500 */
[----:B--2---:R-:W-:-:S06]  /*16b0*/  HADD2.F32 R4, -RZ, R2.H0_H0 ;  /* 0x20000002ff047230 */ /* 0x004fcc0000004100 */
[----:B------:R-:W3:Y:S02]  /*16c0*/  F2I.S64.TRUNC R4, R4 ;  /* 0x0000000400047311 */ /* 0x000ee4000020d900 */
[----:B---3--:R-:W-:Y:S05]  /*16d0*/  BRA `(.L_x_13920) ;  /* 0x0000000800d47947 */ /* 0x008fea0003800000 */
.L_x_13923:
        /* <DEDUP_REMOVED lines=9> */
.L_x_13926:
[----:B------:R-:W2:Y:S02]  /*1770*/  LDG.E.U16 R2, desc[UR36][R2.64] ;  /* 0x0000002402027981 */ /* 0x000ea4000c1e1500 */
[----:B--2---:R-:W-:-:S06]  /*1780*/  HADD2.F32 R4, -RZ, R2.H0_H0 ;  /* 0x20000002ff047230 */ /* 0x004fcc0000004100 */
[----:B------:R-:W3:Y:S02]  /*1790*/  F2I.S64.TRUNC R4, R4 ;  /* 0x0000000400047311 */ /* 0x000ee4000020d900 */
[----:B---3--:R-:W-:Y:S05]  /*17a0*/  BRA `(.L_x_13920) ;  /* 0x0000000800a07947 */ /* 0x008fea0003800000 */
.L_x_13925:
[----:B------:R-:W2:Y:S02]  /*17b0*/  LDG.E.64 R2, desc[UR36][R2.64] ;  /* 0x0000002402027981 */ /* 0x000ea4000c1e1b00 */
[----:B--2---:R3:W4:Y:S02]  /*17c0*/  F2I.S64.F64.TRUNC R4, R2 ;  /* 0x0000000200047311 */ /* 0x004724000030d900 */
[----:B---34-:R-:W-:Y:S05]  /*17d0*/  BRA `(.L_x_13920) ;  /* 0x0000000800947947 */ /* 0x018fea0003800000 */
.L_x_13915:
        /* <DEDUP_REMOVED lines=13> */
.L_x_13929:
[----:B------:R-:W2:Y:S02]  /*18b0*/  LDG.E.64 R2, desc[UR36][R2.64] ;  /* 0x0000002402027981 */ /* 0x000ea4000c1e1b00 */
[----:B--2---:R3:W4:Y:S02]  /*18c0*/  F2I.S64.F64.TRUNC R4, R2 ;  /* 0x0000000200047311 */ /* 0x004724000030d900 */
[----:B---34-:R-:W-:Y:S05]  /*18d0*/  BRA `(.L_x_13920) ;  /* 0x0000000800547947 */ /* 0x018fea0003800000 */
.L_x_13928:
        /* <DEDUP_REMOVED lines=26> */
.L_x_13931:
        /* <DEDUP_REMOVED lines=13> */
.L_x_13930:
[----:B------:R-:W2:Y:S02]  /*1b50*/  LDG.E.U16 R4, desc[UR36][R2.64] ;  /* 0x0000002402047981 */ /* 0x000ea4000c1e1500 */
[----:B--2---:R-:W-:-:S06]  /*1b60*/  IMAD.U32 R4, R4, 0x10000, RZ ;  /* 0x0001000004047824 */ /* 0x004fcc00078e00ff */
[----:B------:R-:W3:Y:S02]  /*1b70*/  F2I.S64.TRUNC R4, R4 ;  /* 0x0000000400047311 */ /* 0x000ee4000020d900 */
[----:B---3--:R-:W-:Y:S05]  /*1b80*/  BRA `(.L_x_13920) ;  /* 0x0000000400a87947 */ /* 0x008fea0003800000 */
.L_x_13927:
        /* <DEDUP_REMOVED lines=11> */
.L_x_13934:
        /* <DEDUP_REMOVED lines=21> */
.L_x_13938:
[----:B------:R-:W-:Y:S05]  /*1d90*/  BSYNC.RECONVERGENT B1 ;  /* 0x0000000000017941 */ /* 0x000fea0003800200 */
.L_x_13937:
[----:B------:R-:W-:Y:S01]  /*1da0*/  IMAD.SHL.U32 R0, R0, 0x100000, RZ ;  /* 0x0010000000007824 */ /* 0x000fe200078e00ff */
[----:B------:R-:W-:-:S04]  /*1db0*/  LEA R2, R2, 0x3b800000, 0x17 ;  /* 0x3b80000002027811 */ /* 0x000fc800078eb8ff */
[----:B------:R-:W-:-:S07]  /*1dc0*/  LOP3.LUT R4, R2, R0, R7, 0xfe, !PT ;  /* 0x0000000002047212 */ /* 0x000fce00078efe07 */
.L_x_13936:
[----:B------:R-:W-:Y:S05]  /*1dd0*/  BSYNC.RECONVERGENT B0 ;  /* 0x0000000000007941 */ /* 0x000fea0003800200 */
.L_x_13935:
[----:B------:R-:W1:Y:S02]  /*1de0*/  F2I.S64.TRUNC R4, R4 ;  /* 0x0000000400047311 */ /* 0x000e64000020d900 */
[----:B-1----:R-:W-:Y:S05]  /*1df0*/  BRA `(.L_x_13920) ;  /* 0x00000004000c7947 */ /* 0x002fea0003800000 */
.L_x_13933:
        /* <DEDUP_REMOVED lines=21> */
.L_x_13942:
[----:B------:R-:W-:Y:S05]  /*1f50*/  BSYNC.RECONVERGENT B1 ;  /* 0x0000000000017941 */ /* 0x000fea0003800200 */
.L_x_13941:
[----:B------:R-:W-:Y:S02]  /*1f60*/  SHF.L.U32 R0, R0, 0x15, RZ ;  /* 0x0000001500007819 */ /* 0x000fe400000006ff */
[----:B------:R-:W-:-:S04]  /*1f70*/  LEA R2, R2, 0x37800000, 0x17 ;  /* 0x3780000002027811 */ /* 0x000fc800078eb8ff */
[----:B------:R-:W-:-:S07]  /*1f80*/  LOP3.LUT R4, R2, R0, R7, 0xfe, !PT ;  /* 0x0000000002047212 */ /* 0x000fce00078efe07 */
.L_x_13940:
[----:B------:R-:W-:Y:S05]  /*1f90*/  BSYNC.RECONVERGENT B0 ;  /* 0x0000000000007941 */ /* 0x000fea0003800200 */
.L_x_13939:
[----:B------:R-:W1:Y:S02]  /*1fa0*/  F2I.S64.TRUNC R4, R4 ;  /* 0x0000000400047311 */ /* 0x000e64000020d900 */
[----:B-1----:R-:W-:Y:S05]  /*1fb0*/  BRA `(.L_x_13920) ;  /* 0x00000000009c7947 */ /* 0x002fea0003800000 */
.L_x_13932:
[----:B------:R-:W-:-:S09]  /*1fc0*/  UISETP.NE.AND UP0, UPT, UR4, 0x1c, UPT ;  /* 0x0000001c0400788c */ /* 0x000fd2000bf05270 */
[----:B------:R-:W-:Y:S05]  /*1fd0*/  BRA.U !UP0, `(.L_x_13943) ;  /* 0x00000001088c7547 */ /* 0x000fea000b800000 */
[----:B------:R-:W-:-:S09]  /*1fe0*/  UISETP.NE.AND UP0, UPT, UR4, 0x1d, UPT ;  /* 0x0000001d0400788c */ /* 0x000fd2000bf05270 */
[----:B------:R-:W-:Y:S05]  /*1ff0*/  BRA.U !UP0, `(.L_x_13944) ;  /* 0x00000001087c7547 */ /* 0x000fea000b800000 */
[----:B------:R-:W-:-:S09]  /*2000*/  UISETP.NE.AND UP0, UPT, UR4, 0x2c, UPT ;  /* 0x0000002c0400788c */ /* 0x000fd2000bf05270 */
[----:B------:R-:W-:Y:S05]  /*2010*/  BRA.U !UP0, `(.L_x_13945) ;  /* 0x0000000108487547 */ /* 0x000fea000b800000 */
.L_x_13919:
        /* <DEDUP_REMOVED lines=16> */
.L_x_13946:
[----:B------:R-:W-:Y:S01]  /*2120*/  CS2R R4, SRZ ;  /* 0x0000000000047805 */ /* 0x000fe2000001ff00 */
[----:B------:R-:W-:Y:S06]  /*2130*/  BRA `(.L_x_13920) ;  /* 0x00000000003c7947 */ /* 0x000fec0003800000 */
.L_x_13945:
        /* <DEDUP_REMOVED lines=8> */
.L_x_13948:
[----:B------:R-:W-:Y:S05]  /*21c0*/  BSYNC.RECONVERGENT B0 ;  /* 0x0000000000007941 */ /* 0x000fea0003800200 */
.L_x_13947:
[----:B------:R-:W2:Y:S02]  /*21d0*/  F2I.S64.TRUNC R4, R4 ;  /* 0x0000000400047311 */ /* 0x000ea4000020d900 */
[----:B--2---:R-:W-:Y:S05]  /*21e0*/  BRA `(.L_x_13920) ;  /* 0x0000000000107947 */ /* 0x004fea0003800000 */
.L_x_13944:
[----:B------:R2:W5:Y:S01]  /*21f0*/  LDG.E.64 R4, desc[UR36][R2.64] ;  /* 0x0000002402047981 */ /* 0x000562000c1e1b00 */
[----:B------:R-:W-:Y:S05]  /*2200*/  BRA `(.L_x_13920) ;  /* 0x0000000000087947 */ /* 0x000fea0003800000 */
.L_x_13943:
[----:B------:R1:W5:Y:S01]  /*2210*/  LDG.E R4, desc[UR36][R2.64] ;  /* 0x0000002402047981 */ /* 0x000362000c1e1900 */
[----:B------:R-:W-:-:S07]  /*2220*/  IMAD.MOV.U32 R5, RZ, RZ, RZ ;  /* 0x000000ffff057224 */ /* 0x000fce00078e00ff */
.L_x_13920:
[----:B------:R-:W0:Y:S01]  /*2230*/  LDCU.64 UR6, c[0x0][0x580] ;  /* 0x0000b000ff0677ac */ /* 0x000e220008000a00 */
[----:B-----5:R-:W-:Y:S01]  /*2240*/  IADD3 R9, P1, PT, RZ, -R4, RZ ;  /* 0x80000004ff097210 */ /* 0x020fe20007f3e0ff */
[----:B------:R-:W-:-:S03]  /*2250*/  UPRMT UR4, UR42, 0x9910, URZ ;  /* 0x000099102a047896 */ /* 0x000fc600080000ff */
[----:B------:R-:W-:Y:S01]  /*2260*/  MOV R6, R9 ;  /* 0x0000000900067202 */ /* 0x000fe20000000f00 */
[----:B------:R-:W-:Y:S01]  /*2270*/  IMAD.X R7, RZ, RZ, ~R5, P1 ;  /* 0x000000ffff077224 */ /* 0x000fe200008e0e05 */
[----:B------:R-:W-:Y:S01]  /*2280*/  UISETP.GT.AND UP0, UPT, UR4, 0x9, UPT ;  /* 0x000000090400788c */ /* 0x000fe2000bf04270 */
[----:B01234-:R-:W-:-:S05]  /*2290*/  IADD3 R2, P0, PT, R16, UR6, RZ ;  /* 0x0000000610027c10 */ /* 0x01ffca000ff1e0ff */
        /* <DEDUP_REMOVED lines=12> */
.L_x_13952:
[----:B------:R3:W-:Y:S01]  /*2360*/  STG.E.U8 desc[UR36][R2.64], R9 ;  /* 0x0000000902007986 */ /* 0x0007e2000c101124 */
[----:B------:R-:W-:Y:S05]  /*2370*/  BRA `(.L_x_13954) ;  /* 0x0000000c009c7947 */ /* 0x000fea0003800000 */
.L_x_13951:
        /* <DEDUP_REMOVED lines=8> */
.L_x_13956:
[----:B------:R1:W-:Y:S01]  /*2400*/  STG.E desc[UR36][R2.64], R9 ;  /* 0x0000000902007986 */ /* 0x0003e2000c101924 */
[----:B------:R-:W-:Y:S05]  /*2410*/  BRA `(.L_x_13954) ;  /* 0x0000000c00747947 */ /* 0x000fea0003800000 */
.L_x_13955:
[----:B------:R2:W-:Y:S01]  /*2420*/  STG.E.U16 desc[UR36][R2.64], R9 ;  /* 0x0000000902007986 */ /* 0x0005e2000c101524 */
[----:B------:R-:W-:Y:S05]  /*2430*/  BRA `(.L_x_13954) ;  /* 0x0000000c006c7947 */ /* 0x000fea0003800000 */
.L_x_13950:
[----:B------:R-:W-:-:S09]  /*2440*/  UISETP.GT.AND UP0, UPT, UR4, 0x6, UPT ;  /* 0x000000060400788c */ /* 0x000fd2000bf04270 */
[----:B------:R-:W-:Y:S05]  /*2450*/  BRA.U UP0, `(.L_x_13957) ;  /* 0x00000001003c7547 */ /* 0x000fea000b800000 */
[----:B------:R-:W-:-:S09]  /*2460*/  UISETP.NE.AND UP0, UPT, UR4, 0x5, UPT ;  /* 0x000000050400788c */ /* 0x000fd2000bf05270 */
[----:B------:R-:W-:Y:S05]  /*2470*/  BRA.U !UP0, `(.L_x_13958) ;  /* 0x00000001081c7547 */ /* 0x000fea000b800000 */
[----:B------:R-:W-:-:S09]  /*2480*/  UISETP.NE.AND UP0, UPT, UR4, 0x6, UPT ;  /* 0x000000060400788c */ /* 0x000fd2000bf05270 */
[----:B------:R-:W-:Y:S05]  /*2490*/  BRA.U UP0, `(.L_x_13953) ;  /* 0x0000000900b87547 */ /* 0x000fea000b800000 */
[----:B------:R-:W-:-:S05]  /*24a0*/  IADD3 R4, P0, PT, RZ, -R4, RZ ;  /* 0x80000004ff047210 */ /* 0x000fca0007f1e0ff */
[----:B------:R-:W-:-:S06]  /*24b0*/  IMAD.X R5, RZ, RZ, ~R5, P0 ;  /* 0x000000ffff057224 */ /* 0x000fcc00000e0e05 */
[----:B------:R-:W0:Y:S02]  /*24c0*/  I2F.S64 R5, R4 ;  /* 0x0000000400057312 */ /* 0x000e240000301400 */
[----:B0-----:R0:W-:Y:S01]  /*24d0*/  STG.E desc[UR36][R2.64], R5 ;  /* 0x0000000502007986 */ /* 0x0011e2000c101924 */
[----:B------:R-:W-:Y:S05]  /*24e0*/  BRA `(.L_x_13954) ;  /* 0x0000000c00407947 */ /* 0x000fea0003800000 */
.L_x_13958:
[----:B------:R-:W-:-:S05]  /*24f0*/  IADD3 R4, P0, PT, RZ, -R4, RZ ;  /* 0x80000004ff047210 */ /* 0x000fca0007f1e0ff */
[----:B------:R-:W-:-:S04]  /*2500*/  IMAD.X R5, RZ, RZ, ~R5, P0 ;  /* 0x000000ffff057224 */ /* 0x000fc800000e0e05 */
[----:B------:R-:W0:Y:S02]  /*2510*/  I2F.S64 R0, R4 ;  /* 0x0000000400007312 */ /* 0x000e240000301400 */
[----:B0-----:R-:W-:-:S05]  /*2520*/  F2FP.F16.F32.PACK_AB R0, RZ, R0 ;  /* 0x00000000ff00723e */ /* 0x001fca00000000ff */
[----:B------:R0:W-:Y:S01]  /*2530*/  STG.E.U16 desc[UR36][R2.64], R0 ;  /* 0x0000000002007986 */ /* 0x0001e2000c101524 */
[----:B------:R-:W-:Y:S05]  /*2540*/  BRA `(.L_x_13954) ;  /* 0x0000000c00287947 */ /* 0x000fea0003800000 */
.L_x_13957:
[----:B------:R-:W-:-:S09]  /*2550*/  UISETP.NE.AND UP0, UPT, UR4, 0x7, UPT ;  /* 0x000000070400788c */ /* 0x000fd2000bf05270 */
[----:B------:R-:W-:Y:S05]  /*2560*/  BRA.U !UP0, `(.L_x_13959) ;  /* 0x0000000108447547 */ /* 0x000fea000b800000 */
[----:B------:R-:W-:-:S09]  /*2570*/  UISETP.NE.AND UP0, UPT, UR4, 0x8, UPT ;  /* 0x000000080400788c */ /* 0x000fd2000bf05270 */
[----:B------:R-:W-:Y:S05]  /*2580*/  BRA.U !UP0, `(.L_x_13960) ;  /* 0x0000000108207547 */ /* 0x000fea000b800000 */
[----:B------:R-:W-:-:S09]  /*2590*/  UISETP.NE.AND UP0, UPT, UR4, 0x9, UPT ;  /* 0x000000090400788c */ /* 0x000fd2000bf05270 */
[----:B------:R-:W-:Y:S05]  /*25a0*/  BRA.U UP0, `(.L_x_13953) ;  /* 0x0000000900747547 */ /* 0x000fea000b800000 */
[----:B------:R-:W-:Y:S01]  /*25b0*/  IADD3 R4, P0, PT, RZ, -R4, RZ ;  /* 0x80000004ff047210 */ /* 0x000fe20007f1e0ff */
[----:B------:R-:W-:-:S04]  /*25c0*/  HFMA2 R7, -RZ, RZ, 0, 0 ;  /* 0x00000000ff077431 */ /* 0x000fc800000001ff */
[----:B------:R-:W-:-:S04]  /*25d0*/  IMAD.X R5, RZ, RZ, ~R5, P0 ;  /* 0x000000ffff057224 */ /* 0x000fc800000e0e05 */
[----:B------:R-:W0:Y:S02]  /*25e0*/  I2F.S64 R6, R4 ;  /* 0x0000000400067312 */ /* 0x000e240000301400 */
[----:B0-----:R0:W-:Y:S01]  /*25f0*/  STG.E.64 desc[UR36][R2.64], R6 ;  /* 0x0000000602007986 */ /* 0x0011e2000c101b24 */
[----:B------:R-:W-:Y:S05]  /*2600*/  BRA `(.L_x_13954) ;  /* 0x0000000800f87947 */ /* 0x000fea0003800000 */
.L_x_13960:
[----:B------:R-:W-:-:S05]  /*2610*/  IADD3 R4, P0, PT, RZ, -R4, RZ ;  /* 0x80000004ff047210 */ /* 0x000fca0007f1e0ff */
[----:B------:R-:W-:-:S04]  /*2620*/  IMAD.X R5, RZ, RZ, ~R5, P0 ;  /* 0x000000ffff057224 */ /* 0x000fc800000e0e05 */
[----:B------:R-:W0:Y:S02]  /*2630*/  I2F.S64 R4, R4 ;  /* 0x0000000400047312 */ /* 0x000e240000301400 */
[----:B0-----:R-:W-:-:S04]  /*2640*/  F2FP.F16.F32.PACK_AB R5, RZ, R4 ;  /* 0x00000004ff05723e */ /* 0x001fc800000000ff */
[----:B------:R-:W-:-:S05]  /*2650*/  PRMT R5, R5, 0x5410, RZ ;  /* 0x0000541005057816 */ /* 0x000fca00000000ff */
[----:B------:R0:W-:Y:S01]  /*2660*/  STG.E desc[UR36][R2.64], R5 ;  /* 0x0000000502007986 */ /* 0x0001e2000c101924 */
[----:B------:R-:W-:Y:S05]  /*2670*/  BRA `(.L_x_13954) ;  /* 0x0000000800dc7947 */ /* 0x000fea0003800000 */
.L_x_13959:
[----:B------:R-:W-:-:S05]  /*2680*/  IADD3 R4, P0, PT, RZ, -R4, RZ ;  /* 0x80000004ff047210 */ /* 0x000fca0007f1e0ff */
[----:B------:R-:W-:-:S06]  /*2690*/  IMAD.X R5, RZ, RZ, ~R5, P0 ;  /* 0x000000ffff057224 */ /* 0x000fcc00000e0e05 */
[----:B------:R-:W0:Y:S02]  /*26a0*/  I2F.F64.S64 R4, R4 ;  /* 0x0000000400047312 */ /* 0x000e240000301c00 */
[----:B0-----:R0:W-:Y:S01]  /*26b0*/  STG.E.64 desc[UR36][R2.64], R4 ;  /* 0x0000000402007986 */ /* 0x0011e2000c101b24 */
[----:B------:R-:W-:Y:S05]  /*26c0*/  BRA `(.L_x_13954) ;  /* 0x0000000800c87947 */ /* 0x000fea0003800000 */
.L_x_13949:
        /* <DEDUP_REMOVED lines=13> */
.L_x_13963:
[----:B------:R-:W-:Y:S02]  /*27a0*/  IADD3 R4, P0, PT, RZ, -R4, RZ ;  /* 0x80000004ff047210 */ /* 0x000fe40007f1e0ff */
[----:B------:R-:W-:-:S03]  /*27b0*/  CS2R R6, SRZ ;  /* 0x0000000000067805 */ /* 0x000fc6000001ff00 */
[----:B------:R-:W-:-:S06]  /*27c0*/  IMAD.X R5, RZ, RZ, ~R5, P0 ;  /* 0x000000ffff057224 */ /* 0x000fcc00000e0e05 */
[----:B------:R-:W0:Y:S02]  /*27d0*/  I2F.F64.S64 R4, R4 ;  /* 0x0000000400047312 */ /* 0x000e240000301c00 */
[----:B0-----:R0:W-:Y:S01]  /*27e0*/  STG.E.128 desc[UR36][R2.64], R4 ;  /* 0x0000000402007986 */ /* 0x0011e2000c101d24 */
[----:B------:R-:W-:Y:S05]  /*27f0*/  BRA `(.L_x_13954) ;  /* 0x00000008007c7947 */ /* 0x000fea0003800000 */
.L_x_13962:
[----:B------:R-:W-:-:S09]  /*2800*/  UISETP.NE.AND UP0, UPT, UR4, 0xf, UPT ;  /* 0x0000000f0400788c */ /* 0x000fd2000bf05270 */
[----:B------:R-:W-:Y:S05]  /*2810*/  BRA.U !UP0, `(.L_x_13964) ;  /* 0x0000000108b07547 */ /* 0x000fea000b800000 */
[----:B------:R-:W-:-:S09]  /*2820*/  UISETP.NE.AND UP0, UPT, UR4, 0x17, UPT ;  /* 0x000000170400788c */ /* 0x000fd2000bf05270 */
[----:B------:R-:W-:Y:S05]  /*2830*/  BRA.U !UP0, `(.L_x_13965) ;  /* 0x0000000108547547 */ /* 0x000fea000b800000 */
[----:B------:R-:W-:-:S09]  /*2840*/  UISETP.NE.AND UP0, UPT, UR4, 0x18, UPT ;  /* 0x000000180400788c */ /* 0x000fd2000bf05270 */
[----:B------:R-:W-:Y:S05]  /*2850*/  BRA.U UP0, `(.L_x_13953) ;  /* 0x0000000500c87547 */ /* 0x000fea000b800000 */
[----:B------:R-:W-:Y:S01]  /*2860*/  IADD3 R4, P0, PT, RZ, -R4, RZ ;  /* 0x80000004ff047210 */ /* 0x000fe20007f1e0ff */
[----:B------:R-:W-:Y:S01]  /*2870*/  BSSY.RECONVERGENT B0, `(.L_x_13966) ;  /* 0x000000e000007945 */ /* 0x000fe20003800200 */
[----:B------:R-:W-:Y:S02]  /*2880*/  IMAD.MOV.U32 R0, RZ, RZ, 0x7f ;  /* 0x0000007fff007424 */ /* 0x000fe400078e00ff */
[----:B------:R-:W-:-:S06]  /*2890*/  IADD3.X R5, PT, PT, RZ, ~R5, RZ, P0, !PT ;  /* 0x80000005ff057210 */ /* 0x000fcc00007fe4ff */
[----:B------:R-:W0:Y:S02]  /*28a0*/  I2F.S64 R5, R4 ;  /* 0x0000000400057312 */ /* 0x000e240000301400 */
        /* <DEDUP_REMOVED lines=10> */
.L_x_13967:
[----:B------:R-:W-:Y:S05]  /*2950*/  BSYNC.RECONVERGENT B0 ;  /* 0x0000000000007941 */ /* 0x000fea0003800200 */
.L_x_13966:
[----:B------:R-:W-:-:S05]  /*2960*/  LOP3.LUT R7, R0, 0x80, R7, 0xf8, !PT ;  /* 0x0000008000077812 */ /* 0x000fca00078ef807 */
[----:B------:R0:W-:Y:S01]  /*2970*/  STG.E.U8 desc[UR36][R2.64], R7 ;  /* 0x0000000702007986 */ /* 0x0001e2000c101124 */
[----:B------:R-:W-:Y:S05]  /*2980*/  BRA `(.L_x_13954) ;  /* 0x0000000800187947 */ /* 0x000fea0003800000 */
.L_x_13965:
[----:B------:R-:W-:Y:S01]  /*2990*/  IADD3 R4, P0, PT, RZ, -R4, RZ ;  /* 0x80000004ff047210 */ /* 0x000fe20007f1e0ff */
[----:B------:R-:W-:Y:S04]  /*29a0*/  BSSY.RECONVERGENT B0, `(.L_x_13968) ;  /* 0x0000010000007945 */ /* 0x000fe80003800200 */
[----:B------:R-:W-:-:S06]  /*29b0*/  IMAD.X R5, RZ, RZ, ~R5, P0 ;  /* 0x000000ffff057224 */ /* 0x000fcc00000e0e05 */
[----:B------:R-:W0:Y:S02]  /*29c0*/  I2F.S64 R5, R4 ;  /* 0x0000000400057312 */ /* 0x000e240000301400 */
        /* <DEDUP_REMOVED lines=13> */
.L_x_13969:
[----:B------:R-:W-:Y:S05]  /*2aa0*/  BSYNC.RECONVERGENT B0 ;  /* 0x0000000000007941 */ /* 0x000fea0003800200 */
.L_x_13968:
[----:B------:R-:W-:-:S05]  /*2ab0*/  LOP3.LUT R7, R0, 0x80, R7, 0xf8, !PT ;  /* 0x0000008000077812 */ /* 0x000fca00078ef807 */
[----:B------:R0:W-:Y:S01]  /*2ac0*/  STG.E.U8 desc[UR36][R2.64], R7 ;  /* 0x0000000702007986 */ /* 0x0001e2000c101124 */
[----:B------:R-:W-:Y:S05]  /*2ad0*/  BRA `(.L_x_13954) ;  /* 0x0000000400c47947 */ /* 0x000fea0003800000 */
.L_x_13964:
[----:B------:R-:W-:-:S04]  /*2ae0*/  IADD3 R4, P0, PT, RZ, -R4, RZ ;  /* 0x80000004ff047210 */ /* 0x000fc80007f1e0ff */
[----:B------:R-:W-:-:S04]  /*2af0*/  IADD3.X R5, PT, PT, RZ, ~R5, RZ, P0, !PT ;  /* 0x80000005ff057210 */ /* 0x000fc800007fe4ff */
[----:B------:R-:W0:Y:S02]  /*2b00*/  I2F.S64 R0, R4 ;  /* 0x0000000400007312 */ /* 0x000e240000301400 */
[----:B0-----:R-:W-:-:S05]  /*2b10*/  F2FP.BF16.F32.PACK_AB R0, RZ, R0 ;  /* 0x00000000ff00723e */ /* 0x001fca00000010ff */
[----:B------:R0:W-:Y:S01]  /*2b20*/  STG.E.U16 desc[UR36][R2.64], R0 ;  /* 0x0000000002007986 */ /* 0x0001e2000c101524 */
[----:B------:R-:W-:Y:S05]  /*2b30*/  BRA `(.L_x_13954) ;  /* 0x0000000400ac7947 */ /* 0x000fea0003800000 */
.L_x_13961:
        /* <DEDUP_REMOVED lines=10> */
.L_x_13972:
[----:B------:R-:W-:Y:S01]  /*2be0*/  IADD3 R4, P0, PT, RZ, -R4, RZ ;  /* 0x80000004ff047210 */ /* 0x000fe20007f1e0ff */
[----:B------:R-:W-:Y:S01]  /*2bf0*/  BSSY.RECONVERGENT B0, `(.L_x_13973) ;  /* 0x0000016000007945 */ /* 0x000fe20003800200 */
[----:B------:R-:W-:-:S03]  /*2c00*/  IMAD.MOV.U32 R0, RZ, RZ, 0x80 ;  /* 0x00000080ff007424 */ /* 0x000fc600078e00ff */
[----:B------:R-:W-:-:S06]  /*2c10*/  IMAD.X R5, RZ, RZ, ~R5, P0 ;  /* 0x000000ffff057224 */ /* 0x000fcc00000e0e05 */
[----:B------:R-:W0:Y:S02]  /*2c20*/  I2F.S64 R5, R4 ;  /* 0x0000000400057312 */ /* 0x000e240000301400 */
        /* <DEDUP_REMOVED lines=10> */
.L_x_13975:
[----:B------:R-:W-:-:S04]  /*2cd0*/  SHF.R.U32.HI R0, RZ, 0x14, R5 ;  /* 0x00000014ff007819 */ /* 0x000fc80000011605 */
[----:B------:R-:W-:-:S04]  /*2ce0*/  LOP3.LUT R0, R0, 0x1, RZ, 0xc0, !PT ;  /* 0x0000000100007812 */ /* 0x000fc800078ec0ff */
[----:B------:R-:W-:-:S04]  /*2cf0*/  IADD3 R0, PT, PT, R5, 0x487ffff, R0 ;  /* 0x0487ffff05007810 */ /* 0x000fc80007ffe000 */
[----:B------:R-:W-:-:S04]  /*2d00*/  SHF.R.U32.HI R0, RZ, 0x14, R0 ;  /* 0x00000014ff007819 */ /* 0x000fc80000011600 */
[----:B------:R-:W-:-:S07]  /*2d10*/  LOP3.LUT R4, R0, 0xff, RZ, 0xc0, !PT ;  /* 0x000000ff00047812 */ /* 0x000fce00078ec0ff */
.L_x_13976:
[----:B------:R-:W-:-:S04]  /*2d20*/  SHF.R.U32.HI R5, RZ, 0x18, R5 ;  /* 0x00000018ff057819 */ /* 0x000fc80000011605 */
[----:B------:R-:W-:-:S04]  /*2d30*/  LOP3.LUT R4, R4, 0x80, R5, 0xf8, !PT ;  /* 0x0000008004047812 */ /* 0x000fc800078ef805 */
[----:B------:R-:W-:-:S07]  /*2d40*/  PRMT R0, R4, 0x7610, R0 ;  /* 0x0000761004007816 */ /* 0x000fce0000000000 */
.L_x_13974:
[----:B------:R-:W-:Y:S05]  /*2d50*/  BSYNC.RECONVERGENT B0 ;  /* 0x0000000000007941 */ /* 0x000fea0003800200 */
.L_x_13973:
[----:B------:R0:W-:Y:S01]  /*2d60*/  STG.E.U8 desc[UR36][R2.64], R0 ;  /* 0x0000000002007986 */ /* 0x0001e2000c101124 */
[----:B------:R-:W-:Y:S05]  /*2d70*/  BRA `(.L_x_13954) ;  /* 0x00000004001c7947 */ /* 0x000fea0003800000 */
.L_x_13971:
[----:B------:R-:W-:Y:S01]  /*2d80*/  IADD3 R4, P0, PT, RZ, -R4, RZ ;  /* 0x80000004ff047210 */ /* 0x000fe20007f1e0ff */
[----:B------:R-:W-:Y:S01]  /*2d90*/  BSSY.RECONVERGENT B0, `(.L_x_13977) ;  /* 0x0000016000007945 */ /* 0x000fe20003800200 */
[----:B------:R-:W-:-:S03]  /*2da0*/  MOV R0, 0x80 ;  /* 0x0000008000007802 */ /* 0x000fc60000000f00 */
        /* <DEDUP_REMOVED lines=12> */
.L_x_13979:
[----:B------:R-:W-:-:S04]  /*2e70*/  SHF.R.U32.HI R0, RZ, 0x15, R5 ;  /* 0x00000015ff007819 */ /* 0x000fc80000011605 */
[----:B------:R-:W-:-:S04]  /*2e80*/  LOP3.LUT R0, R0, 0x1, RZ, 0xc0, !PT ;  /* 0x0000000100007812 */ /* 0x000fc800078ec0ff */
[----:B------:R-:W-:-:S04]  /*2e90*/  IADD3 R0, PT, PT, R5, 0x88fffff, R0 ;  /* 0x088fffff05007810 */ /* 0x000fc80007ffe000 */
[----:B------:R-:W-:-:S04]  /*2ea0*/  SHF.R.U32.HI R0, RZ, 0x15, R0 ;  /* 0x00000015ff007819 */ /* 0x000fc80000011600 */
[----:B------:R-:W-:-:S07]  /*2eb0*/  LOP3.LUT R4, R0, 0xff, RZ, 0xc0, !PT ;  /* 0x000000ff00047812 */ /* 0x000fce00078ec0ff */
.L_x_13980:
[----:B------:R-:W-:-:S04]  /*2ec0*/  SHF.R.U32.HI R5, RZ, 0x18, R5 ;  /* 0x00000018ff057819 */ /* 0x000fc80000011605 */
[----:B------:R-:W-:-:S04]  /*2ed0*/  LOP3.LUT R4, R4, 0x80, R5, 0xf8, !PT ;  /* 0x0000008004047812 */ /* 0x000fc800078ef805 */
[----:B------:R-:W-:-:S07]  /*2ee0*/  PRMT R0, R4, 0x7610, R0 ;  /* 0x0000761004007816 */ /* 0x000fce0000000000 */
.L_x_13978:
[----:B------:R-:W-:Y:S05]  /*2ef0*/  BSYNC.RECONVERGENT B0 ;  /* 0x0000000000007941 */ /* 0x000fea0003800200 */
.L_x_13977:
[----:B------:R0:W-:Y:S01]  /*2f00*/  STG.E.U8 desc[UR36][R2.64], R0 ;  /* 0x0000000002007986 */ /* 0x0001e2000c101124 */
[----:B------:R-:W-:Y:S05]  /*2f10*/  BRA `(.L_x_13954) ;  /* 0x0000000000b47947 */ /* 0x000fea0003800000 */
.L_x_13970:
[----:B------:R-:W-:-:S09]  /*2f20*/  UISETP.NE.AND UP0, UPT, UR4, 0x1c, UPT ;  /* 0x0000001c0400788c */ /* 0x000fd2000bf05270 */
[----:B------:R-:W-:Y:S05]  /*2f30*/  BRA.U !UP0, `(.L_x_13981) ;  /* 0x0000000108a87547 */ /* 0x000fea000b800000 */
[----:B------:R-:W-:-:S09]  /*2f40*/  UISETP.NE.AND UP0, UPT, UR4, 0x1d, UPT ;  /* 0x0000001d0400788c */ /* 0x000fd2000bf05270 */
[----:B------:R-:W-:Y:S05]  /*2f50*/  BRA.U !UP0, `(.L_x_13982) ;  /* 0x0000000108987547 */ /* 0x000fea000b800000 */
[----:B------:R-:W-:-:S09]  /*2f60*/  UISETP.NE.AND UP0, UPT, UR4, 0x2c, UPT ;  /* 0x0000002c0400788c */ /* 0x000fd2000bf05270 */
[----:B------:R-:W-:Y:S05]  /*2f70*/  BRA.U !UP0, `(.L_x_13983) ;  /* 0x0000000108447547 */ /* 0x000fea000b800000 */
.L_x_13953:
        /* <DEDUP_REMOVED lines=16> */
.L_x_13984:
[----:B------:R-:W-:Y:S05]  /*3080*/  BRA `(.L_x_13954) ;  /* 0x0000000000587947 */ /* 0x000fea0003800000 */
.L_x_13983:
[----:B------:R-:W-:-:S05]  /*3090*/  IADD3 R4, P0, PT, RZ, -R4, RZ ;  /* 0x80000004ff047210 */ /* 0x000fca0007f1e0ff */
[----:B------:R-:W-:-:S04]  /*30a0*/  IMAD.X R5, RZ, RZ, ~R5, P0 ;  /* 0x000000ffff057224 */ /* 0x000fc800000e0e05 */
        /* <DEDUP_REMOVED lines=17> */
.L_x_13982:
[----:B------:R0:W-:Y:S01]  /*31c0*/  STG.E.64 desc[UR36][R2.64], R6 ;  /* 0x0000000602007986 */ /* 0x0001e2000c101b24 */
[----:B------:R-:W-:Y:S05]  /*31d0*/  BRA `(.L_x_13954) ;  /* 0x0000000000047947 */ /* 0x000fea0003800000 */
.L_x_13981:
[----:B------:R0:W-:Y:S02]  /*31e0*/  STG.E desc[UR36][R2.64], R9 ;  /* 0x0000000902007986 */ /* 0x0001e4000c101924 */
.L_x_13954:
[----:B------:R-:W-:-:S07]  /*31f0*/  VIADD R17, R17, 0x80 ;  /* 0x0000008011117836 */ /* 0x000fce0000000000 */
.L_x_13913:
[----:B------:R-:W-:Y:S05]  /*3200*/  BSYNC.RECONVERGENT B6 ;  /* 0x0000000000067941 */ /* 0x000fea0003800200 */
.L_x_13912:
        /* <DEDUP_REMOVED lines=307> */
.L_x_13987:
        /* <DEDUP_REMOVED lines=17> */
.L_x_13991:
[----:B------:R0:W5:Y:S01]  /*4650*/  LDG.E.U8 R4, desc[UR36][R2.64] ;  /* 0x0000002402047981 */ /* 0x000162000c1e1100 */
[----:B------:R-:W-:Y:S01]  /*4660*/  IMAD.MOV.U32 R5, RZ, RZ, RZ ;  /* 0x000000ffff057224 */ /* 0x000fe200078e00ff */
[----:B------:R-:W-:Y:S06]  /*4670*/  BRA `(.L_x_13993) ;  /* 0x0000000c00407947 */ /* 0x000fec0003800000 */
.L_x_13990:
        /* <DEDUP_REMOVED lines=8> */
.L_x_13995:
[----:B------:R-:W2:Y:S02]  /*4700*/  LDG.E R4, desc[UR36][R2.64] ;  /* 0x0000002402047981 */ /* 0x000ea4000c1e1900 */
[----:B--2---:R-:W-:Y:S01]  /*4710*/  SHF.R.S32.HI R5, RZ, 0x1f, R4 ;  /* 0x0000001fff057819 */ /* 0x004fe20000011404 */
[----:B------:R-:W-:Y:S06]  /*4720*/  BRA `(.L_x_13993) ;  /* 0x0000000c00147947 */ /* 0x000fec0003800000 */
.L_x_13994:
[----:B------:R-:W2:Y:S02]  /*4730*/  LDG.E.S16 R4, desc[UR36][R2.64] ;  /* 0x0000002402047981 */ /* 0x000ea4000c1e1700 */
[----:B--2---:R-:W-:Y:S01]  /*4740*/  SHF.R.S32.HI R5, RZ, 0x1f, R4 ;  /* 0x0000001fff057819 */ /* 0x004fe20000011404 */
[----:B------:R-:W-:Y:S06]  /*4750*/  BRA `(.L_x_13993) ;  /* 0x0000000c00087947 */ /* 0x000fec0003800000 */
.L_x_13989:
        /* <DEDUP_REMOVED lines=9> */
.L_x_13997:
[----:B------:R-:W2:Y:S02]  /*47f0*/  LDG.E.U16 R2, desc[UR36][R2.64] ;  /* 0x0000002402027981 */ /* 0x000ea4000c1e1500 */
[----:B--2---:R-:W-:-:S06]  /*4800*/  HADD2.F32 R4, -RZ, R2.H0_H0 ;  /* 0x20000002ff047230 */ /* 0x004fcc0000004100 */
[----:B------:R-:W2:Y:S02]  /*4810*/  F2I.S64.TRUNC R4, R4 ;  /* 0x0000000400047311 */ /* 0x000ea4000020d900 */
[----:B--2---:R-:W-:Y:S05]  /*4820*/  BRA `(.L_x_13993) ;  /* 0x0000000800d47947 */ /* 0x004fea0003800000 */
.L_x_13996:
        /* <DEDUP_REMOVED lines=9> */
.L_x_13999:
[----:B------:R-:W2:Y:S02]  /*48c0*/  LDG.E.U16 R2, desc[UR36][R2.64] ;  /* 0x0000002402027981 */ /* 0x000ea4000c1e1500 */
[----:B--2---:R-:W-:-:S06]  /*48d0*/  HADD2.F32 R4, -RZ, R2.H0_H0 ;  /* 0x20000002ff047230 */ /* 0x004fcc0000004100 */
[----:B------:R-:W2:Y:S02]  /*48e0*/  F2I.S64.TRUNC R4, R4 ;  /* 0x0000000400047311 */ /* 0x000ea4000020d900 */
[----:B--2---:R-:W-:Y:S05]  /*48f0*/  BRA `(.L_x_13993) ;  /* 0x0000000800a07947 */ /* 0x004fea0003800000 */
.L_x_13998:
[----:B------:R-:W2:Y:S02]  /*4900*/  LDG.E.64 R2, desc[UR36][R2.64] ;  /* 0x0000002402027981 */ /* 0x000ea4000c1e1b00 */
[----:B--2---:R2:W3:Y:S02]  /*4910*/  F2I.S64.F64.TRUNC R4, R2 ;  /* 0x0000000200047311 */ /* 0x0044e4000030d900 */
[----:B--23--:R-:W-:Y:S05]  /*4920*/  BRA `(.L_x_13993) ;  /* 0x0000000800947947 */ /* 0x00cfea0003800000 */
.L_x_13988:
        /* <DEDUP_REMOVED lines=13> */
.L_x_14002:
[----:B------:R-:W2:Y:S02]  /*4a00*/  LDG.E.64 R2, desc[UR36][R2.64] ;  /* 0x0000002402027981 */ /* 0x000ea4000c1e1b00 */
[----:B--2---:R0:W1:Y:S02]  /*4a10*/  F2I.S64.F64.TRUNC R4, R2 ;  /* 0x0000000200047311 */ /* 0x004064000030d900 */
[----:B01----:R-:W-:Y:S05]  /*4a20*/  BRA `(.L_x_13993) ;  /* 0x0000000800547947 */ /* 0x003fea0003800000 */
.L_x_14001:
        /* <DEDUP_REMOVED lines=26> */
.L_x_14004:
        /* <DEDUP_REMOVED lines=13> */
.L_x_14003:
[----:B------:R-:W2:Y:S02]  /*4ca0*/  LDG.E.U16 R4, desc[UR36][R2.64] ;  /* 0x0000002402047981 */ /* 0x000ea4000c1e1500 */
[----:B--2---:R-:W-:-:S06]  /*4cb0*/  SHF.L.U32 R4, R4, 0x10, RZ ;  /* 0x0000001004047819 */ /* 0x004fcc00000006ff */
[----:B------:R-:W0:Y:S02]  /*4cc0*/  F2I.S64.TRUNC R4, R4 ;  /* 0x0000000400047311 */ /* 0x000e24000020d900 */
[----:B0-----:R-:W-:Y:S05]  /*4cd0*/  BRA `(.L_x_13993) ;  /* 0x0000000400a87947 */ /* 0x001fea0003800000 */
.L_x_14000:
        /* <DEDUP_REMOVED lines=11> */
.L_x_14007:
        /* <DEDUP_REMOVED lines=21> */
.L_x_14011:
[----:B------:R-:W-:Y:S05]  /*4ee0*/  BSYNC.RECONVERGENT B1 ;  /* 0x0000000000017941 */ /* 0x000fea0003800200 */
.L_x_14010:
[----:B------:R-:W-:Y:S02]  /*4ef0*/  SHF.L.U32 R0, R0, 0x14, RZ ;  /* 0x0000001400007819 */ /* 0x000fe400000006ff */
[----:B------:R-:W-:-:S04]  /*4f00*/  LEA R2, R2, 0x3b800000, 0x17 ;  /* 0x3b80000002027811 */ /* 0x000fc800078eb8ff */
[----:B------:R-:W-:-:S07]  /*4f10*/  LOP3.LUT R4, R2, R0, R7, 0xfe, !PT ;  /* 0x0000000002047212 */ /* 0x000fce00078efe07 */
.L_x_14009:
[----:B------:R-:W-:Y:S05]  /*4f20*/  BSYNC.RECONVERGENT B0 ;  /* 0x0000000000007941 */ /* 0x000fea0003800200 */
.L_x_14008:
[----:B------:R-:W4:Y:S02]  /*4f30*/  F2I.S64.TRUNC R4, R4 ;  /* 0x0000000400047311 */ /* 0x000f24000020d900 */
[----:B----4-:R-:W-:Y:S05]  /*4f40*/  BRA `(.L_x_13993) ;  /* 0x00000004000c7947 */ /* 0x010fea0003800000 */
.L_x_14006:
        /* <DEDUP_REMOVED lines=21> */
.L_x_14015:
[----:B------:R-:W-:Y:S05]  /*50a0*/  BSYNC.RECONVERGENT B1 ;  /* 0x0000000000017941 */ /* 0x000fea0003800200 */
.L_x_14014:
[----:B------:R-:W-:Y:S01]  /*50b0*/  IMAD.SHL.U32 R0, R0, 0x200000, RZ ;  /* 0x0020000000007824 */ /* 0x000fe200078e00ff */
[----:B------:R-:W-:-:S04]  /*50c0*/  LEA R2, R2, 0x37800000, 0x17 ;  /* 0x3780000002027811 */ /* 0x000fc800078eb8ff */
[----:B------:R-:W-:-:S07]  /*50d0*/  LOP3.LUT R4, R2, R0, R7, 0xfe, !PT ;  /* 0x0000000002047212 */ /* 0x000fce00078efe07 */
.L_x_14013:
[----:B------:R-:W-:Y:S05]  /*50e0*/  BSYNC.RECONVERGENT B0 ;  /* 0x0000000000007941 */ /* 0x000fea0003800200 */
.L_x_14012:
[----:B------:R-:W4:Y:S02]  /*50f0*/  F2I.S64.TRUNC R4, R4 ;  /* 0x0000000400047311 */ /* 0x000f24000020d900 */
[----:B----4-:R-:W-:Y:S05]  /*5100*/  BRA `(.L_x_13993) ;  /* 0x00000000009c7947 */ /* 0x010fea0003800000 */
.L_x_14005:
        /* <DEDUP_REMOVED lines=14> */
.L_x_14019:
[----:B------:R-:W-:Y:S05]  /*51f0*/  BSYNC.RECONVERGENT B0 ;  /* 0x0000000000007941 */ /* 0x000fea0003800200 */
.L_x_14018:
[----:B------:R-:W2:Y:S02]  /*5200*/  F2I.S64.TRUNC R4, R4 ;  /* 0x0000000400047311 */ /* 0x000ea4000020d900 */
[----:B--2---:R-:W-:Y:S05]  /*5210*/  BRA `(.L_x_13993) ;  /* 0x0000000000587947 */ /* 0x004fea0003800000 */
.L_x_13992:
        /* <DEDUP_REMOVED lines=16> */
.L_x_14020:
[----:B------:R-:W-:Y:S01]  /*5320*/  CS2R R4, SRZ ;  /* 0x0000000000047805 */ /* 0x000fe2000001ff00 */
[----:B------:R-:W-:Y:S06]  /*5330*/  BRA `(.L_x_13993) ;  /* 0x0000000000107947 */ /* 0x000fec0003800000 */
.L_x_14017:
[----:B------:R2:W5:Y:S01]  /*5340*/  LDG.E.64 R4, desc[UR36][R2.64] ;  /* 0x0000002402047981 */ /* 0x000562000c1e1b00 */
[----:B------:R-:W-:Y:S05]  /*5350*/  BRA `(.L_x_13993) ;  /* 0x0000000000087947 */ /* 0x000fea0003800000 */
.L_x_14016:
[----:B------:R3:W5:Y:S01]  /*5360*/  LDG.E R4, desc[UR36][R2.64] ;  /* 0x0000002402047981 */ /* 0x000762000c1e1900 */
[----:B------:R-:W-:-:S07]  /*5370*/  MOV R5, RZ ;  /* 0x000000ff00057202 */ /* 0x000fce0000000f00 */
.L_x_13993:
        /* <DEDUP_REMOVED lines=19> */
.L_x_14024:
[----:B------:R0:W-:Y:S01]  /*54b0*/  STG.E.U8 desc[UR36][R2.64], R9 ;  /* 0x0000000902007986 */ /* 0x0001e2000c101124 */
[----:B------:R-:W-:Y:S05]  /*54c0*/  BRA `(.L_x_14026) ;  /* 0x0000000c00987947 */ /* 0x000fea0003800000 */
.L_x_14023:
        /* <DEDUP_REMOVED lines=8> */
.L_x_14028:
[----:B------:R0:W-:Y:S01]  /*5550*/  STG.E desc[UR36][R2.64], R9 ;  /* 0x0000000902007986 */ /* 0x0001e2000c101924 */
[----:B------:R-:W-:Y:S05]  /*5560*/  BRA `(.L_x_14026) ;  /* 0x0000000c00707947 */ /* 0x000fea0003800000 */
.L_x_14027:
[----:B------:R0:W-:Y:S01]  /*5570*/  STG.E.U16 desc[UR36][R2.64], R9 ;  /* 0x0000000902007986 */ /* 0x0001e2000c101524 */
[----:B------:R-:W-:Y:S05]  /*5580*/  BRA `(.L_x_14026) ;  /* 0x0000000c00687947 */ /* 0x000fea0003800000 */
.L_x_14022:
        /* <DEDUP_REMOVED lines=11> */
.L_x_14030:
[----:B------:R-:W-:-:S05]  /*5640*/  IADD3 R4, P0, PT, RZ, -R4, RZ ;  /* 0x80000004ff047210 */ /* 0x000fca0007f1e0ff */
[----:B------:R-:W-:-:S04]  /*5650*/  IMAD.X R5, RZ, RZ, ~R5, P0 ;  /* 0x000000ffff057224 */ /* 0x000fc800000e0e05 */
[----:B------:R-:W0:Y:S02]  /*5660*/  I2F.S64 R0, R4 ;  /* 0x0000000400007312 */ /* 0x000e240000301400 */
[----:B0-----:R-:W-:-:S05]  /*5670*/  F2FP.F16.F32.PACK_AB R0, RZ, R0 ;  /* 0x00000000ff00723e */ /* 0x001fca00000000ff */
[----:B------:R0:W-:Y:S01]  /*5680*/  STG.E.U16 desc[UR36][R2.64], R0 ;  /* 0x0000000002007986 */ /* 0x0001e2000c101524 */
[----:B------:R-:W-:Y:S05]  /*5690*/  BRA `(.L_x_14026) ;  /* 0x0000000c00247947 */ /* 0x000fea0003800000 */
.L_x_14029:
[----:B------:R-:W-:-:S09]  /*56a0*/  UISETP.NE.AND UP0, UPT, UR4, 0x7, UPT ;  /* 0x000000070400788c */ /* 0x000fd2000bf05270 */
[----:B------:R-:W-:Y:S05]  /*56b0*/  BRA.U !UP0, `(.L_x_14031) ;  /* 0x0000000108447547 */ /* 0x000fea000b800000 */
[----:B------:R-:W-:-:S09]  /*56c0*/  UISETP.NE.AND UP0, UPT, UR4, 0x8, UPT ;  /* 0x000000080400788c */ /* 0x000fd2000bf05270 */
[----:B------:R-:W-:Y:S05]  /*56d0*/  BRA.U !UP0, `(.L_x_14032) ;  /* 0x0000000108207547 */ /* 0x000fea000b800000 */
[----:B------:R-:W-:-:S09]  /*56e0*/  UISETP.NE.AND UP0, UPT, UR4, 0x9, UPT ;  /* 0x000000090400788c */ /* 0x000fd2000bf05270 */
[----:B------:R-:W-:Y:S05]  /*56f0*/  BRA.U UP0, `(.L_x_14025) ;  /* 0x0000000900107547 */ /* 0x000fea000b800000 */
[----:B------:R-:W-:Y:S01]  /*5700*/  IADD3 R4, P0, PT, RZ, -R4, RZ ;  /* 0x80000004ff047210 */ /* 0x000fe20007f1e0ff */
[----:B------:R-:W-:-:S03]  /*5710*/  IMAD.MOV.U32 R7, RZ, RZ, RZ ;  /* 0x000000ffff077224 */ /* 0x000fc600078e00ff */
[----:B------:R-:W-:-:S04]  /*5720*/  IADD3.X R5, PT, PT, RZ, ~R5, RZ, P0, !PT ;  /* 0x80000005ff057210 */ /* 0x000fc800007fe4ff */
[----:B------:R-:W0:Y:S02]  /*5730*/  I2F.S64 R6, R4 ;  /* 0x0000000400067312 */ /* 0x000e240000301400 */
[----:B0-----:R0:W-:Y:S01]  /*5740*/  STG.E.64 desc[UR36][R2.64], R6 ;  /* 0x0000000602007986 */ /* 0x0011e2000c101b24 */
[----:B------:R-:W-:Y:S05]  /*5750*/  BRA `(.L_x_14026) ;  /* 0x0000000800f47947 */ /* 0x000fea0003800000 */
.L_x_14032:
[----:B------:R-:W-:-:S05]  /*5760*/  IADD3 R4, P0, PT, RZ, -R4, RZ ;  /* 0x80000004ff047210 */ /* 0x000fca0007f1e0ff */
[----:B------:R-:W-:-:S04]  /*5770*/  IMAD.X R5, RZ, RZ, ~R5, P0 ;  /* 0x000000ffff057224 */ /* 0x000fc800000e0e05 */
[----:B------:R-:W0:Y:S02]  /*5780*/  I2F.S64 R4, R4 ;  /* 0x0000000400047312 */ /* 0x000e240000301400 */
[----:B0-----:R-:W-:-:S04]  /*5790*/  F2FP.F16.F32.PACK_AB R5, RZ, R4 ;  /* 0x00000004ff05723e */ /* 0x001fc800000000ff */
[----:B------:R-:W-:-:S05]  /*57a0*/  PRMT R5, R5, 0x5410, RZ ;  /* 0x0000541005057816 */ /* 0x000fca00000000ff */
[----:B------:R0:W-:Y:S01]  /*57b0*/  STG.E desc[UR36][R2.64], R5 ;  /* 0x0000000502007986 */ /* 0x0001e2000c101924 */
[----:B------:R-:W-:Y:S05]  /*57c0*/  BRA `(.L_x_14026) ;  /* 0x0000000800d87947 */ /* 0x000fea0003800000 */
.L_x_14031:
[----:B------:R-:W-:-:S04]  /*57d0*/  IADD3 R4, P0, PT, RZ, -R4, RZ ;  /* 0x80000004ff047210 */ /* 0x000fc80007f1e0ff */
[----:B------:R-:W-:-:S06]  /*57e0*/  IADD3.X R5, PT, PT, RZ, ~R5, RZ, P0, !PT ;  /* 0x80000005ff057210 */ /* 0x000fcc00007fe4ff */
[----:B------:R-:W0:Y:S02]  /*57f0*/  I2F.F64.S64 R4, R4 ;  /* 0x0000000400047312 */ /* 0x000e240000301c00 */
[----:B0-----:R0:W-:Y:S01]  /*5800*/  STG.E.64 desc[UR36][R2.64], R4 ;  /* 0x0000000402007986 */ /* 0x0011e2000c101b24 */
[----:B------:R-:W-:Y:S05]  /*5810*/  BRA `(.L_x_14026) ;  /* 0x0000000800c47947 */ /* 0x000fea0003800000 */
.L_x_14021:
        /* <DEDUP_REMOVED lines=12> */
.L_x_14036:
        /* <DEDUP_REMOVED lines=20> */
.L_x_14039:
[----:B------:R-:W-:-:S04]  /*5a20*/  SHF.R.U32.HI R5, RZ, 0x18, R5 ;  /* 0x00000018ff057819 */ /* 0x000fc80000011605 */
[----:B------:R-:W-:-:S07]  /*5a30*/  LOP3.LUT R0, R0, 0x80, R5, 0xf8, !PT ;  /* 0x0000008000007812 */ /* 0x000fce00078ef805 */
.L_x_14038:
[----:B------:R-:W-:Y:S05]  /*5a40*/  BSYNC.RECONVERGENT B0 ;  /* 0x0000000000007941 */ /* 0x000fea0003800200 */
.L_x_14037:
[----:B------:R0:W-:Y:S01]  /*5a50*/  STG.E.U8 desc[UR36][R2.64], R0 ;  /* 0x0000000002007986 */ /* 0x0001e2000c101124 */
[----:B------:R-:W-:Y:S05]  /*5a60*/  BRA `(.L_x_14026) ;  /* 0x0000000800307947 */ /* 0x000fea0003800000 */
.L_x_14035:
        /* <DEDUP_REMOVED lines=20> */
.L_x_14042:
[----:B------:R-:W-:-:S04]  /*5bb0*/  SHF.R.U32.HI R5, RZ, 0x18, R5 ;  /* 0x00000018ff057819 */ /* 0x000fc80000011605 */
[----:B------:R-:W-:-:S07]  /*5bc0*/  LOP3.LUT R0, R0, 0x80, R5, 0xf8, !PT ;  /* 0x0000008000007812 */ /* 0x000fce00078ef805 */
.L_x_14041:
[----:B------:R-:W-:Y:S05]  /*5bd0*/  BSYNC.RECONVERGENT B0 ;  /* 0x0000000000007941 */ /* 0x000fea0003800200 */
.L_x_14040:
[----:B------:R0:W-:Y:S01]  /*5be0*/  STG.E.U8 desc[UR36][R2.64], R0 ;  /* 0x0000000002007986 */ /* 0x0001e2000c101124 */
[----:B------:R-:W-:Y:S05]  /*5bf0*/  BRA `(.L_x_14026) ;  /* 0x0000000400cc7947 */ /* 0x000fea0003800000 */
.L_x_14034:
[----:B------:R-:W-:-:S09]  /*5c00*/  UISETP.NE.AND UP0, UPT, UR4, 0x1c, UPT ;  /* 0x0000001c0400788c */ /* 0x000fd2000bf05270 */
[----:B------:R-:W-:Y:S05]  /*5c10*/  BRA.U !UP0, `(.L_x_14043) ;  /* 0x0000000108647547 */ /* 0x000fea000b800000 */
[----:B------:R-:W-:-:S09]  /*5c20*/  UISETP.NE.AND UP0, UPT, UR4, 0x1d, UPT ;  /* 0x0000001d0400788c */ /* 0x000fd2000bf05270 */
[----:B------:R-:W-:Y:S05]  /*5c30*/  BRA.U !UP0, `(.L_x_14044) ;  /* 0x0000000108547547 */ /* 0x000fea000b800000 */
[----:B------:R-:W-:-:S09]  /*5c40*/  UISETP.NE.AND UP0, UPT, UR4, 0x2c, UPT ;  /* 0x0000002c0400788c */ /* 0x000fd2000bf05270 */
[----:B------:R-:W-:Y:S05]  /*5c50*/  BRA.U UP0, `(.L_x_14025) ;  /* 0x0000000100b87547 */ /* 0x000fea000b800000 */
        /* <DEDUP_REMOVED lines=19> */
.L_x_14044:
[----:B------:R0:W-:Y:S01]  /*5d90*/  STG.E.64 desc[UR36][R2.64], R6 ;  /* 0x0000000602007986 */ /* 0x0001e2000c101b24 */
[----:B------:R-:W-:Y:S05]  /*5da0*/  BRA `(.L_x_14026) ;  /* 0x0000000400607947 */ /* 0x000fea0003800000 */
.L_x_14043:
[----:B------:R0:W-:Y:S01]  /*5db0*/  STG.E desc[UR36][R2.64], R9 ;  /* 0x0000000902007986 */ /* 0x0001e2000c101924 */
[----:B------:R-:W-:Y:S05]  /*5dc0*/  BRA `(.L_x_14026) ;  /* 0x0000000400587947 */ /* 0x000fea0003800000 */
.L_x_14033:
        /* <DEDUP_REMOVED lines=11> */
.L_x_14046:
[----:B------:R-:W-:Y:S02]  /*5e80*/  IADD3 R4, P0, PT, RZ, -R4, RZ ;  /* 0x80000004ff047210 */ /* 0x000fe40007f1e0ff */
[----:B------:R-:W-:Y:S02]  /*5e90*/  CS2R R6, SRZ ;  /* 0x0000000000067805 */ /* 0x000fe4000001ff00 */
[----:B------:R-:W-:-:S06]  /*5ea0*/  IADD3.X R5, PT, PT, RZ, ~R5, RZ, P0, !PT ;  /* 0x80000005ff057210 */ /* 0x000fcc00007fe4ff */
[----:B------:R-:W0:Y:S02]  /*5eb0*/  I2F.F64.S64 R4, R4 ;  /* 0x0000000400047312 */ /* 0x000e240000301c00 */
[----:B0-----:R4:W-:Y:S01]  /*5ec0*/  STG.E.128 desc[UR36][R2.64], R4 ;  /* 0x0000000402007986 */ /* 0x0019e2000c101d24 */
[----:B------:R-:W-:Y:S05]  /*5ed0*/  BRA `(.L_x_14026) ;  /* 0x0000000400147947 */ /* 0x000fea0003800000 */
.L_x_14045:
[----:B------:R-:W-:-:S09]  /*5ee0*/  UISETP.NE.AND UP0, UPT, UR4, 0xf, UPT ;  /* 0x0000000f0400788c */ /* 0x000fd2000bf05270 */
[----:B------:R-:W-:Y:S05]  /*5ef0*/  BRA.U !UP0, `(.L_x_14047) ;  /* 0x0000000108f87547 */ /* 0x000fea000b800000 */
[----:B------:R-:W-:-:S09]  /*5f00*/  UISETP.NE.AND UP0, UPT, UR4, 0x17, UPT ;  /* 0x000000170400788c */ /* 0x000fd2000bf05270 */
[----:B------:R-:W-:Y:S05]  /*5f10*/  BRA.U !UP0, `(.L_x_14048) ;  /* 0x0000000108987547 */ /* 0x000fea000b800000 */
[----:B------:R-:W-:-:S09]  /*5f20*/  UISETP.NE.AND UP0, UPT, UR4, 0x18, UPT ;  /* 0x000000180400788c */ /* 0x000fd2000bf05270 */
[----:B------:R-:W-:Y:S05]  /*5f30*/  BRA.U !UP0, `(.L_x_14049) ;  /* 0x0000000108447547 */ /* 0x000fea000b800000 */
.L_x_14025:
        /* <DEDUP_REMOVED lines=16> */
.L_x_14050:
[----:B------:R-:W-:Y:S05]  /*6040*/  BRA `(.L_x_14026) ;  /* 0x0000000000b87947 */ /* 0x000fea0003800000 */
.L_x_14049:
[----:B------:R-:W-:Y:S01]  /*6050*/  IADD3 R4, P0, PT, RZ, -R4, RZ ;  /* 0x80000004ff047210 */ /* 0x000fe20007f1e0ff */
[----:B------:R-:W-:Y:S01]  /*6060*/  BSSY.RECONVERGENT B0, `(.L_x_14051) ;  /* 0x000000e000007945 */ /* 0x000fe20003800200 */
[----:B------:R-:W-:-:S03]  /*6070*/  IMAD.MOV.U32 R0, RZ, RZ, 0x7f ;  /* 0x0000007fff007424 */ /* 0x000fc600078e00ff */
[----:B------:R-:W-:-:S06]  /*6080*/  IMAD.X R5, RZ, RZ, ~R5, P0 ;  /* 0x000000ffff057224 */ /* 0x000fcc00000e0e05 */
[----:B------:R-:W0:Y:S02]  /*6090*/  I2F.S64 R5, R4 ;  /* 0x0000000400057312 */ /* 0x000e240000301400 */
        /* <DEDUP_REMOVED lines=10> */
.L_x_14052:
[----:B------:R-:W-:Y:S05]  /*6140*/  BSYNC.RECONVERGENT B0 ;  /* 0x0000000000007941 */ /* 0x000fea0003800200 */
.L_x_14051:
[----:B------:R-:W-:-:S05]  /*6150*/  LOP3.LUT R7, R0, 0x80, R7, 0xf8, !PT ;  /* 0x0000008000077812 */ /* 0x000fca00078ef807 */
[----:B------:R2:W-:Y:S01]  /*6160*/  STG.E.U8 desc[UR36][R2.64], R7 ;  /* 0x0000000702007986 */ /* 0x0005e2000c101124 */
[----:B------:R-:W-:Y:S05]  /*6170*/  BRA `(.L_x_14026) ;  /* 0x00000000006c7947 */ /* 0x000fea0003800000 */
.L_x_14048:
[----:B------:R-:W-:Y:S01]  /*6180*/  IADD3 R4, P0, PT, RZ, -R4, RZ ;  /* 0x80000004ff047210 */ /* 0x000fe20007f1e0ff */
[----:B------:R-:W-:Y:S03]  /*6190*/  BSSY.RECONVERGENT B0, `(.L_x_14053) ;  /* 0x0000010000007945 */ /* 0x000fe60003800200 */
[----:B------:R-:W-:-:S06]  /*61a0*/  IADD3.X R5, PT, PT, RZ, ~R5, RZ, P0, !PT ;  /* 0x80000005ff057210 */ /* 0x000fcc00007fe4ff */
        /* <DEDUP_REMOVED lines=11> */
.L_x_14054:
[----:B------:R-:W-:Y:S01]  /*6260*/  IMAD.MOV.U32 R0, RZ, RZ, 0x7f ;  /* 0x0000007fff007424 */ /* 0x000fe200078e00ff */
[----:B------:R-:W-:-:S04]  /*6270*/  ISETP.GT.U32.AND P0, PT, R6, 0x7f800000, PT ;  /* 0x7f8000000600780c */ /* 0x000fc80003f04070 */
[----:B------:R-:W-:-:S09]  /*6280*/  SEL R0, R0, 0x7c, P0 ;  /* 0x0000007c00007807 */ /* 0x000fd20000000000 */
.L_x_14055:
[----:B------:R-:W-:Y:S05]  /*6290*/  BSYNC.RECONVERGENT B0 ;  /* 0x0000000000007941 */ /* 0x000fea0003800200 */
.L_x_14053:
[----:B------:R-:W-:-:S04]  /*62a0*/  SHF.R.U32.HI R5, RZ, 0x18, R5 ;  /* 0x00000018ff057819 */ /* 0x000fc80000011605 */
[----:B------:R-:W-:-:S05]  /*62b0*/  LOP3.LUT R5, R0, 0x80, R5, 0xf8, !PT ;  /* 0x0000008000057812 */ /* 0x000fca00078ef805 */
[----:B------:R1:W-:Y:S01]  /*62c0*/  STG.E.U8 desc[UR36][R2.64], R5 ;  /* 0x0000000502007986 */ /* 0x0003e2000c101124 */
[----:B------:R-:W-:Y:S05]  /*62d0*/  BRA `(.L_x_14026) ;  /* 0x0000000000147947 */ /* 0x000fea0003800000 */
.L_x_14047:
[----:B------:R-:W-:-:S05]  /*62e0*/  IADD3 R4, P0, PT, RZ, -R4, RZ ;  /* 0x80000004ff047210 */ /* 0x000fca0007f1e0ff */
[----:B------:R-:W-:-:S04]  /*62f0*/  IMAD.X R5, RZ, RZ, ~R5, P0 ;  /* 0x000000ffff057224 */ /* 0x000fc800000e0e05 */
[----:B------:R-:W0:Y:S02]  /*6300*/  I2F.S64 R0, R4 ;  /* 0x0000000400007312 */ /* 0x000e240000301400 */
[----:B0-----:R-:W-:-:S05]  /*6310*/  F2FP.BF16.F32.PACK_AB R0, RZ, R0 ;  /* 0x00000000ff00723e */ /* 0x001fca00000010ff */
[----:B------:R0:W-:Y:S02]  /*6320*/  STG.E.U16 desc[UR36][R2.64], R0 ;  /* 0x0000000002007986 */ /* 0x0001e4000c101524 */
.L_x_14026:
[----:B------:R-:W-:-:S07]  /*6330*/  IADD3 R17, PT, PT, R17, 0x80, RZ ;  /* 0x0000008011117810 */ /* 0x000fce0007ffe0ff */
.L_x_13986:
[----:B------:R-:W-:Y:S05]  /*6340*/  BSYNC.RECONVERGENT B6 ;  /* 0x0000000000067941 */ /* 0x000fea0003800200 */
.L_x_13985:
        /* <DEDUP_REMOVED lines=307> */
.L_x_14058:
        /* <DEDUP_REMOVED lines=17> */
.L_x_14062:
[----:B------:R4:W5:Y:S01]  /*7790*/  LDG.E.U8 R4, desc[UR36][R2.64] ;  /* 0x0000002402047981 */ /* 0x000962000c1e1100 */
[----:B------:R-:W-:Y:S01]  /*77a0*/  HFMA2 R5, -RZ, RZ, 0, 0 ;  /* 0x00000000ff057431 */ /* 0x000fe200000001ff */
[----:B------:R-:W-:Y:S06]  /*77b0*/  BRA `(.L_x_14064) ;  /* 0x0000000c00407947 */ /* 0x000fec0003800000 */
.L_x_14061:
        /* <DEDUP_REMOVED lines=8> */
.L_x_14066:
[----:B------:R-:W2:Y:S02]  /*7840*/  LDG.E R4, desc[UR36][R2.64] ;  /* 0x0000002402047981 */ /* 0x000ea4000c1e1900 */
[----:B--2---:R-:W-:Y:S01]  /*7850*/  SHF.R.S32.HI R5, RZ, 0x1f, R4 ;  /* 0x0000001fff057819 */ /* 0x004fe20000011404 */
[----:B------:R-:W-:Y:S06]  /*7860*/  BRA `(.L_x_14064) ;  /* 0x0000000c00147947 */ /* 0x000fec0003800000 */
.L_x_14065:
[----:B------:R-:W2:Y:S02]  /*7870*/  LDG.E.S16 R4, desc[UR36][R2.64] ;  /* 0x0000002402047981 */ /* 0x000ea4000c1e1700 */
[----:B--2---:R-:W-:Y:S01]  /*7880*/  SHF.R.S32.HI R5, RZ, 0x1f, R4 ;  /* 0x0000001fff057819 */ /* 0x004fe20000011404 */
[----:B------:R-:W-:Y:S06]  /*7890*/  BRA `(.L_x_14064) ;  /* 0x0000000c00087947 */ /* 0x000fec0003800000 */
.L_x_14060:
        /* <DEDUP_REMOVED lines=9> */
.L_x_14068:
[----:B------:R-:W2:Y:S02]  /*7930*/  LDG.E.U16 R2, desc[UR36][R2.64] ;  /* 0x0000002402027981 */ /* 0x000ea4000c1e1500 */
[----:B--2---:R-:W-:-:S06]  /*7940*/  HADD2.F32 R4, -RZ, R2.H0_H0 ;  /* 0x20000002ff047230 */ /* 0x004fcc0000004100 */
[----:B------:R-:W0:Y:S02]  /*7950*/  F2I.S64.TRUNC R4, R4 ;  /* 0x0000000400047311 */ /* 0x000e24000020d900 */
[----:B0-----:R-:W-:Y:S05]  /*7960*/  BRA `(.L_x_14064) ;  /* 0x0000000800d47947 */ /* 0x001fea0003800000 */
.L_x_14067:
        /* <DEDUP_REMOVED lines=9> */
.L_x_14070:
[----:B------:R-:W2:Y:S02]  /*7a00*/  LDG.E.U16 R2, desc[UR36][R2.64] ;  /* 0x0000002402027981 */ /* 0x000ea4000c1e1500 */
[----:B--2---:R-:W-:-:S06]  /*7a10*/  HADD2.F32 R4, -RZ, R2.H0_H0 ;  /* 0x20000002ff047230 */ /* 0x004fcc0000004100 */
[----:B------:R-:W0:Y:S02]  /*7a20*/  F2I.S64.TRUNC R4, R4 ;  /* 0x0000000400047311 */ /* 0x000e24000020d900 */
[----:B0-----:R-:W-:Y:S05]  /*7a30*/  BRA `(.L_x_14064) ;  /* 0x0000000800a07947 */ /* 0x001fea0003800000 */
.L_x_14069:
[----:B------:R-:W2:Y:S02]  /*7a40*/  LDG.E.64 R2, desc[UR36][R2.64] ;  /* 0x0000002402027981 */ /* 0x000ea4000c1e1b00 */
[----:B--2---:R0:W1:Y:S02]  /*7a50*/  F2I.S64.F64.TRUNC R4, R2 ;  /* 0x0000000200047311 */ /* 0x004064000030d900 */
[----:B01----:R-:W-:Y:S05]  /*7a60*/  BRA `(.L_x_14064) ;  /* 0x0000000800947947 */ /* 0x003fea0003800000 */
.L_x_14059:
        /* <DEDUP_REMOVED lines=13> */
.L_x_14073:
[----:B------:R-:W2:Y:S02]  /*7b40*/  LDG.E.64 R2, desc[UR36][R2.64] ;  /* 0x0000002402027981 */ /* 0x000ea4000c1e1b00 */
[----:B--2---:R0:W1:Y:S02]  /*7b50*/  F2I.S64.F64.TRUNC R4, R2 ;  /* 0x0000000200047311 */ /* 0x004064000030d900 */
[----:B01----:R-:W-:Y:S05]  /*7b60*/  BRA `(.L_x_14064) ;  /* 0x0000000800547947 */ /* 0x003fea0003800000 */
.L_x_14072:
        /* <DEDUP_REMOVED lines=26> */
.L_x_14075:
        /* <DEDUP_REMOVED lines=13> */
.L_x_14074:
[----:B------:R-:W2:Y:S02]  /*7de0*/  LDG.E.U16 R4, desc[UR36][R2.64] ;  /* 0x0000002402047981 */ /* 0x000ea4000c1e1500 */
[----:B--2---:R-:W-:-:S06]  /*7df0*/  IMAD.U32 R4, R4, 0x10000, RZ ;  /* 0x0001000004047824 */ /* 0x004fcc00078e00ff */
[----:B------:R-:W0:Y:S02]  /*7e00*/  F2I.S64.TRUNC R4, R4 ;  /* 0x0000000400047311 */ /* 0x000e24000020d900 */
[----:B0-----:R-:W-:Y:S05]  /*7e10*/  BRA `(.L_x_14064) ;  /* 0x0000000400a87947 */ /* 0x001fea0003800000 */
.L_x_14071:
        /* <DEDUP_REMOVED lines=9> */
[----:B------:R-:W-:Y:S01]  /*7eb0*/  HFMA2 R5, -RZ, RZ, 0, 0 ;  /* 0x00000000ff057431 */ /* 0x000fe200000001ff */
[----:B------:R-:W-:Y:S06]  /*7ec0*/  BRA `(.L_x_14064) ;  /* 0x00000004007c7947 */ /* 0x000fec0003800000 */
.L_x_14078:
        /* <DEDUP_REMOVED lines=21> */
.L_x_14082:
[----:B------:R-:W-:Y:S05]  /*8020*/  BSYNC.RECONVERGENT B1 ;  /* 0x0000000000017941 */ /* 0x000fea0003800200 */
.L_x_14081:
[----:B------:R-:W-:Y:S01]  /*8030*/  IMAD.SHL.U32 R0, R0, 0x100000, RZ ;  /* 0x0010000000007824 */ /* 0x000fe200078e00ff */
[----:B------:R-:W-:-:S04]  /*8040*/  LEA R2, R2, 0x3b800000, 0x17 ;  /* 0x3b80000002027811 */ /* 0x000fc800078eb8ff */
[----:B------:R-:W-:-:S07]  /*8050*/  LOP3.LUT R4, R2, R0, R7, 0xfe, !PT ;  /* 0x0000000002047212 */ /* 0x000fce00078efe07 */
.L_x_14080:
[----:B------:R-:W-:Y:S05]  /*8060*/  BSYNC.RECONVERGENT B0 ;  /* 0x0000000000007941 */ /* 0x000fea0003800200 */
.L_x_14079:
[----:B------:R-:W1:Y:S02]  /*8070*/  F2I.S64.TRUNC R4, R4 ;  /* 0x0000000400047311 */ /* 0x000e64000020d900 */
[----:B-1----:R-:W-:Y:S05]  /*8080*/  BRA `(.L_x_14064) ;  /* 0x00000004000c7947 */ /* 0x002fea0003800000 */
.L_x_14077:
        /* <DEDUP_REMOVED lines=21> */
.L_x_14086:
[----:B------:R-:W-:Y:S05]  /*81e0*/  BSYNC.RECONVERGENT B1 ;  /* 0x0000000000017941 */ /* 0x000fea0003800200 */
.L_x_14085:
[----:B------:R-:W-:Y:S01]  /*81f0*/  IMAD.SHL.U32 R0, R0, 0x200000, RZ ;  /* 0x0020000000007824 */ /* 0x000fe200078e00ff */
[----:B------:R-:W-:-:S04]  /*8200*/  LEA R2, R2, 0x37800000, 0x17 ;  /* 0x3780000002027811 */ /* 0x000fc800078eb8ff */
[----:B------:R-:W-:-:S07]  /*8210*/  LOP3.LUT R4, R2, R0, R7, 0xfe, !PT ;  /* 0x0000000002047212 */ /* 0x000fce00078efe07 */
.L_x_14084:
[----:B------:R-:W-:Y:S05]  /*8220*/  BSYNC.RECONVERGENT B0 ;  /* 0x0000000000007941 */ /* 0x000fea0003800200 */
.L_x_14083:
[----:B------:R-:W1:Y:S02]  /*8230*/  F2I.S64.TRUNC R4, R4 ;  /* 0x0000000400047311 */ /* 0x000e64000020d900 */
[----:B-1----:R-:W-:Y:S05]  /*8240*/  BRA `(.L_x_14064) ;  /* 0x00000000009c7947 */ /* 0x002fea0003800000 */
.L_x_14076:
        /* <DEDUP_REMOVED lines=14> */
.L_x_14090:
[----:B------:R-:W-:Y:S05]  /*8330*/  BSYNC.RECONVERGENT B0 ;  /* 0x0000000000007941 */ /* 0x000fea0003800200 */
.L_x_14089:
[----:B------:R-:W1:Y:S02]  /*8340*/  F2I.S64.TRUNC R4, R4 ;  /* 0x0000000400047311 */ /* 0x000e64000020d900 */
[----:B-1----:R-:W-:Y:S05]  /*8350*/  BRA `(.L_x_14064) ;  /* 0x0000000000587947 */ /* 0x002fea0003800000 */
.L_x_14063:
        /* <DEDUP_REMOVED lines=16> */
.L_x_14091:
[----:B------:R-:W-:Y:S01]  /*8460*/  CS2R R4, SRZ ;  /* 0x0000000000047805 */ /* 0x000fe2000001ff00 */
[----:B------:R-:W-:Y:S06]  /*8470*/  BRA `(.L_x_14064) ;  /* 0x0000000000107947 */ /* 0x000fec0003800000 */
.L_x_14088:
[----:B------:R1:W5:Y:S01]  /*8480*/  LDG.E.64 R4, desc[UR36][R2.64] ;  /* 0x0000002402047981 */ /* 0x000362000c1e1b00 */
[----:B------:R-:W-:Y:S05]  /*8490*/  BRA `(.L_x_14064) ;  /* 0x0000000000087947 */ /* 0x000fea0003800000 */
.L_x_14087:
[----:B------:R2:W5:Y:S01]  /*84a0*/  LDG.E R4, desc[UR36][R2.64] ;  /* 0x0000002402047981 */ /* 0x000562000c1e1900 */
[----:B------:R-:W-:-:S07]  /*84b0*/  IMAD.MOV.U32 R5, RZ, RZ, RZ ;  /* 0x000000ffff057224 */ /* 0x000fce00078e00ff */
.L_x_14064:
[----:B------:R-:W0:Y:S01]  /*84c0*/  LDCU.64 UR6, c[0x0][0x580] ;  /* 0x0000b000ff0677ac */ /* 0x000e220008000a00 */
[----:B-----5:R-:W-:Y:S01]  /*84d0*/  IADD3 R9, P1, PT, RZ, -R4, RZ ;  /* 0x80000004ff097210 */ /* 0x020fe20007f3e0ff */
[----:B------:R-:W-:-:S03]  /*84e0*/  UPRMT UR4, UR42, 0x9910, URZ ;  /* 0x000099102a047896 */ /* 0x000fc600080000ff */
[----:B------:R-:W-:Y:S01]  /*84f0*/  IADD3.X R7, PT, PT, RZ, ~R5, RZ, P1, !PT ;  /* 0x80000005ff077210 */ /* 0x000fe20000ffe4ff */
[----:B------:R-:W-:Y:S01]  /*8500*/  IMAD.MOV.U32 R6, RZ, RZ, R9 ;  /* 0x000000ffff067224 */ /* 0x000fe200078e0009 */
        /* <DEDUP_REMOVED lines=14> */
.L_x_14095:
[----:B------:R4:W-:Y:S01]  /*85f0*/  STG.E.U8 desc[UR36][R2.64], R9 ;  /* 0x0000000902007986 */ /* 0x0009e2000c101124 */
[----:B------:R-:W-:Y:S05]  /*8600*/  BRA `(.L_x_14097) ;  /* 0x0000000c00987947 */ /* 0x000fea0003800000 */
.L_x_14094:
        /* <DEDUP_REMOVED lines=8> */
.L_x_14099:
[----:B------:R2:W-:Y:S01]  /*8690*/  STG.E desc[UR36][R2.64], R9 ;  /* 0x0000000902007986 */ /* 0x0005e2000c101924 */
[----:B------:R-:W-:Y:S05]  /*86a0*/  BRA `(.L_x_14097) ;  /* 0x0000000c00707947 */ /* 0x000fea0003800000 */
.L_x_14098:
[----:B------:R0:W-:Y:S01]  /*86b0*/  STG.E.U16 desc[UR36][R2.64], R9 ;  /* 0x0000000902007986 */ /* 0x0001e2000c101524 */
[----:B------:R-:W-:Y:S05]  /*86c0*/  BRA `(.L_x_14097) ;  /* 0x0000000c00687947 */ /* 0x000fea0003800000 */
.L_x_14093:
[----:B------:R-:W-:-:S09]  /*86d0*/  UISETP.GT.AND UP0, UPT, UR4, 0x6, UPT ;  /* 0x000000060400788c */ /* 0x000fd2000bf04270 */
[----:B------:R-:W-:Y:S05]  /*86e0*/  BRA.U UP0, `(.L_x_14100) ;  /* 0x00000001003c7547 */ /* 0x000fea000b800000 */
[----:B------:R-:W-:-:S09]  /*86f0*/  UISETP.NE.AND UP0, UPT, UR4, 0x5, UPT ;  /* 0x000000050400788c */ /* 0x000fd2000bf05270 */
[----:B------:R-:W-:Y:S05]  /*8700*/  BRA.U !UP0, `(.L_x_14101) ;  /* 0x00000001081c7547 */ /* 0x000fea000b800000 */
[----:B------:R-:W-:-:S09]  /*8710*/  UISETP.NE.AND UP0, UPT, UR4, 0x6, UPT ;  /* 0x000000060400788c */ /* 0x000fd2000bf05270 */
[----:B------:R-:W-:Y:S05]  /*8720*/  BRA.U UP0, `(.L_x_14096) ;  /* 0x0000000900547547 */ /* 0x000fea000b800000 */
[----:B------:R-:W-:-:S04]  /*8730*/  IADD3 R4, P0, PT, RZ, -R4, RZ ;  /* 0x80000004ff047210 */ /* 0x000fc80007f1e0ff */
[----:B------:R-:W-:-:S06]  /*8740*/  IADD3.X R5, PT, PT, RZ, ~R5, RZ, P0, !PT ;  /* 0x80000005ff057210 */ /* 0x000fcc00007fe4ff */
[----:B------:R-:W0:Y:S02]  /*8750*/  I2F.S64 R5, R4 ;  /* 0x0000000400057312 */ /* 0x000e240000301400 */
[----:B0-----:R0:W-:Y:S01]  /*8760*/  STG.E desc[UR36][R2.64], R5 ;  /* 0x0000000502007986 */ /* 0x0011e2000c101924 */
[----:B------:R-:W-:Y:S05]  /*8770*/  BRA `(.L_x_14097) ;  /* 0x0000000c003c7947 */ /* 0x000fea0003800000 */
.L_x_14101:
[----:B------:R-:W-:-:S05]  /*8780*/  IADD3 R4, P0, PT, RZ, -R4, RZ ;  /* 0x80000004ff047210 */ /* 0x000fca0007f1e0ff */
[----:B------:R-:W-:-:S04]  /*8790*/  IMAD.X R5, RZ, RZ, ~R5, P0 ;  /* 0x000000ffff057224 */ /* 0x000fc800000e0e05 */
[----:B------:R-:W0:Y:S02]  /*87a0*/  I2F.S64 R0, R4 ;  /* 0x0000000400007312 */ /* 0x000e240000301400 */
[----:B0-----:R-:W-:-:S05]  /*87b0*/  F2FP.F16.F32.PACK_AB R0, RZ, R0 ;  /* 0x00000000ff00723e */ /* 0x001fca00000000ff */
[----:B------:R0:W-:Y:S01]  /*87c0*/  STG.E.U16 desc[UR36][R2.64], R0 ;  /* 0x0000000002007986 */ /* 0x0001e2000c101524 */
[----:B------:R-:W-:Y:S05]  /*87d0*/  BRA `(.L_x_14097) ;  /* 0x0000000c00247947 */ /* 0x000fea0003800000 */
.L_x_14100:
[----:B------:R-:W-:-:S09]  /*87e0*/  UISETP.NE.AND UP0, UPT, UR4, 0x7, UPT ;  /* 0x000000070400788c */ /* 0x000fd2000bf05270 */
[----:B------:R-:W-:Y:S05]  /*87f0*/  BRA.U !UP0, `(.L_x_14102) ;  /* 0x0000000108447547 */ /* 0x000fea000b800000 */
[----:B------:R-:W-:-:S09]  /*8800*/  UISETP.NE.AND UP0, UPT, UR4, 0x8, UPT ;  /* 0x000000080400788c */ /* 0x000fd2000bf05270 */
[----:B------:R-:W-:Y:S05]  /*8810*/  BRA.U !UP0, `(.L_x_14103) ;  /* 0x0000000108207547 */ /* 0x000fea000b800000 */
[----:B------:R-:W-:-:S09]  /*8820*/  UISETP.NE.AND UP0, UPT, UR4, 0x9, UPT ;  /* 0x000000090400788c */ /* 0x000fd2000bf05270 */
[----:B------:R-:W-:Y:S05]  /*8830*/  BRA.U UP0, `(.L_x_14096) ;  /* 0x0000000900107547 */ /* 0x000fea000b800000 */
[----:B------:R-:W-:Y:S02]  /*8840*/  IADD3 R4, P0, PT, RZ, -R4, RZ ;  /* 0x80000004ff047210 */ /* 0x000fe40007f1e0ff */
[----:B------:R-:W-:-:S03]  /*8850*/  MOV R7, RZ ;  /* 0x000000ff00077202 */ /* 0x000fc60000000f00 */
[----:B------:R-:W-:-:S04]  /*8860*/  IMAD.X R5, RZ, RZ, ~R5, P0 ;  /* 0x000000ffff057224 */ /* 0x000fc800000e0e05 */
[----:B------:R-:W0:Y:S02]  /*8870*/  I2F.S64 R6, R4 ;  /* 0x0000000400067312 */ /* 0x000e240000301400 */
[----:B0-----:R0:W-:Y:S01]  /*8880*/  STG.E.64 desc[UR36][R2.64], R6 ;  /* 0x0000000602007986 */ /* 0x0011e2000c101b24 */
[----:B------:R-:W-:Y:S05]  /*8890*/  BRA `(.L_x_14097) ;  /* 0x0000000800f47947 */ /* 0x000fea0003800000 */
.L_x_14103:
[----:B------:R-:W-:-:S05]  /*88a0*/  IADD3 R4, P0, PT, RZ, -R4, RZ ;  /* 0x80000004ff047210 */ /* 0x000fca0007f1e0ff */
[----:B------:R-:W-:-:S04]  /*88b0*/  IMAD.X R5, RZ, RZ, ~R5, P0 ;  /* 0x000000ffff057224 */ /* 0x000fc800000e0e05 */
[----:B------:R-:W0:Y:S02]  /*88c0*/  I2F.S64 R4, R4 ;  /* 0x0000000400047312 */ /* 0x000e240000301400 */
[----:B0-----:R-:W-:-:S04]  /*88d0*/  F2FP.F16.F32.PACK_AB R5, RZ, R4 ;  /* 0x00000004ff05723e */ /* 0x001fc800000000ff */
[----:B------:R-:W-:-:S05]  /*88e0*/  PRMT R5, R5, 0x5410, RZ ;  /* 0x0000541005057816 */ /* 0x000fca00000000ff */
[----:B------:R0:W-:Y:S01]  /*88f0*/  STG.E desc[UR36][R2.64], R5 ;  /* 0x0000000502007986 */ /* 0x0001e2000c101924 */
[----:B------:R-:W-:Y:S05]  /*8900*/  BRA `(.L_x_14097) ;  /* 0x0000000800d87947 */ /* 0x000fea0003800000 */
.L_x_14102:
[----:B------:R-:W-:-:S05]  /*8910*/  IADD3 R4, P0, PT, RZ, -R4, RZ ;  /* 0x80000004ff047210 */ /* 0x000fca0007f1e0ff */
[----:B------:R-:W-:-:S06]  /*8920*/  IMAD.X R5, RZ, RZ, ~R5, P0 ;  /* 0x000000ffff057224 */ /* 0x000fcc00000e0e05 */
[----:B------:R-:W0:Y:S02]  /*8930*/  I2F.F64.S64 R4, R4 ;  /* 0x0000000400047312 */ /* 0x000e240000301c00 */
[----:B0-----:R0:W-:Y:S01]  /*8940*/  STG.E.64 desc[UR36][R2.64], R4 ;  /* 0x0000000402007986 */ /* 0x0011e2000c101b24 */
[----:B------:R-:W-:Y:S05]  /*8950*/  BRA `(.L_x_14097) ;  /* 0x0000000800c47947 */ /* 0x000fea0003800000 */
.L_x_14092:
        /* <DEDUP_REMOVED lines=12> */
.L_x_14107:
[----:B------:R-:W-:Y:S01]  /*8a20*/  IADD3 R4, P0, PT, RZ, -R4, RZ ;  /* 0x80000004ff047210 */ /* 0x000fe20007f1e0ff */
[----:B------:R-:W-:Y:S01]  /*8a30*/  BSSY.RECONVERGENT B0, `(.L_x_14108) ;  /* 0x0000015000007945 */ /* 0x000fe20003800200 */
[----:B------:R-:W-:Y:S02]  /*8a40*/  IMAD.MOV.U32 R0, RZ, RZ, 0x80 ;  /* 0x00000080ff007424 */ /* 0x000fe400078e00ff */
        /* <DEDUP_REMOVED lines=17> */
.L_x_14110:
[----:B------:R-:W-:-:S04]  /*8b60*/  SHF.R.U32.HI R5, RZ, 0x18, R5 ;  /* 0x00000018ff057819 */ /* 0x000fc80000011605 */
[----:B------:R-:W-:-:S07]  /*8b70*/  LOP3.LUT R0, R0, 0x80, R5, 0xf8, !PT ;  /* 0x0000008000007812 */ /* 0x000fce00078ef805 */
.L_x_14109:
[----:B------:R-:W-:Y:S05]  /*8b80*/  BSYNC.RECONVERGENT B0 ;  /* 0x0000000000007941 */ /* 0x000fea0003800200 */
.L_x_14108:
[----:B------:R0:W-:Y:S01]  /*8b90*/  STG.E.U8 desc[UR36][R2.64], R0 ;  /* 0x0000000002007986 */ /* 0x0001e2000c101124 */
[----:B------:R-:W-:Y:S05]  /*8ba0*/  BRA `(.L_x_14097) ;  /* 0x0000000800307947 */ /* 0x000fea0003800000 */
.L_x_14106:
        /* <DEDUP_REMOVED lines=20> */
.L_x_14113:
[----:B------:R-:W-:-:S04]  /*8cf0*/  SHF.R.U32.HI R5, RZ, 0x18, R5 ;  /* 0x00000018ff057819 */ /* 0x000fc80000011605 */
[----:B------:R-:W-:-:S07]  /*8d00*/  LOP3.LUT R0, R0, 0x80, R5, 0xf8, !PT ;  /* 0x0000008000007812 */ /* 0x000fce00078ef805 */
.L_x_14112:
[----:B------:R-:W-:Y:S05]  /*8d10*/  BSYNC.RECONVERGENT B0 ;  /* 0x0000000000007941 */ /* 0x000fea0003800200 */
.L_x_14111:
[----:B------:R0:W-:Y:S01]  /*8d20*/  STG.E.U8 desc[UR36][R2.64], R0 ;  /* 0x0000000002007986 */ /* 0x0001e2000c101124 */
[----:B------:R-:W-:Y:S05]  /*8d30*/  BRA `(.L_x_14097) ;  /* 0x0000000400cc7947 */ /* 0x000fea0003800000 */
.L_x_14105:
[----:B------:R-:W-:-:S09]  /*8d40*/  UISETP.NE.AND UP0, UPT, UR4, 0x1c, UPT ;  /* 0x0000001c0400788c */ /* 0x000fd2000bf05270 */
[----:B------:R-:W-:Y:S05]  /*8d50*/  BRA.U !UP0, `(.L_x_14114) ;  /* 0x0000000108647547 */ /* 0x000fea000b800000 */
[----:B------:R-:W-:-:S09]  /*8d60*/  UISETP.NE.AND UP0, UPT, UR4, 0x1d, UPT ;  /* 0x0000001d0400788c */ /* 0x000fd2000bf05270 */
[----:B------:R-:W-:Y:S05]  /*8d70*/  BRA.U !UP0, `(.L_x_14115) ;  /* 0x0000000108547547 */ /* 0x000fea000b800000 */
[----:B------:R-:W-:-:S09]  /*8d80*/  UISETP.NE.AND UP0, UPT, UR4, 0x2c, UPT ;  /* 0x0000002c0400788c */ /* 0x000fd2000bf05270 */
[----:B------:R-:W-:Y:S05]  /*8d90*/  BRA.U UP0, `(.L_x_14096) ;  /* 0x0000000100b87547 */ /* 0x000fea000b800000 */
[----:B------:R-:W-:-:S04]  /*8da0*/  IADD3 R4, P0, PT, RZ, -R4, RZ ;  /* 0x80000004ff047210 */ /* 0x000fc80007f1e0ff */
[----:B------:R-:W-:-:S04]  /*8db0*/  IADD3.X R5, PT, PT, RZ, ~R5, RZ, P0, !PT ;  /* 0x80000005ff057210 */ /* 0x000fc800007fe4ff */
        /* <DEDUP_REMOVED lines=13> */
[----:B------:R-:W-:-:S05]  /*8e90*/  @!P0 IADD3 R4, PT, PT, R6, RZ, RZ ;  /* 0x000000ff06048210 */ /* 0x000fca0007ffe0ff */
[----:B------:R-:W-:-:S05]  /*8ea0*/  @P1 IMAD.MOV.U32 R5, RZ, RZ, R4 ;  /* 0x000000ffff051224 */ /* 0x000fca00078e0004 */
[----:B------:R0:W-:Y:S01]  /*8eb0*/  STG.E.U8 desc[UR36][R2.64], R5 ;  /* 0x0000000502007986 */ /* 0x0001e2000c101124 */
[----:B------:R-:W-:Y:S05]  /*8ec0*/  BRA `(.L_x_14097) ;  /* 0x0000000400687947 */ /* 0x000fea0003800000 */
.L_x_14115:
[----:B------:R0:W-:Y:S01]  /*8ed0*/  STG.E.64 desc[UR36][R2.64], R6 ;  /* 0x0000000602007986 */ /* 0x0001e2000c101b24 */
[----:B------:R-:W-:Y:S05]  /*8ee0*/  BRA `(.L_x_14097) ;  /* 0x0000000400607947 */ /* 0x000fea0003800000 */
.L_x_14114:
[----:B------:R0:W-:Y:S01]  /*8ef0*/  STG.E desc[UR36][R2.64], R9 ;  /* 0x0000000902007986 */ /* 0x0001e2000c101924 */
[----:B------:R-:W-:Y:S05]  /*8f00*/  BRA `(.L_x_14097) ;  /* 0x0000000400587947 */ /* 0x000fea0003800000 */
.L_x_14104:
        /* <DEDUP_REMOVED lines=11> */
.L_x_14117:
[----:B------:R-:W-:Y:S02]  /*8fc0*/  IADD3 R4, P0, PT, RZ, -R4, RZ ;  /* 0x80000004ff047210 */ /* 0x000fe40007f1e0ff */
[----:B------:R-:W-:-:S03]  /*8fd0*/  CS2R R6, SRZ ;  /* 0x0000000000067805 */ /* 0x000fc6000001ff00 */
[----:B------:R-:W-:-:S06]  /*8fe0*/  IMAD.X R5, RZ, RZ, ~R5, P0 ;  /* 0x000000ffff057224 */ /* 0x000fcc00000e0e05 */
[----:B------:R-:W0:Y:S02]  /*8ff0*/  I2F.F64.S64 R4, R4 ;  /* 0x0000000400047312 */ /* 0x000e240000301c00 */
[----:B0-----:R0:W-:Y:S01]  /*9000*/  STG.E.128 desc[UR36][R2.64], R4 ;  /* 0x0000000402007986 */ /* 0x0011e2000c101d24 */
[----:B------:R-:W-:Y:S05]  /*9010*/  BRA `(.L_x_14097) ;  /* 0x0000000400147947 */ /* 0x000fea0003800000 */
.L_x_14116:
[----:B------:R-:W-:-:S09]  /*9020*/  UISETP.NE.AND UP0, UPT, UR4, 0xf, UPT ;  /* 0x0000000f0400788c */ /* 0x000fd2000bf05270 */
[----:B------:R-:W-:Y:S05]  /*9030*/  BRA.U !UP0, `(.L_x_14118) ;  /* 0x0000000108f87547 */ /* 0x000fea000b800000 */
[----:B------:R-:W-:-:S09]  /*9040*/  UISETP.NE.AND UP0, UPT, UR4, 0x17, UPT ;  /* 0x000000170400788c */ /* 0x000fd2000bf05270 */
[----:B------:R-:W-:Y:S05]  /*9050*/  BRA.U !UP0, `(.L_x_14119) ;  /* 0x0000000108987547 */ /* 0x000fea000b800000 */
[----:B------:R-:W-:-:S09]  /*9060*/  UISETP.NE.AND UP0, UPT, UR4, 0x18, UPT ;  /* 0x000000180400788c */ /* 0x000fd2000bf05270 */
[----:B------:R-:W-:Y:S05]  /*9070*/  BRA.U !UP0, `(.L_x_14120) ;  /* 0x0000000108447547 */ /* 0x000fea000b800000 */
.L_x_14096:
        /* <DEDUP_REMOVED lines=16> */
.L_x_14121:
[----:B------:R-:W-:Y:S05]  /*9180*/  BRA `(.L_x_14097) ;  /* 0x0000000000b87947 */ /* 0x000fea0003800000 */
.L_x_14120:
        /* <DEDUP_REMOVED lines=15> */
.L_x_14123:
[----:B------:R-:W-:Y:S05]  /*9280*/  BSYNC.RECONVERGENT B0 ;  /* 0x0000000000007941 */ /* 0x000fea0003800200 */
.L_x_14122:
[----:B------:R-:W-:-:S05]  /*9290*/  LOP3.LUT R7, R0, 0x80, R7, 0xf8, !PT ;  /* 0x0000008000077812 */ /* 0x000fca00078ef807 */
[----:B------:R0:W-:Y:S01]  /*92a0*/  STG.E.U8 desc[UR36][R2.64], R7 ;  /* 0x0000000702007986 */ /* 0x0001e2000c101124 */
[----:B------:R-:W-:Y:S05]  /*92b0*/  BRA `(.L_x_14097) ;  /* 0x00000000006c7947 */ /* 0x000fea0003800000 */
.L_x_14119:
[----:B------:R-:W-:Y:S01]  /*92c0*/  IADD3 R4, P0, PT, RZ, -R4, RZ ;  /* 0x80000004ff047210 */ /* 0x000fe20007f1e0ff */
[----:B------:R-:W-:Y:S04]  /*92d0*/  BSSY.RECONVERGENT B0, `(.L_x_14124) ;  /* 0x0000010000007945 */ /* 0x000fe80003800200 */
        /* <DEDUP_REMOVED lines=12> */
.L_x_14125:
[----:B------:R-:W-:Y:S02]  /*93a0*/  ISETP.GT.U32.AND P0, PT, R6, 0x7f800000, PT ;  /* 0x7f8000000600780c */ /* 0x000fe40003f04070 */
[----:B------:R-:W-:-:S04]  /*93b0*/  MOV R0, 0x7f ;  /* 0x0000007f00007802 */ /* 0x000fc80000000f00 */
[----:B------:R-:W-:-:S07]  /*93c0*/  SEL R0, R0, 0x7c, P0 ;  /* 0x0000007c00007807 */ /* 0x000fce0000000000 */
.L_x_14126:
[----:B------:R-:W-:Y:S05]  /*93d0*/  BSYNC.RECONVERGENT B0 ;  /* 0x0000000000007941 */ /* 0x000fea0003800200 */
.L_x_14124:
[----:B------:R-:W-:-:S04]  /*93e0*/  SHF.R.U32.HI R5, RZ, 0x18, R5 ;  /* 0x00000018ff057819 */ /* 0x000fc80000011605 */
[----:B------:R-:W-:-:S05]  /*93f0*/  LOP3.LUT R5, R0, 0x80, R5, 0xf8, !PT ;  /* 0x0000008000057812 */ /* 0x000fca00078ef805 */
[----:B------:R0:W-:Y:S01]  /*9400*/  STG.E.U8 desc[UR36][R2.64], R5 ;  /* 0x0000000502007986 */ /* 0x0001e2000c101124 */
[----:B------:R-:W-:Y:S05]  /*9410*/  BRA `(.L_x_14097) ;  /* 0x0000000000147947 */ /* 0x000fea0003800000 */
.L_x_14118:
[----:B------:R-:W-:-:S05]  /*9420*/  IADD3 R4, P0, PT, RZ, -R4, RZ ;  /* 0x80000004ff047210 */ /* 0x000fca0007f1e0ff */
[----:B------:R-:W-:-:S04]  /*9430*/  IMAD.X R5, RZ, RZ, ~R5, P0 ;  /* 0x000000ffff057224 */ /* 0x000fc800000e0e05 */
[----:B------:R-:W0:Y:S02]  /*9440*/  I2F.S64 R0, R4 ;  /* 0x0000000400007312 */ /* 0x000e240000301400 */
[----:B0-----:R-:W-:-:S05]  /*9450*/  F2FP.BF16.F32.PACK_AB R0, RZ, R0 ;  /* 0x00000000ff00723e */ /* 0x001fca00000010ff */
[----:B------:R0:W-:Y:S02]  /*9460*/  STG.E.U16 desc[UR36][R2.64], R0 ;  /* 0x0000000002007986 */ /* 0x0001e4000c101524 */
.L_x_14097:
[----:B------:R-:W-:-:S07]  /*9470*/  VIADD R17, R17, 0x80 ;  /* 0x0000008011117836 */ /* 0x000fce0000000000 */
.L_x_14057:
[----:B------:R-:W-:Y:S05]  /*9480*/  BSYNC.RECONVERGENT B6 ;  /* 0x0000000000067941 */ /* 0x000fea0003800200 */
.L_x_14056:
[----:B------:R-:W5:Y:S02]  /*9490*/  LDCU UR4, c[0x0][0x380] ;  /* 0x00007000ff0477ac */ /* 0x000f640008000800 */
[----:B-----5:R-:W-:-:S13]  /*94a0*/  ISETP.GE.AND P0, PT, R17, UR4, PT ;  /* 0x0000000411007c0c */ /* 0x020fda000bf06270 */
[----:B------:R-:W-:Y:S05]  /*94b0*/  @P0 EXIT ;  /* 0x000000000000094d */ /* 0x000fea0003800000 */
        /* <DEDUP_REMOVED lines=303> */
.L_x_14127:
[----:B------:R-:W0:Y:S01]  /*a7b0*/  LDCU.128 UR8, c[0x0][0x580] ;  /* 0x0000b000ff0877ac */ /* 0x000e220008000c00 */
[----:B------:R-:W-:-:S04]  /*a7c0*/  UPRMT UR4, UR41, 0x9910, URZ ;  /* 0x0000991029047896 */ /* 0x000fc800080000ff */
[----:B------:R-:W-:Y:S01]  /*a7d0*/  UISETP.GT.AND UP0, UPT, UR4, 0x9, UPT ;  /* 0x000000090400788c */ /* 0x000fe2000bf04270 */
[----:B0-----:R-:W-:Y:S02]  /*a7e0*/  IADD3 R16, P0, PT, R16, UR8, RZ ;  /* 0x0000000810107c10 */ /* 0x001fe4000ff1e0ff */
[----:B----4-:R-:W-:-:S03]  /*a7f0*/  IADD3 R4, P1, PT, R0, UR10, RZ ;  /* 0x0000000a00047c10 */ /* 0x010fc6000ff3e0ff */
[----:B------:R-:W-:Y:S02]  /*a800*/  IMAD.X R17, RZ, RZ, UR9, P0 ;  /* 0x00000009ff117e24 */ /* 0x000fe400080e06ff */
[----:B-1-3--:R-:W-:Y:S01]  /*a810*/  IMAD.X R5, RZ, RZ, UR11, P1 ;  /* 0x0000000bff057e24 */ /* 0x00afe200088e06ff */
        /* <DEDUP_REMOVED lines=12> */
.L_x_14131:
[----:B--2---:R3:W5:Y:S01]  /*a8e0*/  LDG.E.U8 R2, desc[UR36][R4.64] ;  /* 0x0000002404027981 */ /* 0x004762000c1e1100 */
[----:B------:R-:W-:Y:S01]  /*a8f0*/  MOV R3, RZ ;  /* 0x000000ff00037202 */ /* 0x000fe20000000f00 */
[----:B------:R-:W-:Y:S06]  /*a900*/  BRA `(.L_x_14133) ;  /* 0x0000000c00407947 */ /* 0x000fec0003800000 */
.L_x_14130:
        /* <DEDUP_REMOVED lines=8> */
.L_x_14135:
[----:B--2---:R-:W2:Y:S02]  /*a990*/  LDG.E R2, desc[UR36][R4.64] ;  /* 0x0000002404027981 */ /* 0x004ea4000c1e1900 */
[----:B--2---:R-:W-:Y:S01]  /*a9a0*/  SHF.R.S32.HI R3, RZ, 0x1f, R2 ;  /* 0x0000001fff037819 */ /* 0x004fe20000011402 */
[----:B------:R-:W-:Y:S06]  /*a9b0*/  BRA `(.L_x_14133) ;  /* 0x0000000c00147947 */ /* 0x000fec0003800000 */
.L_x_14134:
[----:B--2---:R-:W2:Y:S02]  /*a9c0*/  LDG.E.S16 R2, desc[UR36][R4.64] ;  /* 0x0000002404027981 */ /* 0x004ea4000c1e1700 */
[----:B--2---:R-:W-:Y:S01]  /*a9d0*/  SHF.R.S32.HI R3, RZ, 0x1f, R2 ;  /* 0x0000001fff037819 */ /* 0x004fe20000011402 */
[----:B------:R-:W-:Y:S06]  /*a9e0*/  BRA `(.L_x_14133) ;  /* 0x0000000c00087947 */ /* 0x000fec0003800000 */
.L_x_14129:
        /* <DEDUP_REMOVED lines=9> */
.L_x_14137:
[----:B------:R-:W2:Y:S02]  /*aa80*/  LDG.E.U16 R4, desc[UR36][R4.64] ;  /* 0x0000002404047981 */ /* 0x000ea4000c1e1500 */
[----:B--2---:R-:W-:-:S06]  /*aa90*/  HADD2.F32 R2, -RZ, R4.H0_H0 ;  /* 0x20000004ff027230 */ /* 0x004fcc0000004100 */
[----:B------:R-:W3:Y:S02]  /*aaa0*/  F2I.S64.TRUNC R2, R2 ;  /* 0x0000000200027311 */ /* 0x000ee4000020d900 */
[----:B---3--:R-:W-:Y:S05]  /*aab0*/  BRA `(.L_x_14133) ;  /* 0x0000000800d47947 */ /* 0x008fea0003800000 */
.L_x_14136:
        /* <DEDUP_REMOVED lines=9> */
.L_x_14139:
[----:B------:R-:W2:Y:S02]  /*ab50*/  LDG.E.U16 R4, desc[UR36][R4.64] ;  /* 0x0000002404047981 */ /* 0x000ea4000c1e1500 */
[----:B--2---:R-:W-:-:S06]  /*ab60*/  HADD2.F32 R2, -RZ, R4.H0_H0 ;  /* 0x20000004ff027230 */ /* 0x004fcc0000004100 */
[----:B------:R-:W3:Y:S02]  /*ab70*/  F2I.S64.TRUNC R2, R2 ;  /* 0x0000000200027311 */ /* 0x000ee4000020d900 */
[----:B---3--:R-:W-:Y:S05]  /*ab80*/  BRA `(.L_x_14133) ;  /* 0x0000000800a07947 */ /* 0x008fea0003800000 */
.L_x_14138:
[----:B--2---:R-:W2:Y:S02]  /*ab90*/  LDG.E.64 R2, desc[UR36][R4.64] ;  /* 0x0000002404027981 */ /* 0x004ea4000c1e1b00 */
[----:B--2---:R-:W3:Y:S02]  /*aba0*/  F2I.S64.F64.TRUNC R2, R2 ;  /* 0x0000000200027311 */ /* 0x004ee4000030d900 */
[----:B---3--:R-:W-:Y:S05]  /*abb0*/  BRA `(.L_x_14133) ;  /* 0x0000000800947947 */ /* 0x008fea0003800000 */
.L_x_14128:
        /* <DEDUP_REMOVED lines=13> */
.L_x_14142:
[----:B--2---:R-:W2:Y:S02]  /*ac90*/  LDG.E.64 R2, desc[UR36][R4.64] ;  /* 0x0000002404027981 */ /* 0x004ea4000c1e1b00 */
[----:B--2---:R-:W3:Y:S02]  /*aca0*/  F2I.S64.F64.TRUNC R2, R2 ;  /* 0x0000000200027311 */ /* 0x004ee4000030d900 */
[----:B---3--:R-:W-:Y:S05]  /*acb0*/  BRA `(.L_x_14133) ;  /* 0x0000000800547947 */ /* 0x008fea0003800000 */
.L_x_14141:
[----:B------:R-:W-:-:S09]  /*acc0*/  UISETP.NE.AND UP0, UPT, UR4, 0xf, UPT ;  /* 0x0000000f0400788c */ /* 0x000fd2000bf05270 */
[----:B------:R-:W-:Y:S05]  /*acd0*/  BRA.U !UP0, `(.L_x_14143) ;  /* 0x0000000108947547 */ /* 0x000fea000b800000 */
[----:B------:R-:W-:-:S09]  /*ace0*/  UISETP.NE.AND UP0, UPT, UR4, 0x17, UPT ;  /* 0x000000170400788c */ /* 0x000fd2000bf05270 */
[----:B------:R-:W-:Y:S05]  /*acf0*/  BRA.U !UP0, `(.L_x_14144) ;  /* 0x0000000108587547 */ /* 0x000fea000b800000 */
[----:B------:R-:W-:-:S09]  /*ad00*/  UISETP.NE.AND UP0, UPT, UR4, 0x18, UPT ;  /* 0x000000180400788c */ /* 0x000fd2000bf05270 */
[----:B------:R-:W-:Y:S05]  /*ad10*/  BRA.U UP0, `(.L_x_14132) ;  /* 0x0000000500e47547 */ /* 0x000fea000b800000 */
[----:B------:R-:W3:Y:S01]  /*ad20*/  LDG.E.U8 R0, desc[UR36][R4.64] ;  /* 0x0000002404007981 */ /* 0x000ee2000c1e1100 */
[----:B------:R-:W-:Y:S02]  /*ad30*/  HFMA2 R6, -RZ, RZ, 0, 1.847743988037109375e-06 ;  /* 0x0000001fff067431 */ /* 0x000fe400000001ff */
[----:B---3--:R-:W-:-:S05]  /*ad40*/  IMAD.SHL.U32 R0, R0, 0x1000000, RZ ;  /* 0x0100000000007824 */ /* 0x008fca00078e00ff */
[C---:B--2---:R-:W-:Y:S02]  /*ad50*/  LOP3.LUT R2, R0.reuse, 0x7f000000, RZ, 0xc0, !PT ;  /* 0x7f00000000027812 */ /* 0x044fe400078ec0ff */
        /* <DEDUP_REMOVED lines=16> */
.L_x_14144:
[----:B--2---:R-:W2:Y:S02]  /*ae60*/  LDG.E.U8 R3, desc[UR36][R4.64] ;  /* 0x0000002404037981 */ /* 0x004ea4000c1e1100 */
        /* <DEDUP_REMOVED lines=12> */
.L_x_14143:
[----:B--2---:R-:W2:Y:S02]  /*af30*/  LDG.E.U16 R2, desc[UR36][R4.64] ;  /* 0x0000002404027981 */ /* 0x004ea4000c1e1500 */
[----:B--2---:R-:W-:-:S06]  /*af40*/  IMAD.U32 R2, R2, 0x10000, RZ ;  /* 0x0001000002027824 */ /* 0x004fcc00078e00ff */
[----:B------:R-:W3:Y:S02]  /*af50*/  F2I.S64.TRUNC R2, R2 ;  /* 0x0000000200027311 */ /* 0x000ee4000020d900 */
[----:B---3--:R-:W-:Y:S05]  /*af60*/  BRA `(.L_x_14133) ;  /* 0x0000000400a87947 */ /* 0x008fea0003800000 */
.L_x_14140:
        /* <DEDUP_REMOVED lines=9> */
[----:B------:R-:W-:Y:S01]  /*b000*/  MOV R3, RZ ;  /* 0x000000ff00037202 */ /* 0x000fe20000000f00 */
[----:B------:R-:W-:Y:S06]  /*b010*/  BRA `(.L_x_14133) ;  /* 0x00000004007c7947 */ /* 0x000fec0003800000 */
.L_x_14147:
        /* <DEDUP_REMOVED lines=21> */
.L_x_14151:
[----:B------:R-:W-:Y:S05]  /*b170*/  BSYNC.RECONVERGENT B1 ;  /* 0x0000000000017941 */ /* 0x000fea0003800200 */
.L_x_14150:
[----:B------:R-:W-:Y:S01]  /*b180*/  IMAD.SHL.U32 R0, R0, 0x100000, RZ ;  /* 0x0010000000007824 */ /* 0x000fe200078e00ff */
[----:B------:R-:W-:-:S04]  /*b190*/  LEA R2, R2, 0x3b800000, 0x17 ;  /* 0x3b80000002027811 */ /* 0x000fc800078eb8ff */
[----:B------:R-:W-:-:S07]  /*b1a0*/  LOP3.LUT R2, R2, R0, R7, 0xfe, !PT ;  /* 0x0000000002027212 */ /* 0x000fce00078efe07 */
.L_x_14149:
[----:B------:R-:W-:Y:S05]  /*b1b0*/  BSYNC.RECONVERGENT B0 ;  /* 0x0000000000007941 */ /* 0x000fea0003800200 */
.L_x_14148:
[----:B------:R-:W1:Y:S02]  /*b1c0*/  F2I.S64.TRUNC R2, R2 ;  /* 0x0000000200027311 */ /* 0x000e64000020d900 */
[----:B-1----:R-:W-:Y:S05]  /*b1d0*/  BRA `(.L_x_14133) ;  /* 0x00000004000c7947 */ /* 0x002fea0003800000 */
.L_x_14146:
        /* <DEDUP_REMOVED lines=21> */
.L_x_14155:
[----:B------:R-:W-:Y:S05]  /*b330*/  BSYNC.RECONVERGENT B1 ;  /* 0x0000000000017941 */ /* 0x000fea0003800200 */
.L_x_14154:
[----:B------:R-:W-:Y:S01]  /*b340*/  IMAD.SHL.U32 R0, R0, 0x200000, RZ ;  /* 0x0020000000007824 */ /* 0x000fe200078e00ff */
[----:B------:R-:W-:-:S04]  /*b350*/  LEA R2, R2, 0x37800000, 0x17 ;  /* 0x3780000002027811 */ /* 0x000fc800078eb8ff */
[----:B------:R-:W-:-:S07]  /*b360*/  LOP3.LUT R2, R2, R0, R7, 0xfe, !PT ;  /* 0x0000000002027212 */ /* 0x000fce00078efe07 */
.L_x_14153:
[----:B------:R-:W-:Y:S05]  /*b370*/  BSYNC.RECONVERGENT B0 ;  /* 0x0000000000007941 */ /* 0x000fea0003800200 */
.L_x_14152:
[----:B------:R-:W0:Y:S02]  /*b380*/  F2I.S64.TRUNC R2, R2 ;  /* 0x0000000200027311 */ /* 0x000e24000020d900 */
[----:B0-----:R-:W-:Y:S05]  /*b390*/  BRA `(.L_x_14133) ;  /* 0x00000000009c7947 */ /* 0x001fea0003800000 */
.L_x_14145:
        /* <DEDUP_REMOVED lines=12> */
[----:B------:R-:W-:Y:S01]  /*b460*/  @!P0 MOV R2, 0x7f800001 ;  /* 0x7f80000100028802 */ /* 0x000fe20000000f00 */
[----:B------:R-:W-:-:S07]  /*b470*/  @P0 IMAD.SHL.U32 R2, R4, 0x800000, RZ ;  /* 0x0080000004020824 */ /* 0x000fce00078e00ff */
.L_x_14159:
[----:B------:R-:W-:Y:S05]  /*b480*/  BSYNC.RECONVERGENT B0 ;  /* 0x0000000000007941 */ /* 0x000fea0003800200 */
.L_x_14158:
[----:B------:R-:W2:Y:S02]  /*b490*/  F2I.S64.TRUNC R2, R2 ;  /* 0x0000000200027311 */ /* 0x000ea4000020d900 */
[----:B--2---:R-:W-:Y:S05]  /*b4a0*/  BRA `(.L_x_14133) ;  /* 0x0000000000587947 */ /* 0x004fea0003800000 */
.L_x_14132:
[----:B------:R-:W-:Y:S01]  /*b4b0*/  MOV R0, 0x0 ;  /* 0x0000000000007802 */ /* 0x000fe20000000f00 */
[----:B------:R-:W0:Y:S01]  /*b4c0*/  LDCU.64 UR4, c[0x4][0x198] ;  /* 0x01003300ff0477ac */ /* 0x000e220008000a00 */
[----:B------:R-:W-:Y:S02]  /*b4d0*/  HFMA2 R12, -RZ, RZ, 0, 5.9604644775390625e-08 ;  /* 0x00000001ff0c7431 */ /* 0x000fe400000001ff */
[----:B------:R-:W-:Y:S01]  /*b4e0*/  IMAD.MOV.U32 R8, RZ, RZ, 0x4e ;  /* 0x0000004eff087424 */ /* 0x000fe200078e00ff */
[----:B--2---:R1:W2:Y:S01]  /*b4f0*/  LDC.64 R2, c[0x4][R0] ;  /* 0x0100000000027b82 */ /* 0x0042a20000000a00 */
        /* <DEDUP_REMOVED lines=11> */
.L_x_14160:
[----:B------:R-:W-:Y:S01]  /*b5b0*/  CS2R R2, SRZ ;  /* 0x0000000000027805 */ /* 0x000fe2000001ff00 */
[----:B------:R-:W-:Y:S06]  /*b5c0*/  BRA `(.L_x_14133) ;  /* 0x0000000000107947 */ /* 0x000fec0003800000 */
.L_x_14157:
[----:B--2---:R2:W5:Y:S01]  /*b5d0*/  LDG.E.64 R2, desc[UR36][R4.64] ;  /* 0x0000002404027981 */ /* 0x004562000c1e1b00 */
[----:B------:R-:W-:Y:S05]  /*b5e0*/  BRA `(.L_x_14133) ;  /* 0x0000000000087947 */ /* 0x000fea0003800000 */
.L_x_14156:
[----:B--2---:R1:W5:Y:S01]  /*b5f0*/  LDG.E R2, desc[UR36][R4.64] ;  /* 0x0000002404027981 */ /* 0x004362000c1e1900 */
[----:B------:R-:W-:-:S07]  /*b600*/  IMAD.MOV.U32 R3, RZ, RZ, RZ ;  /* 0x000000ffff037224 */ /* 0x000fce00078e00ff */
.L_x_14133:
[----:B------:R-:W-:Y:S01]  /*b610*/  UPRMT UR4, UR42, 0x9910, URZ ;  /* 0x000099102a047896 */ /* 0x000fe200080000ff */
[----:B-----5:R-:W-:-:S03]  /*b620*/  IADD3 R7, P0, PT, RZ, -R2, RZ ;  /* 0x80000002ff077210 */ /* 0x020fc60007f1e0ff */
[----:B------:R-:W-:Y:S01]  /*b630*/  UISETP.GT.AND UP0, UPT, UR4, 0x9, UPT ;  /* 0x000000090400788c */ /* 0x000fe2000bf04270 */
[----:B01234-:R-:W-:Y:S01]  /*b640*/  IADD3.X R5, PT, PT, RZ, ~R3, RZ, P0, !PT ;  /* 0x80000003ff057210 */ /* 0x01ffe200007fe4ff */
        /* <DEDUP_REMOVED lines=12> */
.L_x_14164:
[----:B------:R-:W-:Y:S01]  /*b710*/  STG.E.U8 desc[UR36][R16.64], R7 ;  /* 0x0000000710007986 */ /* 0x000fe2000c101124 */
[----:B------:R-:W-:Y:S05]  /*b720*/  EXIT ;  /* 0x000000000000794d */ /* 0x000fea0003800000 */
.L_x_14163:
        /* <DEDUP_REMOVED lines=8> */
.L_x_14167:
[----:B------:R-:W-:Y:S01]  /*b7b0*/  STG.E desc[UR36][R16.64], R7 ;  /* 0x0000000710007986 */ /* 0x000fe2000c101924 */
[----:B------:R-:W-:Y:S05]  /*b7c0*/  EXIT ;  /* 0x000000000000794d */ /* 0x000fea0003800000 */
.L_x_14166:
[----:B------:R-:W-:Y:S01]  /*b7d0*/  STG.E.U16 desc[UR36][R16.64], R7 ;  /* 0x0000000710007986 */ /* 0x000fe2000c101524 */
[----:B------:R-:W-:Y:S05]  /*b7e0*/  EXIT ;  /* 0x000000000000794d */ /* 0x000fea0003800000 */
.L_x_14162:
        /* <DEDUP_REMOVED lines=9> */
[----:B0-----:R-:W-:Y:S01]  /*b880*/  STG.E desc[UR36][R16.64], R3 ;  /* 0x0000000310007986 */ /* 0x001fe2000c101924 */
[----:B------:R-:W-:Y:S05]  /*b890*/  EXIT ;  /* 0x000000000000794d */ /* 0x000fea0003800000 */
.L_x_14169:
[----:B------:R-:W-:-:S04]  /*b8a0*/  IADD3 R2, P0, PT, RZ, -R2, RZ ;  /* 0x80000002ff027210 */ /* 0x000fc80007f1e0ff */
[----:B------:R-:W-:-:S04]  /*b8b0*/  IADD3.X R3, PT, PT, RZ, ~R3, RZ, P0, !PT ;  /* 0x80000003ff037210 */ /* 0x000fc800007fe4ff */
[----:B------:R-:W0:Y:S02]  /*b8c0*/  I2F.S64 R0, R2 ;  /* 0x0000000200007312 */ /* 0x000e240000301400 */
[----:B0-----:R-:W-:-:S05]  /*b8d0*/  F2FP.F16.F32.PACK_AB R0, RZ, R0 ;  /* 0x00000000ff00723e */ /* 0x001fca00000000ff */
[----:B------:R-:W-:Y:S01]  /*b8e0*/  STG.E.U16 desc[UR36][R16.64], R0 ;  /* 0x0000000010007986 */ /* 0x000fe2000c101524 */
[----:B------:R-:W-:Y:S05]  /*b8f0*/  EXIT ;  /* 0x000000000000794d */ /* 0x000fea0003800000 */
.L_x_14168:
[----:B------:R-:W-:-:S09]  /*b900*/  UISETP.NE.AND UP0, UPT, UR4, 0x7, UPT ;  /* 0x000000070400788c */ /* 0x000fd2000bf05270 */
[----:B------:R-:W-:Y:S05]  /*b910*/  BRA.U !UP0, `(.L_x_14170) ;  /* 0x0000000108447547 */ /* 0x000fea000b800000 */
[----:B------:R-:W-:-:S09]  /*b920*/  UISETP.NE.AND UP0, UPT, UR4, 0x8, UPT ;  /* 0x000000080400788c */ /* 0x000fd2000bf05270 */
[----:B------:R-:W-:Y:S05]  /*b930*/  BRA.U !UP0, `(.L_x_14171) ;  /* 0x0000000108207547 */ /* 0x000fea000b800000 */
[----:B------:R-:W-:-:S09]  /*b940*/  UISETP.NE.AND UP0, UPT, UR4, 0x9, UPT ;  /* 0x000000090400788c */ /* 0x000fd2000bf05270 */
[----:B------:R-:W-:Y:S05]  /*b950*/  BRA.U UP0, `(.L_x_14165) ;  /* 0x0000000900107547 */ /* 0x000fea000b800000 */
[----:B------:R-:W-:Y:S01]  /*b960*/  IADD3 R2, P0, PT, RZ, -R2, RZ ;  /* 0x80000002ff027210 */ /* 0x000fe20007f1e0ff */
[----:B------:R-:W-:-:S04]  /*b970*/  IMAD.MOV.U32 R5, RZ, RZ, RZ ;  /* 0x000000ffff057224 */ /* 0x000fc800078e00ff */
[----:B------:R-:W-:-:S04]  /*b980*/  IMAD.X R3, RZ, RZ, ~R3, P0 ;  /* 0x000000ffff037224 */ /* 0x000fc800000e0e03 */
[----:B------:R-:W0:Y:S02]  /*b990*/  I2F.S64 R4, R2 ;  /* 0x0000000200047312 */ /* 0x000e240000301400 */
[----:B0-----:R-:W-:Y:S01]  /*b9a0*/  STG.E.64 desc[UR36][R16.64], R4 ;  /* 0x0000000410007986 */ /* 0x001fe2000c101b24 */
[----:B------:R-:W-:Y:S05]  /*b9b0*/  EXIT ;  /* 0x000000000000794d */ /* 0x000fea0003800000 */
.L_x_14171:
[----:B------:R-:W-:-:S04]  /*b9c0*/  IADD3 R2, P0, PT, RZ, -R2, RZ ;  /* 0x80000002ff027210 */ /* 0x000fc80007f1e0ff */
[----:B------:R-:W-:-:S04]  /*b9d0*/  IADD3.X R3, PT, PT, RZ, ~R3, RZ, P0, !PT ;  /* 0x80000003ff037210 */ /* 0x000fc800007fe4ff */
[----:B------:R-:W0:Y:S02]  /*b9e0*/  I2F.S64 R2, R2 ;  /* 0x0000000200027312 */ /* 0x000e240000301400 */
[----:B0-----:R-:W-:-:S04]  /*b9f0*/  F2FP.F16.F32.PACK_AB R3, RZ, R2 ;  /* 0x00000002ff03723e */ /* 0x001fc800000000ff */
[----:B------:R-:W-:-:S05]  /*ba00*/  PRMT R3, R3, 0x5410, RZ ;  /* 0x0000541003037816 */ /* 0x000fca00000000ff */
[----:B------:R-:W-:Y:S01]  /*ba10*/  STG.E desc[UR36][R16.64], R3 ;  /* 0x0000000310007986 */ /* 0x000fe2000c101924 */
[----:B------:R-:W-:Y:S05]  /*ba20*/  EXIT ;  /* 0x000000000000794d */ /* 0x000fea0003800000 */
.L_x_14170:
[----:B------:R-:W-:-:S05]  /*ba30*/  IADD3 R2, P0, PT, RZ, -R2, RZ ;  /* 0x80000002ff027210 */ /* 0x000fca0007f1e0ff */
[----:B------:R-:W-:-:S06]  /*ba40*/  IMAD.X R3, RZ, RZ, ~R3, P0 ;  /* 0x000000ffff037224 */ /* 0x000fcc00000e0e03 */
[----:B------:R-:W0:Y:S02]  /*ba50*/  I2F.F64.S64 R2, R2 ;  /* 0x0000000200027312 */ /* 0x000e240000301c00 */
[----:B0-----:R-:W-:Y:S01]  /*ba60*/  STG.E.64 desc[UR36][R16.64], R2 ;  /* 0x0000000210007986 */ /* 0x001fe2000c101b24 */
[----:B------:R-:W-:Y:S05]  /*ba70*/  EXIT ;  /* 0x000000000000794d */ /* 0x000fea0003800000 */
.L_x_14161:
        /* <DEDUP_REMOVED lines=12> */
.L_x_14175:
        /* <DEDUP_REMOVED lines=19> */
.L_x_14178:
[----:B------:R-:W-:-:S04]  /*bc70*/  SHF.R.U32.HI R3, RZ, 0x18, R3 ;  /* 0x00000018ff037819 */ /* 0x000fc80000011603 */
[----:B------:R-:W-:-:S04]  /*bc80*/  LOP3.LUT R0, R0, 0x80, R3, 0xf8, !PT ;  /* 0x0000008000007812 */ /* 0x000fc800078ef803 */
[----:B------:R-:W-:-:S07]  /*bc90*/  PRMT R8, R0, 0x7610, R8 ;  /* 0x0000761000087816 */ /* 0x000fce0000000008 */
.L_x_14177:
[----:B------:R-:W-:Y:S05]  /*bca0*/  BSYNC.RECONVERGENT B0 ;  /* 0x0000000000007941 */ /* 0x000fea0003800200 */
.L_x_14176:
[----:B------:R-:W-:Y:S01]  /*bcb0*/  STG.E.U8 desc[UR36][R16.64], R8 ;  /* 0x0000000810007986 */ /* 0x000fe2000c101124 */
[----:B------:R-:W-:Y:S05]  /*bcc0*/  EXIT ;  /* 0x000000000000794d */ /* 0x000fea0003800000 */
.L_x_14174:
        /* <DEDUP_REMOVED lines=19> */
.L_x_14181:
[----:B------:R-:W-:-:S04]  /*be00*/  SHF.R.U32.HI R3, RZ, 0x18, R3 ;  /* 0x00000018ff037819 */ /* 0x000fc80000011603 */
[----:B------:R-:W-:-:S04]  /*be10*/  LOP3.LUT R0, R0, 0x80, R3, 0xf8, !PT ;  /* 0x0000008000007812 */ /* 0x000fc800078ef803 */
[----:B------:R-:W-:-:S07]  /*be20*/  PRMT R8, R0, 0x7610, R8 ;  /* 0x0000761000087816 */ /* 0x000fce0000000008 */
.L_x_14180:
[----:B------:R-:W-:Y:S05]  /*be30*/  BSYNC.RECONVERGENT B0 ;  /* 0x0000000000007941 */ /* 0x000fea0003800200 */
.L_x_14179:
[----:B------:R-:W-:Y:S01]  /*be40*/  STG.E.U8 desc[UR36][R16.64], R8 ;  /* 0x0000000810007986 */ /* 0x000fe2000c101124 */
[----:B------:R-:W-:Y:S05]  /*be50*/  EXIT ;  /* 0x000000000000794d */ /* 0x000fea0003800000 */
.L_x_14173:
        /* <DEDUP_REMOVED lines=23> */
[----:B------:R-:W-:Y:S01]  /*bfd0*/  STG.E.U8 desc[UR36][R16.64], R3 ;  /* 0x0000000310007986 */ /* 0x000fe2000c101124 */
[----:B------:R-:W-:Y:S05]  /*bfe0*/  EXIT ;  /* 0x000000000000794d */ /* 0x000fea0003800000 */
.L_x_14183:
[----:B------:R-:W-:Y:S01]  /*bff0*/  STG.E.64 desc[UR36][R16.64], R4 ;  /* 0x0000000410007986 */ /* 0x000fe2000c101b24 */
[----:B------:R-:W-:Y:S05]  /*c000*/  EXIT ;  /* 0x000000000000794d */ /* 0x000fea0003800000 */
.L_x_14182:
[----:B------:R-:W-:Y:S01]  /*c010*/  STG.E desc[UR36][R16.64], R7 ;  /* 0x0000000710007986 */ /* 0x000fe2000c101924 */
[----:B------:R-:W-:Y:S05]  /*c020*/  EXIT ;  /* 0x000000000000794d */ /* 0x000fea0003800000 */
.L_x_14172:
        /* <DEDUP_REMOVED lines=11> */
.L_x_14185:
[----:B------:R-:W-:Y:S02]  /*c0e0*/  IADD3 R2, P0, PT, RZ, -R2, RZ ;  /* 0x80000002ff027210 */ /* 0x000fe40007f1e0ff */
[----:B------:R-:W-:-:S03]  /*c0f0*/  CS2R R6, SRZ ;  /* 0x0000000000067805 */ /* 0x000fc6000001ff00 */
[----:B------:R-:W-:-:S04]  /*c100*/  IMAD.X R3, RZ, RZ, ~R3, P0 ;  /* 0x000000ffff037224 */ /* 0x000fc800000e0e03 */
[----:B------:R-:W0:Y:S02]  /*c110*/  I2F.F64.S64 R4, R2 ;  /* 0x0000000200047312 */ /* 0x000e240000301c00 */
[----:B0-----:R-:W-:Y:S01]  /*c120*/  STG.E.128 desc[UR36][R16.64], R4 ;  /* 0x0000000410007986 */ /* 0x001fe2000c101d24 */
[----:B------:R-:W-:Y:S05]  /*c130*/  EXIT ;  /* 0x000000000000794d */ /* 0x000fea0003800000 */
.L_x_14184:
[----:B------:R-:W-:-:S09]  /*c140*/  UISETP.NE.AND UP0, UPT, UR4, 0xf, UPT ;  /* 0x0000000f0400788c */ /* 0x000fd2000bf05270 */
[----:B------:R-:W-:Y:S05]  /*c150*/  BRA.U !UP0, `(.L_x_14186) ;  /* 0x0000000108f87547 */ /* 0x000fea000b800000 */
[----:B------:R-:W-:-:S09]  /*c160*/  UISETP.NE.AND UP0, UPT, UR4, 0x17, UPT ;  /* 0x000000170400788c */ /* 0x000fd2000bf05270 */
[----:B------:R-:W-:Y:S05]  /*c170*/  BRA.U !UP0, `(.L_x_14187) ;  /* 0x0000000108987547 */ /* 0x000fea000b800000 */
[----:B------:R-:W-:-:S09]  /*c180*/  UISETP.NE.AND UP0, UPT, UR4, 0x18, UPT ;  /* 0x000000180400788c */ /* 0x000fd2000bf05270 */
[----:B------:R-:W-:Y:S05]  /*c190*/  BRA.U !UP0, `(.L_x_14188) ;  /* 0x0000000108447547 */ /* 0x000fea000b800000 */
.L_x_14165:
        /* <DEDUP_REMOVED lines=16> */
.L_x_14189:
[----:B------:R-:W-:Y:S05]  /*c2a0*/  EXIT ;  /* 0x000000000000794d */ /* 0x000fea0003800000 */
.L_x_14188:
        /* <DEDUP_REMOVED lines=15> */
.L_x_14191:
[----:B------:R-:W-:Y:S05]  /*c3a0*/  BSYNC.RECONVERGENT B0 ;  /* 0x0000000000007941 */ /* 0x000fea0003800200 */
.L_x_14190:
[----:B------:R-:W-:-:S05]  /*c3b0*/  LOP3.LUT R5, R0, 0x80, R5, 0xf8, !PT ;  /* 0x0000008000057812 */ /* 0x000fca00078ef805 */
[----:B------:R-:W-:Y:S01]  /*c3c0*/  STG.E.U8 desc[UR36][R16.64], R5 ;  /* 0x0000000510007986 */ /* 0x000fe2000c101124 */
[----:B------:R-:W-:Y:S05]  /*c3d0*/  EXIT ;  /* 0x000000000000794d */ /* 0x000fea0003800000 */
.L_x_14187:
        /* <DEDUP_REMOVED lines=14> */
.L_x_14193:
[----:B------:R-:W-:Y:S02]  /*c4c0*/  ISETP.GT.U32.AND P0, PT, R4, 0x7f800000, PT ;  /* 0x7f8000000400780c */ /* 0x000fe40003f04070 */
[----:B------:R-:W-:-:S04]  /*c4d0*/  MOV R0, 0x7f ;  /* 0x0000007f00007802 */ /* 0x000fc80000000f00 */
[----:B------:R-:W-:-:S07]  /*c4e0*/  SEL R0, R0, 0x7c, P0 ;  /* 0x0000007c00007807 */ /* 0x000fce0000000000 */
.L_x_14194:
[----:B------:R-:W-:Y:S05]  /*c4f0*/  BSYNC.RECONVERGENT B0 ;  /* 0x0000000000007941 */ /* 0x000fea0003800200 */
.L_x_14192:
[----:B------:R-:W-:-:S04]  /*c500*/  SHF.R.U32.HI R3, RZ, 0x18, R3 ;  /* 0x00000018ff037819 */ /* 0x000fc80000011603 */
[----:B------:R-:W-:-:S05]  /*c510*/  LOP3.LUT R3, R0, 0x80, R3, 0xf8, !PT ;  /* 0x0000008000037812 */ /* 0x000fca00078ef803 */
[----:B------:R-:W-:Y:S01]  /*c520*/  STG.E.U8 desc[UR36][R16.64], R3 ;  /* 0x0000000310007986 */ /* 0x000fe2000c101124 */
[----:B------:R-:W-:Y:S05]  /*c530*/  EXIT ;  /* 0x000000000000794d */ /* 0x000fea0003800000 */
.L_x_14186:
[----:B------:R-:W-:-:S05]  /*c540*/  IADD3 R2, P0, PT, RZ, -R2, RZ ;  /* 0x80000002ff027210 */ /* 0x000fca0007f1e0ff */
[----:B------:R-:W-:-:S04]  /*c550*/  IMAD.X R3, RZ, RZ, ~R3, P0 ;  /* 0x000000ffff037224 */ /* 0x000fc800000e0e03 */
[----:B------:R-:W0:Y:S02]  /*c560*/  I2F.S64 R0, R2 ;  /* 0x0000000200007312 */ /* 0x000e240000301400 */
[----:B0-----:R-:W-:-:S05]  /*c570*/  F2FP.BF16.F32.PACK_AB R0, RZ, R0 ;  /* 0x00000000ff00723e */ /* 0x001fca00000010ff */
[----:B------:R-:W-:Y:S01]  /*c580*/  STG.E.U16 desc[UR36][R16.64], R0 ;  /* 0x0000000010007986 */ /* 0x000fe2000c101524 */
[----:B------:R-:W-:Y:S05]  /*c590*/  EXIT ;  /* 0x000000000000794d */ /* 0x000fea0003800000 */
.L_x_14195:
        /* <DEDUP_REMOVED lines=14> */
.L_x_23384:


//--------------------- .text._ZN2at6native27unrolled_elementwise_kernelIZZZNS0_15neg_kernel_cudaERNS_18TensorIteratorBaseEENKUlvE0_clEvENKUlvE2_clEvEUllE_St5arrayIPcLm2EELi4E23TrivialOffsetCalculatorILi1EjESB_NS0_6memory12LoadWithCastILi1EEENSC_13StoreWithCastILi1EEEEEviT_T0_T2_T3_T4_T5_ --------------------------
	.section	.text._ZN2at6native27unrolled_elementwise_kernelIZZZNS0_15neg_kernel_cudaERNS_18TensorIteratorBaseEENKUlvE0_clEvENKUlvE2_clEvEUllE_St5arrayIPcLm2EELi4E23TrivialOffsetCalculatorILi1EjESB_NS0_6memory12LoadWithCastILi1EEENSC_13StoreWithCastILi1EEEEEviT_T0_T2_T3_T4_T5_,"ax",@progbits
	.align	128
        .global         _ZN2at6native27unrolled_elementwise_kernelIZZZNS0_15neg_kernel_cudaERNS_18TensorIteratorBaseEENKUlvE0_clEvENKUlvE2_clEvEUllE_St5arrayIPcLm2EELi4E23TrivialOffsetCalculatorILi1EjESB_NS0_6memory12LoadWithCastILi1EEENSC_13StoreWithCastILi1EEEEEviT_T0_T2_T3_T4_T5_
        .type           _ZN2at6native27unrolled_elementwise_kernelIZZZNS0_15neg_kernel_cudaERNS_18TensorIteratorBaseEENKUlvE0_clEvENKUlvE2_clEvEUllE_St5arrayIPcLm2EELi4E23TrivialOffsetCalculatorILi1EjESB_NS0_6memory12LoadWithCastILi1EEENSC_13StoreWithCastILi1EEEEEviT_T0_T2_T3_T4_T5_,@function
        .size           _ZN2at6native27unrolled_elementwise_kernelIZZZNS0_15neg_kernel_cudaERNS_18TensorIteratorBaseEENKUlvE0_clEvENKUlvE2_clEvEUllE_St5arrayIPcLm2EELi4E23TrivialOffsetCalculatorILi1EjESB_NS0_6memory12LoadWithCastILi1EEENSC_13StoreWithCastILi1EEEEEviT_T0_T2_T3_T4_T5_,(.L_x_23385 - _ZN2at6native27unrolled_elementwise_kernelIZZZNS0_15neg_kernel_cudaERNS_18TensorIteratorBaseEENKUlvE0_clEvENKUlvE2_clEvEUllE_St5arrayIPcLm2EELi4E23TrivialOffsetCalculatorILi1EjESB_NS0_6memory12LoadWithCastILi1EEENSC_13StoreWithCastILi1EEEEEviT_T0_T2_T3_T4_T5_)
        .other          _ZN2at6native27unrolled_elementwise_kernelIZZZNS0_15neg_kernel_cudaERNS_18TensorIteratorBaseEENKUlvE0_clEvENKUlvE2_clEvEUllE_St5arrayIPcLm2EELi4E23TrivialOffsetCalculatorILi1EjESB_NS0_6memory12LoadWithCastILi1EEENSC_13StoreWithCastILi1EEEEEviT_T0_T2_T3_T4_T5_,@"STO_CUDA_ENTRY STV_DEFAULT"
_ZN2at6native27unrolled_elementwise_kernelIZZZNS0_15neg_kernel_cudaERNS_18TensorIteratorBaseEENKUlvE0_clEvENKUlvE2_clEvEUllE_St5arrayIPcLm2EELi4E23TrivialOffsetCalculatorILi1EjESB_NS0_6memory12LoadWithCastILi1EEENSC_13StoreWithCastILi1EEEEEviT_T0_T2_T3_T4_T5_:
.text._ZN2at6native27unrolled_elementwise_kernelIZZZNS0_15neg_kernel_cudaERNS_18TensorIteratorBaseEENKUlvE0_clEvENKUlvE2_clEvEUllE_St5arrayIPcLm2EELi4E23TrivialOffsetCalculatorILi1EjESB_NS0_6memory12LoadWithCastILi1EEENSC_13StoreWithCastILi1EEEEEviT_T0_T2_T3_T4_T5_:
        /* <DEDUP_REMOVED lines=32> */
.L_x_14201:
[----:B------:R1:W5:Y:S01]  /*0200*/  LDG.E.U8 R34, desc[UR36][R4.64] ;  /* 0x0000002404227981 */ /* 0x000362000c1e1100 */
[----:B------:R-:W-:Y:S01]  /*0210*/  IMAD.MOV.U32 R35, RZ, RZ, RZ ;  /* 0x000000ffff237224 */ /* 0x000fe200078e00ff */
[----:B------:R-:W-:Y:S06]  /*0220*/  BRA `(.L_x_14203) ;  /* 0x0000000c00447947 */ /* 0x000fec0003800000 */
.L_x_14200:
        /* <DEDUP_REMOVED lines=8> */
.L_x_14205:
[----:B------:R-:W2:Y:S02]  /*02b0*/  LDG.E R34, desc[UR36][R4.64] ;  /* 0x0000002404227981 */ /* 0x000ea4000c1e1900 */
[----:B--2---:R-:W-:Y:S01]  /*02c0*/  SHF.R.S32.HI R35, RZ, 0x1f, R34 ;  /* 0x0000001fff237819 */ /* 0x004fe20000011422 */
[----:B------:R-:W-:Y:S06]  /*02d0*/  BRA `(.L_x_14203) ;  /* 0x0000000c00187947 */ /* 0x000fec0003800000 */
.L_x_14204:
[----:B------:R-:W2:Y:S02]  /*02e0*/  LDG.E.S16 R34, desc[UR36][R4.64] ;  /* 0x0000002404227981 */ /* 0x000ea4000c1e1700 */
[----:B--2---:R-:W-:Y:S01]  /*02f0*/  SHF.R.S32.HI R35, RZ, 0x1f, R34 ;  /* 0x0000001fff237819 */ /* 0x004fe20000011422 */
[----:B------:R-:W-:Y:S06]  /*0300*/  BRA `(.L_x_14203) ;  /* 0x0000000c000c7947 */ /* 0x000fec0003800000 */
.L_x_14199:
        /* <DEDUP_REMOVED lines=9> */
.L_x_14207:
[----:B------:R-:W2:Y:S02]  /*03a0*/  LDG.E.U16 R4, desc[UR36][R4.64] ;  /* 0x0000002404047981 */ /* 0x000ea4000c1e1500 */
[----:B--2---:R-:W-:-:S06]  /*03b0*/  HADD2.F32 R34, -RZ, R4.H0_H0 ;  /* 0x20000004ff227230 */ /* 0x004fcc0000004100 */
[----:B------:R-:W2:Y:S02]  /*03c0*/  F2I.S64.TRUNC R34, R34 ;  /* 0x0000002200227311 */ /* 0x000ea4000020d900 */
[----:B--2---:R-:W-:Y:S05]  /*03d0*/  BRA `(.L_x_14203) ;  /* 0x0000000800d87947 */ /* 0x004fea0003800000 */
.L_x_14206:
        /* <DEDUP_REMOVED lines=9> */
.L_x_14209:
[----:B------:R-:W2:Y:S02]  /*0470*/  LDG.E.U16 R4, desc[UR36][R4.64] ;  /* 0x0000002404047981 */ /* 0x000ea4000c1e1500 */
[----:B--2---:R-:W-:-:S06]  /*0480*/  HADD2.F32 R34, -RZ, R4.H0_H0 ;  /* 0x20000004ff227230 */ /* 0x004fcc0000004100 */
[----:B------:R-:W2:Y:S02]  /*0490*/  F2I.S64.TRUNC R34, R34 ;  /* 0x0000002200227311 */ /* 0x000ea4000020d900 */
[----:B--2---:R-:W-:Y:S05]  /*04a0*/  BRA `(.L_x_14203) ;  /* 0x0000000800a47947 */ /* 0x004fea0003800000 */
.L_x_14208:
[----:B------:R-:W2:Y:S02]  /*04b0*/  LDG.E.64 R4, desc[UR36][R4.64] ;  /* 0x0000002404047981 */ /* 0x000ea4000c1e1b00 */
[----:B--2---:R2:W3:Y:S02]  /*04c0*/  F2I.S64.F64.TRUNC R34, R4 ;  /* 0x0000000400227311 */ /* 0x0044e4000030d900 */
[----:B--23--:R-:W-:Y:S05]  /*04d0*/  BRA `(.L_x_14203) ;  /* 0x0000000800987947 */ /* 0x00cfea0003800000 */
.L_x_14198:
        /* <DEDUP_REMOVED lines=13> */
.L_x_14212:
[----:B------:R-:W2:Y:S02]  /*05b0*/  LDG.E.64 R4, desc[UR36][R4.64] ;  /* 0x0000002404047981 */ /* 0x000ea4000c1e1b00 */
[----:B--2---:R2:W3:Y:S02]  /*05c0*/  F2I.S64.F64.TRUNC R34, R4 ;  /* 0x0000000400227311 */ /* 0x0044e4000030d900 */
[----:B--23--:R-:W-:Y:S05]  /*05d0*/  BRA `(.L_x_14203) ;  /* 0x0000000800587947 */ /* 0x00cfea0003800000 */
.L_x_14211:
        /* <DEDUP_REMOVED lines=26> */
.L_x_14214:
        /* <DEDUP_REMOVED lines=12> */
[----:B------:R2:W3:Y:S02]  /*0840*/  F2I.S64.TRUNC R34, R0 ;  /* 0x0000000000227311 */ /* 0x0004e4000020d900 */
[----:B--23--:R-:W-:Y:S05]  /*0850*/  BRA `(.L_x_14203) ;  /* 0x0000000400b87947 */ /* 0x00cfea0003800000 */
.L_x_14213:
[----:B------:R-:W2:Y:S02]  /*0860*/  LDG.E.U16 R34, desc[UR36][R4.64] ;  /* 0x0000002404227981 */ /* 0x000ea4000c1e1500 */
[----:B--2---:R-:W-:-:S06]  /*0870*/  IMAD.U32 R34, R34, 0x10000, RZ ;  /* 0x0001000022227824 */ /* 0x004fcc00078e00ff */
[----:B------:R-:W2:Y:S02]  /*0880*/  F2I.S64.TRUNC R34, R34 ;  /* 0x0000002200227311 */ /* 0x000ea4000020d900 */
[----:B--2---:R-:W-:Y:S05]  /*0890*/  BRA `(.L_x_14203) ;  /* 0x0000000400a87947 */ /* 0x004fea0003800000 */
.L_x_14210:
        /* <DEDUP_REMOVED lines=11> */
.L_x_14217:
        /* <DEDUP_REMOVED lines=21> */
.L_x_14221:
[----:B------:R-:W-:Y:S05]  /*0aa0*/  BSYNC.RECONVERGENT B1 ;  /* 0x0000000000017941 */ /* 0x000fea0003800200 */
.L_x_14220:
[----:B------:R-:W-:Y:S01]  /*0ab0*/  IMAD.SHL.U32 R0, R0, 0x100000, RZ ;  /* 0x0010000000007824 */ /* 0x000fe200078e00ff */
[----:B------:R-:W-:-:S04]  /*0ac0*/  LEA R3, R3, 0x3b800000, 0x17 ;  /* 0x3b80000003037811 */ /* 0x000fc800078eb8ff */
[----:B------:R-:W-:-:S07]  /*0ad0*/  LOP3.LUT R34, R3, R0, R7, 0xfe, !PT ;  /* 0x0000000003227212 */ /* 0x000fce00078efe07 */
.L_x_14219:
[----:B------:R-:W-:Y:S05]  /*0ae0*/  BSYNC.RECONVERGENT B0 ;  /* 0x0000000000007941 */ /* 0x000fea0003800200 */
.L_x_14218:
[----:B------:R-:W4:Y:S02]  /*0af0*/  F2I.S64.TRUNC R34, R34 ;  /* 0x0000002200227311 */ /* 0x000f24000020d900 */
[----:B----4-:R-:W-:Y:S05]  /*0b00*/  BRA `(.L_x_14203) ;  /* 0x00000004000c7947 */ /* 0x010fea0003800000 */
.L_x_14216:
        /* <DEDUP_REMOVED lines=21> */
.L_x_14225:
[----:B------:R-:W-:Y:S05]  /*0c60*/  BSYNC.RECONVERGENT B1 ;  /* 0x0000000000017941 */ /* 0x000fea0003800200 */
.L_x_14224:
[----:B------:R-:W-:Y:S01]  /*0c70*/  IMAD.SHL.U32 R0, R0, 0x200000, RZ ;  /* 0x0020000000007824 */ /* 0x000fe200078e00ff */
[----:B------:R-:W-:-:S04]  /*0c80*/  LEA R3, R3, 0x37800000, 0x17 ;  /* 0x3780000003037811 */ /* 0x000fc800078eb8ff */
[----:B------:R-:W-:-:S07]  /*0c90*/  LOP3.LUT R34, R3, R0, R7, 0xfe, !PT ;  /* 0x0000000003227212 */ /* 0x000fce00078efe07 */
.L_x_14223:
[----:B------:R-:W-:Y:S05]  /*0ca0*/  BSYNC.RECONVERGENT B0 ;  /* 0x0000000000007941 */ /* 0x000fea0003800200 */
.L_x_14222:
[----:B------:R-:W4:Y:S02]  /*0cb0*/  F2I.S64.TRUNC R34, R34 ;  /* 0x0000002200227311 */ /* 0x000f24000020d900 */
[----:B----4-:R-:W-:Y:S05]  /*0cc0*/  BRA `(.L_x_14203) ;  /* 0x00000000009c7947 */ /* 0x010fea0003800000 */
.L_x_14215:
[----:B------:R-:W-:-:S09]  /*0cd0*/  UISETP.NE.AND UP0, UPT, UR4, 0x1c, UPT ;  /* 0x0000001c0400788c */ /* 0x000fd2000bf05270 */
[----:B------:R-:W-:Y:S05]  /*0ce0*/  BRA.U !UP0, `(.L_x_14226) ;  /* 0x00000001088c7547 */ /* 0x000fea000b800000 */
[----:B------:R-:W-:-:S09]  /*0cf0*/  UISETP.NE.AND UP0, UPT, UR4, 0x1d, UPT ;  /* 0x0000001d0400788c */ /* 0x000fd2000bf05270 */
[----:B------:R-:W-:Y:S05]  /*0d00*/  BRA.U !UP0, `(.L_x_14227) ;  /* 0x00000001087c7547 */ /* 0x000fea000b800000 */
[----:B------:R-:W-:-:S09]  /*0d10*/  UISETP.NE.AND UP0, UPT, UR4, 0x2c, UPT ;  /* 0x0000002c0400788c */ /* 0x000fd2000bf05270 */
[----:B------:R-:W-:Y:S05]  /*0d20*/  BRA.U !UP0, `(.L_x_14228) ;  /* 0x0000000108487547 */ /* 0x000fea000b800000 */
.L_x_14202:
        /* <DEDUP_REMOVED lines=16> */
.L_x_14229:
[----:B------:R-:W-:Y:S01]  /*0e30*/  CS2R R34, SRZ ;  /* 0x0000000000227805 */ /* 0x000fe2000001ff00 */
[----:B------:R-:W-:Y:S06]  /*0e40*/  BRA `(.L_x_14203) ;  /* 0x00000000003c7947 */ /* 0x000fec0003800000 */
.L_x_14228:
        /* <DEDUP_REMOVED lines=8> */
.L_x_14231:
[----:B------:R-:W-:Y:S05]  /*0ed0*/  BSYNC.RECONVERGENT B0 ;  /* 0x0000000000007941 */ /* 0x000fea0003800200 */
.L_x_14230:
[----:B------:R-:W2:Y:S02]  /*0ee0*/  F2I.S64.TRUNC R34, R34 ;  /* 0x0000002200227311 */ /* 0x000ea4000020d900 */
[----:B--2---:R-:W-:Y:S05]  /*0ef0*/  BRA `(.L_x_14203) ;  /* 0x0000000000107947 */ /* 0x004fea0003800000 */
.L_x_14227:
[----:B------:R2:W5:Y:S01]  /*0f00*/  LDG.E.64 R34, desc[UR36][R4.64] ;  /* 0x0000002404227981 */ /* 0x000562000c1e1b00 */
[----:B------:R-:W-:Y:S05]  /*0f10*/  BRA `(.L_x_14203) ;  /* 0x0000000000087947 */ /* 0x000fea0003800000 */
.L_x_14226:
[----:B------:R3:W5:Y:S01]  /*0f20*/  LDG.E R34, desc[UR36][R4.64] ;  /* 0x0000002404227981 */ /* 0x000762000c1e1900 */
[----:B------:R-:W-:-:S07]  /*0f30*/  IMAD.MOV.U32 R35, RZ, RZ, RZ ;  /* 0x000000ffff237224 */ /* 0x000fce00078e00ff */
.L_x_14203:
[----:B------:R-:W-:-:S07]  /*0f40*/  VIADD R17, R29, 0x80 ;  /* 0x000000801d117836 */ /* 0x000fce0000000000 */
.L_x_14197:
[----:B------:R-:W-:Y:S05]  /*0f50*/  BSYNC.RECONVERGENT B6 ;  /* 0x0000000000067941 */ /* 0x000fea0003800200 */
.L_x_14196:
        /* <DEDUP_REMOVED lines=24> */
.L_x_14237:
[----:B------:R4:W5:Y:S01]  /*10e0*/  LDG.E.U8 R32, desc[UR36][R4.64] ;  /* 0x0000002404207981 */ /* 0x000962000c1e1100 */
[----:B------:R-:W-:Y:S01]  /*10f0*/  IMAD.MOV.U32 R33, RZ, RZ, RZ ;  /* 0x000000ffff217224 */ /* 0x000fe200078e00ff */
[----:B------:R-:W-:Y:S06]  /*1100*/  BRA `(.L_x_14239) ;  /* 0x0000000c00447947 */ /* 0x000fec0003800000 */
.L_x_14236:
        /* <DEDUP_REMOVED lines=8> */
.L_x_14241:
[----:B------:R-:W2:Y:S02]  /*1190*/  LDG.E R32, desc[UR36][R4.64] ;  /* 0x0000002404207981 */ /* 0x000ea4000c1e1900 */
[----:B--2---:R-:W-:Y:S01]  /*11a0*/  SHF.R.S32.HI R33, RZ, 0x1f, R32 ;  /* 0x0000001fff217819 */ /* 0x004fe20000011420 */
[----:B------:R-:W-:Y:S06]  /*11b0*/  BRA `(.L_x_14239) ;  /* 0x0000000c00187947 */ /* 0x000fec0003800000 */
.L_x_14240:
[----:B------:R-:W2:Y:S02]  /*11c0*/  LDG.E.S16 R32, desc[UR36][R4.64] ;  /* 0x0000002404207981 */ /* 0x000ea4000c1e1700 */
[----:B--2---:R-:W-:Y:S01]  /*11d0*/  SHF.R.S32.HI R33, RZ, 0x1f, R32 ;  /* 0x0000001fff217819 */ /* 0x004fe20000011420 */
[----:B------:R-:W-:Y:S06]  /*11e0*/  BRA `(.L_x_14239) ;  /* 0x0000000c000c7947 */ /* 0x000fec0003800000 */
.L_x_14235:
        /* <DEDUP_REMOVED lines=9> */
.L_x_14243:
[----:B------:R-:W2:Y:S02]  /*1280*/  LDG.E.U16 R4, desc[UR36][R4.64] ;  /* 0x0000002404047981 */ /* 0x000ea4000c1e1500 */
[----:B--2---:R-:W-:-:S06]  /*1290*/  HADD2.F32 R32, -RZ, R4.H0_H0 ;  /* 0x20000004ff207230 */ /* 0x004fcc0000004100 */
[----:B------:R-:W3:Y:S02]  /*12a0*/  F2I.S64.TRUNC R32, R32 ;  /* 0x0000002000207311 */ /* 0x000ee4000020d900 */
[----:B---3--:R-:W-:Y:S05]  /*12b0*/  BRA `(.L_x_14239) ;  /* 0x0000000800d87947 */ /* 0x008fea0003800000 */
.L_x_14242:
        /* <DEDUP_REMOVED lines=9> */
.L_x_14245:
[----:B------:R-:W2:Y:S02]  /*1350*/  LDG.E.U16 R4, desc[UR36][R4.64] ;  /* 0x0000002404047981 */ /* 0x000ea4000c1e1500 */
[----:B--2---:R-:W-:-:S06]  /*1360*/  HADD2.F32 R32, -RZ, R4.H0_H0 ;  /* 0x20000004ff207230 */ /* 0x004fcc0000004100 */
[----:B------:R-:W3:Y:S02]  /*1370*/  F2I.S64.TRUNC R32, R32 ;  /* 0x0000002000207311 */ /* 0x000ee4000020d900 */
[----:B---3--:R-:W-:Y:S05]  /*1380*/  BRA `(.L_x_14239) ;  /* 0x0000000800a47947 */ /* 0x008fea0003800000 */
.L_x_14244:
[----:B------:R-:W2:Y:S02]  /*1390*/  LDG.E.64 R4, desc[UR36][R4.64] ;  /* 0x0000002404047981 */ /* 0x000ea4000c1e1b00 */
[----:B--2---:R3:W4:Y:S02]  /*13a0*/  F2I.S64.F64.TRUNC R32, R4 ;  /* 0x0000000400207311 */ /* 0x004724000030d900 */
[----:B---34-:R-:W-:Y:S05]  /*13b0*/  BRA `(.L_x_14239) ;  /* 0x0000000800987947 */ /* 0x018fea0003800000 */
.L_x_14234:
        /* <DEDUP_REMOVED lines=13> */
.L_x_14248:
[----:B------:R-:W2:Y:S02]  /*1490*/  LDG.E.64 R4, desc[UR36][R4.64] ;  /* 0x0000002404047981 */ /* 0x000ea4000c1e1b00 */
[----:B--2---:R0:W1:Y:S02]  /*14a0*/  F2I.S64.F64.TRUNC R32, R4 ;  /* 0x0000000400207311 */ /* 0x004064000030d900 */
[----:B01----:R-:W-:Y:S05]  /*14b0*/  BRA `(.L_x_14239) ;  /* 0x0000000800587947 */ /* 0x003fea0003800000 */
.L_x_14247:
        /* <DEDUP_REMOVED lines=26> */
.L_x_14250:
        /* <DEDUP_REMOVED lines=14> */
.L_x_14249:
[----:B------:R-:W2:Y:S02]  /*1740*/  LDG.E.U16 R32, desc[UR36][R4.64] ;  /* 0x0000002404207981 */ /* 0x000ea4000c1e1500 */
[----:B--2---:R-:W-:-:S06]  /*1750*/  IMAD.U32 R32, R32, 0x10000, RZ ;  /* 0x0001000020207824 */ /* 0x004fcc00078e00ff */
[----:B------:R-:W0:Y:S02]  /*1760*/  F2I.S64.TRUNC R32, R32 ;  /* 0x0000002000207311 */ /* 0x000e24000020d900 */
[----:B0-----:R-:W-:Y:S05]  /*1770*/  BRA `(.L_x_14239) ;  /* 0x0000000400a87947 */ /* 0x001fea0003800000 */
.L_x_14246:
        /* <DEDUP_REMOVED lines=11> */
.L_x_14253:
        /* <DEDUP_REMOVED lines=21> */
.L_x_14257:
[----:B------:R-:W-:Y:S05]  /*1980*/  BSYNC.RECONVERGENT B1 ;  /* 0x0000000000017941 */ /* 0x000fea0003800200 */
.L_x_14256:
[----:B------:R-:W-:Y:S01]  /*1990*/  IMAD.SHL.U32 R0, R0, 0x100000, RZ ;  /* 0x0010000000007824 */ /* 0x000fe200078e00ff */
[----:B------:R-:W-:-:S04]  /*19a0*/  LEA R3, R3, 0x3b800000, 0x17 ;  /* 0x3b80000003037811 */ /* 0x000fc800078eb8ff */
[----:B------:R-:W-:-:S07]  /*19b0*/  LOP3.LUT R32, R3, R0, R7, 0xfe, !PT ;  /* 0x0000000003207212 */ /* 0x000fce00078efe07 */
.L_x_14255:
[----:B------:R-:W-:Y:S05]  /*19c0*/  BSYNC.RECONVERGENT B0 ;  /* 0x0000000000007941 */ /* 0x000fea0003800200 */
.L_x_14254:
[----:B------:R-:W2:Y:S02]  /*19d0*/  F2I.S64.TRUNC R32, R32 ;  /* 0x0000002000207311 */ /* 0x000ea4000020d900 */
[----:B--2---:R-:W-:Y:S05]  /*19e0*/  BRA `(.L_x_14239) ;  /* 0x00000004000c7947 */ /* 0x004fea0003800000 */
.L_x_14252:
        /* <DEDUP_REMOVED lines=21> */
.L_x_14261:
[----:B------:R-:W-:Y:S05]  /*1b40*/  BSYNC.RECONVERGENT B1 ;  /* 0x0000000000017941 */ /* 0x000fea0003800200 */
.L_x_14260:
[----:B------:R-:W-:Y:S01]  /*1b50*/  IMAD.SHL.U32 R0, R0, 0x200000, RZ ;  /* 0x0020000000007824 */ /* 0x000fe200078e00ff */
[----:B------:R-:W-:-:S04]  /*1b60*/  LEA R3, R3, 0x37800000, 0x17 ;  /* 0x3780000003037811 */ /* 0x000fc800078eb8ff */
[----:B------:R-:W-:-:S07]  /*1b70*/  LOP3.LUT R32, R3, R0, R7, 0xfe, !PT ;  /* 0x0000000003207212 */ /* 0x000fce00078efe07 */
.L_x_14259:
[----:B------:R-:W-:Y:S05]  /*1b80*/  BSYNC.RECONVERGENT B0 ;  /* 0x0000000000007941 */ /* 0x000fea0003800200 */
.L_x_14258:
[----:B------:R-:W2:Y:S02]  /*1b90*/  F2I.S64.TRUNC R32, R32 ;  /* 0x0000002000207311 */ /* 0x000ea4000020d900 */
[----:B--2---:R-:W-:Y:S05]  /*1ba0*/  BRA `(.L_x_14239) ;  /* 0x00000000009c7947 */ /* 0x004fea0003800000 */
.L_x_14251:
        /* <DEDUP_REMOVED lines=14> */
.L_x_14265:
[----:B------:R-:W-:Y:S05]  /*1c90*/  BSYNC.RECONVERGENT B0 ;  /* 0x0000000000007941 */ /* 0x000fea0003800200 */
.L_x_14264:
[----:B------:R-:W2:Y:S02]  /*1ca0*/  F2I.S64.TRUNC R32, R32 ;  /* 0x0000002000207311 */ /* 0x000ea4000020d900 */
[----:B--2---:R-:W-:Y:S05]  /*1cb0*/  BRA `(.L_x_14239) ;  /* 0x0000000000587947 */ /* 0x004fea0003800000 */
.L_x_14238:
        /* <DEDUP_REMOVED lines=16> */
.L_x_14266:
[----:B------:R-:W-:Y:S01]  /*1dc0*/  CS2R R32, SRZ ;  /* 0x0000000000207805 */ /* 0x000fe2000001ff00 */
[----:B------:R-:W-:Y:S06]  /*1dd0*/  BRA `(.L_x_14239) ;  /* 0x0000000000107947 */ /* 0x000fec0003800000 */
.L_x_14263:
[----:B------:R1:W5:Y:S01]  /*1de0*/  LDG.E.64 R32, desc[UR36][R4.64] ;  /* 0x0000002404207981 */ /* 0x000362000c1e1b00 */
[----:B------:R-:W-:Y:S05]  /*1df0*/  BRA `(.L_x_14239) ;  /* 0x0000000000087947 */ /* 0x000fea0003800000 */
.L_x_14262:
[----:B------:R0:W5:Y:S01]  /*1e00*/  LDG.E R32, desc[UR36][R4.64] ;  /* 0x0000002404207981 */ /* 0x000162000c1e1900 */
[----:B------:R-:W-:-:S07]  /*1e10*/  IMAD.MOV.U32 R33, RZ, RZ, RZ ;  /* 0x000000ffff217224 */ /* 0x000fce00078e00ff */
.L_x_14239:
[----:B------:R-:W-:-:S07]  /*1e20*/  VIADD R17, R17, 0x80 ;  /* 0x0000008011117836 */ /* 0x000fce0000000000 */
.L_x_14233:
[----:B------:R-:W-:Y:S05]  /*1e30*/  BSYNC.RECONVERGENT B6 ;  /* 0x0000000000067941 */ /* 0x000fea0003800200 */
.L_x_14232:
        /* <DEDUP_REMOVED lines=24> */
.L_x_14272:
[----:B------:R4:W5:Y:S01]  /*1fc0*/  LDG.E.U8 R24, desc[UR36][R4.64] ;  /* 0x0000002404187981 */ /* 0x000962000c1e1100 */
[----:B------:R-:W-:Y:S01]  /*1fd0*/  IMAD.MOV.U32 R25, RZ, RZ, RZ ;  /* 0x000000ffff197224 */ /* 0x000fe200078e00ff */
[----:B------:R-:W-:Y:S06]  /*1fe0*/  BRA `(.L_x_14274) ;  /* 0x0000000c00447947 */ /* 0x000fec0003800000 */
.L_x_14271:
        /* <DEDUP_REMOVED lines=8> */
.L_x_14276:
[----:B------:R-:W2:Y:S02]  /*2070*/  LDG.E R24, desc[UR36][R4.64] ;  /* 0x0000002404187981 */ /* 0x000ea4000c1e1900 */
[----:B--2---:R-:W-:Y:S01]  /*2080*/  SHF.R.S32.HI R25, RZ, 0x1f, R24 ;  /* 0x0000001fff197819 */ /* 0x004fe20000011418 */
[----:B------:R-:W-:Y:S06]  /*2090*/  BRA `(.L_x_14274) ;  /* 0x0000000c00187947 */ /* 0x000fec0003800000 */
.L_x_14275:
[----:B------:R-:W2:Y:S02]  /*20a0*/  LDG.E.S16 R24, desc[UR36][R4.64] ;  /* 0x0000002404187981 */ /* 0x000ea4000c1e1700 */
[----:B--2---:R-:W-:Y:S01]  /*20b0*/  SHF.R.S32.HI R25, RZ, 0x1f, R24 ;  /* 0x0000001fff197819 */ /* 0x004fe20000011418 */
[----:B------:R-:W-:Y:S06]  /*20c0*/  BRA `(.L_x_14274) ;  /* 0x0000000c000c7947 */ /* 0x000fec0003800000 */
.L_x_14270:
        /* <DEDUP_REMOVED lines=9> */
.L_x_14278:
[----:B------:R-:W2:Y:S02]  /*2160*/  LDG.E.U16 R4, desc[UR36][R4.64] ;  /* 0x0000002404047981 */ /* 0x000ea4000c1e1500 */
[----:B--2---:R-:W-:-:S06]  /*2170*/  HADD2.F32 R24, -RZ, R4.H0_H0 ;  /* 0x20000004ff187230 */ /* 0x004fcc0000004100 */
[----:B------:R-:W3:Y:S02]  /*2180*/  F2I.S64.TRUNC R24, R24 ;  /* 0x0000001800187311 */ /* 0x000ee4000020d900 */
[----:B---3--:R-:W-:Y:S05]  /*2190*/  BRA `(.L_x_14274) ;  /* 0x0000000800d87947 */ /* 0x008fea0003800000 */
.L_x_14277:
        /* <DEDUP_REMOVED lines=9> */
.L_x_14280:
[----:B------:R-:W2:Y:S02]  /*2230*/  LDG.E.U16 R4, desc[UR36][R4.64] ;  /* 0x0000002404047981 */ /* 0x000ea4000c1e1500 */
[----:B--2---:R-:W-:-:S06]  /*2240*/  HADD2.F32 R24, -RZ, R4.H0_H0 ;  /* 0x20000004ff187230 */ /* 0x004fcc0000004100 */
[----:B------:R-:W3:Y:S02]  /*2250*/  F2I.S64.TRUNC R24, R24 ;  /* 0x0000001800187311 */ /* 0x000ee4000020d900 */
[----:B---3--:R-:W-:Y:S05]  /*2260*/  BRA `(.L_x_14274) ;  /* 0x0000000800a47947 */ /* 0x008fea0003800000 */
.L_x_14279:
[----:B------:R-:W2:Y:S02]  /*2270*/  LDG.E.64 R4, desc[UR36][R4.64] ;  /* 0x0000002404047981 */ /* 0x000ea4000c1e1b00 */
[----:B--2---:R3:W4:Y:S02]  /*2280*/  F2I.S64.F64.TRUNC R24, R4 ;  /* 0x0000000400187311 */ /* 0x004724000030d900 */
[----:B---34-:R-:W-:Y:S05]  /*2290*/  BRA `(.L_x_14274) ;  /* 0x0000000800987947 */ /* 0x018fea0003800000 */
.L_x_14269:
        /* <DEDUP_REMOVED lines=13> */
.L_x_14283:
[----:B------:R-:W2:Y:S02]  /*2370*/  LDG.E.64 R4, desc[UR36][R4.64] ;  /* 0x0000002404047981 */ /* 0x000ea4000c1e1b00 */
[----:B--2---:R3:W4:Y:S02]  /*2380*/  F2I.S64.F64.TRUNC R24, R4 ;  /* 0x0000000400187311 */ /* 0x004724000030d900 */
[----:B---34-:R-:W-:Y:S05]  /*2390*/  BRA `(.L_x_14274) ;  /* 0x0000000800587947 */ /* 0x018fea0003800000 */
.L_x_14282:
        /* <DEDUP_REMOVED lines=26> */
.L_x_14285:
        /* <DEDUP_REMOVED lines=12> */
[----:B------:R3:W4:Y:S02]  /*2600*/  F2I.S64.TRUNC R24, R0 ;  /* 0x0000000000187311 */ /* 0x000724000020d900 */
[----:B---34-:R-:W-:Y:S05]  /*2610*/  BRA `(.L_x_14274) ;  /* 0x0000000400b87947 */ /* 0x018fea0003800000 */
.L_x_14284:
[----:B------:R-:W2:Y:S02]  /*2620*/  LDG.E.U16 R24, desc[UR36][R4.64] ;  /* 0x0000002404187981 */ /* 0x000ea4000c1e1500 */
[----:B--2---:R-:W-:-:S06]  /*2630*/  IMAD.U32 R24, R24, 0x10000, RZ ;  /* 0x0001000018187824 */ /* 0x004fcc00078e00ff */
[----:B------:R-:W3:Y:S02]  /*2640*/  F2I.S64.TRUNC R24, R24 ;  /* 0x0000001800187311 */ /* 0x000ee4000020d900 */
[----:B---3--:R-:W-:Y:S05]  /*2650*/  BRA `(.L_x_14274) ;  /* 0x0000000400a87947 */ /* 0x008fea0003800000 */
.L_x_14281:
        /* <DEDUP_REMOVED lines=11> */
.L_x_14288:
        /* <DEDUP_REMOVED lines=21> */
.L_x_14292:
[----:B------:R-:W-:Y:S05]  /*2860*/  BSYNC.RECONVERGENT B1 ;  /* 0x0000000000017941 */ /* 0x000fea0003800200 */
.L_x_14291:
[----:B------:R-:W-:Y:S01]  /*2870*/  IMAD.SHL.U32 R0, R0, 0x100000, RZ ;  /* 0x0010000000007824 */ /* 0x000fe200078e00ff */
[----:B------:R-:W-:-:S04]  /*2880*/  LEA R3, R3, 0x3b800000, 0x17 ;  /* 0x3b80000003037811 */ /* 0x000fc800078eb8ff */
[----:B------:R-:W-:-:S07]  /*2890*/  LOP3.LUT R24, R3, R0, R7, 0xfe, !PT ;  /* 0x0000000003187212 */ /* 0x000fce00078efe07 */
.L_x_14290:
[----:B------:R-:W-:Y:S05]  /*28a0*/  BSYNC.RECONVERGENT B0 ;  /* 0x0000000000007941 */ /* 0x000fea0003800200 */
.L_x_14289:
[----:B------:R-:W1:Y:S02]  /*28b0*/  F2I.S64.TRUNC R24, R24 ;  /* 0x0000001800187311 */ /* 0x000e64000020d900 */
[----:B-1----:R-:W-:Y:S05]  /*28c0*/  BRA `(.L_x_14274) ;  /* 0x00000004000c7947 */ /* 0x002fea0003800000 */
.L_x_14287:
        /* <DEDUP_REMOVED lines=21> */
.L_x_14296:
[----:B------:R-:W-:Y:S05]  /*2a20*/  BSYNC.RECONVERGENT B1 ;  /* 0x0000000000017941 */ /* 0x000fea0003800200 */
.L_x_14295:
[----:B------:R-:W-:Y:S01]  /*2a30*/  IMAD.SHL.U32 R0, R0, 0x200000, RZ ;  /* 0x0020000000007824 */ /* 0x000fe200078e00ff */
[----:B------:R-:W-:-:S04]  /*2a40*/  LEA R3, R3, 0x37800000, 0x17 ;  /* 0x3780000003037811 */ /* 0x000fc800078eb8ff */
[----:B------:R-:W-:-:S07]  /*2a50*/  LOP3.LUT R24, R3, R0, R7, 0xfe, !PT ;  /* 0x0000000003187212 */ /* 0x000fce00078efe07 */
.L_x_14294:
[----:B------:R-:W-:Y:S05]  /*2a60*/  BSYNC.RECONVERGENT B0 ;  /* 0x0000000000007941 */ /* 0x000fea0003800200 */
.L_x_14293:
[----:B------:R-:W1:Y:S02]  /*2a70*/  F2I.S64.TRUNC R24, R24 ;  /* 0x0000001800187311 */ /* 0x000e64000020d900 */
[----:B-1----:R-:W-:Y:S05]  /*2a80*/  BRA `(.L_x_14274) ;  /* 0x00000000009c7947 */ /* 0x002fea0003800000 */
.L_x_14286:
        /* <DEDUP_REMOVED lines=14> */
.L_x_14300:
[----:B------:R-:W-:Y:S05]  /*2b70*/  BSYNC.RECONVERGENT B0 ;  /* 0x0000000000007941 */ /* 0x000fea0003800200 */
.L_x_14299:
[----:B------:R-:W2:Y:S02]  /*2b80*/  F2I.S64.TRUNC R24, R24 ;  /* 0x0000001800187311 */ /* 0x000ea4000020d900 */
[----:B--2---:R-:W-:Y:S05]  /*2b90*/  BRA `(.L_x_14274) ;  /* 0x0000000000587947 */ /* 0x004fea0003800000 */
.L_x_14273:
        /* <DEDUP_REMOVED lines=16> */
.L_x_14301:
[----:B------:R-:W-:Y:S01]  /*2ca0*/  CS2R R24, SRZ ;  /* 0x0000000000187805 */ /* 0x000fe2000001ff00 */
[----:B------:R-:W-:Y:S06]  /*2cb0*/  BRA `(.L_x_14274) ;  /* 0x0000000000107947 */ /* 0x000fec0003800000 */
.L_x_14298:
[----:B------:R2:W5:Y:S01]  /*2cc0*/  LDG.E.64 R24, desc[UR36][R4.64] ;  /* 0x0000002404187981 */ /* 0x000562000c1e1b00 */
[----:B------:R-:W-:Y:S05]  /*2cd0*/  BRA `(.L_x_14274) ;  /* 0x0000000000087947 */ /* 0x000fea0003800000 */
.L_x_14297:
[----:B------:R1:W5:Y:S01]  /*2ce0*/  LDG.E R24, desc[UR36][R4.64] ;  /* 0x0000002404187981 */ /* 0x000362000c1e1900 */
[----:B------:R-:W-:-:S07]  /*2cf0*/  IMAD.MOV.U32 R25, RZ, RZ, RZ ;  /* 0x000000ffff197224 */ /* 0x000fce00078e00ff */
.L_x_14274:
[----:B------:R-:W-:-:S07]  /*2d00*/  VIADD R17, R17, 0x80 ;  /* 0x0000008011117836 */ /* 0x000fce0000000000 */
.L_x_14268:
[----:B------:R-:W-:Y:S05]  /*2d10*/  BSYNC.RECONVERGENT B6 ;  /* 0x0000000000067941 */ /* 0x000fea0003800200 */
.L_x_14267:
        /* <DEDUP_REMOVED lines=24> */
.L_x_14307:
[----:B------:R0:W5:Y:S01]  /*2ea0*/  LDG.E.U8 R22, desc[UR36][R4.64] ;  /* 0x0000002404167981 */ /* 0x000162000c1e1100 */
[----:B------:R-:W-:Y:S01]  /*2eb0*/  IMAD.MOV.U32 R23, RZ, RZ, RZ ;  /* 0x000000ffff177224 */ /* 0x000fe200078e00ff */
[----:B------:R-:W-:Y:S06]  /*2ec0*/  BRA `(.L_x_14303) ;  /* 0x0000000c00407947 */ /* 0x000fec0003800000 */
.L_x_14306:
        /* <DEDUP_REMOVED lines=8> */
.L_x_14310:
[----:B------:R-:W2:Y:S02]  /*2f50*/  LDG.E R22, desc[UR36][R4.64] ;  /* 0x0000002404167981 */ /* 0x000ea4000c1e1900 */
[----:B--2---:R-:W-:Y:S01]  /*2f60*/  SHF.R.S32.HI R23, RZ, 0x1f, R22 ;  /* 0x0000001fff177819 */ /* 0x004fe20000011416 */
[----:B------:R-:W-:Y:S06]  /*2f70*/  BRA `(.L_x_14303) ;  /* 0x0000000c00147947 */ /* 0x000fec0003800000 */
.L_x_14309:
[----:B------:R-:W2:Y:S02]  /*2f80*/  LDG.E.S16 R22, desc[UR36][R4.64] ;  /* 0x0000002404167981 */ /* 0x000ea4000c1e1700 */
[----:B--2---:R-:W-:Y:S01]  /*2f90*/  SHF.R.S32.HI R23, RZ, 0x1f, R22 ;  /* 0x0000001fff177819 */ /* 0x004fe20000011416 */
[----:B------:R-:W-:Y:S06]  /*2fa0*/  BRA `(.L_x_14303) ;  /* 0x0000000c00087947 */ /* 0x000fec0003800000 */
.L_x_14305:
        /* <DEDUP_REMOVED lines=9> */
.L_x_14312:
[----:B------:R-:W2:Y:S02]  /*3040*/  LDG.E.U16 R4, desc[UR36][R4.64] ;  /* 0x0000002404047981 */ /* 0x000ea4000c1e1500 */
[----:B--2---:R-:W-:-:S06]  /*3050*/  HADD2.F32 R22, -RZ, R4.H0_H0 ;  /* 0x20000004ff167230 */ /* 0x004fcc0000004100 */
[----:B------:R-:W0:Y:S02]  /*3060*/  F2I.S64.TRUNC R22, R22 ;  /* 0x0000001600167311 */ /* 0x000e24000020d900 */
[----:B0-----:R-:W-:Y:S05]  /*3070*/  BRA `(.L_x_14303) ;  /* 0x0000000800d47947 */ /* 0x001fea0003800000 */
.L_x_14311:
        /* <DEDUP_REMOVED lines=9> */
.L_x_14314:
[----:B------:R-:W2:Y:S02]  /*3110*/  LDG.E.U16 R4, desc[UR36][R4.64] ;  /* 0x0000002404047981 */ /* 0x000ea4000c1e1500 */
[----:B--2---:R-:W-:-:S06]  /*3120*/  HADD2.F32 R22, -RZ, R4.H0_H0 ;  /* 0x20000004ff167230 */ /* 0x004fcc0000004100 */
[----:B------:R-:W0:Y:S02]  /*3130*/  F2I.S64.TRUNC R22, R22 ;  /* 0x0000001600167311 */ /* 0x000e24000020d900 */
[----:B0-----:R-:W-:Y:S05]  /*3140*/  BRA `(.L_x_14303) ;  /* 0x0000000800a07947 */ /* 0x001fea0003800000 */
.L_x_14313:
[----:B------:R-:W2:Y:S02]  /*3150*/  LDG.E.64 R4, desc[UR36][R4.64] ;  /* 0x0000002404047981 */ /* 0x000ea4000c1e1b00 */
[----:B--2---:R0:W1:Y:S02]  /*3160*/  F2I.S64.F64.TRUNC R22, R4 ;  /* 0x0000000400167311 */ /* 0x004064000030d900 */
[----:B01----:R-:W-:Y:S05]  /*3170*/  BRA `(.L_x_14303) ;  /* 0x0000000800947947 */ /* 0x003fea0003800000 */
.L_x_14304:
        /* <DEDUP_REMOVED lines=13> */
.L_x_14317:
[----:B------:R-:W2:Y:S02]  /*3250*/  LDG.E.64 R4, desc[UR36][R4.64] ;  /* 0x0000002404047981 */ /* 0x000ea4000c1e1b00 */
[----:B--2---:R0:W1:Y:S02]  /*3260*/  F2I.S64.F64.TRUNC R22, R4 ;  /* 0x0000000400167311 */ /* 0x004064000030d900 */
[----:B01----:R-:W-:Y:S05]  /*3270*/  BRA `(.L_x_14303) ;  /* 0x0000000800547947 */ /* 0x003fea0003800000 */
.L_x_14316:
        /* <DEDUP_REMOVED lines=26> */
.L_x_14319:
        /* <DEDUP_REMOVED lines=14> */
.L_x_14318:
[----:B------:R-:W2:Y:S02]  /*3500*/  LDG.E.U16 R22, desc[UR36][R4.64] ;  /* 0x0000002404167981 */ /* 0x000ea4000c1e1500 */
[----:B--2---:R-:W-:-:S06]  /*3510*/  IMAD.U32 R22, R22, 0x10000, RZ ;  /* 0x0001000016167824 */ /* 0x004fcc00078e00ff */
[----:B------:R-:W0:Y:S02]  /*3520*/  F2I.S64.TRUNC R22, R22 ;  /* 0x0000001600167311 */ /* 0x000e24000020d900 */
[----:B0-----:R-:W-:Y:S05]  /*3530*/  BRA `(.L_x_14303) ;  /* 0x0000000400a47947 */ /* 0x001fea0003800000 */
.L_x_14315:
        /* <DEDUP_REMOVED lines=11> */
.L_x_14322:
        /* <DEDUP_REMOVED lines=21> */
.L_x_14326:
[----:B------:R-:W-:Y:S05]  /*3740*/  BSYNC.RECONVERGENT B1 ;  /* 0x0000000000017941 */ /* 0x000fea0003800200 */
.L_x_14325:
[----:B------:R-:W-:Y:S01]  /*3750*/  IMAD.SHL.U32 R0, R0, 0x100000, RZ ;  /* 0x0010000000007824 */ /* 0x000fe200078e00ff */
[----:B------:R-:W-:-:S04]  /*3760*/  LEA R3, R3, 0x3b800000, 0x17 ;  /* 0x3b80000003037811 */ /* 0x000fc800078eb8ff */
[----:B------:R-:W-:-:S07]  /*3770*/  LOP3.LUT R22, R3, R0, R7, 0xfe, !PT ;  /* 0x0000000003167212 */ /* 0x000fce00078efe07 */
.L_x_14324:
[----:B------:R-:W-:Y:S05]  /*3780*/  BSYNC.RECONVERGENT B0 ;  /* 0x0000000000007941 */ /* 0x000fea0003800200 */
.L_x_14323:
[----:B------:R-:W0:Y:S02]  /*3790*/  F2I.S64.TRUNC R22, R22 ;  /* 0x0000001600167311 */ /* 0x000e24000020d900 */
[----:B0-----:R-:W-:Y:S05]  /*37a0*/  BRA `(.L_x_14303) ;  /* 0x0000000400087947 */ /* 0x001fea0003800000 */
.L_x_14321:
        /* <DEDUP_REMOVED lines=21> */
.L_x_14330:
[----:B------:R-:W-:Y:S05]  /*3900*/  BSYNC.RECONVERGENT B1 ;  /* 0x0000000000017941 */ /* 0x000fea0003800200 */
.L_x_14329:
[----:B------:R-:W-:Y:S01]  /*3910*/  IMAD.SHL.U32 R0, R0, 0x200000, RZ ;  /* 0x0020000000007824 */ /* 0x000fe200078e00ff */
[----:B------:R-:W-:-:S04]  /*3920*/  LEA R3, R3, 0x37800000, 0x17 ;  /* 0x3780000003037811 */ /* 0x000fc800078eb8ff */
[----:B------:R-:W-:-:S07]  /*3930*/  LOP3.LUT R22, R3, R0, R7, 0xfe, !PT ;  /* 0x0000000003167212 */ /* 0x000fce00078efe07 */
.L_x_14328:
[----:B------:R-:W-:Y:S05]  /*3940*/  BSYNC.RECONVERGENT B0 ;  /* 0x0000000000007941 */ /* 0x000fea0003800200 */
.L_x_14327:
[----:B------:R-:W0:Y:S02]  /*3950*/  F2I.S64.TRUNC R22, R22 ;  /* 0x0000001600167311 */ /* 0x000e24000020d900 */
[----:B0-----:R-:W-:Y:S05]  /*3960*/  BRA `(.L_x_14303) ;  /* 0x0000000000987947 */ /* 0x001fea0003800000 */
.L_x_14320:
        /* <DEDUP_REMOVED lines=14> */
.L_x_14334:
[----:B------:R-:W-:Y:S05]  /*3a50*/  BSYNC.RECONVERGENT B0 ;  /* 0x0000000000007941 */ /* 0x000fea0003800200 */
.L_x_14333:
[----:B------:R-:W0:Y:S02]  /*3a60*/  F2I.S64.TRUNC R22, R22 ;  /* 0x0000001600167311 */ /* 0x000e24000020d900 */
[----:B0-----:R-:W-:Y:S05]  /*3a70*/  BRA `(.L_x_14303) ;  /* 0x0000000000547947 */ /* 0x001fea0003800000 */
.L_x_14308:
        /* <DEDUP_REMOVED lines=16> */
.L_x_14335:
[----:B------:R-:W-:Y:S05]  /*3b80*/  BRA `(.L_x_14303) ;  /* 0x0000000000107947 */ /* 0x000fea0003800000 */
.L_x_14332:
[----:B------:R0:W5:Y:S01]  /*3b90*/  LDG.E.64 R22, desc[UR36][R4.64] ;  /* 0x0000002404167981 */ /* 0x000162000c1e1b00 */
[----:B------:R-:W-:Y:S05]  /*3ba0*/  BRA `(.L_x_14303) ;  /* 0x0000000000087947 */ /* 0x000fea0003800000 */
.L_x_14331:
[----:B------:R0:W5:Y:S01]  /*3bb0*/  LDG.E R22, desc[UR36][R4.64] ;  /* 0x0000002404167981 */ /* 0x000162000c1e1900 */
[----:B------:R-:W-:-:S07]  /*3bc0*/  IMAD.MOV.U32 R23, RZ, RZ, RZ ;  /* 0x000000ffff177224 */ /* 0x000fce00078e00ff */
.L_x_14303:
[----:B------:R-:W-:Y:S05]  /*3bd0*/  BSYNC.RECONVERGENT B6 ;  /* 0x0000000000067941 */ /* 0x000fea0003800200 */
.L_x_14302:
[----:B------:R-:W0:Y:S01]  /*3be0*/  LDC.U8 R27, c[0x0][0x3a4] ;  /* 0x0000e900ff1b7b82 */ /* 0x000e220000000000 */
[----:B------:R-:W-:Y:S01]  /*3bf0*/  ISETP.GE.AND P0, PT, R29, R26, PT ;  /* 0x0000001a1d00720c */ /* 0x000fe20003f06270 */
[----:B------:R-:W-:Y:S01]  /*3c00*/  BSSY.RECONVERGENT B7, `(.L_x_14336) ;  /* 0x0000305000077945 */ /* 0x000fe20003800200 */
[----:B-----5:R-:W-:-:S03]  /*3c10*/  IADD3 R3, P1, PT, RZ, -R34, RZ ;  /* 0x80000022ff037210 */ /* 0x020fc60007f3e0ff */
[----:B------:R-:W-:Y:S01]  /*3c20*/  BSSY.RELIABLE B6, `(.L_x_14337) ;  /* 0x0000206000067945 */ /* 0x000fe20003800100 */
[----:B------:R-:W-:Y:S02]  /*3c30*/  IADD3 R16, P3, PT, RZ, -R24, RZ ;  /* 0x80000018ff107210 */ /* 0x000fe40007f7e0ff */
[----:B------:R-:W-:Y:S01]  /*3c40*/  IADD3 R31, P2, PT, RZ, -R32, RZ ;  /* 0x80000020ff1f7210 */ /* 0x000fe20007f5e0ff */
[----:B01234-:R-:W-:Y:S02]  /*3c50*/  IMAD.X R5, RZ, RZ, ~R35, P1 ;  /* 0x000000ffff057224 */ /* 0x01ffe400008e0e23 */
[----:B------:R-:W-:Y:S02]  /*3c60*/  IMAD.X R17, RZ, RZ, ~R25, P3 ;  /* 0x000000ffff117224 */ /* 0x000fe400018e0e19 */
[----:B------:R-:W-:Y:S01]  /*3c70*/  IMAD.X R19, RZ, RZ, ~R33, P2 ;  /* 0x000000ffff137224 */ /* 0x000fe200010e0e21 */
[----:B------:R-:W-:Y:S07]  /*3c80*/  @P0 BRA `(.L_x_14338) ;  /* 0x0000001c00f00947 */ /* 0x000fee0003800000 */
[----:B------:R-:W0:Y:S01]  /*3c90*/  LDCU UR4, c[0x0][0x3a8] ;  /* 0x00007500ff0477ac */ /* 0x000e220008000800 */
[----:B------:R-:W1:Y:S01]  /*3ca0*/  LDC.64 R8, c[0x0][0x388] ;  /* 0x0000e200ff087b82 */ /* 0x000e620000000a00 */
[----:B------:R-:W-:Y:S01]  /*3cb0*/  IMAD R0, R2, 0x200, R29 ;  /* 0x0000020002007824 */ /* 0x000fe200078e021d */
[----:B------:R-:W-:Y:S01]  /*3cc0*/  PRMT R4, R27, 0x9910, RZ ;  /* 0x000099101b047816 */ /* 0x000fe200000000ff */
[----:B------:R-:W-:Y:S02]  /*3cd0*/  VIADD R29, R29, 0x80 ;  /* 0x000000801d1d7836 */ /* 0x000fe40000000000 */
[----:B------:R-:W-:Y:S02]  /*3ce0*/  IMAD.MOV.U32 R18, RZ, RZ, R31 ;  /* 0x000000ffff127224 */ /* 0x000fe400078e001f */
[----:B0-----:R-:W-:Y:S02]  /*3cf0*/  IMAD R7, R0, UR4, RZ ;  /* 0x0000000400077c24 */ /* 0x001fe4000f8e02ff */
[----:B------:R-:W-:-:S02]  /*3d00*/  IMAD.MOV.U32 R0, RZ, RZ, R4 ;  /* 0x000000ffff007224 */ /* 0x000fc400078e0004 */
[----:B------:R-:W-:-:S03]  /*3d10*/  IMAD.MOV.U32 R4, RZ, RZ, R3 ;  /* 0x000000ffff047224 */ /* 0x000fc600078e0003 */
        /* <DEDUP_REMOVED lines=14> */
.L_x_14342:
[----:B------:R0:W-:Y:S01]  /*3e00*/  STG.E.U8 desc[UR36][R8.64], R3 ;  /* 0x0000000308007986 */ /* 0x0001e2000c101124 */
[----:B------:R-:W-:Y:S05]  /*3e10*/  BRA `(.L_x_14344) ;  /* 0x0000000c00907947 */ /* 0x000fea0003800000 */
.L_x_14341:
        /* <DEDUP_REMOVED lines=8> */
.L_x_14346:
[----:B------:R0:W-:Y:S01]  /*3ea0*/  STG.E desc[UR36][R8.64], R3 ;  /* 0x0000000308007986 */ /* 0x0001e2000c101924 */
[----:B------:R-:W-:Y:S05]  /*3eb0*/  BRA `(.L_x_14344) ;  /* 0x0000000c00687947 */ /* 0x000fea0003800000 */
.L_x_14345:
[----:B------:R0:W-:Y:S01]  /*3ec0*/  STG.E.U16 desc[UR36][R8.64], R3 ;  /* 0x0000000308007986 */ /* 0x0001e2000c101524 */
[----:B------:R-:W-:Y:S05]  /*3ed0*/  BRA `(.L_x_14344) ;  /* 0x0000000c00607947 */ /* 0x000fea0003800000 */
.L_x_14340:
[----:B------:R-:W-:-:S13]  /*3ee0*/  ISETP.GT.AND P0, PT, R0, 0x6, PT ;  /* 0x000000060000780c */ /* 0x000fda0003f04270 */
[----:B------:R-:W-:Y:S05]  /*3ef0*/  @P0 BRA `(.L_x_14347) ;  /* 0x00000000003c0947 */ /* 0x000fea0003800000 */
[----:B------:R-:W-:-:S13]  /*3f00*/  ISETP.NE.AND P0, PT, R0, 0x5, PT ;  /* 0x000000050000780c */ /* 0x000fda0003f05270 */
[----:B------:R-:W-:Y:S05]  /*3f10*/  @!P0 BRA `(.L_x_14348) ;  /* 0x00000000001c8947 */ /* 0x000fea0003800000 */
[----:B------:R-:W-:-:S13]  /*3f20*/  ISETP.NE.AND P0, PT, R0, 0x6, PT ;  /* 0x000000060000780c */ /* 0x000fda0003f05270 */
[----:B------:R-:W-:Y:S05]  /*3f30*/  @P0 BRA `(.L_x_14343) ;  /* 0x0000000800b00947 */ /* 0x000fea0003800000 */
[----:B------:R-:W-:-:S05]  /*3f40*/  IADD3 R4, P0, PT, RZ, -R34, RZ ;  /* 0x80000022ff047210 */ /* 0x000fca0007f1e0ff */
[----:B------:R-:W-:-:S06]  /*3f50*/  IMAD.X R5, RZ, RZ, ~R35, P0 ;  /* 0x000000ffff057224 */ /* 0x000fcc00000e0e23 */
[----:B------:R-:W0:Y:S02]  /*3f60*/  I2F.S64 R5, R4 ;  /* 0x0000000400057312 */ /* 0x000e240000301400 */
[----:B0-----:R0:W-:Y:S01]  /*3f70*/  STG.E desc[UR36][R8.64], R5 ;  /* 0x0000000508007986 */ /* 0x0011e2000c101924 */
[----:B------:R-:W-:Y:S05]  /*3f80*/  BRA `(.L_x_14344) ;  /* 0x0000000c00347947 */ /* 0x000fea0003800000 */
.L_x_14348:
[----:B------:R-:W-:-:S05]  /*3f90*/  IADD3 R4, P0, PT, RZ, -R34, RZ ;  /* 0x80000022ff047210 */ /* 0x000fca0007f1e0ff */
[----:B------:R-:W-:-:S04]  /*3fa0*/  IMAD.X R5, RZ, RZ, ~R35, P0 ;  /* 0x000000ffff057224 */ /* 0x000fc800000e0e23 */
[----:B------:R-:W0:Y:S02]  /*3fb0*/  I2F.S64 R0, R4 ;  /* 0x0000000400007312 */ /* 0x000e240000301400 */
[----:B0-----:R-:W-:-:S05]  /*3fc0*/  F2FP.F16.F32.PACK_AB R0, RZ, R0 ;  /* 0x00000000ff00723e */ /* 0x001fca00000000ff */
[----:B------:R0:W-:Y:S01]  /*3fd0*/  STG.E.U16 desc[UR36][R8.64], R0 ;  /* 0x0000000008007986 */ /* 0x0001e2000c101524 */
[----:B------:R-:W-:Y:S05]  /*3fe0*/  BRA `(.L_x_14344) ;  /* 0x0000000c001c7947 */ /* 0x000fea0003800000 */
.L_x_14347:
[----:B------:R-:W-:-:S13]  /*3ff0*/  ISETP.NE.AND P0, PT, R0, 0x7, PT ;  /* 0x000000070000780c */ /* 0x000fda0003f05270 */
[----:B------:R-:W-:Y:S05]  /*4000*/  @!P0 BRA `(.L_x_14349) ;  /* 0x0000000000448947 */ /* 0x000fea0003800000 */
[----:B------:R-:W-:-:S13]  /*4010*/  ISETP.NE.AND P0, PT, R0, 0x8, PT ;  /* 0x000000080000780c */ /* 0x000fda0003f05270 */
[----:B------:R-:W-:Y:S05]  /*4020*/  @!P0 BRA `(.L_x_14350) ;  /* 0x0000000000208947 */ /* 0x000fea0003800000 */
[----:B------:R-:W-:-:S13]  /*4030*/  ISETP.NE.AND P0, PT, R0, 0x9, PT ;  /* 0x000000090000780c */ /* 0x000fda0003f05270 */
[----:B------:R-:W-:Y:S05]  /*4040*/  @P0 BRA `(.L_x_14343) ;  /* 0x00000008006c0947 */ /* 0x000fea0003800000 */
[----:B------:R-:W-:Y:S01]  /*4050*/  IADD3 R4, P0, PT, RZ, -R34, RZ ;  /* 0x80000022ff047210 */ /* 0x000fe20007f1e0ff */
[----:B------:R-:W-:-:S04]  /*4060*/  IMAD.MOV.U32 R7, RZ, RZ, RZ ;  /* 0x000000ffff077224 */ /* 0x000fc800078e00ff */
[----:B------:R-:W-:-:S04]  /*4070*/  IMAD.X R5, RZ, RZ, ~R35, P0 ;  /* 0x000000ffff057224 */ /* 0x000fc800000e0e23 */
[----:B------:R-:W0:Y:S02]  /*4080*/  I2F.S64 R6, R4 ;  /* 0x0000000400067312 */ /* 0x000e240000301400 */
[----:B0-----:R0:W-:Y:S01]  /*4090*/  STG.E.64 desc[UR36][R8.64], R6 ;  /* 0x0000000608007986 */ /* 0x0011e2000c101b24 */
[----:B------:R-:W-:Y:S05]  /*40a0*/  BRA `(.L_x_14344) ;  /* 0x0000000800ec7947 */ /* 0x000fea0003800000 */
.L_x_14350:
[----:B------:R-:W-:-:S05]  /*40b0*/  IADD3 R4, P0, PT, RZ, -R34, RZ ;  /* 0x80000022ff047210 */ /* 0x000fca0007f1e0ff */
[----:B------:R-:W-:-:S04]  /*40c0*/  IMAD.X R5, RZ, RZ, ~R35, P0 ;  /* 0x000000ffff057224 */ /* 0x000fc800000e0e23 */
[----:B------:R-:W0:Y:S02]  /*40d0*/  I2F.S64 R4, R4 ;  /* 0x0000000400047312 */ /* 0x000e240000301400 */
[----:B0-----:R-:W-:-:S04]  /*40e0*/  F2FP.F16.F32.PACK_AB R3, RZ, R4 ;  /* 0x00000004ff03723e */ /* 0x001fc800000000ff */
[----:B------:R-:W-:-:S05]  /*40f0*/  PRMT R3, R3, 0x5410, RZ ;  /* 0x0000541003037816 */ /* 0x000fca00000000ff */
[----:B------:R0:W-:Y:S01]  /*4100*/  STG.E desc[UR36][R8.64], R3 ;  /* 0x0000000308007986 */ /* 0x0001e2000c101924 */
[----:B------:R-:W-:Y:S05]  /*4110*/  BRA `(.L_x_14344) ;  /* 0x0000000800d07947 */ /* 0x000fea0003800000 */
.L_x_14349:
[----:B------:R-:W-:-:S05]  /*4120*/  IADD3 R4, P0, PT, RZ, -R34, RZ ;  /* 0x80000022ff047210 */ /* 0x000fca0007f1e0ff */
[----:B------:R-:W-:-:S06]  /*4130*/  IMAD.X R5, RZ, RZ, ~R35, P0 ;  /* 0x000000ffff057224 */ /* 0x000fcc00000e0e23 */
[----:B------:R-:W0:Y:S02]  /*4140*/  I2F.F64.S64 R4, R4 ;  /* 0x0000000400047312 */ /* 0x000e240000301c00 */
[----:B0-----:R0:W-:Y:S01]  /*4150*/  STG.E.64 desc[UR36][R8.64], R4 ;  /* 0x0000000408007986 */ /* 0x0011e2000c101b24 */
[----:B------:R-:W-:Y:S05]  /*4160*/  BRA `(.L_x_14344) ;  /* 0x0000000800bc7947 */ /* 0x000fea0003800000 */
.L_x_14339:
        /* <DEDUP_REMOVED lines=13> */
.L_x_14353:
[----:B------:R-:W-:Y:S02]  /*4240*/  IADD3 R4, P0, PT, RZ, -R34, RZ ;  /* 0x80000022ff047210 */ /* 0x000fe40007f1e0ff */
[----:B------:R-:W-:-:S03]  /*4250*/  CS2R R6, SRZ ;  /* 0x0000000000067805 */ /* 0x000fc6000001ff00 */
[----:B------:R-:W-:-:S06]  /*4260*/  IMAD.X R5, RZ, RZ, ~R35, P0 ;  /* 0x000000ffff057224 */ /* 0x000fcc00000e0e23 */
[----:B------:R-:W0:Y:S02]  /*4270*/  I2F.F64.S64 R4, R4 ;  /* 0x0000000400047312 */ /* 0x000e240000301c00 */
[----:B0-----:R3:W-:Y:S01]  /*4280*/  STG.E.128 desc[UR36][R8.64], R4 ;  /* 0x0000000408007986 */ /* 0x0017e2000c101d24 */
[----:B------:R-:W-:Y:S05]  /*4290*/  BRA `(.L_x_14344) ;  /* 0x0000000800707947 */ /* 0x000fea0003800000 */
.L_x_14352:
[----:B------:R-:W-:-:S13]  /*42a0*/  ISETP.NE.AND P0, PT, R0, 0xf, PT ;  /* 0x0000000f0000780c */ /* 0x000fda0003f05270 */
[----:B------:R-:W-:Y:S05]  /*42b0*/  @!P0 BRA `(.L_x_14354) ;  /* 0x0000000000b08947 */ /* 0x000fea0003800000 */
[----:B------:R-:W-:-:S13]  /*42c0*/  ISETP.NE.AND P0, PT, R0, 0x17, PT ;  /* 0x000000170000780c */ /* 0x000fda0003f05270 */
[----:B------:R-:W-:Y:S05]  /*42d0*/  @!P0 BRA `(.L_x_14355) ;  /* 0x0000000000548947 */ /* 0x000fea0003800000 */
[----:B------:R-:W-:-:S13]  /*42e0*/  ISETP.NE.AND P0, PT, R0, 0x18, PT ;  /* 0x000000180000780c */ /* 0x000fda0003f05270 */
[----:B------:R-:W-:Y:S05]  /*42f0*/  @P0 BRA `(.L_x_14343) ;  /* 0x0000000400c00947 */ /* 0x000fea0003800000 */
[----:B------:R-:W-:Y:S01]  /*4300*/  IADD3 R4, P0, PT, RZ, -R34, RZ ;  /* 0x80000022ff047210 */ /* 0x000fe20007f1e0ff */
[----:B------:R-:W-:Y:S01]  /*4310*/  BSSY.RECONVERGENT B0, `(.L_x_14356) ;  /* 0x000000e000007945 */ /* 0x000fe20003800200 */
[----:B------:R-:W-:-:S03]  /*4320*/  IMAD.MOV.U32 R0, RZ, RZ, 0x7f ;  /* 0x0000007fff007424 */ /* 0x000fc600078e00ff */
[----:B------:R-:W-:-:S04]  /*4330*/  IMAD.X R5, RZ, RZ, ~R35, P0 ;  /* 0x000000ffff057224 */ /* 0x000fc800000e0e23 */
        /* <DEDUP_REMOVED lines=11> */
.L_x_14357:
[----:B------:R-:W-:Y:S05]  /*43f0*/  BSYNC.RECONVERGENT B0 ;  /* 0x0000000000007941 */ /* 0x000fea0003800200 */
.L_x_14356:
[----:B------:R-:W-:-:S05]  /*4400*/  LOP3.LUT R7, R0, 0x80, R7, 0xf8, !PT ;  /* 0x0000008000077812 */ /* 0x000fca00078ef807 */
[----:B------:R2:W-:Y:S01]  /*4410*/  STG.E.U8 desc[UR36][R8.64], R7 ;  /* 0x0000000708007986 */ /* 0x0005e2000c101124 */
[----:B------:R-:W-:Y:S05]  /*4420*/  BRA `(.L_x_14344) ;  /* 0x00000008000c7947 */ /* 0x000fea0003800000 */
.L_x_14355:
[----:B------:R-:W-:Y:S01]  /*4430*/  IADD3 R4, P0, PT, RZ, -R34, RZ ;  /* 0x80000022ff047210 */ /* 0x000fe20007f1e0ff */
[----:B------:R-:W-:Y:S04]  /*4440*/  BSSY.RECONVERGENT B0, `(.L_x_14358) ;  /* 0x0000010000007945 */ /* 0x000fe80003800200 */
[----:B------:R-:W-:-:S04]  /*4450*/  IMAD.X R5, RZ, RZ, ~R35, P0 ;  /* 0x000000ffff057224 */ /* 0x000fc800000e0e23 */
        /* <DEDUP_REMOVED lines=14> */
.L_x_14359:
[----:B------:R-:W-:Y:S05]  /*4540*/  BSYNC.RECONVERGENT B0 ;  /* 0x0000000000007941 */ /* 0x000fea0003800200 */
.L_x_14358:
[----:B------:R-:W-:-:S05]  /*4550*/  LOP3.LUT R7, R0, 0x80, R7, 0xf8, !PT ;  /* 0x0000008000077812 */ /* 0x000fca00078ef807 */
[----:B------:R1:W-:Y:S01]  /*4560*/  STG.E.U8 desc[UR36][R8.64], R7 ;  /* 0x0000000708007986 */ /* 0x0003e2000c101124 */
[----:B------:R-:W-:Y:S05]  /*4570*/  BRA `(.L_x_14344) ;  /* 0x0000000400b87947 */ /* 0x000fea0003800000 */
.L_x_14354:
[----:B------:R-:W-:-:S05]  /*4580*/  IADD3 R4, P0, PT, RZ, -R34, RZ ;  /* 0x80000022ff047210 */ /* 0x000fca0007f1e0ff */
[----:B------:R-:W-:-:S04]  /*4590*/  IMAD.X R5, RZ, RZ, ~R35, P0 ;  /* 0x000000ffff057224 */ /* 0x000fc800000e0e23 */
[----:B------:R-:W0:Y:S02]  /*45a0*/  I2F.S64 R0, R4 ;  /* 0x0000000400007312 */ /* 0x000e240000301400 */
[----:B0-----:R-:W-:-:S05]  /*45b0*/  F2FP.BF16.F32.PACK_AB R0, RZ, R0 ;  /* 0x00000000ff00723e */ /* 0x001fca00000010ff */
[----:B------:R0:W-:Y:S01]  /*45c0*/  STG.E.U16 desc[UR36][R8.64], R0 ;  /* 0x0000000008007986 */ /* 0x0001e2000c101524 */
[----:B------:R-:W-:Y:S05]  /*45d0*/  BRA `(.L_x_14344) ;  /* 0x0000000400a07947 */ /* 0x000fea0003800000 */
.L_x_14351:
        /* <DEDUP_REMOVED lines=10> */
.L_x_14362:
        /* <DEDUP_REMOVED lines=15> */
.L_x_14365:
[----:B------:R-:W-:-:S04]  /*4770*/  SHF.R.U32.HI R0, RZ, 0x14, R5 ;  /* 0x00000014ff007819 */ /* 0x000fc80000011605 */
[----:B------:R-:W-:-:S04]  /*4780*/  LOP3.LUT R0, R0, 0x1, RZ, 0xc0, !PT ;  /* 0x0000000100007812 */ /* 0x000fc800078ec0ff */
[----:B------:R-:W-:-:S04]  /*4790*/  IADD3 R0, PT, PT, R5, 0x487ffff, R0 ;  /* 0x0487ffff05007810 */ /* 0x000fc80007ffe000 */
[----:B------:R-:W-:-:S04]  /*47a0*/  SHF.R.U32.HI R0, RZ, 0x14, R0 ;  /* 0x00000014ff007819 */ /* 0x000fc80000011600 */
[----:B------:R-:W-:-:S07]  /*47b0*/  LOP3.LUT R3, R0, 0xff, RZ, 0xc0, !PT ;  /* 0x000000ff00037812 */ /* 0x000fce00078ec0ff */
.L_x_14366:
[----:B------:R-:W-:-:S04]  /*47c0*/  SHF.R.U32.HI R0, RZ, 0x18, R5 ;  /* 0x00000018ff007819 */ /* 0x000fc80000011605 */
[----:B------:R-:W-:-:S07]  /*47d0*/  LOP3.LUT R0, R3, 0x80, R0, 0xf8, !PT ;  /* 0x0000008003007812 */ /* 0x000fce00078ef800 */
.L_x_14364:
[----:B------:R-:W-:Y:S05]  /*47e0*/  BSYNC.RECONVERGENT B0 ;  /* 0x0000000000007941 */ /* 0x000fea0003800200 */
.L_x_14363:
[----:B------:R0:W-:Y:S01]  /*47f0*/  STG.E.U8 desc[UR36][R8.64], R0 ;  /* 0x0000000008007986 */ /* 0x0001e2000c101124 */
[----:B------:R-:W-:Y:S05]  /*4800*/  BRA `(.L_x_14344) ;  /* 0x0000000400147947 */ /* 0x000fea0003800000 */
.L_x_14361:
        /* <DEDUP_REMOVED lines=15> */
.L_x_14369:
[----:B------:R-:W-:-:S04]  /*4900*/  SHF.R.U32.HI R0, RZ, 0x15, R5 ;  /* 0x00000015ff007819 */ /* 0x000fc80000011605 */
[----:B------:R-:W-:-:S04]  /*4910*/  LOP3.LUT R0, R0, 0x1, RZ, 0xc0, !PT ;  /* 0x0000000100007812 */ /* 0x000fc800078ec0ff */
[----:B------:R-:W-:-:S04]  /*4920*/  IADD3 R0, PT, PT, R5, 0x88fffff, R0 ;  /* 0x088fffff05007810 */ /* 0x000fc80007ffe000 */
[----:B------:R-:W-:-:S04]  /*4930*/  SHF.R.U32.HI R0, RZ, 0x15, R0 ;  /* 0x00000015ff007819 */ /* 0x000fc80000011600 */
[----:B------:R-:W-:-:S07]  /*4940*/  LOP3.LUT R3, R0, 0xff, RZ, 0xc0, !PT ;  /* 0x000000ff00037812 */ /* 0x000fce00078ec0ff */
.L_x_14370:
[----:B------:R-:W-:-:S04]  /*4950*/  SHF.R.U32.HI R0, RZ, 0x18, R5 ;  /* 0x00000018ff007819 */ /* 0x000fc80000011605 */
[----:B------:R-:W-:-:S07]  /*4960*/  LOP3.LUT R0, R3, 0x80, R0, 0xf8, !PT ;  /* 0x0000008003007812 */ /* 0x000fce00078ef800 */
.L_x_14368:
[----:B------:R-:W-:Y:S05]  /*4970*/  BSYNC.RECONVERGENT B0 ;  /* 0x0000000000007941 */ /* 0x000fea0003800200 */
.L_x_14367:
[----:B------:R0:W-:Y:S01]  /*4980*/  STG.E.U8 desc[UR36][R8.64], R0 ;  /* 0x0000000008007986 */ /* 0x0001e2000c101124 */
[----:B------:R-:W-:Y:S05]  /*4990*/  BRA `(.L_x_14344) ;  /* 0x0000000000b07947 */ /* 0x000fea0003800000 */
.L_x_14360:
[----:B------:R-:W-:-:S13]  /*49a0*/  ISETP.NE.AND P0, PT, R0, 0x1c, PT ;  /* 0x0000001c0000780c */ /* 0x000fda0003f05270 */
[----:B------:R-:W-:Y:S05]  /*49b0*/  @!P0 BRA `(.L_x_14371) ;  /* 0x0000000000a48947 */ /* 0x000fea0003800000 */
[----:B------:R-:W-:-:S13]  /*49c0*/  ISETP.NE.AND P0, PT, R0, 0x1d, PT ;  /* 0x0000001d0000780c */ /* 0x000fda0003f05270 */
[----:B------:R-:W-:Y:S05]  /*49d0*/  @!P0 BRA `(.L_x_14372) ;  /* 0x0000000000948947 */ /* 0x000fea0003800000 */
[----:B------:R-:W-:-:S13]  /*49e0*/  ISETP.NE.AND P0, PT, R0, 0x2c, PT ;  /* 0x0000002c0000780c */ /* 0x000fda0003f05270 */
[----:B------:R-:W-:Y:S05]  /*49f0*/  @!P0 BRA `(.L_x_14373) ;  /* 0x0000000000448947 */ /* 0x000fea0003800000 */
.L_x_14343:
        /* <DEDUP_REMOVED lines=16> */
.L_x_14374:
[----:B------:R-:W-:Y:S05]  /*4b00*/  BRA `(.L_x_14344) ;  /* 0x0000000000547947 */ /* 0x000fea0003800000 */
.L_x_14373:
[----:B------:R-:W-:-:S05]  /*4b10*/  IADD3 R4, P0, PT, RZ, -R34, RZ ;  /* 0x80000022ff047210 */ /* 0x000fca0007f1e0ff */
[----:B------:R-:W-:-:S04]  /*4b20*/  IMAD.X R5, RZ, RZ, ~R35, P0 ;  /* 0x000000ffff057224 */ /* 0x000fc800000e0e23 */
        /* <DEDUP_REMOVED lines=16> */
.L_x_14372:
[----:B------:R0:W-:Y:S01]  /*4c30*/  STG.E.64 desc[UR36][R8.64], R4 ;  /* 0x0000000408007986 */ /* 0x0001e2000c101b24 */
[----:B------:R-:W-:Y:S05]  /*4c40*/  BRA `(.L_x_14344) ;  /* 0x0000000000047947 */ /* 0x000fea0003800000 */
.L_x_14371:
[----:B------:R0:W-:Y:S02]  /*4c50*/  STG.E desc[UR36][R8.64], R3 ;  /* 0x0000000308007986 */ /* 0x0001e4000c101924 */
.L_x_14344:
        /* <DEDUP_REMOVED lines=23> */
.L_x_14379:
[----:B------:R0:W-:Y:S01]  /*4dd0*/  STG.E.U8 desc[UR36][R8.64], R31 ;  /* 0x0000001f08007986 */ /* 0x0001e2000c101124 */
[----:B------:R-:W-:Y:S05]  /*4de0*/  BRA `(.L_x_14381) ;  /* 0x0000000c00947947 */ /* 0x000fea0003800000 */
.L_x_14378:
        /* <DEDUP_REMOVED lines=8> */
.L_x_14383:
[----:B------:R3:W-:Y:S01]  /*4e70*/  STG.E desc[UR36][R8.64], R31 ;  /* 0x0000001f08007986 */ /* 0x0007e2000c101924 */
[----:B------:R-:W-:Y:S05]  /*4e80*/  BRA `(.L_x_14381) ;  /* 0x0000000c006c7947 */ /* 0x000fea0003800000 */
.L_x_14382:
[----:B------:R2:W-:Y:S01]  /*4e90*/  STG.E.U16 desc[UR36][R8.64], R31 ;  /* 0x0000001f08007986 */ /* 0x0005e2000c101524 */
[----:B------:R-:W-:Y:S05]  /*4ea0*/  BRA `(.L_x_14381) ;  /* 0x0000000c00647947 */ /* 0x000fea0003800000 */
.L_x_14377:
        /* <DEDUP_REMOVED lines=11> */
.L_x_14385:
[----:B------:R-:W-:-:S05]  /*4f60*/  IADD3 R4, P0, PT, RZ, -R32, RZ ;  /* 0x80000020ff047210 */ /* 0x000fca0007f1e0ff */
[----:B------:R-:W-:-:S04]  /*4f70*/  IMAD.X R5, RZ, RZ, ~R33, P0 ;  /* 0x000000ffff057224 */ /* 0x000fc800000e0e21 */
[----:B------:R-:W0:Y:S02]  /*4f80*/  I2F.S64 R0, R4 ;  /* 0x0000000400007312 */ /* 0x000e240000301400 */
[----:B0-----:R-:W-:-:S05]  /*4f90*/  F2FP.F16.F32.PACK_AB R0, RZ, R0 ;  /* 0x00000000ff00723e */ /* 0x001fca00000000ff */
[----:B------:R0:W-:Y:S01]  /*4fa0*/  STG.E.U16 desc[UR36][R8.64], R0 ;  /* 0x0000000008007986 */ /* 0x0001e2000c101524 */
[----:B------:R-:W-:Y:S05]  /*4fb0*/  BRA `(.L_x_14381) ;  /* 0x0000000c00207947 */ /* 0x000fea0003800000 */
.L_x_14384:
        /* <DEDUP_REMOVED lines=12> */
.L_x_14387:
[----:B------:R-:W-:-:S05]  /*5080*/  IADD3 R4, P0, PT, RZ, -R32, RZ ;  /* 0x80000020ff047210 */ /* 0x000fca0007f1e0ff */
[----:B------:R-:W-:-:S04]  /*5090*/  IMAD.X R5, RZ, RZ, ~R33, P0 ;  /* 0x000000ffff057224 */ /* 0x000fc800000e0e21 */
[----:B------:R-:W0:Y:S02]  /*50a0*/  I2F.S64 R4, R4 ;  /* 0x0000000400047312 */ /* 0x000e240000301400 */
[----:B0-----:R-:W-:-:S04]  /*50b0*/  F2FP.F16.F32.PACK_AB R3, RZ, R4 ;  /* 0x00000004ff03723e */ /* 0x001fc800000000ff */
[----:B------:R-:W-:-:S05]  /*50c0*/  PRMT R3, R3, 0x5410, RZ ;  /* 0x0000541003037816 */ /* 0x000fca00000000ff */
[----:B------:R0:W-:Y:S01]  /*50d0*/  STG.E desc[UR36][R8.64], R3 ;  /* 0x0000000308007986 */ /* 0x0001e2000c101924 */
[----:B------:R-:W-:Y:S05]  /*50e0*/  BRA `(.L_x_14381) ;  /* 0x0000000800d47947 */ /* 0x000fea0003800000 */
.L_x_14386:
[----:B------:R-:W-:-:S05]  /*50f0*/  IADD3 R4, P0, PT, RZ, -R32, RZ ;  /* 0x80000020ff047210 */ /* 0x000fca0007f1e0ff */
[----:B------:R-:W-:-:S06]  /*5100*/  IMAD.X R5, RZ, RZ, ~R33, P0 ;  /* 0x000000ffff057224 */ /* 0x000fcc00000e0e21 */
[----:B------:R-:W0:Y:S02]  /*5110*/  I2F.F64.S64 R4, R4 ;  /* 0x0000000400047312 */ /* 0x000e240000301c00 */
[----:B0-----:R0:W-:Y:S01]  /*5120*/  STG.E.64 desc[UR36][R8.64], R4 ;  /* 0x0000000408007986 */ /* 0x0011e2000c101b24 */
[----:B------:R-:W-:Y:S05]  /*5130*/  BRA `(.L_x_14381) ;  /* 0x0000000800c07947 */ /* 0x000fea0003800000 */
.L_x_14376:
        /* <DEDUP_REMOVED lines=12> */
.L_x_14391:
        /* <DEDUP_REMOVED lines=20> */
.L_x_14394:
[----:B------:R-:W-:-:S04]  /*5340*/  SHF.R.U32.HI R3, RZ, 0x18, R5 ;  /* 0x00000018ff037819 */ /* 0x000fc80000011605 */
[----:B------:R-:W-:-:S07]  /*5350*/  LOP3.LUT R0, R0, 0x80, R3, 0xf8, !PT ;  /* 0x0000008000007812 */ /* 0x000fce00078ef803 */
.L_x_14393:
[----:B------:R-:W-:Y:S05]  /*5360*/  BSYNC.RECONVERGENT B0 ;  /* 0x0000000000007941 */ /* 0x000fea0003800200 */
.L_x_14392:
[----:B------:R0:W-:Y:S01]  /*5370*/  STG.E.U8 desc[UR36][R8.64], R0 ;  /* 0x0000000008007986 */ /* 0x0001e2000c101124 */
[----:B------:R-:W-:Y:S05]  /*5380*/  BRA `(.L_x_14381) ;  /* 0x00000008002c7947 */ /* 0x000fea0003800000 */
.L_x_14390:
        /* <DEDUP_REMOVED lines=20> */
.L_x_14397:
[----:B------:R-:W-:-:S04]  /*54d0*/  SHF.R.U32.HI R3, RZ, 0x18, R5 ;  /* 0x00000018ff037819 */ /* 0x000fc80000011605 */
[----:B------:R-:W-:-:S07]  /*54e0*/  LOP3.LUT R0, R0, 0x80, R3, 0xf8, !PT ;  /* 0x0000008000007812 */ /* 0x000fce00078ef803 */
.L_x_14396:
[----:B------:R-:W-:Y:S05]  /*54f0*/  BSYNC.RECONVERGENT B0 ;  /* 0x0000000000007941 */ /* 0x000fea0003800200 */
.L_x_14395:
[----:B------:R0:W-:Y:S01]  /*5500*/  STG.E.U8 desc[UR36][R8.64], R0 ;  /* 0x0000000008007986 */ /* 0x0001e2000c101124 */
[----:B------:R-:W-:Y:S05]  /*5510*/  BRA `(.L_x_14381) ;  /* 0x0000000400c87947 */ /* 0x000fea0003800000 */
.L_x_14389:
[----:B------:R-:W-:-:S13]  /*5520*/  ISETP.NE.AND P0, PT, R0, 0x1c, PT ;  /* 0x0000001c0000780c */ /* 0x000fda0003f05270 */
[----:B------:R-:W-:Y:S05]  /*5530*/  @!P0 BRA `(.L_x_14398) ;  /* 0x0000000000608947 */ /* 0x000fea0003800000 */
[----:B------:R-:W-:-:S13]  /*5540*/  ISETP.NE.AND P0, PT, R0, 0x1d, PT ;  /* 0x0000001d0000780c */ /* 0x000fda0003f05270 */
[----:B------:R-:W-:Y:S05]  /*5550*/  @!P0 BRA `(.L_x_14399) ;  /* 0x0000000000508947 */ /* 0x000fea0003800000 */
[----:B------:R-:W-:-:S13]  /*5560*/  ISETP.NE.AND P0, PT, R0, 0x2c, PT ;  /* 0x0000002c0000780c */ /* 0x000fda0003f05270 */
[----:B------:R-:W-:Y:S05]  /*5570*/  @P0 BRA `(.L_x_14380) ;  /* 0x0000000000b40947 */ /* 0x000fea0003800000 */
        /* <DEDUP_REMOVED lines=18> */
.L_x_14399:
[----:B------:R0:W-:Y:S01]  /*56a0*/  STG.E.64 desc[UR36][R8.64], R18 ;  /* 0x0000001208007986 */ /* 0x0001e2000c101b24 */
[----:B------:R-:W-:Y:S05]  /*56b0*/  BRA `(.L_x_14381) ;  /* 0x0000000400607947 */ /* 0x000fea0003800000 */
.L_x_14398:
[----:B------:R0:W-:Y:S01]  /*56c0*/  STG.E desc[UR36][R8.64], R31 ;  /* 0x0000001f08007986 */ /* 0x0001e2000c101924 */
[----:B------:R-:W-:Y:S05]  /*56d0*/  BRA `(.L_x_14381) ;  /* 0x0000000400587947 */ /* 0x000fea0003800000 */
.L_x_14388:
        /* <DEDUP_REMOVED lines=11> */
.L_x_14401:
[----:B------:R-:W-:Y:S02]  /*5790*/  IADD3 R4, P0, PT, RZ, -R32, RZ ;  /* 0x80000020ff047210 */ /* 0x000fe40007f1e0ff */
[----:B------:R-:W-:-:S03]  /*57a0*/  CS2R R6, SRZ ;  /* 0x0000000000067805 */ /* 0x000fc6000001ff00 */
[----:B------:R-:W-:-:S06]  /*57b0*/  IMAD.X R5, RZ, RZ, ~R33, P0 ;  /* 0x000000ffff057224 */ /* 0x000fcc00000e0e21 */
[----:B------:R-:W0:Y:S02]  /*57c0*/  I2F.F64.S64 R4, R4 ;  /* 0x0000000400047312 */ /* 0x000e240000301c00 */
[----:B0-----:R0:W-:Y:S01]  /*57d0*/  STG.E.128 desc[UR36][R8.64], R4 ;  /* 0x0000000408007986 */ /* 0x0011e2000c101d24 */
[----:B------:R-:W-:Y:S05]  /*57e0*/  BRA `(.L_x_14381) ;  /* 0x0000000400147947 */ /* 0x000fea0003800000 */
.L_x_14400:
[----:B------:R-:W-:-:S13]  /*57f0*/  ISETP.NE.AND P0, PT, R0, 0xf, PT ;  /* 0x0000000f0000780c */ /* 0x000fda0003f05270 */
[----:B------:R-:W-:Y:S05]  /*5800*/  @!P0 BRA `(.L_x_14402) ;  /* 0x0000000000f88947 */ /* 0x000fea0003800000 */
[----:B------:R-:W-:-:S13]  /*5810*/  ISETP.NE.AND P0, PT, R0, 0x17, PT ;  /* 0x000000170000780c */ /* 0x000fda0003f05270 */
[----:B------:R-:W-:Y:S05]  /*5820*/  @!P0 BRA `(.L_x_14403) ;  /* 0x0000000000988947 */ /* 0x000fea0003800000 */
[----:B------:R-:W-:-:S13]  /*5830*/  ISETP.NE.AND P0, PT, R0, 0x18, PT ;  /* 0x000000180000780c */ /* 0x000fda0003f05270 */
[----:B------:R-:W-:Y:S05]  /*5840*/  @!P0 BRA `(.L_x_14404) ;  /* 0x0000000000448947 */ /* 0x000fea0003800000 */
.L_x_14380:
        /* <DEDUP_REMOVED lines=16> */
.L_x_14405:
[----:B------:R-:W-:Y:S05]  /*5950*/  BRA `(.L_x_14381) ;  /* 0x0000000000b87947 */ /* 0x000fea0003800000 */
.L_x_14404:
        /* <DEDUP_REMOVED lines=15> */
.L_x_14407:
[----:B------:R-:W-:Y:S05]  /*5a50*/  BSYNC.RECONVERGENT B0 ;  /* 0x0000000000007941 */ /* 0x000fea0003800200 */
.L_x_14406:
[----:B------:R-:W-:-:S05]  /*5a60*/  LOP3.LUT R3, R0, 0x80, R3, 0xf8, !PT ;  /* 0x0000008000037812 */ /* 0x000fca00078ef803 */
[----:B------:R0:W-:Y:S01]  /*5a70*/  STG.E.U8 desc[UR36][R8.64], R3 ;  /* 0x0000000308007986 */ /* 0x0001e2000c101124 */
[----:B------:R-:W-:Y:S05]  /*5a80*/  BRA `(.L_x_14381) ;  /* 0x00000000006c7947 */ /* 0x000fea0003800000 */
.L_x_14403:
        /* <DEDUP_REMOVED lines=14> */
.L_x_14409:
[----:B------:R-:W-:Y:S01]  /*5b70*/  IMAD.MOV.U32 R0, RZ, RZ, 0x7f ;  /* 0x0000007fff007424 */ /* 0x000fe200078e00ff */
[----:B------:R-:W-:-:S04]  /*5b80*/  ISETP.GT.U32.AND P0, PT, R3, 0x7f800000, PT ;  /* 0x7f8000000300780c */ /* 0x000fc80003f04070 */
[----:B------:R-:W-:-:S09]  /*5b90*/  SEL R0, R0, 0x7c, P0 ;  /* 0x0000007c00007807 */ /* 0x000fd20000000000 */
.L_x_14410:
[----:B------:R-:W-:Y:S05]  /*5ba0*/  BSYNC.RECONVERGENT B0 ;  /* 0x0000000000007941 */ /* 0x000fea0003800200 */
.L_x_14408:
[----:B------:R-:W-:-:S04]  /*5bb0*/  SHF.R.U32.HI R3, RZ, 0x18, R5 ;  /* 0x00000018ff037819 */ /* 0x000fc80000011605 */
[----:B------:R-:W-:-:S05]  /*5bc0*/  LOP3.LUT R3, R0, 0x80, R3, 0xf8, !PT ;  /* 0x0000008000037812 */ /* 0x000fca00078ef803 */
[----:B------:R0:W-:Y:S01]  /*5bd0*/  STG.E.U8 desc[UR36][R8.64], R3 ;  /* 0x0000000308007986 */ /* 0x0001e2000c101124 */
[----:B------:R-:W-:Y:S05]  /*5be0*/  BRA `(.L_x_14381) ;  /* 0x0000000000147947 */ /* 0x000fea0003800000 */
.L_x_14402:
[----:B------:R-:W-:-:S05]  /*5bf0*/  IADD3 R4, P0, PT, RZ, -R32, RZ ;  /* 0x80000020ff047210 */ /* 0x000fca0007f1e0ff */
[----:B------:R-:W-:-:S04]  /*5c00*/  IMAD.X R5, RZ, RZ, ~R33, P0 ;  /* 0x000000ffff057224 */ /* 0x000fc800000e0e21 */
[----:B------:R-:W0:Y:S02]  /*5c10*/  I2F.S64 R0, R4 ;  /* 0x0000000400007312 */ /* 0x000e240000301400 */
[----:B0-----:R-:W-:-:S05]  /*5c20*/  F2FP.BF16.F32.PACK_AB R0, RZ, R0 ;  /* 0x00000000ff00723e */ /* 0x001fca00000010ff */
[----:B------:R0:W-:Y:S02]  /*5c30*/  STG.E.U16 desc[UR36][R8.64], R0 ;  /* 0x0000000008007986 */ /* 0x0001e4000c101524 */
.L_x_14381:
[----:B------:R-:W-:-:S07]  /*5c40*/  VIADD R29, R29, 0x80 ;  /* 0x000000801d1d7836 */ /* 0x000fce0000000000 */
.L_x_14338:
[----:B------:R-:W-:-:S13]  /*5c50*/  ISETP.GE.AND P0, PT, R29, R26, PT ;  /* 0x0000001a1d00720c */ /* 0x000fda0003f06270 */
[----:B------:R-:W-:Y:S05]  /*5c60*/  @P0 BREAK.RELIABLE B6 ;  /* 0x0000000000060942 */ /* 0x000fea0003800100 */
[----:B------:R-:W-:Y:S05]  /*5c70*/  @P0 BRA `(.L_x_14375) ;  /* 0x0000000c00f40947 */ /* 0x000fea0003800000 */
[----:B------:R-:W-:Y:S05]  /*5c80*/  BSYNC.RELIABLE B6 ;  /* 0x0000000000067941 */ /* 0x000fea0003800100 */
.L_x_14337:
[----:B------:R-:W5:Y:S01]  /*5c90*/  LDCU UR4, c[0x0][0x3a8] ;  /* 0x00007500ff0477ac */ /* 0x000f620008000800 */
[----:B0-----:R-:W0:Y:S01]  /*5ca0*/  LDC.64 R4, c[0x0][0x388] ;  /* 0x0000e200ff047b82 */ /* 0x001e220000000a00 */
        /* <DEDUP_REMOVED lines=18> */
.L_x_14414:
[----:B------:R0:W-:Y:S01]  /*5dd0*/  STG.E.U8 desc[UR36][R4.64], R16 ;  /* 0x0000001004007986 */ /* 0x0001e2000c101124 */
[----:B------:R-:W-:Y:S05]  /*5de0*/  BRA `(.L_x_14416) ;  /* 0x0000000c00947947 */ /* 0x000fea0003800000 */
.L_x_14413:
        /* <DEDUP_REMOVED lines=8> */
.L_x_14418:
[----:B------:R0:W-:Y:S01]  /*5e70*/  STG.E desc[UR36][R4.64], R16 ;  /* 0x0000001004007986 */ /* 0x0001e2000c101924 */
[----:B------:R-:W-:Y:S05]  /*5e80*/  BRA `(.L_x_14416) ;  /* 0x0000000c006c7947 */ /* 0x000fea0003800000 */
.L_x_14417:
[----:B------:R0:W-:Y:S01]  /*5e90*/  STG.E.U16 desc[UR36][R4.64], R16 ;  /* 0x0000001004007986 */ /* 0x0001e2000c101524 */
[----:B------:R-:W-:Y:S05]  /*5ea0*/  BRA `(.L_x_14416) ;  /* 0x0000000c00647947 */ /* 0x000fea0003800000 */
.L_x_14412:
        /* <DEDUP_REMOVED lines=11> */
.L_x_14420:
[----:B------:R-:W-:-:S05]  /*5f60*/  IADD3 R6, P0, PT, RZ, -R24, RZ ;  /* 0x80000018ff067210 */ /* 0x000fca0007f1e0ff */
[----:B------:R-:W-:-:S04]  /*5f70*/  IMAD.X R7, RZ, RZ, ~R25, P0 ;  /* 0x000000ffff077224 */ /* 0x000fc800000e0e19 */
[----:B------:R-:W0:Y:S02]  /*5f80*/  I2F.S64 R0, R6 ;  /* 0x0000000600007312 */ /* 0x000e240000301400 */
[----:B0-----:R-:W-:-:S05]  /*5f90*/  F2FP.F16.F32.PACK_AB R0, RZ, R0 ;  /* 0x00000000ff00723e */ /* 0x001fca00000000ff */
[----:B------:R0:W-:Y:S01]  /*5fa0*/  STG.E.U16 desc[UR36][R4.64], R0 ;  /* 0x0000000004007986 */ /* 0x0001e2000c101524 */
[----:B------:R-:W-:Y:S05]  /*5fb0*/  BRA `(.L_x_14416) ;  /* 0x0000000c00207947 */ /* 0x000fea0003800000 */
.L_x_14419:
[----:B------:R-:W-:-:S13]  /*5fc0*/  ISETP.NE.AND P0, PT, R0, 0x7, PT ;  /* 0x000000070000780c */ /* 0x000fda0003f05270 */
[----:B------:R-:W-:Y:S05]  /*5fd0*/  @!P0 BRA `(.L_x_14421) ;  /* 0x0000000000448947 */ /* 0x000fea0003800000 */
[----:B------:R-:W-:-:S13]  /*5fe0*/  ISETP.NE.AND P0, PT, R0, 0x8, PT ;  /* 0x000000080000780c */ /* 0x000fda0003f05270 */
[----:B------:R-:W-:Y:S05]  /*5ff0*/  @!P0 BRA `(.L_x_14422) ;  /* 0x0000000000208947 */ /* 0x000fea0003800000 */
[----:B------:R-:W-:-:S13]  /*6000*/  ISETP.NE.AND P0, PT, R0, 0x9, PT ;  /* 0x000000090000780c */ /* 0x000fda0003f05270 */
[----:B------:R-:W-:Y:S05]  /*6010*/  @P0 BRA `(.L_x_14415) ;  /* 0x00000008000c0947 */ /* 0x000fea0003800000 */
[----:B------:R-:W-:Y:S01]  /*6020*/  IADD3 R6, P0, PT, RZ, -R24, RZ ;  /* 0x80000018ff067210 */ /* 0x000fe20007f1e0ff */
[----:B-1234-:R-:W-:-:S04]  /*6030*/  IMAD.MOV.U32 R9, RZ, RZ, RZ ;  /* 0x000000ffff097224 */ /* 0x01efc800078e00ff */
[----:B------:R-:W-:-:S04]  /*6040*/  IMAD.X R7, RZ, RZ, ~R25, P0 ;  /* 0x000000ffff077224 */ /* 0x000fc800000e0e19 */
[----:B------:R-:W0:Y:S02]  /*6050*/  I2F.S64 R8, R6 ;  /* 0x0000000600087312 */ /* 0x000e240000301400 */
[----:B0-----:R0:W-:Y:S01]  /*6060*/  STG.E.64 desc[UR36][R4.64], R8 ;  /* 0x0000000804007986 */ /* 0x0011e2000c101b24 */
[----:B------:R-:W-:Y:S05]  /*6070*/  BRA `(.L_x_14416) ;  /* 0x0000000800f07947 */ /* 0x000fea0003800000 */
.L_x_14422:
[----:B------:R-:W-:-:S05]  /*6080*/  IADD3 R6, P0, PT, RZ, -R24, RZ ;  /* 0x80000018ff067210 */ /* 0x000fca0007f1e0ff */
[----:B------:R-:W-:-:S04]  /*6090*/  IMAD.X R7, RZ, RZ, ~R25, P0 ;  /* 0x000000ffff077224 */ /* 0x000fc800000e0e19 */
[----:B------:R-:W0:Y:S02]  /*60a0*/  I2F.S64 R6, R6 ;  /* 0x0000000600067312 */ /* 0x000e240000301400 */
[----:B0-----:R-:W-:-:S04]  /*60b0*/  F2FP.F16.F32.PACK_AB R3, RZ, R6 ;  /* 0x00000006ff03723e */ /* 0x001fc800000000ff */
[----:B------:R-:W-:-:S05]  /*60c0*/  PRMT R3, R3, 0x5410, RZ ;  /* 0x0000541003037816 */ /* 0x000fca00000000ff */
[----:B------:R0:W-:Y:S01]  /*60d0*/  STG.E desc[UR36][R4.64], R3 ;  /* 0x0000000304007986 */ /* 0x0001e2000c101924 */
[----:B------:R-:W-:Y:S05]  /*60e0*/  BRA `(.L_x_14416) ;  /* 0x0000000800d47947 */ /* 0x000fea0003800000 */
.L_x_14421:
[----:B------:R-:W-:-:S05]  /*60f0*/  IADD3 R6, P0, PT, RZ, -R24, RZ ;  /* 0x80000018ff067210 */ /* 0x000fca0007f1e0ff */
[----:B------:R-:W-:-:S06]  /*6100*/  IMAD.X R7, RZ, RZ, ~R25, P0 ;  /* 0x000000ffff077224 */ /* 0x000fcc00000e0e19 */
[----:B------:R-:W0:Y:S02]  /*6110*/  I2F.F64.S64 R6, R6 ;  /* 0x0000000600067312 */ /* 0x000e240000301c00 */
[----:B0-----:R0:W-:Y:S01]  /*6120*/  STG.E.64 desc[UR36][R4.64], R6 ;  /* 0x0000000604007986 */ /* 0x0011e2000c101b24 */
[----:B------:R-:W-:Y:S05]  /*6130*/  BRA `(.L_x_14416) ;  /* 0x0000000800c07947 */ /* 0x000fea0003800000 */
.L_x_14411:
        /* <DEDUP_REMOVED lines=12> */
.L_x_14426:
        /* <DEDUP_REMOVED lines=20> */
.L_x_14429:
[----:B------:R-:W-:-:S04]  /*6340*/  SHF.R.U32.HI R3, RZ, 0x18, R7 ;  /* 0x00000018ff037819 */ /* 0x000fc80000011607 */
[----:B------:R-:W-:-:S07]  /*6350*/  LOP3.LUT R0, R0, 0x80, R3, 0xf8, !PT ;  /* 0x0000008000007812 */ /* 0x000fce00078ef803 */
.L_x_14428:
[----:B------:R-:W-:Y:S05]  /*6360*/  BSYNC.RECONVERGENT B0 ;  /* 0x0000000000007941 */ /* 0x000fea0003800200 */
.L_x_14427:
[----:B------:R0:W-:Y:S01]  /*6370*/  STG.E.U8 desc[UR36][R4.64], R0 ;  /* 0x0000000004007986 */ /* 0x0001e2000c101124 */
[----:B------:R-:W-:Y:S05]  /*6380*/  BRA `(.L_x_14416) ;  /* 0x00000008002c7947 */ /* 0x000fea0003800000 */
.L_x_14425:
        /* <DEDUP_REMOVED lines=20> */
.L_x_14432:
[----:B------:R-:W-:-:S04]  /*64d0*/  SHF.R.U32.HI R3, RZ, 0x18, R7 ;  /* 0x00000018ff037819 */ /* 0x000fc80000011607 */
[----:B------:R-:W-:-:S07]  /*64e0*/  LOP3.LUT R0, R0, 0x80, R3, 0xf8, !PT ;  /* 0x0000008000007812 */ /* 0x000fce00078ef803 */
.L_x_14431:
[----:B------:R-:W-:Y:S05]  /*64f0*/  BSYNC.RECONVERGENT B0 ;  /* 0x0000000000007941 */ /* 0x000fea0003800200 */
.L_x_14430:
[----:B------:R0:W-:Y:S01]  /*6500*/  STG.E.U8 desc[UR36][R4.64], R0 ;  /* 0x0000000004007986 */ /* 0x0001e2000c101124 */
[----:B------:R-:W-:Y:S05]  /*6510*/  BRA `(.L_x_14416) ;  /* 0x0000000400c87947 */ /* 0x000fea0003800000 */
.L_x_14424:
        /* <DEDUP_REMOVED lines=8> */
[----:B------:R-:W1:Y:S02]  /*65a0*/  I2F.S64 R6, R6 ;  /* 0x0000000600067312 */ /* 0x000e640000301400 */
[----:B-1234-:R-:W-:-:S04]  /*65b0*/  SHF.R.U32.HI R8, RZ, 0x17, R6 ;  /* 0x00000017ff087819 */ /* 0x01efc80000011606 */
        /* <DEDUP_REMOVED lines=14> */
.L_x_14434:
[----:B------:R0:W-:Y:S01]  /*66a0*/  STG.E.64 desc[UR36][R4.64], R16 ;  /* 0x0000001004007986 */ /* 0x0001e2000c101b24 */
[----:B------:R-:W-:Y:S05]  /*66b0*/  BRA `(.L_x_14416) ;  /* 0x0000000400607947 */ /* 0x000fea0003800000 */
.L_x_14433:
[----:B------:R0:W-:Y:S01]  /*66c0*/  STG.E desc[UR36][R4.64], R16 ;  /* 0x0000001004007986 */ /* 0x0001e2000c101924 */
[----:B------:R-:W-:Y:S05]  /*66d0*/  BRA `(.L_x_14416) ;  /* 0x0000000400587947 */ /* 0x000fea0003800000 */
.L_x_14423:
        /* <DEDUP_REMOVED lines=11> */
.L_x_14436:
[----:B------:R-:W-:Y:S02]  /*6790*/  IADD3 R6, P0, PT, RZ, -R24, RZ ;  /* 0x80000018ff067210 */ /* 0x000fe40007f1e0ff */
[----:B------:R-:W-:-:S03]  /*67a0*/  CS2R R10, SRZ ;  /* 0x00000000000a7805 */ /* 0x000fc6000001ff00 */
[----:B------:R-:W-:-:S04]  /*67b0*/  IMAD.X R7, RZ, RZ, ~R25, P0 ;  /* 0x000000ffff077224 */ /* 0x000fc800000e0e19 */
[----:B-1234-:R-:W0:Y:S02]  /*67c0*/  I2F.F64.S64 R8, R6 ;  /* 0x0000000600087312 */ /* 0x01ee240000301c00 */
[----:B0-----:R0:W-:Y:S01]  /*67d0*/  STG.E.128 desc[UR36][R4.64], R8 ;  /* 0x0000000804007986 */ /* 0x0011e2000c101d24 */
[----:B------:R-:W-:Y:S05]  /*67e0*/  BRA `(.L_x_14416) ;  /* 0x0000000400147947 */ /* 0x000fea0003800000 */
.L_x_14435:
[----:B------:R-:W-:-:S13]  /*67f0*/  ISETP.NE.AND P0, PT, R0, 0xf, PT ;  /* 0x0000000f0000780c */ /* 0x000fda0003f05270 */
[----:B------:R-:W-:Y:S05]  /*6800*/  @!P0 BRA `(.L_x_14437) ;  /* 0x0000000000f88947 */ /* 0x000fea0003800000 */
[----:B------:R-:W-:-:S13]  /*6810*/  ISETP.NE.AND P0, PT, R0, 0x17, PT ;  /* 0x000000170000780c */ /* 0x000fda0003f05270 */
[----:B------:R-:W-:Y:S05]  /*6820*/  @!P0 BRA `(.L_x_14438) ;  /* 0x0000000000988947 */ /* 0x000fea0003800000 */
[----:B------:R-:W-:-:S13]  /*6830*/  ISETP.NE.AND P0, PT, R0, 0x18, PT ;  /* 0x000000180000780c */ /* 0x000fda0003f05270 */
[----:B------:R-:W-:Y:S05]  /*6840*/  @!P0 BRA `(.L_x_14439) ;  /* 0x0000000000448947 */ /* 0x000fea0003800000 */
.L_x_14415:
[----:B------:R-:W-:Y:S01]  /*6850*/  MOV R0, 0x0 ;  /* 0x0000000000007802 */ /* 0x000fe20000000f00 */
[----:B------:R-:W0:Y:S01]  /*6860*/  LDCU.64 UR4, c[0x4][0x198] ;  /* 0x01003300ff0477ac */ /* 0x000e220008000a00 */
[----:B-1234-:R-:W-:Y:S02]  /*6870*/  IMAD.MOV.U32 R8, RZ, RZ, 0x65 ;  /* 0x00000065ff087424 */ /* 0x01efe400078e00ff */
        /* <DEDUP_REMOVED lines=13> */
.L_x_14440:
[----:B------:R-:W-:Y:S05]  /*6950*/  BRA `(.L_x_14416) ;  /* 0x0000000000b87947 */ /* 0x000fea0003800000 */
.L_x_14439:
[----:B------:R-:W-:Y:S01]  /*6960*/  IADD3 R6, P0, PT, RZ, -R24, RZ ;  /* 0x80000018ff067210 */ /* 0x000fe20007f1e0ff */
[----:B------:R-:W-:Y:S01]  /*6970*/  BSSY.RECONVERGENT B0, `(.L_x_14441) ;  /* 0x000000e000007945 */ /* 0x000fe20003800200 */
[----:B------:R-:W-:-:S03]  /*6980*/  IMAD.MOV.U32 R0, RZ, RZ, 0x7f ;  /* 0x0000007fff007424 */ /* 0x000fc600078e00ff */
[----:B------:R-:W-:-:S06]  /*6990*/  IMAD.X R7, RZ, RZ, ~R25, P0 ;  /* 0x000000ffff077224 */ /* 0x000fcc00000e0e19 */
[----:B------:R-:W1:Y:S02]  /*69a0*/  I2F.S64 R7, R6 ;  /* 0x0000000600077312 */ /* 0x000e640000301400 */
[----:B-1234-:R-:W-:Y:S02]  /*69b0*/  LOP3.LUT R8, R7, 0x7fffffff, RZ, 0xc0, !PT ;  /* 0x7fffffff07087812 */ /* 0x01efe400078ec0ff */
        /* <DEDUP_REMOVED lines=9> */
.L_x_14442:
[----:B------:R-:W-:Y:S05]  /*6a50*/  BSYNC.RECONVERGENT B0 ;  /* 0x0000000000007941 */ /* 0x000fea0003800200 */
.L_x_14441:
[----:B------:R-:W-:-:S05]  /*6a60*/  LOP3.LUT R3, R0, 0x80, R3, 0xf8, !PT ;  /* 0x0000008000037812 */ /* 0x000fca00078ef803 */
[----:B------:R0:W-:Y:S01]  /*6a70*/  STG.E.U8 desc[UR36][R4.64], R3 ;  /* 0x0000000304007986 */ /* 0x0001e2000c101124 */
[----:B------:R-:W-:Y:S05]  /*6a80*/  BRA `(.L_x_14416) ;  /* 0x00000000006c7947 */ /* 0x000fea0003800000 */
.L_x_14438:
        /* <DEDUP_REMOVED lines=14> */
.L_x_14444:
[----:B------:R-:W-:Y:S01]  /*6b70*/  IMAD.MOV.U32 R0, RZ, RZ, 0x7f ;  /* 0x0000007fff007424 */ /* 0x000fe200078e00ff */
[----:B------:R-:W-:-:S04]  /*6b80*/  ISETP.GT.U32.AND P0, PT, R3, 0x7f800000, PT ;  /* 0x7f8000000300780c */ /* 0x000fc80003f04070 */
[----:B------:R-:W-:-:S09]  /*6b90*/  SEL R0, R0, 0x7c, P0 ;  /* 0x0000007c00007807 */ /* 0x000fd20000000000 */
.L_x_14445:
[----:B------:R-:W-:Y:S05]  /*6ba0*/  BSYNC.RECONVERGENT B0 ;  /* 0x0000000000007941 */ /* 0x000fea0003800200 */
.L_x_14443:
[----:B------:R-:W-:-:S04]  /*6bb0*/  SHF.R.U32.HI R3, RZ, 0x18, R7 ;  /* 0x00000018ff037819 */ /* 0x000fc80000011607 */
[----:B------:R-:W-:-:S05]  /*6bc0*/  LOP3.LUT R3, R0, 0x80, R3, 0xf8, !PT ;  /* 0x0000008000037812 */ /* 0x000fca00078ef803 */
[----:B------:R0:W-:Y:S01]  /*6bd0*/  STG.E.U8 desc[UR36][R4.64], R3 ;  /* 0x0000000304007986 */ /* 0x0001e2000c101124 */
[----:B------:R-:W-:Y:S05]  /*6be0*/  BRA `(.L_x_14416) ;  /* 0x0000000000147947 */ /* 0x000fea0003800000 */
.L_x_14437:
[----:B------:R-:W-:-:S05]  /*6bf0*/  IADD3 R6, P0, PT, RZ, -R24, RZ ;  /* 0x80000018ff067210 */ /* 0x000fca0007f1e0ff */
[----:B------:R-:W-:-:S04]  /*6c00*/  IMAD.X R7, RZ, RZ, ~R25, P0 ;  /* 0x000000ffff077224 */ /* 0x000fc800000e0e19 */
[----:B------:R-:W0:Y:S02]  /*6c10*/  I2F.S64 R0, R6 ;  /* 0x0000000600007312 */ /* 0x000e240000301400 */
[----:B0-----:R-:W-:-:S05]  /*6c20*/  F2FP.BF16.F32.PACK_AB R0, RZ, R0 ;  /* 0x00000000ff00723e */ /* 0x001fca00000010ff */
[----:B------:R0:W-:Y:S02]  /*6c30*/  STG.E.U16 desc[UR36][R4.64], R0 ;  /* 0x0000000004007986 */ /* 0x0001e4000c101524 */
.L_x_14416:
[----:B------:R-:W-:-:S07]  /*6c40*/  VIADD R29, R29, 0x80 ;  /* 0x000000801d1d7836 */ /* 0x000fce0000000000 */
.L_x_14375:
[----:B------:R-:W-:Y:S05]  /*6c50*/  BSYNC.RECONVERGENT B7 ;  /* 0x0000000000077941 */ /* 0x000fea0003800200 */
.L_x_14336:
[----:B------:R-:W-:-:S13]  /*6c60*/  ISETP.GE.AND P0, PT, R29, R26, PT ;  /* 0x0000001a1d00720c */ /* 0x000fda0003f06270 */
[----:B------:R-:W-:Y:S05]  /*6c70*/  @P0 EXIT ;  /* 0x000000000000094d */ /* 0x000fea0003800000 */
[----:B0123--:R-:W0:Y:S01]  /*6c80*/  LDC.64 R6, c[0x0][0x388] ;  /* 0x0000e200ff067b82 */ /* 0x00fe220000000a00 */
[----:B------:R-:W1:Y:S01]  /*6c90*/  LDCU UR4, c[0x0][0x3a8] ;  /* 0x00007500ff0477ac */ /* 0x000e620008000800 */
[----:B------:R-:W-:Y:S01]  /*6ca0*/  PRMT R0, R27, 0x9910, RZ ;  /* 0x000099101b007816 */ /* 0x000fe200000000ff */
[----:B------:R-:W-:Y:S01]  /*6cb0*/  IMAD R2, R2, 0x200, R29 ;  /* 0x0000020002027824 */ /* 0x000fe200078e021d */
[----:B----4-:R-:W-:Y:S02]  /*6cc0*/  IADD3 R9, P2, PT, RZ, -R22, RZ ;  /* 0x80000016ff097210 */ /* 0x010fe40007f5e0ff */
[----:B------:R-:W-:-:S03]  /*6cd0*/  ISETP.GT.AND P1, PT, R0, 0x9, PT ;  /* 0x000000090000780c */ /* 0x000fc60003f24270 */
[----:B------:R-:W-:Y:S02]  /*6ce0*/  IMAD.X R5, RZ, RZ, ~R23, P2 ;  /* 0x000000ffff057224 */ /* 0x000fe400010e0e17 */
[----:B------:R-:W-:Y:S02]  /*6cf0*/  IMAD.MOV.U32 R4, RZ, RZ, R9 ;  /* 0x000000ffff047224 */ /* 0x000fe400078e0009 */
[----:B-1----:R-:W-:-:S05]  /*6d00*/  IMAD R3, R2, UR4, RZ ;  /* 0x0000000402037c24 */ /* 0x002fca000f8e02ff */
[----:B0-----:R-:W-:-:S05]  /*6d10*/  IADD3 R2, P0, PT, R3, R6, RZ ;  /* 0x0000000603027210 */ /* 0x001fca0007f1e0ff */
[----:B------:R-:W-:Y:S01]  /*6d20*/  IMAD.X R3, RZ, RZ, R7, P0 ;  /* 0x000000ffff037224 */ /* 0x000fe200000e0607 */
[----:B------:R-:W-:Y:S07]  /*6d30*/  @P1 BRA `(.L_x_14446) ;  /* 0x0000000400041947 */ /* 0x000fee0003800000 */
        /* <DEDUP_REMOVED lines=10> */
.L_x_14449:
[----:B------:R-:W-:Y:S01]  /*6de0*/  STG.E.U8 desc[UR36][R2.64], R9 ;  /* 0x0000000902007986 */ /* 0x000fe2000c101124 */
[----:B------:R-:W-:Y:S05]  /*6df0*/  EXIT ;  /* 0x000000000000794d */ /* 0x000fea0003800000 */
.L_x_14448:
        /* <DEDUP_REMOVED lines=8> */
.L_x_14452:
[----:B------:R-:W-:Y:S01]  /*6e80*/  STG.E desc[UR36][R2.64], R9 ;  /* 0x0000000902007986 */ /* 0x000fe2000c101924 */
[----:B------:R-:W-:Y:S05]  /*6e90*/  EXIT ;  /* 0x000000000000794d */ /* 0x000fea0003800000 */
.L_x_14451:
[----:B------:R-:W-:Y:S01]  /*6ea0*/  STG.E.U16 desc[UR36][R2.64], R9 ;  /* 0x0000000902007986 */ /* 0x000fe2000c101524 */
[----:B------:R-:W-:Y:S05]  /*6eb0*/  EXIT ;  /* 0x000000000000794d */ /* 0x000fea0003800000 */
.L_x_14447:
        /* <DEDUP_REMOVED lines=9> */
[----:B0-----:R-:W-:Y:S01]  /*6f50*/  STG.E desc[UR36][R2.64], R5 ;  /* 0x0000000502007986 */ /* 0x001fe2000c101924 */
[----:B------:R-:W-:Y:S05]  /*6f60*/  EXIT ;  /* 0x000000000000794d */ /* 0x000fea0003800000 */
.L_x_14454:
[----:B------:R-:W-:-:S05]  /*6f70*/  IADD3 R4, P0, PT, RZ, -R22, RZ ;  /* 0x80000016ff047210 */ /* 0x000fca0007f1e0ff */
[----:B------:R-:W-:-:S04]  /*6f80*/  IMAD.X R5, RZ, RZ, ~R23, P0 ;  /* 0x000000ffff057224 */ /* 0x000fc800000e0e17 */
[----:B------:R-:W0:Y:S02]  /*6f90*/  I2F.S64 R0, R4 ;  /* 0x0000000400007312 */ /* 0x000e240000301400 */
[----:B0-----:R-:W-:-:S05]  /*6fa0*/  F2FP.F16.F32.PACK_AB R0, RZ, R0 ;  /* 0x00000000ff00723e */ /* 0x001fca00000000ff */
[----:B------:R-:W-:Y:S01]  /*6fb0*/  STG.E.U16 desc[UR36][R2.64], R0 ;  /* 0x0000000002007986 */ /* 0x000fe2000c101524 */
[----:B------:R-:W-:Y:S05]  /*6fc0*/  EXIT ;  /* 0x000000000000794d */ /* 0x000fea0003800000 */
.L_x_14453:
        /* <DEDUP_REMOVED lines=10> */
[----:B0-----:R-:W-:Y:S01]  /*7070*/  STG.E.64 desc[UR36][R2.64], R6 ;  /* 0x0000000602007986 */ /* 0x001fe2000c101b24 */
[----:B------:R-:W-:Y:S05]  /*7080*/  EXIT ;  /* 0x000000000000794d */ /* 0x000fea0003800000 */
.L_x_14456:
[----:B------:R-:W-:-:S05]  /*7090*/  IADD3 R4, P0, PT, RZ, -R22, RZ ;  /* 0x80000016ff047210 */ /* 0x000fca0007f1e0ff */
[----:B------:R-:W-:-:S04]  /*70a0*/  IMAD.X R5, RZ, RZ, ~R23, P0 ;  /* 0x000000ffff057224 */ /* 0x000fc800000e0e17 */
[----:B------:R-:W0:Y:S02]  /*70b0*/  I2F.S64 R4, R4 ;  /* 0x0000000400047312 */ /* 0x000e240000301400 */
[----:B0-----:R-:W-:-:S04]  /*70c0*/  F2FP.F16.F32.PACK_AB R5, RZ, R4 ;  /* 0x00000004ff05723e */ /* 0x001fc800000000ff */
[----:B------:R-:W-:-:S05]  /*70d0*/  PRMT R5, R5, 0x5410, RZ ;  /* 0x0000541005057816 */ /* 0x000fca00000000ff */
[----:B------:R-:W-:Y:S01]  /*70e0*/  STG.E desc[UR36][R2.64], R5 ;  /* 0x0000000502007986 */ /* 0x000fe2000c101924 */
[----:B------:R-:W-:Y:S05]  /*70f0*/  EXIT ;  /* 0x000000000000794d */ /* 0x000fea0003800000 */
.L_x_14455:
[----:B------:R-:W-:-:S05]  /*7100*/  IADD3 R4, P0, PT, RZ, -R22, RZ ;  /* 0x80000016ff047210 */ /* 0x000fca0007f1e0ff */
[----:B------:R-:W-:-:S06]  /*7110*/  IMAD.X R5, RZ, RZ, ~R23, P0 ;  /* 0x000000ffff057224 */ /* 0x000fcc00000e0e17 */
[----:B------:R-:W0:Y:S02]  /*7120*/  I2F.F64.S64 R4, R4 ;  /* 0x0000000400047312 */ /* 0x000e240000301c00 */
[----:B0-----:R-:W-:Y:S01]  /*7130*/  STG.E.64 desc[UR36][R2.64], R4 ;  /* 0x0000000402007986 */ /* 0x001fe2000c101b24 */
[----:B------:R-:W-:Y:S05]  /*7140*/  EXIT ;  /* 0x000000000000794d */ /* 0x000fea0003800000 */
.L_x_14446:
        /* <DEDUP_REMOVED lines=12> */
.L_x_14460:
        /* <DEDUP_REMOVED lines=20> */
.L_x_14463:
[----:B------:R-:W-:-:S04]  /*7350*/  SHF.R.U32.HI R5, RZ, 0x18, R5 ;  /* 0x00000018ff057819 */ /* 0x000fc80000011605 */
[----:B------:R-:W-:-:S07]  /*7360*/  LOP3.LUT R0, R0, 0x80, R5, 0xf8, !PT ;  /* 0x0000008000007812 */ /* 0x000fce00078ef805 */
.L_x_14462:
[----:B------:R-:W-:Y:S05]  /*7370*/  BSYNC.RECONVERGENT B0 ;  /* 0x0000000000007941 */ /* 0x000fea0003800200 */
.L_x_14461:
[----:B------:R-:W-:Y:S01]  /*7380*/  STG.E.U8 desc[UR36][R2.64], R0 ;  /* 0x0000000002007986 */ /* 0x000fe2000c101124 */
[----:B------:R-:W-:Y:S05]  /*7390*/  EXIT ;  /* 0x000000000000794d */ /* 0x000fea0003800000 */
.L_x_14459:
        /* <DEDUP_REMOVED lines=20> */
.L_x_14466:
[----:B------:R-:W-:-:S04]  /*74e0*/  SHF.R.U32.HI R5, RZ, 0x18, R5 ;  /* 0x00000018ff057819 */ /* 0x000fc80000011605 */
[----:B------:R-:W-:-:S07]  /*74f0*/  LOP3.LUT R0, R0, 0x80, R5, 0xf8, !PT ;  /* 0x0000008000007812 */ /* 0x000fce00078ef805 */
.L_x_14465:
[----:B------:R-:W-:Y:S05]  /*7500*/  BSYNC.RECONVERGENT B0 ;  /* 0x0000000000007941 */ /* 0x000fea0003800200 */
.L_x_14464:
[----:B------:R-:W-:Y:S01]  /*7510*/  STG.E.U8 desc[UR36][R2.64], R0 ;  /* 0x0000000002007986 */ /* 0x000fe2000c101124 */
[----:B------:R-:W-:Y:S05]  /*7520*/  EXIT ;  /* 0x000000000000794d */ /* 0x000fea0003800000 */
.L_x_14458:
        /* <DEDUP_REMOVED lines=23> */
[----:B------:R-:W-:Y:S01]  /*76a0*/  STG.E.U8 desc[UR36][R2.64], R5 ;  /* 0x0000000502007986 */ /* 0x000fe2000c101124 */
[----:B------:R-:W-:Y:S05]  /*76b0*/  EXIT ;  /* 0x000000000000794d */ /* 0x000fea0003800000 */
.L_x_14468:
[----:B------:R-:W-:Y:S01]  /*76c0*/  STG.E.64 desc[UR36][R2.64], R4 ;  /* 0x0000000402007986 */ /* 0x000fe2000c101b24 */
[----:B------:R-:W-:Y:S05]  /*76d0*/  EXIT ;  /* 0x000000000000794d */ /* 0x000fea0003800000 */
.L_x_14467:
[----:B------:R-:W-:Y:S01]  /*76e0*/  STG.E desc[UR36][R2.64], R9 ;  /* 0x0000000902007986 */ /* 0x000fe2000c101924 */
[----:B------:R-:W-:Y:S05]  /*76f0*/  EXIT ;  /* 0x000000000000794d */ /* 0x000fea0003800000 */
.L_x_14457:
        /* <DEDUP_REMOVED lines=11> */
.L_x_14470:
[----:B------:R-:W-:Y:S02]  /*77b0*/  IADD3 R4, P0, PT, RZ, -R22, RZ ;  /* 0x80000016ff047210 */ /* 0x000fe40007f1e0ff */
[----:B------:R-:W-:-:S03]  /*77c0*/  CS2R R6, SRZ ;  /* 0x0000000000067805 */ /* 0x000fc6000001ff00 */
[----:B------:R-:W-:-:S06]  /*77d0*/  IMAD.X R5, RZ, RZ, ~R23, P0 ;  /* 0x000000ffff057224 */ /* 0x000fcc00000e0e17 */
[----:B------:R-:W0:Y:S02]  /*77e0*/  I2F.F64.S64 R4, R4 ;  /* 0x0000000400047312 */ /* 0x000e240000301c00 */
[----:B0-----:R-:W-:Y:S01]  /*77f0*/  STG.E.128 desc[UR36][R2.64], R4 ;  /* 0x0000000402007986 */ /* 0x001fe2000c101d24 */
[----:B------:R-:W-:Y:S05]  /*7800*/  EXIT ;  /* 0x000000000000794d */ /* 0x000fea0003800000 */
.L_x_14469:
[----:B------:R-:W-:-:S13]  /*7810*/  ISETP.NE.AND P0, PT, R0, 0xf, PT ;  /* 0x0000000f0000780c */ /* 0x000fda0003f05270 */
[----:B------:R-:W-:Y:S05]  /*7820*/  @!P0 BRA `(.L_x_14471) ;  /* 0x0000000000f88947 */ /* 0x000fea0003800000 */
[----:B------:R-:W-:-:S13]  /*7830*/  ISETP.NE.AND P0, PT, R0, 0x17, PT ;  /* 0x000000170000780c */ /* 0x000fda0003f05270 */
[----:B------:R-:W-:Y:S05]  /*7840*/  @!P0 BRA `(.L_x_14472) ;  /* 0x0000000000988947 */ /* 0x000fea0003800000 */
[----:B------:R-:W-:-:S13]  /*7850*/  ISETP.NE.AND P0, PT, R0, 0x18, PT ;  /* 0x000000180000780c */ /* 0x000fda0003f05270 */
[----:B------:R-:W-:Y:S05]  /*7860*/  @!P0 BRA `(.L_x_14473) ;  /* 0x0000000000448947 */ /* 0x000fea0003800000 */
.L_x_14450:
        /* <DEDUP_REMOVED lines=16> */
.L_x_14474:
[----:B------:R-:W-:Y:S05]  /*7970*/  EXIT ;  /* 0x000000000000794d */ /* 0x000fea0003800000 */
.L_x_14473:
        /* <DEDUP_REMOVED lines=15> */
.L_x_14476:
[----:B------:R-:W-:Y:S05]  /*7a70*/  BSYNC.RECONVERGENT B0 ;  /* 0x0000000000007941 */ /* 0x000fea0003800200 */
.L_x_14475:
[----:B------:R-:W-:-:S05]  /*7a80*/  LOP3.LUT R7, R0, 0x80, R7, 0xf8, !PT ;  /* 0x0000008000077812 */ /* 0x000fca00078ef807 */
[----:B------:R-:W-:Y:S01]  /*7a90*/  STG.E.U8 desc[UR36][R2.64], R7 ;  /* 0x0000000702007986 */ /* 0x000fe2000c101124 */
[----:B------:R-:W-:Y:S05]  /*7aa0*/  EXIT ;  /* 0x000000000000794d */ /* 0x000fea0003800000 */
.L_x_14472:
        /* <DEDUP_REMOVED lines=14> */
.L_x_14478:
[----:B------:R-:W-:Y:S01]  /*7b90*/  IMAD.MOV.U32 R0, RZ, RZ, 0x7f ;  /* 0x0000007fff007424 */ /* 0x000fe200078e00ff */
[----:B------:R-:W-:-:S04]  /*7ba0*/  ISETP.GT.U32.AND P0, PT, R6, 0x7f800000, PT ;  /* 0x7f8000000600780c */ /* 0x000fc80003f04070 */
[----:B------:R-:W-:-:S09]  /*7bb0*/  SEL R0, R0, 0x7c, P0 ;  /* 0x0000007c00007807 */ /* 0x000fd20000000000 */
.L_x_14479:
[----:B------:R-:W-:Y:S05]  /*7bc0*/  BSYNC.RECONVERGENT B0 ;  /* 0x0000000000007941 */ /* 0x000fea0003800200 */
.L_x_14477:
[----:B------:R-:W-:-:S04]  /*7bd0*/  SHF.R.U32.HI R5, RZ, 0x18, R5 ;  /* 0x00000018ff057819 */ /* 0x000fc80000011605 */
[----:B------:R-:W-:-:S05]  /*7be0*/  LOP3.LUT R5, R0, 0x80, R5, 0xf8, !PT ;  /* 0x0000008000057812 */ /* 0x000fca00078ef805 */
[----:B------:R-:W-:Y:S01]  /*7bf0*/  STG.E.U8 desc[UR36][R2.64], R5 ;  /* 0x0000000502007986 */ /* 0x000fe2000c101124 */
[----:B------:R-:W-:Y:S05]  /*7c00*/  EXIT ;  /* 0x000000000000794d */ /* 0x000fea0003800000 */
.L_x_14471:
[----:B------:R-:W-:-:S05]  /*7c10*/  IADD3 R4, P0, PT, RZ, -R22, RZ ;  /* 0x80000016ff047210 */ /* 0x000fca0007f1e0ff */
[----:B------:R-:W-:-:S04]  /*7c20*/  IMAD.X R5, RZ, RZ, ~R23, P0 ;  /* 0x000000ffff057224 */ /* 0x000fc800000e0e17 */
[----:B------:R-:W0:Y:S02]  /*7c30*/  I2F.S64 R0, R4 ;  /* 0x0000000400007312 */ /* 0x000e240000301400 */
[----:B0-----:R-:W-:-:S05]  /*7c40*/  F2FP.BF16.F32.PACK_AB R0, RZ, R0 ;  /* 0x00000000ff00723e */ /* 0x001fca00000010ff */
[----:B------:R-:W-:Y:S01]  /*7c50*/  STG.E.U16 desc[UR36][R2.64], R0 ;  /* 0x0000000002007986 */ /* 0x000fe2000c101524 */
[----:B------:R-:W-:Y:S05]  /*7c60*/  EXIT ;  /* 0x000000000000794d */ /* 0x000fea0003800000 */
.L_x_14480:
        /* <DEDUP_REMOVED lines=9> */
.L_x_23385:


//--------------------- .text._ZN2at6native18elementwise_kernelILi128ELi2EZNS0_22gpu_kernel_impl_nocastIZZZNS0_15neg_kernel_cudaERNS_18TensorIteratorBaseEENKUlvE0_clEvENKUlvE2_clEvEUllE_EEvS4_RKT_EUliE_EEviT1_ --------------------------
	.section	.text._ZN2at6native18elementwise_kernelILi128ELi2EZNS0_22gpu_kernel_impl_nocastIZZZNS0_15neg_kernel_cudaERNS_18TensorIteratorBaseEENKUlvE0_clEvENKUlvE2_clEvEUllE_EEvS4_RKT_EUliE_EEviT1_,"ax",@progbits
	.align	128
        .global         _ZN2at6native18elementwise_kernelILi128ELi2EZNS0_22gpu_kernel_impl_nocastIZZZNS0_15neg_kernel_cudaERNS_18TensorIteratorBaseEENKUlvE0_clEvENKUlvE2_clEvEUllE_EEvS4_RKT_EUliE_EEviT1_
        .type           _ZN2at6native18elementwise_kernelILi128ELi2EZNS0_22gpu_kernel_impl_nocastIZZZNS0_15neg_kernel_cudaERNS_18TensorIteratorBaseEENKUlvE0_clEvENKUlvE2_clEvEUllE_EEvS4_RKT_EUliE_EEviT1_,@function
        .size           _ZN2at6native18elementwise_kernelILi128ELi2EZNS0_22gpu_kernel_impl_nocastIZZZNS0_15neg_kernel_cudaERNS_18TensorIteratorBaseEENKUlvE0_clEvENKUlvE2_clEvEUllE_EEvS4_RKT_EUliE_EEviT1_,(.L_x_23386 - _ZN2at6native18elementwise_kernelILi128ELi2EZNS0_22gpu_kernel_impl_nocastIZZZNS0_15neg_kernel_cudaERNS_18TensorIteratorBaseEENKUlvE0_clEvENKUlvE2_clEvEUllE_EEvS4_RKT_EUliE_EEviT1_)
        .other          _ZN2at6native18elementwise_kernelILi128ELi2EZNS0_22gpu_kernel_impl_nocastIZZZNS0_15neg_kernel_cudaERNS_18TensorIteratorBaseEENKUlvE0_clEvENKUlvE2_clEvEUllE_EEvS4_RKT_EUliE_EEviT1_,@"STO_CUDA_ENTRY STV_DEFAULT"
_ZN2at6native18elementwise_kernelILi128ELi2EZNS0_22gpu_kernel_impl_nocastIZZZNS0_15neg_kernel_cudaERNS_18TensorIteratorBaseEENKUlvE0_clEvENKUlvE2_clEvEUllE_EEvS4_RKT_EUliE_EEviT1_:
.text._ZN2at6native18elementwise_kernelILi128ELi2EZNS0_22gpu_kernel_impl_nocastIZZZNS0_15neg_kernel_cudaERNS_18TensorIteratorBaseEENKUlvE0_clEvENKUlvE2_clEvEUllE_EEvS4_RKT_EUliE_EEviT1_:
        /* <DEDUP_REMOVED lines=17> */
[----:B--2---:R-:W-:-:S04]  /*0110*/  IADD3 R8, P0, PT, RZ, -R4, RZ ;  /* 0x80000004ff087210 */ /* 0x004fc80007f1e0ff */
[----:B------:R-:W-:-:S05]  /*0120*/  IADD3.X R9, PT, PT, RZ, ~R5, RZ, P0, !PT ;  /* 0x80000005ff097210 */ /* 0x000fca00007fe4ff */
[----:B0-----:R0:W-:Y:S04]  /*0130*/  STG.E.64 desc[UR6][R6.64], R8 ;  /* 0x0000000806007986 */ /* 0x0011e8000c101b06 */
.L_x_14483:
[----:B------:R-:W-:Y:S05]  /*0140*/  BSYNC.RECONVERGENT B0 ;  /* 0x0000000000007941 */ /* 0x000fea0003800200 */
.L_x_14482:
[----:B------:R-:W-:-:S13]  /*0150*/  ISETP.GE.AND P0, PT, R3, UR4, PT ;  /* 0x0000000403007c0c */ /* 0x000fda000bf06270 */
[----:B------:R-:W-:Y:S05]  /*0160*/  @P0 EXIT ;  /* 0x000000000000094d */ /* 0x000fea0003800000 */
[----:B------:R-:W1:Y:S02]  /*0170*/  LDC.64 R4, c[0x0][0x588] ;  /* 0x00016200ff047b82 */ /* 0x000e640000000a00 */
[----:B-1----:R-:W2:Y:S06]  /*0180*/  LDG.E.64 R2, desc[UR6][R4.64] ;  /* 0x0000000604027981 */ /* 0x002eac000c1e1b00 */
[----:B0-----:R-:W0:Y:S01]  /*0190*/  LDC.64 R6, c[0x0][0x580] ;  /* 0x00016000ff067b82 */ /* 0x001e220000000a00 */
[----:B--2---:R-:W-:-:S04]  /*01a0*/  IADD3 R2, P0, PT, RZ, -R2, RZ ;  /* 0x80000002ff027210 */ /* 0x004fc80007f1e0ff */
[----:B------:R-:W-:-:S05]  /*01b0*/  IADD3.X R3, PT, PT, RZ, ~R3, RZ, P0, !PT ;  /* 0x80000003ff037210 */ /* 0x000fca00007fe4ff */
[----:B0-----:R-:W-:Y:S01]  /*01c0*/  STG.E.64 desc[UR6][R6.64], R2 ;  /* 0x0000000206007986 */ /* 0x001fe2000c101b06 */
[----:B------:R-:W-:Y:S05]  /*01d0*/  EXIT ;  /* 0x000000000000794d */ /* 0x000fea0003800000 */
.L_x_14481:
        /* <DEDUP_REMOVED lines=305> */
.L_x_14486:
[----:B------:R-:W0:Y:S02]  /*14f0*/  LDCU.128 UR8, c[0x0][0x580] ;  /* 0x0000b000ff0877ac */ /* 0x000e240008000c00 */
[----:B0-----:R-:W-:-:S04]  /*1500*/  IADD3 R6, P0, PT, R4, UR10, RZ ;  /* 0x0000000a04067c10 */ /* 0x001fc8000ff1e0ff */
[----:B------:R-:W-:-:S06]  /*1510*/  IADD3.X R7, PT, PT, RZ, UR11, RZ, P0, !PT ;  /* 0x0000000bff077c10 */ /* 0x000fcc00087fe4ff */
[----:B------:R-:W2:Y:S01]  /*1520*/  LDG.E.64 R6, desc[UR6][R6.64] ;  /* 0x0000000606067981 */ /* 0x000ea2000c1e1b00 */
[----:B------:R-:W-:Y:S02]  /*1530*/  IADD3 R8, P0, PT, R5, UR8, RZ ;  /* 0x0000000805087c10 */ /* 0x000fe4000ff1e0ff */
[----:B------:R-:W-:Y:S02]  /*1540*/  IADD3 R3, PT, PT, R3, 0x80, RZ ;  /* 0x0000008003037810 */ /* 0x000fe40007ffe0ff */
[----:B------:R-:W-:Y:S02]  /*1550*/  IADD3.X R9, PT, PT, RZ, UR9, RZ, P0, !PT ;  /* 0x00000009ff097c10 */ /* 0x000fe400087fe4ff */
[----:B--2---:R-:W-:-:S04]  /*1560*/  IADD3 R4, P1, PT, RZ, -R6, RZ ;  /* 0x80000006ff047210 */ /* 0x004fc80007f3e0ff */
[----:B------:R-:W-:-:S05]  /*1570*/  IADD3.X R5, PT, PT, RZ, ~R7, RZ, P1, !PT ;  /* 0x80000007ff057210 */ /* 0x000fca0000ffe4ff */
[----:B------:R0:W-:Y:S04]  /*1580*/  STG.E.64 desc[UR6][R8.64], R4 ;  /* 0x0000000408007986 */ /* 0x0001e8000c101b06 */
.L_x_14485:
[----:B------:R-:W-:Y:S05]  /*1590*/  BSYNC.RECONVERGENT B0 ;  /* 0x0000000000007941 */ /* 0x000fea0003800200 */
.L_x_14484:
        /* <DEDUP_REMOVED lines=300> */
.L_x_14487:
[----:B------:R-:W0:Y:S02]  /*2860*/  LDCU.128 UR8, c[0x0][0x580] ;  /* 0x0000b000ff0877ac */ /* 0x000e240008000c00 */
[----:B0-----:R-:W-:-:S04]  /*2870*/  IADD3 R4, P0, PT, R2, UR10, RZ ;  /* 0x0000000a02047c10 */ /* 0x001fc8000ff1e0ff */
[----:B------:R-:W-:-:S06]  /*2880*/  IADD3.X R5, PT, PT, RZ, UR11, RZ, P0, !PT ;  /* 0x0000000bff057c10 */ /* 0x000fcc00087fe4ff */
[----:B------:R-:W2:Y:S01]  /*2890*/  LDG.E.64 R4, desc[UR6][R4.64] ;  /* 0x0000000604047981 */ /* 0x000ea2000c1e1b00 */
[----:B------:R-:W-:-:S04]  /*28a0*/  IADD3 R6, P0, PT, R3, UR8, RZ ;  /* 0x0000000803067c10 */ /* 0x000fc8000ff1e0ff */
[----:B------:R-:W-:Y:S02]  /*28b0*/  IADD3.X R7, PT, PT, RZ, UR9, RZ, P0, !PT ;  /* 0x00000009ff077c10 */ /* 0x000fe400087fe4ff */
[----:B--2---:R-:W-:-:S04]  /*28c0*/  IADD3 R2, P1, PT, RZ, -R4, RZ ;  /* 0x80000004ff027210 */ /* 0x004fc80007f3e0ff */
[----:B------:R-:W-:-:S05]  /*28d0*/  IADD3.X R3, PT, PT, RZ, ~R5, RZ, P1, !PT ;  /* 0x80000005ff037210 */ /* 0x000fca0000ffe4ff */
[----:B------:R-:W-:Y:S01]  /*28e0*/  STG.E.64 desc[UR6][R6.64], R2 ;  /* 0x0000000206007986 */ /* 0x000fe2000c101b06 */
[----:B------:R-:W-:Y:S05]  /*28f0*/  EXIT ;  /* 0x000000000000794d */ /* 0x000fea0003800000 */
.L_x_14488:
        /* <DEDUP_REMOVED lines=16> */
.L_x_23386:


//--------------------- .text._ZN2at6native27unrolled_elementwise_kernelIZZZNS0_15neg_kernel_cudaERNS_18TensorIteratorBaseEENKUlvE0_clEvENKUlvE2_clEvEUllE_St5arrayIPcLm2EELi4E23TrivialOffsetCalculatorILi1EjESB_NS0_6memory15LoadWithoutCastENSC_16StoreWithoutCastEEEviT_T0_T2_T3_T4_T5_ --------------------------
	.section	.text._ZN2at6native27unrolled_elementwise_kernelIZZZNS0_15neg_kernel_cudaERNS_18TensorIteratorBaseEENKUlvE0_clEvENKUlvE2_clEvEUllE_St5arrayIPcLm2EELi4E23TrivialOffsetCalculatorILi1EjESB_NS0_6memory15LoadWithoutCastENSC_16StoreWithoutCastEEEviT_T0_T2_T3_T4_T5_,"ax",@progbits
	.align	128
        .global         _ZN2at6native27unrolled_elementwise_kernelIZZZNS0_15neg_kernel_cudaERNS_18TensorIteratorBaseEENKUlvE0_clEvENKUlvE2_clEvEUllE_St5arrayIPcLm2EELi4E23TrivialOffsetCalculatorILi1EjESB_NS0_6memory15LoadWithoutCastENSC_16StoreWithoutCastEEEviT_T0_T2_T3_T4_T5_
        .type           _ZN2at6native27unrolled_elementwise_kernelIZZZNS0_15neg_kernel_cudaERNS_18TensorIteratorBaseEENKUlvE0_clEvENKUlvE2_clEvEUllE_St5arrayIPcLm2EELi4E23TrivialOffsetCalculatorILi1EjESB_NS0_6memory15LoadWithoutCastENSC_16StoreWithoutCastEEEviT_T0_T2_T3_T4_T5_,@function
        .size           _ZN2at6native27unrolled_elementwise_kernelIZZZNS0_15neg_kernel_cudaERNS_18TensorIteratorBaseEENKUlvE0_clEvENKUlvE2_clEvEUllE_St5arrayIPcLm2EELi4E23TrivialOffsetCalculatorILi1EjESB_NS0_6memory15LoadWithoutCastENSC_16StoreWithoutCastEEEviT_T0_T2_T3_T4_T5_,(.L_x_23387 - _ZN2at6native27unrolled_elementwise_kernelIZZZNS0_15neg_kernel_cudaERNS_18TensorIteratorBaseEENKUlvE0_clEvENKUlvE2_clEvEUllE_St5arrayIPcLm2EELi4E23TrivialOffsetCalculatorILi1EjESB_NS0_6memory15LoadWithoutCastENSC_16StoreWithoutCastEEEviT_T0_T2_T3_T4_T5_)
        .other          _ZN2at6native27unrolled_elementwise_kernelIZZZNS0_15neg_kernel_cudaERNS_18TensorIteratorBaseEENKUlvE0_clEvENKUlvE2_clEvEUllE_St5arrayIPcLm2EELi4E23TrivialOffsetCalculatorILi1EjESB_NS0_6memory15LoadWithoutCastENSC_16StoreWithoutCastEEEviT_T0_T2_T3_T4_T5_,@"STO_CUDA_ENTRY STV_DEFAULT"
_ZN2at6native27unrolled_elementwise_kernelIZZZNS0_15neg_kernel_cudaERNS_18TensorIteratorBaseEENKUlvE0_clEvENKUlvE2_clEvEUllE_St5arrayIPcLm2EELi4E23TrivialOffsetCalculatorILi1EjESB_NS0_6memory15LoadWithoutCastENSC_16StoreWithoutCastEEEviT_T0_T2_T3_T4_T5_:
.text._ZN2at6native27unrolled_elementwise_kernelIZZZNS0_15neg_kernel_cudaERNS_18TensorIteratorBaseEENKUlvE0_clEvENKUlvE2_clEvEUllE_St5arrayIPcLm2EELi4E23TrivialOffsetCalculatorILi1EjESB_NS0_6memory15LoadWithoutCastENSC_16StoreWithoutCastEEEviT_T0_T2_T3_T4_T5_:
        /* <DEDUP_REMOVED lines=18> */
[----:B-1----:R-:W3:Y:S07]  /*0120*/  @!P0 LDG.E.64 R16, desc[UR4][R10.64] ;  /* 0x000000040a108981 */ /* 0x002eee000c1e1b00 */
[----:B------:R-:W-:Y:S01]  /*0130*/  @!P3 IMAD R21, R0, 0x200, R9 ;  /* 0x000002000015b824 */ /* 0x000fe200078e0209 */
[----:B------:R-:W-:Y:S01]  /*0140*/  @!P3 IADD3 R9, PT, PT, R9, 0x80, RZ ;  /* 0x000000800909b810 */ /* 0x000fe20007ffe0ff */
[----:B------:R-:W0:Y:S03]  /*0150*/  @!P3 LDC.64 R6, c[0x0][0x390] ;  /* 0x0000e400ff06bb82 */ /* 0x000e260000000a00 */
[----:B------:R-:W-:-:S13]  /*0160*/  ISETP.GE.AND P2, PT, R9, R2, PT ;  /* 0x000000020900720c */ /* 0x000fda0003f46270 */
[----:B------:R-:W1:Y:S01]  /*0170*/  @!P2 LDC.64 R4, c[0x0][0x390] ;  /* 0x0000e400ff04ab82 */ /* 0x000e620000000a00 */
[----:B------:R-:W-:Y:S02]  /*0180*/  @!P2 IMAD R15, R0, 0x200, R9 ;  /* 0x00000200000fa824 */ /* 0x000fe400078e0209 */
[----:B--2---:R-:W-:-:S04]  /*0190*/  @!P1 IMAD.WIDE.U32 R12, R19, 0x8, R12 ;  /* 0x00000008130c9825 */ /* 0x004fc800078e000c */
[----:B0-----:R-:W-:Y:S01]  /*01a0*/  @!P3 IMAD.WIDE.U32 R18, R21, 0x8, R6 ;  /* 0x000000081512b825 */ /* 0x001fe200078e0006 */
[----:B------:R-:W-:-:S06]  /*01b0*/  CS2R R6, SRZ ;  /* 0x0000000000067805 */ /* 0x000fcc000001ff00 */
[----:B------:R0:W5:Y:S01]  /*01c0*/  @!P3 LDG.E.64 R6, desc[UR4][R18.64] ;  /* 0x000000041206b981 */ /* 0x000162000c1e1b00 */
[----:B-1----:R-:W-:Y:S01]  /*01d0*/  @!P2 IMAD.WIDE.U32 R14, R15, 0x8, R4 ;  /* 0x000000080f0ea825 */ /* 0x002fe200078e0004 */
[----:B------:R-:W-:-:S06]  /*01e0*/  CS2R R4, SRZ ;  /* 0x0000000000047805 */ /* 0x000fcc000001ff00 */
[----:B------:R0:W5:Y:S01]  /*01f0*/  @!P2 LDG.E.64 R4, desc[UR4][R14.64] ;  /* 0x000000040e04a981 */ /* 0x000162000c1e1b00 */
[----:B------:R-:W-:Y:S02]  /*0200*/  ISETP.GE.AND P0, PT, R3, R2, PT ;  /* 0x000000020300720c */ /* 0x000fe40003f06270 */
[----:B------:R-:W-:Y:S01]  /*0210*/  CS2R R8, SRZ ;  /* 0x0000000000087805 */ /* 0x000fe2000001ff00 */
[----:B------:R-:W-:Y:S04]  /*0220*/  BSSY.RECONVERGENT B0, `(.L_x_14489) ;  /* 0x000001e000007945 */ /* 0x000fe80003800200 */
[----:B------:R-:W-:Y:S01]  /*0230*/  BSSY.RELIABLE B1, `(.L_x_14490) ;  /* 0x0000014000017945 */ /* 0x000fe20003800100 */
[----:B------:R0:W5:Y:S01]  /*0240*/  @!P1 LDG.E.64 R8, desc[UR4][R12.64] ;  /* 0x000000040c089981 */ /* 0x000162000c1e1b00 */
[----:B---3--:R-:W-:-:S04]  /*0250*/  IADD3 R16, P1, PT, RZ, -R16, RZ ;  /* 0x80000010ff107210 */ /* 0x008fc80007f3e0ff */
[----:B------:R-:W-:Y:S01]  /*0260*/  IADD3.X R17, PT, PT, RZ, ~R17, RZ, P1, !PT ;  /* 0x80000011ff117210 */ /* 0x000fe20000ffe4ff */
[----:B0-----:R-:W-:Y:S08]  /*0270*/  @P0 BRA `(.L_x_14491) ;  /* 0x00000000003c0947 */ /* 0x001ff00003800000 */
[----:B------:R-:W0:Y:S01]  /*0280*/  LDC.64 R10, c[0x0][0x388] ;  /* 0x0000e200ff0a7b82 */ /* 0x000e220000000a00 */
[----:B------:R-:W-:Y:S02]  /*0290*/  IMAD R13, R0, 0x200, R3 ;  /* 0x00000200000d7824 */ /* 0x000fe400078e0203 */
[----:B------:R-:W-:-:S05]  /*02a0*/  VIADD R3, R3, 0x80 ;  /* 0x0000008003037836 */ /* 0x000fca0000000000 */
[----:B------:R-:W-:-:S13]  /*02b0*/  ISETP.GE.AND P0, PT, R3, R2, PT ;  /* 0x000000020300720c */ /* 0x000fda0003f06270 */
[----:B------:R-:W-:Y:S05]  /*02c0*/  @P0 BREAK.RELIABLE B1 ;  /* 0x0000000000010942 */ /* 0x000fea0003800100 */
[----:B0-----:R-:W-:-:S05]  /*02d0*/  IMAD.WIDE.U32 R10, R13, 0x8, R10 ;  /* 0x000000080d0a7825 */ /* 0x001fca00078e000a */
[----:B------:R0:W-:Y:S01]  /*02e0*/  STG.E.64 desc[UR4][R10.64], R16 ;  /* 0x000000100a007986 */ /* 0x0001e2000c101b04 */
[----:B------:R-:W-:Y:S05]  /*02f0*/  @P0 BRA `(.L_x_14492) ;  /* 0x0000000000400947 */ /* 0x000fea0003800000 */
[----:B0-----:R-:W0:Y:S01]  /*0300*/  LDC.64 R10, c[0x0][0x388] ;  /* 0x0000e200ff0a7b82 */ /* 0x001e220000000a00 */
[----:B-----5:R-:W-:Y:S02]  /*0310*/  IADD3 R8, P0, PT, RZ, -R8, RZ ;  /* 0x80000008ff087210 */ /* 0x020fe40007f1e0ff */
[----:B------:R-:W-:Y:S01]  /*0320*/  LEA R13, R0, R3, 0x9 ;  /* 0x00000003000d7211 */ /* 0x000fe200078e48ff */
[----:B------:R-:W-:Y:S02]  /*0330*/  VIADD R3, R3, 0x80 ;  /* 0x0000008003037836 */ /* 0x000fe40000000000 */
[----:B------:R-:W-:Y:S02]  /*0340*/  IMAD.X R9, RZ, RZ, ~R9, P0 ;  /* 0x000000ffff097224 */ /* 0x000fe400000e0e09 */
[----:B0-----:R-:W-:-:S05]  /*0350*/  IMAD.WIDE.U32 R10, R13, 0x8, R10 ;  /* 0x000000080d0a7825 */ /* 0x001fca00078e000a */
[----:B------:R0:W-:Y:S02]  /*0360*/  STG.E.64 desc[UR4][R10.64], R8 ;  /* 0x000000080a007986 */ /* 0x0001e4000c101b04 */
.L_x_14491:
[----:B------:R-:W-:Y:S05]  /*0370*/  BSYNC.RELIABLE B1 ;  /* 0x0000000000017941 */ /* 0x000fea0003800100 */
.L_x_14490:
[----:B------:R-:W-:-:S13]  /*0380*/  ISETP.GE.AND P1, PT, R3, R2, PT ;  /* 0x000000020300720c */ /* 0x000fda0003f26270 */
[----:B0----5:R-:W0:Y:S01]  /*0390*/  @!P1 LDC.64 R8, c[0x0][0x388] ;  /* 0x0000e200ff089b82 */ /* 0x021e220000000a00 */
[----:B------:R-:W-:Y:S02]  /*03a0*/  @!P1 IADD3 R6, P0, PT, RZ, -R6, RZ ;  /* 0x80000006ff069210 */ /* 0x000fe40007f1e0ff */
[----:B------:R-:W-:Y:S02]  /*03b0*/  @!P1 LEA R11, R0, R3, 0x9 ;  /* 0x00000003000b9211 */ /* 0x000fe400078e48ff */
[----:B------:R-:W-:Y:S01]  /*03c0*/  @!P1 IADD3 R3, PT, PT, R3, 0x80, RZ ;  /* 0x0000008003039810 */ /* 0x000fe20007ffe0ff */
[----:B------:R-:W-:Y:S02]  /*03d0*/  @!P1 IMAD.X R7, RZ, RZ, ~R7, P0 ;  /* 0x000000ffff079224 */ /* 0x000fe400000e0e07 */
[----:B0-----:R-:W-:-:S05]  /*03e0*/  @!P1 IMAD.WIDE.U32 R8, R11, 0x8, R8 ;  /* 0x000000080b089825 */ /* 0x001fca00078e0008 */
[----:B------:R1:W-:Y:S02]  /*03f0*/  @!P1 STG.E.64 desc[UR4][R8.64], R6 ;  /* 0x0000000608009986 */ /* 0x0003e4000c101b04 */
.L_x_14492:
[----:B------:R-:W-:Y:S05]  /*0400*/  BSYNC.RECONVERGENT B0 ;  /* 0x0000000000007941 */ /* 0x000fea0003800200 */
.L_x_14489:
[----:B------:R-:W-:Y:S05]  /*0410*/  WARPSYNC.ALL ;  /* 0x0000000000007948 */ /* 0x000fea0003800000 */
[----:B------:R-:W-:-:S13]  /*0420*/  ISETP.GE.AND P0, PT, R3, R2, PT ;  /* 0x000000020300720c */ /* 0x000fda0003f06270 */
[----:B------:R-:W-:Y:S05]  /*0430*/  @P0 EXIT ;  /* 0x000000000000094d */ /* 0x000fea0003800000 */
[----:B-1---5:R-:W1:Y:S01]  /*0440*/  LDC.64 R6, c[0x0][0x388] ;  /* 0x0000e200ff067b82 */ /* 0x022e620000000a00 */
[----:B------:R-:W-:Y:S01]  /*0450*/  IMAD R3, R0, 0x200, R3 ;  /* 0x0000020000037824 */ /* 0x000fe200078e0203 */
[----:B------:R-:W-:-:S04]  /*0460*/  IADD3 R4, P0, PT, RZ, -R4, RZ ;  /* 0x80000004ff047210 */ /* 0x000fc80007f1e0ff */
[----:B------:R-:W-:Y:S01]  /*0470*/  IADD3.X R5, PT, PT, RZ, ~R5, RZ, P0, !PT ;  /* 0x80000005ff057210 */ /* 0x000fe200007fe4ff */
[----:B-1----:R-:W-:-:S05]  /*0480*/  IMAD.WIDE.U32 R2, R3, 0x8, R6 ;  /* 0x0000000803027825 */ /* 0x002fca00078e0006 */
[----:B------:R-:W-:Y:S01]  /*0490*/  STG.E.64 desc[UR4][R2.64], R4 ;  /* 0x0000000402007986 */ /* 0x000fe2000c101b04 */
[----:B------:R-:W-:Y:S05]  /*04a0*/  EXIT ;  /* 0x000000000000794d */ /* 0x000fea0003800000 */
.L_x_14493:
        /* <DEDUP_REMOVED lines=13> */
.L_x_23387:


//--------------------- .text._ZN2at6native29vectorized_elementwise_kernelILi2EZZZNS0_15neg_kernel_cudaERNS_18TensorIteratorBaseEENKUlvE0_clEvENKUlvE2_clEvEUllE_St5arrayIPcLm2EEEEviT0_T1_ --------------------------
	.section	.text._ZN2at6native29vectorized_elementwise_kernelILi2EZZZNS0_15neg_kernel_cudaERNS_18TensorIteratorBaseEENKUlvE0_clEvENKUlvE2_clEvEUllE_St5arrayIPcLm2EEEEviT0_T1_,"ax",@progbits
	.align	128
        .global         _ZN2at6native29vectorized_elementwise_kernelILi2EZZZNS0_15neg_kernel_cudaERNS_18TensorIteratorBaseEENKUlvE0_clEvENKUlvE2_clEvEUllE_St5arrayIPcLm2EEEEviT0_T1_
        .type           _ZN2at6native29vectorized_elementwise_kernelILi2EZZZNS0_15neg_kernel_cudaERNS_18TensorIteratorBaseEENKUlvE0_clEvENKUlvE2_clEvEUllE_St5arrayIPcLm2EEEEviT0_T1_,@function
        .size           _ZN2at6native29vectorized_elementwise_kernelILi2EZZZNS0_15neg_kernel_cudaERNS_18TensorIteratorBaseEENKUlvE0_clEvENKUlvE2_clEvEUllE_St5arrayIPcLm2EEEEviT0_T1_,(.L_x_23388 - _ZN2at6native29vectorized_elementwise_kernelILi2EZZZNS0_15neg_kernel_cudaERNS_18TensorIteratorBaseEENKUlvE0_clEvENKUlvE2_clEvEUllE_St5arrayIPcLm2EEEEviT0_T1_)
        .other          _ZN2at6native29vectorized_elementwise_kernelILi2EZZZNS0_15neg_kernel_cudaERNS_18TensorIteratorBaseEENKUlvE0_clEvENKUlvE2_clEvEUllE_St5arrayIPcLm2EEEEviT0_T1_,@"STO_CUDA_ENTRY STV_DEFAULT"
_ZN2at6native29vectorized_elementwise_kernelILi2EZZZNS0_15neg_kernel_cudaERNS_18TensorIteratorBaseEENKUlvE0_clEvENKUlvE2_clEvEUllE_St5arrayIPcLm2EEEEviT0_T1_:
.text._ZN2at6native29vectorized_elementwise_kernelILi2EZZZNS0_15neg_kernel_cudaERNS_18TensorIteratorBaseEENKUlvE0_clEvENKUlvE2_clEvEUllE_St5arrayIPcLm2EEEEviT0_T1_:
        /* <DEDUP_REMOVED lines=12> */
[----:B------:R-:W-:Y:S01]  /*00c0*/  @!P6 VIADD R3, R5, 0x80 ;  /* 0x000000800503e836 */ /* 0x000fe20000000000 */
[----:B------:R-:W0:Y:S01]  /*00d0*/  @!P6 LDC.64 R12, c[0x0][0x390] ;  /* 0x0000e400ff0ceb82 */ /* 0x000e220000000a00 */
[----:B------:R-:W-:-:S03]  /*00e0*/  @!P6 IMAD.IADD R9, R24, 0x1, R5 ;  /* 0x000000011809e824 */ /* 0x000fc600078e0205 */
[----:B------:R-:W-:-:S13]  /*00f0*/  ISETP.GE.U32.AND P5, PT, R3, R0, PT ;  /* 0x000000000300720c */ /* 0x000fda0003fa6070 */
[----:B------:R-:W-:Y:S01]  /*0100*/  @!P5 IADD3 R17, PT, PT, R24, R3, RZ ;  /* 0x000000031811d210 */ /* 0x000fe20007ffe0ff */
[----:B------:R-:W-:Y:S01]  /*0110*/  @!P5 VIADD R3, R3, 0x80 ;  /* 0x000000800303d836 */ /* 0x000fe20000000000 */
[----:B------:R-:W1:Y:S04]  /*0120*/  @!P5 LDC.64 R14, c[0x0][0x390] ;  /* 0x0000e400ff0edb82 */ /* 0x000e680000000a00 */
[----:B------:R-:W-:Y:S01]  /*0130*/  ISETP.GE.U32.AND P4, PT, R3, R0, PT ;  /* 0x000000000300720c */ /* 0x000fe20003f86070 */
[----:B0-----:R-:W-:-:S05]  /*0140*/  @!P6 IMAD.WIDE.U32 R12, R9, 0x8, R12 ;  /* 0x00000008090ce825 */ /* 0x001fca00078e000c */
[----:B------:R0:W2:Y:S07]  /*0150*/  @!P6 LDG.E.64 R10, desc[UR4][R12.64] ;  /* 0x000000040c0ae981 */ /* 0x0000ae000c1e1b00 */
[----:B------:R-:W-:Y:S01]  /*0160*/  @!P4 IMAD.IADD R7, R24, 0x1, R3 ;  /* 0x000000011807c824 */ /* 0x000fe200078e0203 */
[----:B------:R-:W-:Y:S01]  /*0170*/  @!P4 IADD3 R3, PT, PT, R3, 0x80, RZ ;  /* 0x000000800303c810 */ /* 0x000fe20007ffe0ff */
[----:B------:R-:W3:Y:S03]  /*0180*/  @!P4 LDC.64 R22, c[0x0][0x390] ;  /* 0x0000e400ff16cb82 */ /* 0x000ee60000000a00 */
[----:B------:R-:W-:-:S13]  /*0190*/  ISETP.GE.U32.AND P3, PT, R3, R0, PT ;  /* 0x000000000300720c */ /* 0x000fda0003f66070 */
[----:B------:R-:W-:Y:S01]  /*01a0*/  @!P3 IMAD.IADD R27, R24, 0x1, R3 ;  /* 0x00000001181bb824 */ /* 0x000fe200078e0203 */
[----:B------:R-:W-:Y:S01]  /*01b0*/  CS2R R8, SRZ ;  /* 0x0000000000087805 */ /* 0x000fe2000001ff00 */
[----:B------:R-:W-:Y:S01]  /*01c0*/  @!P3 VIADD R3, R3, 0x80 ;  /* 0x000000800303b836 */ /* 0x000fe20000000000 */
[----:B------:R-:W4:Y:S04]  /*01d0*/  @!P3 LDC.64 R20, c[0x0][0x390] ;  /* 0x0000e400ff14bb82 */ /* 0x000f280000000a00 */
[----:B------:R-:W-:-:S13]  /*01e0*/  ISETP.GE.U32.AND P2, PT, R3, R0, PT ;  /* 0x000000000300720c */ /* 0x000fda0003f46070 */
[----:B------:R-:W-:Y:S01]  /*01f0*/  @!P2 IADD3 R25, PT, PT, R24, R3, RZ ;  /* 0x000000031819a210 */ /* 0x000fe20007ffe0ff */
[----:B------:R-:W-:Y:S01]  /*0200*/  @!P2 VIADD R3, R3, 0x80 ;  /* 0x000000800303a836 */ /* 0x000fe20000000000 */
[----:B0-----:R-:W0:Y:S04]  /*0210*/  @!P2 LDC.64 R12, c[0x0][0x390] ;  /* 0x0000e400ff0cab82 */ /* 0x001e280000000a00 */
[----:B------:R-:W-:-:S13]  /*0220*/  ISETP.GE.U32.AND P1, PT, R3, R0, PT ;  /* 0x000000000300720c */ /* 0x000fda0003f26070 */
[----:B------:R-:W-:Y:S01]  /*0230*/  @!P1 IMAD.IADD R2, R24, 0x1, R3 ;  /* 0x0000000118029824 */ /* 0x000fe200078e0203 */
[----:B------:R-:W-:-:S04]  /*0240*/  @!P1 IADD3 R3, PT, PT, R3, 0x80, RZ ;  /* 0x0000008003039810 */ /* 0x000fc80007ffe0ff */
[----:B------:R-:W-:Y:S01]  /*0250*/  ISETP.GE.U32.AND P0, PT, R3, R0, PT ;  /* 0x000000000300720c */ /* 0x000fe20003f06070 */
[----:B-1----:R-:W-:-:S05]  /*0260*/  @!P5 IMAD.WIDE.U32 R14, R17, 0x8, R14 ;  /* 0x00000008110ed825 */ /* 0x002fca00078e000e */
[----:B------:R1:W5:Y:S07]  /*0270*/  @!P5 LDG.E.64 R8, desc[UR4][R14.64] ;  /* 0x000000040e08d981 */ /* 0x00036e000c1e1b00 */
[----:B------:R-:W-:Y:S01]  /*0280*/  @!P0 IMAD.IADD R29, R24, 0x1, R3 ;  /* 0x00000001181d8824 */ /* 0x000fe200078e0203 */
[----:B------:R-:W-:Y:S01]  /*0290*/  @!P0 IADD3 R3, PT, PT, R3, 0x80, RZ ;  /* 0x0000008003038810 */ /* 0x000fe20007ffe0ff */
[----:B---3--:R-:W-:Y:S01]  /*02a0*/  @!P4 IMAD.WIDE.U32 R22, R7, 0x8, R22 ;  /* 0x000000080716c825 */ /* 0x008fe200078e0016 */
[----:B-1----:R-:W1:Y:S02]  /*02b0*/  @!P1 LDC.64 R14, c[0x0][0x390] ;  /* 0x0000e400ff0e9b82 */ /* 0x002e640000000a00 */
[----:B------:R-:W-:-:S02]  /*02c0*/  ISETP.GE.U32.AND P6, PT, R3, R0, PT ;  /* 0x000000000300720c */ /* 0x000fc40003fc6070 */
[----:B------:R-:W-:Y:S01]  /*02d0*/  CS2R R6, SRZ ;  /* 0x0000000000067805 */ /* 0x000fe2000001ff00 */
[----:B0-----:R-:W-:-:S04]  /*02e0*/  @!P2 IMAD.WIDE.U32 R12, R25, 0x8, R12 ;  /* 0x00000008190ca825 */ /* 0x001fc800078e000c */
[----:B----4-:R-:W-:Y:S01]  /*02f0*/  @!P3 IMAD.WIDE.U32 R26, R27, 0x8, R20 ;  /* 0x000000081b1ab825 */ /* 0x010fe200078e0014 */
[----:B------:R0:W5:Y:S01]  /*0300*/  @!P4 LDG.E.64 R6, desc[UR4][R22.64] ;  /* 0x000000041606c981 */ /* 0x000162000c1e1b00 */
[----:B------:R-:W3:Y:S08]  /*0310*/  @!P0 LDC.64 R16, c[0x0][0x390] ;  /* 0x0000e400ff108b82 */ /* 0x000ef00000000a00 */
[----:B------:R-:W4:Y:S01]  /*0320*/  @!P6 LDC.64 R18, c[0x0][0x390] ;  /* 0x0000e400ff12eb82 */ /* 0x000f220000000a00 */
[----:B0-----:R-:W-:Y:S01]  /*0330*/  CS2R R22, SRZ ;  /* 0x0000000000167805 */ /* 0x001fe2000001ff00 */
[----:B------:R-:W-:Y:S01]  /*0340*/  @!P6 IMAD.IADD R25, R24, 0x1, R3 ;  /* 0x000000011819e824 */ /* 0x000fe200078e0203 */
[----:B------:R-:W-:Y:S01]  /*0350*/  CS2R R20, SRZ ;  /* 0x0000000000147805 */ /* 0x000fe2000001ff00 */
[----:B-1----:R-:W-:-:S03]  /*0360*/  @!P1 IMAD.WIDE.U32 R2, R2, 0x8, R14 ;  /* 0x0000000802029825 */ /* 0x002fc600078e000e */
[----:B------:R4:W5:Y:S01]  /*0370*/  @!P2 LDG.E.64 R22, desc[UR4][R12.64] ;  /* 0x000000040c16a981 */ /* 0x000962000c1e1b00 */
[----:B------:R-:W-:-:S03]  /*0380*/  CS2R R14, SRZ ;  /* 0x00000000000e7805 */ /* 0x000fc6000001ff00 */
[----:B------:R0:W5:Y:S01]  /*0390*/  @!P3 LDG.E.64 R20, desc[UR4][R26.64] ;  /* 0x000000041a14b981 */ /* 0x000162000c1e1b00 */
[----:B----4-:R-:W-:-:S05]  /*03a0*/  @!P6 IMAD.WIDE.U32 R12, R25, 0x8, R18 ;  /* 0x00000008190ce825 */ /* 0x010fca00078e0012 */
[----:B------:R0:W5:Y:S01]  /*03b0*/  @!P6 LDG.E.64 R14, desc[UR4][R12.64] ;  /* 0x000000040c0ee981 */ /* 0x000162000c1e1b00 */
[----:B---3--:R-:W-:Y:S01]  /*03c0*/  @!P0 IMAD.WIDE.U32 R16, R29, 0x8, R16 ;  /* 0x000000081d108825 */ /* 0x008fe200078e0010 */
[----:B------:R-:W-:Y:S02]  /*03d0*/  CS2R R28, SRZ ;  /* 0x00000000001c7805 */ /* 0x000fe4000001ff00 */
[----:B------:R-:W-:-:S04]  /*03e0*/  CS2R R18, SRZ ;  /* 0x0000000000127805 */ /* 0x000fc8000001ff00 */
[----:B------:R0:W5:Y:S01]  /*03f0*/  @!P0 LDG.E.64 R28, desc[UR4][R16.64] ;  /* 0x00000004101c8981 */ /* 0x000162000c1e1b00 */
[----:B------:R-:W-:Y:S01]  /*0400*/  ISETP.GE.U32.AND P0, PT, R5, R0, PT ;  /* 0x000000000500720c */ /* 0x000fe20003f06070 */
[----:B------:R-:W-:Y:S02]  /*0410*/  BSSY.RECONVERGENT B0, `(.L_x_14495) ;  /* 0x0000042000007945 */ /* 0x000fe40003800200 */
[----:B------:R0:W5:Y:S02]  /*0420*/  @!P1 LDG.E.64 R18, desc[UR4][R2.64] ;  /* 0x0000000402129981 */ /* 0x000164000c1e1b00 */
[----:B------:R-:W-:Y:S01]  /*0430*/  BSSY.RELIABLE B1, `(.L_x_14496) ;  /* 0x0000037000017945 */ /* 0x000fe20003800100 */
[----:B--2---:R-:W-:-:S05]  /*0440*/  IADD3 R10, P1, PT, RZ, -R10, RZ ;  /* 0x8000000aff0a7210 */ /* 0x004fca0007f3e0ff */
[----:B------:R-:W-:Y:S02]  /*0450*/  IMAD.X R11, RZ, RZ, ~R11, P1 ;  /* 0x000000ffff0b7224 */ /* 0x000fe400008e0e0b */
[----:B0-----:R-:W-:Y:S06]  /*0460*/  @P0 BRA `(.L_x_14497) ;  /* 0x0000000000380947 */ /* 0x001fec0003800000 */
[----:B------:R-:W0:Y:S01]  /*0470*/  LDC.64 R2, c[0x0][0x388] ;  /* 0x0000e200ff027b82 */ /* 0x000e220000000a00 */
[----:B------:R-:W-:Y:S01]  /*0480*/  IADD3 R13, PT, PT, R24, R5, RZ ;  /* 0x00000005180d7210 */ /* 0x000fe20007ffe0ff */
[----:B------:R-:W-:-:S05]  /*0490*/  VIADD R5, R5, 0x80 ;  /* 0x0000008005057836 */ /* 0x000fca0000000000 */
[----:B------:R-:W-:Y:S01]  /*04a0*/  ISETP.GE.U32.AND P0, PT, R5, R0, PT ;  /* 0x000000000500720c */ /* 0x000fe20003f06070 */
[----:B0-----:R-:W-:-:S05]  /*04b0*/  IMAD.WIDE.U32 R2, R13, 0x8, R2 ;  /* 0x000000080d027825 */ /* 0x001fca00078e0002 */
[----:B------:R0:W-:Y:S07]  /*04c0*/  STG.E.64 desc[UR4][R2.64], R10 ;  /* 0x0000000a02007986 */ /* 0x0001ee000c101b04 */
[----:B------:R-:W-:Y:S05]  /*04d0*/  @P0 BRA `(.L_x_14498) ;  /* 0x0000000000400947 */ /* 0x000fea0003800000 */
[----:B0-----:R-:W0:Y:S01]  /*04e0*/  LDC.64 R10, c[0x0][0x388] ;  /* 0x0000e200ff0a7b82 */ /* 0x001e220000000a00 */
[----:B-----5:R-:W-:Y:S01]  /*04f0*/  IADD3 R2, P0, PT, RZ, -R8, RZ ;  /* 0x80000008ff027210 */ /* 0x020fe20007f1e0ff */
[----:B------:R-:W-:Y:S02]  /*0500*/  IMAD.IADD R13, R24, 0x1, R5 ;  /* 0x00000001180d7824 */ /* 0x000fe400078e0205 */
[----:B------:R-:W-:Y:S01]  /*0510*/  VIADD R5, R5, 0x80 ;  /* 0x0000008005057836 */ /* 0x000fe20000000000 */
[----:B------:R-:W-:Y:S01]  /*0520*/  IADD3.X R3, PT, PT, RZ, ~R9, RZ, P0, !PT ;  /* 0x80000009ff037210 */ /* 0x000fe200007fe4ff */
[----:B0-----:R-:W-:-:S05]  /*0530*/  IMAD.WIDE.U32 R10, R13, 0x8, R10 ;  /* 0x000000080d0a7825 */ /* 0x001fca00078e000a */
[----:B------:R0:W-:Y:S03]  /*0540*/  STG.E.64 desc[UR4][R10.64], R2 ;  /* 0x000000020a007986 */ /* 0x0001e6000c101b04 */
.L_x_14497:
[----:B------:R-:W-:-:S13]  /*0550*/  ISETP.GE.U32.AND P0, PT, R5, R0, PT ;  /* 0x000000000500720c */ /* 0x000fda0003f06070 */
[----:B------:R-:W-:Y:S05]  /*0560*/  @P0 BRA `(.L_x_14499) ;  /* 0x0000000000400947 */ /* 0x000fea0003800000 */
[----:B-----5:R-:W1:Y:S01]  /*0570*/  LDC.64 R8, c[0x0][0x388] ;  /* 0x0000e200ff087b82 */ /* 0x020e620000000a00 */
[----:B0-----:R-:W-:Y:S01]  /*0580*/  IADD3 R2, P0, PT, RZ, -R6, RZ ;  /* 0x80000006ff027210 */ /* 0x001fe20007f1e0ff */
[----:B------:R-:W-:Y:S02]  /*0590*/  IMAD.IADD R11, R24, 0x1, R5 ;  /* 0x00000001180b7824 */ /* 0x000fe400078e0205 */
[----:B------:R-:W-:Y:S01]  /*05a0*/  VIADD R5, R5, 0x80 ;  /* 0x0000008005057836 */ /* 0x000fe20000000000 */
[----:B------:R-:W-:Y:S01]  /*05b0*/  IADD3.X R3, PT, PT, RZ, ~R7, RZ, P0, !PT ;  /* 0x80000007ff037210 */ /* 0x000fe200007fe4ff */
[----:B-1----:R-:W-:-:S05]  /*05c0*/  IMAD.WIDE.U32 R8, R11, 0x8, R8 ;  /* 0x000000080b087825 */ /* 0x002fca00078e0008 */
[----:B------:R1:W-:Y:S03]  /*05d0*/  STG.E.64 desc[UR4][R8.64], R2 ;  /* 0x0000000208007986 */ /* 0x0003e6000c101b04 */
.L_x_14498:
[----:B------:R-:W-:-:S13]  /*05e0*/  ISETP.GE.U32.AND P0, PT, R5, R0, PT ;  /* 0x000000000500720c */ /* 0x000fda0003f06070 */
[----:B------:R-:W-:Y:S05]  /*05f0*/  @P0 BRA `(.L_x_14500) ;  /* 0x0000000000400947 */ /* 0x000fea0003800000 */
[----:B-----5:R-:W2:Y:S01]  /*0600*/  LDC.64 R6, c[0x0][0x388] ;  /* 0x0000e200ff067b82 */ /* 0x020ea20000000a00 */
[----:B01----:R-:W-:Y:S01]  /*0610*/  IADD3 R2, P0, PT, RZ, -R20, RZ ;  /* 0x80000014ff027210 */ /* 0x003fe20007f1e0ff */
[----:B------:R-:W-:Y:S02]  /*0620*/  IMAD.IADD R9, R24, 0x1, R5 ;  /* 0x0000000118097824 */ /* 0x000fe400078e0205 */
[----:B------:R-:W-:Y:S01]  /*0630*/  VIADD R5, R5, 0x80 ;  /* 0x0000008005057836 */ /* 0x000fe20000000000 */
[----:B------:R-:W-:Y:S01]  /*0640*/  IADD3.X R3, PT, PT, RZ, ~R21, RZ, P0, !PT ;  /* 0x80000015ff037210 */ /* 0x000fe200007fe4ff */
[----:B--2---:R-:W-:-:S05]  /*0650*/  IMAD.WIDE.U32 R6, R9, 0x8, R6 ;  /* 0x0000000809067825 */ /* 0x004fca00078e0006 */
[----:B------:R1:W-:Y:S03]  /*0660*/  STG.E.64 desc[UR4][R6.64], R2 ;  /* 0x0000000206007986 */ /* 0x0003e6000c101b04 */
.L_x_14499:
[----:B------:R-:W-:-:S13]  /*0670*/  ISETP.GE.U32.AND P0, PT, R5, R0, PT ;  /* 0x000000000500720c */ /* 0x000fda0003f06070 */
[----:B------:R-:W-:Y:S05]  /*0680*/  @P0 BRA `(.L_x_14501) ;  /* 0x0000000000440947 */ /* 0x000fea0003800000 */
[----:B-1---5:R-:W1:Y:S01]  /*0690*/  LDC.64 R6, c[0x0][0x388] ;  /* 0x0000e200ff067b82 */ /* 0x022e620000000a00 */
[----:B0-----:R-:W-:Y:S01]  /*06a0*/  IADD3 R2, P0, PT, RZ, -R22, RZ ;  /* 0x80000016ff027210 */ /* 0x001fe20007f1e0ff */
[----:B------:R-:W-:Y:S02]  /*06b0*/  IMAD.IADD R9, R24, 0x1, R5 ;  /* 0x0000000118097824 */ /* 0x000fe400078e0205 */
[----:B------:R-:W-:Y:S01]  /*06c0*/  VIADD R5, R5, 0x80 ;  /* 0x0000008005057836 */ /* 0x000fe20000000000 */
[----:B------:R-:W-:Y:S01]  /*06d0*/  IADD3.X R3, PT, PT, RZ, ~R23, RZ, P0, !PT ;  /* 0x80000017ff037210 */ /* 0x000fe200007fe4ff */
[----:B-1----:R-:W-:-:S05]  /*06e0*/  IMAD.WIDE.U32 R6, R9, 0x8, R6 ;  /* 0x0000000809067825 */ /* 0x002fca00078e0006 */
[----:B------:R2:W-:Y:S03]  /*06f0*/  STG.E.64 desc[UR4][R6.64], R2 ;  /* 0x0000000206007986 */ /* 0x0005e6000c101b04 */
.L_x_14500:
[----:B------:R-:W-:-:S13]  /*0700*/  ISETP.GE.U32.AND P0, PT, R5, R0, PT ;  /* 0x000000000500720c */ /* 0x000fda0003f06070 */
[----:B------:R-:W-:Y:S05]  /*0710*/  @P0 BREAK.RELIABLE B1 ;  /* 0x0000000000010942 */ /* 0x000fea0003800100 */
[----:B------:R-:W-:Y:S05]  /*0720*/  @P0 BRA `(.L_x_14502) ;  /* 0x0000000000400947 */ /* 0x000fea0003800000 */
[----:B--2--5:R-:W2:Y:S01]  /*0730*/  LDC.64 R6, c[0x0][0x388] ;  /* 0x0000e200ff067b82 */ /* 0x024ea20000000a00 */
[----:B01----:R-:W-:Y:S01]  /*0740*/  IADD3 R2, P0, PT, RZ, -R18, RZ ;  /* 0x80000012ff027210 */ /* 0x003fe20007f1e0ff */
[----:B------:R-:W-:Y:S02]  /*0750*/  IMAD.IADD R9, R24, 0x1, R5 ;  /* 0x0000000118097824 */ /* 0x000fe400078e0205 */
[----:B------:R-:W-:Y:S01]  /*0760*/  VIADD R5, R5, 0x80 ;  /* 0x0000008005057836 */ /* 0x000fe20000000000 */
[----:B------:R-:W-:Y:S01]  /*0770*/  IADD3.X R3, PT, PT, RZ, ~R19, RZ, P0, !PT ;  /* 0x80000013ff037210 */ /* 0x000fe200007fe4ff */
[----:B--2---:R-:W-:-:S05]  /*0780*/  IMAD.WIDE.U32 R6, R9, 0x8, R6 ;  /* 0x0000000809067825 */ /* 0x004fca00078e0006 */
[----:B------:R2:W-:Y:S03]  /*0790*/  STG.E.64 desc[UR4][R6.64], R2 ;  /* 0x0000000206007986 */ /* 0x0005e6000c101b04 */
.L_x_14501:
[----:B------:R-:W-:Y:S05]  /*07a0*/  BSYNC.RELIABLE B1 ;  /* 0x0000000000017941 */ /* 0x000fea0003800100 */
.L_x_14496:
[----:B------:R-:W-:-:S13]  /*07b0*/  ISETP.GE.U32.AND P1, PT, R5, R0, PT ;  /* 0x000000000500720c */ /* 0x000fda0003f26070 */
[----:B-12--5:R-:W1:Y:S01]  /*07c0*/  @!P1 LDC.64 R6, c[0x0][0x388] ;  /* 0x0000e200ff069b82 */ /* 0x026e620000000a00 */
[----:B0-----:R-:W-:Y:S01]  /*07d0*/  @!P1 IADD3 R2, P0, PT, RZ, -R28, RZ ;  /* 0x8000001cff029210 */ /* 0x001fe20007f1e0ff */
[----:B------:R-:W-:Y:S02]  /*07e0*/  @!P1 IMAD.IADD R9, R24, 0x1, R5 ;  /* 0x0000000118099824 */ /* 0x000fe400078e0205 */
[----:B------:R-:W-:Y:S01]  /*07f0*/  @!P1 VIADD R5, R5, 0x80 ;  /* 0x0000008005059836 */ /* 0x000fe20000000000 */
[----:B------:R-:W-:Y:S01]  /*0800*/  @!P1 IADD3.X R3, PT, PT, RZ, ~R29, RZ, P0, !PT ;  /* 0x8000001dff039210 */ /* 0x000fe200007fe4ff */
[----:B-1----:R-:W-:-:S05]  /*0810*/  @!P1 IMAD.WIDE.U32 R6, R9, 0x8, R6 ;  /* 0x0000000809069825 */ /* 0x002fca00078e0006 */
[----:B------:R3:W-:Y:S03]  /*0820*/  @!P1 STG.E.64 desc[UR4][R6.64], R2 ;  /* 0x0000000206009986 */ /* 0x0007e6000c101b04 */
.L_x_14502:
[----:B------:R-:W-:Y:S05]  /*0830*/  BSYNC.RECONVERGENT B0 ;  /* 0x0000000000007941 */ /* 0x000fea0003800200 */
.L_x_14495:
[----:B------:R-:W-:Y:S05]  /*0840*/  WARPSYNC.ALL ;  /* 0x0000000000007948 */ /* 0x000fea0003800000 */
[----:B------:R-:W-:-:S13]  /*0850*/  ISETP.GE.U32.AND P0, PT, R5, R0, PT ;  /* 0x000000000500720c */ /* 0x000fda0003f06070 */
[----:B------:R-:W-:Y:S05]  /*0860*/  @P0 EXIT ;  /* 0x000000000000094d */ /* 0x000fea0003800000 */
[----:B0123--:R-:W0:Y:S01]  /*0870*/  LDC.64 R2, c[0x0][0x388] ;  /* 0x0000e200ff027b82 */ /* 0x00fe220000000a00 */
[----:B-----5:R-:W-:Y:S01]  /*0880*/  IMAD.IADD R7, R24, 0x1, R5 ;  /* 0x0000000118077824 */ /* 0x020fe200078e0205 */
[----:B------:R-:W-:-:S04]  /*0890*/  IADD3 R4, P0, PT, RZ, -R14, RZ ;  /* 0x8000000eff047210 */ /* 0x000fc80007f1e0ff */
[----:B------:R-:W-:Y:S01]  /*08a0*/  IADD3.X R5, PT, PT, RZ, ~R15, RZ, P0, !PT ;  /* 0x8000000fff057210 */ /* 0x000fe200007fe4ff */
[----:B0-----:R-:W-:-:S05]  /*08b0*/  IMAD.WIDE.U32 R2, R7, 0x8, R2 ;  /* 0x0000000807027825 */ /* 0x001fca00078e0002 */
[----:B------:R-:W-:Y:S01]  /*08c0*/  STG.E.64 desc[UR4][R2.64], R4 ;  /* 0x0000000402007986 */ /* 0x000fe2000c101b04 */
[----:B------:R-:W-:Y:S05]  /*08d0*/  EXIT ;  /* 0x000000000000794d */ /* 0x000fea0003800000 */
.L_x_14494:
        /* <DEDUP_REMOVED lines=11> */
[----:B---3--:R-:W-:Y:S02]  /*0990*/  IADD3 R20, P0, PT, RZ, -R16, RZ ;  /* 0x80000010ff147210 */ /* 0x008fe40007f1e0ff */
[----:B------:R-:W-:Y:S02]  /*09a0*/  IADD3 R16, P1, PT, RZ, -R18, RZ ;  /* 0x80000012ff107210 */ /* 0x000fe40007f3e0ff */
[----:B----4-:R-:W-:Y:S02]  /*09b0*/  IADD3 R2, P2, PT, RZ, -R8, RZ ;  /* 0x80000008ff027210 */ /* 0x010fe40007f5e0ff */
[----:B------:R-:W-:Y:S01]  /*09c0*/  IADD3 R0, P3, PT, RZ, -R10, RZ ;  /* 0x8000000aff007210 */ /* 0x000fe20007f7e0ff */
[----:B------:R-:W-:Y:S01]  /*09d0*/  IMAD.X R21, RZ, RZ, ~R17, P0 ;  /* 0x000000ffff157224 */ /* 0x000fe200000e0e11 */
[----:B------:R-:W-:Y:S01]  /*09e0*/  IADD3.X R17, PT, PT, RZ, ~R9, RZ, P2, !PT ;  /* 0x80000009ff117210 */ /* 0x000fe200017fe4ff */
[----:B------:R-:W-:Y:S01]  /*09f0*/  IMAD.X R23, RZ, RZ, ~R19, P1 ;  /* 0x000000ffff177224 */ /* 0x000fe200008e0e13 */
[----:B-----5:R-:W-:Y:S01]  /*0a00*/  IADD3 R8, P2, PT, RZ, -R4, RZ ;  /* 0x80000004ff087210 */ /* 0x020fe20007f5e0ff */
[----:B------:R-:W-:Y:S01]  /*0a10*/  IMAD.X R19, RZ, RZ, ~R11, P3 ;  /* 0x000000ffff137224 */ /* 0x000fe200018e0e0b */
[----:B------:R-:W-:-:S02]  /*0a20*/  IADD3 R10, P1, PT, RZ, -R14, RZ ;  /* 0x8000000eff0a7210 */ /* 0x000fc40007f3e0ff */
[----:B------:R-:W-:Y:S01]  /*0a30*/  IADD3 R4, P3, PT, RZ, -R6, RZ ;  /* 0x80000006ff047210 */ /* 0x000fe20007f7e0ff */
[----:B------:R-:W-:Y:S01]  /*0a40*/  IMAD.X R9, RZ, RZ, ~R5, P2 ;  /* 0x000000ffff097224 */ /* 0x000fe200010e0e05 */
[----:B------:R-:W-:Y:S02]  /*0a50*/  IADD3.X R11, PT, PT, RZ, ~R15, RZ, P1, !PT ;  /* 0x8000000fff0b7210 */ /* 0x000fe40000ffe4ff */
[----:B------:R-:W-:Y:S01]  /*0a60*/  IADD3 R12, P0, PT, RZ, -R12, RZ ;  /* 0x8000000cff0c7210 */ /* 0x000fe20007f1e0ff */
[----:B------:R-:W-:Y:S01]  /*0a70*/  IMAD.X R5, RZ, RZ, ~R7, P3 ;  /* 0x000000ffff057224 */ /* 0x000fe200018e0e07 */
[----:B------:R-:W-:Y:S01]  /*0a80*/  MOV R22, R16 ;  /* 0x0000001000167202 */ /* 0x000fe20000000f00 */
[----:B------:R-:W-:Y:S01]  /*0a90*/  IMAD.MOV.U32 R15, RZ, RZ, R11 ;  /* 0x000000ffff0f7224 */ /* 0x000fe200078e000b */
[----:B------:R-:W-:Y:S01]  /*0aa0*/  MOV R14, R10 ;  /* 0x0000000a000e7202 */ /* 0x000fe20000000f00 */
[----:B------:R-:W-:Y:S01]  /*0ab0*/  IMAD.X R13, RZ, RZ, ~R13, P0 ;  /* 0x000000ffff0d7224 */ /* 0x000fe200000e0e0d */
[----:B------:R-:W-:Y:S01]  /*0ac0*/  MOV R11, R5 ;  /* 0x00000005000b7202 */ /* 0x000fe20000000f00 */
[----:B------:R-:W-:-:S02]  /*0ad0*/  IMAD.MOV.U32 R16, RZ, RZ, R2 ;  /* 0x000000ffff107224 */ /* 0x000fc400078e0002 */
[----:B------:R-:W-:Y:S02]  /*0ae0*/  IMAD.MOV.U32 R18, RZ, RZ, R0 ;  /* 0x000000ffff127224 */ /* 0x000fe400078e0000 */
[----:B------:R-:W-:Y:S01]  /*0af0*/  IMAD.MOV.U32 R10, RZ, RZ, R4 ;  /* 0x000000ffff0a7224 */ /* 0x000fe200078e0004 */
[----:B------:R-:W-:Y:S04]  /*0b00*/  STG.E.128 desc[UR4][R24.64], R20 ;  /* 0x0000001418007986 */ /* 0x000fe8000c101d04 */
[----:B------:R-:W-:Y:S04]  /*0b10*/  STG.E.128 desc[UR4][R24.64+0x800], R16 ;  /* 0x0008001018007986 */ /* 0x000fe8000c101d04 */
[----:B------:R-:W-:Y:S04]  /*0b20*/  STG.E.128 desc[UR4][R24.64+0x1000], R12 ;  /* 0x0010000c18007986 */ /* 0x000fe8000c101d04 */
[----:B------:R-:W-:Y:S01]  /*0b30*/  STG.E.128 desc[UR4][R24.64+0x1800], R8 ;  /* 0x0018000818007986 */ /* 0x000fe2000c101d04 */
[----:B------:R-:W-:Y:S05]  /*0b40*/  EXIT ;  /* 0x000000000000794d */ /* 0x000fea0003800000 */
.L_x_14503:
        /* <DEDUP_REMOVED lines=11> */
.L_x_23388:


//--------------------- .text._ZN2at6native29vectorized_elementwise_kernelILi4EZZZNS0_15neg_kernel_cudaERNS_18TensorIteratorBaseEENKUlvE0_clEvENKUlvE2_clEvEUllE_St5arrayIPcLm2EEEEviT0_T1_ --------------------------
	.section	.text._ZN2at6native29vectorized_elementwise_kernelILi4EZZZNS0_15neg_kernel_cudaERNS_18TensorIteratorBaseEENKUlvE0_clEvENKUlvE2_clEvEUllE_St5arrayIPcLm2EEEEviT0_T1_,"ax",@progbits
	.align	128
        .global         _ZN2at6native29vectorized_elementwise_kernelILi4EZZZNS0_15neg_kernel_cudaERNS_18TensorIteratorBaseEENKUlvE0_clEvENKUlvE2_clEvEUllE_St5arrayIPcLm2EEEEviT0_T1_
        .type           _ZN2at6native29vectorized_elementwise_kernelILi4EZZZNS0_15neg_kernel_cudaERNS_18TensorIteratorBaseEENKUlvE0_clEvENKUlvE2_clEvEUllE_St5arrayIPcLm2EEEEviT0_T1_,@function
        .size           _ZN2at6native29vectorized_elementwise_kernelILi4EZZZNS0_15neg_kernel_cudaERNS_18TensorIteratorBaseEENKUlvE0_clEvENKUlvE2_clEvEUllE_St5arrayIPcLm2EEEEviT0_T1_,(.L_x_23389 - _ZN2at6native29vectorized_elementwise_kernelILi4EZZZNS0_15neg_kernel_cudaERNS_18TensorIteratorBaseEENKUlvE0_clEvENKUlvE2_clEvEUllE_St5arrayIPcLm2EEEEviT0_T1_)
        .other          _ZN2at6native29vectorized_elementwise_kernelILi4EZZZNS0_15neg_kernel_cudaERNS_18TensorIteratorBaseEENKUlvE0_clEvENKUlvE2_clEvEUllE_St5arrayIPcLm2EEEEviT0_T1_,@"STO_CUDA_ENTRY STV_DEFAULT"
_ZN2at6native29vectorized_elementwise_kernelILi4EZZZNS0_15neg_kernel_cudaERNS_18TensorIteratorBaseEENKUlvE0_clEvENKUlvE2_clEvEUllE_St5arrayIPcLm2EEEEviT0_T1_:
.text._ZN2at6native29vectorized_elementwise_kernelILi4EZZZNS0_15neg_kernel_cudaERNS_18TensorIteratorBaseEENKUlvE0_clEvENKUlvE2_clEvEUllE_St5arrayIPcLm2EEEEviT0_T1_:
        /* <DEDUP_REMOVED lines=21> */
[----:B------:R0:W2:Y:S07]  /*0150*/  @!P6 LDG.E.64 R10, desc[UR4][R12.64] ;  /* 0x000000040c0ae981 */ /* 0x0000ae000c1e1b00 */
[----:B------:R-:W-:Y:S01]  /*0160*/  @!P4 IADD3 R7, PT, PT, R24, R3, RZ ;  /* 0x000000031807c210 */ /* 0x000fe20007ffe0ff */
[----:B------:R-:W-:Y:S01]  /*0170*/  @!P4 VIADD R3, R3, 0x80 ;  /* 0x000000800303c836 */ /* 0x000fe20000000000 */
[----:B------:R-:W3:Y:S04]  /*0180*/  @!P4 LDC.64 R22, c[0x0][0x390] ;  /* 0x0000e400ff16cb82 */ /* 0x000ee80000000a00 */
        /* <DEDUP_REMOVED lines=14> */
[----:B----4-:R-:W4:Y:S04]  /*0270*/  @!P1 LDC.64 R14, c[0x0][0x390] ;  /* 0x0000e400ff0e9b82 */ /* 0x010f280000000a00 */
[----:B------:R-:W-:-:S13]  /*0280*/  ISETP.GE.U32.AND P0, PT, R3, R0, PT ;  /* 0x000000000300720c */ /* 0x000fda0003f06070 */
[----:B------:R-:W-:Y:S01]  /*0290*/  @!P0 IADD3 R29, PT, PT, R24, R3, RZ ;  /* 0x00000003181d8210 */ /* 0x000fe20007ffe0ff */
[----:B------:R-:W-:Y:S01]  /*02a0*/  @!P0 VIADD R3, R3, 0x80 ;  /* 0x0000008003038836 */ /* 0x000fe20000000000 */
[----:B------:R-:W4:Y:S04]  /*02b0*/  @!P0 LDC.64 R16, c[0x0][0x390] ;  /* 0x0000e400ff108b82 */ /* 0x000f280000000a00 */
[----:B------:R-:W-:Y:S01]  /*02c0*/  ISETP.GE.U32.AND P6, PT, R3, R0, PT ;  /* 0x000000000300720c */ /* 0x000fe20003fc6070 */
[----:B---3--:R-:W-:Y:S01]  /*02d0*/  @!P4 IMAD.WIDE.U32 R22, R7, 0x8, R22 ;  /* 0x000000080716c825 */ /* 0x008fe200078e0016 */
[----:B------:R-:W-:-:S03]  /*02e0*/  CS2R R6, SRZ ;  /* 0x0000000000067805 */ /* 0x000fc6000001ff00 */
[----:B0-----:R-:W-:-:S03]  /*02f0*/  @!P2 IMAD.WIDE.U32 R12, R25, 0x8, R12 ;  /* 0x00000008190ca825 */ /* 0x001fc600078e000c */
[----:B------:R0:W5:Y:S05]  /*0300*/  @!P4 LDG.E.64 R6, desc[UR4][R22.64] ;  /* 0x000000041606c981 */ /* 0x00016a000c1e1b00 */
[----:B------:R-:W3:Y:S01]  /*0310*/  @!P6 LDC.64 R18, c[0x0][0x390] ;  /* 0x0000e400ff12eb82 */ /* 0x000ee20000000a00 */
[----:B------:R-:W-:Y:S01]  /*0320*/  @!P6 IMAD.IADD R25, R24, 0x1, R3 ;  /* 0x000000011819e824 */ /* 0x000fe200078e0203 */
[----:B0-----:R-:W-:Y:S01]  /*0330*/  CS2R R22, SRZ ;  /* 0x0000000000167805 */ /* 0x001fe2000001ff00 */
[----:B-1----:R-:W-:Y:S01]  /*0340*/  @!P3 IMAD.WIDE.U32 R26, R27, 0x8, R20 ;  /* 0x000000081b1ab825 */ /* 0x002fe200078e0014 */
[----:B------:R-:W-:-:S03]  /*0350*/  CS2R R20, SRZ ;  /* 0x0000000000147805 */ /* 0x000fc6000001ff00 */
[----:B----4-:R-:W-:Y:S01]  /*0360*/  @!P1 IMAD.WIDE.U32 R2, R2, 0x8, R14 ;  /* 0x0000000802029825 */ /* 0x010fe200078e000e */
[----:B------:R3:W5:Y:S01]  /*0370*/  @!P2 LDG.E.64 R22, desc[UR4][R12.64] ;  /* 0x000000040c16a981 */ /* 0x000762000c1e1b00 */
[----:B------:R-:W-:-:S03]  /*0380*/  CS2R R14, SRZ ;  /* 0x00000000000e7805 */ /* 0x000fc6000001ff00 */
[----:B------:R0:W5:Y:S01]  /*0390*/  @!P3 LDG.E.64 R20, desc[UR4][R26.64] ;  /* 0x000000041a14b981 */ /* 0x000162000c1e1b00 */
[----:B---3--:R-:W-:-:S05]  /*03a0*/  @!P6 IMAD.WIDE.U32 R12, R25, 0x8, R18 ;  /* 0x00000008190ce825 */ /* 0x008fca00078e0012 */
[----:B------:R0:W5:Y:S01]  /*03b0*/  @!P6 LDG.E.64 R14, desc[UR4][R12.64] ;  /* 0x000000040c0ee981 */ /* 0x000162000c1e1b00 */
[----:B------:R-:W-:Y:S01]  /*03c0*/  @!P0 IMAD.WIDE.U32 R16, R29, 0x8, R16 ;  /* 0x000000081d108825 */ /* 0x000fe200078e0010 */
[----:B------:R-:W-:Y:S02]  /*03d0*/  CS2R R28, SRZ ;  /* 0x00000000001c7805 */ /* 0x000fe4000001ff00 */
[----:B------:R-:W-:-:S04]  /*03e0*/  CS2R R18, SRZ ;  /* 0x0000000000127805 */ /* 0x000fc8000001ff00 */
[----:B------:R0:W5:Y:S01]  /*03f0*/  @!P0 LDG.E.64 R28, desc[UR4][R16.64] ;  /* 0x00000004101c8981 */ /* 0x000162000c1e1b00 */
[----:B------:R-:W-:Y:S01]  /*0400*/  ISETP.GE.U32.AND P0, PT, R5, R0, PT ;  /* 0x000000000500720c */ /* 0x000fe20003f06070 */
[----:B------:R-:W-:Y:S02]  /*0410*/  BSSY.RECONVERGENT B0, `(.L_x_14505) ;  /* 0x0000042000007945 */ /* 0x000fe40003800200 */
[----:B------:R0:W5:Y:S02]  /*0420*/  @!P1 LDG.E.64 R18, desc[UR4][R2.64] ;  /* 0x0000000402129981 */ /* 0x000164000c1e1b00 */
[----:B------:R-:W-:Y:S01]  /*0430*/  BSSY.RELIABLE B1, `(.L_x_14506) ;  /* 0x0000037000017945 */ /* 0x000fe20003800100 */
[----:B--2---:R-:W-:-:S04]  /*0440*/  IADD3 R10, P1, PT, RZ, -R10, RZ ;  /* 0x8000000aff0a7210 */ /* 0x004fc80007f3e0ff */
[----:B------:R-:W-:-:S03]  /*0450*/  IADD3.X R11, PT, PT, RZ, ~R11, RZ, P1, !PT ;  /* 0x8000000bff0b7210 */ /* 0x000fc60000ffe4ff */
[----:B0-----:R-:W-:Y:S06]  /*0460*/  @P0 BRA `(.L_x_14507) ;  /* 0x0000000000380947 */ /* 0x001fec0003800000 */
        /* <DEDUP_REMOVED lines=8> */
[----:B-----5:R-:W-:Y:S02]  /*04f0*/  IADD3 R2, P0, PT, RZ, -R8, RZ ;  /* 0x80000008ff027210 */ /* 0x020fe40007f1e0ff */
[----:B------:R-:W-:Y:S01]  /*0500*/  IADD3 R13, PT, PT, R24, R5, RZ ;  /* 0x00000005180d7210 */ /* 0x000fe20007ffe0ff */
[----:B------:R-:W-:Y:S02]  /*0510*/  VIADD R5, R5, 0x80 ;  /* 0x0000008005057836 */ /* 0x000fe40000000000 */
[----:B------:R-:W-:Y:S02]  /*0520*/  IMAD.X R3, RZ, RZ, ~R9, P0 ;  /* 0x000000ffff037224 */ /* 0x000fe400000e0e09 */
[----:B0-----:R-:W-:-:S05]  /*0530*/  IMAD.WIDE.U32 R10, R13, 0x8, R10 ;  /* 0x000000080d0a7825 */ /* 0x001fca00078e000a */
[----:B------:R0:W-:Y:S02]  /*0540*/  STG.E.64 desc[UR4][R10.64], R2 ;  /* 0x000000020a007986 */ /* 0x0001e4000c101b04 */
.L_x_14507:
[----:B------:R-:W-:-:S13]  /*0550*/  ISETP.GE.U32.AND P0, PT, R5, R0, PT ;  /* 0x000000000500720c */ /* 0x000fda0003f06070 */
[----:B------:R-:W-:Y:S05]  /*0560*/  @P0 BRA `(.L_x_14509) ;  /* 0x0000000000400947 */ /* 0x000fea0003800000 */
[----:B-----5:R-:W1:Y:S01]  /*0570*/  LDC.64 R8, c[0x0][0x388] ;  /* 0x0000e200ff087b82 */ /* 0x020e620000000a00 */
[----:B0-----:R-:W-:Y:S02]  /*0580*/  IADD3 R2, P0, PT, RZ, -R6, RZ ;  /* 0x80000006ff027210 */ /* 0x001fe40007f1e0ff */
[----:B------:R-:W-:Y:S01]  /*0590*/  IADD3 R11, PT, PT, R24, R5, RZ ;  /* 0x00000005180b7210 */ /* 0x000fe20007ffe0ff */
[----:B------:R-:W-:Y:S02]  /*05a0*/  VIADD R5, R5, 0x80 ;  /* 0x0000008005057836 */ /* 0x000fe40000000000 */
[----:B------:R-:W-:Y:S02]  /*05b0*/  IMAD.X R3, RZ, RZ, ~R7, P0 ;  /* 0x000000ffff037224 */ /* 0x000fe400000e0e07 */
[----:B-1----:R-:W-:-:S05]  /*05c0*/  IMAD.WIDE.U32 R8, R11, 0x8, R8 ;  /* 0x000000080b087825 */ /* 0x002fca00078e0008 */
[----:B------:R1:W-:Y:S02]  /*05d0*/  STG.E.64 desc[UR4][R8.64], R2 ;  /* 0x0000000208007986 */ /* 0x0003e4000c101b04 */
.L_x_14508:
[----:B------:R-:W-:-:S13]  /*05e0*/  ISETP.GE.U32.AND P0, PT, R5, R0, PT ;  /* 0x000000000500720c */ /* 0x000fda0003f06070 */
[----:B------:R-:W-:Y:S05]  /*05f0*/  @P0 BRA `(.L_x_14510) ;  /* 0x0000000000400947 */ /* 0x000fea0003800000 */
[----:B-----5:R-:W2:Y:S01]  /*0600*/  LDC.64 R6, c[0x0][0x388] ;  /* 0x0000e200ff067b82 */ /* 0x020ea20000000a00 */
[----:B01----:R-:W-:Y:S02]  /*0610*/  IADD3 R2, P0, PT, RZ, -R20, RZ ;  /* 0x80000014ff027210 */ /* 0x003fe40007f1e0ff */
[----:B------:R-:W-:Y:S01]  /*0620*/  IADD3 R9, PT, PT, R24, R5, RZ ;  /* 0x0000000518097210 */ /* 0x000fe20007ffe0ff */
[----:B------:R-:W-:Y:S02]  /*0630*/  VIADD R5, R5, 0x80 ;  /* 0x0000008005057836 */ /* 0x000fe40000000000 */
[----:B------:R-:W-:Y:S02]  /*0640*/  IMAD.X R3, RZ, RZ, ~R21, P0 ;  /* 0x000000ffff037224 */ /* 0x000fe400000e0e15 */
[----:B--2---:R-:W-:-:S05]  /*0650*/  IMAD.WIDE.U32 R6, R9, 0x8, R6 ;  /* 0x0000000809067825 */ /* 0x004fca00078e0006 */
[----:B------:R1:W-:Y:S02]  /*0660*/  STG.E.64 desc[UR4][R6.64], R2 ;  /* 0x0000000206007986 */ /* 0x0003e4000c101b04 */
.L_x_14509:
[----:B------:R-:W-:-:S13]  /*0670*/  ISETP.GE.U32.AND P0, PT, R5, R0, PT ;  /* 0x000000000500720c */ /* 0x000fda0003f06070 */
[----:B------:R-:W-:Y:S05]  /*0680*/  @P0 BRA `(.L_x_14511) ;  /* 0x0000000000440947 */ /* 0x000fea0003800000 */
[----:B-1---5:R-:W1:Y:S01]  /*0690*/  LDC.64 R6, c[0x0][0x388] ;  /* 0x0000e200ff067b82 */ /* 0x022e620000000a00 */
[----:B0-----:R-:W-:Y:S02]  /*06a0*/  IADD3 R2, P0, PT, RZ, -R22, RZ ;  /* 0x80000016ff027210 */ /* 0x001fe40007f1e0ff */
[----:B------:R-:W-:Y:S01]  /*06b0*/  IADD3 R9, PT, PT, R24, R5, RZ ;  /* 0x0000000518097210 */ /* 0x000fe20007ffe0ff */
[----:B------:R-:W-:Y:S02]  /*06c0*/  VIADD R5, R5, 0x80 ;  /* 0x0000008005057836 */ /* 0x000fe40000000000 */
[----:B------:R-:W-:Y:S02]  /*06d0*/  IMAD.X R3, RZ, RZ, ~R23, P0 ;  /* 0x000000ffff037224 */ /* 0x000fe400000e0e17 */
[----:B-1----:R-:W-:-:S05]  /*06e0*/  IMAD.WIDE.U32 R6, R9, 0x8, R6 ;  /* 0x0000000809067825 */ /* 0x002fca00078e0006 */
[----:B------:R2:W-:Y:S02]  /*06f0*/  STG.E.64 desc[UR4][R6.64], R2 ;  /* 0x0000000206007986 */ /* 0x0005e4000c101b04 */
.L_x_14510:
[----:B------:R-:W-:-:S13]  /*0700*/  ISETP.GE.U32.AND P0, PT, R5, R0, PT ;  /* 0x000000000500720c */ /* 0x000fda0003f06070 */
[----:B------:R-:W-:Y:S05]  /*0710*/  @P0 BREAK.RELIABLE B1 ;  /* 0x0000000000010942 */ /* 0x000fea0003800100 */
[----:B------:R-:W-:Y:S05]  /*0720*/  @P0 BRA `(.L_x_14512) ;  /* 0x0000000000400947 */ /* 0x000fea0003800000 */
[----:B--2--5:R-:W2:Y:S01]  /*0730*/  LDC.64 R6, c[0x0][0x388] ;  /* 0x0000e200ff067b82 */ /* 0x024ea20000000a00 */
[----:B01----:R-:W-:Y:S02]  /*0740*/  IADD3 R2, P0, PT, RZ, -R18, RZ ;  /* 0x80000012ff027210 */ /* 0x003fe40007f1e0ff */
[----:B------:R-:W-:Y:S01]  /*0750*/  IADD3 R9, PT, PT, R24, R5, RZ ;  /* 0x0000000518097210 */ /* 0x000fe20007ffe0ff */
[----:B------:R-:W-:Y:S02]  /*0760*/  VIADD R5, R5, 0x80 ;  /* 0x0000008005057836 */ /* 0x000fe40000000000 */
[----:B------:R-:W-:Y:S02]  /*0770*/  IMAD.X R3, RZ, RZ, ~R19, P0 ;  /* 0x000000ffff037224 */ /* 0x000fe400000e0e13 */
[----:B--2---:R-:W-:-:S05]  /*0780*/  IMAD.WIDE.U32 R6, R9, 0x8, R6 ;  /* 0x0000000809067825 */ /* 0x004fca00078e0006 */
[----:B------:R2:W-:Y:S02]  /*0790*/  STG.E.64 desc[UR4][R6.64], R2 ;  /* 0x0000000206007986 */ /* 0x0005e4000c101b04 */
.L_x_14511:
[----:B------:R-:W-:Y:S05]  /*07a0*/  BSYNC.RELIABLE B1 ;  /* 0x0000000000017941 */ /* 0x000fea0003800100 */
.L_x_14506:
[----:B------:R-:W-:-:S13]  /*07b0*/  ISETP.GE.U32.AND P1, PT, R5, R0, PT ;  /* 0x000000000500720c */ /* 0x000fda0003f26070 */
[----:B-12--5:R-:W1:Y:S01]  /*07c0*/  @!P1 LDC.64 R6, c[0x0][0x388] ;  /* 0x0000e200ff069b82 */ /* 0x026e620000000a00 */
[----:B0-----:R-:W-:Y:S02]  /*07d0*/  @!P1 IADD3 R2, P0, PT, RZ, -R28, RZ ;  /* 0x8000001cff029210 */ /* 0x001fe40007f1e0ff */
[----:B------:R-:W-:Y:S01]  /*07e0*/  @!P1 IADD3 R9, PT, PT, R24, R5, RZ ;  /* 0x0000000518099210 */ /* 0x000fe20007ffe0ff */
[----:B------:R-:W-:Y:S02]  /*07f0*/  @!P1 VIADD R5, R5, 0x80 ;  /* 0x0000008005059836 */ /* 0x000fe40000000000 */
[----:B------:R-:W-:Y:S02]  /*0800*/  @!P1 IMAD.X R3, RZ, RZ, ~R29, P0 ;  /* 0x000000ffff039224 */ /* 0x000fe400000e0e1d */
[----:B-1----:R-:W-:-:S05]  /*0810*/  @!P1 IMAD.WIDE.U32 R6, R9, 0x8, R6 ;  /* 0x0000000809069825 */ /* 0x002fca00078e0006 */
[----:B------:R3:W-:Y:S02]  /*0820*/  @!P1 STG.E.64 desc[UR4][R6.64], R2 ;  /* 0x0000000206009986 */ /* 0x0007e4000c101b04 */
.L_x_14512:
[----:B------:R-:W-:Y:S05]  /*0830*/  BSYNC.RECONVERGENT B0 ;  /* 0x0000000000007941 */ /* 0x000fea0003800200 */
.L_x_14505:
[----:B------:R-:W-:Y:S05]  /*0840*/  WARPSYNC.ALL ;  /* 0x0000000000007948 */ /* 0x000fea0003800000 */
[----:B------:R-:W-:-:S13]  /*0850*/  ISETP.GE.U32.AND P0, PT, R5, R0, PT ;  /* 0x000000000500720c */ /* 0x000fda0003f06070 */
[----:B------:R-:W-:Y:S05]  /*0860*/  @P0 EXIT ;  /* 0x000000000000094d */ /* 0x000fea0003800000 */
[----:B0123--:R-:W0:Y:S01]  /*0870*/  LDC.64 R2, c[0x0][0x388] ;  /* 0x0000e200ff027b82 */ /* 0x00fe220000000a00 */
[----:B-----5:R-:W-:Y:S02]  /*0880*/  IADD3 R7, PT, PT, R24, R5, RZ ;  /* 0x0000000518077210 */ /* 0x020fe40007ffe0ff */
[----:B------:R-:W-:-:S05]  /*0890*/  IADD3 R4, P0, PT, RZ, -R14, RZ ;  /* 0x8000000eff047210 */ /* 0x000fca0007f1e0ff */
[----:B------:R-:W-:Y:S02]  /*08a0*/  IMAD.X R5, RZ, RZ, ~R15, P0 ;  /* 0x000000ffff057224 */ /* 0x000fe400000e0e0f */
[----:B0-----:R-:W-:-:S05]  /*08b0*/  IMAD.WIDE.U32 R2, R7, 0x8, R2 ;  /* 0x0000000807027825 */ /* 0x001fca00078e0002 */
[----:B------:R-:W-:Y:S01]  /*08c0*/  STG.E.64 desc[UR4][R2.64], R4 ;  /* 0x0000000402007986 */ /* 0x000fe2000c101b04 */
[----:B------:R-:W-:Y:S05]  /*08d0*/  EXIT ;  /* 0x000000000000794d */ /* 0x000fea0003800000 */
.L_x_14504:
[----:B------:R-:W0:Y:S01]  /*08e0*/  S2R R27, SR_TID.X ;  /* 0x00000000001b7919 */ /* 0x000e220000002100 */
[----:B------:R-:W1:Y:S02]  /*08f0*/  LDC.64 R2, c[0x0][0x390] ;  /* 0x0000e400ff027b82 */ /* 0x000e640000000a00 */
[----:B-1----:R-:W-:-:S04]  /*0900*/  IMAD.WIDE.U32 R2, R24, 0x8, R2 ;  /* 0x0000000818027825 */ /* 0x002fc800078e0002 */
[----:B0-----:R-:W-:Y:S02]  /*0910*/  IMAD.WIDE.U32 R28, R27, 0x20, R2 ;  /* 0x000000201b1c7825 */ /* 0x001fe400078e0002 */
[----:B------:R-:W0:Y:S03]  /*0920*/  LDC.64 R2, c[0x0][0x388] ;  /* 0x0000e200ff027b82 */ /* 0x000e260000000a00 */
[----:B------:R-:W2:Y:S04]  /*0930*/  LDG.E.ENL2.256 R16, R8, desc[UR4][R28.64] ;  /* 0xfe0000041c08797e */ /* 0x000ea80008121910 */
[----:B------:R-:W3:Y:S01]  /*0940*/  LDG.E.ENL2.256 R4, R12, desc[UR4][R28.64+0x1000] ;  /* 0xfe0080041c0c797e */ /* 0x000ee20008121904 */
[----:B0-----:R-:W-:-:S04]  /*0950*/  IMAD.WIDE.U32 R24, R24, 0x8, R2 ;  /* 0x0000000818187825 */ /* 0x001fc800078e0002 */
[----:B------:R-:W-:Y:S01]  /*0960*/  IMAD.WIDE.U32 R24, R27, 0x20, R24 ;  /* 0x000000201b187825 */ /* 0x000fe200078e0018 */
[----:B--2---:R-:W-:Y:S02]  /*0970*/  IADD3 R3, P0, PT, RZ, -R8, RZ ;  /* 0x80000008ff037210 */ /* 0x004fe40007f1e0ff */
[----:B------:R-:W-:Y:S02]  /*0980*/  IADD3 R8, P1, PT, RZ, -R10, RZ ;  /* 0x8000000aff087210 */ /* 0x000fe40007f3e0ff */
[----:B------:R-:W-:Y:S01]  /*0990*/  IADD3 R2, P2, PT, RZ, -R16, RZ ;  /* 0x80000010ff027210 */ /* 0x000fe20007f5e0ff */
[----:B------:R-:W-:Y:S01]  /*09a0*/  IMAD.X R20, RZ, RZ, ~R9, P0 ;  /* 0x000000ffff147224 */ /* 0x000fe200000e0e09 */
[----:B------:R-:W-:Y:S02]  /*09b0*/  IADD3 R0, P3, PT, RZ, -R18, RZ ;  /* 0x80000012ff007210 */ /* 0x000fe40007f7e0ff */
[----:B------:R-:W-:Y:S01]  /*09c0*/  IADD3.X R9, PT, PT, RZ, ~R11, RZ, P1, !PT ;  /* 0x8000000bff097210 */ /* 0x000fe20000ffe4ff */
[----:B------:R-:W-:Y:S01]  /*09d0*/  IMAD.X R21, RZ, RZ, ~R17, P2 ;  /* 0x000000ffff157224 */ /* 0x000fe200010e0e11 */
[----:B---3--:R-:W-:Y:S01]  /*09e0*/  IADD3 R18, P0, PT, RZ, -R12, RZ ;  /* 0x8000000cff127210 */ /* 0x008fe20007f1e0ff */
[----:B------:R-:W-:Y:S01]  /*09f0*/  IMAD.X R23, RZ, RZ, ~R19, P3 ;  /* 0x000000ffff177224 */ /* 0x000fe200018e0e13 */
[----:B------:R-:W-:Y:S01]  /*0a00*/  IADD3 R16, P1, PT, RZ, -R14, RZ ;  /* 0x8000000eff107210 */ /* 0x000fe20007f3e0ff */
[----:B------:R-:W-:Y:S01]  /*0a10*/  IMAD.MOV.U32 R12, RZ, RZ, R3 ;  /* 0x000000ffff0c7224 */ /* 0x000fe200078e0003 */
[----:B------:R-:W-:-:S02]  /*0a20*/  IADD3 R10, P2, PT, RZ, -R4, RZ ;  /* 0x80000004ff0a7210 */ /* 0x000fc40007f5e0ff */
[----:B------:R-:W-:Y:S01]  /*0a30*/  IADD3 R4, P3, PT, RZ, -R6, RZ ;  /* 0x80000006ff047210 */ /* 0x000fe20007f7e0ff */
[----:B------:R-:W-:Y:S01]  /*0a40*/  IMAD.X R17, RZ, RZ, ~R15, P1 ;  /* 0x000000ffff117224 */ /* 0x000fe200008e0e0f */
[----:B------:R-:W-:Y:S01]  /*0a50*/  IADD3.X R19, PT, PT, RZ, ~R13, RZ, P0, !PT ;  /* 0x8000000dff137210 */ /* 0x000fe200007fe4ff */
[----:B------:R-:W-:Y:S01]  /*0a60*/  IMAD.MOV.U32 R13, RZ, RZ, R20 ;  /* 0x000000ffff0d7224 */ /* 0x000fe200078e0014 */
[----:B------:R-:W-:Y:S01]  /*0a70*/  MOV R14, R8 ;  /* 0x00000008000e7202 */ /* 0x000fe20000000f00 */
[----:B------:R-:W-:Y:S01]  /*0a80*/  IMAD.X R11, RZ, RZ, ~R5, P2 ;  /* 0x000000ffff0b7224 */ /* 0x000fe200010e0e05 */
[----:B------:R-:W-:Y:S01]  /*0a90*/  MOV R22, R0 ;  /* 0x0000000000167202 */ /* 0x000fe20000000f00 */
[----:B------:R-:W-:Y:S01]  /*0aa0*/  IMAD.MOV.U32 R15, RZ, RZ, R9 ;  /* 0x000000ffff0f7224 */ /* 0x000fe200078e0009 */
[----:B------:R-:W-:Y:S01]  /*0ab0*/  IADD3.X R5, PT, PT, RZ, ~R7, RZ, P3, !PT ;  /* 0x80000007ff057210 */ /* 0x000fe20001ffe4ff */
[----:B------:R-:W-:Y:S01]  /*0ac0*/  IMAD.MOV.U32 R20, RZ, RZ, R2 ;  /* 0x000000ffff147224 */ /* 0x000fe200078e0002 */
[----:B------:R-:W-:Y:S01]  /*0ad0*/  MOV R9, R11 ;  /* 0x0000000b00097202 */ /* 0x000fe20000000f00 */
[----:B------:R-:W-:Y:S01]  /*0ae0*/  IMAD.MOV.U32 R8, RZ, RZ, R10 ;  /* 0x000000ffff087224 */ /* 0x000fe200078e000a */
[----:B------:R-:W-:Y:S01]  /*0af0*/  MOV R11, R5 ;  /* 0x00000005000b7202 */ /* 0x000fe20000000f00 */
[----:B------:R-:W-:Y:S01]  /*0b00*/  IMAD.MOV.U32 R10, RZ, RZ, R4 ;  /* 0x000000ffff0a7224 */ /* 0x000fe200078e0004 */
[----:B------:R0:W-:Y:S02]  /*0b10*/  STG.E.ENL2.256 desc[UR4][R24.64], R12, R20 ;  /* 0xf800000c1814797f */ /* 0x0001e4000f121804 */
[----:B0-----:R-:W-:Y:S01]  /*0b20*/  IMAD.MOV.U32 R12, RZ, RZ, R18 ;  /* 0x000000ffff0c7224 */ /* 0x001fe200078e0012 */
[----:B------:R-:W-:Y:S01]  /*0b30*/  MOV R14, R16 ;  /* 0x00000010000e7202 */ /* 0x000fe20000000f00 */
[----:B------:R-:W-:-:S02]  /*0b40*/  IMAD.MOV.U32 R13, RZ, RZ, R19 ;  /* 0x000000ffff0d7224 */ /* 0x000fc400078e0013 */
[----:B------:R-:W-:-:S05]  /*0b50*/  IMAD.MOV.U32 R15, RZ, RZ, R17 ;  /* 0x000000ffff0f7224 */ /* 0x000fca00078e0011 */
[----:B------:R-:W-:Y:S01]  /*0b60*/  STG.E.ENL2.256 desc[UR4][R24.64+0x1000], R12, R8 ;  /* 0xf800800c1808797f */ /* 0x000fe2000f121804 */
[----:B------:R-:W-:Y:S05]  /*0b70*/  EXIT ;  /* 0x000000000000794d */ /* 0x000fea0003800000 */
.L_x_14513:
        /* <DEDUP_REMOVED lines=16> */
.L_x_23389:


//--------------------- .text._ZN2at6native29vectorized_elementwise_kernelILi8EZZZNS0_15neg_kernel_cudaERNS_18TensorIteratorBaseEENKUlvE0_clEvENKUlvE2_clEvEUllE_St5arrayIPcLm2EEEEviT0_T1_ --------------------------
	.section	.text._ZN2at6native29vectorized_elementwise_kernelILi8EZZZNS0_15neg_kernel_cudaERNS_18TensorIteratorBaseEENKUlvE0_clEvENKUlvE2_clEvEUllE_St5arrayIPcLm2EEEEviT0_T1_,"ax",@progbits
	.align	128
        .global         _ZN2at6native29vectorized_elementwise_kernelILi8EZZZNS0_15neg_kernel_cudaERNS_18TensorIteratorBaseEENKUlvE0_clEvENKUlvE2_clEvEUllE_St5arrayIPcLm2EEEEviT0_T1_
        .type           _ZN2at6native29vectorized_elementwise_kernelILi8EZZZNS0_15neg_kernel_cudaERNS_18TensorIteratorBaseEENKUlvE0_clEvENKUlvE2_clEvEUllE_St5arrayIPcLm2EEEEviT0_T1_,@function
        .size           _ZN2at6native29vectorized_elementwise_kernelILi8EZZZNS0_15neg_kernel_cudaERNS_18TensorIteratorBaseEENKUlvE0_clEvENKUlvE2_clEvEUllE_St5arrayIPcLm2EEEEviT0_T1_,(.L_x_23390 - _ZN2at6native29vectorized_elementwise_kernelILi8EZZZNS0_15neg_kernel_cudaERNS_18TensorIteratorBaseEENKUlvE0_clEvENKUlvE2_clEvEUllE_St5arrayIPcLm2EEEEviT0_T1_)
        .other          _ZN2at6native29vectorized_elementwise_kernelILi8EZZZNS0_15neg_kernel_cudaERNS_18TensorIteratorBaseEENKUlvE0_clEvENKUlvE2_clEvEUllE_St5arrayIPcLm2EEEEviT0_T1_,@"STO_CUDA_ENTRY STV_DEFAULT"
_ZN2at6native29vectorized_elementwise_kernelILi8EZZZNS0_15neg_kernel_cudaERNS_18TensorIteratorBaseEENKUlvE0_clEvENKUlvE2_clEvEUllE_St5arrayIPcLm2EEEEviT0_T1_:
.text._ZN2at6native29vectorized_elementwise_kernelILi8EZZZNS0_15neg_kernel_cudaERNS_18TensorIteratorBaseEENKUlvE0_clEvENKUlvE2_clEvEUllE_St5arrayIPcLm2EEEEviT0_T1_:
[----:B------:R-:W-:Y:S01]  /*0000*/  LDC R1, c[0x0][0x37c] ;  /* 0x0000df00ff017b82 */ /* 0x000fe20000000800 */
[----:B------:R-:W-:Y:S05]  /*0010*/  EXIT ;  /* 0x000000000000794d */ /* 0x000fea0003800000 */
.L_x_14514:
        /* <DEDUP_REMOVED lines=14> */
.L_x_23390:


//--------------------- .text._ZN2at6native18elementwise_kernelILi128ELi4EZNS0_15gpu_kernel_implIZZZNS0_15neg_kernel_cudaERNS_18TensorIteratorBaseEENKUlvE0_clEvENKUlvE1_clEvEUliE_EEvS4_RKT_EUliE_EEviT1_ --------------------------
	.section	.text._ZN2at6native18elementwise_kernelILi128ELi4EZNS0_15gpu_kernel_implIZZZNS0_15neg_kernel_cudaERNS_18TensorIteratorBaseEENKUlvE0_clEvENKUlvE1_clEvEUliE_EEvS4_RKT_EUliE_EEviT1_,"ax",@progbits
	.align	128
        .global         _ZN2at6native18elementwise_kernelILi128ELi4EZNS0_15gpu_kernel_implIZZZNS0_15neg_kernel_cudaERNS_18TensorIteratorBaseEENKUlvE0_clEvENKUlvE1_clEvEUliE_EEvS4_RKT_EUliE_EEviT1_
        .type           _ZN2at6native18elementwise_kernelILi128ELi4EZNS0_15gpu_kernel_implIZZZNS0_15neg_kernel_cudaERNS_18TensorIteratorBaseEENKUlvE0_clEvENKUlvE1_clEvEUliE_EEvS4_RKT_EUliE_EEviT1_,@function
        .size           _ZN2at6native18elementwise_kernelILi128ELi4EZNS0_15gpu_kernel_implIZZZNS0_15neg_kernel_cudaERNS_18TensorIteratorBaseEENKUlvE0_clEvENKUlvE1_clEvEUliE_EEvS4_RKT_EUliE_EEviT1_,(.L_x_23391 - _ZN2at6native18elementwise_kernelILi128ELi4EZNS0_15gpu_kernel_implIZZZNS0_15neg_kernel_cudaERNS_18TensorIteratorBaseEENKUlvE0_clEvENKUlvE1_clEvEUliE_EEvS4_RKT_EUliE_EEviT1_)
        .other          _ZN2at6native18elementwise_kernelILi128ELi4EZNS0_15gpu_kernel_implIZZZNS0_15neg_kernel_cudaERNS_18TensorIteratorBaseEENKUlvE0_clEvENKUlvE1_clEvEUliE_EEvS4_RKT_EUliE_EEviT1_,@"STO_CUDA_ENTRY STV_DEFAULT"
_ZN2at6native18elementwise_kernelILi128ELi4EZNS0_15gpu_kernel_implIZZZNS0_15neg_kernel_cudaERNS_18TensorIteratorBaseEENKUlvE0_clEvENKUlvE1_clEvEUliE_EEvS4_RKT_EUliE_EEviT1_:
.text._ZN2at6native18elementwise_kernelILi128ELi4EZNS0_15gpu_kernel_implIZZZNS0_15neg_kernel_cudaERNS_18TensorIteratorBaseEENKUlvE0_clEvENKUlvE1_clEvEUliE_EEvS4_RKT_EUliE_EEviT1_:
        /* <DEDUP_REMOVED lines=319> */
.L_x_14517:
        /* <DEDUP_REMOVED lines=16> */
.L_x_14521:
[----:B------:R0:W5:Y:S01]  /*14f0*/  LDG.E.U8 R0, desc[UR36][R2.64] ;  /* 0x0000002402007981 */ /* 0x000162000c1e1100 */
[----:B------:R-:W-:Y:S05]  /*1500*/  BRA `(.L_x_14523) ;  /* 0x0000000c002c7947 */ /* 0x000fea0003800000 */
.L_x_14520:
        /* <DEDUP_REMOVED lines=8> */
.L_x_14525:
[----:B------:R0:W5:Y:S01]  /*1590*/  LDG.E R0, desc[UR36][R2.64] ;  /* 0x0000002402007981 */ /* 0x000162000c1e1900 */
[----:B------:R-:W-:Y:S05]  /*15a0*/  BRA `(.L_x_14523) ;  /* 0x0000000c00047947 */ /* 0x000fea0003800000 */
.L_x_14524:
[----:B------:R0:W5:Y:S01]  /*15b0*/  LDG.E.S16 R0, desc[UR36][R2.64] ;  /* 0x0000002402007981 */ /* 0x000162000c1e1700 */
[----:B------:R-:W-:Y:S05]  /*15c0*/  BRA `(.L_x_14523) ;  /* 0x0000000800fc7947 */ /* 0x000fea0003800000 */
.L_x_14519:
        /* <DEDUP_REMOVED lines=9> */
.L_x_14527:
[----:B------:R-:W2:Y:S02]  /*1660*/  LDG.E.U16 R2, desc[UR36][R2.64] ;  /* 0x0000002402027981 */ /* 0x000ea4000c1e1500 */
[----:B--2---:R-:W-:-:S06]  /*1670*/  HADD2.F32 R0, -RZ, R2.H0_H0 ;  /* 0x20000002ff007230 */ /* 0x004fcc0000004100 */
[----:B------:R-:W0:Y:S01]  /*1680*/  F2I.FTZ.TRUNC.NTZ R0, R0 ;  /* 0x0000000000007305 */ /* 0x000e22000021f100 */
[----:B------:R-:W-:Y:S05]  /*1690*/  BRA `(.L_x_14523) ;  /* 0x0000000800c87947 */ /* 0x000fea0003800000 */
.L_x_14526:
        /* <DEDUP_REMOVED lines=9> */
.L_x_14529:
[----:B------:R-:W2:Y:S02]  /*1730*/  LDG.E.U16 R2, desc[UR36][R2.64] ;  /* 0x0000002402027981 */ /* 0x000ea4000c1e1500 */
[----:B--2---:R-:W-:-:S06]  /*1740*/  HADD2.F32 R0, -RZ, R2.H0_H0 ;  /* 0x20000002ff007230 */ /* 0x004fcc0000004100 */
[----:B------:R-:W0:Y:S01]  /*1750*/  F2I.FTZ.TRUNC.NTZ R0, R0 ;  /* 0x0000000000007305 */ /* 0x000e22000021f100 */
[----:B------:R-:W-:Y:S05]  /*1760*/  BRA `(.L_x_14523) ;  /* 0x0000000800947947 */ /* 0x000fea0003800000 */
.L_x_14528:
[----:B------:R-:W2:Y:S02]  /*1770*/  LDG.E.64 R2, desc[UR36][R2.64] ;  /* 0x0000002402027981 */ /* 0x000ea4000c1e1b00 */
[----:B--2---:R0:W1:Y:S02]  /*1780*/  F2I.F64.TRUNC R0, R2 ;  /* 0x0000000200007311 */ /* 0x004064000030d100 */
[----:B01----:R-:W-:Y:S05]  /*1790*/  BRA `(.L_x_14523) ;  /* 0x0000000800887947 */ /* 0x003fea0003800000 */
.L_x_14518:
        /* <DEDUP_REMOVED lines=12> */
.L_x_14532:
[----:B------:R-:W2:Y:S02]  /*1860*/  LDG.E.64 R2, desc[UR36][R2.64] ;  /* 0x0000002402027981 */ /* 0x000ea4000c1e1b00 */
[----:B--2---:R0:W1:Y:S02]  /*1870*/  F2I.F64.TRUNC R0, R2 ;  /* 0x0000000200007311 */ /* 0x004064000030d100 */
[----:B01----:R-:W-:Y:S05]  /*1880*/  BRA `(.L_x_14523) ;  /* 0x00000008004c7947 */ /* 0x003fea0003800000 */
.L_x_14531:
        /* <DEDUP_REMOVED lines=26> */
.L_x_14534:
        /* <DEDUP_REMOVED lines=13> */
.L_x_14533:
[----:B------:R-:W2:Y:S02]  /*1b00*/  LDG.E.U16 R0, desc[UR36][R2.64] ;  /* 0x0000002402007981 */ /* 0x000ea4000c1e1500 */
[----:B--2---:R-:W-:-:S06]  /*1b10*/  IMAD.U32 R0, R0, 0x10000, RZ ;  /* 0x0001000000007824 */ /* 0x004fcc00078e00ff */
[----:B------:R-:W0:Y:S01]  /*1b20*/  F2I.FTZ.TRUNC.NTZ R0, R0 ;  /* 0x0000000000007305 */ /* 0x000e22000021f100 */
[----:B------:R-:W-:Y:S05]  /*1b30*/  BRA `(.L_x_14523) ;  /* 0x0000000400a07947 */ /* 0x000fea0003800000 */
.L_x_14530:
        /* <DEDUP_REMOVED lines=10> */
.L_x_14537:
        /* <DEDUP_REMOVED lines=21> */
.L_x_14541:
[----:B------:R-:W-:Y:S05]  /*1d30*/  BSYNC.RECONVERGENT B1 ;  /* 0x0000000000017941 */ /* 0x000fea0003800200 */
.L_x_14540:
[----:B------:R-:W-:Y:S02]  /*1d40*/  SHF.L.U32 R0, R0, 0x14, RZ ;  /* 0x0000001400007819 */ /* 0x000fe400000006ff */
[----:B------:R-:W-:-:S04]  /*1d50*/  LEA R2, R2, 0x3b800000, 0x17 ;  /* 0x3b80000002027811 */ /* 0x000fc800078eb8ff */
[----:B------:R-:W-:-:S07]  /*1d60*/  LOP3.LUT R0, R2, R0, R7, 0xfe, !PT ;  /* 0x0000000002007212 */ /* 0x000fce00078efe07 */
.L_x_14539:
[----:B------:R-:W-:Y:S05]  /*1d70*/  BSYNC.RECONVERGENT B0 ;  /* 0x0000000000007941 */ /* 0x000fea0003800200 */
.L_x_14538:
[----:B------:R-:W1:Y:S01]  /*1d80*/  F2I.FTZ.TRUNC.NTZ R0, R0 ;  /* 0x0000000000007305 */ /* 0x000e62000021f100 */
[----:B------:R-:W-:Y:S05]  /*1d90*/  BRA `(.L_x_14523) ;  /* 0x0000000400087947 */ /* 0x000fea0003800000 */
.L_x_14536:
        /* <DEDUP_REMOVED lines=21> */
.L_x_14545:
[----:B------:R-:W-:Y:S05]  /*1ef0*/  BSYNC.RECONVERGENT B1 ;  /* 0x0000000000017941 */ /* 0x000fea0003800200 */
.L_x_14544:
[----:B------:R-:W-:Y:S01]  /*1f00*/  IMAD.SHL.U32 R0, R0, 0x200000, RZ ;  /* 0x0020000000007824 */ /* 0x000fe200078e00ff */
[----:B------:R-:W-:-:S04]  /*1f10*/  LEA R2, R2, 0x37800000, 0x17 ;  /* 0x3780000002027811 */ /* 0x000fc800078eb8ff */
[----:B------:R-:W-:-:S07]  /*1f20*/  LOP3.LUT R0, R2, R0, R7, 0xfe, !PT ;  /* 0x0000000002007212 */ /* 0x000fce00078efe07 */
.L_x_14543:
[----:B------:R-:W-:Y:S05]  /*1f30*/  BSYNC.RECONVERGENT B0 ;  /* 0x0000000000007941 */ /* 0x000fea0003800200 */
.L_x_14542:
[----:B------:R-:W2:Y:S01]  /*1f40*/  F2I.FTZ.TRUNC.NTZ R0, R0 ;  /* 0x0000000000007305 */ /* 0x000ea2000021f100 */
[----:B------:R-:W-:Y:S05]  /*1f50*/  BRA `(.L_x_14523) ;  /* 0x0000000000987947 */ /* 0x000fea0003800000 */
.L_x_14535:
[----:B------:R-:W-:-:S09]  /*1f60*/  UISETP.NE.AND UP0, UPT, UR4, 0x1c, UPT ;  /* 0x0000001c0400788c */ /* 0x000fd2000bf05270 */
[----:B------:R-:W-:Y:S05]  /*1f70*/  BRA.U !UP0, `(.L_x_14546) ;  /* 0x00000001088c7547 */ /* 0x000fea000b800000 */
[----:B------:R-:W-:-:S09]  /*1f80*/  UISETP.NE.AND UP0, UPT, UR4, 0x1d, UPT ;  /* 0x0000001d0400788c */ /* 0x000fd2000bf05270 */
[----:B------:R-:W-:Y:S05]  /*1f90*/  BRA.U !UP0, `(.L_x_14547) ;  /* 0x00000001087c7547 */ /* 0x000fea000b800000 */
[----:B------:R-:W-:-:S09]  /*1fa0*/  UISETP.NE.AND UP0, UPT, UR4, 0x2c, UPT ;  /* 0x0000002c0400788c */ /* 0x000fd2000bf05270 */
[----:B------:R-:W-:Y:S05]  /*1fb0*/  BRA.U !UP0, `(.L_x_14548) ;  /* 0x0000000108487547 */ /* 0x000fea000b800000 */
.L_x_14522:
        /* <DEDUP_REMOVED lines=16> */
.L_x_14549:
[----:B------:R-:W-:Y:S01]  /*20c0*/  IMAD.MOV.U32 R0, RZ, RZ, RZ ;  /* 0x000000ffff007224 */ /* 0x000fe200078e00ff */
[----:B------:R-:W-:Y:S06]  /*20d0*/  BRA `(.L_x_14523) ;  /* 0x0000000000387947 */ /* 0x000fec0003800000 */
.L_x_14548:
        /* <DEDUP_REMOVED lines=8> */
.L_x_14551:
[----:B------:R-:W-:Y:S05]  /*2160*/  BSYNC.RECONVERGENT B0 ;  /* 0x0000000000007941 */ /* 0x000fea0003800200 */
.L_x_14550:
[----:B------:R-:W4:Y:S01]  /*2170*/  F2I.FTZ.TRUNC.NTZ R0, R0 ;  /* 0x0000000000007305 */ /* 0x000f22000021f100 */
[----:B------:R-:W-:Y:S05]  /*2180*/  BRA `(.L_x_14523) ;  /* 0x00000000000c7947 */ /* 0x000fea0003800000 */
.L_x_14547:
[----:B------:R0:W5:Y:S01]  /*2190*/  LDG.E R0, desc[UR36][R2.64] ;  /* 0x0000002402007981 */ /* 0x000162000c1e1900 */
[----:B------:R-:W-:Y:S05]  /*21a0*/  BRA `(.L_x_14523) ;  /* 0x0000000000047947 */ /* 0x000fea0003800000 */
.L_x_14546:
[----:B------:R3:W5:Y:S02]  /*21b0*/  LDG.E R0, desc[UR36][R2.64] ;  /* 0x0000002402007981 */ /* 0x000764000c1e1900 */
.L_x_14523:
[----:B------:R-:W3:Y:S01]  /*21c0*/  LDCU.64 UR6, c[0x0][0x580] ;  /* 0x0000b000ff0677ac */ /* 0x000ee20008000a00 */
[----:B012-45:R-:W-:Y:S01]  /*21d0*/  IADD3 R4, PT, PT, -R0, RZ, RZ ;  /* 0x000000ff00047210 */ /* 0x037fe20007ffe1ff */
[----:B------:R-:W-:-:S04]  /*21e0*/  UPRMT UR4, UR42, 0x9910, URZ ;  /* 0x000099102a047896 */ /* 0x000fc800080000ff */
[----:B------:R-:W-:Y:S01]  /*21f0*/  UISETP.GT.AND UP0, UPT, UR4, 0x9, UPT ;  /* 0x000000090400788c */ /* 0x000fe2000bf04270 */
[----:B---3--:R-:W-:-:S05]  /*2200*/  IADD3 R2, P0, PT, R16, UR6, RZ ;  /* 0x0000000610027c10 */ /* 0x008fca000ff1e0ff */
        /* <DEDUP_REMOVED lines=12> */
.L_x_14555:
[----:B------:R3:W-:Y:S01]  /*22d0*/  STG.E.U8 desc[UR36][R2.64], R4 ;  /* 0x0000000402007986 */ /* 0x0007e2000c101124 */
[----:B------:R-:W-:Y:S05]  /*22e0*/  BRA `(.L_x_14557) ;  /* 0x0000000c003c7947 */ /* 0x000fea0003800000 */
.L_x_14554:
        /* <DEDUP_REMOVED lines=9> */
.L_x_14559:
[----:B------:R1:W-:Y:S01]  /*2380*/  STG.E desc[UR36][R2.64], R4 ;  /* 0x0000000402007986 */ /* 0x0003e2000c101924 */
[----:B------:R-:W-:Y:S05]  /*2390*/  BRA `(.L_x_14557) ;  /* 0x0000000c00107947 */ /* 0x000fea0003800000 */
.L_x_14558:
[----:B------:R2:W-:Y:S01]  /*23a0*/  STG.E.U16 desc[UR36][R2.64], R4 ;  /* 0x0000000402007986 */ /* 0x0005e2000c101524 */
[----:B------:R-:W-:Y:S05]  /*23b0*/  BRA `(.L_x_14557) ;  /* 0x0000000c00087947 */ /* 0x000fea0003800000 */
.L_x_14553:
        /* <DEDUP_REMOVED lines=9> */
.L_x_14561:
[----:B------:R-:W-:-:S04]  /*2450*/  I2FP.F32.S32 R0, R4 ;  /* 0x0000000400007245 */ /* 0x000fc80000201400 */
[----:B------:R-:W-:-:S05]  /*2460*/  F2FP.F16.F32.PACK_AB R0, RZ, R0 ;  /* 0x00000000ff00723e */ /* 0x000fca00000000ff */
[----:B------:R0:W-:Y:S01]  /*2470*/  STG.E.U16 desc[UR36][R2.64], R0 ;  /* 0x0000000002007986 */ /* 0x0001e2000c101524 */
[----:B------:R-:W-:Y:S05]  /*2480*/  BRA `(.L_x_14557) ;  /* 0x0000000800d47947 */ /* 0x000fea0003800000 */
.L_x_14560:
        /* <DEDUP_REMOVED lines=10> */
.L_x_14563:
[----:B------:R-:W-:-:S04]  /*2530*/  I2FP.F32.S32 R4, R4 ;  /* 0x0000000400047245 */ /* 0x000fc80000201400 */
[----:B------:R-:W-:-:S04]  /*2540*/  F2FP.F16.F32.PACK_AB R5, RZ, R4 ;  /* 0x00000004ff05723e */ /* 0x000fc800000000ff */
[----:B------:R-:W-:-:S05]  /*2550*/  PRMT R5, R5, 0x5410, RZ ;  /* 0x0000541005057816 */ /* 0x000fca00000000ff */
[----:B------:R0:W-:Y:S01]  /*2560*/  STG.E desc[UR36][R2.64], R5 ;  /* 0x0000000502007986 */ /* 0x0001e2000c101924 */
[----:B------:R-:W-:Y:S05]  /*2570*/  BRA `(.L_x_14557) ;  /* 0x0000000800987947 */ /* 0x000fea0003800000 */
.L_x_14562:
[----:B------:R-:W0:Y:S02]  /*2580*/  I2F.F64 R4, R4 ;  /* 0x0000000400047312 */ /* 0x000e240000201c00 */
[----:B0-----:R0:W-:Y:S01]  /*2590*/  STG.E.64 desc[UR36][R2.64], R4 ;  /* 0x0000000402007986 */ /* 0x0011e2000c101b24 */
[----:B------:R-:W-:Y:S05]  /*25a0*/  BRA `(.L_x_14557) ;  /* 0x00000008008c7947 */ /* 0x000fea0003800000 */
.L_x_14552:
        /* <DEDUP_REMOVED lines=12> */
.L_x_14566:
[----:B------:R-:W-:Y:S01]  /*2670*/  CS2R R6, SRZ ;  /* 0x0000000000067805 */ /* 0x000fe2000001ff00 */
[----:B------:R-:W0:Y:S04]  /*2680*/  I2F.F64 R4, R4 ;  /* 0x0000000400047312 */ /* 0x000e280000201c00 */
[----:B0-----:R0:W-:Y:S01]  /*2690*/  STG.E.128 desc[UR36][R2.64], R4 ;  /* 0x0000000402007986 */ /* 0x0011e2000c101d24 */
[----:B------:R-:W-:Y:S05]  /*26a0*/  BRA `(.L_x_14557) ;  /* 0x00000008004c7947 */ /* 0x000fea0003800000 */
.L_x_14565:
        /* <DEDUP_REMOVED lines=19> */
.L_x_14570:
[----:B------:R-:W-:Y:S05]  /*27e0*/  BSYNC.RECONVERGENT B0 ;  /* 0x0000000000007941 */ /* 0x000fea0003800200 */
.L_x_14569:
[----:B------:R-:W-:-:S05]  /*27f0*/  LOP3.LUT R5, R0, 0x80, R5, 0xf8, !PT ;  /* 0x0000008000057812 */ /* 0x000fca00078ef805 */
[----:B------:R0:W-:Y:S01]  /*2800*/  STG.E.U8 desc[UR36][R2.64], R5 ;  /* 0x0000000502007986 */ /* 0x0001e2000c101124 */
[----:B------:R-:W-:Y:S05]  /*2810*/  BRA `(.L_x_14557) ;  /* 0x0000000400f07947 */ /* 0x000fea0003800000 */
.L_x_14568:
[----:B------:R-:W-:Y:S01]  /*2820*/  I2FP.F32.S32 R7, R4 ;  /* 0x0000000400077245 */ /* 0x000fe20000201400 */
[----:B------:R-:W-:Y:S03]  /*2830*/  BSSY.RECONVERGENT B0, `(.L_x_14571) ;  /* 0x000000e000007945 */ /* 0x000fe60003800200 */
        /* <DEDUP_REMOVED lines=13> */
.L_x_14572:
[----:B------:R-:W-:Y:S05]  /*2910*/  BSYNC.RECONVERGENT B0 ;  /* 0x0000000000007941 */ /* 0x000fea0003800200 */
.L_x_14571:
[----:B------:R-:W-:-:S05]  /*2920*/  LOP3.LUT R5, R0, 0x80, R5, 0xf8, !PT ;  /* 0x0000008000057812 */ /* 0x000fca00078ef805 */
[----:B------:R0:W-:Y:S01]  /*2930*/  STG.E.U8 desc[UR36][R2.64], R5 ;  /* 0x0000000502007986 */ /* 0x0001e2000c101124 */
[----:B------:R-:W-:Y:S05]  /*2940*/  BRA `(.L_x_14557) ;  /* 0x0000000400a47947 */ /* 0x000fea0003800000 */
.L_x_14567:
[----:B------:R-:W-:-:S04]  /*2950*/  I2FP.F32.S32 R0, R4 ;  /* 0x0000000400007245 */ /* 0x000fc80000201400 */
[----:B------:R-:W-:-:S05]  /*2960*/  F2FP.BF16.F32.PACK_AB R0, RZ, R0 ;  /* 0x00000000ff00723e */ /* 0x000fca00000010ff */
[----:B------:R0:W-:Y:S01]  /*2970*/  STG.E.U16 desc[UR36][R2.64], R0 ;  /* 0x0000000002007986 */ /* 0x0001e2000c101524 */
[----:B------:R-:W-:Y:S05]  /*2980*/  BRA `(.L_x_14557) ;  /* 0x0000000400947947 */ /* 0x000fea0003800000 */
.L_x_14564:
        /* <DEDUP_REMOVED lines=10> */
.L_x_14575:
        /* <DEDUP_REMOVED lines=13> */
.L_x_14578:
[----:B------:R-:W-:-:S04]  /*2b00*/  SHF.R.U32.HI R0, RZ, 0x14, R5 ;  /* 0x00000014ff007819 */ /* 0x000fc80000011605 */
[----:B------:R-:W-:-:S04]  /*2b10*/  LOP3.LUT R0, R0, 0x1, RZ, 0xc0, !PT ;  /* 0x0000000100007812 */ /* 0x000fc800078ec0ff */
[----:B------:R-:W-:-:S04]  /*2b20*/  IADD3 R0, PT, PT, R5, 0x487ffff, R0 ;  /* 0x0487ffff05007810 */ /* 0x000fc80007ffe000 */
[----:B------:R-:W-:-:S04]  /*2b30*/  SHF.R.U32.HI R0, RZ, 0x14, R0 ;  /* 0x00000014ff007819 */ /* 0x000fc80000011600 */
[----:B------:R-:W-:-:S07]  /*2b40*/  LOP3.LUT R4, R0, 0xff, RZ, 0xc0, !PT ;  /* 0x000000ff00047812 */ /* 0x000fce00078ec0ff */
.L_x_14579:
[----:B------:R-:W-:-:S04]  /*2b50*/  SHF.R.U32.HI R5, RZ, 0x18, R5 ;  /* 0x00000018ff057819 */ /* 0x000fc80000011605 */
[----:B------:R-:W-:-:S04]  /*2b60*/  LOP3.LUT R4, R4, 0x80, R5, 0xf8, !PT ;  /* 0x0000008004047812 */ /* 0x000fc800078ef805 */
[----:B------:R-:W-:-:S07]  /*2b70*/  PRMT R0, R4, 0x7610, R0 ;  /* 0x0000761004007816 */ /* 0x000fce0000000000 */
.L_x_14577:
[----:B------:R-:W-:Y:S05]  /*2b80*/  BSYNC.RECONVERGENT B0 ;  /* 0x0000000000007941 */ /* 0x000fea0003800200 */
.L_x_14576:
[----:B------:R0:W-:Y:S01]  /*2b90*/  STG.E.U8 desc[UR36][R2.64], R0 ;  /* 0x0000000002007986 */ /* 0x0001e2000c101124 */
[----:B------:R-:W-:Y:S05]  /*2ba0*/  BRA `(.L_x_14557) ;  /* 0x00000004000c7947 */ /* 0x000fea0003800000 */
.L_x_14574:
        /* <DEDUP_REMOVED lines=13> */
.L_x_14582:
[----:B------:R-:W-:-:S04]  /*2c80*/  SHF.R.U32.HI R0, RZ, 0x15, R5 ;  /* 0x00000015ff007819 */ /* 0x000fc80000011605 */
[----:B------:R-:W-:-:S04]  /*2c90*/  LOP3.LUT R0, R0, 0x1, RZ, 0xc0, !PT ;  /* 0x0000000100007812 */ /* 0x000fc800078ec0ff */
[----:B------:R-:W-:-:S04]  /*2ca0*/  IADD3 R0, PT, PT, R5, 0x88fffff, R0 ;  /* 0x088fffff05007810 */ /* 0x000fc80007ffe000 */
[----:B------:R-:W-:-:S04]  /*2cb0*/  SHF.R.U32.HI R0, RZ, 0x15, R0 ;  /* 0x00000015ff007819 */ /* 0x000fc80000011600 */
[----:B------:R-:W-:-:S07]  /*2cc0*/  LOP3.LUT R4, R0, 0xff, RZ, 0xc0, !PT ;  /* 0x000000ff00047812 */ /* 0x000fce00078ec0ff */
.L_x_14583:
[----:B------:R-:W-:-:S04]  /*2cd0*/  SHF.R.U32.HI R5, RZ, 0x18, R5 ;  /* 0x00000018ff057819 */ /* 0x000fc80000011605 */
[----:B------:R-:W-:-:S04]  /*2ce0*/  LOP3.LUT R4, R4, 0x80, R5, 0xf8, !PT ;  /* 0x0000008004047812 */ /* 0x000fc800078ef805 */
[----:B------:R-:W-:-:S07]  /*2cf0*/  PRMT R0, R4, 0x7610, R0 ;  /* 0x0000761004007816 */ /* 0x000fce0000000000 */
.L_x_14581:
[----:B------:R-:W-:Y:S05]  /*2d00*/  BSYNC.RECONVERGENT B0 ;  /* 0x0000000000007941 */ /* 0x000fea0003800200 */
.L_x_14580:
[----:B------:R0:W-:Y:S01]  /*2d10*/  STG.E.U8 desc[UR36][R2.64], R0 ;  /* 0x0000000002007986 */ /* 0x0001e2000c101124 */
[----:B------:R-:W-:Y:S05]  /*2d20*/  BRA `(.L_x_14557) ;  /* 0x0000000000ac7947 */ /* 0x000fea0003800000 */
.L_x_14573:
[----:B------:R-:W-:-:S09]  /*2d30*/  UISETP.NE.AND UP0, UPT, UR4, 0x1c, UPT ;  /* 0x0000001c0400788c */ /* 0x000fd2000bf05270 */
[----:B------:R-:W-:Y:S05]  /*2d40*/  BRA.U !UP0, `(.L_x_14584) ;  /* 0x0000000108a07547 */ /* 0x000fea000b800000 */
[----:B------:R-:W-:-:S09]  /*2d50*/  UISETP.NE.AND UP0, UPT, UR4, 0x1d, UPT ;  /* 0x0000001d0400788c */ /* 0x000fd2000bf05270 */
[----:B------:R-:W-:Y:S05]  /*2d60*/  BRA.U !UP0, `(.L_x_14585) ;  /* 0x00000001088c7547 */ /* 0x000fea000b800000 */
[----:B------:R-:W-:-:S09]  /*2d70*/  UISETP.NE.AND UP0, UPT, UR4, 0x2c, UPT ;  /* 0x0000002c0400788c */ /* 0x000fd2000bf05270 */
[----:B------:R-:W-:Y:S05]  /*2d80*/  BRA.U !UP0, `(.L_x_14586) ;  /* 0x0000000108447547 */ /* 0x000fea000b800000 */
.L_x_14556:
        /* <DEDUP_REMOVED lines=16> */
.L_x_14587:
[----:B------:R-:W-:Y:S05]  /*2e90*/  BRA `(.L_x_14557) ;  /* 0x0000000000507947 */ /* 0x000fea0003800000 */
.L_x_14586:
        /* <DEDUP_REMOVED lines=16> */
.L_x_14585:
[----:B------:R-:W-:-:S05]  /*2fa0*/  SHF.R.S32.HI R5, RZ, 0x1f, R4 ;  /* 0x0000001fff057819 */ /* 0x000fca0000011404 */
[----:B------:R0:W-:Y:S01]  /*2fb0*/  STG.E.64 desc[UR36][R2.64], R4 ;  /* 0x0000000402007986 */ /* 0x0001e2000c101b24 */
[----:B------:R-:W-:Y:S05]  /*2fc0*/  BRA `(.L_x_14557) ;  /* 0x0000000000047947 */ /* 0x000fea0003800000 */
.L_x_14584:
[----:B------:R0:W-:Y:S02]  /*2fd0*/  STG.E desc[UR36][R2.64], R4 ;  /* 0x0000000402007986 */ /* 0x0001e4000c101924 */
.L_x_14557:
[----:B------:R-:W-:-:S07]  /*2fe0*/  VIADD R17, R17, 0x80 ;  /* 0x0000008011117836 */ /* 0x000fce0000000000 */
.L_x_14516:
[----:B------:R-:W-:Y:S05]  /*2ff0*/  BSYNC.RECONVERGENT B6 ;  /* 0x0000000000067941 */ /* 0x000fea0003800200 */
.L_x_14515:
        /* <DEDUP_REMOVED lines=307> */
.L_x_14590:
        /* <DEDUP_REMOVED lines=16> */
.L_x_14594:
[----:B------:R1:W5:Y:S01]  /*4430*/  LDG.E.U8 R0, desc[UR36][R2.64] ;  /* 0x0000002402007981 */ /* 0x000362000c1e1100 */
[----:B------:R-:W-:Y:S05]  /*4440*/  BRA `(.L_x_14596) ;  /* 0x0000000c002c7947 */ /* 0x000fea0003800000 */
.L_x_14593:
        /* <DEDUP_REMOVED lines=8> */
.L_x_14598:
[----:B------:R3:W5:Y:S01]  /*44d0*/  LDG.E R0, desc[UR36][R2.64] ;  /* 0x0000002402007981 */ /* 0x000762000c1e1900 */
[----:B------:R-:W-:Y:S05]  /*44e0*/  BRA `(.L_x_14596) ;  /* 0x0000000c00047947 */ /* 0x000fea0003800000 */
.L_x_14597:
[----:B------:R2:W5:Y:S01]  /*44f0*/  LDG.E.S16 R0, desc[UR36][R2.64] ;  /* 0x0000002402007981 */ /* 0x000562000c1e1700 */
[----:B------:R-:W-:Y:S05]  /*4500*/  BRA `(.L_x_14596) ;  /* 0x0000000800fc7947 */ /* 0x000fea0003800000 */
.L_x_14592:
        /* <DEDUP_REMOVED lines=9> */
.L_x_14600:
[----:B------:R-:W2:Y:S02]  /*45a0*/  LDG.E.U16 R2, desc[UR36][R2.64] ;  /* 0x0000002402027981 */ /* 0x000ea4000c1e1500 */
[----:B--2---:R-:W-:-:S06]  /*45b0*/  HADD2.F32 R0, -RZ, R2.H0_H0 ;  /* 0x20000002ff007230 */ /* 0x004fcc0000004100 */
[----:B------:R-:W0:Y:S01]  /*45c0*/  F2I.FTZ.TRUNC.NTZ R0, R0 ;  /* 0x0000000000007305 */ /* 0x000e22000021f100 */
[----:B------:R-:W-:Y:S05]  /*45d0*/  BRA `(.L_x_14596) ;  /* 0x0000000800c87947 */ /* 0x000fea0003800000 */
.L_x_14599:
        /* <DEDUP_REMOVED lines=9> */
.L_x_14602:
[----:B------:R-:W2:Y:S02]  /*4670*/  LDG.E.U16 R2, desc[UR36][R2.64] ;  /* 0x0000002402027981 */ /* 0x000ea4000c1e1500 */
[----:B--2---:R-:W-:-:S06]  /*4680*/  HADD2.F32 R0, -RZ, R2.H0_H0 ;  /* 0x20000002ff007230 */ /* 0x004fcc0000004100 */
[----:B------:R-:W0:Y:S01]  /*4690*/  F2I.FTZ.TRUNC.NTZ R0, R0 ;  /* 0x0000000000007305 */ /* 0x000e22000021f100 */
[----:B------:R-:W-:Y:S05]  /*46a0*/  BRA `(.L_x_14596) ;  /* 0x0000000800947947 */ /* 0x000fea0003800000 */
.L_x_14601:
[----:B------:R-:W2:Y:S02]  /*46b0*/  LDG.E.64 R2, desc[UR36][R2.64] ;  /* 0x0000002402027981 */ /* 0x000ea4000c1e1b00 */
[----:B--2---:R0:W1:Y:S02]  /*46c0*/  F2I.F64.TRUNC R0, R2 ;  /* 0x0000000200007311 */ /* 0x004064000030d100 */
[----:B01----:R-:W-:Y:S05]  /*46d0*/  BRA `(.L_x_14596) ;  /* 0x0000000800887947 */ /* 0x003fea0003800000 */
.L_x_14591:
        /* <DEDUP_REMOVED lines=12> */
.L_x_14605:
[----:B------:R-:W2:Y:S02]  /*47a0*/  LDG.E.64 R2, desc[UR36][R2.64] ;  /* 0x0000002402027981 */ /* 0x000ea4000c1e1b00 */
[----:B--2---:R0:W1:Y:S02]  /*47b0*/  F2I.F64.TRUNC R0, R2 ;  /* 0x0000000200007311 */ /* 0x004064000030d100 */
[----:B01----:R-:W-:Y:S05]  /*47c0*/  BRA `(.L_x_14596) ;  /* 0x00000008004c7947 */ /* 0x003fea0003800000 */
.L_x_14604:
        /* <DEDUP_REMOVED lines=26> */
.L_x_14607:
        /* <DEDUP_REMOVED lines=13> */
.L_x_14606:
[----:B------:R-:W2:Y:S02]  /*4a40*/  LDG.E.U16 R0, desc[UR36][R2.64] ;  /* 0x0000002402007981 */ /* 0x000ea4000c1e1500 */
[----:B--2---:R-:W-:-:S06]  /*4a50*/  IMAD.U32 R0, R0, 0x10000, RZ ;  /* 0x0001000000007824 */ /* 0x004fcc00078e00ff */
[----:B------:R-:W0:Y:S01]  /*4a60*/  F2I.FTZ.TRUNC.NTZ R0, R0 ;  /* 0x0000000000007305 */ /* 0x000e22000021f100 */
[----:B------:R-:W-:Y:S05]  /*4a70*/  BRA `(.L_x_14596) ;  /* 0x0000000400a07947 */ /* 0x000fea0003800000 */
.L_x_14603:
        /* <DEDUP_REMOVED lines=10> */
.L_x_14610:
        /* <DEDUP_REMOVED lines=21> */
.L_x_14614:
[----:B------:R-:W-:Y:S05]  /*4c70*/  BSYNC.RECONVERGENT B1 ;  /* 0x0000000000017941 */ /* 0x000fea0003800200 */
.L_x_14613:
[----:B------:R-:W-:Y:S02]  /*4c80*/  SHF.L.U32 R0, R0, 0x14, RZ ;  /* 0x0000001400007819 */ /* 0x000fe400000006ff */
[----:B------:R-:W-:-:S04]  /*4c90*/  LEA R2, R2, 0x3b800000, 0x17 ;  /* 0x3b80000002027811 */ /* 0x000fc800078eb8ff */
[----:B------:R-:W-:-:S07]  /*4ca0*/  LOP3.LUT R0, R2, R0, R7, 0xfe, !PT ;  /* 0x0000000002007212 */ /* 0x000fce00078efe07 */
.L_x_14612:
[----:B------:R-:W-:Y:S05]  /*4cb0*/  BSYNC.RECONVERGENT B0 ;  /* 0x0000000000007941 */ /* 0x000fea0003800200 */
.L_x_14611:
[----:B------:R-:W0:Y:S01]  /*4cc0*/  F2I.FTZ.TRUNC.NTZ R0, R0 ;  /* 0x0000000000007305 */ /* 0x000e22000021f100 */
[----:B------:R-:W-:Y:S05]  /*4cd0*/  BRA `(.L_x_14596) ;  /* 0x0000000400087947 */ /* 0x000fea0003800000 */
.L_x_14609:
        /* <DEDUP_REMOVED lines=21> */
.L_x_14618:
[----:B------:R-:W-:Y:S05]  /*4e30*/  BSYNC.RECONVERGENT B1 ;  /* 0x0000000000017941 */ /* 0x000fea0003800200 */
.L_x_14617:
[----:B------:R-:W-:Y:S01]  /*4e40*/  IMAD.SHL.U32 R0, R0, 0x200000, RZ ;  /* 0x0020000000007824 */ /* 0x000fe200078e00ff */
[----:B------:R-:W-:-:S04]  /*4e50*/  LEA R2, R2, 0x37800000, 0x17 ;  /* 0x3780000002027811 */ /* 0x000fc800078eb8ff */
[----:B------:R-:W-:-:S07]  /*4e60*/  LOP3.LUT R0, R2, R0, R7, 0xfe, !PT ;  /* 0x0000000002007212 */ /* 0x000fce00078efe07 */
.L_x_14616:
[----:B------:R-:W-:Y:S05]  /*4e70*/  BSYNC.RECONVERGENT B0 ;  /* 0x0000000000007941 */ /* 0x000fea0003800200 */
.L_x_14615:
[----:B------:R-:W0:Y:S01]  /*4e80*/  F2I.FTZ.TRUNC.NTZ R0, R0 ;  /* 0x0000000000007305 */ /* 0x000e22000021f100 */
[----:B------:R-:W-:Y:S05]  /*4e90*/  BRA `(.L_x_14596) ;  /* 0x0000000000987947 */ /* 0x000fea0003800000 */
.L_x_14608:
        /* <DEDUP_REMOVED lines=14> */
.L_x_14622:
[----:B------:R-:W-:Y:S05]  /*4f80*/  BSYNC.RECONVERGENT B0 ;  /* 0x0000000000007941 */ /* 0x000fea0003800200 */
.L_x_14621:
[----:B------:R-:W0:Y:S01]  /*4f90*/  F2I.FTZ.TRUNC.NTZ R0, R0 ;  /* 0x0000000000007305 */ /* 0x000e22000021f100 */
[----:B------:R-:W-:Y:S05]  /*4fa0*/  BRA `(.L_x_14596) ;  /* 0x0000000000547947 */ /* 0x000fea0003800000 */
.L_x_14595:
        /* <DEDUP_REMOVED lines=16> */
.L_x_14623:
[----:B------:R-:W-:Y:S01]  /*50b0*/  MOV R0, RZ ;  /* 0x000000ff00007202 */ /* 0x000fe20000000f00 */
[----:B------:R-:W-:Y:S06]  /*50c0*/  BRA `(.L_x_14596) ;  /* 0x00000000000c7947 */ /* 0x000fec0003800000 */
.L_x_14620:
[----:B------:R0:W5:Y:S01]  /*50d0*/  LDG.E R0, desc[UR36][R2.64] ;  /* 0x0000002402007981 */ /* 0x000162000c1e1900 */
[----:B------:R-:W-:Y:S05]  /*50e0*/  BRA `(.L_x_14596) ;  /* 0x0000000000047947 */ /* 0x000fea0003800000 */
.L_x_14619:
[----:B------:R0:W5:Y:S02]  /*50f0*/  LDG.E R0, desc[UR36][R2.64] ;  /* 0x0000002402007981 */ /* 0x000164000c1e1900 */
.L_x_14596:
[----:B------:R-:W1:Y:S01]  /*5100*/  LDCU.64 UR6, c[0x0][0x580] ;  /* 0x0000b000ff0677ac */ /* 0x000e620008000a00 */
[----:B0----5:R-:W-:Y:S01]  /*5110*/  IMAD.MOV R4, RZ, RZ, -R0 ;  /* 0x000000ffff047224 */ /* 0x021fe200078e0a00 */
        /* <DEDUP_REMOVED lines=15> */
.L_x_14627:
[----:B------:R0:W-:Y:S01]  /*5210*/  STG.E.U8 desc[UR36][R2.64], R4 ;  /* 0x0000000402007986 */ /* 0x0001e2000c101124 */
[----:B------:R-:W-:Y:S05]  /*5220*/  BRA `(.L_x_14629) ;  /* 0x0000000c00387947 */ /* 0x000fea0003800000 */
.L_x_14626:
        /* <DEDUP_REMOVED lines=9> */
.L_x_14631:
[----:B------:R0:W-:Y:S01]  /*52c0*/  STG.E desc[UR36][R2.64], R4 ;  /* 0x0000000402007986 */ /* 0x0001e2000c101924 */
[----:B------:R-:W-:Y:S05]  /*52d0*/  BRA `(.L_x_14629) ;  /* 0x0000000c000c7947 */ /* 0x000fea0003800000 */
.L_x_14630:
[----:B------:R0:W-:Y:S01]  /*52e0*/  STG.E.U16 desc[UR36][R2.64], R4 ;  /* 0x0000000402007986 */ /* 0x0001e2000c101524 */
[----:B------:R-:W-:Y:S05]  /*52f0*/  BRA `(.L_x_14629) ;  /* 0x0000000c00047947 */ /* 0x000fea0003800000 */
.L_x_14625:
        /* <DEDUP_REMOVED lines=9> */
.L_x_14633:
[----:B------:R-:W-:-:S04]  /*5390*/  I2FP.F32.S32 R0, R4 ;  /* 0x0000000400007245 */ /* 0x000fc80000201400 */
[----:B------:R-:W-:-:S05]  /*53a0*/  F2FP.F16.F32.PACK_AB R0, RZ, R0 ;  /* 0x00000000ff00723e */ /* 0x000fca00000000ff */
[----:B------:R0:W-:Y:S01]  /*53b0*/  STG.E.U16 desc[UR36][R2.64], R0 ;  /* 0x0000000002007986 */ /* 0x0001e2000c101524 */
[----:B------:R-:W-:Y:S05]  /*53c0*/  BRA `(.L_x_14629) ;  /* 0x0000000800d07947 */ /* 0x000fea0003800000 */
.L_x_14632:
        /* <DEDUP_REMOVED lines=10> */
.L_x_14635:
[----:B------:R-:W-:-:S04]  /*5470*/  I2FP.F32.S32 R4, R4 ;  /* 0x0000000400047245 */ /* 0x000fc80000201400 */
[----:B------:R-:W-:-:S04]  /*5480*/  F2FP.F16.F32.PACK_AB R5, RZ, R4 ;  /* 0x00000004ff05723e */ /* 0x000fc800000000ff */
[----:B------:R-:W-:-:S05]  /*5490*/  PRMT R5, R5, 0x5410, RZ ;  /* 0x0000541005057816 */ /* 0x000fca00000000ff */
[----:B------:R0:W-:Y:S01]  /*54a0*/  STG.E desc[UR36][R2.64], R5 ;  /* 0x0000000502007986 */ /* 0x0001e2000c101924 */
[----:B------:R-:W-:Y:S05]  /*54b0*/  BRA `(.L_x_14629) ;  /* 0x0000000800947947 */ /* 0x000fea0003800000 */
.L_x_14634:
[----:B------:R-:W0:Y:S02]  /*54c0*/  I2F.F64 R4, R4 ;  /* 0x0000000400047312 */ /* 0x000e240000201c00 */
[----:B0-----:R0:W-:Y:S01]  /*54d0*/  STG.E.64 desc[UR36][R2.64], R4 ;  /* 0x0000000402007986 */ /* 0x0011e2000c101b24 */
[----:B------:R-:W-:Y:S05]  /*54e0*/  BRA `(.L_x_14629) ;  /* 0x0000000800887947 */ /* 0x000fea0003800000 */
.L_x_14624:
        /* <DEDUP_REMOVED lines=12> */
.L_x_14639:
        /* <DEDUP_REMOVED lines=18> */
.L_x_14642:
[----:B------:R-:W-:-:S04]  /*56d0*/  SHF.R.U32.HI R5, RZ, 0x18, R5 ;  /* 0x00000018ff057819 */ /* 0x000fc80000011605 */
[----:B------:R-:W-:-:S07]  /*56e0*/  LOP3.LUT R0, R0, 0x80, R5, 0xf8, !PT ;  /* 0x0000008000007812 */ /* 0x000fce00078ef805 */
.L_x_14641:
[----:B------:R-:W-:Y:S05]  /*56f0*/  BSYNC.RECONVERGENT B0 ;  /* 0x0000000000007941 */ /* 0x000fea0003800200 */
.L_x_14640:
[----:B------:R0:W-:Y:S01]  /*5700*/  STG.E.U8 desc[UR36][R2.64], R0 ;  /* 0x0000000002007986 */ /* 0x0001e2000c101124 */
[----:B------:R-:W-:Y:S05]  /*5710*/  BRA `(.L_x_14629) ;  /* 0x0000000400fc7947 */ /* 0x000fea0003800000 */
.L_x_14638:
        /* <DEDUP_REMOVED lines=18> */
.L_x_14645:
[----:B------:R-:W-:-:S04]  /*5840*/  SHF.R.U32.HI R5, RZ, 0x18, R5 ;  /* 0x00000018ff057819 */ /* 0x000fc80000011605 */
[----:B------:R-:W-:-:S07]  /*5850*/  LOP3.LUT R0, R0, 0x80, R5, 0xf8, !PT ;  /* 0x0000008000007812 */ /* 0x000fce00078ef805 */
.L_x_14644:
[----:B------:R-:W-:Y:S05]  /*5860*/  BSYNC.RECONVERGENT B0 ;  /* 0x0000000000007941 */ /* 0x000fea0003800200 */
.L_x_14643:
[----:B------:R0:W-:Y:S01]  /*5870*/  STG.E.U8 desc[UR36][R2.64], R0 ;  /* 0x0000000002007986 */ /* 0x0001e2000c101124 */
[----:B------:R-:W-:Y:S05]  /*5880*/  BRA `(.L_x_14629) ;  /* 0x0000000400a07947 */ /* 0x000fea0003800000 */
.L_x_14637:
        /* <DEDUP_REMOVED lines=22> */
.L_x_14647:
[----:B------:R-:W-:-:S05]  /*59f0*/  SHF.R.S32.HI R5, RZ, 0x1f, R4 ;  /* 0x0000001fff057819 */ /* 0x000fca0000011404 */
[----:B------:R0:W-:Y:S01]  /*5a00*/  STG.E.64 desc[UR36][R2.64], R4 ;  /* 0x0000000402007986 */ /* 0x0001e2000c101b24 */
[----:B------:R-:W-:Y:S05]  /*5a10*/  BRA `(.L_x_14629) ;  /* 0x00000004003c7947 */ /* 0x000fea0003800000 */
.L_x_14646:
[----:B------:R0:W-:Y:S01]  /*5a20*/  STG.E desc[UR36][R2.64], R4 ;  /* 0x0000000402007986 */ /* 0x0001e2000c101924 */
[----:B------:R-:W-:Y:S05]  /*5a30*/  BRA `(.L_x_14629) ;  /* 0x0000000400347947 */ /* 0x000fea0003800000 */
.L_x_14636:
        /* <DEDUP_REMOVED lines=10> */
.L_x_14649:
[----:B------:R-:W-:Y:S01]  /*5ae0*/  CS2R R6, SRZ ;  /* 0x0000000000067805 */ /* 0x000fe2000001ff00 */
[----:B------:R-:W0:Y:S04]  /*5af0*/  I2F.F64 R4, R4 ;  /* 0x0000000400047312 */ /* 0x000e280000201c00 */
[----:B0-----:R4:W-:Y:S01]  /*5b00*/  STG.E.128 desc[UR36][R2.64], R4 ;  /* 0x0000000402007986 */ /* 0x0019e2000c101d24 */
[----:B------:R-:W-:Y:S05]  /*5b10*/  BRA `(.L_x_14629) ;  /* 0x0000000000fc7947 */ /* 0x000fea0003800000 */
.L_x_14648:
[----:B------:R-:W-:-:S09]  /*5b20*/  UISETP.NE.AND UP0, UPT, UR4, 0xf, UPT ;  /* 0x0000000f0400788c */ /* 0x000fd2000bf05270 */
[----:B------:R-:W-:Y:S05]  /*5b30*/  BRA.U !UP0, `(.L_x_14650) ;  /* 0x0000000108e87547 */ /* 0x000fea000b800000 */
[----:B------:R-:W-:-:S09]  /*5b40*/  UISETP.NE.AND UP0, UPT, UR4, 0x17, UPT ;  /* 0x000000170400788c */ /* 0x000fd2000bf05270 */
[----:B------:R-:W-:Y:S05]  /*5b50*/  BRA.U !UP0, `(.L_x_14651) ;  /* 0x0000000108907547 */ /* 0x000fea000b800000 */
[----:B------:R-:W-:-:S09]  /*5b60*/  UISETP.NE.AND UP0, UPT, UR4, 0x18, UPT ;  /* 0x000000180400788c */ /* 0x000fd2000bf05270 */
[----:B------:R-:W-:Y:S05]  /*5b70*/  BRA.U !UP0, `(.L_x_14652) ;  /* 0x0000000108447547 */ /* 0x000fea000b800000 */
.L_x_14628:
        /* <DEDUP_REMOVED lines=16> */
.L_x_14653:
[----:B------:R-:W-:Y:S05]  /*5c80*/  BRA `(.L_x_14629) ;  /* 0x0000000000a07947 */ /* 0x000fea0003800000 */
.L_x_14652:
        /* <DEDUP_REMOVED lines=13> */
.L_x_14655:
[----:B------:R-:W-:Y:S05]  /*5d60*/  BSYNC.RECONVERGENT B0 ;  /* 0x0000000000007941 */ /* 0x000fea0003800200 */
.L_x_14654:
[----:B------:R-:W-:-:S05]  /*5d70*/  LOP3.LUT R5, R0, 0x80, R5, 0xf8, !PT ;  /* 0x0000008000057812 */ /* 0x000fca00078ef805 */
[----:B------:R2:W-:Y:S01]  /*5d80*/  STG.E.U8 desc[UR36][R2.64], R5 ;  /* 0x0000000502007986 */ /* 0x0005e2000c101124 */
[----:B------:R-:W-:Y:S05]  /*5d90*/  BRA `(.L_x_14629) ;  /* 0x00000000005c7947 */ /* 0x000fea0003800000 */
.L_x_14651:
        /* <DEDUP_REMOVED lines=12> */
.L_x_14657:
[----:B------:R-:W-:Y:S01]  /*5e60*/  IMAD.MOV.U32 R0, RZ, RZ, 0x7f ;  /* 0x0000007fff007424 */ /* 0x000fe200078e00ff */
[----:B------:R-:W-:-:S04]  /*5e70*/  ISETP.GT.U32.AND P0, PT, R4, 0x7f800000, PT ;  /* 0x7f8000000400780c */ /* 0x000fc80003f04070 */
[----:B------:R-:W-:-:S09]  /*5e80*/  SEL R0, R0, 0x7c, P0 ;  /* 0x0000007c00007807 */ /* 0x000fd20000000000 */
.L_x_14658:
[----:B------:R-:W-:Y:S05]  /*5e90*/  BSYNC.RECONVERGENT B0 ;  /* 0x0000000000007941 */ /* 0x000fea0003800200 */
.L_x_14656:
[----:B------:R-:W-:-:S04]  /*5ea0*/  SHF.R.U32.HI R5, RZ, 0x18, R5 ;  /* 0x00000018ff057819 */ /* 0x000fc80000011605 */
[----:B------:R-:W-:-:S05]  /*5eb0*/  LOP3.LUT R5, R0, 0x80, R5, 0xf8, !PT ;  /* 0x0000008000057812 */ /* 0x000fca00078ef805 */
[----:B------:R1:W-:Y:S01]  /*5ec0*/  STG.E.U8 desc[UR36][R2.64], R5 ;  /* 0x0000000502007986 */ /* 0x0003e2000c101124 */
[----:B------:R-:W-:Y:S05]  /*5ed0*/  BRA `(.L_x_14629) ;  /* 0x00000000000c7947 */ /* 0x000fea0003800000 */
.L_x_14650:
[----:B------:R-:W-:-:S04]  /*5ee0*/  I2FP.F32.S32 R0, R4 ;  /* 0x0000000400007245 */ /* 0x000fc80000201400 */
[----:B------:R-:W-:-:S05]  /*5ef0*/  F2FP.BF16.F32.PACK_AB R0, RZ, R0 ;  /* 0x00000000ff00723e */ /* 0x000fca00000010ff */
[----:B------:R0:W-:Y:S02]  /*5f00*/  STG.E.U16 desc[UR36][R2.64], R0 ;  /* 0x0000000002007986 */ /* 0x0001e4000c101524 */
.L_x_14629:
[----:B------:R-:W-:-:S07]  /*5f10*/  VIADD R17, R17, 0x80 ;  /* 0x0000008011117836 */ /* 0x000fce0000000000 */
.L_x_14589:
[----:B------:R-:W-:Y:S05]  /*5f20*/  BSYNC.RECONVERGENT B6 ;  /* 0x0000000000067941 */ /* 0x000fea0003800200 */
.L_x_14588:
        /* <DEDUP_REMOVED lines=307> */
.L_x_14661:
        /* <DEDUP_REMOVED lines=16> */
.L_x_14665:
[----:B------:R0:W5:Y:S01]  /*7360*/  LDG.E.U8 R0, desc[UR36][R2.64] ;  /* 0x0000002402007981 */ /* 0x000162000c1e1100 */
[----:B------:R-:W-:Y:S05]  /*7370*/  BRA `(.L_x_14667) ;  /* 0x0000000c002c7947 */ /* 0x000fea0003800000 */
.L_x_14664:
        /* <DEDUP_REMOVED lines=8> */
.L_x_14669:
[----:B------:R0:W5:Y:S01]  /*7400*/  LDG.E R0, desc[UR36][R2.64] ;  /* 0x0000002402007981 */ /* 0x000162000c1e1900 */
[----:B------:R-:W-:Y:S05]  /*7410*/  BRA `(.L_x_14667) ;  /* 0x0000000c00047947 */ /* 0x000fea0003800000 */
.L_x_14668:
[----:B------:R0:W5:Y:S01]  /*7420*/  LDG.E.S16 R0, desc[UR36][R2.64] ;  /* 0x0000002402007981 */ /* 0x000162000c1e1700 */
[----:B------:R-:W-:Y:S05]  /*7430*/  BRA `(.L_x_14667) ;  /* 0x0000000800fc7947 */ /* 0x000fea0003800000 */
.L_x_14663:
        /* <DEDUP_REMOVED lines=9> */
.L_x_14671:
[----:B------:R-:W2:Y:S02]  /*74d0*/  LDG.E.U16 R2, desc[UR36][R2.64] ;  /* 0x0000002402027981 */ /* 0x000ea4000c1e1500 */
[----:B--2---:R-:W-:-:S06]  /*74e0*/  HADD2.F32 R0, -RZ, R2.H0_H0 ;  /* 0x20000002ff007230 */ /* 0x004fcc0000004100 */
[----:B------:R-:W0:Y:S01]  /*74f0*/  F2I.FTZ.TRUNC.NTZ R0, R0 ;  /* 0x0000000000007305 */ /* 0x000e22000021f100 */
[----:B------:R-:W-:Y:S05]  /*7500*/  BRA `(.L_x_14667) ;  /* 0x0000000800c87947 */ /* 0x000fea0003800000 */
.L_x_14670:
        /* <DEDUP_REMOVED lines=9> */
.L_x_14673:
[----:B------:R-:W2:Y:S02]  /*75a0*/  LDG.E.U16 R2, desc[UR36][R2.64] ;  /* 0x0000002402027981 */ /* 0x000ea4000c1e1500 */
[----:B--2---:R-:W-:-:S06]  /*75b0*/  HADD2.F32 R0, -RZ, R2.H0_H0 ;  /* 0x20000002ff007230 */ /* 0x004fcc0000004100 */
[----:B------:R-:W0:Y:S01]  /*75c0*/  F2I.FTZ.TRUNC.NTZ R0, R0 ;  /* 0x0000000000007305 */ /* 0x000e22000021f100 */
[----:B------:R-:W-:Y:S05]  /*75d0*/  BRA `(.L_x_14667) ;  /* 0x0000000800947947 */ /* 0x000fea0003800000 */
.L_x_14672:
[----:B------:R-:W2:Y:S02]  /*75e0*/  LDG.E.64 R2, desc[UR36][R2.64] ;  /* 0x0000002402027981 */ /* 0x000ea4000c1e1b00 */
[----:B--2---:R0:W1:Y:S02]  /*75f0*/  F2I.F64.TRUNC R0, R2 ;  /* 0x0000000200007311 */ /* 0x004064000030d100 */
[----:B01----:R-:W-:Y:S05]  /*7600*/  BRA `(.L_x_14667) ;  /* 0x0000000800887947 */ /* 0x003fea0003800000 */
.L_x_14662:
        /* <DEDUP_REMOVED lines=12> */
.L_x_14676:
[----:B------:R-:W2:Y:S02]  /*76d0*/  LDG.E.64 R2, desc[UR36][R2.64] ;  /* 0x0000002402027981 */ /* 0x000ea4000c1e1b00 */
[----:B--2---:R0:W1:Y:S02]  /*76e0*/  F2I.F64.TRUNC R0, R2 ;  /* 0x0000000200007311 */ /* 0x004064000030d100 */
[----:B01----:R-:W-:Y:S05]  /*76f0*/  BRA `(.L_x_14667) ;  /* 0x00000008004c7947 */ /* 0x003fea0003800000 */
.L_x_14675:
        /* <DEDUP_REMOVED lines=26> */
.L_x_14678:
        /* <DEDUP_REMOVED lines=13> */
.L_x_14677:
[----:B------:R-:W2:Y:S02]  /*7970*/  LDG.E.U16 R0, desc[UR36][R2.64] ;  /* 0x0000002402007981 */ /* 0x000ea4000c1e1500 */
[----:B--2---:R-:W-:-:S06]  /*7980*/  IMAD.U32 R0, R0, 0x10000, RZ ;  /* 0x0001000000007824 */ /* 0x004fcc00078e00ff */
[----:B------:R-:W2:Y:S01]  /*7990*/  F2I.FTZ.TRUNC.NTZ R0, R0 ;  /* 0x0000000000007305 */ /* 0x000ea2000021f100 */
[----:B------:R-:W-:Y:S05]  /*79a0*/  BRA `(.L_x_14667) ;  /* 0x0000000400a07947 */ /* 0x000fea0003800000 */
.L_x_14674:
        /* <DEDUP_REMOVED lines=10> */
.L_x_14681:
        /* <DEDUP_REMOVED lines=21> */
.L_x_14685:
[----:B------:R-:W-:Y:S05]  /*7ba0*/  BSYNC.RECONVERGENT B1 ;  /* 0x0000000000017941 */ /* 0x000fea0003800200 */
.L_x_14684:
[----:B------:R-:W-:Y:S01]  /*7bb0*/  IMAD.SHL.U32 R0, R0, 0x100000, RZ ;  /* 0x0010000000007824 */ /* 0x000fe200078e00ff */
[----:B------:R-:W-:-:S04]  /*7bc0*/  LEA R2, R2, 0x3b800000, 0x17 ;  /* 0x3b80000002027811 */ /* 0x000fc800078eb8ff */
[----:B------:R-:W-:-:S07]  /*7bd0*/  LOP3.LUT R0, R2, R0, R7, 0xfe, !PT ;  /* 0x0000000002007212 */ /* 0x000fce00078efe07 */
.L_x_14683:
[----:B------:R-:W-:Y:S05]  /*7be0*/  BSYNC.RECONVERGENT B0 ;  /* 0x0000000000007941 */ /* 0x000fea0003800200 */
.L_x_14682:
[----:B------:R-:W4:Y:S01]  /*7bf0*/  F2I.FTZ.TRUNC.NTZ R0, R0 ;  /* 0x0000000000007305 */ /* 0x000f22000021f100 */
[----:B------:R-:W-:Y:S05]  /*7c00*/  BRA `(.L_x_14667) ;  /* 0x0000000400087947 */ /* 0x000fea0003800000 */
.L_x_14680:
        /* <DEDUP_REMOVED lines=21> */
.L_x_14689:
[----:B------:R-:W-:Y:S05]  /*7d60*/  BSYNC.RECONVERGENT B1 ;  /* 0x0000000000017941 */ /* 0x000fea0003800200 */
.L_x_14688:
[----:B------:R-:W-:Y:S02]  /*7d70*/  SHF.L.U32 R0, R0, 0x15, RZ ;  /* 0x0000001500007819 */ /* 0x000fe400000006ff */
[----:B------:R-:W-:-:S04]  /*7d80*/  LEA R2, R2, 0x37800000, 0x17 ;  /* 0x3780000002027811 */ /* 0x000fc800078eb8ff */
[----:B------:R-:W-:-:S07]  /*7d90*/  LOP3.LUT R0, R2, R0, R7, 0xfe, !PT ;  /* 0x0000000002007212 */ /* 0x000fce00078efe07 */
.L_x_14687:
[----:B------:R-:W-:Y:S05]  /*7da0*/  BSYNC.RECONVERGENT B0 ;  /* 0x0000000000007941 */ /* 0x000fea0003800200 */
.L_x_14686:
[----:B------:R-:W0:Y:S01]  /*7db0*/  F2I.FTZ.TRUNC.NTZ R0, R0 ;  /* 0x0000000000007305 */ /* 0x000e22000021f100 */
[----:B------:R-:W-:Y:S05]  /*7dc0*/  BRA `(.L_x_14667) ;  /* 0x0000000000987947 */ /* 0x000fea0003800000 */
.L_x_14679:
        /* <DEDUP_REMOVED lines=14> */
.L_x_14693:
[----:B------:R-:W-:Y:S05]  /*7eb0*/  BSYNC.RECONVERGENT B0 ;  /* 0x0000000000007941 */ /* 0x000fea0003800200 */
.L_x_14692:
[----:B------:R-:W0:Y:S01]  /*7ec0*/  F2I.FTZ.TRUNC.NTZ R0, R0 ;  /* 0x0000000000007305 */ /* 0x000e22000021f100 */
[----:B------:R-:W-:Y:S05]  /*7ed0*/  BRA `(.L_x_14667) ;  /* 0x0000000000547947 */ /* 0x000fea0003800000 */
.L_x_14666:
        /* <DEDUP_REMOVED lines=16> */
.L_x_14694:
[----:B------:R-:W-:Y:S01]  /*7fe0*/  IMAD.MOV.U32 R0, RZ, RZ, RZ ;  /* 0x000000ffff007224 */ /* 0x000fe200078e00ff */
[----:B------:R-:W-:Y:S06]  /*7ff0*/  BRA `(.L_x_14667) ;  /* 0x00000000000c7947 */ /* 0x000fec0003800000 */
.L_x_14691:
[----:B------:R0:W5:Y:S01]  /*8000*/  LDG.E R0, desc[UR36][R2.64] ;  /* 0x0000002402007981 */ /* 0x000162000c1e1900 */
[----:B------:R-:W-:Y:S05]  /*8010*/  BRA `(.L_x_14667) ;  /* 0x0000000000047947 */ /* 0x000fea0003800000 */
.L_x_14690:
[----:B------:R0:W5:Y:S02]  /*8020*/  LDG.E R0, desc[UR36][R2.64] ;  /* 0x0000002402007981 */ /* 0x000164000c1e1900 */
.L_x_14667:
        /* <DEDUP_REMOVED lines=17> */
.L_x_14698:
[----:B------:R4:W-:Y:S01]  /*8140*/  STG.E.U8 desc[UR36][R2.64], R4 ;  /* 0x0000000402007986 */ /* 0x0009e2000c101124 */
[----:B------:R-:W-:Y:S05]  /*8150*/  BRA `(.L_x_14700) ;  /* 0x0000000c00387947 */ /* 0x000fea0003800000 */
.L_x_14697:
        /* <DEDUP_REMOVED lines=9> */
.L_x_14702:
[----:B------:R2:W-:Y:S01]  /*81f0*/  STG.E desc[UR36][R2.64], R4 ;  /* 0x0000000402007986 */ /* 0x0005e2000c101924 */
[----:B------:R-:W-:Y:S05]  /*8200*/  BRA `(.L_x_14700) ;  /* 0x0000000c000c7947 */ /* 0x000fea0003800000 */
.L_x_14701:
[----:B------:R0:W-:Y:S01]  /*8210*/  STG.E.U16 desc[UR36][R2.64], R4 ;  /* 0x0000000402007986 */ /* 0x0001e2000c101524 */
[----:B------:R-:W-:Y:S05]  /*8220*/  BRA `(.L_x_14700) ;  /* 0x0000000c00047947 */ /* 0x000fea0003800000 */
.L_x_14696:
        /* <DEDUP_REMOVED lines=9> */
.L_x_14704:
[----:B------:R-:W-:-:S04]  /*82c0*/  I2FP.F32.S32 R0, R4 ;  /* 0x0000000400007245 */ /* 0x000fc80000201400 */
[----:B------:R-:W-:-:S05]  /*82d0*/  F2FP.F16.F32.PACK_AB R0, RZ, R0 ;  /* 0x00000000ff00723e */ /* 0x000fca00000000ff */
[----:B------:R0:W-:Y:S01]  /*82e0*/  STG.E.U16 desc[UR36][R2.64], R0 ;  /* 0x0000000002007986 */ /* 0x0001e2000c101524 */
[----:B------:R-:W-:Y:S05]  /*82f0*/  BRA `(.L_x_14700) ;  /* 0x0000000800d07947 */ /* 0x000fea0003800000 */
.L_x_14703:
        /* <DEDUP_REMOVED lines=10> */
.L_x_14706:
[----:B------:R-:W-:-:S04]  /*83a0*/  I2FP.F32.S32 R4, R4 ;  /* 0x0000000400047245 */ /* 0x000fc80000201400 */
[----:B------:R-:W-:-:S04]  /*83b0*/  F2FP.F16.F32.PACK_AB R5, RZ, R4 ;  /* 0x00000004ff05723e */ /* 0x000fc800000000ff */
[----:B------:R-:W-:-:S05]  /*83c0*/  PRMT R5, R5, 0x5410, RZ ;  /* 0x0000541005057816 */ /* 0x000fca00000000ff */
[----:B------:R0:W-:Y:S01]  /*83d0*/  STG.E desc[UR36][R2.64], R5 ;  /* 0x0000000502007986 */ /* 0x0001e2000c101924 */
[----:B------:R-:W-:Y:S05]  /*83e0*/  BRA `(.L_x_14700) ;  /* 0x0000000800947947 */ /* 0x000fea0003800000 */
.L_x_14705:
[----:B------:R-:W0:Y:S02]  /*83f0*/  I2F.F64 R4, R4 ;  /* 0x0000000400047312 */ /* 0x000e240000201c00 */
[----:B0-----:R0:W-:Y:S01]  /*8400*/  STG.E.64 desc[UR36][R2.64], R4 ;  /* 0x0000000402007986 */ /* 0x0011e2000c101b24 */
[----:B------:R-:W-:Y:S05]  /*8410*/  BRA `(.L_x_14700) ;  /* 0x0000000800887947 */ /* 0x000fea0003800000 */
.L_x_14695:
        /* <DEDUP_REMOVED lines=12> */
.L_x_14710:
        /* <DEDUP_REMOVED lines=18> */
.L_x_14713:
[----:B------:R-:W-:-:S04]  /*8600*/  SHF.R.U32.HI R5, RZ, 0x18, R5 ;  /* 0x00000018ff057819 */ /* 0x000fc80000011605 */
[----:B------:R-:W-:-:S07]  /*8610*/  LOP3.LUT R0, R0, 0x80, R5, 0xf8, !PT ;  /* 0x0000008000007812 */ /* 0x000fce00078ef805 */
.L_x_14712:
[----:B------:R-:W-:Y:S05]  /*8620*/  BSYNC.RECONVERGENT B0 ;  /* 0x0000000000007941 */ /* 0x000fea0003800200 */
.L_x_14711:
[----:B------:R0:W-:Y:S01]  /*8630*/  STG.E.U8 desc[UR36][R2.64], R0 ;  /* 0x0000000002007986 */ /* 0x0001e2000c101124 */
[----:B------:R-:W-:Y:S05]  /*8640*/  BRA `(.L_x_14700) ;  /* 0x0000000400fc7947 */ /* 0x000fea0003800000 */
.L_x_14709:
        /* <DEDUP_REMOVED lines=18> */
.L_x_14716:
[----:B------:R-:W-:-:S04]  /*8770*/  SHF.R.U32.HI R5, RZ, 0x18, R5 ;  /* 0x00000018ff057819 */ /* 0x000fc80000011605 */
[----:B------:R-:W-:-:S07]  /*8780*/  LOP3.LUT R0, R0, 0x80, R5, 0xf8, !PT ;  /* 0x0000008000007812 */ /* 0x000fce00078ef805 */
.L_x_14715:
[----:B------:R-:W-:Y:S05]  /*8790*/  BSYNC.RECONVERGENT B0 ;  /* 0x0000000000007941 */ /* 0x000fea0003800200 */
.L_x_14714:
[----:B------:R0:W-:Y:S01]  /*87a0*/  STG.E.U8 desc[UR36][R2.64], R0 ;  /* 0x0000000002007986 */ /* 0x0001e2000c101124 */
[----:B------:R-:W-:Y:S05]  /*87b0*/  BRA `(.L_x_14700) ;  /* 0x0000000400a07947 */ /* 0x000fea0003800000 */
.L_x_14708:
        /* <DEDUP_REMOVED lines=22> */
.L_x_14718:
[----:B------:R-:W-:-:S05]  /*8920*/  SHF.R.S32.HI R5, RZ, 0x1f, R4 ;  /* 0x0000001fff057819 */ /* 0x000fca0000011404 */
[----:B------:R0:W-:Y:S01]  /*8930*/  STG.E.64 desc[UR36][R2.64], R4 ;  /* 0x0000000402007986 */ /* 0x0001e2000c101b24 */
[----:B------:R-:W-:Y:S05]  /*8940*/  BRA `(.L_x_14700) ;  /* 0x00000004003c7947 */ /* 0x000fea0003800000 */
.L_x_14717:
[----:B------:R0:W-:Y:S01]  /*8950*/  STG.E desc[UR36][R2.64], R4 ;  /* 0x0000000402007986 */ /* 0x0001e2000c101924 */
[----:B------:R-:W-:Y:S05]  /*8960*/  BRA `(.L_x_14700) ;  /* 0x0000000400347947 */ /* 0x000fea0003800000 */
.L_x_14707:
        /* <DEDUP_REMOVED lines=10> */
.L_x_14720:
[----:B------:R-:W-:Y:S01]  /*8a10*/  CS2R R6, SRZ ;  /* 0x0000000000067805 */ /* 0x000fe2000001ff00 */
[----:B------:R-:W0:Y:S04]  /*8a20*/  I2F.F64 R4, R4 ;  /* 0x0000000400047312 */ /* 0x000e280000201c00 */
[----:B0-----:R0:W-:Y:S01]  /*8a30*/  STG.E.128 desc[UR36][R2.64], R4 ;  /* 0x0000000402007986 */ /* 0x0011e2000c101d24 */
[----:B------:R-:W-:Y:S05]  /*8a40*/  BRA `(.L_x_14700) ;  /* 0x0000000000fc7947 */ /* 0x000fea0003800000 */
.L_x_14719:
[----:B------:R-:W-:-:S09]  /*8a50*/  UISETP.NE.AND UP0, UPT, UR4, 0xf, UPT ;  /* 0x0000000f0400788c */ /* 0x000fd2000bf05270 */
[----:B------:R-:W-:Y:S05]  /*8a60*/  BRA.U !UP0, `(.L_x_14721) ;  /* 0x0000000108e87547 */ /* 0x000fea000b800000 */
[----:B------:R-:W-:-:S09]  /*8a70*/  UISETP.NE.AND UP0, UPT, UR4, 0x17, UPT ;  /* 0x000000170400788c */ /* 0x000fd2000bf05270 */
[----:B------:R-:W-:Y:S05]  /*8a80*/  BRA.U !UP0, `(.L_x_14722) ;  /* 0x0000000108907547 */ /* 0x000fea000b800000 */
[----:B------:R-:W-:-:S09]  /*8a90*/  UISETP.NE.AND UP0, UPT, UR4, 0x18, UPT ;  /* 0x000000180400788c */ /* 0x000fd2000bf05270 */
[----:B------:R-:W-:Y:S05]  /*8aa0*/  BRA.U !UP0, `(.L_x_14723) ;  /* 0x0000000108447547 */ /* 0x000fea000b800000 */
.L_x_14699:
        /* <DEDUP_REMOVED lines=16> */
.L_x_14724:
[----:B------:R-:W-:Y:S05]  /*8bb0*/  BRA `(.L_x_14700) ;  /* 0x0000000000a07947 */ /* 0x000fea0003800000 */
.L_x_14723:
        /* <DEDUP_REMOVED lines=13> */
.L_x_14726:
[----:B------:R-:W-:Y:S05]  /*8c90*/  BSYNC.RECONVERGENT B0 ;  /* 0x0000000000007941 */ /* 0x000fea0003800200 */
.L_x_14725:
[----:B------:R-:W-:-:S05]  /*8ca0*/  LOP3.LUT R5, R0, 0x80, R5, 0xf8, !PT ;  /* 0x0000008000057812 */ /* 0x000fca00078ef805 */
[----:B------:R0:W-:Y:S01]  /*8cb0*/  STG.E.U8 desc[UR36][R2.64], R5 ;  /* 0x0000000502007986 */ /* 0x0001e2000c101124 */
[----:B------:R-:W-:Y:S05]  /*8cc0*/  BRA `(.L_x_14700) ;  /* 0x00000000005c7947 */ /* 0x000fea0003800000 */
.L_x_14722:
        /* <DEDUP_REMOVED lines=12> */
.L_x_14728:
[----:B------:R-:W-:Y:S01]  /*8d90*/  IMAD.MOV.U32 R0, RZ, RZ, 0x7f ;  /* 0x0000007fff007424 */ /* 0x000fe200078e00ff */
[----:B------:R-:W-:-:S04]  /*8da0*/  ISETP.GT.U32.AND P0, PT, R4, 0x7f800000, PT ;  /* 0x7f8000000400780c */ /* 0x000fc80003f04070 */
[----:B------:R-:W-:-:S09]  /*8db0*/  SEL R0, R0, 0x7c, P0 ;  /* 0x0000007c00007807 */ /* 0x000fd20000000000 */
.L_x_14729:
[----:B------:R-:W-:Y:S05]  /*8dc0*/  BSYNC.RECONVERGENT B0 ;  /* 0x0000000000007941 */ /* 0x000fea0003800200 */
.L_x_14727:
[----:B------:R-:W-:-:S04]  /*8dd0*/  SHF.R.U32.HI R5, RZ, 0x18, R5 ;  /* 0x00000018ff057819 */ /* 0x000fc80000011605 */
[----:B------:R-:W-:-:S05]  /*8de0*/  LOP3.LUT R5, R0, 0x80, R5, 0xf8, !PT ;  /* 0x0000008000057812 */ /* 0x000fca00078ef805 */
[----:B------:R0:W-:Y:S01]  /*8df0*/  STG.E.U8 desc[UR36][R2.64], R5 ;  /* 0x0000000502007986 */ /* 0x0001e2000c101124 */
[----:B------:R-:W-:Y:S05]  /*8e00*/  BRA `(.L_x_14700) ;  /* 0x00000000000c7947 */ /* 0x000fea0003800000 */
.L_x_14721:
[----:B------:R-:W-:-:S04]  /*8e10*/  I2FP.F32.S32 R0, R4 ;  /* 0x0000000400007245 */ /* 0x000fc80000201400 */
[----:B------:R-:W-:-:S05]  /*8e20*/  F2FP.BF16.F32.PACK_AB R0, RZ, R0 ;  /* 0x00000000ff00723e */ /* 0x000fca00000010ff */
[----:B------:R0:W-:Y:S02]  /*8e30*/  STG.E.U16 desc[UR36][R2.64], R0 ;  /* 0x0000000002007986 */ /* 0x0001e4000c101524 */
.L_x_14700:
[----:B------:R-:W-:-:S07]  /*8e40*/  IADD3 R17, PT, PT, R17, 0x80, RZ ;  /* 0x0000008011117810 */ /* 0x000fce0007ffe0ff */
.L_x_14660:
[----:B------:R-:W-:Y:S05]  /*8e50*/  BSYNC.RECONVERGENT B6 ;  /* 0x0000000000067941 */ /* 0x000fea0003800200 */
.L_x_14659:
        /* <DEDUP_REMOVED lines=306> */
.L_x_14730:
        /* <DEDUP_REMOVED lines=18> */
.L_x_14734:
[----:B------:R0:W5:Y:S01]  /*a2a0*/  LDG.E.U8 R0, desc[UR36][R2.64] ;  /* 0x0000002402007981 */ /* 0x000162000c1e1100 */
[----:B------:R-:W-:Y:S05]  /*a2b0*/  BRA `(.L_x_14736) ;  /* 0x0000000c002c7947 */ /* 0x000fea0003800000 */
.L_x_14733:
        /* <DEDUP_REMOVED lines=8> */
.L_x_14738:
[----:B------:R0:W5:Y:S01]  /*a340*/  LDG.E R0, desc[UR36][R2.64] ;  /* 0x0000002402007981 */ /* 0x000162000c1e1900 */
[----:B------:R-:W-:Y:S05]  /*a350*/  BRA `(.L_x_14736) ;  /* 0x0000000c00047947 */ /* 0x000fea0003800000 */
.L_x_14737:
[----:B------:R0:W5:Y:S01]  /*a360*/  LDG.E.S16 R0, desc[UR36][R2.64] ;  /* 0x0000002402007981 */ /* 0x000162000c1e1700 */
[----:B------:R-:W-:Y:S05]  /*a370*/  BRA `(.L_x_14736) ;  /* 0x0000000800fc7947 */ /* 0x000fea0003800000 */
.L_x_14732:
        /* <DEDUP_REMOVED lines=9> */
.L_x_14740:
[----:B------:R-:W2:Y:S02]  /*a410*/  LDG.E.U16 R2, desc[UR36][R2.64] ;  /* 0x0000002402027981 */ /* 0x000ea4000c1e1500 */
[----:B--2---:R-:W-:-:S06]  /*a420*/  HADD2.F32 R0, -RZ, R2.H0_H0 ;  /* 0x20000002ff007230 */ /* 0x004fcc0000004100 */
[----:B------:R-:W0:Y:S01]  /*a430*/  F2I.FTZ.TRUNC.NTZ R0, R0 ;  /* 0x0000000000007305 */ /* 0x000e22000021f100 */
[----:B------:R-:W-:Y:S05]  /*a440*/  BRA `(.L_x_14736) ;  /* 0x0000000800c87947 */ /* 0x000fea0003800000 */
.L_x_14739:
        /* <DEDUP_REMOVED lines=9> */
.L_x_14742:
[----:B------:R-:W2:Y:S02]  /*a4e0*/  LDG.E.U16 R2, desc[UR36][R2.64] ;  /* 0x0000002402027981 */ /* 0x000ea4000c1e1500 */
[----:B--2---:R-:W-:-:S06]  /*a4f0*/  HADD2.F32 R0, -RZ, R2.H0_H0 ;  /* 0x20000002ff007230 */ /* 0x004fcc0000004100 */
[----:B------:R-:W0:Y:S01]  /*a500*/  F2I.FTZ.TRUNC.NTZ R0, R0 ;  /* 0x0000000000007305 */ /* 0x000e22000021f100 */
[----:B------:R-:W-:Y:S05]  /*a510*/  BRA `(.L_x_14736) ;  /* 0x0000000800947947 */ /* 0x000fea0003800000 */
.L_x_14741:
[----:B------:R-:W2:Y:S02]  /*a520*/  LDG.E.64 R2, desc[UR36][R2.64] ;  /* 0x0000002402027981 */ /* 0x000ea4000c1e1b00 */
[----:B--2---:R0:W1:Y:S02]  /*a530*/  F2I.F64.TRUNC R0, R2 ;  /* 0x0000000200007311 */ /* 0x004064000030d100 */
[----:B01----:R-:W-:Y:S05]  /*a540*/  BRA `(.L_x_14736) ;  /* 0x0000000800887947 */ /* 0x003fea0003800000 */
.L_x_14731:
        /* <DEDUP_REMOVED lines=12> */
.L_x_14745:
[----:B------:R-:W2:Y:S02]  /*a610*/  LDG.E.64 R2, desc[UR36][R2.64] ;  /* 0x0000002402027981 */ /* 0x000ea4000c1e1b00 */
[----:B--2---:R0:W1:Y:S02]  /*a620*/  F2I.F64.TRUNC R0, R2 ;  /* 0x0000000200007311 */ /* 0x004064000030d100 */
[----:B01----:R-:W-:Y:S05]  /*a630*/  BRA `(.L_x_14736) ;  /* 0x00000008004c7947 */ /* 0x003fea0003800000 */
.L_x_14744:
        /* <DEDUP_REMOVED lines=26> */
.L_x_14747:
        /* <DEDUP_REMOVED lines=13> */
.L_x_14746:
[----:B------:R-:W2:Y:S02]  /*a8b0*/  LDG.E.U16 R0, desc[UR36][R2.64] ;  /* 0x0000002402007981 */ /* 0x000ea4000c1e1500 */
[----:B--2---:R-:W-:-:S06]  /*a8c0*/  IMAD.U32 R0, R0, 0x10000, RZ ;  /* 0x0001000000007824 */ /* 0x004fcc00078e00ff */
[----:B------:R-:W0:Y:S01]  /*a8d0*/  F2I.FTZ.TRUNC.NTZ R0, R0 ;  /* 0x0000000000007305 */ /* 0x000e22000021f100 */
[----:B------:R-:W-:Y:S05]  /*a8e0*/  BRA `(.L_x_14736) ;  /* 0x0000000400a07947 */ /* 0x000fea0003800000 */
.L_x_14743:
        /* <DEDUP_REMOVED lines=10> */
.L_x_14750:
        /* <DEDUP_REMOVED lines=21> */
.L_x_14754:
[----:B------:R-:W-:Y:S05]  /*aae0*/  BSYNC.RECONVERGENT B1 ;  /* 0x0000000000017941 */ /* 0x000fea0003800200 */
.L_x_14753:
[----:B------:R-:W-:Y:S02]  /*aaf0*/  SHF.L.U32 R0, R0, 0x14, RZ ;  /* 0x0000001400007819 */ /* 0x000fe400000006ff */
[----:B------:R-:W-:-:S04]  /*ab00*/  LEA R2, R2, 0x3b800000, 0x17 ;  /* 0x3b80000002027811 */ /* 0x000fc800078eb8ff */
[----:B------:R-:W-:-:S07]  /*ab10*/  LOP3.LUT R0, R2, R0, R7, 0xfe, !PT ;  /* 0x0000000002007212 */ /* 0x000fce00078efe07 */
.L_x_14752:
[----:B------:R-:W-:Y:S05]  /*ab20*/  BSYNC.RECONVERGENT B0 ;  /* 0x0000000000007941 */ /* 0x000fea0003800200 */
.L_x_14751:
[----:B------:R-:W2:Y:S01]  /*ab30*/  F2I.FTZ.TRUNC.NTZ R0, R0 ;  /* 0x0000000000007305 */ /* 0x000ea2000021f100 */
[----:B------:R-:W-:Y:S05]  /*ab40*/  BRA `(.L_x_14736) ;  /* 0x0000000400087947 */ /* 0x000fea0003800000 */
.L_x_14749:
        /* <DEDUP_REMOVED lines=21> */
.L_x_14758:
[----:B------:R-:W-:Y:S05]  /*aca0*/  BSYNC.RECONVERGENT B1 ;  /* 0x0000000000017941 */ /* 0x000fea0003800200 */
.L_x_14757:
[----:B------:R-:W-:Y:S01]  /*acb0*/  IMAD.SHL.U32 R0, R0, 0x200000, RZ ;  /* 0x0020000000007824 */ /* 0x000fe200078e00ff */
[----:B------:R-:W-:-:S04]  /*acc0*/  LEA R2, R2, 0x37800000, 0x17 ;  /* 0x3780000002027811 */ /* 0x000fc800078eb8ff */
[----:B------:R-:W-:-:S07]  /*acd0*/  LOP3.LUT R0, R2, R0, R7, 0xfe, !PT ;  /* 0x0000000002007212 */ /* 0x000fce00078efe07 */
.L_x_14756:
[----:B------:R-:W-:Y:S05]  /*ace0*/  BSYNC.RECONVERGENT B0 ;  /* 0x0000000000007941 */ /* 0x000fea0003800200 */
.L_x_14755:
[----:B------:R-:W0:Y:S01]  /*acf0*/  F2I.FTZ.TRUNC.NTZ R0, R0 ;  /* 0x0000000000007305 */ /* 0x000e22000021f100 */
[----:B------:R-:W-:Y:S05]  /*ad00*/  BRA `(.L_x_14736) ;  /* 0x0000000000987947 */ /* 0x000fea0003800000 */
.L_x_14748:
        /* <DEDUP_REMOVED lines=14> */
.L_x_14762:
[----:B------:R-:W-:Y:S05]  /*adf0*/  BSYNC.RECONVERGENT B0 ;  /* 0x0000000000007941 */ /* 0x000fea0003800200 */
.L_x_14761:
[----:B------:R-:W4:Y:S01]  /*ae00*/  F2I.FTZ.TRUNC.NTZ R0, R0 ;  /* 0x0000000000007305 */ /* 0x000f22000021f100 */
[----:B------:R-:W-:Y:S05]  /*ae10*/  BRA `(.L_x_14736) ;  /* 0x0000000000547947 */ /* 0x000fea0003800000 */
.L_x_14735:
        /* <DEDUP_REMOVED lines=16> */
.L_x_14763:
[----:B------:R-:W-:Y:S01]  /*af20*/  MOV R0, RZ ;  /* 0x000000ff00007202 */ /* 0x000fe20000000f00 */
[----:B------:R-:W-:Y:S06]  /*af30*/  BRA `(.L_x_14736) ;  /* 0x00000000000c7947 */ /* 0x000fec0003800000 */
.L_x_14760:
[----:B------:R0:W5:Y:S01]  /*af40*/  LDG.E R0, desc[UR36][R2.64] ;  /* 0x0000002402007981 */ /* 0x000162000c1e1900 */
[----:B------:R-:W-:Y:S05]  /*af50*/  BRA `(.L_x_14736) ;  /* 0x0000000000047947 */ /* 0x000fea0003800000 */
.L_x_14759:
[----:B------:R3:W5:Y:S02]  /*af60*/  LDG.E R0, desc[UR36][R2.64] ;  /* 0x0000002402007981 */ /* 0x000764000c1e1900 */
.L_x_14736:
[----:B------:R-:W-:Y:S01]  /*af70*/  UPRMT UR4, UR42, 0x9910, URZ ;  /* 0x000099102a047896 */ /* 0x000fe200080000ff */
[----:B012345:R-:W-:-:S03]  /*af80*/  IMAD.MOV R2, RZ, RZ, -R0 ;  /* 0x000000ffff027224 */ /* 0x03ffc600078e0a00 */
        /* <DEDUP_REMOVED lines=12> */
.L_x_14767:
[----:B------:R-:W-:Y:S01]  /*b050*/  STG.E.U8 desc[UR36][R16.64], R2 ;  /* 0x0000000210007986 */ /* 0x000fe2000c101124 */
[----:B------:R-:W-:Y:S05]  /*b060*/  EXIT ;  /* 0x000000000000794d */ /* 0x000fea0003800000 */
.L_x_14766:
        /* <DEDUP_REMOVED lines=9> */
.L_x_14770:
[----:B------:R-:W-:Y:S01]  /*b100*/  STG.E desc[UR36][R16.64], R2 ;  /* 0x0000000210007986 */ /* 0x000fe2000c101924 */
[----:B------:R-:W-:Y:S05]  /*b110*/  EXIT ;  /* 0x000000000000794d */ /* 0x000fea0003800000 */
.L_x_14769:
[----:B------:R-:W-:Y:S01]  /*b120*/  STG.E.U16 desc[UR36][R16.64], R2 ;  /* 0x0000000210007986 */ /* 0x000fe2000c101524 */
[----:B------:R-:W-:Y:S05]  /*b130*/  EXIT ;  /* 0x000000000000794d */ /* 0x000fea0003800000 */
.L_x_14765:
        /* <DEDUP_REMOVED lines=9> */
.L_x_14772:
[----:B------:R-:W-:-:S04]  /*b1d0*/  I2FP.F32.S32 R0, R2 ;  /* 0x0000000200007245 */ /* 0x000fc80000201400 */
[----:B------:R-:W-:-:S05]  /*b1e0*/  F2FP.F16.F32.PACK_AB R0, RZ, R0 ;  /* 0x00000000ff00723e */ /* 0x000fca00000000ff */
[----:B------:R-:W-:Y:S01]  /*b1f0*/  STG.E.U16 desc[UR36][R16.64], R0 ;  /* 0x0000000010007986 */ /* 0x000fe2000c101524 */
[----:B------:R-:W-:Y:S05]  /*b200*/  EXIT ;  /* 0x000000000000794d */ /* 0x000fea0003800000 */
.L_x_14771:
        /* <DEDUP_REMOVED lines=10> */
.L_x_14774:
[----:B------:R-:W-:-:S04]  /*b2b0*/  I2FP.F32.S32 R2, R2 ;  /* 0x0000000200027245 */ /* 0x000fc80000201400 */
[----:B------:R-:W-:-:S04]  /*b2c0*/  F2FP.F16.F32.PACK_AB R3, RZ, R2 ;  /* 0x00000002ff03723e */ /* 0x000fc800000000ff */
[----:B------:R-:W-:-:S05]  /*b2d0*/  PRMT R3, R3, 0x5410, RZ ;  /* 0x0000541003037816 */ /* 0x000fca00000000ff */
[----:B------:R-:W-:Y:S01]  /*b2e0*/  STG.E desc[UR36][R16.64], R3 ;  /* 0x0000000310007986 */ /* 0x000fe2000c101924 */
[----:B------:R-:W-:Y:S05]  /*b2f0*/  EXIT ;  /* 0x000000000000794d */ /* 0x000fea0003800000 */
.L_x_14773:
[----:B------:R-:W0:Y:S02]  /*b300*/  I2F.F64 R2, R2 ;  /* 0x0000000200027312 */ /* 0x000e240000201c00 */
[----:B0-----:R-:W-:Y:S01]  /*b310*/  STG.E.64 desc[UR36][R16.64], R2 ;  /* 0x0000000210007986 */ /* 0x001fe2000c101b24 */
[----:B------:R-:W-:Y:S05]  /*b320*/  EXIT ;  /* 0x000000000000794d */ /* 0x000fea0003800000 */
.L_x_14764:
        /* <DEDUP_REMOVED lines=12> */
.L_x_14778:
        /* <DEDUP_REMOVED lines=17> */
.L_x_14781:
[----:B------:R-:W-:-:S04]  /*b500*/  SHF.R.U32.HI R3, RZ, 0x18, R3 ;  /* 0x00000018ff037819 */ /* 0x000fc80000011603 */
[----:B------:R-:W-:-:S04]  /*b510*/  LOP3.LUT R0, R0, 0x80, R3, 0xf8, !PT ;  /* 0x0000008000007812 */ /* 0x000fc800078ef803 */
[----:B------:R-:W-:-:S07]  /*b520*/  PRMT R8, R0, 0x7610, R8 ;  /* 0x0000761000087816 */ /* 0x000fce0000000008 */
.L_x_14780:
[----:B------:R-:W-:Y:S05]  /*b530*/  BSYNC.RECONVERGENT B0 ;  /* 0x0000000000007941 */ /* 0x000fea0003800200 */
.L_x_14779:
[----:B------:R-:W-:Y:S01]  /*b540*/  STG.E.U8 desc[UR36][R16.64], R8 ;  /* 0x0000000810007986 */ /* 0x000fe2000c101124 */
[----:B------:R-:W-:Y:S05]  /*b550*/  EXIT ;  /* 0x000000000000794d */ /* 0x000fea0003800000 */
.L_x_14777:
        /* <DEDUP_REMOVED lines=17> */
.L_x_14784:
[----:B------:R-:W-:-:S04]  /*b670*/  SHF.R.U32.HI R3, RZ, 0x18, R3 ;  /* 0x00000018ff037819 */ /* 0x000fc80000011603 */
[----:B------:R-:W-:-:S04]  /*b680*/  LOP3.LUT R0, R0, 0x80, R3, 0xf8, !PT ;  /* 0x0000008000007812 */ /* 0x000fc800078ef803 */
[----:B------:R-:W-:-:S07]  /*b690*/  PRMT R8, R0, 0x7610, R8 ;  /* 0x0000761000087816 */ /* 0x000fce0000000008 */
.L_x_14783:
[----:B------:R-:W-:Y:S05]  /*b6a0*/  BSYNC.RECONVERGENT B0 ;  /* 0x0000000000007941 */ /* 0x000fea0003800200 */
.L_x_14782:
[----:B------:R-:W-:Y:S01]  /*b6b0*/  STG.E.U8 desc[UR36][R16.64], R8 ;  /* 0x0000000810007986 */ /* 0x000fe2000c101124 */
[----:B------:R-:W-:Y:S05]  /*b6c0*/  EXIT ;  /* 0x000000000000794d */ /* 0x000fea0003800000 */
.L_x_14776:
        /* <DEDUP_REMOVED lines=22> */
.L_x_14786:
[----:B------:R-:W-:-:S05]  /*b830*/  SHF.R.S32.HI R3, RZ, 0x1f, R2 ;  /* 0x0000001fff037819 */ /* 0x000fca0000011402 */
[----:B------:R-:W-:Y:S01]  /*b840*/  STG.E.64 desc[UR36][R16.64], R2 ;  /* 0x0000000210007986 */ /* 0x000fe2000c101b24 */
[----:B------:R-:W-:Y:S05]  /*b850*/  EXIT ;  /* 0x000000000000794d */ /* 0x000fea0003800000 */
.L_x_14785:
[----:B------:R-:W-:Y:S01]  /*b860*/  STG.E desc[UR36][R16.64], R2 ;  /* 0x0000000210007986 */ /* 0x000fe2000c101924 */
[----:B------:R-:W-:Y:S05]  /*b870*/  EXIT ;  /* 0x000000000000794d */ /* 0x000fea0003800000 */
.L_x_14775:
        /* <DEDUP_REMOVED lines=10> */
.L_x_14788:
[----:B------:R-:W-:Y:S01]  /*b920*/  CS2R R6, SRZ ;  /* 0x0000000000067805 */ /* 0x000fe2000001ff00 */
[----:B------:R-:W0:Y:S04]  /*b930*/  I2F.F64 R4, R2 ;  /* 0x0000000200047312 */ /* 0x000e280000201c00 */
[----:B0-----:R-:W-:Y:S01]  /*b940*/  STG.E.128 desc[UR36][R16.64], R4 ;  /* 0x0000000410007986 */ /* 0x001fe2000c101d24 */
[----:B------:R-:W-:Y:S05]  /*b950*/  EXIT ;  /* 0x000000000000794d */ /* 0x000fea0003800000 */
.L_x_14787:
[----:B------:R-:W-:-:S09]  /*b960*/  UISETP.NE.AND UP0, UPT, UR4, 0xf, UPT ;  /* 0x0000000f0400788c */ /* 0x000fd2000bf05270 */
[----:B------:R-:W-:Y:S05]  /*b970*/  BRA.U !UP0, `(.L_x_14789) ;  /* 0x0000000108e87547 */ /* 0x000fea000b800000 */
[----:B------:R-:W-:-:S09]  /*b980*/  UISETP.NE.AND UP0, UPT, UR4, 0x17, UPT ;  /* 0x000000170400788c */ /* 0x000fd2000bf05270 */
[----:B------:R-:W-:Y:S05]  /*b990*/  BRA.U !UP0, `(.L_x_14790) ;  /* 0x0000000108907547 */ /* 0x000fea000b800000 */
[----:B------:R-:W-:-:S09]  /*b9a0*/  UISETP.NE.AND UP0, UPT, UR4, 0x18, UPT ;  /* 0x000000180400788c */ /* 0x000fd2000bf05270 */
[----:B------:R-:W-:Y:S05]  /*b9b0*/  BRA.U !UP0, `(.L_x_14791) ;  /* 0x0000000108447547 */ /* 0x000fea000b800000 */
.L_x_14768:
        /* <DEDUP_REMOVED lines=16> */
.L_x_14792:
[----:B------:R-:W-:Y:S05]  /*bac0*/  EXIT ;  /* 0x000000000000794d */ /* 0x000fea0003800000 */
.L_x_14791:
        /* <DEDUP_REMOVED lines=13> */
.L_x_14794:
[----:B------:R-:W-:Y:S05]  /*bba0*/  BSYNC.RECONVERGENT B0 ;  /* 0x0000000000007941 */ /* 0x000fea0003800200 */
.L_x_14793:
[----:B------:R-:W-:-:S05]  /*bbb0*/  LOP3.LUT R3, R0, 0x80, R3, 0xf8, !PT ;  /* 0x0000008000037812 */ /* 0x000fca00078ef803 */
[----:B------:R-:W-:Y:S01]  /*bbc0*/  STG.E.U8 desc[UR36][R16.64], R3 ;  /* 0x0000000310007986 */ /* 0x000fe2000c101124 */
[----:B------:R-:W-:Y:S05]  /*bbd0*/  EXIT ;  /* 0x000000000000794d */ /* 0x000fea0003800000 */
.L_x_14790:
        /* <DEDUP_REMOVED lines=12> */
.L_x_14796:
[----:B------:R-:W-:Y:S01]  /*bca0*/  IMAD.MOV.U32 R0, RZ, RZ, 0x7f ;  /* 0x0000007fff007424 */ /* 0x000fe200078e00ff */
[----:B------:R-:W-:-:S04]  /*bcb0*/  ISETP.GT.U32.AND P0, PT, R2, 0x7f800000, PT ;  /* 0x7f8000000200780c */ /* 0x000fc80003f04070 */
[----:B------:R-:W-:-:S09]  /*bcc0*/  SEL R0, R0, 0x7c, P0 ;  /* 0x0000007c00007807 */ /* 0x000fd20000000000 */
.L_x_14797:
[----:B------:R-:W-:Y:S05]  /*bcd0*/  BSYNC.RECONVERGENT B0 ;  /* 0x0000000000007941 */ /* 0x000fea0003800200 */
.L_x_14795:
[----:B------:R-:W-:-:S04]  /*bce0*/  SHF.R.U32.HI R3, RZ, 0x18, R3 ;  /* 0x00000018ff037819 */ /* 0x000fc80000011603 */
[----:B------:R-:W-:-:S05]  /*bcf0*/  LOP3.LUT R3, R0, 0x80, R3, 0xf8, !PT ;  /* 0x0000008000037812 */ /* 0x000fca00078ef803 */
[----:B------:R-:W-:Y:S01]  /*bd00*/  STG.E.U8 desc[UR36][R16.64], R3 ;  /* 0x0000000310007986 */ /* 0x000fe2000c101124 */
[----:B------:R-:W-:Y:S05]  /*bd10*/  EXIT ;  /* 0x000000000000794d */ /* 0x000fea0003800000 */
.L_x_14789:
[----:B------:R-:W-:-:S04]  /*bd20*/  I2FP.F32.S32 R0, R2 ;  /* 0x0000000200007245 */ /* 0x000fc80000201400 */
[----:B------:R-:W-:-:S05]  /*bd30*/  F2FP.BF16.F32.PACK_AB R0, RZ, R0 ;  /* 0x00000000ff00723e */ /* 0x000fca00000010ff */
[----:B------:R-:W-:Y:S01]  /*bd40*/  STG.E.U16 desc[UR36][R16.64], R0 ;  /* 0x0000000010007986 */ /* 0x000fe2000c101524 */
[----:B------:R-:W-:Y:S05]  /*bd50*/  EXIT ;  /* 0x000000000000794d */ /* 0x000fea0003800000 */
.L_x_14798:
        /* <DEDUP_REMOVED lines=10> */
.L_x_23391:


//--------------------- .text._ZN2at6native27unrolled_elementwise_kernelIZZZNS0_15neg_kernel_cudaERNS_18TensorIteratorBaseEENKUlvE0_clEvENKUlvE1_clEvEUliE_St5arrayIPcLm2EELi4E23TrivialOffsetCalculatorILi1EjESB_NS0_6memory12LoadWithCastILi1EEENSC_13StoreWithCastILi1EEEEEviT_T0_T2_T3_T4_T5_ --------------------------
	.section	.text._ZN2at6native27unrolled_elementwise_kernelIZZZNS0_15neg_kernel_cudaERNS_18TensorIteratorBaseEENKUlvE0_clEvENKUlvE1_clEvEUliE_St5arrayIPcLm2EELi4E23TrivialOffsetCalculatorILi1EjESB_NS0_6memory12LoadWithCastILi1EEENSC_13StoreWithCastILi1EEEEEviT_T0_T2_T3_T4_T5_,"ax",@progbits
	.align	128
        .global         _ZN2at6native27unrolled_elementwise_kernelIZZZNS0_15neg_kernel_cudaERNS_18TensorIteratorBaseEENKUlvE0_clEvENKUlvE1_clEvEUliE_St5arrayIPcLm2EELi4E23TrivialOffsetCalculatorILi1EjESB_NS0_6memory12LoadWithCastILi1EEENSC_13StoreWithCastILi1EEEEEviT_T0_T2_T3_T4_T5_
        .type           _ZN2at6native27unrolled_elementwise_kernelIZZZNS0_15neg_kernel_cudaERNS_18TensorIteratorBaseEENKUlvE0_clEvENKUlvE1_clEvEUliE_St5arrayIPcLm2EELi4E23TrivialOffsetCalculatorILi1EjESB_NS0_6memory12LoadWithCastILi1EEENSC_13StoreWithCastILi1EEEEEviT_T0_T2_T3_T4_T5_,@function
        .size           _ZN2at6native27unrolled_elementwise_kernelIZZZNS0_15neg_kernel_cudaERNS_18TensorIteratorBaseEENKUlvE0_clEvENKUlvE1_clEvEUliE_St5arrayIPcLm2EELi4E23TrivialOffsetCalculatorILi1EjESB_NS0_6memory12LoadWithCastILi1EEENSC_13StoreWithCastILi1EEEEEviT_T0_T2_T3_T4_T5_,(.L_x_23392 - _ZN2at6native27unrolled_elementwise_kernelIZZZNS0_15neg_kernel_cudaERNS_18TensorIteratorBaseEENKUlvE0_clEvENKUlvE1_clEvEUliE_St5arrayIPcLm2EELi4E23TrivialOffsetCalculatorILi1EjESB_NS0_6memory12LoadWithCastILi1EEENSC_13StoreWithCastILi1EEEEEviT_T0_T2_T3_T4_T5_)
        .other          _ZN2at6native27unrolled_elementwise_kernelIZZZNS0_15neg_kernel_cudaERNS_18TensorIteratorBaseEENKUlvE0_clEvENKUlvE1_clEvEUliE_St5arrayIPcLm2EELi4E23TrivialOffsetCalculatorILi1EjESB_NS0_6memory12LoadWithCastILi1EEENSC_13StoreWithCastILi1EEEEEviT_T0_T2_T3_T4_T5_,@"STO_CUDA_ENTRY STV_DEFAULT"
_ZN2at6native27unrolled_elementwise_kernelIZZZNS0_15neg_kernel_cudaERNS_18TensorIteratorBaseEENKUlvE0_clEvENKUlvE1_clEvEUliE_St5arrayIPcLm2EELi4E23TrivialOffsetCalculatorILi1EjESB_NS0_6memory12LoadWithCastILi1EEENSC_13StoreWithCastILi1EEEEEviT_T0_T2_T3_T4_T5_:
.text._ZN2at6native27unrolled_elementwise_kernelIZZZNS0_15neg_kernel_cudaERNS_18TensorIteratorBaseEENKUlvE0_clEvENKUlvE1_clEvEUliE_St5arrayIPcLm2EELi4E23TrivialOffsetCalculatorILi1EjESB_NS0_6memory12LoadWithCastILi1EEENSC_13StoreWithCastILi1EEEEEviT_T0_T2_T3_T4_T5_:
        /* <DEDUP_REMOVED lines=31> */
.L_x_14804:
[----:B------:R3:W5:Y:S01]  /*01f0*/  LDG.E.U8 R26, desc[UR36][R4.64] ;  /* 0x00000024041a7981 */ /* 0x000762000c1e1100 */
[----:B------:R-:W-:Y:S05]  /*0200*/  BRA `(.L_x_14806) ;  /* 0x0000000c00307947 */ /* 0x000fea0003800000 */
.L_x_14803:
        /* <DEDUP_REMOVED lines=8> */
.L_x_14808:
[----:B------:R1:W5:Y:S01]  /*0290*/  LDG.E R26, desc[UR36][R4.64] ;  /* 0x00000024041a7981 */ /* 0x000362000c1e1900 */
[----:B------:R-:W-:Y:S05]  /*02a0*/  BRA `(.L_x_14806) ;  /* 0x0000000c00087947 */ /* 0x000fea0003800000 */
.L_x_14807:
[----:B------:R2:W5:Y:S01]  /*02b0*/  LDG.E.S16 R26, desc[UR36][R4.64] ;  /* 0x00000024041a7981 */ /* 0x000562000c1e1700 */
[----:B------:R-:W-:Y:S05]  /*02c0*/  BRA `(.L_x_14806) ;  /* 0x0000000c00007947 */ /* 0x000fea0003800000 */
.L_x_14802:
        /* <DEDUP_REMOVED lines=9> */
.L_x_14810:
[----:B------:R-:W2:Y:S02]  /*0360*/  LDG.E.U16 R4, desc[UR36][R4.64] ;  /* 0x0000002404047981 */ /* 0x000ea4000c1e1500 */
[----:B--2---:R-:W-:-:S06]  /*0370*/  HADD2.F32 R26, -RZ, R4.H0_H0 ;  /* 0x20000004ff1a7230 */ /* 0x004fcc0000004100 */
[----:B------:R-:W0:Y:S01]  /*0380*/  F2I.FTZ.TRUNC.NTZ R26, R26 ;  /* 0x0000001a001a7305 */ /* 0x000e22000021f100 */
[----:B------:R-:W-:Y:S05]  /*0390*/  BRA `(.L_x_14806) ;  /* 0x0000000800cc7947 */ /* 0x000fea0003800000 */
.L_x_14809:
        /* <DEDUP_REMOVED lines=9> */
.L_x_14812:
[----:B------:R-:W2:Y:S02]  /*0430*/  LDG.E.U16 R4, desc[UR36][R4.64] ;  /* 0x0000002404047981 */ /* 0x000ea4000c1e1500 */
[----:B--2---:R-:W-:-:S06]  /*0440*/  HADD2.F32 R26, -RZ, R4.H0_H0 ;  /* 0x20000004ff1a7230 */ /* 0x004fcc0000004100 */
[----:B------:R-:W0:Y:S01]  /*0450*/  F2I.FTZ.TRUNC.NTZ R26, R26 ;  /* 0x0000001a001a7305 */ /* 0x000e22000021f100 */
[----:B------:R-:W-:Y:S05]  /*0460*/  BRA `(.L_x_14806) ;  /* 0x0000000800987947 */ /* 0x000fea0003800000 */
.L_x_14811:
[----:B------:R-:W2:Y:S02]  /*0470*/  LDG.E.64 R26, desc[UR36][R4.64] ;  /* 0x00000024041a7981 */ /* 0x000ea4000c1e1b00 */
[----:B--2---:R0:W1:Y:S02]  /*0480*/  F2I.F64.TRUNC R26, R26 ;  /* 0x0000001a001a7311 */ /* 0x004064000030d100 */
[----:B01----:R-:W-:Y:S05]  /*0490*/  BRA `(.L_x_14806) ;  /* 0x00000008008c7947 */ /* 0x003fea0003800000 */
.L_x_14801:
        /* <DEDUP_REMOVED lines=12> */
.L_x_14815:
[----:B------:R-:W2:Y:S02]  /*0560*/  LDG.E.64 R4, desc[UR36][R4.64] ;  /* 0x0000002404047981 */ /* 0x000ea4000c1e1b00 */
[----:B--2---:R0:W1:Y:S02]  /*0570*/  F2I.F64.TRUNC R26, R4 ;  /* 0x00000004001a7311 */ /* 0x004064000030d100 */
[----:B01----:R-:W-:Y:S05]  /*0580*/  BRA `(.L_x_14806) ;  /* 0x0000000800507947 */ /* 0x003fea0003800000 */
.L_x_14814:
        /* <DEDUP_REMOVED lines=26> */
.L_x_14817:
        /* <DEDUP_REMOVED lines=14> */
.L_x_14816:
[----:B------:R-:W2:Y:S02]  /*0810*/  LDG.E.U16 R26, desc[UR36][R4.64] ;  /* 0x00000024041a7981 */ /* 0x000ea4000c1e1500 */
[----:B--2---:R-:W-:-:S06]  /*0820*/  IMAD.U32 R26, R26, 0x10000, RZ ;  /* 0x000100001a1a7824 */ /* 0x004fcc00078e00ff */
[----:B------:R-:W0:Y:S01]  /*0830*/  F2I.FTZ.TRUNC.NTZ R26, R26 ;  /* 0x0000001a001a7305 */ /* 0x000e22000021f100 */
[----:B------:R-:W-:Y:S05]  /*0840*/  BRA `(.L_x_14806) ;  /* 0x0000000400a07947 */ /* 0x000fea0003800000 */
.L_x_14813:
        /* <DEDUP_REMOVED lines=10> */
.L_x_14820:
        /* <DEDUP_REMOVED lines=21> */
.L_x_14824:
[----:B------:R-:W-:Y:S05]  /*0a40*/  BSYNC.RECONVERGENT B1 ;  /* 0x0000000000017941 */ /* 0x000fea0003800200 */
.L_x_14823:
[----:B------:R-:W-:Y:S01]  /*0a50*/  IMAD.SHL.U32 R0, R0, 0x100000, RZ ;  /* 0x0010000000007824 */ /* 0x000fe200078e00ff */
[----:B------:R-:W-:-:S04]  /*0a60*/  LEA R3, R3, 0x3b800000, 0x17 ;  /* 0x3b80000003037811 */ /* 0x000fc800078eb8ff */
[----:B------:R-:W-:-:S07]  /*0a70*/  LOP3.LUT R26, R3, R0, R7, 0xfe, !PT ;  /* 0x00000000031a7212 */ /* 0x000fce00078efe07 */
.L_x_14822:
[----:B------:R-:W-:Y:S05]  /*0a80*/  BSYNC.RECONVERGENT B0 ;  /* 0x0000000000007941 */ /* 0x000fea0003800200 */
.L_x_14821:
[----:B------:R-:W0:Y:S01]  /*0a90*/  F2I.FTZ.TRUNC.NTZ R26, R26 ;  /* 0x0000001a001a7305 */ /* 0x000e22000021f100 */
[----:B------:R-:W-:Y:S05]  /*0aa0*/  BRA `(.L_x_14806) ;  /* 0x0000000400087947 */ /* 0x000fea0003800000 */
.L_x_14819:
        /* <DEDUP_REMOVED lines=21> */
.L_x_14828:
[----:B------:R-:W-:Y:S05]  /*0c00*/  BSYNC.RECONVERGENT B1 ;  /* 0x0000000000017941 */ /* 0x000fea0003800200 */
.L_x_14827:
[----:B------:R-:W-:Y:S01]  /*0c10*/  IMAD.SHL.U32 R0, R0, 0x200000, RZ ;  /* 0x0020000000007824 */ /* 0x000fe200078e00ff */
[----:B------:R-:W-:-:S04]  /*0c20*/  LEA R3, R3, 0x37800000, 0x17 ;  /* 0x3780000003037811 */ /* 0x000fc800078eb8ff */
[----:B------:R-:W-:-:S07]  /*0c30*/  LOP3.LUT R26, R3, R0, R7, 0xfe, !PT ;  /* 0x00000000031a7212 */ /* 0x000fce00078efe07 */
.L_x_14826:
[----:B------:R-:W-:Y:S05]  /*0c40*/  BSYNC.RECONVERGENT B0 ;  /* 0x0000000000007941 */ /* 0x000fea0003800200 */
.L_x_14825:
[----:B------:R-:W0:Y:S01]  /*0c50*/  F2I.FTZ.TRUNC.NTZ R26, R26 ;  /* 0x0000001a001a7305 */ /* 0x000e22000021f100 */
[----:B------:R-:W-:Y:S05]  /*0c60*/  BRA `(.L_x_14806) ;  /* 0x0000000000987947 */ /* 0x000fea0003800000 */
.L_x_14818:
[----:B------:R-:W-:-:S09]  /*0c70*/  UISETP.NE.AND UP0, UPT, UR4, 0x1c, UPT ;  /* 0x0000001c0400788c */ /* 0x000fd2000bf05270 */
[----:B------:R-:W-:Y:S05]  /*0c80*/  BRA.U !UP0, `(.L_x_14829) ;  /* 0x00000001088c7547 */ /* 0x000fea000b800000 */
[----:B------:R-:W-:-:S09]  /*0c90*/  UISETP.NE.AND UP0, UPT, UR4, 0x1d, UPT ;  /* 0x0000001d0400788c */ /* 0x000fd2000bf05270 */
[----:B------:R-:W-:Y:S05]  /*0ca0*/  BRA.U !UP0, `(.L_x_14830) ;  /* 0x00000001087c7547 */ /* 0x000fea000b800000 */
[----:B------:R-:W-:-:S09]  /*0cb0*/  UISETP.NE.AND UP0, UPT, UR4, 0x2c, UPT ;  /* 0x0000002c0400788c */ /* 0x000fd2000bf05270 */
[----:B------:R-:W-:Y:S05]  /*0cc0*/  BRA.U !UP0, `(.L_x_14831) ;  /* 0x0000000108487547 */ /* 0x000fea000b800000 */
.L_x_14805:
        /* <DEDUP_REMOVED lines=16> */
.L_x_14832:
[----:B------:R-:W-:Y:S01]  /*0dd0*/  IMAD.MOV.U32 R26, RZ, RZ, RZ ;  /* 0x000000ffff1a7224 */ /* 0x000fe200078e00ff */
[----:B------:R-:W-:Y:S06]  /*0de0*/  BRA `(.L_x_14806) ;  /* 0x0000000000387947 */ /* 0x000fec0003800000 */
.L_x_14831:
        /* <DEDUP_REMOVED lines=8> */
.L_x_14834:
[----:B------:R-:W-:Y:S05]  /*0e70*/  BSYNC.RECONVERGENT B0 ;  /* 0x0000000000007941 */ /* 0x000fea0003800200 */
.L_x_14833:
[----:B------:R-:W0:Y:S01]  /*0e80*/  F2I.FTZ.TRUNC.NTZ R26, R26 ;  /* 0x0000001a001a7305 */ /* 0x000e22000021f100 */
[----:B------:R-:W-:Y:S05]  /*0e90*/  BRA `(.L_x_14806) ;  /* 0x00000000000c7947 */ /* 0x000fea0003800000 */
.L_x_14830:
[----:B------:R0:W5:Y:S01]  /*0ea0*/  LDG.E R26, desc[UR36][R4.64] ;  /* 0x00000024041a7981 */ /* 0x000162000c1e1900 */
[----:B------:R-:W-:Y:S05]  /*0eb0*/  BRA `(.L_x_14806) ;  /* 0x0000000000047947 */ /* 0x000fea0003800000 */
.L_x_14829:
[----:B------:R0:W5:Y:S02]  /*0ec0*/  LDG.E R26, desc[UR36][R4.64] ;  /* 0x00000024041a7981 */ /* 0x000164000c1e1900 */
.L_x_14806:
[----:B------:R-:W-:-:S07]  /*0ed0*/  VIADD R19, R23, 0x80 ;  /* 0x0000008017137836 */ /* 0x000fce0000000000 */
.L_x_14800:
[----:B------:R-:W-:Y:S05]  /*0ee0*/  BSYNC.RECONVERGENT B6 ;  /* 0x0000000000067941 */ /* 0x000fea0003800200 */
.L_x_14799:
        /* <DEDUP_REMOVED lines=23> */
.L_x_14840:
[----:B------:R0:W5:Y:S01]  /*1060*/  LDG.E.U8 R25, desc[UR36][R4.64] ;  /* 0x0000002404197981 */ /* 0x000162000c1e1100 */
[----:B------:R-:W-:Y:S05]  /*1070*/  BRA `(.L_x_14842) ;  /* 0x0000000c00307947 */ /* 0x000fea0003800000 */
.L_x_14839:
        /* <DEDUP_REMOVED lines=8> */
.L_x_14844:
[----:B------:R0:W5:Y:S01]  /*1100*/  LDG.E R25, desc[UR36][R4.64] ;  /* 0x0000002404197981 */ /* 0x000162000c1e1900 */
[----:B------:R-:W-:Y:S05]  /*1110*/  BRA `(.L_x_14842) ;  /* 0x0000000c00087947 */ /* 0x000fea0003800000 */
.L_x_14843:
[----:B------:R0:W5:Y:S01]  /*1120*/  LDG.E.S16 R25, desc[UR36][R4.64] ;  /* 0x0000002404197981 */ /* 0x000162000c1e1700 */
[----:B------:R-:W-:Y:S05]  /*1130*/  BRA `(.L_x_14842) ;  /* 0x0000000c00007947 */ /* 0x000fea0003800000 */
.L_x_14838:
        /* <DEDUP_REMOVED lines=9> */
.L_x_14846:
[----:B------:R-:W2:Y:S02]  /*11d0*/  LDG.E.U16 R4, desc[UR36][R4.64] ;  /* 0x0000002404047981 */ /* 0x000ea4000c1e1500 */
[----:B--2---:R-:W-:-:S06]  /*11e0*/  HADD2.F32 R25, -RZ, R4.H0_H0 ;  /* 0x20000004ff197230 */ /* 0x004fcc0000004100 */
[----:B------:R-:W0:Y:S01]  /*11f0*/  F2I.FTZ.TRUNC.NTZ R25, R25 ;  /* 0x0000001900197305 */ /* 0x000e22000021f100 */
[----:B------:R-:W-:Y:S05]  /*1200*/  BRA `(.L_x_14842) ;  /* 0x0000000800cc7947 */ /* 0x000fea0003800000 */
.L_x_14845:
        /* <DEDUP_REMOVED lines=9> */
.L_x_14848:
[----:B------:R-:W2:Y:S02]  /*12a0*/  LDG.E.U16 R4, desc[UR36][R4.64] ;  /* 0x0000002404047981 */ /* 0x000ea4000c1e1500 */
[----:B--2---:R-:W-:-:S06]  /*12b0*/  HADD2.F32 R25, -RZ, R4.H0_H0 ;  /* 0x20000004ff197230 */ /* 0x004fcc0000004100 */
[----:B------:R-:W0:Y:S01]  /*12c0*/  F2I.FTZ.TRUNC.NTZ R25, R25 ;  /* 0x0000001900197305 */ /* 0x000e22000021f100 */
[----:B------:R-:W-:Y:S05]  /*12d0*/  BRA `(.L_x_14842) ;  /* 0x0000000800987947 */ /* 0x000fea0003800000 */
.L_x_14847:
[----:B------:R-:W2:Y:S02]  /*12e0*/  LDG.E.64 R4, desc[UR36][R4.64] ;  /* 0x0000002404047981 */ /* 0x000ea4000c1e1b00 */
[----:B--2---:R0:W1:Y:S02]  /*12f0*/  F2I.F64.TRUNC R25, R4 ;  /* 0x0000000400197311 */ /* 0x004064000030d100 */
[----:B01----:R-:W-:Y:S05]  /*1300*/  BRA `(.L_x_14842) ;  /* 0x00000008008c7947 */ /* 0x003fea0003800000 */
.L_x_14837:
        /* <DEDUP_REMOVED lines=12> */
.L_x_14851:
[----:B------:R-:W2:Y:S02]  /*13d0*/  LDG.E.64 R4, desc[UR36][R4.64] ;  /* 0x0000002404047981 */ /* 0x000ea4000c1e1b00 */
[----:B--2---:R0:W1:Y:S02]  /*13e0*/  F2I.F64.TRUNC R25, R4 ;  /* 0x0000000400197311 */ /* 0x004064000030d100 */
[----:B01----:R-:W-:Y:S05]  /*13f0*/  BRA `(.L_x_14842) ;  /* 0x0000000800507947 */ /* 0x003fea0003800000 */
.L_x_14850:
        /* <DEDUP_REMOVED lines=26> */
.L_x_14853:
        /* <DEDUP_REMOVED lines=14> */
.L_x_14852:
[----:B------:R-:W2:Y:S02]  /*1680*/  LDG.E.U16 R25, desc[UR36][R4.64] ;  /* 0x0000002404197981 */ /* 0x000ea4000c1e1500 */
[----:B--2---:R-:W-:-:S06]  /*1690*/  IMAD.U32 R25, R25, 0x10000, RZ ;  /* 0x0001000019197824 */ /* 0x004fcc00078e00ff */
[----:B------:R-:W4:Y:S01]  /*16a0*/  F2I.FTZ.TRUNC.NTZ R25, R25 ;  /* 0x0000001900197305 */ /* 0x000f22000021f100 */
[----:B------:R-:W-:Y:S05]  /*16b0*/  BRA `(.L_x_14842) ;  /* 0x0000000400a07947 */ /* 0x000fea0003800000 */
.L_x_14849:
        /* <DEDUP_REMOVED lines=10> */
.L_x_14856:
        /* <DEDUP_REMOVED lines=21> */
.L_x_14860:
[----:B------:R-:W-:Y:S05]  /*18b0*/  BSYNC.RECONVERGENT B1 ;  /* 0x0000000000017941 */ /* 0x000fea0003800200 */
.L_x_14859:
[----:B------:R-:W-:Y:S01]  /*18c0*/  IMAD.SHL.U32 R0, R0, 0x100000, RZ ;  /* 0x0010000000007824 */ /* 0x000fe200078e00ff */
[----:B------:R-:W-:-:S04]  /*18d0*/  LEA R3, R3, 0x3b800000, 0x17 ;  /* 0x3b80000003037811 */ /* 0x000fc800078eb8ff */
[----:B------:R-:W-:-:S07]  /*18e0*/  LOP3.LUT R25, R3, R0, R25, 0xfe, !PT ;  /* 0x0000000003197212 */ /* 0x000fce00078efe19 */
.L_x_14858:
[----:B------:R-:W-:Y:S05]  /*18f0*/  BSYNC.RECONVERGENT B0 ;  /* 0x0000000000007941 */ /* 0x000fea0003800200 */
.L_x_14857:
[----:B------:R-:W0:Y:S01]  /*1900*/  F2I.FTZ.TRUNC.NTZ R25, R25 ;  /* 0x0000001900197305 */ /* 0x000e22000021f100 */
[----:B------:R-:W-:Y:S05]  /*1910*/  BRA `(.L_x_14842) ;  /* 0x0000000400087947 */ /* 0x000fea0003800000 */
.L_x_14855:
        /* <DEDUP_REMOVED lines=21> */
.L_x_14864:
[----:B------:R-:W-:Y:S05]  /*1a70*/  BSYNC.RECONVERGENT B1 ;  /* 0x0000000000017941 */ /* 0x000fea0003800200 */
.L_x_14863:
[----:B------:R-:W-:Y:S01]  /*1a80*/  IMAD.SHL.U32 R0, R0, 0x200000, RZ ;  /* 0x0020000000007824 */ /* 0x000fe200078e00ff */
[----:B------:R-:W-:-:S04]  /*1a90*/  LEA R3, R3, 0x37800000, 0x17 ;  /* 0x3780000003037811 */ /* 0x000fc800078eb8ff */
[----:B------:R-:W-:-:S07]  /*1aa0*/  LOP3.LUT R25, R3, R0, R25, 0xfe, !PT ;  /* 0x0000000003197212 */ /* 0x000fce00078efe19 */
.L_x_14862:
[----:B------:R-:W-:Y:S05]  /*1ab0*/  BSYNC.RECONVERGENT B0 ;  /* 0x0000000000007941 */ /* 0x000fea0003800200 */
.L_x_14861:
[----:B------:R-:W0:Y:S01]  /*1ac0*/  F2I.FTZ.TRUNC.NTZ R25, R25 ;  /* 0x0000001900197305 */ /* 0x000e22000021f100 */
[----:B------:R-:W-:Y:S05]  /*1ad0*/  BRA `(.L_x_14842) ;  /* 0x0000000000987947 */ /* 0x000fea0003800000 */
.L_x_14854:
        /* <DEDUP_REMOVED lines=14> */
.L_x_14868:
[----:B------:R-:W-:Y:S05]  /*1bc0*/  BSYNC.RECONVERGENT B0 ;  /* 0x0000000000007941 */ /* 0x000fea0003800200 */
.L_x_14867:
[----:B------:R-:W0:Y:S01]  /*1bd0*/  F2I.FTZ.TRUNC.NTZ R25, R25 ;  /* 0x0000001900197305 */ /* 0x000e22000021f100 */
[----:B------:R-:W-:Y:S05]  /*1be0*/  BRA `(.L_x_14842) ;  /* 0x0000000000547947 */ /* 0x000fea0003800000 */
.L_x_14841:
        /* <DEDUP_REMOVED lines=16> */
.L_x_14869:
[----:B------:R-:W-:Y:S01]  /*1cf0*/  IMAD.MOV.U32 R25, RZ, RZ, RZ ;  /* 0x000000ffff197224 */ /* 0x000fe200078e00ff */
[----:B------:R-:W-:Y:S06]  /*1d00*/  BRA `(.L_x_14842) ;  /* 0x00000000000c7947 */ /* 0x000fec0003800000 */
.L_x_14866:
[----:B------:R0:W5:Y:S01]  /*1d10*/  LDG.E R25, desc[UR36][R4.64] ;  /* 0x0000002404197981 */ /* 0x000162000c1e1900 */
[----:B------:R-:W-:Y:S05]  /*1d20*/  BRA `(.L_x_14842) ;  /* 0x0000000000047947 */ /* 0x000fea0003800000 */
.L_x_14865:
[----:B------:R0:W5:Y:S02]  /*1d30*/  LDG.E R25, desc[UR36][R4.64] ;  /* 0x0000002404197981 */ /* 0x000164000c1e1900 */
.L_x_14842:
[----:B------:R-:W-:-:S07]  /*1d40*/  VIADD R19, R19, 0x80 ;  /* 0x0000008013137836 */ /* 0x000fce0000000000 */
.L_x_14836:
[----:B------:R-:W-:Y:S05]  /*1d50*/  BSYNC.RECONVERGENT B6 ;  /* 0x0000000000067941 */ /* 0x000fea0003800200 */
.L_x_14835:
        /* <DEDUP_REMOVED lines=23> */
.L_x_14875:
[----:B------:R0:W5:Y:S01]  /*1ed0*/  LDG.E.U8 R16, desc[UR36][R4.64] ;  /* 0x0000002404107981 */ /* 0x000162000c1e1100 */
[----:B------:R-:W-:Y:S05]  /*1ee0*/  BRA `(.L_x_14877) ;  /* 0x0000000c00307947 */ /* 0x000fea0003800000 */
.L_x_14874:
        /* <DEDUP_REMOVED lines=8> */
.L_x_14879:
[----:B------:R0:W5:Y:S01]  /*1f70*/  LDG.E R16, desc[UR36][R4.64] ;  /* 0x0000002404107981 */ /* 0x000162000c1e1900 */
[----:B------:R-:W-:Y:S05]  /*1f80*/  BRA `(.L_x_14877) ;  /* 0x0000000c00087947 */ /* 0x000fea0003800000 */
.L_x_14878:
[----:B------:R0:W5:Y:S01]  /*1f90*/  LDG.E.S16 R16, desc[UR36][R4.64] ;  /* 0x0000002404107981 */ /* 0x000162000c1e1700 */
[----:B------:R-:W-:Y:S05]  /*1fa0*/  BRA `(.L_x_14877) ;  /* 0x0000000c00007947 */ /* 0x000fea0003800000 */
.L_x_14873:
        /* <DEDUP_REMOVED lines=9> */
.L_x_14881:
[----:B------:R-:W2:Y:S02]  /*2040*/  LDG.E.U16 R4, desc[UR36][R4.64] ;  /* 0x0000002404047981 */ /* 0x000ea4000c1e1500 */
[----:B--2---:R-:W-:-:S06]  /*2050*/  HADD2.F32 R16, -RZ, R4.H0_H0 ;  /* 0x20000004ff107230 */ /* 0x004fcc0000004100 */
[----:B------:R-:W0:Y:S01]  /*2060*/  F2I.FTZ.TRUNC.NTZ R16, R16 ;  /* 0x0000001000107305 */ /* 0x000e22000021f100 */
[----:B------:R-:W-:Y:S05]  /*2070*/  BRA `(.L_x_14877) ;  /* 0x0000000800cc7947 */ /* 0x000fea0003800000 */
.L_x_14880:
        /* <DEDUP_REMOVED lines=9> */
.L_x_14883:
[----:B------:R-:W2:Y:S02]  /*2110*/  LDG.E.U16 R4, desc[UR36][R4.64] ;  /* 0x0000002404047981 */ /* 0x000ea4000c1e1500 */
[----:B--2---:R-:W-:-:S06]  /*2120*/  HADD2.F32 R16, -RZ, R4.H0_H0 ;  /* 0x20000004ff107230 */ /* 0x004fcc0000004100 */
[----:B------:R-:W0:Y:S01]  /*2130*/  F2I.FTZ.TRUNC.NTZ R16, R16 ;  /* 0x0000001000107305 */ /* 0x000e22000021f100 */
[----:B------:R-:W-:Y:S05]  /*2140*/  BRA `(.L_x_14877) ;  /* 0x0000000800987947 */ /* 0x000fea0003800000 */
.L_x_14882:
[----:B------:R-:W2:Y:S02]  /*2150*/  LDG.E.64 R16, desc[UR36][R4.64] ;  /* 0x0000002404107981 */ /* 0x000ea4000c1e1b00 */
[----:B--2---:R0:W1:Y:S02]  /*2160*/  F2I.F64.TRUNC R16, R16 ;  /* 0x0000001000107311 */ /* 0x004064000030d100 */
[----:B01----:R-:W-:Y:S05]  /*2170*/  BRA `(.L_x_14877) ;  /* 0x00000008008c7947 */ /* 0x003fea0003800000 */
.L_x_14872:
        /* <DEDUP_REMOVED lines=12> */
.L_x_14886:
[----:B------:R-:W2:Y:S02]  /*2240*/  LDG.E.64 R4, desc[UR36][R4.64] ;  /* 0x0000002404047981 */ /* 0x000ea4000c1e1b00 */
[----:B--2---:R0:W1:Y:S02]  /*2250*/  F2I.F64.TRUNC R16, R4 ;  /* 0x0000000400107311 */ /* 0x004064000030d100 */
[----:B01----:R-:W-:Y:S05]  /*2260*/  BRA `(.L_x_14877) ;  /* 0x0000000800507947 */ /* 0x003fea0003800000 */
.L_x_14885:
        /* <DEDUP_REMOVED lines=26> */
.L_x_14888:
        /* <DEDUP_REMOVED lines=14> */
.L_x_14887:
[----:B------:R-:W2:Y:S02]  /*24f0*/  LDG.E.U16 R16, desc[UR36][R4.64] ;  /* 0x0000002404107981 */ /* 0x000ea4000c1e1500 */
[----:B--2---:R-:W-:-:S06]  /*2500*/  IMAD.U32 R16, R16, 0x10000, RZ ;  /* 0x0001000010107824 */ /* 0x004fcc00078e00ff */
[----:B------:R-:W0:Y:S01]  /*2510*/  F2I.FTZ.TRUNC.NTZ R16, R16 ;  /* 0x0000001000107305 */ /* 0x000e22000021f100 */
[----:B------:R-:W-:Y:S05]  /*2520*/  BRA `(.L_x_14877) ;  /* 0x0000000400a07947 */ /* 0x000fea0003800000 */
.L_x_14884:
        /* <DEDUP_REMOVED lines=10> */
.L_x_14891:
        /* <DEDUP_REMOVED lines=21> */
.L_x_14895:
[----:B------:R-:W-:Y:S05]  /*2720*/  BSYNC.RECONVERGENT B1 ;  /* 0x0000000000017941 */ /* 0x000fea0003800200 */
.L_x_14894:
[----:B------:R-:W-:Y:S01]  /*2730*/  IMAD.SHL.U32 R0, R0, 0x100000, RZ ;  /* 0x0010000000007824 */ /* 0x000fe200078e00ff */
[----:B------:R-:W-:-:S04]  /*2740*/  LEA R3, R3, 0x3b800000, 0x17 ;  /* 0x3b80000003037811 */ /* 0x000fc800078eb8ff */
[----:B------:R-:W-:-:S07]  /*2750*/  LOP3.LUT R16, R3, R0, R7, 0xfe, !PT ;  /* 0x0000000003107212 */ /* 0x000fce00078efe07 */
.L_x_14893:
[----:B------:R-:W-:Y:S05]  /*2760*/  BSYNC.RECONVERGENT B0 ;  /* 0x0000000000007941 */ /* 0x000fea0003800200 */
.L_x_14892:
[----:B------:R-:W1:Y:S01]  /*2770*/  F2I.FTZ.TRUNC.NTZ R16, R16 ;  /* 0x0000001000107305 */ /* 0x000e62000021f100 */
[----:B------:R-:W-:Y:S05]  /*2780*/  BRA `(.L_x_14877) ;  /* 0x0000000400087947 */ /* 0x000fea0003800000 */
.L_x_14890:
        /* <DEDUP_REMOVED lines=21> */
.L_x_14899:
[----:B------:R-:W-:Y:S05]  /*28e0*/  BSYNC.RECONVERGENT B1 ;  /* 0x0000000000017941 */ /* 0x000fea0003800200 */
.L_x_14898:
[----:B------:R-:W-:Y:S01]  /*28f0*/  IMAD.SHL.U32 R0, R0, 0x200000, RZ ;  /* 0x0020000000007824 */ /* 0x000fe200078e00ff */
[----:B------:R-:W-:-:S04]  /*2900*/  LEA R3, R3, 0x37800000, 0x17 ;  /* 0x3780000003037811 */ /* 0x000fc800078eb8ff */
[----:B------:R-:W-:-:S07]  /*2910*/  LOP3.LUT R16, R3, R0, R7, 0xfe, !PT ;  /* 0x0000000003107212 */ /* 0x000fce00078efe07 */
.L_x_14897:
[----:B------:R-:W-:Y:S05]  /*2920*/  BSYNC.RECONVERGENT B0 ;  /* 0x0000000000007941 */ /* 0x000fea0003800200 */
.L_x_14896:
[----:B------:R-:W2:Y:S01]  /*2930*/  F2I.FTZ.TRUNC.NTZ R16, R16 ;  /* 0x0000001000107305 */ /* 0x000ea2000021f100 */
[----:B------:R-:W-:Y:S05]  /*2940*/  BRA `(.L_x_14877) ;  /* 0x0000000000987947 */ /* 0x000fea0003800000 */
.L_x_14889:
        /* <DEDUP_REMOVED lines=14> */
.L_x_14903:
[----:B------:R-:W-:Y:S05]  /*2a30*/  BSYNC.RECONVERGENT B0 ;  /* 0x0000000000007941 */ /* 0x000fea0003800200 */
.L_x_14902:
[----:B------:R-:W4:Y:S01]  /*2a40*/  F2I.FTZ.TRUNC.NTZ R16, R16 ;  /* 0x0000001000107305 */ /* 0x000f22000021f100 */
[----:B------:R-:W-:Y:S05]  /*2a50*/  BRA `(.L_x_14877) ;  /* 0x0000000000547947 */ /* 0x000fea0003800000 */
.L_x_14876:
        /* <DEDUP_REMOVED lines=16> */
.L_x_14904:
[----:B------:R-:W-:Y:S01]  /*2b60*/  IMAD.MOV.U32 R16, RZ, RZ, RZ ;  /* 0x000000ffff107224 */ /* 0x000fe200078e00ff */
[----:B------:R-:W-:Y:S06]  /*2b70*/  BRA `(.L_x_14877) ;  /* 0x00000000000c7947 */ /* 0x000fec0003800000 */
.L_x_14901:
[----:B------:R0:W5:Y:S01]  /*2b80*/  LDG.E R16, desc[UR36][R4.64] ;  /* 0x0000002404107981 */ /* 0x000162000c1e1900 */
[----:B------:R-:W-:Y:S05]  /*2b90*/  BRA `(.L_x_14877) ;  /* 0x0000000000047947 */ /* 0x000fea0003800000 */
.L_x_14900:
[----:B------:R3:W5:Y:S02]  /*2ba0*/  LDG.E R16, desc[UR36][R4.64] ;  /* 0x0000002404107981 */ /* 0x000764000c1e1900 */
.L_x_14877:
[----:B------:R-:W-:-:S07]  /*2bb0*/  VIADD R19, R19, 0x80 ;  /* 0x0000008013137836 */ /* 0x000fce0000000000 */
.L_x_14871:
[----:B------:R-:W-:Y:S05]  /*2bc0*/  BSYNC.RECONVERGENT B6 ;  /* 0x0000000000067941 */ /* 0x000fea0003800200 */
.L_x_14870:
        /* <DEDUP_REMOVED lines=23> */
.L_x_14910:
[----:B------:R0:W5:Y:S01]  /*2d40*/  LDG.E.U8 R17, desc[UR36][R4.64] ;  /* 0x0000002404117981 */ /* 0x000162000c1e1100 */
[----:B------:R-:W-:Y:S05]  /*2d50*/  BRA `(.L_x_14906) ;  /* 0x0000000c002c7947 */ /* 0x000fea0003800000 */
.L_x_14909:
        /* <DEDUP_REMOVED lines=8> */
.L_x_14913:
[----:B------:R0:W5:Y:S01]  /*2de0*/  LDG.E R17, desc[UR36][R4.64] ;  /* 0x0000002404117981 */ /* 0x000162000c1e1900 */
[----:B------:R-:W-:Y:S05]  /*2df0*/  BRA `(.L_x_14906) ;  /* 0x0000000c00047947 */ /* 0x000fea0003800000 */
.L_x_14912:
[----:B------:R0:W5:Y:S01]  /*2e00*/  LDG.E.S16 R17, desc[UR36][R4.64] ;  /* 0x0000002404117981 */ /* 0x000162000c1e1700 */
[----:B------:R-:W-:Y:S05]  /*2e10*/  BRA `(.L_x_14906) ;  /* 0x0000000800fc7947 */ /* 0x000fea0003800000 */
.L_x_14908:
        /* <DEDUP_REMOVED lines=9> */
.L_x_14915:
[----:B------:R-:W2:Y:S02]  /*2eb0*/  LDG.E.U16 R4, desc[UR36][R4.64] ;  /* 0x0000002404047981 */ /* 0x000ea4000c1e1500 */
[----:B--2---:R-:W-:-:S06]  /*2ec0*/  HADD2.F32 R17, -RZ, R4.H0_H0 ;  /* 0x20000004ff117230 */ /* 0x004fcc0000004100 */
[----:B------:R-:W0:Y:S01]  /*2ed0*/  F2I.FTZ.TRUNC.NTZ R17, R17 ;  /* 0x0000001100117305 */ /* 0x000e22000021f100 */
[----:B------:R-:W-:Y:S05]  /*2ee0*/  BRA `(.L_x_14906) ;  /* 0x0000000800c87947 */ /* 0x000fea0003800000 */
.L_x_14914:
        /* <DEDUP_REMOVED lines=9> */
.L_x_14917:
[----:B------:R-:W2:Y:S02]  /*2f80*/  LDG.E.U16 R4, desc[UR36][R4.64] ;  /* 0x0000002404047981 */ /* 0x000ea4000c1e1500 */
[----:B--2---:R-:W-:-:S06]  /*2f90*/  HADD2.F32 R17, -RZ, R4.H0_H0 ;  /* 0x20000004ff117230 */ /* 0x004fcc0000004100 */
[----:B------:R-:W0:Y:S01]  /*2fa0*/  F2I.FTZ.TRUNC.NTZ R17, R17 ;  /* 0x0000001100117305 */ /* 0x000e22000021f100 */
[----:B------:R-:W-:Y:S05]  /*2fb0*/  BRA `(.L_x_14906) ;  /* 0x0000000800947947 */ /* 0x000fea0003800000 */
.L_x_14916:
[----:B------:R-:W2:Y:S02]  /*2fc0*/  LDG.E.64 R4, desc[UR36][R4.64] ;  /* 0x0000002404047981 */ /* 0x000ea4000c1e1b00 */
[----:B--2---:R0:W1:Y:S02]  /*2fd0*/  F2I.F64.TRUNC R17, R4 ;  /* 0x0000000400117311 */ /* 0x004064000030d100 */
[----:B01----:R-:W-:Y:S05]  /*2fe0*/  BRA `(.L_x_14906) ;  /* 0x0000000800887947 */ /* 0x003fea0003800000 */
.L_x_14907:
        /* <DEDUP_REMOVED lines=12> */
.L_x_14920:
[----:B------:R-:W2:Y:S02]  /*30b0*/  LDG.E.64 R4, desc[UR36][R4.64] ;  /* 0x0000002404047981 */ /* 0x000ea4000c1e1b00 */
[----:B--2---:R0:W1:Y:S02]  /*30c0*/  F2I.F64.TRUNC R17, R4 ;  /* 0x0000000400117311 */ /* 0x004064000030d100 */
[----:B01----:R-:W-:Y:S05]  /*30d0*/  BRA `(.L_x_14906) ;  /* 0x00000008004c7947 */ /* 0x003fea0003800000 */
.L_x_14919:
        /* <DEDUP_REMOVED lines=26> */
.L_x_14922:
        /* <DEDUP_REMOVED lines=14> */
.L_x_14921:
[----:B------:R-:W2:Y:S02]  /*3360*/  LDG.E.U16 R17, desc[UR36][R4.64] ;  /* 0x0000002404117981 */ /* 0x000ea4000c1e1500 */
[----:B--2---:R-:W-:-:S06]  /*3370*/  IMAD.U32 R17, R17, 0x10000, RZ ;  /* 0x0001000011117824 */ /* 0x004fcc00078e00ff */
[----:B------:R-:W0:Y:S01]  /*3380*/  F2I.FTZ.TRUNC.NTZ R17, R17 ;  /* 0x0000001100117305 */ /* 0x000e22000021f100 */
[----:B------:R-:W-:Y:S05]  /*3390*/  BRA `(.L_x_14906) ;  /* 0x00000004009c7947 */ /* 0x000fea0003800000 */
.L_x_14918:
        /* <DEDUP_REMOVED lines=10> */
.L_x_14925:
        /* <DEDUP_REMOVED lines=21> */
.L_x_14929:
[----:B------:R-:W-:Y:S05]  /*3590*/  BSYNC.RECONVERGENT B1 ;  /* 0x0000000000017941 */ /* 0x000fea0003800200 */
.L_x_14928:
[----:B------:R-:W-:Y:S01]  /*35a0*/  IMAD.SHL.U32 R0, R0, 0x100000, RZ ;  /* 0x0010000000007824 */ /* 0x000fe200078e00ff */
[----:B------:R-:W-:-:S04]  /*35b0*/  LEA R3, R3, 0x3b800000, 0x17 ;  /* 0x3b80000003037811 */ /* 0x000fc800078eb8ff */
[----:B------:R-:W-:-:S07]  /*35c0*/  LOP3.LUT R17, R3, R0, R17, 0xfe, !PT ;  /* 0x0000000003117212 */ /* 0x000fce00078efe11 */
.L_x_14927:
[----:B------:R-:W-:Y:S05]  /*35d0*/  BSYNC.RECONVERGENT B0 ;  /* 0x0000000000007941 */ /* 0x000fea0003800200 */
.L_x_14926:
[----:B------:R-:W0:Y:S01]  /*35e0*/  F2I.FTZ.TRUNC.NTZ R17, R17 ;  /* 0x0000001100117305 */ /* 0x000e22000021f100 */
[----:B------:R-:W-:Y:S05]  /*35f0*/  BRA `(.L_x_14906) ;  /* 0x0000000400047947 */ /* 0x000fea0003800000 */
.L_x_14924:
        /* <DEDUP_REMOVED lines=21> */
.L_x_14933:
[----:B------:R-:W-:Y:S05]  /*3750*/  BSYNC.RECONVERGENT B1 ;  /* 0x0000000000017941 */ /* 0x000fea0003800200 */
.L_x_14932:
[----:B------:R-:W-:Y:S01]  /*3760*/  IMAD.SHL.U32 R0, R0, 0x200000, RZ ;  /* 0x0020000000007824 */ /* 0x000fe200078e00ff */
[----:B------:R-:W-:-:S04]  /*3770*/  LEA R3, R3, 0x37800000, 0x17 ;  /* 0x3780000003037811 */ /* 0x000fc800078eb8ff */
[----:B------:R-:W-:-:S07]  /*3780*/  LOP3.LUT R17, R3, R0, R17, 0xfe, !PT ;  /* 0x0000000003117212 */ /* 0x000fce00078efe11 */
.L_x_14931:
[----:B------:R-:W-:Y:S05]  /*3790*/  BSYNC.RECONVERGENT B0 ;  /* 0x0000000000007941 */ /* 0x000fea0003800200 */
.L_x_14930:
[----:B------:R-:W0:Y:S01]  /*37a0*/  F2I.FTZ.TRUNC.NTZ R17, R17 ;  /* 0x0000001100117305 */ /* 0x000e22000021f100 */
[----:B------:R-:W-:Y:S05]  /*37b0*/  BRA `(.L_x_14906) ;  /* 0x0000000000947947 */ /* 0x000fea0003800000 */
.L_x_14923:
        /* <DEDUP_REMOVED lines=14> */
.L_x_14937:
[----:B------:R-:W-:Y:S05]  /*38a0*/  BSYNC.RECONVERGENT B0 ;  /* 0x0000000000007941 */ /* 0x000fea0003800200 */
.L_x_14936:
[----:B------:R-:W0:Y:S01]  /*38b0*/  F2I.FTZ.TRUNC.NTZ R17, R17 ;  /* 0x0000001100117305 */ /* 0x000e22000021f100 */
[----:B------:R-:W-:Y:S05]  /*38c0*/  BRA `(.L_x_14906) ;  /* 0x0000000000507947 */ /* 0x000fea0003800000 */
.L_x_14911:
        /* <DEDUP_REMOVED lines=16> */
.L_x_14938:
[----:B------:R-:W-:Y:S05]  /*39d0*/  BRA `(.L_x_14906) ;  /* 0x00000000000c7947 */ /* 0x000fea0003800000 */
.L_x_14935:
[----:B------:R0:W5:Y:S01]  /*39e0*/  LDG.E R17, desc[UR36][R4.64] ;  /* 0x0000002404117981 */ /* 0x000162000c1e1900 */
[----:B------:R-:W-:Y:S05]  /*39f0*/  BRA `(.L_x_14906) ;  /* 0x0000000000047947 */ /* 0x000fea0003800000 */
.L_x_14934:
[----:B------:R0:W5:Y:S02]  /*3a00*/  LDG.E R17, desc[UR36][R4.64] ;  /* 0x0000002404117981 */ /* 0x000164000c1e1900 */
.L_x_14906:
[----:B------:R-:W-:Y:S05]  /*3a10*/  BSYNC.RECONVERGENT B6 ;  /* 0x0000000000067941 */ /* 0x000fea0003800200 */
.L_x_14905:
[----:B------:R-:W3:Y:S01]  /*3a20*/  LDC.U8 R18, c[0x0][0x3a4] ;  /* 0x0000e900ff127b82 */ /* 0x000ee20000000000 */
[----:B------:R-:W-:Y:S01]  /*3a30*/  ISETP.GE.AND P0, PT, R23, R22, PT ;  /* 0x000000161700720c */ /* 0x000fe20003f06270 */
[----:B------:R-:W-:Y:S04]  /*3a40*/  BSSY.RECONVERGENT B7, `(.L_x_14939) ;  /* 0x00002d9000077945 */ /* 0x000fe80003800200 */
[----:B------:R-:W-:Y:S01]  /*3a50*/  BSSY.RELIABLE B6, `(.L_x_14940) ;  /* 0x00001e4000067945 */ /* 0x000fe20003800100 */
[----:B012-45:R-:W-:-:S07]  /*3a60*/  IMAD.MOV R19, RZ, RZ, -R16 ;  /* 0x000000ffff137224 */ /* 0x037fce00078e0a10 */
[----:B------:R-:W-:Y:S05]  /*3a70*/  @P0 BRA `(.L_x_14941) ;  /* 0x0000001c00780947 */ /* 0x000fea0003800000 */
[----:B------:R-:W0:Y:S01]  /*3a80*/  LDCU UR4, c[0x0][0x3a8] ;  /* 0x00007500ff0477ac */ /* 0x000e220008000800 */
[----:B------:R-:W1:Y:S01]  /*3a90*/  LDC.64 R8, c[0x0][0x388] ;  /* 0x0000e200ff087b82 */ /* 0x000e620000000a00 */
[----:B------:R-:W-:Y:S01]  /*3aa0*/  IMAD R0, R2, 0x200, R23 ;  /* 0x0000020002007824 */ /* 0x000fe200078e0217 */
[----:B---3--:R-:W-:Y:S01]  /*3ab0*/  PRMT R4, R18, 0x9910, RZ ;  /* 0x0000991012047816 */ /* 0x008fe200000000ff */
[----:B------:R-:W-:Y:S02]  /*3ac0*/  VIADD R23, R23, 0x80 ;  /* 0x0000008017177836 */ /* 0x000fe40000000000 */
[----:B------:R-:W-:Y:S02]  /*3ad0*/  IMAD.MOV R24, RZ, RZ, -R25 ;  /* 0x000000ffff187224 */ /* 0x000fe400078e0a19 */
[----:B0-----:R-:W-:Y:S02]  /*3ae0*/  IMAD R3, R0, UR4, RZ ;  /* 0x0000000400037c24 */ /* 0x001fe4000f8e02ff */
[----:B------:R-:W-:-:S02]  /*3af0*/  IMAD.MOV.U32 R0, RZ, RZ, R4 ;  /* 0x000000ffff007224 */ /* 0x000fc400078e0004 */
[----:B------:R-:W-:-:S03]  /*3b00*/  IMAD.MOV R4, RZ, RZ, -R26 ;  /* 0x000000ffff047224 */ /* 0x000fc600078e0a1a */
        /* <DEDUP_REMOVED lines=14> */
.L_x_14945:
[----:B------:R0:W-:Y:S01]  /*3bf0*/  STG.E.U8 desc[UR36][R8.64], R4 ;  /* 0x0000000408007986 */ /* 0x0001e2000c101124 */
[----:B------:R-:W-:Y:S05]  /*3c00*/  BRA `(.L_x_14947) ;  /* 0x0000000c003c7947 */ /* 0x000fea0003800000 */
.L_x_14944:
        /* <DEDUP_REMOVED lines=9> */
.L_x_14949:
[----:B------:R0:W-:Y:S01]  /*3ca0*/  STG.E desc[UR36][R8.64], R4 ;  /* 0x0000000408007986 */ /* 0x0001e2000c101924 */
[----:B------:R-:W-:Y:S05]  /*3cb0*/  BRA `(.L_x_14947) ;  /* 0x0000000c00107947 */ /* 0x000fea0003800000 */
.L_x_14948:
[----:B------:R0:W-:Y:S01]  /*3cc0*/  STG.E.U16 desc[UR36][R8.64], R4 ;  /* 0x0000000408007986 */ /* 0x0001e2000c101524 */
[----:B------:R-:W-:Y:S05]  /*3cd0*/  BRA `(.L_x_14947) ;  /* 0x0000000c00087947 */ /* 0x000fea0003800000 */
.L_x_14943:
        /* <DEDUP_REMOVED lines=9> */
.L_x_14951:
[----:B------:R-:W-:-:S04]  /*3d70*/  I2FP.F32.S32 R0, R4 ;  /* 0x0000000400007245 */ /* 0x000fc80000201400 */
[----:B------:R-:W-:-:S05]  /*3d80*/  F2FP.F16.F32.PACK_AB R0, RZ, R0 ;  /* 0x00000000ff00723e */ /* 0x000fca00000000ff */
[----:B------:R0:W-:Y:S01]  /*3d90*/  STG.E.U16 desc[UR36][R8.64], R0 ;  /* 0x0000000008007986 */ /* 0x0001e2000c101524 */
[----:B------:R-:W-:Y:S05]  /*3da0*/  BRA `(.L_x_14947) ;  /* 0x0000000800d47947 */ /* 0x000fea0003800000 */
.L_x_14950:
        /* <DEDUP_REMOVED lines=10> */
.L_x_14953:
[----:B------:R-:W-:-:S04]  /*3e50*/  I2FP.F32.S32 R4, R4 ;  /* 0x0000000400047245 */ /* 0x000fc80000201400 */
[----:B------:R-:W-:-:S04]  /*3e60*/  F2FP.F16.F32.PACK_AB R3, RZ, R4 ;  /* 0x00000004ff03723e */ /* 0x000fc800000000ff */
[----:B------:R-:W-:-:S05]  /*3e70*/  PRMT R3, R3, 0x5410, RZ ;  /* 0x0000541003037816 */ /* 0x000fca00000000ff */
[----:B------:R0:W-:Y:S01]  /*3e80*/  STG.E desc[UR36][R8.64], R3 ;  /* 0x0000000308007986 */ /* 0x0001e2000c101924 */
[----:B------:R-:W-:Y:S05]  /*3e90*/  BRA `(.L_x_14947) ;  /* 0x0000000800987947 */ /* 0x000fea0003800000 */
.L_x_14952:
[----:B------:R-:W0:Y:S02]  /*3ea0*/  I2F.F64 R4, R4 ;  /* 0x0000000400047312 */ /* 0x000e240000201c00 */
[----:B0-----:R0:W-:Y:S01]  /*3eb0*/  STG.E.64 desc[UR36][R8.64], R4 ;  /* 0x0000000408007986 */ /* 0x0011e2000c101b24 */
[----:B------:R-:W-:Y:S05]  /*3ec0*/  BRA `(.L_x_14947) ;  /* 0x00000008008c7947 */ /* 0x000fea0003800000 */
.L_x_14942:
        /* <DEDUP_REMOVED lines=12> */
.L_x_14956:
[----:B------:R-:W-:Y:S01]  /*3f90*/  CS2R R6, SRZ ;  /* 0x0000000000067805 */ /* 0x000fe2000001ff00 */
[----:B------:R-:W0:Y:S04]  /*3fa0*/  I2F.F64 R4, R4 ;  /* 0x0000000400047312 */ /* 0x000e280000201c00 */
[----:B0-----:R3:W-:Y:S01]  /*3fb0*/  STG.E.128 desc[UR36][R8.64], R4 ;  /* 0x0000000408007986 */ /* 0x0017e2000c101d24 */
[----:B------:R-:W-:Y:S05]  /*3fc0*/  BRA `(.L_x_14947) ;  /* 0x00000008004c7947 */ /* 0x000fea0003800000 */
.L_x_14955:
        /* <DEDUP_REMOVED lines=19> */
.L_x_14960:
[----:B------:R-:W-:Y:S05]  /*4100*/  BSYNC.RECONVERGENT B0 ;  /* 0x0000000000007941 */ /* 0x000fea0003800200 */
.L_x_14959:
[----:B------:R-:W-:-:S05]  /*4110*/  LOP3.LUT R5, R0, 0x80, R5, 0xf8, !PT ;  /* 0x0000008000057812 */ /* 0x000fca00078ef805 */
[----:B------:R2:W-:Y:S01]  /*4120*/  STG.E.U8 desc[UR36][R8.64], R5 ;  /* 0x0000000508007986 */ /* 0x0005e2000c101124 */
[----:B------:R-:W-:Y:S05]  /*4130*/  BRA `(.L_x_14947) ;  /* 0x0000000400f07947 */ /* 0x000fea0003800000 */
.L_x_14958:
        /* <DEDUP_REMOVED lines=15> */
.L_x_14962:
[----:B------:R-:W-:Y:S05]  /*4230*/  BSYNC.RECONVERGENT B0 ;  /* 0x0000000000007941 */ /* 0x000fea0003800200 */
.L_x_14961:
[----:B------:R-:W-:-:S05]  /*4240*/  LOP3.LUT R5, R0, 0x80, R5, 0xf8, !PT ;  /* 0x0000008000057812 */ /* 0x000fca00078ef805 */
[----:B------:R1:W-:Y:S01]  /*4250*/  STG.E.U8 desc[UR36][R8.64], R5 ;  /* 0x0000000508007986 */ /* 0x0003e2000c101124 */
[----:B------:R-:W-:Y:S05]  /*4260*/  BRA `(.L_x_14947) ;  /* 0x0000000400a47947 */ /* 0x000fea0003800000 */
.L_x_14957:
[----:B------:R-:W-:-:S04]  /*4270*/  I2FP.F32.S32 R0, R4 ;  /* 0x0000000400007245 */ /* 0x000fc80000201400 */
[----:B------:R-:W-:-:S05]  /*4280*/  F2FP.BF16.F32.PACK_AB R0, RZ, R0 ;  /* 0x00000000ff00723e */ /* 0x000fca00000010ff */
[----:B------:R0:W-:Y:S01]  /*4290*/  STG.E.U16 desc[UR36][R8.64], R0 ;  /* 0x0000000008007986 */ /* 0x0001e2000c101524 */
[----:B------:R-:W-:Y:S05]  /*42a0*/  BRA `(.L_x_14947) ;  /* 0x0000000400947947 */ /* 0x000fea0003800000 */
.L_x_14954:
        /* <DEDUP_REMOVED lines=10> */
.L_x_14965:
        /* <DEDUP_REMOVED lines=13> */
.L_x_14968:
[----:B------:R-:W-:-:S04]  /*4420*/  SHF.R.U32.HI R0, RZ, 0x14, R3 ;  /* 0x00000014ff007819 */ /* 0x000fc80000011603 */
[----:B------:R-:W-:-:S04]  /*4430*/  LOP3.LUT R0, R0, 0x1, RZ, 0xc0, !PT ;  /* 0x0000000100007812 */ /* 0x000fc800078ec0ff */
[----:B------:R-:W-:-:S04]  /*4440*/  IADD3 R0, PT, PT, R3, 0x487ffff, R0 ;  /* 0x0487ffff03007810 */ /* 0x000fc80007ffe000 */
[----:B------:R-:W-:-:S04]  /*4450*/  SHF.R.U32.HI R0, RZ, 0x14, R0 ;  /* 0x00000014ff007819 */ /* 0x000fc80000011600 */
[----:B------:R-:W-:-:S07]  /*4460*/  LOP3.LUT R0, R0, 0xff, RZ, 0xc0, !PT ;  /* 0x000000ff00007812 */ /* 0x000fce00078ec0ff */
.L_x_14969:
[----:B------:R-:W-:-:S04]  /*4470*/  SHF.R.U32.HI R3, RZ, 0x18, R3 ;  /* 0x00000018ff037819 */ /* 0x000fc80000011603 */
[----:B------:R-:W-:-:S04]  /*4480*/  LOP3.LUT R0, R0, 0x80, R3, 0xf8, !PT ;  /* 0x0000008000007812 */ /* 0x000fc800078ef803 */
[----:B------:R-:W-:-:S07]  /*4490*/  PRMT R4, R0, 0x7610, R4 ;  /* 0x0000761000047816 */ /* 0x000fce0000000004 */
.L_x_14967:
[----:B------:R-:W-:Y:S05]  /*44a0*/  BSYNC.RECONVERGENT B0 ;  /* 0x0000000000007941 */ /* 0x000fea0003800200 */
.L_x_14966:
[----:B------:R0:W-:Y:S01]  /*44b0*/  STG.E.U8 desc[UR36][R8.64], R4 ;  /* 0x0000000408007986 */ /* 0x0001e2000c101124 */
[----:B------:R-:W-:Y:S05]  /*44c0*/  BRA `(.L_x_14947) ;  /* 0x00000004000c7947 */ /* 0x000fea0003800000 */
.L_x_14964:
        /* <DEDUP_REMOVED lines=13> */
.L_x_14972:
[----:B------:R-:W-:-:S04]  /*45a0*/  SHF.R.U32.HI R0, RZ, 0x15, R3 ;  /* 0x00000015ff007819 */ /* 0x000fc80000011603 */
[----:B------:R-:W-:-:S04]  /*45b0*/  LOP3.LUT R0, R0, 0x1, RZ, 0xc0, !PT ;  /* 0x0000000100007812 */ /* 0x000fc800078ec0ff */
[----:B------:R-:W-:-:S04]  /*45c0*/  IADD3 R0, PT, PT, R3, 0x88fffff, R0 ;  /* 0x088fffff03007810 */ /* 0x000fc80007ffe000 */
[----:B------:R-:W-:-:S04]  /*45d0*/  SHF.R.U32.HI R0, RZ, 0x15, R0 ;  /* 0x00000015ff007819 */ /* 0x000fc80000011600 */
[----:B------:R-:W-:-:S07]  /*45e0*/  LOP3.LUT R0, R0, 0xff, RZ, 0xc0, !PT ;  /* 0x000000ff00007812 */ /* 0x000fce00078ec0ff */
.L_x_14973:
[----:B------:R-:W-:-:S04]  /*45f0*/  SHF.R.U32.HI R3, RZ, 0x18, R3 ;  /* 0x00000018ff037819 */ /* 0x000fc80000011603 */
[----:B------:R-:W-:-:S04]  /*4600*/  LOP3.LUT R0, R0, 0x80, R3, 0xf8, !PT ;  /* 0x0000008000007812 */ /* 0x000fc800078ef803 */
[----:B------:R-:W-:-:S07]  /*4610*/  PRMT R4, R0, 0x7610, R4 ;  /* 0x0000761000047816 */ /* 0x000fce0000000004 */
.L_x_14971:
[----:B------:R-:W-:Y:S05]  /*4620*/  BSYNC.RECONVERGENT B0 ;  /* 0x0000000000007941 */ /* 0x000fea0003800200 */
.L_x_14970:
[----:B------:R0:W-:Y:S01]  /*4630*/  STG.E.U8 desc[UR36][R8.64], R4 ;  /* 0x0000000408007986 */ /* 0x0001e2000c101124 */
[----:B------:R-:W-:Y:S05]  /*4640*/  BRA `(.L_x_14947) ;  /* 0x0000000000ac7947 */ /* 0x000fea0003800000 */
.L_x_14963:
[----:B------:R-:W-:-:S13]  /*4650*/  ISETP.NE.AND P0, PT, R0, 0x1c, PT ;  /* 0x0000001c0000780c */ /* 0x000fda0003f05270 */
[----:B------:R-:W-:Y:S05]  /*4660*/  @!P0 BRA `(.L_x_14974) ;  /* 0x0000000000a08947 */ /* 0x000fea0003800000 */
[----:B------:R-:W-:-:S13]  /*4670*/  ISETP.NE.AND P0, PT, R0, 0x1d, PT ;  /* 0x0000001d0000780c */ /* 0x000fda0003f05270 */
[----:B------:R-:W-:Y:S05]  /*4680*/  @!P0 BRA `(.L_x_14975) ;  /* 0x00000000008c8947 */ /* 0x000fea0003800000 */
[----:B------:R-:W-:-:S13]  /*4690*/  ISETP.NE.AND P0, PT, R0, 0x2c, PT ;  /* 0x0000002c0000780c */ /* 0x000fda0003f05270 */
[----:B------:R-:W-:Y:S05]  /*46a0*/  @!P0 BRA `(.L_x_14976) ;  /* 0x0000000000448947 */ /* 0x000fea0003800000 */
.L_x_14946:
        /* <DEDUP_REMOVED lines=16> */
.L_x_14977:
[----:B------:R-:W-:Y:S05]  /*47b0*/  BRA `(.L_x_14947) ;  /* 0x0000000000507947 */ /* 0x000fea0003800000 */
.L_x_14976:
        /* <DEDUP_REMOVED lines=16> */
.L_x_14975:
[----:B------:R-:W-:-:S05]  /*48c0*/  SHF.R.S32.HI R5, RZ, 0x1f, R4 ;  /* 0x0000001fff057819 */ /* 0x000fca0000011404 */
[----:B------:R0:W-:Y:S01]  /*48d0*/  STG.E.64 desc[UR36][R8.64], R4 ;  /* 0x0000000408007986 */ /* 0x0001e2000c101b24 */
[----:B------:R-:W-:Y:S05]  /*48e0*/  BRA `(.L_x_14947) ;  /* 0x0000000000047947 */ /* 0x000fea0003800000 */
.L_x_14974:
[----:B------:R0:W-:Y:S02]  /*48f0*/  STG.E desc[UR36][R8.64], R4 ;  /* 0x0000000408007986 */ /* 0x0001e4000c101924 */
.L_x_14947:
        /* <DEDUP_REMOVED lines=23> */
.L_x_14982:
[----:B------:R0:W-:Y:S01]  /*4a70*/  STG.E.U8 desc[UR36][R8.64], R24 ;  /* 0x0000001808007986 */ /* 0x0001e2000c101124 */
[----:B------:R-:W-:Y:S05]  /*4a80*/  BRA `(.L_x_14984) ;  /* 0x0000000c00707947 */ /* 0x000fea0003800000 */
.L_x_14981:
[----:B------:R-:W-:-:S13]  /*4a90*/  ISETP.NE.AND P0, PT, R0, 0x2, PT ;  /* 0x000000020000780c */ /* 0x000fda0003f05270 */
[----:B------:R-:W-:Y:S05]  /*4aa0*/  @!P0 BRA `(.L_x_14985) ;  /* 0x0000000000288947 */ /* 0x000fea0003800000 */
[----:B------:R-:W-:-:S13]  /*4ab0*/  ISETP.NE.AND P0, PT, R0, 0x3, PT ;  /* 0x000000030000780c */ /* 0x000fda0003f05270 */
[----:B------:R-:W-:Y:S05]  /*4ac0*/  @!P0 BRA `(.L_x_14986) ;  /* 0x0000000000188947 */ /* 0x000fea0003800000 */
[----:B------:R-:W-:-:S13]  /*4ad0*/  ISETP.NE.AND P0, PT, R0, 0x4, PT ;  /* 0x000000040000780c */ /* 0x000fda0003f05270 */
[----:B------:R-:W-:Y:S05]  /*4ae0*/  @P0 BRA `(.L_x_14983) ;  /* 0x0000000800680947 */ /* 0x000fea0003800000 */
[----:B------:R-:W-:-:S05]  /*4af0*/  IMAD.MOV R4, RZ, RZ, -R25 ;  /* 0x000000ffff047224 */ /* 0x000fca00078e0a19 */
[----:B------:R-:W-:-:S05]  /*4b00*/  SHF.R.S32.HI R5, RZ, 0x1f, R4 ;  /* 0x0000001fff057819 */ /* 0x000fca0000011404 */
[----:B------:R4:W-:Y:S01]  /*4b10*/  STG.E.64 desc[UR36][R8.64], R4 ;  /* 0x0000000408007986 */ /* 0x0009e2000c101b24 */
[----:B------:R-:W-:Y:S05]  /*4b20*/  BRA `(.L_x_14984) ;  /* 0x0000000c00487947 */ /* 0x000fea0003800000 */
.L_x_14986:
[----:B------:R3:W-:Y:S01]  /*4b30*/  STG.E desc[UR36][R8.64], R24 ;  /* 0x0000001808007986 */ /* 0x0007e2000c101924 */
[----:B------:R-:W-:Y:S05]  /*4b40*/  BRA `(.L_x_14984) ;  /* 0x0000000c00407947 */ /* 0x000fea0003800000 */
.L_x_14985:
[----:B------:R2:W-:Y:S01]  /*4b50*/  STG.E.U16 desc[UR36][R8.64], R24 ;  /* 0x0000001808007986 */ /* 0x0005e2000c101524 */
[----:B------:R-:W-:Y:S05]  /*4b60*/  BRA `(.L_x_14984) ;  /* 0x0000000c00387947 */ /* 0x000fea0003800000 */
.L_x_14980:
[----:B------:R-:W-:-:S13]  /*4b70*/  ISETP.GT.AND P0, PT, R0, 0x6, PT ;  /* 0x000000060000780c */ /* 0x000fda0003f04270 */
[----:B------:R-:W-:Y:S05]  /*4b80*/  @P0 BRA `(.L_x_14987) ;  /* 0x0000000000340947 */ /* 0x000fea0003800000 */
[----:B------:R-:W-:-:S13]  /*4b90*/  ISETP.NE.AND P0, PT, R0, 0x5, PT ;  /* 0x000000050000780c */ /* 0x000fda0003f05270 */
[----:B------:R-:W-:Y:S05]  /*4ba0*/  @!P0 BRA `(.L_x_14988) ;  /* 0x0000000000188947 */ /* 0x000fea0003800000 */
[----:B------:R-:W-:-:S13]  /*4bb0*/  ISETP.NE.AND P0, PT, R0, 0x6, PT ;  /* 0x000000060000780c */ /* 0x000fda0003f05270 */
[----:B------:R-:W-:Y:S05]  /*4bc0*/  @P0 BRA `(.L_x_14983) ;  /* 0x0000000800300947 */ /* 0x000fea0003800000 */
[----:B------:R-:W-:-:S05]  /*4bd0*/  IMAD.MOV R3, RZ, RZ, -R25 ;  /* 0x000000ffff037224 */ /* 0x000fca00078e0a19 */
[----:B------:R-:W-:-:S05]  /*4be0*/  I2FP.F32.S32 R3, R3 ;  /* 0x0000000300037245 */ /* 0x000fca0000201400 */
[----:B------:R0:W-:Y:S01]  /*4bf0*/  STG.E desc[UR36][R8.64], R3 ;  /* 0x0000000308007986 */ /* 0x0001e2000c101924 */
[----:B------:R-:W-:Y:S05]  /*4c00*/  BRA `(.L_x_14984) ;  /* 0x0000000c00107947 */ /* 0x000fea0003800000 */
.L_x_14988:
[----:B------:R-:W-:-:S05]  /*4c10*/  IMAD.MOV R25, RZ, RZ, -R25 ;  /* 0x000000ffff197224 */ /* 0x000fca00078e0a19 */
[----:B------:R-:W-:-:S04]  /*4c20*/  I2FP.F32.S32 R0, R25 ;  /* 0x0000001900007245 */ /* 0x000fc80000201400 */
[----:B------:R-:W-:-:S05]  /*4c30*/  F2FP.F16.F32.PACK_AB R0, RZ, R0 ;  /* 0x00000000ff00723e */ /* 0x000fca00000000ff */
[----:B------:R0:W-:Y:S01]  /*4c40*/  STG.E.U16 desc[UR36][R8.64], R0 ;  /* 0x0000000008007986 */ /* 0x0001e2000c101524 */
[----:B------:R-:W-:Y:S05]  /*4c50*/  BRA `(.L_x_14984) ;  /* 0x0000000800fc7947 */ /* 0x000fea0003800000 */
.L_x_14987:
        /* <DEDUP_REMOVED lines=8> */
[----:B------:R-:W-:-:S05]  /*4ce0*/  I2FP.F32.S32 R4, R25 ;  /* 0x0000001900047245 */ /* 0x000fca0000201400 */
[----:B------:R0:W-:Y:S01]  /*4cf0*/  STG.E.64 desc[UR36][R8.64], R4 ;  /* 0x0000000408007986 */ /* 0x0001e2000c101b24 */
[----:B------:R-:W-:Y:S05]  /*4d00*/  BRA `(.L_x_14984) ;  /* 0x0000000800d07947 */ /* 0x000fea0003800000 */
.L_x_14990:
[----:B------:R-:W-:-:S05]  /*4d10*/  IMAD.MOV R25, RZ, RZ, -R25 ;  /* 0x000000ffff197224 */ /* 0x000fca00078e0a19 */
[----:B------:R-:W-:-:S04]  /*4d20*/  I2FP.F32.S32 R25, R25 ;  /* 0x0000001900197245 */ /* 0x000fc80000201400 */
[----:B------:R-:W-:-:S04]  /*4d30*/  F2FP.F16.F32.PACK_AB R3, RZ, R25 ;  /* 0x00000019ff03723e */ /* 0x000fc800000000ff */
[----:B------:R-:W-:-:S05]  /*4d40*/  PRMT R3, R3, 0x5410, RZ ;  /* 0x0000541003037816 */ /* 0x000fca00000000ff */
[----:B------:R0:W-:Y:S01]  /*4d50*/  STG.E desc[UR36][R8.64], R3 ;  /* 0x0000000308007986 */ /* 0x0001e2000c101924 */
[----:B------:R-:W-:Y:S05]  /*4d60*/  BRA `(.L_x_14984) ;  /* 0x0000000800b87947 */ /* 0x000fea0003800000 */
.L_x_14989:
[----:B------:R-:W-:-:S06]  /*4d70*/  IMAD.MOV R4, RZ, RZ, -R25 ;  /* 0x000000ffff047224 */ /* 0x000fcc00078e0a19 */
[----:B------:R-:W0:Y:S02]  /*4d80*/  I2F.F64 R4, R4 ;  /* 0x0000000400047312 */ /* 0x000e240000201c00 */
[----:B0-----:R0:W-:Y:S01]  /*4d90*/  STG.E.64 desc[UR36][R8.64], R4 ;  /* 0x0000000408007986 */ /* 0x0011e2000c101b24 */
[----:B------:R-:W-:Y:S05]  /*4da0*/  BRA `(.L_x_14984) ;  /* 0x0000000800a87947 */ /* 0x000fea0003800000 */
.L_x_14979:
        /* <DEDUP_REMOVED lines=12> */
.L_x_14994:
[----:B------:R-:W-:Y:S01]  /*4e70*/  IMAD.MOV R25, RZ, RZ, -R25 ;  /* 0x000000ffff197224 */ /* 0x000fe200078e0a19 */
[----:B------:R-:W-:Y:S01]  /*4e80*/  BSSY.RECONVERGENT B0, `(.L_x_14995) ;  /* 0x0000014000007945 */ /* 0x000fe20003800200 */
[----:B------:R-:W-:-:S03]  /*4e90*/  IMAD.MOV.U32 R4, RZ, RZ, 0x80 ;  /* 0x00000080ff047424 */ /* 0x000fc600078e00ff */
[----:B------:R-:W-:-:S04]  /*4ea0*/  I2FP.F32.S32 R25, R25 ;  /* 0x0000001900197245 */ /* 0x000fc80000201400 */
        /* <DEDUP_REMOVED lines=14> */
.L_x_14997:
[----:B------:R-:W-:-:S04]  /*4f90*/  SHF.R.U32.HI R3, RZ, 0x18, R25 ;  /* 0x00000018ff037819 */ /* 0x000fc80000011619 */
[----:B------:R-:W-:-:S04]  /*4fa0*/  LOP3.LUT R0, R0, 0x80, R3, 0xf8, !PT ;  /* 0x0000008000007812 */ /* 0x000fc800078ef803 */
[----:B------:R-:W-:-:S07]  /*4fb0*/  PRMT R4, R0, 0x7610, R4 ;  /* 0x0000761000047816 */ /* 0x000fce0000000004 */
.L_x_14996:
[----:B------:R-:W-:Y:S05]  /*4fc0*/  BSYNC.RECONVERGENT B0 ;  /* 0x0000000000007941 */ /* 0x000fea0003800200 */
.L_x_14995:
[----:B------:R0:W-:Y:S01]  /*4fd0*/  STG.E.U8 desc[UR36][R8.64], R4 ;  /* 0x0000000408007986 */ /* 0x0001e2000c101124 */
[----:B------:R-:W-:Y:S05]  /*4fe0*/  BRA `(.L_x_14984) ;  /* 0x0000000800187947 */ /* 0x000fea0003800000 */
.L_x_14993:
        /* <DEDUP_REMOVED lines=18> */
.L_x_15000:
[----:B------:R-:W-:-:S04]  /*5110*/  SHF.R.U32.HI R3, RZ, 0x18, R25 ;  /* 0x00000018ff037819 */ /* 0x000fc80000011619 */
[----:B------:R-:W-:-:S04]  /*5120*/  LOP3.LUT R0, R0, 0x80, R3, 0xf8, !PT ;  /* 0x0000008000007812 */ /* 0x000fc800078ef803 */
[----:B------:R-:W-:-:S07]  /*5130*/  PRMT R4, R0, 0x7610, R4 ;  /* 0x0000761000047816 */ /* 0x000fce0000000004 */
.L_x_14999:
[----:B------:R-:W-:Y:S05]  /*5140*/  BSYNC.RECONVERGENT B0 ;  /* 0x0000000000007941 */ /* 0x000fea0003800200 */
.L_x_14998:
[----:B------:R0:W-:Y:S01]  /*5150*/  STG.E.U8 desc[UR36][R8.64], R4 ;  /* 0x0000000408007986 */ /* 0x0001e2000c101124 */
[----:B------:R-:W-:Y:S05]  /*5160*/  BRA `(.L_x_14984) ;  /* 0x0000000400b87947 */ /* 0x000fea0003800000 */
.L_x_14992:
[----:B------:R-:W-:-:S13]  /*5170*/  ISETP.NE.AND P0, PT, R0, 0x1c, PT ;  /* 0x0000001c0000780c */ /* 0x000fda0003f05270 */
[----:B------:R-:W-:Y:S05]  /*5180*/  @!P0 BRA `(.L_x_15001) ;  /* 0x0000000000648947 */ /* 0x000fea0003800000 */
[----:B------:R-:W-:-:S13]  /*5190*/  ISETP.NE.AND P0, PT, R0, 0x1d, PT ;  /* 0x0000001d0000780c */ /* 0x000fda0003f05270 */
[----:B------:R-:W-:Y:S05]  /*51a0*/  @!P0 BRA `(.L_x_15002) ;  /* 0x00000000004c8947 */ /* 0x000fea0003800000 */
[----:B------:R-:W-:-:S13]  /*51b0*/  ISETP.NE.AND P0, PT, R0, 0x2c, PT ;  /* 0x0000002c0000780c */ /* 0x000fda0003f05270 */
[----:B------:R-:W-:Y:S05]  /*51c0*/  @P0 BRA `(.L_x_14983) ;  /* 0x0000000000b00947 */ /* 0x000fea0003800000 */
[----:B------:R-:W-:-:S05]  /*51d0*/  IMAD.MOV R25, RZ, RZ, -R25 ;  /* 0x000000ffff197224 */ /* 0x000fca00078e0a19 */
        /* <DEDUP_REMOVED lines=16> */
.L_x_15002:
[----:B------:R-:W-:-:S05]  /*52e0*/  IMAD.MOV R4, RZ, RZ, -R25 ;  /* 0x000000ffff047224 */ /* 0x000fca00078e0a19 */
[----:B------:R-:W-:-:S05]  /*52f0*/  SHF.R.S32.HI R5, RZ, 0x1f, R4 ;  /* 0x0000001fff057819 */ /* 0x000fca0000011404 */
[----:B------:R0:W-:Y:S01]  /*5300*/  STG.E.64 desc[UR36][R8.64], R4 ;  /* 0x0000000408007986 */ /* 0x0001e2000c101b24 */
[----:B------:R-:W-:Y:S05]  /*5310*/  BRA `(.L_x_14984) ;  /* 0x00000004004c7947 */ /* 0x000fea0003800000 */
.L_x_15001:
[----:B------:R0:W-:Y:S01]  /*5320*/  STG.E desc[UR36][R8.64], R24 ;  /* 0x0000001808007986 */ /* 0x0001e2000c101924 */
[----:B------:R-:W-:Y:S05]  /*5330*/  BRA `(.L_x_14984) ;  /* 0x0000000400447947 */ /* 0x000fea0003800000 */
.L_x_14991:
        /* <DEDUP_REMOVED lines=10> */
.L_x_15004:
[----:B------:R-:W-:Y:S01]  /*53e0*/  IMAD.MOV R4, RZ, RZ, -R25 ;  /* 0x000000ffff047224 */ /* 0x000fe200078e0a19 */
[----:B------:R-:W-:-:S05]  /*53f0*/  CS2R R6, SRZ ;  /* 0x0000000000067805 */ /* 0x000fca000001ff00 */
[----:B------:R-:W0:Y:S02]  /*5400*/  I2F.F64 R4, R4 ;  /* 0x0000000400047312 */ /* 0x000e240000201c00 */
[----:B0-----:R0:W-:Y:S01]  /*5410*/  STG.E.128 desc[UR36][R8.64], R4 ;  /* 0x0000000408007986 */ /* 0x0011e2000c101d24 */
[----:B------:R-:W-:Y:S05]  /*5420*/  BRA `(.L_x_14984) ;  /* 0x0000000400087947 */ /* 0x000fea0003800000 */
.L_x_15003:
[----:B------:R-:W-:-:S13]  /*5430*/  ISETP.NE.AND P0, PT, R0, 0xf, PT ;  /* 0x0000000f0000780c */ /* 0x000fda0003f05270 */
[----:B------:R-:W-:Y:S05]  /*5440*/  @!P0 BRA `(.L_x_15005) ;  /* 0x0000000000f08947 */ /* 0x000fea0003800000 */
[----:B------:R-:W-:-:S13]  /*5450*/  ISETP.NE.AND P0, PT, R0, 0x17, PT ;  /* 0x000000170000780c */ /* 0x000fda0003f05270 */
[----:B------:R-:W-:Y:S05]  /*5460*/  @!P0 BRA `(.L_x_15006) ;  /* 0x0000000000948947 */ /* 0x000fea0003800000 */
[----:B------:R-:W-:-:S13]  /*5470*/  ISETP.NE.AND P0, PT, R0, 0x18, PT ;  /* 0x000000180000780c */ /* 0x000fda0003f05270 */
[----:B------:R-:W-:Y:S05]  /*5480*/  @!P0 BRA `(.L_x_15007) ;  /* 0x0000000000448947 */ /* 0x000fea0003800000 */
.L_x_14983:
        /* <DEDUP_REMOVED lines=16> */
.L_x_15008:
[----:B------:R-:W-:Y:S05]  /*5590*/  BRA `(.L_x_14984) ;  /* 0x0000000000ac7947 */ /* 0x000fea0003800000 */
.L_x_15007:
[----:B------:R-:W-:Y:S01]  /*55a0*/  IMAD.MOV R25, RZ, RZ, -R25 ;  /* 0x000000ffff197224 */ /* 0x000fe200078e0a19 */
[----:B------:R-:W-:Y:S01]  /*55b0*/  BSSY.RECONVERGENT B0, `(.L_x_15009) ;  /* 0x000000d000007945 */ /* 0x000fe20003800200 */
[----:B------:R-:W-:-:S03]  /*55c0*/  IMAD.MOV.U32 R0, RZ, RZ, 0x7f ;  /* 0x0000007fff007424 */ /* 0x000fc600078e00ff */
[----:B------:R-:W-:-:S04]  /*55d0*/  I2FP.F32.S32 R25, R25 ;  /* 0x0000001900197245 */ /* 0x000fc80000201400 */
        /* <DEDUP_REMOVED lines=10> */
.L_x_15010:
[----:B------:R-:W-:Y:S05]  /*5680*/  BSYNC.RECONVERGENT B0 ;  /* 0x0000000000007941 */ /* 0x000fea0003800200 */
.L_x_15009:
[----:B------:R-:W-:-:S05]  /*5690*/  LOP3.LUT R3, R0, 0x80, R3, 0xf8, !PT ;  /* 0x0000008000037812 */ /* 0x000fca00078ef803 */
[----:B------:R0:W-:Y:S01]  /*56a0*/  STG.E.U8 desc[UR36][R8.64], R3 ;  /* 0x0000000308007986 */ /* 0x0001e2000c101124 */
[----:B------:R-:W-:Y:S05]  /*56b0*/  BRA `(.L_x_14984) ;  /* 0x0000000000647947 */ /* 0x000fea0003800000 */
.L_x_15006:
[----:B------:R-:W-:Y:S01]  /*56c0*/  IMAD.MOV R25, RZ, RZ, -R25 ;  /* 0x000000ffff197224 */ /* 0x000fe200078e0a19 */
[----:B------:R-:W-:Y:S04]  /*56d0*/  BSSY.RECONVERGENT B0, `(.L_x_15011) ;  /* 0x000000f000007945 */ /* 0x000fe80003800200 */
        /* <DEDUP_REMOVED lines=11> */
.L_x_15012:
[----:B------:R-:W-:Y:S01]  /*5790*/  IMAD.MOV.U32 R0, RZ, RZ, 0x7f ;  /* 0x0000007fff007424 */ /* 0x000fe200078e00ff */
[----:B------:R-:W-:-:S04]  /*57a0*/  ISETP.GT.U32.AND P0, PT, R3, 0x7f800000, PT ;  /* 0x7f8000000300780c */ /* 0x000fc80003f04070 */
[----:B------:R-:W-:-:S09]  /*57b0*/  SEL R0, R0, 0x7c, P0 ;  /* 0x0000007c00007807 */ /* 0x000fd20000000000 */
.L_x_15013:
[----:B------:R-:W-:Y:S05]  /*57c0*/  BSYNC.RECONVERGENT B0 ;  /* 0x0000000000007941 */ /* 0x000fea0003800200 */
.L_x_15011:
[----:B------:R-:W-:-:S04]  /*57d0*/  SHF.R.U32.HI R3, RZ, 0x18, R25 ;  /* 0x00000018ff037819 */ /* 0x000fc80000011619 */
[----:B------:R-:W-:-:S05]  /*57e0*/  LOP3.LUT R3, R0, 0x80, R3, 0xf8, !PT ;  /* 0x0000008000037812 */ /* 0x000fca00078ef803 */
[----:B------:R0:W-:Y:S01]  /*57f0*/  STG.E.U8 desc[UR36][R8.64], R3 ;  /* 0x0000000308007986 */ /* 0x0001e2000c101124 */
[----:B------:R-:W-:Y:S05]  /*5800*/  BRA `(.L_x_14984) ;  /* 0x0000000000107947 */ /* 0x000fea0003800000 */
.L_x_15005:
[----:B------:R-:W-:-:S05]  /*5810*/  IMAD.MOV R25, RZ, RZ, -R25 ;  /* 0x000000ffff197224 */ /* 0x000fca00078e0a19 */
[----:B------:R-:W-:-:S04]  /*5820*/  I2FP.F32.S32 R0, R25 ;  /* 0x0000001900007245 */ /* 0x000fc80000201400 */
[----:B------:R-:W-:-:S05]  /*5830*/  F2FP.BF16.F32.PACK_AB R0, RZ, R0 ;  /* 0x00000000ff00723e */ /* 0x000fca00000010ff */
[----:B------:R0:W-:Y:S02]  /*5840*/  STG.E.U16 desc[UR36][R8.64], R0 ;  /* 0x0000000008007986 */ /* 0x0001e4000c101524 */
.L_x_14984:
[----:B------:R-:W-:-:S07]  /*5850*/  VIADD R23, R23, 0x80 ;  /* 0x0000008017177836 */ /* 0x000fce0000000000 */
.L_x_14941:
[----:B------:R-:W-:-:S13]  /*5860*/  ISETP.GE.AND P0, PT, R23, R22, PT ;  /* 0x000000161700720c */ /* 0x000fda0003f06270 */
[----:B------:R-:W-:Y:S05]  /*5870*/  @P0 BREAK.RELIABLE B6 ;  /* 0x0000000000060942 */ /* 0x000fea0003800100 */
[----:B------:R-:W-:Y:S05]  /*5880*/  @P0 BRA `(.L_x_14978) ;  /* 0x0000000c00d00947 */ /* 0x000fea0003800000 */
[----:B------:R-:W-:Y:S05]  /*5890*/  BSYNC.RELIABLE B6 ;  /* 0x0000000000067941 */ /* 0x000fea0003800100 */
.L_x_14940:
        /* <DEDUP_REMOVED lines=20> */
.L_x_15017:
[----:B------:R0:W-:Y:S01]  /*59e0*/  STG.E.U8 desc[UR36][R8.64], R19 ;  /* 0x0000001308007986 */ /* 0x0001e2000c101124 */
[----:B------:R-:W-:Y:S05]  /*59f0*/  BRA `(.L_x_15019) ;  /* 0x0000000c00707947 */ /* 0x000fea0003800000 */
.L_x_15016:
        /* <DEDUP_REMOVED lines=10> */
.L_x_15021:
[----:B------:R0:W-:Y:S01]  /*5aa0*/  STG.E desc[UR36][R8.64], R19 ;  /* 0x0000001308007986 */ /* 0x0001e2000c101924 */
[----:B------:R-:W-:Y:S05]  /*5ab0*/  BRA `(.L_x_15019) ;  /* 0x0000000c00407947 */ /* 0x000fea0003800000 */
.L_x_15020:
[----:B------:R0:W-:Y:S01]  /*5ac0*/  STG.E.U16 desc[UR36][R8.64], R19 ;  /* 0x0000001308007986 */ /* 0x0001e2000c101524 */
[----:B------:R-:W-:Y:S05]  /*5ad0*/  BRA `(.L_x_15019) ;  /* 0x0000000c00387947 */ /* 0x000fea0003800000 */
.L_x_15015:
        /* <DEDUP_REMOVED lines=10> */
.L_x_15023:
[----:B------:R-:W-:-:S05]  /*5b80*/  IMAD.MOV R16, RZ, RZ, -R16 ;  /* 0x000000ffff107224 */ /* 0x000fca00078e0a10 */
[----:B------:R-:W-:-:S04]  /*5b90*/  I2FP.F32.S32 R0, R16 ;  /* 0x0000001000007245 */ /* 0x000fc80000201400 */
[----:B------:R-:W-:-:S05]  /*5ba0*/  F2FP.F16.F32.PACK_AB R0, RZ, R0 ;  /* 0x00000000ff00723e */ /* 0x000fca00000000ff */
[----:B------:R0:W-:Y:S01]  /*5bb0*/  STG.E.U16 desc[UR36][R8.64], R0 ;  /* 0x0000000008007986 */ /* 0x0001e2000c101524 */
[----:B------:R-:W-:Y:S05]  /*5bc0*/  BRA `(.L_x_15019) ;  /* 0x0000000800fc7947 */ /* 0x000fea0003800000 */
.L_x_15022:
        /* <DEDUP_REMOVED lines=11> */
.L_x_15025:
[----:B------:R-:W-:-:S05]  /*5c80*/  IMAD.MOV R16, RZ, RZ, -R16 ;  /* 0x000000ffff107224 */ /* 0x000fca00078e0a10 */
[----:B------:R-:W-:-:S04]  /*5c90*/  I2FP.F32.S32 R16, R16 ;  /* 0x0000001000107245 */ /* 0x000fc80000201400 */
[----:B------:R-:W-:-:S04]  /*5ca0*/  F2FP.F16.F32.PACK_AB R3, RZ, R16 ;  /* 0x00000010ff03723e */ /* 0x000fc800000000ff */
[----:B------:R-:W-:-:S05]  /*5cb0*/  PRMT R3, R3, 0x5410, RZ ;  /* 0x0000541003037816 */ /* 0x000fca00000000ff */
[----:B------:R0:W-:Y:S01]  /*5cc0*/  STG.E desc[UR36][R8.64], R3 ;  /* 0x0000000308007986 */ /* 0x0001e2000c101924 */
[----:B------:R-:W-:Y:S05]  /*5cd0*/  BRA `(.L_x_15019) ;  /* 0x0000000800b87947 */ /* 0x000fea0003800000 */
.L_x_15024:
[----:B------:R-:W-:-:S06]  /*5ce0*/  IMAD.MOV R4, RZ, RZ, -R16 ;  /* 0x000000ffff047224 */ /* 0x000fcc00078e0a10 */
[----:B------:R-:W0:Y:S02]  /*5cf0*/  I2F.F64 R4, R4 ;  /* 0x0000000400047312 */ /* 0x000e240000201c00 */
[----:B0-----:R0:W-:Y:S01]  /*5d00*/  STG.E.64 desc[UR36][R8.64], R4 ;  /* 0x0000000408007986 */ /* 0x0011e2000c101b24 */
[----:B------:R-:W-:Y:S05]  /*5d10*/  BRA `(.L_x_15019) ;  /* 0x0000000800a87947 */ /* 0x000fea0003800000 */
.L_x_15014:
        /* <DEDUP_REMOVED lines=12> */
.L_x_15029:
        /* <DEDUP_REMOVED lines=18> */
.L_x_15032:
[----:B------:R-:W-:-:S04]  /*5f00*/  SHF.R.U32.HI R3, RZ, 0x18, R5 ;  /* 0x00000018ff037819 */ /* 0x000fc80000011605 */
[----:B------:R-:W-:-:S04]  /*5f10*/  LOP3.LUT R0, R0, 0x80, R3, 0xf8, !PT ;  /* 0x0000008000007812 */ /* 0x000fc800078ef803 */
[----:B------:R-:W-:-:S07]  /*5f20*/  PRMT R4, R0, 0x7610, R4 ;  /* 0x0000761000047816 */ /* 0x000fce0000000004 */
.L_x_15031:
[----:B------:R-:W-:Y:S05]  /*5f30*/  BSYNC.RECONVERGENT B0 ;  /* 0x0000000000007941 */ /* 0x000fea0003800200 */
.L_x_15030:
[----:B------:R0:W-:Y:S01]  /*5f40*/  STG.E.U8 desc[UR36][R8.64], R4 ;  /* 0x0000000408007986 */ /* 0x0001e2000c101124 */
[----:B------:R-:W-:Y:S05]  /*5f50*/  BRA `(.L_x_15019) ;  /* 0x0000000800187947 */ /* 0x000fea0003800000 */
.L_x_15028:
        /* <DEDUP_REMOVED lines=18> */
.L_x_15035:
[----:B------:R-:W-:-:S04]  /*6080*/  SHF.R.U32.HI R3, RZ, 0x18, R5 ;  /* 0x00000018ff037819 */ /* 0x000fc80000011605 */
[----:B------:R-:W-:-:S04]  /*6090*/  LOP3.LUT R0, R0, 0x80, R3, 0xf8, !PT ;  /* 0x0000008000007812 */ /* 0x000fc800078ef803 */
[----:B------:R-:W-:-:S07]  /*60a0*/  PRMT R4, R0, 0x7610, R4 ;  /* 0x0000761000047816 */ /* 0x000fce0000000004 */
.L_x_15034:
[----:B------:R-:W-:Y:S05]  /*60b0*/  BSYNC.RECONVERGENT B0 ;  /* 0x0000000000007941 */ /* 0x000fea0003800200 */
.L_x_15033:
[----:B------:R0:W-:Y:S01]  /*60c0*/  STG.E.U8 desc[UR36][R8.64], R4 ;  /* 0x0000000408007986 */ /* 0x0001e2000c101124 */
[----:B------:R-:W-:Y:S05]  /*60d0*/  BRA `(.L_x_15019) ;  /* 0x0000000400b87947 */ /* 0x000fea0003800000 */
.L_x_15027:
        /* <DEDUP_REMOVED lines=23> */
.L_x_15037:
[----:B------:R-:W-:-:S05]  /*6250*/  IMAD.MOV R4, RZ, RZ, -R16 ;  /* 0x000000ffff047224 */ /* 0x000fca00078e0a10 */
[----:B------:R-:W-:-:S05]  /*6260*/  SHF.R.S32.HI R5, RZ, 0x1f, R4 ;  /* 0x0000001fff057819 */ /* 0x000fca0000011404 */
[----:B------:R0:W-:Y:S01]  /*6270*/  STG.E.64 desc[UR36][R8.64], R4 ;  /* 0x0000000408007986 */ /* 0x0001e2000c101b24 */
[----:B------:R-:W-:Y:S05]  /*6280*/  BRA `(.L_x_15019) ;  /* 0x00000004004c7947 */ /* 0x000fea0003800000 */
.L_x_15036:
[----:B------:R0:W-:Y:S01]  /*6290*/  STG.E desc[UR36][R8.64], R19 ;  /* 0x0000001308007986 */ /* 0x0001e2000c101924 */
[----:B------:R-:W-:Y:S05]  /*62a0*/  BRA `(.L_x_15019) ;  /* 0x0000000400447947 */ /* 0x000fea0003800000 */
.L_x_15026:
        /* <DEDUP_REMOVED lines=10> */
.L_x_15039:
[----:B------:R-:W-:Y:S01]  /*6350*/  IMAD.MOV R4, RZ, RZ, -R16 ;  /* 0x000000ffff047224 */ /* 0x000fe200078e0a10 */
[----:B------:R-:W-:-:S05]  /*6360*/  CS2R R6, SRZ ;  /* 0x0000000000067805 */ /* 0x000fca000001ff00 */
[----:B------:R-:W0:Y:S02]  /*6370*/  I2F.F64 R4, R4 ;  /* 0x0000000400047312 */ /* 0x000e240000201c00 */
[----:B0-----:R4:W-:Y:S01]  /*6380*/  STG.E.128 desc[UR36][R8.64], R4 ;  /* 0x0000000408007986 */ /* 0x0019e2000c101d24 */
[----:B------:R-:W-:Y:S05]  /*6390*/  BRA `(.L_x_15019) ;  /* 0x0000000400087947 */ /* 0x000fea0003800000 */
.L_x_15038:
[----:B------:R-:W-:-:S13]  /*63a0*/  ISETP.NE.AND P0, PT, R0, 0xf, PT ;  /* 0x0000000f0000780c */ /* 0x000fda0003f05270 */
[----:B------:R-:W-:Y:S05]  /*63b0*/  @!P0 BRA `(.L_x_15040) ;  /* 0x0000000000f08947 */ /* 0x000fea0003800000 */
[----:B------:R-:W-:-:S13]  /*63c0*/  ISETP.NE.AND P0, PT, R0, 0x17, PT ;  /* 0x000000170000780c */ /* 0x000fda0003f05270 */
[----:B------:R-:W-:Y:S05]  /*63d0*/  @!P0 BRA `(.L_x_15041) ;  /* 0x0000000000948947 */ /* 0x000fea0003800000 */
[----:B------:R-:W-:-:S13]  /*63e0*/  ISETP.NE.AND P0, PT, R0, 0x18, PT ;  /* 0x000000180000780c */ /* 0x000fda0003f05270 */
[----:B------:R-:W-:Y:S05]  /*63f0*/  @!P0 BRA `(.L_x_15042) ;  /* 0x0000000000448947 */ /* 0x000fea0003800000 */
.L_x_15018:
        /* <DEDUP_REMOVED lines=16> */
.L_x_15043:
[----:B------:R-:W-:Y:S05]  /*6500*/  BRA `(.L_x_15019) ;  /* 0x0000000000ac7947 */ /* 0x000fea0003800000 */
.L_x_15042:
        /* <DEDUP_REMOVED lines=14> */
.L_x_15045:
[----:B------:R-:W-:Y:S05]  /*65f0*/  BSYNC.RECONVERGENT B0 ;  /* 0x0000000000007941 */ /* 0x000fea0003800200 */
.L_x_15044:
[----:B------:R-:W-:-:S05]  /*6600*/  LOP3.LUT R3, R0, 0x80, R3, 0xf8, !PT ;  /* 0x0000008000037812 */ /* 0x000fca00078ef803 */
[----:B------:R2:W-:Y:S01]  /*6610*/  STG.E.U8 desc[UR36][R8.64], R3 ;  /* 0x0000000308007986 */ /* 0x0005e2000c101124 */
[----:B------:R-:W-:Y:S05]  /*6620*/  BRA `(.L_x_15019) ;  /* 0x0000000000647947 */ /* 0x000fea0003800000 */
.L_x_15041:
        /* <DEDUP_REMOVED lines=13> */
.L_x_15047:
[----:B------:R-:W-:Y:S01]  /*6700*/  IMAD.MOV.U32 R0, RZ, RZ, 0x7f ;  /* 0x0000007fff007424 */ /* 0x000fe200078e00ff */
[----:B------:R-:W-:-:S04]  /*6710*/  ISETP.GT.U32.AND P0, PT, R4, 0x7f800000, PT ;  /* 0x7f8000000400780c */ /* 0x000fc80003f04070 */
[----:B------:R-:W-:-:S09]  /*6720*/  SEL R0, R0, 0x7c, P0 ;  /* 0x0000007c00007807 */ /* 0x000fd20000000000 */
.L_x_15048:
[----:B------:R-:W-:Y:S05]  /*6730*/  BSYNC.RECONVERGENT B0 ;  /* 0x0000000000007941 */ /* 0x000fea0003800200 */
.L_x_15046:
[----:B------:R-:W-:-:S04]  /*6740*/  SHF.R.U32.HI R3, RZ, 0x18, R3 ;  /* 0x00000018ff037819 */ /* 0x000fc80000011603 */
[----:B------:R-:W-:-:S05]  /*6750*/  LOP3.LUT R3, R0, 0x80, R3, 0xf8, !PT ;  /* 0x0000008000037812 */ /* 0x000fca00078ef803 */
[----:B------:R1:W-:Y:S01]  /*6760*/  STG.E.U8 desc[UR36][R8.64], R3 ;  /* 0x0000000308007986 */ /* 0x0003e2000c101124 */
[----:B------:R-:W-:Y:S05]  /*6770*/  BRA `(.L_x_15019) ;  /* 0x0000000000107947 */ /* 0x000fea0003800000 */
.L_x_15040:
[----:B------:R-:W-:-:S05]  /*6780*/  IMAD.MOV R16, RZ, RZ, -R16 ;  /* 0x000000ffff107224 */ /* 0x000fca00078e0a10 */
[----:B------:R-:W-:-:S04]  /*6790*/  I2FP.F32.S32 R0, R16 ;  /* 0x0000001000007245 */ /* 0x000fc80000201400 */
[----:B------:R-:W-:-:S05]  /*67a0*/  F2FP.BF16.F32.PACK_AB R0, RZ, R0 ;  /* 0x00000000ff00723e */ /* 0x000fca00000010ff */
[----:B------:R0:W-:Y:S02]  /*67b0*/  STG.E.U16 desc[UR36][R8.64], R0 ;  /* 0x0000000008007986 */ /* 0x0001e4000c101524 */
.L_x_15019:
[----:B------:R-:W-:-:S07]  /*67c0*/  VIADD R23, R23, 0x80 ;  /* 0x0000008017177836 */ /* 0x000fce0000000000 */
.L_x_14978:
[----:B------:R-:W-:Y:S05]  /*67d0*/  BSYNC.RECONVERGENT B7 ;  /* 0x0000000000077941 */ /* 0x000fea0003800200 */
.L_x_14939:
        /* <DEDUP_REMOVED lines=10> */
[----:B------:R-:W-:Y:S01]  /*6880*/  IMAD.MOV R5, RZ, RZ, -R17 ;  /* 0x000000ffff057224 */ /* 0x000fe200078e0a11 */
        /* <DEDUP_REMOVED lines=11> */
.L_x_15052:
[----:B------:R-:W-:Y:S01]  /*6940*/  STG.E.U8 desc[UR36][R2.64], R5 ;  /* 0x0000000502007986 */ /* 0x000fe2000c101124 */
[----:B------:R-:W-:Y:S05]  /*6950*/  EXIT ;  /* 0x000000000000794d */ /* 0x000fea0003800000 */
.L_x_15051:
        /* <DEDUP_REMOVED lines=8> */
[----:B------:R-:W-:Y:S01]  /*69e0*/  STG.E.64 desc[UR36][R2.64], R4 ;  /* 0x0000000402007986 */ /* 0x000fe2000c101b24 */
[----:B------:R-:W-:Y:S05]  /*69f0*/  EXIT ;  /* 0x000000000000794d */ /* 0x000fea0003800000 */
.L_x_15055:
[----:B------:R-:W-:Y:S01]  /*6a00*/  STG.E desc[UR36][R2.64], R5 ;  /* 0x0000000502007986 */ /* 0x000fe2000c101924 */
[----:B------:R-:W-:Y:S05]  /*6a10*/  EXIT ;  /* 0x000000000000794d */ /* 0x000fea0003800000 */
.L_x_15054:
[----:B------:R-:W-:Y:S01]  /*6a20*/  STG.E.U16 desc[UR36][R2.64], R5 ;  /* 0x0000000502007986 */ /* 0x000fe2000c101524 */
[----:B------:R-:W-:Y:S05]  /*6a30*/  EXIT ;  /* 0x000000000000794d */ /* 0x000fea0003800000 */
.L_x_15050:
        /* <DEDUP_REMOVED lines=8> */
[----:B------:R-:W-:Y:S01]  /*6ac0*/  STG.E desc[UR36][R2.64], R5 ;  /* 0x0000000502007986 */ /* 0x000fe2000c101924 */
[----:B------:R-:W-:Y:S05]  /*6ad0*/  EXIT ;  /* 0x000000000000794d */ /* 0x000fea0003800000 */
.L_x_15057:
[----:B------:R-:W-:-:S05]  /*6ae0*/  IMAD.MOV R17, RZ, RZ, -R17 ;  /* 0x000000ffff117224 */ /* 0x000fca00078e0a11 */
[----:B------:R-:W-:-:S04]  /*6af0*/  I2FP.F32.S32 R0, R17 ;  /* 0x0000001100007245 */ /* 0x000fc80000201400 */
[----:B------:R-:W-:-:S05]  /*6b00*/  F2FP.F16.F32.PACK_AB R0, RZ, R0 ;  /* 0x00000000ff00723e */ /* 0x000fca00000000ff */
[----:B------:R-:W-:Y:S01]  /*6b10*/  STG.E.U16 desc[UR36][R2.64], R0 ;  /* 0x0000000002007986 */ /* 0x000fe2000c101524 */
[----:B------:R-:W-:Y:S05]  /*6b20*/  EXIT ;  /* 0x000000000000794d */ /* 0x000fea0003800000 */
.L_x_15056:
        /* <DEDUP_REMOVED lines=9> */
[----:B------:R-:W-:Y:S01]  /*6bc0*/  STG.E.64 desc[UR36][R2.64], R4 ;  /* 0x0000000402007986 */ /* 0x000fe2000c101b24 */
[----:B------:R-:W-:Y:S05]  /*6bd0*/  EXIT ;  /* 0x000000000000794d */ /* 0x000fea0003800000 */
.L_x_15059:
[----:B------:R-:W-:-:S05]  /*6be0*/  IMAD.MOV R17, RZ, RZ, -R17 ;  /* 0x000000ffff117224 */ /* 0x000fca00078e0a11 */
[----:B------:R-:W-:-:S04]  /*6bf0*/  I2FP.F32.S32 R17, R17 ;  /* 0x0000001100117245 */ /* 0x000fc80000201400 */
[----:B------:R-:W-:-:S04]  /*6c00*/  F2FP.F16.F32.PACK_AB R5, RZ, R17 ;  /* 0x00000011ff05723e */ /* 0x000fc800000000ff */
[----:B------:R-:W-:-:S05]  /*6c10*/  PRMT R5, R5, 0x5410, RZ ;  /* 0x0000541005057816 */ /* 0x000fca00000000ff */
[----:B------:R-:W-:Y:S01]  /*6c20*/  STG.E desc[UR36][R2.64], R5 ;  /* 0x0000000502007986 */ /* 0x000fe2000c101924 */
[----:B------:R-:W-:Y:S05]  /*6c30*/  EXIT ;  /* 0x000000000000794d */ /* 0x000fea0003800000 */
.L_x_15058:
[----:B------:R-:W-:-:S06]  /*6c40*/  IMAD.MOV R4, RZ, RZ, -R17 ;  /* 0x000000ffff047224 */ /* 0x000fcc00078e0a11 */
[----:B------:R-:W0:Y:S02]  /*6c50*/  I2F.F64 R4, R4 ;  /* 0x0000000400047312 */ /* 0x000e240000201c00 */
[----:B0-----:R-:W-:Y:S01]  /*6c60*/  STG.E.64 desc[UR36][R2.64], R4 ;  /* 0x0000000402007986 */ /* 0x001fe2000c101b24 */
[----:B------:R-:W-:Y:S05]  /*6c70*/  EXIT ;  /* 0x000000000000794d */ /* 0x000fea0003800000 */
.L_x_15049:
        /* <DEDUP_REMOVED lines=12> */
.L_x_15063:
        /* <DEDUP_REMOVED lines=19> */
.L_x_15066:
[----:B------:R-:W-:-:S04]  /*6e70*/  SHF.R.U32.HI R5, RZ, 0x18, R17 ;  /* 0x00000018ff057819 */ /* 0x000fc80000011611 */
[----:B------:R-:W-:-:S07]  /*6e80*/  LOP3.LUT R0, R0, 0x80, R5, 0xf8, !PT ;  /* 0x0000008000007812 */ /* 0x000fce00078ef805 */
.L_x_15065:
[----:B------:R-:W-:Y:S05]  /*6e90*/  BSYNC.RECONVERGENT B0 ;  /* 0x0000000000007941 */ /* 0x000fea0003800200 */
.L_x_15064:
[----:B------:R-:W-:Y:S01]  /*6ea0*/  STG.E.U8 desc[UR36][R2.64], R0 ;  /* 0x0000000002007986 */ /* 0x000fe2000c101124 */
[----:B------:R-:W-:Y:S05]  /*6eb0*/  EXIT ;  /* 0x000000000000794d */ /* 0x000fea0003800000 */
.L_x_15062:
        /* <DEDUP_REMOVED lines=19> */
.L_x_15069:
[----:B------:R-:W-:-:S04]  /*6ff0*/  SHF.R.U32.HI R5, RZ, 0x18, R17 ;  /* 0x00000018ff057819 */ /* 0x000fc80000011611 */
[----:B------:R-:W-:-:S07]  /*7000*/  LOP3.LUT R0, R0, 0x80, R5, 0xf8, !PT ;  /* 0x0000008000007812 */ /* 0x000fce00078ef805 */
.L_x_15068:
[----:B------:R-:W-:Y:S05]  /*7010*/  BSYNC.RECONVERGENT B0 ;  /* 0x0000000000007941 */ /* 0x000fea0003800200 */
.L_x_15067:
[----:B------:R-:W-:Y:S01]  /*7020*/  STG.E.U8 desc[UR36][R2.64], R0 ;  /* 0x0000000002007986 */ /* 0x000fe2000c101124 */
[----:B------:R-:W-:Y:S05]  /*7030*/  EXIT ;  /* 0x000000000000794d */ /* 0x000fea0003800000 */
.L_x_15061:
[----:B------:R-:W-:-:S13]  /*7040*/  ISETP.NE.AND P0, PT, R0, 0x1c, PT ;  /* 0x0000001c0000780c */ /* 0x000fda0003f05270 */
[----:B------:R-:W-:Y:S05]  /*7050*/  @!P0 BRA `(.L_x_15070) ;  /* 0x0000000000648947 */ /* 0x000fea0003800000 */
[----:B------:R-:W-:-:S13]  /*7060*/  ISETP.NE.AND P0, PT, R0, 0x1d, PT ;  /* 0x0000001d0000780c */ /* 0x000fda0003f05270 */
[----:B------:R-:W-:Y:S05]  /*7070*/  @!P0 BRA `(.L_x_15071) ;  /* 0x00000000004c8947 */ /* 0x000fea0003800000 */
[----:B------:R-:W-:-:S13]  /*7080*/  ISETP.NE.AND P0, PT, R0, 0x2c, PT ;  /* 0x0000002c0000780c */ /* 0x000fda0003f05270 */
[----:B------:R-:W-:Y:S05]  /*7090*/  @P0 BRA `(.L_x_15053) ;  /* 0x0000000000b00947 */ /* 0x000fea0003800000 */
[----:B------:R-:W-:Y:S02]  /*70a0*/  IMAD.MOV R17, RZ, RZ, -R17 ;  /* 0x000000ffff117224 */ /* 0x000fe400078e0a11 */
[----:B------:R-:W-:-:S03]  /*70b0*/  IMAD.MOV.U32 R5, RZ, RZ, 0xff ;  /* 0x000000ffff057424 */ /* 0x000fc600078e00ff */
[----:B------:R-:W-:-:S04]  /*70c0*/  I2FP.F32.S32 R17, R17 ;  /* 0x0000001100117245 */ /* 0x000fc80000201400 */
        /* <DEDUP_REMOVED lines=14> */
.L_x_15071:
[----:B------:R-:W-:-:S05]  /*71b0*/  IMAD.MOV R4, RZ, RZ, -R17 ;  /* 0x000000ffff047224 */ /* 0x000fca00078e0a11 */
[----:B------:R-:W-:-:S05]  /*71c0*/  SHF.R.S32.HI R5, RZ, 0x1f, R4 ;  /* 0x0000001fff057819 */ /* 0x000fca0000011404 */
[----:B------:R-:W-:Y:S01]  /*71d0*/  STG.E.64 desc[UR36][R2.64], R4 ;  /* 0x0000000402007986 */ /* 0x000fe2000c101b24 */
[----:B------:R-:W-:Y:S05]  /*71e0*/  EXIT ;  /* 0x000000000000794d */ /* 0x000fea0003800000 */
.L_x_15070:
[----:B------:R-:W-:Y:S01]  /*71f0*/  STG.E desc[UR36][R2.64], R5 ;  /* 0x0000000502007986 */ /* 0x000fe2000c101924 */
[----:B------:R-:W-:Y:S05]  /*7200*/  EXIT ;  /* 0x000000000000794d */ /* 0x000fea0003800000 */
.L_x_15060:
        /* <DEDUP_REMOVED lines=10> */
.L_x_15073:
[----:B------:R-:W-:Y:S01]  /*72b0*/  IMAD.MOV R4, RZ, RZ, -R17 ;  /* 0x000000ffff047224 */ /* 0x000fe200078e0a11 */
[----:B------:R-:W-:-:S05]  /*72c0*/  CS2R R6, SRZ ;  /* 0x0000000000067805 */ /* 0x000fca000001ff00 */
[----:B------:R-:W0:Y:S02]  /*72d0*/  I2F.F64 R4, R4 ;  /* 0x0000000400047312 */ /* 0x000e240000201c00 */
[----:B0-----:R-:W-:Y:S01]  /*72e0*/  STG.E.128 desc[UR36][R2.64], R4 ;  /* 0x0000000402007986 */ /* 0x001fe2000c101d24 */
[----:B------:R-:W-:Y:S05]  /*72f0*/  EXIT ;  /* 0x000000000000794d */ /* 0x000fea0003800000 */
.L_x_15072:
[----:B------:R-:W-:-:S13]  /*7300*/  ISETP.NE.AND P0, PT, R0, 0xf, PT ;  /* 0x0000000f0000780c */ /* 0x000fda0003f05270 */
[----:B------:R-:W-:Y:S05]  /*7310*/  @!P0 BRA `(.L_x_15074) ;  /* 0x0000000000f08947 */ /* 0x000fea0003800000 */
[----:B------:R-:W-:-:S13]  /*7320*/  ISETP.NE.AND P0, PT, R0, 0x17, PT ;  /* 0x000000170000780c */ /* 0x000fda0003f05270 */
[----:B------:R-:W-:Y:S05]  /*7330*/  @!P0 BRA `(.L_x_15075) ;  /* 0x0000000000948947 */ /* 0x000fea0003800000 */
[----:B------:R-:W-:-:S13]  /*7340*/  ISETP.NE.AND P0, PT, R0, 0x18, PT ;  /* 0x000000180000780c */ /* 0x000fda0003f05270 */
[----:B------:R-:W-:Y:S05]  /*7350*/  @!P0 BRA `(.L_x_15076) ;  /* 0x0000000000448947 */ /* 0x000fea0003800000 */
.L_x_15053:
        /* <DEDUP_REMOVED lines=16> */
.L_x_15077:
[----:B------:R-:W-:Y:S05]  /*7460*/  EXIT ;  /* 0x000000000000794d */ /* 0x000fea0003800000 */
.L_x_15076:
        /* <DEDUP_REMOVED lines=14> */
.L_x_15079:
[----:B------:R-:W-:Y:S05]  /*7550*/  BSYNC.RECONVERGENT B0 ;  /* 0x0000000000007941 */ /* 0x000fea0003800200 */
.L_x_15078:
[----:B------:R-:W-:-:S05]  /*7560*/  LOP3.LUT R5, R0, 0x80, R5, 0xf8, !PT ;  /* 0x0000008000057812 */ /* 0x000fca00078ef805 */
[----:B------:R-:W-:Y:S01]  /*7570*/  STG.E.U8 desc[UR36][R2.64], R5 ;  /* 0x0000000502007986 */ /* 0x000fe2000c101124 */
[----:B------:R-:W-:Y:S05]  /*7580*/  EXIT ;  /* 0x000000000000794d */ /* 0x000fea0003800000 */
.L_x_15075:
        /* <DEDUP_REMOVED lines=13> */
.L_x_15081:
[----:B------:R-:W-:Y:S01]  /*7660*/  IMAD.MOV.U32 R0, RZ, RZ, 0x7f ;  /* 0x0000007fff007424 */ /* 0x000fe200078e00ff */
[----:B------:R-:W-:-:S04]  /*7670*/  ISETP.GT.U32.AND P0, PT, R4, 0x7f800000, PT ;  /* 0x7f8000000400780c */ /* 0x000fc80003f04070 */
[----:B------:R-:W-:-:S09]  /*7680*/  SEL R0, R0, 0x7c, P0 ;  /* 0x0000007c00007807 */ /* 0x000fd20000000000 */
.L_x_15082:
[----:B------:R-:W-:Y:S05]  /*7690*/  BSYNC.RECONVERGENT B0 ;  /* 0x0000000000007941 */ /* 0x000fea0003800200 */
.L_x_15080:
[----:B------:R-:W-:-:S04]  /*76a0*/  SHF.R.U32.HI R5, RZ, 0x18, R17 ;  /* 0x00000018ff057819 */ /* 0x000fc80000011611 */
[----:B------:R-:W-:-:S05]  /*76b0*/  LOP3.LUT R5, R0, 0x80, R5, 0xf8, !PT ;  /* 0x0000008000057812 */ /* 0x000fca00078ef805 */
[----:B------:R-:W-:Y:S01]  /*76c0*/  STG.E.U8 desc[UR36][R2.64], R5 ;  /* 0x0000000502007986 */ /* 0x000fe2000c101124 */
[----:B------:R-:W-:Y:S05]  /*76d0*/  EXIT ;  /* 0x000000000000794d */ /* 0x000fea0003800000 */
.L_x_15074:
[----:B------:R-:W-:-:S05]  /*76e0*/  IMAD.MOV R17, RZ, RZ, -R17 ;  /* 0x000000ffff117224 */ /* 0x000fca00078e0a11 */
[----:B------:R-:W-:-:S04]  /*76f0*/  I2FP.F32.S32 R0, R17 ;  /* 0x0000001100007245 */ /* 0x000fc80000201400 */
[----:B------:R-:W-:-:S05]  /*7700*/  F2FP.BF16.F32.PACK_AB R0, RZ, R0 ;  /* 0x00000000ff00723e */ /* 0x000fca00000010ff */
[----:B------:R-:W-:Y:S01]  /*7710*/  STG.E.U16 desc[UR36][R2.64], R0 ;  /* 0x0000000002007986 */ /* 0x000fe2000c101524 */
[----:B------:R-:W-:Y:S05]  /*7720*/  EXIT ;  /* 0x000000000000794d */ /* 0x000fea0003800000 */
.L_x_15083:
        /* <DEDUP_REMOVED lines=13> */
.L_x_23392:


//--------------------- .text._ZN2at6native18elementwise_kernelILi128ELi2EZNS0_22gpu_kernel_impl_nocastIZZZNS0_15neg_kernel_cudaERNS_18TensorIteratorBaseEENKUlvE0_clEvENKUlvE1_clEvEUliE_EEvS4_RKT_EUliE_EEviT1_ --------------------------
	.section	.text._ZN2at6native18elementwise_kernelILi128ELi2EZNS0_22gpu_kernel_impl_nocastIZZZNS0_15neg_kernel_cudaERNS_18TensorIteratorBaseEENKUlvE0_clEvENKUlvE1_clEvEUliE_EEvS4_RKT_EUliE_EEviT1_,"ax",@progbits
	.align	128
        .global         _ZN2at6native18elementwise_kernelILi128ELi2EZNS0_22gpu_kernel_impl_nocastIZZZNS0_15neg_kernel_cudaERNS_18TensorIteratorBaseEENKUlvE0_clEvENKUlvE1_clEvEUliE_EEvS4_RKT_EUliE_EEviT1_
        .type           _ZN2at6native18elementwise_kernelILi128ELi2EZNS0_22gpu_kernel_impl_nocastIZZZNS0_15neg_kernel_cudaERNS_18TensorIteratorBaseEENKUlvE0_clEvENKUlvE1_clEvEUliE_EEvS4_RKT_EUliE_EEviT1_,@function
        .size           _ZN2at6native18elementwise_kernelILi128ELi2EZNS0_22gpu_kernel_impl_nocastIZZZNS0_15neg_kernel_cudaERNS_18TensorIteratorBaseEENKUlvE0_clEvENKUlvE1_clEvEUliE_EEvS4_RKT_EUliE_EEviT1_,(.L_x_23393 - _ZN2at6native18elementwise_kernelILi128ELi2EZNS0_22gpu_kernel_impl_nocastIZZZNS0_15neg_kernel_cudaERNS_18TensorIteratorBaseEENKUlvE0_clEvENKUlvE1_clEvEUliE_EEvS4_RKT_EUliE_EEviT1_)
        .other          _ZN2at6native18elementwise_kernelILi128ELi2EZNS0_22gpu_kernel_impl_nocastIZZZNS0_15neg_kernel_cudaERNS_18TensorIteratorBaseEENKUlvE0_clEvENKUlvE1_clEvEUliE_EEvS4_RKT_EUliE_EEviT1_,@"STO_CUDA_ENTRY STV_DEFAULT"
_ZN2at6native18elementwise_kernelILi128ELi2EZNS0_22gpu_kernel_impl_nocastIZZZNS0_15neg_kernel_cudaERNS_18TensorIteratorBaseEENKUlvE0_clEvENKUlvE1_clEvEUliE_EEvS4_RKT_EUliE_EEviT1_:
.text._ZN2at6native18elementwise_kernelILi128ELi2EZNS0_22gpu_kernel_impl_nocastIZZZNS0_15neg_kernel_cudaERNS_18TensorIteratorBaseEENKUlvE0_clEvENKUlvE1_clEvEUliE_EEvS4_RKT_EUliE_EEviT1_:
        /* <DEDUP_REMOVED lines=17> */
[----:B--2---:R-:W-:-:S05]  /*0110*/  IADD3 R9, PT, PT, -R4, RZ, RZ ;  /* 0x000000ff04097210 */ /* 0x004fca0007ffe1ff */
[----:B0-----:R0:W-:Y:S02]  /*0120*/  STG.E desc[UR6][R6.64], R9 ;  /* 0x0000000906007986 */ /* 0x0011e4000c101906 */
.L_x_15086:
[----:B------:R-:W-:Y:S05]  /*0130*/  BSYNC.RECONVERGENT B0 ;  /* 0x0000000000007941 */ /* 0x000fea0003800200 */
.L_x_15085:
[----:B------:R-:W-:-:S13]  /*0140*/  ISETP.GE.AND P0, PT, R3, UR4, PT ;  /* 0x0000000403007c0c */ /* 0x000fda000bf06270 */
[----:B------:R-:W-:Y:S05]  /*0150*/  @P0 EXIT ;  /* 0x000000000000094d */ /* 0x000fea0003800000 */
[----:B------:R-:W1:Y:S02]  /*0160*/  LDC.64 R2, c[0x0][0x588] ;  /* 0x00016200ff027b82 */ /* 0x000e640000000a00 */
[----:B-1----:R-:W0:Y:S06]  /*0170*/  LDG.E R2, desc[UR6][R2.64] ;  /* 0x0000000602027981 */ /* 0x002e2c000c1e1900 */
[----:B------:R-:W1:Y:S01]  /*0180*/  LDC.64 R4, c[0x0][0x580] ;  /* 0x00016000ff047b82 */ /* 0x000e620000000a00 */
[----:B0-----:R-:W-:-:S05]  /*0190*/  IADD3 R7, PT, PT, -R2, RZ, RZ ;  /* 0x000000ff02077210 */ /* 0x001fca0007ffe1ff */
[----:B-1----:R-:W-:Y:S01]  /*01a0*/  STG.E desc[UR6][R4.64], R7 ;  /* 0x0000000704007986 */ /* 0x002fe2000c101906 */
[----:B------:R-:W-:Y:S05]  /*01b0*/  EXIT ;  /* 0x000000000000794d */ /* 0x000fea0003800000 */
.L_x_15084:
        /* <DEDUP_REMOVED lines=305> */
.L_x_15089:
[----:B------:R-:W0:Y:S02]  /*14d0*/  LDCU.128 UR8, c[0x0][0x580] ;  /* 0x0000b000ff0877ac */ /* 0x000e240008000c00 */
[----:B0-----:R-:W-:-:S04]  /*14e0*/  IADD3 R6, P0, PT, R4, UR10, RZ ;  /* 0x0000000a04067c10 */ /* 0x001fc8000ff1e0ff */
[----:B------:R-:W-:-:S05]  /*14f0*/  IADD3.X R7, PT, PT, RZ, UR11, RZ, P0, !PT ;  /* 0x0000000bff077c10 */ /* 0x000fca00087fe4ff */
[----:B------:R-:W2:Y:S01]  /*1500*/  LDG.E R6, desc[UR6][R6.64] ;  /* 0x0000000606067981 */ /* 0x000ea2000c1e1900 */
[----:B------:R-:W-:Y:S02]  /*1510*/  IADD3 R4, P0, PT, R5, UR8, RZ ;  /* 0x0000000805047c10 */ /* 0x000fe4000ff1e0ff */
[----:B------:R-:W-:Y:S02]  /*1520*/  IADD3 R3, PT, PT, R3, 0x80, RZ ;  /* 0x0000008003037810 */ /* 0x000fe40007ffe0ff */
[----:B------:R-:W-:Y:S02]  /*1530*/  IADD3.X R5, PT, PT, RZ, UR9, RZ, P0, !PT ;  /* 0x00000009ff057c10 */ /* 0x000fe400087fe4ff */
[----:B--2---:R-:W-:-:S05]  /*1540*/  IADD3 R9, PT, PT, -R6, RZ, RZ ;  /* 0x000000ff06097210 */ /* 0x004fca0007ffe1ff */
[----:B------:R0:W-:Y:S02]  /*1550*/  STG.E desc[UR6][R4.64], R9 ;  /* 0x0000000904007986 */ /* 0x0001e4000c101906 */
.L_x_15088:
[----:B------:R-:W-:Y:S05]  /*1560*/  BSYNC.RECONVERGENT B0 ;  /* 0x0000000000007941 */ /* 0x000fea0003800200 */
.L_x_15087:
        /* <DEDUP_REMOVED lines=300> */
.L_x_15090:
[----:B------:R-:W0:Y:S02]  /*2830*/  LDCU.128 UR8, c[0x0][0x580] ;  /* 0x0000b000ff0877ac */ /* 0x000e240008000c00 */
[----:B0-----:R-:W-:-:S04]  /*2840*/  IADD3 R4, P0, PT, R2, UR10, RZ ;  /* 0x0000000a02047c10 */ /* 0x001fc8000ff1e0ff */
[----:B------:R-:W-:-:S05]  /*2850*/  IADD3.X R5, PT, PT, RZ, UR11, RZ, P0, !PT ;  /* 0x0000000bff057c10 */ /* 0x000fca00087fe4ff */
[----:B------:R-:W2:Y:S01]  /*2860*/  LDG.E R4, desc[UR6][R4.64] ;  /* 0x0000000604047981 */ /* 0x000ea2000c1e1900 */
[----:B------:R-:W-:-:S04]  /*2870*/  IADD3 R2, P0, PT, R3, UR8, RZ ;  /* 0x0000000803027c10 */ /* 0x000fc8000ff1e0ff */
[----:B------:R-:W-:Y:S02]  /*2880*/  IADD3.X R3, PT, PT, RZ, UR9, RZ, P0, !PT ;  /* 0x00000009ff037c10 */ /* 0x000fe400087fe4ff */
[----:B--2---:R-:W-:-:S05]  /*2890*/  IADD3 R7, PT, PT, -R4, RZ, RZ ;  /* 0x000000ff04077210 */ /* 0x004fca0007ffe1ff */
[----:B------:R-:W-:Y:S01]  /*28a0*/  STG.E desc[UR6][R2.64], R7 ;  /* 0x0000000702007986 */ /* 0x000fe2000c101906 */
[----:B------:R-:W-:Y:S05]  /*28b0*/  EXIT ;  /* 0x000000000000794d */ /* 0x000fea0003800000 */
.L_x_15091:
        /* <DEDUP_REMOVED lines=12> */
.L_x_23393:


//--------------------- .text._ZN2at6native27unrolled_elementwise_kernelIZZZNS0_15neg_kernel_cudaERNS_18TensorIteratorBaseEENKUlvE0_clEvENKUlvE1_clEvEUliE_St5arrayIPcLm2EELi4E23TrivialOffsetCalculatorILi1EjESB_NS0_6memory15LoadWithoutCastENSC_16StoreWithoutCastEEEviT_T0_T2_T3_T4_T5_ --------------------------
	.section	.text._ZN2at6native27unrolled_elementwise_kernelIZZZNS0_15neg_kernel_cudaERNS_18TensorIteratorBaseEENKUlvE0_clEvENKUlvE1_clEvEUliE_St5arrayIPcLm2EELi4E23TrivialOffsetCalculatorILi1EjESB_NS0_6memory15LoadWithoutCastENSC_16StoreWithoutCastEEEviT_T0_T2_T3_T4_T5_,"ax",@progbits
	.align	128
        .global         _ZN2at6native27unrolled_elementwise_kernelIZZZNS0_15neg_kernel_cudaERNS_18TensorIteratorBaseEENKUlvE0_clEvENKUlvE1_clEvEUliE_St5arrayIPcLm2EELi4E23TrivialOffsetCalculatorILi1EjESB_NS0_6memory15LoadWithoutCastENSC_16StoreWithoutCastEEEviT_T0_T2_T3_T4_T5_
        .type           _ZN2at6native27unrolled_elementwise_kernelIZZZNS0_15neg_kernel_cudaERNS_18TensorIteratorBaseEENKUlvE0_clEvENKUlvE1_clEvEUliE_St5arrayIPcLm2EELi4E23TrivialOffsetCalculatorILi1EjESB_NS0_6memory15LoadWithoutCastENSC_16StoreWithoutCastEEEviT_T0_T2_T3_T4_T5_,@function
        .size           _ZN2at6native27unrolled_elementwise_kernelIZZZNS0_15neg_kernel_cudaERNS_18TensorIteratorBaseEENKUlvE0_clEvENKUlvE1_clEvEUliE_St5arrayIPcLm2EELi4E23TrivialOffsetCalculatorILi1EjESB_NS0_6memory15LoadWithoutCastENSC_16StoreWithoutCastEEEviT_T0_T2_T3_T4_T5_,(.L_x_23394 - _ZN2at6native27unrolled_elementwise_kernelIZZZNS0_15neg_kernel_cudaERNS_18TensorIteratorBaseEENKUlvE0_clEvENKUlvE1_clEvEUliE_St5arrayIPcLm2EELi4E23TrivialOffsetCalculatorILi1EjESB_NS0_6memory15LoadWithoutCastENSC_16StoreWithoutCastEEEviT_T0_T2_T3_T4_T5_)
        .other          _ZN2at6native27unrolled_elementwise_kernelIZZZNS0_15neg_kernel_cudaERNS_18TensorIteratorBaseEENKUlvE0_clEvENKUlvE1_clEvEUliE_St5arrayIPcLm2EELi4E23TrivialOffsetCalculatorILi1EjESB_NS0_6memory15LoadWithoutCastENSC_16StoreWithoutCastEEEviT_T0_T2_T3_T4_T5_,@"STO_CUDA_ENTRY STV_DEFAULT"
_ZN2at6native27unrolled_elementwise_kernelIZZZNS0_15neg_kernel_cudaERNS_18TensorIteratorBaseEENKUlvE0_clEvENKUlvE1_clEvEUliE_St5arrayIPcLm2EELi4E23TrivialOffsetCalculatorILi1EjESB_NS0_6memory15LoadWithoutCastENSC_16StoreWithoutCastEEEviT_T0_T2_T3_T4_T5_:
.text._ZN2at6native27unrolled_elementwise_kernelIZZZNS0_15neg_kernel_cudaERNS_18TensorIteratorBaseEENKUlvE0_clEvENKUlvE1_clEvEUliE_St5arrayIPcLm2EELi4E23TrivialOffsetCalculatorILi1EjESB_NS0_6memory15LoadWithoutCastENSC_16StoreWithoutCastEEEviT_T0_T2_T3_T4_T5_:
        /* <DEDUP_REMOVED lines=9> */
[----:B------:R-:W-:Y:S01]  /*0090*/  @!P0 IADD3 R13, PT, PT, R3, 0x80, RZ ;  /* 0x00000080030d8810 */ /* 0x000fe20007ffe0ff */
[----:B------:R-:W0:Y:S01]  /*00a0*/  @!P0 LDC.64 R8, c[0x0][0x390] ;  /* 0x0000e400ff088b82 */ /* 0x000e220000000a00 */
[----:B------:R-:W-:Y:S02]  /*00b0*/  @!P0 IMAD R15, R0, 0x200, R3 ;  /* 0x00000200000f8824 */ /* 0x000fe400078e0203 */
[----:B------:R-:W-:-:S13]  /*00c0*/  ISETP.GE.AND P1, PT, R13, R2, PT ;  /* 0x000000020d00720c */ /* 0x000fda0003f26270 */
[----:B------:R-:W-:Y:S01]  /*00d0*/  @!P1 IMAD R17, R0, 0x200, R13 ;  /* 0x0000020000119824 */ /* 0x000fe200078e020d */
[----:B------:R-:W-:Y:S01]  /*00e0*/  @!P1 IADD3 R13, PT, PT, R13, 0x80, RZ ;  /* 0x000000800d0d9810 */ /* 0x000fe20007ffe0ff */
[----:B------:R-:W2:Y:S03]  /*00f0*/  @!P1 LDC.64 R10, c[0x0][0x390] ;  /* 0x0000e400ff0a9b82 */ /* 0x000ea60000000a00 */
[----:B------:R-:W-:Y:S01]  /*0100*/  ISETP.GE.AND P3, PT, R13, R2, PT ;  /* 0x000000020d00720c */ /* 0x000fe20003f66270 */
[----:B0-----:R-:W-:-:S05]  /*0110*/  @!P0 IMAD.WIDE.U32 R8, R15, 0x4, R8 ;  /* 0x000000040f088825 */ /* 0x001fca00078e0008 */
[----:B-1----:R-:W3:Y:S07]  /*0120*/  @!P0 LDG.E R14, desc[UR4][R8.64] ;  /* 0x00000004080e8981 */ /* 0x002eee000c1e1900 */
[----:B------:R-:W-:Y:S01]  /*0130*/  @!P3 IMAD R19, R0, 0x200, R13 ;  /* 0x000002000013b824 */ /* 0x000fe200078e020d */
[----:B------:R-:W-:Y:S01]  /*0140*/  @!P3 IADD3 R13, PT, PT, R13, 0x80, RZ ;  /* 0x000000800d0db810 */ /* 0x000fe20007ffe0ff */
[----:B------:R-:W0:Y:S03]  /*0150*/  @!P3 LDC.64 R6, c[0x0][0x390] ;  /* 0x0000e400ff06bb82 */ /* 0x000e260000000a00 */
        /* <DEDUP_REMOVED lines=14> */
[----:B---3--:R-:W-:-:S07]  /*0240*/  IMAD.MOV R9, RZ, RZ, -R14 ;  /* 0x000000ffff097224 */ /* 0x008fce00078e0a0e */
        /* <DEDUP_REMOVED lines=11> */
[----:B-----5:R-:W-:Y:S01]  /*0300*/  IMAD.MOV R5, RZ, RZ, -R5 ;  /* 0x000000ffff057224 */ /* 0x020fe200078e0a05 */
[----:B------:R-:W-:-:S03]  /*0310*/  IADD3 R3, PT, PT, R3, 0x80, RZ ;  /* 0x0000008003037810 */ /* 0x000fc60007ffe0ff */
[----:B0-----:R-:W-:-:S05]  /*0320*/  IMAD.WIDE.U32 R6, R9, 0x4, R6 ;  /* 0x0000000409067825 */ /* 0x001fca00078e0006 */
[----:B------:R0:W-:Y:S02]  /*0330*/  STG.E desc[UR4][R6.64], R5 ;  /* 0x0000000506007986 */ /* 0x0001e4000c101904 */
.L_x_15094:
[----:B------:R-:W-:Y:S05]  /*0340*/  BSYNC.RELIABLE B1 ;  /* 0x0000000000017941 */ /* 0x000fea0003800100 */
.L_x_15093:
[----:B------:R-:W-:-:S13]  /*0350*/  ISETP.GE.AND P0, PT, R3, R2, PT ;  /* 0x000000020300720c */ /* 0x000fda0003f06270 */
[----:B0-----:R-:W0:Y:S01]  /*0360*/  @!P0 LDC.64 R6, c[0x0][0x388] ;  /* 0x0000e200ff068b82 */ /* 0x001e220000000a00 */
[----:B-----5:R-:W-:Y:S01]  /*0370*/  @!P0 IMAD R5, R0, 0x200, R3 ;  /* 0x0000020000058824 */ /* 0x020fe200078e0203 */
[----:B------:R-:W-:Y:S01]  /*0380*/  @!P0 IADD3 R15, PT, PT, -R15, RZ, RZ ;  /* 0x000000ff0f0f8210 */ /* 0x000fe20007ffe1ff */
[----:B------:R-:W-:Y:S02]  /*0390*/  @!P0 VIADD R3, R3, 0x80 ;  /* 0x0000008003038836 */ /* 0x000fe40000000000 */
[----:B0-----:R-:W-:-:S05]  /*03a0*/  @!P0 IMAD.WIDE.U32 R6, R5, 0x4, R6 ;  /* 0x0000000405068825 */ /* 0x001fca00078e0006 */
[----:B------:R1:W-:Y:S02]  /*03b0*/  @!P0 STG.E desc[UR4][R6.64], R15 ;  /* 0x0000000f06008986 */ /* 0x0003e4000c101904 */
.L_x_15095:
[----:B------:R-:W-:Y:S05]  /*03c0*/  BSYNC.RECONVERGENT B0 ;  /* 0x0000000000007941 */ /* 0x000fea0003800200 */
.L_x_15092:
[----:B------:R-:W-:Y:S05]  /*03d0*/  WARPSYNC.ALL ;  /* 0x0000000000007948 */ /* 0x000fea0003800000 */
[----:B------:R-:W-:-:S13]  /*03e0*/  ISETP.GE.AND P0, PT, R3, R2, PT ;  /* 0x000000020300720c */ /* 0x000fda0003f06270 */
[----:B------:R-:W-:Y:S05]  /*03f0*/  @P0 EXIT ;  /* 0x000000000000094d */ /* 0x000fea0003800000 */
[----:B01----:R-:W0:Y:S01]  /*0400*/  LDC.64 R6, c[0x0][0x388] ;  /* 0x0000e200ff067b82 */ /* 0x003e220000000a00 */
[----:B------:R-:W-:Y:S01]  /*0410*/  LEA R3, R0, R3, 0x9 ;  /* 0x0000000300037211 */ /* 0x000fe200078e48ff */
[----:B-----5:R-:W-:-:S04]  /*0420*/  IMAD.MOV R5, RZ, RZ, -R4 ;  /* 0x000000ffff057224 */ /* 0x020fc800078e0a04 */
[----:B0-----:R-:W-:-:S05]  /*0430*/  IMAD.WIDE.U32 R2, R3, 0x4, R6 ;  /* 0x0000000403027825 */ /* 0x001fca00078e0006 */
[----:B------:R-:W-:Y:S01]  /*0440*/  STG.E desc[UR4][R2.64], R5 ;  /* 0x0000000502007986 */ /* 0x000fe2000c101904 */
[----:B------:R-:W-:Y:S05]  /*0450*/  EXIT ;  /* 0x000000000000794d */ /* 0x000fea0003800000 */
.L_x_15096:
        /* <DEDUP_REMOVED lines=10> */
.L_x_23394:


//--------------------- .text._ZN2at6native29vectorized_elementwise_kernelILi2EZZZNS0_15neg_kernel_cudaERNS_18TensorIteratorBaseEENKUlvE0_clEvENKUlvE1_clEvEUliE_St5arrayIPcLm2EEEEviT0_T1_ --------------------------
	.section	.text._ZN2at6native29vectorized_elementwise_kernelILi2EZZZNS0_15neg_kernel_cudaERNS_18TensorIteratorBaseEENKUlvE0_clEvENKUlvE1_clEvEUliE_St5arrayIPcLm2EEEEviT0_T1_,"ax",@progbits
	.align	128
        .global         _ZN2at6native29vectorized_elementwise_kernelILi2EZZZNS0_15neg_kernel_cudaERNS_18TensorIteratorBaseEENKUlvE0_clEvENKUlvE1_clEvEUliE_St5arrayIPcLm2EEEEviT0_T1_
        .type           _ZN2at6native29vectorized_elementwise_kernelILi2EZZZNS0_15neg_kernel_cudaERNS_18TensorIteratorBaseEENKUlvE0_clEvENKUlvE1_clEvEUliE_St5arrayIPcLm2EEEEviT0_T1_,@function
        .size           _ZN2at6native29vectorized_elementwise_kernelILi2EZZZNS0_15neg_kernel_cudaERNS_18TensorIteratorBaseEENKUlvE0_clEvENKUlvE1_clEvEUliE_St5arrayIPcLm2EEEEviT0_T1_,(.L_x_23395 - _ZN2at6native29vectorized_elementwise_kernelILi2EZZZNS0_15neg_kernel_cudaERNS_18TensorIteratorBaseEENKUlvE0_clEvENKUlvE1_clEvEUliE_St5arrayIPcLm2EEEEviT0_T1_)
        .other          _ZN2at6native29vectorized_elementwise_kernelILi2EZZZNS0_15neg_kernel_cudaERNS_18TensorIteratorBaseEENKUlvE0_clEvENKUlvE1_clEvEUliE_St5arrayIPcLm2EEEEviT0_T1_,@"STO_CUDA_ENTRY STV_DEFAULT"
_ZN2at6native29vectorized_elementwise_kernelILi2EZZZNS0_15neg_kernel_cudaERNS_18TensorIteratorBaseEENKUlvE0_clEvENKUlvE1_clEvEUliE_St5arrayIPcLm2EEEEviT0_T1_:
.text._ZN2at6native29vectorized_elementwise_kernelILi2EZZZNS0_15neg_kernel_cudaERNS_18TensorIteratorBaseEENKUlvE0_clEvENKUlvE1_clEvEUliE_St5arrayIPcLm2EEEEviT0_T1_:
        /* <DEDUP_REMOVED lines=9> */
[----:B------:R-:W-:Y:S01]  /*0090*/  HFMA2 R18, -RZ, RZ, 0, 0 ;  /* 0x00000000ff127431 */ /* 0x000fe200000001ff */
[----:B0-----:R-:W-:Y:S01]  /*00a0*/  ISETP.GE.U32.AND P6, PT, R25, R16, PT ;  /* 0x000000101900720c */ /* 0x001fe20003fc6070 */
[----:B------:R-:W-:-:S12]  /*00b0*/  IMAD.MOV.U32 R17, RZ, RZ, R25 ;  /* 0x000000ffff117224 */ /* 0x000fd800078e0019 */
[----:B------:R-:W-:Y:S01]  /*00c0*/  @!P6 IADD3 R25, PT, PT, R17, 0x80, RZ ;  /* 0x000000801119e810 */ /* 0x000fe20007ffe0ff */
[----:B------:R-:W0:Y:S01]  /*00d0*/  @!P6 LDC.64 R2, c[0x0][0x390] ;  /* 0x0000e400ff02eb82 */ /* 0x000e220000000a00 */
[----:B------:R-:W-:Y:S02]  /*00e0*/  @!P6 IMAD.IADD R5, R0, 0x1, R17 ;  /* 0x000000010005e824 */ /* 0x000fe400078e0211 */
[----:B------:R-:W-:-:S13]  /*00f0*/  ISETP.GE.U32.AND P5, PT, R25, R16, PT ;  /* 0x000000101900720c */ /* 0x000fda0003fa6070 */
[----:B------:R-:W-:Y:S01]  /*0100*/  @!P5 IMAD.IADD R20, R0, 0x1, R25 ;  /* 0x000000010014d824 */ /* 0x000fe200078e0219 */
[----:B------:R-:W-:Y:S01]  /*0110*/  @!P5 IADD3 R25, PT, PT, R25, 0x80, RZ ;  /* 0x000000801919d810 */ /* 0x000fe20007ffe0ff */
[----:B------:R-:W1:Y:S03]  /*0120*/  @!P5 LDC.64 R12, c[0x0][0x390] ;  /* 0x0000e400ff0cdb82 */ /* 0x000e660000000a00 */
[----:B------:R-:W-:Y:S01]  /*0130*/  ISETP.GE.U32.AND P4, PT, R25, R16, PT ;  /* 0x000000101900720c */ /* 0x000fe20003f86070 */
[----:B0-----:R-:W-:-:S05]  /*0140*/  @!P6 IMAD.WIDE.U32 R2, R5, 0x4, R2 ;  /* 0x000000040502e825 */ /* 0x001fca00078e0002 */
[----:B------:R0:W2:Y:S07]  /*0150*/  @!P6 LDG.E R18, desc[UR4][R2.64] ;  /* 0x000000040212e981 */ /* 0x0000ae000c1e1900 */
[----:B------:R-:W-:Y:S01]  /*0160*/  @!P4 IMAD.IADD R29, R0, 0x1, R25 ;  /* 0x00000001001dc824 */ /* 0x000fe200078e0219 */
[----:B------:R-:W-:Y:S01]  /*0170*/  @!P4 IADD3 R25, PT, PT, R25, 0x80, RZ ;  /* 0x000000801919c810 */ /* 0x000fe20007ffe0ff */
[----:B------:R-:W3:Y:S03]  /*0180*/  @!P4 LDC.64 R14, c[0x0][0x390] ;  /* 0x0000e400ff0ecb82 */ /* 0x000ee60000000a00 */
[----:B------:R-:W-:-:S13]  /*0190*/  ISETP.GE.U32.AND P3, PT, R25, R16, PT ;  /* 0x000000101900720c */ /* 0x000fda0003f66070 */
[----:B------:R-:W-:Y:S01]  /*01a0*/  @!P3 IMAD.IADD R27, R0, 0x1, R25 ;  /* 0x00000001001bb824 */ /* 0x000fe200078e0219 */
[----:B------:R-:W-:Y:S01]  /*01b0*/  @!P3 IADD3 R25, PT, PT, R25, 0x80, RZ ;  /* 0x000000801919b810 */ /* 0x000fe20007ffe0ff */
[----:B------:R-:W4:Y:S03]  /*01c0*/  @!P3 LDC.64 R10, c[0x0][0x390] ;  /* 0x0000e400ff0abb82 */ /* 0x000f260000000a00 */
[----:B------:R-:W-:-:S13]  /*01d0*/  ISETP.GE.U32.AND P2, PT, R25, R16, PT ;  /* 0x000000101900720c */ /* 0x000fda0003f46070 */
[----:B------:R-:W-:Y:S01]  /*01e0*/  @!P2 IMAD.IADD R23, R0, 0x1, R25 ;  /* 0x000000010017a824 */ /* 0x000fe200078e0219 */
[----:B------:R-:W-:Y:S01]  /*01f0*/  @!P2 IADD3 R25, PT, PT, R25, 0x80, RZ ;  /* 0x000000801919a810 */ /* 0x000fe20007ffe0ff */
[----:B0-----:R-:W0:Y:S03]  /*0200*/  @!P2 LDC.64 R2, c[0x0][0x390] ;  /* 0x0000e400ff02ab82 */ /* 0x001e260000000a00 */
[----:B------:R-:W-:-:S13]  /*0210*/  ISETP.GE.U32.AND P1, PT, R25, R16, PT ;  /* 0x000000101900720c */ /* 0x000fda0003f26070 */
        /* <DEDUP_REMOVED lines=8> */
[----:B------:R-:W4:Y:S01]  /*02a0*/  @!P6 LDC.64 R8, c[0x0][0x390] ;  /* 0x0000e400ff08eb82 */ /* 0x000f220000000a00 */
[----:B-1----:R-:W-:-:S04]  /*02b0*/  @!P5 IMAD.WIDE.U32 R12, R20, 0x4, R12 ;  /* 0x00000004140cd825 */ /* 0x002fc800078e000c */
[----:B------:R-:W-:Y:S02]  /*02c0*/  IMAD.MOV.U32 R20, RZ, RZ, RZ ;  /* 0x000000ffff147224 */ /* 0x000fe400078e00ff */
[----:B------:R-:W-:Y:S02]  /*02d0*/  @!P6 IMAD.IADD R25, R0, 0x1, R25 ;  /* 0x000000010019e824 */ /* 0x000fe400078e0219 */
[----:B0-----:R-:W-:Y:S01]  /*02e0*/  @!P2 IMAD.WIDE.U32 R2, R23, 0x4, R2 ;  /* 0x000000041702a825 */ /* 0x001fe200078e0002 */
[----:B------:R-:W-:Y:S01]  /*02f0*/  MOV R23, RZ ;  /* 0x000000ff00177202 */ /* 0x000fe20000000f00 */
[----:B------:R0:W5:Y:S02]  /*0300*/  @!P5 LDG.E R20, desc[UR4][R12.64] ;  /* 0x000000040c14d981 */ /* 0x000164000c1e1900 */
[----:B---3--:R-:W-:-:S04]  /*0310*/  @!P1 IMAD.WIDE.U32 R4, R21, 0x4, R4 ;  /* 0x0000000415049825 */ /* 0x008fc800078e0004 */
[----:B----4-:R-:W-:-:S04]  /*0320*/  @!P0 IMAD.WIDE.U32 R6, R19, 0x4, R6 ;  /* 0x0000000413068825 */ /* 0x010fc800078e0006 */
[----:B------:R-:W-:Y:S01]  /*0330*/  HFMA2 R19, -RZ, RZ, 0, 0 ;  /* 0x00000000ff137431 */ /* 0x000fe200000001ff */
[----:B------:R-:W5:Y:S01]  /*0340*/  @!P1 LDG.E R23, desc[UR4][R4.64] ;  /* 0x0000000404179981 */ /* 0x000f62000c1e1900 */
[----:B------:R-:W-:Y:S01]  /*0350*/  IMAD.MOV.U32 R21, RZ, RZ, RZ ;  /* 0x000000ffff157224 */ /* 0x000fe200078e00ff */
[----:B0-----:R-:W-:Y:S01]  /*0360*/  CS2R R12, SRZ ;  /* 0x00000000000c7805 */ /* 0x001fe2000001ff00 */
[----:B------:R-:W-:-:S04]  /*0370*/  @!P3 IMAD.WIDE.U32 R10, R27, 0x4, R10 ;  /* 0x000000041b0ab825 */ /* 0x000fc800078e000a */
[----:B------:R-:W-:Y:S01]  /*0380*/  @!P6 IMAD.WIDE.U32 R8, R25, 0x4, R8 ;  /* 0x000000041908e825 */ /* 0x000fe200078e0008 */
[----:B------:R-:W5:Y:S04]  /*0390*/  @!P3 LDG.E R19, desc[UR4][R10.64] ;  /* 0x000000040a13b981 */ /* 0x000f68000c1e1900 */
[----:B------:R-:W5:Y:S04]  /*03a0*/  @!P2 LDG.E R21, desc[UR4][R2.64] ;  /* 0x000000040215a981 */ /* 0x000f68000c1e1900 */
[----:B------:R-:W5:Y:S04]  /*03b0*/  @!P6 LDG.E R12, desc[UR4][R8.64] ;  /* 0x00000004080ce981 */ /* 0x000f68000c1e1900 */
[----:B------:R-:W5:Y:S01]  /*03c0*/  @!P0 LDG.E R13, desc[UR4][R6.64] ;  /* 0x00000004060d8981 */ /* 0x000f62000c1e1900 */
[----:B------:R-:W-:Y:S01]  /*03d0*/  ISETP.GE.U32.AND P0, PT, R17, R16, PT ;  /* 0x000000101100720c */ /* 0x000fe20003f06070 */
[----:B------:R-:W-:Y:S01]  /*03e0*/  @!P4 IMAD.WIDE.U32 R14, R29, 0x4, R14 ;  /* 0x000000041d0ec825 */ /* 0x000fe200078e000e */
[----:B------:R-:W-:Y:S01]  /*03f0*/  MOV R22, RZ ;  /* 0x000000ff00167202 */ /* 0x000fe20000000f00 */
[----:B------:R-:W-:Y:S04]  /*0400*/  BSSY.RECONVERGENT B0, `(.L_x_15098) ;  /* 0x000003b000007945 */ /* 0x000fe80003800200 */
[----:B------:R-:W-:Y:S01]  /*0410*/  BSSY.RELIABLE B1, `(.L_x_15099) ;  /* 0x0000032000017945 */ /* 0x000fe20003800100 */
[----:B------:R2:W5:Y:S02]  /*0420*/  @!P4 LDG.E R22, desc[UR4][R14.64] ;  /* 0x000000040e16c981 */ /* 0x000564000c1e1900 */
[----:B--2---:R-:W-:-:S03]  /*0430*/  IMAD.MOV R15, RZ, RZ, -R18 ;  /* 0x000000ffff0f7224 */ /* 0x004fc600078e0a12 */
[----:B------:R-:W-:Y:S05]  /*0440*/  @P0 BRA `(.L_x_15100) ;  /* 0x0000000000340947 */ /* 0x000fea0003800000 */
[----:B------:R-:W0:Y:S01]  /*0450*/  LDC.64 R2, c[0x0][0x388] ;  /* 0x0000e200ff027b82 */ /* 0x000e220000000a00 */
[----:B------:R-:W-:Y:S01]  /*0460*/  IADD3 R5, PT, PT, R0, R17, RZ ;  /* 0x0000001100057210 */ /* 0x000fe20007ffe0ff */
[----:B------:R-:W-:-:S05]  /*0470*/  VIADD R17, R17, 0x80 ;  /* 0x0000008011117836 */ /* 0x000fca0000000000 */
[----:B------:R-:W-:Y:S01]  /*0480*/  ISETP.GE.U32.AND P0, PT, R17, R16, PT ;  /* 0x000000101100720c */ /* 0x000fe20003f06070 */
[----:B0-----:R-:W-:-:S05]  /*0490*/  IMAD.WIDE.U32 R2, R5, 0x4, R2 ;  /* 0x0000000405027825 */ /* 0x001fca00078e0002 */
[----:B------:R0:W-:Y:S07]  /*04a0*/  STG.E desc[UR4][R2.64], R15 ;  /* 0x0000000f02007986 */ /* 0x0001ee000c101904 */
[----:B------:R-:W-:Y:S05]  /*04b0*/  @P0 BRA `(.L_x_15101) ;  /* 0x0000000000380947 */ /* 0x000fea0003800000 */
[----:B0-----:R-:W0:Y:S01]  /*04c0*/  LDC.64 R2, c[0x0][0x388] ;  /* 0x0000e200ff027b82 */ /* 0x001e220000000a00 */
[----:B------:R-:W-:Y:S01]  /*04d0*/  IADD3 R7, PT, PT, R0, R17, RZ ;  /* 0x0000001100077210 */ /* 0x000fe20007ffe0ff */
[----:B-----5:R-:W-:Y:S01]  /*04e0*/  IMAD.MOV R5, RZ, RZ, -R20 ;  /* 0x000000ffff057224 */ /* 0x020fe200078e0a14 */
[----:B------:R-:W-:-:S03]  /*04f0*/  IADD3 R17, PT, PT, R17, 0x80, RZ ;  /* 0x0000008011117810 */ /* 0x000fc60007ffe0ff */
[----:B0-----:R-:W-:-:S05]  /*0500*/  IMAD.WIDE.U32 R2, R7, 0x4, R2 ;  /* 0x0000000407027825 */ /* 0x001fca00078e0002 */
[----:B------:R0:W-:Y:S02]  /*0510*/  STG.E desc[UR4][R2.64], R5 ;  /* 0x0000000502007986 */ /* 0x0001e4000c101904 */
.L_x_15100:
[----:B------:R-:W-:-:S13]  /*0520*/  ISETP.GE.U32.AND P0, PT, R17, R16, PT ;  /* 0x000000101100720c */ /* 0x000fda0003f06070 */
[----:B------:R-:W-:Y:S05]  /*0530*/  @P0 BRA `(.L_x_15102) ;  /* 0x0000000000380947 */ /* 0x000fea0003800000 */
[----:B0-----:R-:W0:Y:S01]  /*0540*/  LDC.64 R2, c[0x0][0x388] ;  /* 0x0000e200ff027b82 */ /* 0x001e220000000a00 */
[----:B------:R-:W-:Y:S01]  /*0550*/  IMAD.IADD R7, R0, 0x1, R17 ;  /* 0x0000000100077824 */ /* 0x000fe200078e0211 */
[----:B-----5:R-:W-:Y:S01]  /*0560*/  IADD3 R5, PT, PT, -R22, RZ, RZ ;  /* 0x000000ff16057210 */ /* 0x020fe20007ffe1ff */
[----:B------:R-:W-:Y:S02]  /*0570*/  VIADD R17, R17, 0x80 ;  /* 0x0000008011117836 */ /* 0x000fe40000000000 */
[----:B0-----:R-:W-:-:S05]  /*0580*/  IMAD.WIDE.U32 R2, R7, 0x4, R2 ;  /* 0x0000000407027825 */ /* 0x001fca00078e0002 */
[----:B------:R1:W-:Y:S02]  /*0590*/  STG.E desc[UR4][R2.64], R5 ;  /* 0x0000000502007986 */ /* 0x0003e4000c101904 */
.L_x_15101:
[----:B------:R-:W-:-:S13]  /*05a0*/  ISETP.GE.U32.AND P0, PT, R17, R16, PT ;  /* 0x000000101100720c */ /* 0x000fda0003f06070 */
[----:B------:R-:W-:Y:S05]  /*05b0*/  @P0 BRA `(.L_x_15103) ;  /* 0x0000000000380947 */ /* 0x000fea0003800000 */
[----:B01----:R-:W0:Y:S01]  /*05c0*/  LDC.64 R2, c[0x0][0x388] ;  /* 0x0000e200ff027b82 */ /* 0x003e220000000a00 */
[----:B------:R-:W-:Y:S01]  /*05d0*/  IADD3 R5, PT, PT, R0, R17, RZ ;  /* 0x0000001100057210 */ /* 0x000fe20007ffe0ff */
[----:B-----5:R-:W-:Y:S01]  /*05e0*/  IMAD.MOV R19, RZ, RZ, -R19 ;  /* 0x000000ffff137224 */ /* 0x020fe200078e0a13 */
[----:B------:R-:W-:-:S03]  /*05f0*/  IADD3 R17, PT, PT, R17, 0x80, RZ ;  /* 0x0000008011117810 */ /* 0x000fc60007ffe0ff */
[----:B0-----:R-:W-:-:S05]  /*0600*/  IMAD.WIDE.U32 R2, R5, 0x4, R2 ;  /* 0x0000000405027825 */ /* 0x001fca00078e0002 */
[----:B------:R1:W-:Y:S02]  /*0610*/  STG.E desc[UR4][R2.64], R19 ;  /* 0x0000001302007986 */ /* 0x0003e4000c101904 */
.L_x_15102:
[----:B------:R-:W-:-:S13]  /*0620*/  ISETP.GE.U32.AND P0, PT, R17, R16, PT ;  /* 0x000000101100720c */ /* 0x000fda0003f06070 */
[----:B------:R-:W-:Y:S05]  /*0630*/  @P0 BRA `(.L_x_15104) ;  /* 0x00000000003c0947 */ /* 0x000fea0003800000 */
[----:B01----:R-:W0:Y:S01]  /*0640*/  LDC.64 R2, c[0x0][0x388] ;  /* 0x0000e200ff027b82 */ /* 0x003e220000000a00 */
[----:B------:R-:W-:Y:S01]  /*0650*/  IMAD.IADD R5, R0, 0x1, R17 ;  /* 0x0000000100057824 */ /* 0x000fe200078e0211 */
[----:B-----5:R-:W-:Y:S01]  /*0660*/  IADD3 R21, PT, PT, -R21, RZ, RZ ;  /* 0x000000ff15157210 */ /* 0x020fe20007ffe1ff */
[----:B------:R-:W-:Y:S02]  /*0670*/  VIADD R17, R17, 0x80 ;  /* 0x0000008011117836 */ /* 0x000fe40000000000 */
[----:B0-----:R-:W-:-:S05]  /*0680*/  IMAD.WIDE.U32 R2, R5, 0x4, R2 ;  /* 0x0000000405027825 */ /* 0x001fca00078e0002 */
[----:B------:R2:W-:Y:S02]  /*0690*/  STG.E desc[UR4][R2.64], R21 ;  /* 0x0000001502007986 */ /* 0x0005e4000c101904 */
.L_x_15103:
[----:B------:R-:W-:-:S13]  /*06a0*/  ISETP.GE.U32.AND P0, PT, R17, R16, PT ;  /* 0x000000101100720c */ /* 0x000fda0003f06070 */
[----:B------:R-:W-:Y:S05]  /*06b0*/  @P0 BREAK.RELIABLE B1 ;  /* 0x0000000000010942 */ /* 0x000fea0003800100 */
[----:B------:R-:W-:Y:S05]  /*06c0*/  @P0 BRA `(.L_x_15105) ;  /* 0x0000000000380947 */ /* 0x000fea0003800000 */
[----:B012---:R-:W0:Y:S01]  /*06d0*/  LDC.64 R2, c[0x0][0x388] ;  /* 0x0000e200ff027b82 */ /* 0x007e220000000a00 */
[----:B------:R-:W-:Y:S01]  /*06e0*/  IADD3 R5, PT, PT, R0, R17, RZ ;  /* 0x0000001100057210 */ /* 0x000fe20007ffe0ff */
[----:B-----5:R-:W-:Y:S01]  /*06f0*/  IMAD.MOV R23, RZ, RZ, -R23 ;  /* 0x000000ffff177224 */ /* 0x020fe200078e0a17 */
[----:B------:R-:W-:-:S03]  /*0700*/  IADD3 R17, PT, PT, R17, 0x80, RZ ;  /* 0x0000008011117810 */ /* 0x000fc60007ffe0ff */
[----:B0-----:R-:W-:-:S05]  /*0710*/  IMAD.WIDE.U32 R2, R5, 0x4, R2 ;  /* 0x0000000405027825 */ /* 0x001fca00078e0002 */
[----:B------:R2:W-:Y:S02]  /*0720*/  STG.E desc[UR4][R2.64], R23 ;  /* 0x0000001702007986 */ /* 0x0005e4000c101904 */
.L_x_15104:
[----:B------:R-:W-:Y:S05]  /*0730*/  BSYNC.RELIABLE B1 ;  /* 0x0000000000017941 */ /* 0x000fea0003800100 */
.L_x_15099:
[----:B------:R-:W-:-:S13]  /*0740*/  ISETP.GE.U32.AND P0, PT, R17, R16, PT ;  /* 0x000000101100720c */ /* 0x000fda0003f06070 */
[----:B012---:R-:W0:Y:S01]  /*0750*/  @!P0 LDC.64 R2, c[0x0][0x388] ;  /* 0x0000e200ff028b82 */ /* 0x007e220000000a00 */
[----:B------:R-:W-:Y:S01]  /*0760*/  @!P0 IMAD.IADD R5, R0, 0x1, R17 ;  /* 0x0000000100058824 */ /* 0x000fe200078e0211 */
[----:B-----5:R-:W-:Y:S01]  /*0770*/  @!P0 IADD3 R13, PT, PT, -R13, RZ, RZ ;  /* 0x000000ff0d0d8210 */ /* 0x020fe20007ffe1ff */
[----:B------:R-:W-:Y:S02]  /*0780*/  @!P0 VIADD R17, R17, 0x80 ;  /* 0x0000008011118836 */ /* 0x000fe40000000000 */
[----:B0-----:R-:W-:-:S05]  /*0790*/  @!P0 IMAD.WIDE.U32 R2, R5, 0x4, R2 ;  /* 0x0000000405028825 */ /* 0x001fca00078e0002 */
[----:B------:R3:W-:Y:S02]  /*07a0*/  @!P0 STG.E desc[UR4][R2.64], R13 ;  /* 0x0000000d02008986 */ /* 0x0007e4000c101904 */
.L_x_15105:
[----:B------:R-:W-:Y:S05]  /*07b0*/  BSYNC.RECONVERGENT B0 ;  /* 0x0000000000007941 */ /* 0x000fea0003800200 */
.L_x_15098:
[----:B------:R-:W-:Y:S05]  /*07c0*/  WARPSYNC.ALL ;  /* 0x0000000000007948 */ /* 0x000fea0003800000 */
[----:B------:R-:W-:-:S13]  /*07d0*/  ISETP.GE.U32.AND P0, PT, R17, R16, PT ;  /* 0x000000101100720c */ /* 0x000fda0003f06070 */
[----:B------:R-:W-:Y:S05]  /*07e0*/  @P0 EXIT ;  /* 0x000000000000094d */ /* 0x000fea0003800000 */
[----:B0123--:R-:W0:Y:S01]  /*07f0*/  LDC.64 R2, c[0x0][0x388] ;  /* 0x0000e200ff027b82 */ /* 0x00fe220000000a00 */
[----:B------:R-:W-:Y:S01]  /*0800*/  IADD3 R17, PT, PT, R0, R17, RZ ;  /* 0x0000001100117210 */ /* 0x000fe20007ffe0ff */
[----:B-----5:R-:W-:-:S04]  /*0810*/  IMAD.MOV R5, RZ, RZ, -R12 ;  /* 0x000000ffff057224 */ /* 0x020fc800078e0a0c */
[----:B0-----:R-:W-:-:S05]  /*0820*/  IMAD.WIDE.U32 R2, R17, 0x4, R2 ;  /* 0x0000000411027825 */ /* 0x001fca00078e0002 */
[----:B------:R-:W-:Y:S01]  /*0830*/  STG.E desc[UR4][R2.64], R5 ;  /* 0x0000000502007986 */ /* 0x000fe2000c101904 */
[----:B------:R-:W-:Y:S05]  /*0840*/  EXIT ;  /* 0x000000000000794d */ /* 0x000fea0003800000 */
.L_x_15097:
        /* <DEDUP_REMOVED lines=10> */
[----:B------:R-:W-:Y:S01]  /*08f0*/  IMAD.WIDE.U32 R4, R15, 0x8, R4 ;  /* 0x000000080f047825 */ /* 0x000fe200078e0004 */
[----:B---3--:R-:W-:-:S03]  /*0900*/  IADD3 R6, PT, PT, -R6, RZ, RZ ;  /* 0x000000ff06067210 */ /* 0x008fc60007ffe1ff */
[----:B------:R-:W-:Y:S01]  /*0910*/  IMAD.MOV R7, RZ, RZ, -R7 ;  /* 0x000000ffff077224 */ /* 0x000fe200078e0a07 */
[----:B----4-:R-:W-:Y:S01]  /*0920*/  IADD3 R8, PT, PT, -R8, RZ, RZ ;  /* 0x000000ff08087210 */ /* 0x010fe20007ffe1ff */
[----:B------:R-:W-:-:S03]  /*0930*/  IMAD.MOV R9, RZ, RZ, -R9 ;  /* 0x000000ffff097224 */ /* 0x000fc600078e0a09 */
[----:B------:R-:W-:Y:S01]  /*0940*/  STG.E.64 desc[UR4][R4.64], R6 ;  /* 0x0000000604007986 */ /* 0x000fe2000c101b04 */
[----:B-----5:R-:W-:Y:S01]  /*0950*/  IADD3 R10, PT, PT, -R10, RZ, RZ ;  /* 0x000000ff0a0a7210 */ /* 0x020fe20007ffe1ff */
[----:B------:R-:W-:Y:S02]  /*0960*/  IMAD.MOV R11, RZ, RZ, -R11 ;  /* 0x000000ffff0b7224 */ /* 0x000fe400078e0a0b */
[----:B------:R-:W-:Y:S01]  /*0970*/  STG.E.64 desc[UR4][R4.64+0x400], R8 ;  /* 0x0004000804007986 */ /* 0x000fe2000c101b04 */
[----:B------:R-:W-:Y:S02]  /*0980*/  IADD3 R12, PT, PT, -R12, RZ, RZ ;  /* 0x000000ff0c0c7210 */ /* 0x000fe40007ffe1ff */
[----:B------:R-:W-:Y:S01]  /*0990*/  IADD3 R13, PT, PT, -R13, RZ, RZ ;  /* 0x000000ff0d0d7210 */ /* 0x000fe20007ffe1ff */
[----:B------:R-:W-:Y:S04]  /*09a0*/  STG.E.64 desc[UR4][R4.64+0x800], R10 ;  /* 0x0008000a04007986 */ /* 0x000fe8000c101b04 */
[----:B------:R-:W-:Y:S01]  /*09b0*/  STG.E.64 desc[UR4][R4.64+0xc00], R12 ;  /* 0x000c000c04007986 */ /* 0x000fe2000c101b04 */
[----:B------:R-:W-:Y:S05]  /*09c0*/  EXIT ;  /* 0x000000000000794d */ /* 0x000fea0003800000 */
.L_x_15106:
        /* <DEDUP_REMOVED lines=11> */
.L_x_23395:


//--------------------- .text._ZN2at6native29vectorized_elementwise_kernelILi4EZZZNS0_15neg_kernel_cudaERNS_18TensorIteratorBaseEENKUlvE0_clEvENKUlvE1_clEvEUliE_St5arrayIPcLm2EEEEviT0_T1_ --------------------------
	.section	.text._ZN2at6native29vectorized_elementwise_kernelILi4EZZZNS0_15neg_kernel_cudaERNS_18TensorIteratorBaseEENKUlvE0_clEvENKUlvE1_clEvEUliE_St5arrayIPcLm2EEEEviT0_T1_,"ax",@progbits
	.align	128
        .global         _ZN2at6native29vectorized_elementwise_kernelILi4EZZZNS0_15neg_kernel_cudaERNS_18TensorIteratorBaseEENKUlvE0_clEvENKUlvE1_clEvEUliE_St5arrayIPcLm2EEEEviT0_T1_
        .type           _ZN2at6native29vectorized_elementwise_kernelILi4EZZZNS0_15neg_kernel_cudaERNS_18TensorIteratorBaseEENKUlvE0_clEvENKUlvE1_clEvEUliE_St5arrayIPcLm2EEEEviT0_T1_,@function
        .size           _ZN2at6native29vectorized_elementwise_kernelILi4EZZZNS0_15neg_kernel_cudaERNS_18TensorIteratorBaseEENKUlvE0_clEvENKUlvE1_clEvEUliE_St5arrayIPcLm2EEEEviT0_T1_,(.L_x_23396 - _ZN2at6native29vectorized_elementwise_kernelILi4EZZZNS0_15neg_kernel_cudaERNS_18TensorIteratorBaseEENKUlvE0_clEvENKUlvE1_clEvEUliE_St5arrayIPcLm2EEEEviT0_T1_)
        .other          _ZN2at6native29vectorized_elementwise_kernelILi4EZZZNS0_15neg_kernel_cudaERNS_18TensorIteratorBaseEENKUlvE0_clEvENKUlvE1_clEvEUliE_St5arrayIPcLm2EEEEviT0_T1_,@"STO_CUDA_ENTRY STV_DEFAULT"
_ZN2at6native29vectorized_elementwise_kernelILi4EZZZNS0_15neg_kernel_cudaERNS_18TensorIteratorBaseEENKUlvE0_clEvENKUlvE1_clEvEUliE_St5arrayIPcLm2EEEEviT0_T1_:
.text._ZN2at6native29vectorized_elementwise_kernelILi4EZZZNS0_15neg_kernel_cudaERNS_18TensorIteratorBaseEENKUlvE0_clEvENKUlvE1_clEvEUliE_St5arrayIPcLm2EEEEviT0_T1_:
        /* <DEDUP_REMOVED lines=82> */
.L_x_15110:
        /* <DEDUP_REMOVED lines=8> */
.L_x_15111:
        /* <DEDUP_REMOVED lines=8> */
.L_x_15112:
        /* <DEDUP_REMOVED lines=8> */
.L_x_15113:
        /* <DEDUP_REMOVED lines=9> */
.L_x_15114:
[----:B------:R-:W-:Y:S05]  /*0730*/  BSYNC.RELIABLE B1 ;  /* 0x0000000000017941 */ /* 0x000fea0003800100 */
.L_x_15109:
[----:B------:R-:W-:-:S13]  /*0740*/  ISETP.GE.U32.AND P0, PT, R17, R16, PT ;  /* 0x000000101100720c */ /* 0x000fda0003f06070 */
[----:B012---:R-:W0:Y:S01]  /*0750*/  @!P0 LDC.64 R2, c[0x0][0x388] ;  /* 0x0000e200ff028b82 */ /* 0x007e220000000a00 */
[----:B------:R-:W-:Y:S01]  /*0760*/  @!P0 IMAD.IADD R5, R0, 0x1, R17 ;  /* 0x0000000100058824 */ /* 0x000fe200078e0211 */
[----:B-----5:R-:W-:Y:S01]  /*0770*/  @!P0 IADD3 R13, PT, PT, -R13, RZ, RZ ;  /* 0x000000ff0d0d8210 */ /* 0x020fe20007ffe1ff */
[----:B------:R-:W-:Y:S02]  /*0780*/  @!P0 VIADD R17, R17, 0x80 ;  /* 0x0000008011118836 */ /* 0x000fe40000000000 */
[----:B0-----:R-:W-:-:S05]  /*0790*/  @!P0 IMAD.WIDE.U32 R2, R5, 0x4, R2 ;  /* 0x0000000405028825 */ /* 0x001fca00078e0002 */
[----:B------:R3:W-:Y:S02]  /*07a0*/  @!P0 STG.E desc[UR4][R2.64], R13 ;  /* 0x0000000d02008986 */ /* 0x0007e4000c101904 */
.L_x_15115:
[----:B------:R-:W-:Y:S05]  /*07b0*/  BSYNC.RECONVERGENT B0 ;  /* 0x0000000000007941 */ /* 0x000fea0003800200 */
.L_x_15108:
        /* <DEDUP_REMOVED lines=9> */
.L_x_15107:
        /* <DEDUP_REMOVED lines=8> */
[----:B------:R-:W-:Y:S01]  /*08d0*/  IMAD.WIDE.U32 R12, R15, 0x10, R12 ;  /* 0x000000100f0c7825 */ /* 0x000fe200078e000c */
[----:B---3--:R-:W-:-:S03]  /*08e0*/  IADD3 R4, PT, PT, -R4, RZ, RZ ;  /* 0x000000ff04047210 */ /* 0x008fc60007ffe1ff */
[----:B------:R-:W-:Y:S01]  /*08f0*/  IMAD.MOV R5, RZ, RZ, -R5 ;  /* 0x000000ffff057224 */ /* 0x000fe200078e0a05 */
[----:B------:R-:W-:Y:S01]  /*0900*/  IADD3 R6, PT, PT, -R6, RZ, RZ ;  /* 0x000000ff06067210 */ /* 0x000fe20007ffe1ff */
[----:B------:R-:W-:Y:S01]  /*0910*/  IMAD.MOV R7, RZ, RZ, -R7 ;  /* 0x000000ffff077224 */ /* 0x000fe200078e0a07 */
[----:B----4-:R-:W-:Y:S01]  /*0920*/  IADD3 R8, PT, PT, -R8, RZ, RZ ;  /* 0x000000ff08087210 */ /* 0x010fe20007ffe1ff */
[----:B------:R-:W-:Y:S01]  /*0930*/  IMAD.MOV R9, RZ, RZ, -R9 ;  /* 0x000000ffff097224 */ /* 0x000fe200078e0a09 */
[----:B------:R-:W-:Y:S02]  /*0940*/  IADD3 R10, PT, PT, -R10, RZ, RZ ;  /* 0x000000ff0a0a7210 */ /* 0x000fe40007ffe1ff */
[----:B------:R-:W-:Y:S01]  /*0950*/  IADD3 R11, PT, PT, -R11, RZ, RZ ;  /* 0x000000ff0b0b7210 */ /* 0x000fe20007ffe1ff */
[----:B------:R-:W-:Y:S04]  /*0960*/  STG.E.128 desc[UR4][R12.64], R4 ;  /* 0x000000040c007986 */ /* 0x000fe8000c101d04 */
[----:B------:R-:W-:Y:S01]  /*0970*/  STG.E.128 desc[UR4][R12.64+0x800], R8 ;  /* 0x000800080c007986 */ /* 0x000fe2000c101d04 */
[----:B------:R-:W-:Y:S05]  /*0980*/  EXIT ;  /* 0x000000000000794d */ /* 0x000fea0003800000 */
.L_x_15116:
        /* <DEDUP_REMOVED lines=15> */
.L_x_23396:


//--------------------- .text._ZN2at6native29vectorized_elementwise_kernelILi8EZZZNS0_15neg_kernel_cudaERNS_18TensorIteratorBaseEENKUlvE0_clEvENKUlvE1_clEvEUliE_St5arrayIPcLm2EEEEviT0_T1_ --------------------------
	.section	.text._ZN2at6native29vectorized_elementwise_kernelILi8EZZZNS0_15neg_kernel_cudaERNS_18TensorIteratorBaseEENKUlvE0_clEvENKUlvE1_clEvEUliE_St5arrayIPcLm2EEEEviT0_T1_,"ax",@progbits
	.align	128
        .global         _ZN2at6native29vectorized_elementwise_kernelILi8EZZZNS0_15neg_kernel_cudaERNS_18TensorIteratorBaseEENKUlvE0_clEvENKUlvE1_clEvEUliE_St5arrayIPcLm2EEEEviT0_T1_
        .type           _ZN2at6native29vectorized_elementwise_kernelILi8EZZZNS0_15neg_kernel_cudaERNS_18TensorIteratorBaseEENKUlvE0_clEvENKUlvE1_clEvEUliE_St5arrayIPcLm2EEEEviT0_T1_,@function
        .size           _ZN2at6native29vectorized_elementwise_kernelILi8EZZZNS0_15neg_kernel_cudaERNS_18TensorIteratorBaseEENKUlvE0_clEvENKUlvE1_clEvEUliE_St5arrayIPcLm2EEEEviT0_T1_,(.L_x_23397 - _ZN2at6native29vectorized_elementwise_kernelILi8EZZZNS0_15neg_kernel_cudaERNS_18TensorIteratorBaseEENKUlvE0_clEvENKUlvE1_clEvEUliE_St5arrayIPcLm2EEEEviT0_T1_)
        .other          _ZN2at6native29vectorized_elementwise_kernelILi8EZZZNS0_15neg_kernel_cudaERNS_18TensorIteratorBaseEENKUlvE0_clEvENKUlvE1_clEvEUliE_St5arrayIPcLm2EEEEviT0_T1_,@"STO_CUDA_ENTRY STV_DEFAULT"
_ZN2at6native29vectorized_elementwise_kernelILi8EZZZNS0_15neg_kernel_cudaERNS_18TensorIteratorBaseEENKUlvE0_clEvENKUlvE1_clEvEUliE_St5arrayIPcLm2EEEEviT0_T1_:
.text._ZN2at6native29vectorized_elementwise_kernelILi8EZZZNS0_15neg_kernel_cudaERNS_18TensorIteratorBaseEENKUlvE0_clEvENKUlvE1_clEvEUliE_St5arrayIPcLm2EEEEviT0_T1_:
[----:B------:R-:W-:Y:S01]  /*0000*/  LDC R1, c[0x0][0x37c] ;  /* 0x0000df00ff017b82 */ /* 0x000fe20000000800 */
[----:B------:R-:W-:Y:S05]  /*0010*/  EXIT ;  /* 0x000000000000794d */ /* 0x000fea0003800000 */
.L_x_15117:
        /* <DEDUP_REMOVED lines=14> */
.L_x_23397:


//--------------------- .text._ZN2at6native18elementwise_kernelILi128ELi4EZNS0_15gpu_kernel_implIZZZNS0_15neg_kernel_cudaERNS_18TensorIteratorBaseEENKUlvE0_clEvENKUlvE0_clEvEUlaE_EEvS4_RKT_EUliE_EEviT1_ --------------------------
	.section	.text._ZN2at6native18elementwise_kernelILi128ELi4EZNS0_15gpu_kernel_implIZZZNS0_15neg_kernel_cudaERNS_18TensorIteratorBaseEENKUlvE0_clEvENKUlvE0_clEvEUlaE_EEvS4_RKT_EUliE_EEviT1_,"ax",@progbits
	.align	128
        .global         _ZN2at6native18elementwise_kernelILi128ELi4EZNS0_15gpu_kernel_implIZZZNS0_15neg_kernel_cudaERNS_18TensorIteratorBaseEENKUlvE0_clEvENKUlvE0_clEvEUlaE_EEvS4_RKT_EUliE_EEviT1_
        .type           _ZN2at6native18elementwise_kernelILi128ELi4EZNS0_15gpu_kernel_implIZZZNS0_15neg_kernel_cudaERNS_18TensorIteratorBaseEENKUlvE0_clEvENKUlvE0_clEvEUlaE_EEvS4_RKT_EUliE_EEviT1_,@function
        .size           _ZN2at6native18elementwise_kernelILi128ELi4EZNS0_15gpu_kernel_implIZZZNS0_15neg_kernel_cudaERNS_18TensorIteratorBaseEENKUlvE0_clEvENKUlvE0_clEvEUlaE_EEvS4_RKT_EUliE_EEviT1_,(.L_x_23398 - _ZN2at6native18elementwise_kernelILi128ELi4EZNS0_15gpu_kernel_implIZZZNS0_15neg_kernel_cudaERNS_18TensorIteratorBaseEENKUlvE0_clEvENKUlvE0_clEvEUlaE_EEvS4_RKT_EUliE_EEviT1_)
        .other          _ZN2at6native18elementwise_kernelILi128ELi4EZNS0_15gpu_kernel_implIZZZNS0_15neg_kernel_cudaERNS_18TensorIteratorBaseEENKUlvE0_clEvENKUlvE0_clEvEUlaE_EEvS4_RKT_EUliE_EEviT1_,@"STO_CUDA_ENTRY STV_DEFAULT"
_ZN2at6native18elementwise_kernelILi128ELi4EZNS0_15gpu_kernel_implIZZZNS0_15neg_kernel_cudaERNS_18TensorIteratorBaseEENKUlvE0_clEvENKUlvE0_clEvEUlaE_EEvS4_RKT_EUliE_EEviT1_:
.text._ZN2at6native18elementwise_kernelILi128ELi4EZNS0_15gpu_kernel_implIZZZNS0_15neg_kernel_cudaERNS_18TensorIteratorBaseEENKUlvE0_clEvENKUlvE0_clEvEUlaE_EEvS4_RKT_EUliE_EEviT1_:
        /* <DEDUP_REMOVED lines=319> */
.L_x_15120:
        /* <DEDUP_REMOVED lines=16> */
.L_x_15124:
[----:B------:R0:W5:Y:S01]  /*14f0*/  LDG.E.U8 R0, desc[UR36][R2.64] ;  /* 0x0000002402007981 */ /* 0x000162000c1e1100 */
[----:B------:R-:W-:Y:S05]  /*1500*/  BRA `(.L_x_15126) ;  /* 0x0000000c004c7947 */ /* 0x000fea0003800000 */
.L_x_15123:
        /* <DEDUP_REMOVED lines=8> */
.L_x_15128:
[----:B------:R0:W5:Y:S01]  /*1590*/  LDG.E.U8 R0, desc[UR36][R2.64] ;  /* 0x0000002402007981 */ /* 0x000162000c1e1100 */
[----:B------:R-:W-:Y:S05]  /*15a0*/  BRA `(.L_x_15126) ;  /* 0x0000000c00247947 */ /* 0x000fea0003800000 */
.L_x_15127:
[----:B------:R0:W5:Y:S01]  /*15b0*/  LDG.E.U16 R0, desc[UR36][R2.64] ;  /* 0x0000002402007981 */ /* 0x000162000c1e1500 */
[----:B------:R-:W-:Y:S05]  /*15c0*/  BRA `(.L_x_15126) ;  /* 0x0000000c001c7947 */ /* 0x000fea0003800000 */
.L_x_15122:
        /* <DEDUP_REMOVED lines=9> */
.L_x_15130:
[----:B------:R-:W2:Y:S02]  /*1660*/  LDG.E.U16 R4, desc[UR36][R2.64] ;  /* 0x0000002402047981 */ /* 0x000ea4000c1e1500 */
[----:B--2---:R-:W-:-:S06]  /*1670*/  HADD2.F32 R4, -RZ, R4.H0_H0 ;  /* 0x20000004ff047230 */ /* 0x004fcc0000004100 */
[----:B------:R-:W0:Y:S02]  /*1680*/  F2I.FTZ.TRUNC.NTZ R4, R4 ;  /* 0x0000000400047305 */ /* 0x000e24000021f100 */
[----:B0-----:R-:W-:Y:S01]  /*1690*/  PRMT R0, R4, 0x7610, R0 ;  /* 0x0000761004007816 */ /* 0x001fe20000000000 */
[----:B------:R-:W-:Y:S06]  /*16a0*/  BRA `(.L_x_15126) ;  /* 0x0000000800e47947 */ /* 0x000fec0003800000 */
.L_x_15129:
        /* <DEDUP_REMOVED lines=9> */
.L_x_15132:
[----:B------:R-:W2:Y:S02]  /*1740*/  LDG.E.U16 R2, desc[UR36][R2.64] ;  /* 0x0000002402027981 */ /* 0x000ea4000c1e1500 */
[----:B--2---:R-:W-:-:S06]  /*1750*/  HADD2.F32 R4, -RZ, R2.H0_H0 ;  /* 0x20000002ff047230 */ /* 0x004fcc0000004100 */
[----:B------:R-:W0:Y:S02]  /*1760*/  F2I.FTZ.TRUNC.NTZ R4, R4 ;  /* 0x0000000400047305 */ /* 0x000e24000021f100 */
[----:B0-----:R-:W-:Y:S01]  /*1770*/  PRMT R0, R4, 0x7610, R0 ;  /* 0x0000761004007816 */ /* 0x001fe20000000000 */
[----:B------:R-:W-:Y:S06]  /*1780*/  BRA `(.L_x_15126) ;  /* 0x0000000800ac7947 */ /* 0x000fec0003800000 */
.L_x_15131:
[----:B------:R-:W2:Y:S02]  /*1790*/  LDG.E.64 R2, desc[UR36][R2.64] ;  /* 0x0000002402027981 */ /* 0x000ea4000c1e1b00 */
[----:B--2---:R0:W1:Y:S02]  /*17a0*/  F2I.F64.TRUNC R0, R2 ;  /* 0x0000000200007311 */ /* 0x004064000030d100 */
[----:B01----:R-:W-:Y:S05]  /*17b0*/  BRA `(.L_x_15126) ;  /* 0x0000000800a07947 */ /* 0x003fea0003800000 */
.L_x_15121:
        /* <DEDUP_REMOVED lines=12> */
.L_x_15135:
[----:B------:R-:W2:Y:S02]  /*1880*/  LDG.E.64 R2, desc[UR36][R2.64] ;  /* 0x0000002402027981 */ /* 0x000ea4000c1e1b00 */
[----:B--2---:R3:W4:Y:S02]  /*1890*/  F2I.F64.TRUNC R0, R2 ;  /* 0x0000000200007311 */ /* 0x004724000030d100 */
[----:B---34-:R-:W-:Y:S05]  /*18a0*/  BRA `(.L_x_15126) ;  /* 0x0000000800647947 */ /* 0x018fea0003800000 */
.L_x_15134:
        /* <DEDUP_REMOVED lines=27> */
.L_x_15137:
        /* <DEDUP_REMOVED lines=14> */
.L_x_15136:
[----:B------:R-:W2:Y:S02]  /*1b40*/  LDG.E.U16 R4, desc[UR36][R2.64] ;  /* 0x0000002402047981 */ /* 0x000ea4000c1e1500 */
[----:B--2---:R-:W-:-:S06]  /*1b50*/  IMAD.U32 R4, R4, 0x10000, RZ ;  /* 0x0001000004047824 */ /* 0x004fcc00078e00ff */
[----:B------:R-:W0:Y:S02]  /*1b60*/  F2I.FTZ.TRUNC.NTZ R4, R4 ;  /* 0x0000000400047305 */ /* 0x000e24000021f100 */
[----:B0-----:R-:W-:Y:S01]  /*1b70*/  PRMT R0, R4, 0x7610, R0 ;  /* 0x0000761004007816 */ /* 0x001fe20000000000 */
[----:B------:R-:W-:Y:S06]  /*1b80*/  BRA `(.L_x_15126) ;  /* 0x0000000400ac7947 */ /* 0x000fec0003800000 */
.L_x_15133:
        /* <DEDUP_REMOVED lines=10> */
.L_x_15140:
        /* <DEDUP_REMOVED lines=21> */
.L_x_15144:
[----:B------:R-:W-:Y:S05]  /*1d80*/  BSYNC.RECONVERGENT B1 ;  /* 0x0000000000017941 */ /* 0x000fea0003800200 */
.L_x_15143:
[----:B------:R-:W-:Y:S01]  /*1d90*/  IMAD.SHL.U32 R0, R0, 0x100000, RZ ;  /* 0x0010000000007824 */ /* 0x000fe200078e00ff */
[----:B------:R-:W-:-:S04]  /*1da0*/  LEA R2, R2, 0x3b800000, 0x17 ;  /* 0x3b80000002027811 */ /* 0x000fc800078eb8ff */
[----:B------:R-:W-:-:S07]  /*1db0*/  LOP3.LUT R4, R2, R0, R7, 0xfe, !PT ;  /* 0x0000000002047212 */ /* 0x000fce00078efe07 */
.L_x_15142:
[----:B------:R-:W-:Y:S05]  /*1dc0*/  BSYNC.RECONVERGENT B0 ;  /* 0x0000000000007941 */ /* 0x000fea0003800200 */
.L_x_15141:
[----:B------:R-:W0:Y:S02]  /*1dd0*/  F2I.FTZ.TRUNC.NTZ R4, R4 ;  /* 0x0000000400047305 */ /* 0x000e24000021f100 */
[----:B0-----:R-:W-:Y:S01]  /*1de0*/  PRMT R0, R4, 0x7610, R0 ;  /* 0x0000761004007816 */ /* 0x001fe20000000000 */
[----:B------:R-:W-:Y:S06]  /*1df0*/  BRA `(.L_x_15126) ;  /* 0x0000000400107947 */ /* 0x000fec0003800000 */
.L_x_15139:
        /* <DEDUP_REMOVED lines=21> */
.L_x_15148:
[----:B------:R-:W-:Y:S05]  /*1f50*/  BSYNC.RECONVERGENT B1 ;  /* 0x0000000000017941 */ /* 0x000fea0003800200 */
.L_x_15147:
[----:B------:R-:W-:Y:S02]  /*1f60*/  SHF.L.U32 R0, R0, 0x15, RZ ;  /* 0x0000001500007819 */ /* 0x000fe400000006ff */
[----:B------:R-:W-:-:S04]  /*1f70*/  LEA R2, R2, 0x37800000, 0x17 ;  /* 0x3780000002027811 */ /* 0x000fc800078eb8ff */
[----:B------:R-:W-:-:S07]  /*1f80*/  LOP3.LUT R4, R2, R0, R7, 0xfe, !PT ;  /* 0x0000000002047212 */ /* 0x000fce00078efe07 */
.L_x_15146:
[----:B------:R-:W-:Y:S05]  /*1f90*/  BSYNC.RECONVERGENT B0 ;  /* 0x0000000000007941 */ /* 0x000fea0003800200 */
.L_x_15145:
[----:B------:R-:W0:Y:S02]  /*1fa0*/  F2I.FTZ.TRUNC.NTZ R4, R4 ;  /* 0x0000000400047305 */ /* 0x000e24000021f100 */
[----:B0-----:R-:W-:Y:S01]  /*1fb0*/  PRMT R0, R4, 0x7610, R0 ;  /* 0x0000761004007816 */ /* 0x001fe20000000000 */
[----:B------:R-:W-:Y:S06]  /*1fc0*/  BRA `(.L_x_15126) ;  /* 0x00000000009c7947 */ /* 0x000fec0003800000 */
.L_x_15138:
[----:B------:R-:W-:-:S09]  /*1fd0*/  UISETP.NE.AND UP0, UPT, UR4, 0x1c, UPT ;  /* 0x0000001c0400788c */ /* 0x000fd2000bf05270 */
[----:B------:R-:W-:Y:S05]  /*1fe0*/  BRA.U !UP0, `(.L_x_15149) ;  /* 0x0000000108907547 */ /* 0x000fea000b800000 */
[----:B------:R-:W-:-:S09]  /*1ff0*/  UISETP.NE.AND UP0, UPT, UR4, 0x1d, UPT ;  /* 0x0000001d0400788c */ /* 0x000fd2000bf05270 */
[----:B------:R-:W-:Y:S05]  /*2000*/  BRA.U !UP0, `(.L_x_15150) ;  /* 0x0000000108807547 */ /* 0x000fea000b800000 */
[----:B------:R-:W-:-:S09]  /*2010*/  UISETP.NE.AND UP0, UPT, UR4, 0x2c, UPT ;  /* 0x0000002c0400788c */ /* 0x000fd2000bf05270 */
[----:B------:R-:W-:Y:S05]  /*2020*/  BRA.U !UP0, `(.L_x_15151) ;  /* 0x0000000108487547 */ /* 0x000fea000b800000 */
.L_x_15125:
        /* <DEDUP_REMOVED lines=16> */
.L_x_15152:
[----:B------:R-:W-:Y:S01]  /*2130*/  PRMT R0, RZ, 0x7610, R0 ;  /* 0x00007610ff007816 */ /* 0x000fe20000000000 */
[----:B------:R-:W-:Y:S06]  /*2140*/  BRA `(.L_x_15126) ;  /* 0x00000000003c7947 */ /* 0x000fec0003800000 */
.L_x_15151:
        /* <DEDUP_REMOVED lines=8> */
.L_x_15154:
[----:B------:R-:W-:Y:S05]  /*21d0*/  BSYNC.RECONVERGENT B0 ;  /* 0x0000000000007941 */ /* 0x000fea0003800200 */
.L_x_15153:
[----:B------:R-:W0:Y:S02]  /*21e0*/  F2I.FTZ.TRUNC.NTZ R4, R4 ;  /* 0x0000000400047305 */ /* 0x000e24000021f100 */
[----:B0-----:R-:W-:Y:S01]  /*21f0*/  PRMT R0, R4, 0x7610, R0 ;  /* 0x0000761004007816 */ /* 0x001fe20000000000 */
[----:B------:R-:W-:Y:S06]  /*2200*/  BRA `(.L_x_15126) ;  /* 0x00000000000c7947 */ /* 0x000fec0003800000 */
.L_x_15150:
[----:B------:R2:W5:Y:S01]  /*2210*/  LDG.E.U8 R0, desc[UR36][R2.64] ;  /* 0x0000002402007981 */ /* 0x000562000c1e1100 */
[----:B------:R-:W-:Y:S05]  /*2220*/  BRA `(.L_x_15126) ;  /* 0x0000000000047947 */ /* 0x000fea0003800000 */
.L_x_15149:
[----:B------:R1:W5:Y:S02]  /*2230*/  LDG.E.U8 R0, desc[UR36][R2.64] ;  /* 0x0000002402007981 */ /* 0x000364000c1e1100 */
.L_x_15126:
        /* <DEDUP_REMOVED lines=18> */
.L_x_15158:
[----:B------:R3:W-:Y:S01]  /*2360*/  STG.E.U8 desc[UR36][R2.64], R7 ;  /* 0x0000000702007986 */ /* 0x0007e2000c101124 */
[----:B------:R-:W-:Y:S05]  /*2370*/  BRA `(.L_x_15160) ;  /* 0x0000000c00847947 */ /* 0x000fea0003800000 */
.L_x_15157:
[----:B------:R-:W-:-:S09]  /*2380*/  UISETP.NE.AND UP0, UPT, UR4, 0x2, UPT ;  /* 0x000000020400788c */ /* 0x000fd2000bf05270 */
[----:B------:R-:W-:Y:S05]  /*2390*/  BRA.U !UP0, `(.L_x_15161) ;  /* 0x0000000108387547 */ /* 0x000fea000b800000 */
[----:B------:R-:W-:-:S09]  /*23a0*/  UISETP.NE.AND UP0, UPT, UR4, 0x3, UPT ;  /* 0x000000030400788c */ /* 0x000fd2000bf05270 */
[----:B------:R-:W-:Y:S05]  /*23b0*/  BRA.U !UP0, `(.L_x_15162) ;  /* 0x0000000108207547 */ /* 0x000fea000b800000 */
[----:B------:R-:W-:-:S09]  /*23c0*/  UISETP.NE.AND UP0, UPT, UR4, 0x4, UPT ;  /* 0x000000040400788c */ /* 0x000fd2000bf05270 */
[----:B------:R-:W-:Y:S05]  /*23d0*/  BRA.U UP0, `(.L_x_15159) ;  /* 0x0000000900c47547 */ /* 0x000fea000b800000 */
[----:B------:R-:W-:-:S04]  /*23e0*/  LOP3.LUT R0, R7, 0xffff, RZ, 0xc0, !PT ;  /* 0x0000ffff07007812 */ /* 0x000fc800078ec0ff */
[----:B------:R-:W-:-:S05]  /*23f0*/  PRMT R0, R0, 0x8880, RZ ;  /* 0x0000888000007816 */ /* 0x000fca00000000ff */
[----:B------:R-:W-:-:S05]  /*2400*/  IMAD.MOV.U32 R4, RZ, RZ, R0 ;  /* 0x000000ffff047224 */ /* 0x000fca00078e0000 */
[----:B------:R-:W-:-:S05]  /*2410*/  SHF.R.S32.HI R5, RZ, 0x1f, R4 ;  /* 0x0000001fff057819 */ /* 0x000fca0000011404 */
[----:B------:R0:W-:Y:S01]  /*2420*/  STG.E.64 desc[UR36][R2.64], R4 ;  /* 0x0000000402007986 */ /* 0x0001e2000c101b24 */
[----:B------:R-:W-:Y:S05]  /*2430*/  BRA `(.L_x_15160) ;  /* 0x0000000c00547947 */ /* 0x000fea0003800000 */
.L_x_15162:
[----:B------:R-:W-:-:S04]  /*2440*/  LOP3.LUT R7, R7, 0xffff, RZ, 0xc0, !PT ;  /* 0x0000ffff07077812 */ /* 0x000fc800078ec0ff */
[----:B------:R-:W-:-:S05]  /*2450*/  PRMT R5, R7, 0x8880, RZ ;  /* 0x0000888007057816 */ /* 0x000fca00000000ff */
[----:B------:R1:W-:Y:S01]  /*2460*/  STG.E desc[UR36][R2.64], R5 ;  /* 0x0000000502007986 */ /* 0x0003e2000c101924 */
[----:B------:R-:W-:Y:S05]  /*2470*/  BRA `(.L_x_15160) ;  /* 0x0000000c00447947 */ /* 0x000fea0003800000 */
.L_x_15161:
[----:B------:R-:W-:-:S04]  /*2480*/  PRMT R5, R7, 0x8880, RZ ;  /* 0x0000888007057816 */ /* 0x000fc800000000ff */
[----:B------:R-:W-:-:S05]  /*2490*/  PRMT R5, R5, 0x7710, RZ ;  /* 0x0000771005057816 */ /* 0x000fca00000000ff */
[----:B------:R2:W-:Y:S01]  /*24a0*/  STG.E.U16 desc[UR36][R2.64], R5 ;  /* 0x0000000502007986 */ /* 0x0005e2000c101524 */
[----:B------:R-:W-:Y:S05]  /*24b0*/  BRA `(.L_x_15160) ;  /* 0x0000000c00347947 */ /* 0x000fea0003800000 */
.L_x_15156:
[----:B------:R-:W-:-:S09]  /*24c0*/  UISETP.GT.AND UP0, UPT, UR4, 0x6, UPT ;  /* 0x000000060400788c */ /* 0x000fd2000bf04270 */
[----:B------:R-:W-:Y:S05]  /*24d0*/  BRA.U UP0, `(.L_x_15163) ;  /* 0x00000001002c7547 */ /* 0x000fea000b800000 */
[----:B------:R-:W-:-:S09]  /*24e0*/  UISETP.NE.AND UP0, UPT, UR4, 0x5, UPT ;  /* 0x000000050400788c */ /* 0x000fd2000bf05270 */
[----:B------:R-:W-:Y:S05]  /*24f0*/  BRA.U !UP0, `(.L_x_15164) ;  /* 0x0000000108147547 */ /* 0x000fea000b800000 */
[----:B------:R-:W-:-:S09]  /*2500*/  UISETP.NE.AND UP0, UPT, UR4, 0x6, UPT ;  /* 0x000000060400788c */ /* 0x000fd2000bf05270 */
[----:B------:R-:W-:Y:S05]  /*2510*/  BRA.U UP0, `(.L_x_15159) ;  /* 0x0000000900747547 */ /* 0x000fea000b800000 */
[----:B------:R-:W0:Y:S02]  /*2520*/  I2F.S8 R5, R7 ;  /* 0x0000000700057306 */ /* 0x000e240000001400 */
[----:B0-----:R0:W-:Y:S01]  /*2530*/  STG.E desc[UR36][R2.64], R5 ;  /* 0x0000000502007986 */ /* 0x0011e2000c101924 */
[----:B------:R-:W-:Y:S05]  /*2540*/  BRA `(.L_x_15160) ;  /* 0x0000000c00107947 */ /* 0x000fea0003800000 */
.L_x_15164:
[----:B------:R-:W0:Y:S02]  /*2550*/  I2F.S8 R0, R7 ;  /* 0x0000000700007306 */ /* 0x000e240000001400 */
[----:B0-----:R-:W-:-:S05]  /*2560*/  F2FP.F16.F32.PACK_AB R0, RZ, R0 ;  /* 0x00000000ff00723e */ /* 0x001fca00000000ff */
[----:B------:R0:W-:Y:S01]  /*2570*/  STG.E.U16 desc[UR36][R2.64], R0 ;  /* 0x0000000002007986 */ /* 0x0001e2000c101524 */
[----:B------:R-:W-:Y:S05]  /*2580*/  BRA `(.L_x_15160) ;  /* 0x0000000c00007947 */ /* 0x000fea0003800000 */
.L_x_15163:
[----:B------:R-:W-:-:S09]  /*2590*/  UISETP.NE.AND UP0, UPT, UR4, 0x7, UPT ;  /* 0x000000070400788c */ /* 0x000fd2000bf05270 */
[----:B------:R-:W-:Y:S05]  /*25a0*/  BRA.U !UP0, `(.L_x_15165) ;  /* 0x0000000108347547 */ /* 0x000fea000b800000 */
[----:B------:R-:W-:-:S09]  /*25b0*/  UISETP.NE.AND UP0, UPT, UR4, 0x8, UPT ;  /* 0x000000080400788c */ /* 0x000fd2000bf05270 */
[----:B------:R-:W-:Y:S05]  /*25c0*/  BRA.U !UP0, `(.L_x_15166) ;  /* 0x0000000108187547 */ /* 0x000fea000b800000 */
[----:B------:R-:W-:-:S09]  /*25d0*/  UISETP.NE.AND UP0, UPT, UR4, 0x9, UPT ;  /* 0x000000090400788c */ /* 0x000fd2000bf05270 */
[----:B------:R-:W-:Y:S05]  /*25e0*/  BRA.U UP0, `(.L_x_15159) ;  /* 0x0000000900407547 */ /* 0x000fea000b800000 */
[----:B------:R-:W0:Y:S01]  /*25f0*/  I2F.S8 R4, R7 ;  /* 0x0000000700047306 */ /* 0x000e220000001400 */
[----:B------:R-:W-:-:S05]  /*2600*/  MOV R5, RZ ;  /* 0x000000ff00057202 */ /* 0x000fca0000000f00 */
[----:B0-----:R0:W-:Y:S01]  /*2610*/  STG.E.64 desc[UR36][R2.64], R4 ;  /* 0x0000000402007986 */ /* 0x0011e2000c101b24 */
[----:B------:R-:W-:Y:S05]  /*2620*/  BRA `(.L_x_15160) ;  /* 0x0000000800d87947 */ /* 0x000fea0003800000 */
.L_x_15166:
[----:B------:R-:W0:Y:S02]  /*2630*/  I2F.S8 R7, R7 ;  /* 0x0000000700077306 */ /* 0x000e240000001400 */
[----:B0-----:R-:W-:-:S04]  /*2640*/  F2FP.F16.F32.PACK_AB R5, RZ, R7 ;  /* 0x00000007ff05723e */ /* 0x001fc800000000ff */
[----:B------:R-:W-:-:S05]  /*2650*/  PRMT R5, R5, 0x5410, RZ ;  /* 0x0000541005057816 */ /* 0x000fca00000000ff */
[----:B------:R0:W-:Y:S01]  /*2660*/  STG.E desc[UR36][R2.64], R5 ;  /* 0x0000000502007986 */ /* 0x0001e2000c101924 */
[----:B------:R-:W-:Y:S05]  /*2670*/  BRA `(.L_x_15160) ;  /* 0x0000000800c47947 */ /* 0x000fea0003800000 */
.L_x_15165:
[----:B------:R-:W-:-:S04]  /*2680*/  PRMT R4, R7, 0x8880, RZ ;  /* 0x0000888007047816 */ /* 0x000fc800000000ff */
[----:B------:R-:W-:-:S06]  /*2690*/  PRMT R4, R4, 0x7710, RZ ;  /* 0x0000771004047816 */ /* 0x000fcc00000000ff */
[----:B------:R-:W0:Y:S02]  /*26a0*/  I2F.F64.S16 R4, R4 ;  /* 0x0000000400047312 */ /* 0x000e240000101c00 */
[----:B0-----:R0:W-:Y:S01]  /*26b0*/  STG.E.64 desc[UR36][R2.64], R4 ;  /* 0x0000000402007986 */ /* 0x0011e2000c101b24 */
[----:B------:R-:W-:Y:S05]  /*26c0*/  BRA `(.L_x_15160) ;  /* 0x0000000800b07947 */ /* 0x000fea0003800000 */
.L_x_15155:
        /* <DEDUP_REMOVED lines=8> */
[----:B------:R-:W-:-:S04]  /*2750*/  LOP3.LUT P0, RZ, R0, 0xff, RZ, 0xc0, !PT ;  /* 0x000000ff00ff7812 */ /* 0x000fc8000780c0ff */
[----:B------:R-:W-:-:S05]  /*2760*/  SEL R5, RZ, 0x1, !P0 ;  /* 0x00000001ff057807 */ /* 0x000fca0004000000 */
[----:B------:R0:W-:Y:S01]  /*2770*/  STG.E.U8 desc[UR36][R2.64], R5 ;  /* 0x0000000502007986 */ /* 0x0001e2000c101124 */
[----:B------:R-:W-:Y:S05]  /*2780*/  BRA `(.L_x_15160) ;  /* 0x0000000800807947 */ /* 0x000fea0003800000 */
.L_x_15169:
[----:B------:R-:W-:Y:S02]  /*2790*/  PRMT R4, R7, 0x8880, RZ ;  /* 0x0000888007047816 */ /* 0x000fe400000000ff */
[----:B------:R-:W-:Y:S02]  /*27a0*/  CS2R R6, SRZ ;  /* 0x0000000000067805 */ /* 0x000fe4000001ff00 */
[----:B------:R-:W-:-:S06]  /*27b0*/  PRMT R4, R4, 0x7710, RZ ;  /* 0x0000771004047816 */ /* 0x000fcc00000000ff */
[----:B------:R-:W0:Y:S02]  /*27c0*/  I2F.F64.S16 R4, R4 ;  /* 0x0000000400047312 */ /* 0x000e240000101c00 */
[----:B0-----:R0:W-:Y:S01]  /*27d0*/  STG.E.128 desc[UR36][R2.64], R4 ;  /* 0x0000000402007986 */ /* 0x0011e2000c101d24 */
[----:B------:R-:W-:Y:S05]  /*27e0*/  BRA `(.L_x_15160) ;  /* 0x0000000800687947 */ /* 0x000fea0003800000 */
.L_x_15168:
[----:B------:R-:W-:-:S09]  /*27f0*/  UISETP.NE.AND UP0, UPT, UR4, 0xf, UPT ;  /* 0x0000000f0400788c */ /* 0x000fd2000bf05270 */
[----:B------:R-:W-:Y:S05]  /*2800*/  BRA.U !UP0, `(.L_x_15170) ;  /* 0x0000000108a07547 */ /* 0x000fea000b800000 */
[----:B------:R-:W-:-:S09]  /*2810*/  UISETP.NE.AND UP0, UPT, UR4, 0x17, UPT ;  /* 0x000000170400788c */ /* 0x000fd2000bf05270 */
[----:B------:R-:W-:Y:S05]  /*2820*/  BRA.U !UP0, `(.L_x_15171) ;  /* 0x00000001084c7547 */ /* 0x000fea000b800000 */
[----:B------:R-:W-:-:S09]  /*2830*/  UISETP.NE.AND UP0, UPT, UR4, 0x18, UPT ;  /* 0x000000180400788c */ /* 0x000fd2000bf05270 */
[----:B------:R-:W-:Y:S05]  /*2840*/  BRA.U UP0, `(.L_x_15159) ;  /* 0x0000000500a87547 */ /* 0x000fea000b800000 */
        /* <DEDUP_REMOVED lines=13> */
.L_x_15173:
[----:B------:R-:W-:Y:S05]  /*2920*/  BSYNC.RECONVERGENT B0 ;  /* 0x0000000000007941 */ /* 0x000fea0003800200 */
.L_x_15172:
[----:B------:R-:W-:-:S05]  /*2930*/  LOP3.LUT R5, R0, 0x80, R5, 0xf8, !PT ;  /* 0x0000008000057812 */ /* 0x000fca00078ef805 */
[----:B------:R0:W-:Y:S01]  /*2940*/  STG.E.U8 desc[UR36][R2.64], R5 ;  /* 0x0000000502007986 */ /* 0x0001e2000c101124 */
[----:B------:R-:W-:Y:S05]  /*2950*/  BRA `(.L_x_15160) ;  /* 0x00000008000c7947 */ /* 0x000fea0003800000 */
.L_x_15171:
        /* <DEDUP_REMOVED lines=15> */
.L_x_15175:
[----:B------:R-:W-:Y:S05]  /*2a50*/  BSYNC.RECONVERGENT B0 ;  /* 0x0000000000007941 */ /* 0x000fea0003800200 */
.L_x_15174:
[----:B------:R-:W-:-:S05]  /*2a60*/  LOP3.LUT R5, R0, 0x80, R5, 0xf8, !PT ;  /* 0x0000008000057812 */ /* 0x000fca00078ef805 */
[----:B------:R0:W-:Y:S01]  /*2a70*/  STG.E.U8 desc[UR36][R2.64], R5 ;  /* 0x0000000502007986 */ /* 0x0001e2000c101124 */
[----:B------:R-:W-:Y:S05]  /*2a80*/  BRA `(.L_x_15160) ;  /* 0x0000000400c07947 */ /* 0x000fea0003800000 */
.L_x_15170:
[----:B------:R-:W0:Y:S02]  /*2a90*/  I2F.S8 R0, R7 ;  /* 0x0000000700007306 */ /* 0x000e240000001400 */
[----:B0-----:R-:W-:-:S05]  /*2aa0*/  F2FP.BF16.F32.PACK_AB R0, RZ, R0 ;  /* 0x00000000ff00723e */ /* 0x001fca00000010ff */
[----:B------:R0:W-:Y:S01]  /*2ab0*/  STG.E.U16 desc[UR36][R2.64], R0 ;  /* 0x0000000002007986 */ /* 0x0001e2000c101524 */
[----:B------:R-:W-:Y:S05]  /*2ac0*/  BRA `(.L_x_15160) ;  /* 0x0000000400b07947 */ /* 0x000fea0003800000 */
.L_x_15167:
        /* <DEDUP_REMOVED lines=8> */
[----:B------:R-:W-:-:S04]  /*2b50*/  PRMT R5, R7, 0x8880, RZ ;  /* 0x0000888007057816 */ /* 0x000fc800000000ff */
[----:B------:R-:W-:-:S05]  /*2b60*/  PRMT R5, R5, 0x7710, RZ ;  /* 0x0000771005057816 */ /* 0x000fca00000000ff */
[----:B------:R0:W-:Y:S01]  /*2b70*/  STG.E.U16 desc[UR36][R2.64], R5 ;  /* 0x0000000502007986 */ /* 0x0001e2000c101524 */
[----:B------:R-:W-:Y:S05]  /*2b80*/  BRA `(.L_x_15160) ;  /* 0x0000000400807947 */ /* 0x000fea0003800000 */
.L_x_15178:
        /* <DEDUP_REMOVED lines=13> */
.L_x_15181:
[----:B------:R-:W-:-:S04]  /*2c60*/  SHF.R.U32.HI R0, RZ, 0x14, R5 ;  /* 0x00000014ff007819 */ /* 0x000fc80000011605 */
[----:B------:R-:W-:-:S04]  /*2c70*/  LOP3.LUT R0, R0, 0x1, RZ, 0xc0, !PT ;  /* 0x0000000100007812 */ /* 0x000fc800078ec0ff */
[----:B------:R-:W-:-:S04]  /*2c80*/  IADD3 R0, PT, PT, R5, 0x487ffff, R0 ;  /* 0x0487ffff05007810 */ /* 0x000fc80007ffe000 */
[----:B------:R-:W-:-:S04]  /*2c90*/  SHF.R.U32.HI R0, RZ, 0x14, R0 ;  /* 0x00000014ff007819 */ /* 0x000fc80000011600 */
[----:B------:R-:W-:-:S07]  /*2ca0*/  LOP3.LUT R4, R0, 0xff, RZ, 0xc0, !PT ;  /* 0x000000ff00047812 */ /* 0x000fce00078ec0ff */
.L_x_15182:
[----:B------:R-:W-:-:S04]  /*2cb0*/  SHF.R.U32.HI R5, RZ, 0x18, R5 ;  /* 0x00000018ff057819 */ /* 0x000fc80000011605 */
[----:B------:R-:W-:-:S04]  /*2cc0*/  LOP3.LUT R4, R4, 0x80, R5, 0xf8, !PT ;  /* 0x0000008004047812 */ /* 0x000fc800078ef805 */
[----:B------:R-:W-:-:S07]  /*2cd0*/  PRMT R0, R4, 0x7610, R0 ;  /* 0x0000761004007816 */ /* 0x000fce0000000000 */
.L_x_15180:
[----:B------:R-:W-:Y:S05]  /*2ce0*/  BSYNC.RECONVERGENT B0 ;  /* 0x0000000000007941 */ /* 0x000fea0003800200 */
.L_x_15179:
[----:B------:R0:W-:Y:S01]  /*2cf0*/  STG.E.U8 desc[UR36][R2.64], R0 ;  /* 0x0000000002007986 */ /* 0x0001e2000c101124 */
[----:B------:R-:W-:Y:S05]  /*2d00*/  BRA `(.L_x_15160) ;  /* 0x0000000400207947 */ /* 0x000fea0003800000 */
.L_x_15177:
[----:B------:R-:W0:Y:S01]  /*2d10*/  I2F.S8 R5, R7 ;  /* 0x0000000700057306 */ /* 0x000e220000001400 */
[----:B------:R-:W-:Y:S01]  /*2d20*/  BSSY.RECONVERGENT B0, `(.L_x_15183) ;  /* 0x0000014000007945 */ /* 0x000fe20003800200 */
[----:B------:R-:W-:Y:S01]  /*2d30*/  HFMA2 R0, -RZ, RZ, 0, 7.62939453125e-06 ;  /* 0x00000080ff007431 */ /* 0x000fe200000001ff */
        /* <DEDUP_REMOVED lines=10> */
.L_x_15185:
[----:B------:R-:W-:-:S04]  /*2de0*/  SHF.R.U32.HI R0, RZ, 0x15, R5 ;  /* 0x00000015ff007819 */ /* 0x000fc80000011605 */
[----:B------:R-:W-:-:S04]  /*2df0*/  LOP3.LUT R0, R0, 0x1, RZ, 0xc0, !PT ;  /* 0x0000000100007812 */ /* 0x000fc800078ec0ff */
[----:B------:R-:W-:-:S04]  /*2e00*/  IADD3 R0, PT, PT, R5, 0x88fffff, R0 ;  /* 0x088fffff05007810 */ /* 0x000fc80007ffe000 */
[----:B------:R-:W-:-:S04]  /*2e10*/  SHF.R.U32.HI R0, RZ, 0x15, R0 ;  /* 0x00000015ff007819 */ /* 0x000fc80000011600 */
[----:B------:R-:W-:-:S07]  /*2e20*/  LOP3.LUT R4, R0, 0xff, RZ, 0xc0, !PT ;  /* 0x000000ff00047812 */ /* 0x000fce00078ec0ff */
.L_x_15186:
[----:B------:R-:W-:-:S04]  /*2e30*/  SHF.R.U32.HI R5, RZ, 0x18, R5 ;  /* 0x00000018ff057819 */ /* 0x000fc80000011605 */
[----:B------:R-:W-:-:S04]  /*2e40*/  LOP3.LUT R4, R4, 0x80, R5, 0xf8, !PT ;  /* 0x0000008004047812 */ /* 0x000fc800078ef805 */
[----:B------:R-:W-:-:S07]  /*2e50*/  PRMT R0, R4, 0x7610, R0 ;  /* 0x0000761004007816 */ /* 0x000fce0000000000 */
.L_x_15184:
[----:B------:R-:W-:Y:S05]  /*2e60*/  BSYNC.RECONVERGENT B0 ;  /* 0x0000000000007941 */ /* 0x000fea0003800200 */
.L_x_15183:
[----:B------:R0:W-:Y:S01]  /*2e70*/  STG.E.U8 desc[UR36][R2.64], R0 ;  /* 0x0000000002007986 */ /* 0x0001e2000c101124 */
[----:B------:R-:W-:Y:S05]  /*2e80*/  BRA `(.L_x_15160) ;  /* 0x0000000000c07947 */ /* 0x000fea0003800000 */
.L_x_15176:
[----:B------:R-:W-:-:S09]  /*2e90*/  UISETP.NE.AND UP0, UPT, UR4, 0x1c, UPT ;  /* 0x0000001c0400788c */ /* 0x000fd2000bf05270 */
[----:B------:R-:W-:Y:S05]  /*2ea0*/  BRA.U !UP0, `(.L_x_15187) ;  /* 0x0000000108ac7547 */ /* 0x000fea000b800000 */
[----:B------:R-:W-:-:S09]  /*2eb0*/  UISETP.NE.AND UP0, UPT, UR4, 0x1d, UPT ;  /* 0x0000001d0400788c */ /* 0x000fd2000bf05270 */
[----:B------:R-:W-:Y:S05]  /*2ec0*/  BRA.U !UP0, `(.L_x_15188) ;  /* 0x00000001088c7547 */ /* 0x000fea000b800000 */
[----:B------:R-:W-:-:S09]  /*2ed0*/  UISETP.NE.AND UP0, UPT, UR4, 0x2c, UPT ;  /* 0x0000002c0400788c */ /* 0x000fd2000bf05270 */
[----:B------:R-:W-:Y:S05]  /*2ee0*/  BRA.U !UP0, `(.L_x_15189) ;  /* 0x0000000108447547 */ /* 0x000fea000b800000 */
.L_x_15159:
        /* <DEDUP_REMOVED lines=16> */
.L_x_15190:
[----:B------:R-:W-:Y:S05]  /*2ff0*/  BRA `(.L_x_15160) ;  /* 0x0000000000647947 */ /* 0x000fea0003800000 */
.L_x_15189:
        /* <DEDUP_REMOVED lines=16> */
.L_x_15188:
[----:B------:R-:W-:-:S04]  /*3100*/  LOP3.LUT R7, R7, 0xffff, RZ, 0xc0, !PT ;  /* 0x0000ffff07077812 */ /* 0x000fc800078ec0ff */
[----:B------:R-:W-:-:S05]  /*3110*/  PRMT R7, R7, 0x8880, RZ ;  /* 0x0000888007077816 */ /* 0x000fca00000000ff */
[----:B------:R-:W-:-:S05]  /*3120*/  IMAD.MOV.U32 R4, RZ, RZ, R7 ;  /* 0x000000ffff047224 */ /* 0x000fca00078e0007 */
[----:B------:R-:W-:-:S05]  /*3130*/  SHF.R.S32.HI R5, RZ, 0x1f, R4 ;  /* 0x0000001fff057819 */ /* 0x000fca0000011404 */
[----:B------:R0:W-:Y:S01]  /*3140*/  STG.E.64 desc[UR36][R2.64], R4 ;  /* 0x0000000402007986 */ /* 0x0001e2000c101b24 */
[----:B------:R-:W-:Y:S05]  /*3150*/  BRA `(.L_x_15160) ;  /* 0x00000000000c7947 */ /* 0x000fea0003800000 */
.L_x_15187:
[----:B------:R-:W-:-:S04]  /*3160*/  LOP3.LUT R7, R7, 0xffff, RZ, 0xc0, !PT ;  /* 0x0000ffff07077812 */ /* 0x000fc800078ec0ff */
[----:B------:R-:W-:-:S05]  /*3170*/  PRMT R5, R7, 0x8880, RZ ;  /* 0x0000888007057816 */ /* 0x000fca00000000ff */
[----:B------:R0:W-:Y:S02]  /*3180*/  STG.E desc[UR36][R2.64], R5 ;  /* 0x0000000502007986 */ /* 0x0001e4000c101924 */
.L_x_15160:
[----:B------:R-:W-:-:S07]  /*3190*/  VIADD R17, R17, 0x80 ;  /* 0x0000008011117836 */ /* 0x000fce0000000000 */
.L_x_15119:
[----:B------:R-:W-:Y:S05]  /*31a0*/  BSYNC.RECONVERGENT B6 ;  /* 0x0000000000067941 */ /* 0x000fea0003800200 */
.L_x_15118:
        /* <DEDUP_REMOVED lines=307> */
.L_x_15193:
        /* <DEDUP_REMOVED lines=16> */
.L_x_15197:
[----:B------:R1:W5:Y:S01]  /*45e0*/  LDG.E.U8 R0, desc[UR36][R2.64] ;  /* 0x0000002402007981 */ /* 0x000362000c1e1100 */
[----:B------:R-:W-:Y:S05]  /*45f0*/  BRA `(.L_x_15199) ;  /* 0x0000000c004c7947 */ /* 0x000fea0003800000 */
.L_x_15196:
        /* <DEDUP_REMOVED lines=8> */
.L_x_15201:
[----:B------:R3:W5:Y:S01]  /*4680*/  LDG.E.U8 R0, desc[UR36][R2.64] ;  /* 0x0000002402007981 */ /* 0x000762000c1e1100 */
[----:B------:R-:W-:Y:S05]  /*4690*/  BRA `(.L_x_15199) ;  /* 0x0000000c00247947 */ /* 0x000fea0003800000 */
.L_x_15200:
[----:B------:R2:W5:Y:S01]  /*46a0*/  LDG.E.U16 R0, desc[UR36][R2.64] ;  /* 0x0000002402007981 */ /* 0x000562000c1e1500 */
[----:B------:R-:W-:Y:S05]  /*46b0*/  BRA `(.L_x_15199) ;  /* 0x0000000c001c7947 */ /* 0x000fea0003800000 */
.L_x_15195:
        /* <DEDUP_REMOVED lines=9> */
.L_x_15203:
[----:B------:R-:W2:Y:S02]  /*4750*/  LDG.E.U16 R4, desc[UR36][R2.64] ;  /* 0x0000002402047981 */ /* 0x000ea4000c1e1500 */
[----:B--2---:R-:W-:-:S06]  /*4760*/  HADD2.F32 R4, -RZ, R4.H0_H0 ;  /* 0x20000004ff047230 */ /* 0x004fcc0000004100 */
[----:B------:R-:W0:Y:S02]  /*4770*/  F2I.FTZ.TRUNC.NTZ R4, R4 ;  /* 0x0000000400047305 */ /* 0x000e24000021f100 */
[----:B0-----:R-:W-:Y:S01]  /*4780*/  PRMT R0, R4, 0x7610, R0 ;  /* 0x0000761004007816 */ /* 0x001fe20000000000 */
[----:B------:R-:W-:Y:S06]  /*4790*/  BRA `(.L_x_15199) ;  /* 0x0000000800e47947 */ /* 0x000fec0003800000 */
.L_x_15202:
        /* <DEDUP_REMOVED lines=9> */
.L_x_15205:
[----:B------:R-:W2:Y:S02]  /*4830*/  LDG.E.U16 R2, desc[UR36][R2.64] ;  /* 0x0000002402027981 */ /* 0x000ea4000c1e1500 */
[----:B--2---:R-:W-:-:S06]  /*4840*/  HADD2.F32 R4, -RZ, R2.H0_H0 ;  /* 0x20000002ff047230 */ /* 0x004fcc0000004100 */
[----:B------:R-:W0:Y:S02]  /*4850*/  F2I.FTZ.TRUNC.NTZ R4, R4 ;  /* 0x0000000400047305 */ /* 0x000e24000021f100 */
[----:B0-----:R-:W-:Y:S01]  /*4860*/  PRMT R0, R4, 0x7610, R0 ;  /* 0x0000761004007816 */ /* 0x001fe20000000000 */
[----:B------:R-:W-:Y:S06]  /*4870*/  BRA `(.L_x_15199) ;  /* 0x0000000800ac7947 */ /* 0x000fec0003800000 */
.L_x_15204:
[----:B------:R-:W2:Y:S02]  /*4880*/  LDG.E.64 R2, desc[UR36][R2.64] ;  /* 0x0000002402027981 */ /* 0x000ea4000c1e1b00 */
[----:B--2---:R0:W1:Y:S02]  /*4890*/  F2I.F64.TRUNC R0, R2 ;  /* 0x0000000200007311 */ /* 0x004064000030d100 */
[----:B01----:R-:W-:Y:S05]  /*48a0*/  BRA `(.L_x_15199) ;  /* 0x0000000800a07947 */ /* 0x003fea0003800000 */
.L_x_15194:
        /* <DEDUP_REMOVED lines=12> */
.L_x_15208:
[----:B------:R-:W2:Y:S02]  /*4970*/  LDG.E.64 R2, desc[UR36][R2.64] ;  /* 0x0000002402027981 */ /* 0x000ea4000c1e1b00 */
[----:B--2---:R0:W1:Y:S02]  /*4980*/  F2I.F64.TRUNC R0, R2 ;  /* 0x0000000200007311 */ /* 0x004064000030d100 */
[----:B01----:R-:W-:Y:S05]  /*4990*/  BRA `(.L_x_15199) ;  /* 0x0000000800647947 */ /* 0x003fea0003800000 */
.L_x_15207:
        /* <DEDUP_REMOVED lines=27> */
.L_x_15210:
        /* <DEDUP_REMOVED lines=14> */
.L_x_15209:
[----:B------:R-:W2:Y:S02]  /*4c30*/  LDG.E.U16 R4, desc[UR36][R2.64] ;  /* 0x0000002402047981 */ /* 0x000ea4000c1e1500 */
[----:B--2---:R-:W-:-:S06]  /*4c40*/  IMAD.U32 R4, R4, 0x10000, RZ ;  /* 0x0001000004047824 */ /* 0x004fcc00078e00ff */
[----:B------:R-:W0:Y:S02]  /*4c50*/  F2I.FTZ.TRUNC.NTZ R4, R4 ;  /* 0x0000000400047305 */ /* 0x000e24000021f100 */
[----:B0-----:R-:W-:Y:S01]  /*4c60*/  PRMT R0, R4, 0x7610, R0 ;  /* 0x0000761004007816 */ /* 0x001fe20000000000 */
[----:B------:R-:W-:Y:S06]  /*4c70*/  BRA `(.L_x_15199) ;  /* 0x0000000400ac7947 */ /* 0x000fec0003800000 */
.L_x_15206:
        /* <DEDUP_REMOVED lines=10> */
.L_x_15213:
        /* <DEDUP_REMOVED lines=21> */
.L_x_15217:
[----:B------:R-:W-:Y:S05]  /*4e70*/  BSYNC.RECONVERGENT B1 ;  /* 0x0000000000017941 */ /* 0x000fea0003800200 */
.L_x_15216:
[----:B------:R-:W-:Y:S01]  /*4e80*/  IMAD.SHL.U32 R0, R0, 0x100000, RZ ;  /* 0x0010000000007824 */ /* 0x000fe200078e00ff */
[----:B------:R-:W-:-:S04]  /*4e90*/  LEA R2, R2, 0x3b800000, 0x17 ;  /* 0x3b80000002027811 */ /* 0x000fc800078eb8ff */
[----:B------:R-:W-:-:S07]  /*4ea0*/  LOP3.LUT R4, R2, R0, R7, 0xfe, !PT ;  /* 0x0000000002047212 */ /* 0x000fce00078efe07 */
.L_x_15215:
[----:B------:R-:W-:Y:S05]  /*4eb0*/  BSYNC.RECONVERGENT B0 ;  /* 0x0000000000007941 */ /* 0x000fea0003800200 */
.L_x_15214:
[----:B------:R-:W0:Y:S02]  /*4ec0*/  F2I.FTZ.TRUNC.NTZ R4, R4 ;  /* 0x0000000400047305 */ /* 0x000e24000021f100 */
[----:B0-----:R-:W-:Y:S01]  /*4ed0*/  PRMT R0, R4, 0x7610, R0 ;  /* 0x0000761004007816 */ /* 0x001fe20000000000 */
[----:B------:R-:W-:Y:S06]  /*4ee0*/  BRA `(.L_x_15199) ;  /* 0x0000000400107947 */ /* 0x000fec0003800000 */
.L_x_15212:
        /* <DEDUP_REMOVED lines=21> */
.L_x_15221:
[----:B------:R-:W-:Y:S05]  /*5040*/  BSYNC.RECONVERGENT B1 ;  /* 0x0000000000017941 */ /* 0x000fea0003800200 */
.L_x_15220:
[----:B------:R-:W-:Y:S02]  /*5050*/  SHF.L.U32 R0, R0, 0x15, RZ ;  /* 0x0000001500007819 */ /* 0x000fe400000006ff */
[----:B------:R-:W-:-:S04]  /*5060*/  LEA R2, R2, 0x37800000, 0x17 ;  /* 0x3780000002027811 */ /* 0x000fc800078eb8ff */
[----:B------:R-:W-:-:S07]  /*5070*/  LOP3.LUT R4, R2, R0, R7, 0xfe, !PT ;  /* 0x0000000002047212 */ /* 0x000fce00078efe07 */
.L_x_15219:
[----:B------:R-:W-:Y:S05]  /*5080*/  BSYNC.RECONVERGENT B0 ;  /* 0x0000000000007941 */ /* 0x000fea0003800200 */
.L_x_15218:
[----:B------:R-:W0:Y:S02]  /*5090*/  F2I.FTZ.TRUNC.NTZ R4, R4 ;  /* 0x0000000400047305 */ /* 0x000e24000021f100 */
[----:B0-----:R-:W-:Y:S01]  /*50a0*/  PRMT R0, R4, 0x7610, R0 ;  /* 0x0000761004007816 */ /* 0x001fe20000000000 */
[----:B------:R-:W-:Y:S06]  /*50b0*/  BRA `(.L_x_15199) ;  /* 0x00000000009c7947 */ /* 0x000fec0003800000 */
.L_x_15211:
        /* <DEDUP_REMOVED lines=14> */
.L_x_15225:
[----:B------:R-:W-:Y:S05]  /*51a0*/  BSYNC.RECONVERGENT B0 ;  /* 0x0000000000007941 */ /* 0x000fea0003800200 */
.L_x_15224:
[----:B------:R-:W0:Y:S02]  /*51b0*/  F2I.FTZ.TRUNC.NTZ R4, R4 ;  /* 0x0000000400047305 */ /* 0x000e24000021f100 */
[----:B0-----:R-:W-:Y:S01]  /*51c0*/  PRMT R0, R4, 0x7610, R0 ;  /* 0x0000761004007816 */ /* 0x001fe20000000000 */
[----:B------:R-:W-:Y:S06]  /*51d0*/  BRA `(.L_x_15199) ;  /* 0x0000000000547947 */ /* 0x000fec0003800000 */
.L_x_15198:
        /* <DEDUP_REMOVED lines=16> */
.L_x_15226:
[----:B------:R-:W-:Y:S01]  /*52e0*/  PRMT R0, RZ, 0x7610, R0 ;  /* 0x00007610ff007816 */ /* 0x000fe20000000000 */
[----:B------:R-:W-:Y:S06]  /*52f0*/  BRA `(.L_x_15199) ;  /* 0x00000000000c7947 */ /* 0x000fec0003800000 */
.L_x_15223:
[----:B------:R0:W5:Y:S01]  /*5300*/  LDG.E.U8 R0, desc[UR36][R2.64] ;  /* 0x0000002402007981 */ /* 0x000162000c1e1100 */
[----:B------:R-:W-:Y:S05]  /*5310*/  BRA `(.L_x_15199) ;  /* 0x0000000000047947 */ /* 0x000fea0003800000 */
.L_x_15222:
[----:B------:R0:W5:Y:S02]  /*5320*/  LDG.E.U8 R0, desc[UR36][R2.64] ;  /* 0x0000002402007981 */ /* 0x000164000c1e1100 */
.L_x_15199:
[----:B------:R-:W0:Y:S01]  /*5330*/  LDCU.64 UR6, c[0x0][0x580] ;  /* 0x0000b000ff0677ac */ /* 0x000e220008000a00 */
[----:B-1---5:R-:W-:Y:S01]  /*5340*/  IMAD.MOV R7, RZ, RZ, -R0 ;  /* 0x000000ffff077224 */ /* 0x022fe200078e0a00 */
[----:B------:R-:W-:-:S04]  /*5350*/  UPRMT UR4, UR42, 0x9910, URZ ;  /* 0x000099102a047896 */ /* 0x000fc800080000ff */
        /* <DEDUP_REMOVED lines=15> */
.L_x_15230:
[----:B------:R0:W-:Y:S01]  /*5450*/  STG.E.U8 desc[UR36][R2.64], R7 ;  /* 0x0000000702007986 */ /* 0x0001e2000c101124 */
[----:B------:R-:W-:Y:S05]  /*5460*/  BRA `(.L_x_15232) ;  /* 0x0000000c00807947 */ /* 0x000fea0003800000 */
.L_x_15229:
        /* <DEDUP_REMOVED lines=12> */
.L_x_15234:
[----:B------:R-:W-:-:S04]  /*5530*/  LOP3.LUT R7, R7, 0xffff, RZ, 0xc0, !PT ;  /* 0x0000ffff07077812 */ /* 0x000fc800078ec0ff */
[----:B------:R-:W-:-:S05]  /*5540*/  PRMT R5, R7, 0x8880, RZ ;  /* 0x0000888007057816 */ /* 0x000fca00000000ff */
[----:B------:R0:W-:Y:S01]  /*5550*/  STG.E desc[UR36][R2.64], R5 ;  /* 0x0000000502007986 */ /* 0x0001e2000c101924 */
[----:B------:R-:W-:Y:S05]  /*5560*/  BRA `(.L_x_15232) ;  /* 0x0000000c00407947 */ /* 0x000fea0003800000 */
.L_x_15233:
[----:B------:R-:W-:-:S04]  /*5570*/  PRMT R5, R7, 0x8880, RZ ;  /* 0x0000888007057816 */ /* 0x000fc800000000ff */
[----:B------:R-:W-:-:S05]  /*5580*/  PRMT R5, R5, 0x7710, RZ ;  /* 0x0000771005057816 */ /* 0x000fca00000000ff */
[----:B------:R0:W-:Y:S01]  /*5590*/  STG.E.U16 desc[UR36][R2.64], R5 ;  /* 0x0000000502007986 */ /* 0x0001e2000c101524 */
[----:B------:R-:W-:Y:S05]  /*55a0*/  BRA `(.L_x_15232) ;  /* 0x0000000c00307947 */ /* 0x000fea0003800000 */
.L_x_15228:
        /* <DEDUP_REMOVED lines=9> */
.L_x_15236:
[----:B------:R-:W0:Y:S02]  /*5640*/  I2F.S8 R0, R7 ;  /* 0x0000000700007306 */ /* 0x000e240000001400 */
[----:B0-----:R-:W-:-:S05]  /*5650*/  F2FP.F16.F32.PACK_AB R0, RZ, R0 ;  /* 0x00000000ff00723e */ /* 0x001fca00000000ff */
[----:B------:R0:W-:Y:S01]  /*5660*/  STG.E.U16 desc[UR36][R2.64], R0 ;  /* 0x0000000002007986 */ /* 0x0001e2000c101524 */
[----:B------:R-:W-:Y:S05]  /*5670*/  BRA `(.L_x_15232) ;  /* 0x0000000800fc7947 */ /* 0x000fea0003800000 */
.L_x_15235:
        /* <DEDUP_REMOVED lines=10> */
.L_x_15238:
[----:B------:R-:W0:Y:S02]  /*5720*/  I2F.S8 R7, R7 ;  /* 0x0000000700077306 */ /* 0x000e240000001400 */
[----:B0-----:R-:W-:-:S04]  /*5730*/  F2FP.F16.F32.PACK_AB R5, RZ, R7 ;  /* 0x00000007ff05723e */ /* 0x001fc800000000ff */
[----:B------:R-:W-:-:S05]  /*5740*/  PRMT R5, R5, 0x5410, RZ ;  /* 0x0000541005057816 */ /* 0x000fca00000000ff */
[----:B------:R0:W-:Y:S01]  /*5750*/  STG.E desc[UR36][R2.64], R5 ;  /* 0x0000000502007986 */ /* 0x0001e2000c101924 */
[----:B------:R-:W-:Y:S05]  /*5760*/  BRA `(.L_x_15232) ;  /* 0x0000000800c07947 */ /* 0x000fea0003800000 */
.L_x_15237:
[----:B------:R-:W-:-:S04]  /*5770*/  PRMT R4, R7, 0x8880, RZ ;  /* 0x0000888007047816 */ /* 0x000fc800000000ff */
[----:B------:R-:W-:-:S06]  /*5780*/  PRMT R4, R4, 0x7710, RZ ;  /* 0x0000771004047816 */ /* 0x000fcc00000000ff */
[----:B------:R-:W0:Y:S02]  /*5790*/  I2F.F64.S16 R4, R4 ;  /* 0x0000000400047312 */ /* 0x000e240000101c00 */
[----:B0-----:R0:W-:Y:S01]  /*57a0*/  STG.E.64 desc[UR36][R2.64], R4 ;  /* 0x0000000402007986 */ /* 0x0011e2000c101b24 */
[----:B------:R-:W-:Y:S05]  /*57b0*/  BRA `(.L_x_15232) ;  /* 0x0000000800ac7947 */ /* 0x000fea0003800000 */
.L_x_15227:
        /* <DEDUP_REMOVED lines=14> */
.L_x_15242:
        /* <DEDUP_REMOVED lines=18> */
.L_x_15245:
[----:B------:R-:W-:-:S04]  /*59c0*/  SHF.R.U32.HI R5, RZ, 0x18, R5 ;  /* 0x00000018ff057819 */ /* 0x000fc80000011605 */
[----:B------:R-:W-:-:S07]  /*59d0*/  LOP3.LUT R0, R0, 0x80, R5, 0xf8, !PT ;  /* 0x0000008000007812 */ /* 0x000fce00078ef805 */
.L_x_15244:
[----:B------:R-:W-:Y:S05]  /*59e0*/  BSYNC.RECONVERGENT B0 ;  /* 0x0000000000007941 */ /* 0x000fea0003800200 */
.L_x_15243:
[----:B------:R0:W-:Y:S01]  /*59f0*/  STG.E.U8 desc[UR36][R2.64], R0 ;  /* 0x0000000002007986 */ /* 0x0001e2000c101124 */
[----:B------:R-:W-:Y:S05]  /*5a00*/  BRA `(.L_x_15232) ;  /* 0x0000000800187947 */ /* 0x000fea0003800000 */
.L_x_15241:
        /* <DEDUP_REMOVED lines=18> */
.L_x_15248:
[----:B------:R-:W-:-:S04]  /*5b30*/  SHF.R.U32.HI R5, RZ, 0x18, R5 ;  /* 0x00000018ff057819 */ /* 0x000fc80000011605 */
[----:B------:R-:W-:-:S07]  /*5b40*/  LOP3.LUT R0, R0, 0x80, R5, 0xf8, !PT ;  /* 0x0000008000007812 */ /* 0x000fce00078ef805 */
.L_x_15247:
[----:B------:R-:W-:Y:S05]  /*5b50*/  BSYNC.RECONVERGENT B0 ;  /* 0x0000000000007941 */ /* 0x000fea0003800200 */
.L_x_15246:
[----:B------:R0:W-:Y:S01]  /*5b60*/  STG.E.U8 desc[UR36][R2.64], R0 ;  /* 0x0000000002007986 */ /* 0x0001e2000c101124 */
[----:B------:R-:W-:Y:S05]  /*5b70*/  BRA `(.L_x_15232) ;  /* 0x0000000400bc7947 */ /* 0x000fea0003800000 */
.L_x_15240:
[----:B------:R-:W-:-:S09]  /*5b80*/  UISETP.NE.AND UP0, UPT, UR4, 0x1c, UPT ;  /* 0x0000001c0400788c */ /* 0x000fd2000bf05270 */
[----:B------:R-:W-:Y:S05]  /*5b90*/  BRA.U !UP0, `(.L_x_15249) ;  /* 0x0000000108687547 */ /* 0x000fea000b800000 */
[----:B------:R-:W-:-:S09]  /*5ba0*/  UISETP.NE.AND UP0, UPT, UR4, 0x1d, UPT ;  /* 0x0000001d0400788c */ /* 0x000fd2000bf05270 */
[----:B------:R-:W-:Y:S05]  /*5bb0*/  BRA.U !UP0, `(.L_x_15250) ;  /* 0x0000000108487547 */ /* 0x000fea000b800000 */
[----:B------:R-:W-:-:S09]  /*5bc0*/  UISETP.NE.AND UP0, UPT, UR4, 0x2c, UPT ;  /* 0x0000002c0400788c */ /* 0x000fd2000bf05270 */
[----:B------:R-:W-:Y:S05]  /*5bd0*/  BRA.U UP0, `(.L_x_15231) ;  /* 0x0000000100c07547 */ /* 0x000fea000b800000 */
        /* <DEDUP_REMOVED lines=16> */
.L_x_15250:
[----:B------:R-:W-:-:S04]  /*5ce0*/  LOP3.LUT R7, R7, 0xffff, RZ, 0xc0, !PT ;  /* 0x0000ffff07077812 */ /* 0x000fc800078ec0ff */
[----:B------:R-:W-:-:S05]  /*5cf0*/  PRMT R7, R7, 0x8880, RZ ;  /* 0x0000888007077816 */ /* 0x000fca00000000ff */
[----:B------:R-:W-:-:S05]  /*5d00*/  IMAD.MOV.U32 R4, RZ, RZ, R7 ;  /* 0x000000ffff047224 */ /* 0x000fca00078e0007 */
[----:B------:R-:W-:-:S05]  /*5d10*/  SHF.R.S32.HI R5, RZ, 0x1f, R4 ;  /* 0x0000001fff057819 */ /* 0x000fca0000011404 */
[----:B------:R0:W-:Y:S01]  /*5d20*/  STG.E.64 desc[UR36][R2.64], R4 ;  /* 0x0000000402007986 */ /* 0x0001e2000c101b24 */
[----:B------:R-:W-:Y:S05]  /*5d30*/  BRA `(.L_x_15232) ;  /* 0x00000004004c7947 */ /* 0x000fea0003800000 */
.L_x_15249:
[----:B------:R-:W-:-:S04]  /*5d40*/  LOP3.LUT R7, R7, 0xffff, RZ, 0xc0, !PT ;  /* 0x0000ffff07077812 */ /* 0x000fc800078ec0ff */
[----:B------:R-:W-:-:S05]  /*5d50*/  PRMT R5, R7, 0x8880, RZ ;  /* 0x0000888007057816 */ /* 0x000fca00000000ff */
[----:B------:R0:W-:Y:S01]  /*5d60*/  STG.E desc[UR36][R2.64], R5 ;  /* 0x0000000502007986 */ /* 0x0001e2000c101924 */
[----:B------:R-:W-:Y:S05]  /*5d70*/  BRA `(.L_x_15232) ;  /* 0x00000004003c7947 */ /* 0x000fea0003800000 */
.L_x_15239:
        /* <DEDUP_REMOVED lines=10> */
.L_x_15252:
[----:B------:R-:W-:Y:S02]  /*5e20*/  PRMT R4, R7, 0x8880, RZ ;  /* 0x0000888007047816 */ /* 0x000fe400000000ff */
[----:B------:R-:W-:Y:S02]  /*5e30*/  CS2R R6, SRZ ;  /* 0x0000000000067805 */ /* 0x000fe4000001ff00 */
[----:B------:R-:W-:-:S06]  /*5e40*/  PRMT R4, R4, 0x7710, RZ ;  /* 0x0000771004047816 */ /* 0x000fcc00000000ff */
[----:B------:R-:W0:Y:S02]  /*5e50*/  I2F.F64.S16 R4, R4 ;  /* 0x0000000400047312 */ /* 0x000e240000101c00 */
[----:B0-----:R4:W-:Y:S01]  /*5e60*/  STG.E.128 desc[UR36][R2.64], R4 ;  /* 0x0000000402007986 */ /* 0x0019e2000c101d24 */
[----:B------:R-:W-:Y:S05]  /*5e70*/  BRA `(.L_x_15232) ;  /* 0x0000000000fc7947 */ /* 0x000fea0003800000 */
.L_x_15251:
[----:B------:R-:W-:-:S09]  /*5e80*/  UISETP.NE.AND UP0, UPT, UR4, 0xf, UPT ;  /* 0x0000000f0400788c */ /* 0x000fd2000bf05270 */
[----:B------:R-:W-:Y:S05]  /*5e90*/  BRA.U !UP0, `(.L_x_15253) ;  /* 0x0000000108e87547 */ /* 0x000fea000b800000 */
[----:B------:R-:W-:-:S09]  /*5ea0*/  UISETP.NE.AND UP0, UPT, UR4, 0x17, UPT ;  /* 0x000000170400788c */ /* 0x000fd2000bf05270 */
[----:B------:R-:W-:Y:S05]  /*5eb0*/  BRA.U !UP0, `(.L_x_15254) ;  /* 0x0000000108907547 */ /* 0x000fea000b800000 */
[----:B------:R-:W-:-:S09]  /*5ec0*/  UISETP.NE.AND UP0, UPT, UR4, 0x18, UPT ;  /* 0x000000180400788c */ /* 0x000fd2000bf05270 */
[----:B------:R-:W-:Y:S05]  /*5ed0*/  BRA.U !UP0, `(.L_x_15255) ;  /* 0x0000000108447547 */ /* 0x000fea000b800000 */
.L_x_15231:
        /* <DEDUP_REMOVED lines=8> */
[----:B0-----:R-:W-:Y:S02]  /*5f60*/  IMAD.U32 R4, RZ, RZ, UR4 ;  /* 0x00000004ff047e24 */ /* 0x001fe4000f8e00ff */
[----:B------:R-:W-:Y:S01]  /*5f70*/  IMAD.U32 R5, RZ, RZ, UR5 ;  /* 0x00000005ff057e24 */ /* 0x000fe2000f8e00ff */
[----:B---3--:R-:W-:Y:S01]  /*5f80*/  MOV R6, UR6 ;  /* 0x0000000600067c02 */ /* 0x008fe20008000f00 */
[----:B------:R-:W-:-:S02]  /*5f90*/  IMAD.U32 R7, RZ, RZ, UR7 ;  /* 0x00000007ff077e24 */ /* 0x000fc4000f8e00ff */
[----:B----4-:R-:W-:Y:S02]  /*5fa0*/  IMAD.U32 R10, RZ, RZ, UR8 ;  /* 0x00000008ff0a7e24 */ /* 0x010fe4000f8e00ff */
[----:B-1----:R-:W-:-:S07]  /*5fb0*/  IMAD.U32 R11, RZ, RZ, UR9 ;  /* 0x00000009ff0b7e24 */ /* 0x002fce000f8e00ff */
[----:B------:R-:W-:-:S07]  /*5fc0*/  LEPC R20, `(.L_x_15256) ;  /* 0x000000001014794e */ /* 0x000fce0000000000 */
[----:B--2---:R-:W-:Y:S05]  /*5fd0*/  CALL.ABS.NOINC R2 ;  /* 0x0000000002007343 */ /* 0x004fea0003c00000 */
.L_x_15256:
[----:B------:R-:W-:Y:S05]  /*5fe0*/  BRA `(.L_x_15232) ;  /* 0x0000000000a07947 */ /* 0x000fea0003800000 */
.L_x_15255:
        /* <DEDUP_REMOVED lines=13> */
.L_x_15258:
[----:B------:R-:W-:Y:S05]  /*60c0*/  BSYNC.RECONVERGENT B0 ;  /* 0x0000000000007941 */ /* 0x000fea0003800200 */
.L_x_15257:
[----:B------:R-:W-:-:S05]  /*60d0*/  LOP3.LUT R5, R0, 0x80, R5, 0xf8, !PT ;  /* 0x0000008000057812 */ /* 0x000fca00078ef805 */
[----:B------:R2:W-:Y:S01]  /*60e0*/  STG.E.U8 desc[UR36][R2.64], R5 ;  /* 0x0000000502007986 */ /* 0x0005e2000c101124 */
[----:B------:R-:W-:Y:S05]  /*60f0*/  BRA `(.L_x_15232) ;  /* 0x00000000005c7947 */ /* 0x000fea0003800000 */
.L_x_15254:
        /* <DEDUP_REMOVED lines=12> */
.L_x_15260:
[----:B------:R-:W-:Y:S02]  /*61c0*/  ISETP.GT.U32.AND P0, PT, R4, 0x7f800000, PT ;  /* 0x7f8000000400780c */ /* 0x000fe40003f04070 */
[----:B------:R-:W-:-:S04]  /*61d0*/  MOV R0, 0x7f ;  /* 0x0000007f00007802 */ /* 0x000fc80000000f00 */
[----:B------:R-:W-:-:S07]  /*61e0*/  SEL R0, R0, 0x7c, P0 ;  /* 0x0000007c00007807 */ /* 0x000fce0000000000 */
.L_x_15261:
[----:B------:R-:W-:Y:S05]  /*61f0*/  BSYNC.RECONVERGENT B0 ;  /* 0x0000000000007941 */ /* 0x000fea0003800200 */
.L_x_15259:
[----:B------:R-:W-:-:S04]  /*6200*/  SHF.R.U32.HI R5, RZ, 0x18, R5 ;  /* 0x00000018ff057819 */ /* 0x000fc80000011605 */
[----:B------:R-:W-:-:S05]  /*6210*/  LOP3.LUT R5, R0, 0x80, R5, 0xf8, !PT ;  /* 0x0000008000057812 */ /* 0x000fca00078ef805 */
[----:B------:R1:W-:Y:S01]  /*6220*/  STG.E.U8 desc[UR36][R2.64], R5 ;  /* 0x0000000502007986 */ /* 0x0003e2000c101124 */
[----:B------:R-:W-:Y:S05]  /*6230*/  BRA `(.L_x_15232) ;  /* 0x00000000000c7947 */ /* 0x000fea0003800000 */
.L_x_15253:
[----:B------:R-:W0:Y:S02]  /*6240*/  I2F.S8 R0, R7 ;  /* 0x0000000700007306 */ /* 0x000e240000001400 */
[----:B0-----:R-:W-:-:S05]  /*6250*/  F2FP.BF16.F32.PACK_AB R0, RZ, R0 ;  /* 0x00000000ff00723e */ /* 0x001fca00000010ff */
[----:B------:R0:W-:Y:S02]  /*6260*/  STG.E.U16 desc[UR36][R2.64], R0 ;  /* 0x0000000002007986 */ /* 0x0001e4000c101524 */
.L_x_15232:
[----:B------:R-:W-:-:S07]  /*6270*/  VIADD R17, R17, 0x80 ;  /* 0x0000008011117836 */ /* 0x000fce0000000000 */
.L_x_15192:
[----:B------:R-:W-:Y:S05]  /*6280*/  BSYNC.RECONVERGENT B6 ;  /* 0x0000000000067941 */ /* 0x000fea0003800200 */
.L_x_15191:
        /* <DEDUP_REMOVED lines=307> */
.L_x_15264:
        /* <DEDUP_REMOVED lines=16> */
.L_x_15268:
[----:B------:R0:W5:Y:S01]  /*76c0*/  LDG.E.U8 R0, desc[UR36][R2.64] ;  /* 0x0000002402007981 */ /* 0x000162000c1e1100 */
[----:B------:R-:W-:Y:S05]  /*76d0*/  BRA `(.L_x_15270) ;  /* 0x0000000c004c7947 */ /* 0x000fea0003800000 */
.L_x_15267:
        /* <DEDUP_REMOVED lines=8> */
.L_x_15272:
[----:B------:R3:W5:Y:S01]  /*7760*/  LDG.E.U8 R0, desc[UR36][R2.64] ;  /* 0x0000002402007981 */ /* 0x000762000c1e1100 */
[----:B------:R-:W-:Y:S05]  /*7770*/  BRA `(.L_x_15270) ;  /* 0x0000000c00247947 */ /* 0x000fea0003800000 */
.L_x_15271:
[----:B------:R0:W5:Y:S01]  /*7780*/  LDG.E.U16 R0, desc[UR36][R2.64] ;  /* 0x0000002402007981 */ /* 0x000162000c1e1500 */
[----:B------:R-:W-:Y:S05]  /*7790*/  BRA `(.L_x_15270) ;  /* 0x0000000c001c7947 */ /* 0x000fea0003800000 */
.L_x_15266:
        /* <DEDUP_REMOVED lines=9> */
.L_x_15274:
[----:B------:R-:W2:Y:S02]  /*7830*/  LDG.E.U16 R4, desc[UR36][R2.64] ;  /* 0x0000002402047981 */ /* 0x000ea4000c1e1500 */
[----:B--2---:R-:W-:-:S06]  /*7840*/  HADD2.F32 R4, -RZ, R4.H0_H0 ;  /* 0x20000004ff047230 */ /* 0x004fcc0000004100 */
[----:B------:R-:W0:Y:S02]  /*7850*/  F2I.FTZ.TRUNC.NTZ R4, R4 ;  /* 0x0000000400047305 */ /* 0x000e24000021f100 */
[----:B0-----:R-:W-:Y:S01]  /*7860*/  PRMT R0, R4, 0x7610, R0 ;  /* 0x0000761004007816 */ /* 0x001fe20000000000 */
[----:B------:R-:W-:Y:S06]  /*7870*/  BRA `(.L_x_15270) ;  /* 0x0000000800e47947 */ /* 0x000fec0003800000 */
.L_x_15273:
        /* <DEDUP_REMOVED lines=9> */
.L_x_15276:
[----:B------:R-:W2:Y:S02]  /*7910*/  LDG.E.U16 R2, desc[UR36][R2.64] ;  /* 0x0000002402027981 */ /* 0x000ea4000c1e1500 */
[----:B--2---:R-:W-:-:S06]  /*7920*/  HADD2.F32 R4, -RZ, R2.H0_H0 ;  /* 0x20000002ff047230 */ /* 0x004fcc0000004100 */
[----:B------:R-:W0:Y:S02]  /*7930*/  F2I.FTZ.TRUNC.NTZ R4, R4 ;  /* 0x0000000400047305 */ /* 0x000e24000021f100 */
[----:B0-----:R-:W-:Y:S01]  /*7940*/  PRMT R0, R4, 0x7610, R0 ;  /* 0x0000761004007816 */ /* 0x001fe20000000000 */
[----:B------:R-:W-:Y:S06]  /*7950*/  BRA `(.L_x_15270) ;  /* 0x0000000800ac7947 */ /* 0x000fec0003800000 */
.L_x_15275:
[----:B------:R-:W2:Y:S02]  /*7960*/  LDG.E.64 R2, desc[UR36][R2.64] ;  /* 0x0000002402027981 */ /* 0x000ea4000c1e1b00 */
[----:B--2---:R0:W1:Y:S02]  /*7970*/  F2I.F64.TRUNC R0, R2 ;  /* 0x0000000200007311 */ /* 0x004064000030d100 */
[----:B01----:R-:W-:Y:S05]  /*7980*/  BRA `(.L_x_15270) ;  /* 0x0000000800a07947 */ /* 0x003fea0003800000 */
.L_x_15265:
        /* <DEDUP_REMOVED lines=12> */
.L_x_15279:
[----:B------:R-:W2:Y:S02]  /*7a50*/  LDG.E.64 R2, desc[UR36][R2.64] ;  /* 0x0000002402027981 */ /* 0x000ea4000c1e1b00 */
[----:B--2---:R0:W1:Y:S02]  /*7a60*/  F2I.F64.TRUNC R0, R2 ;  /* 0x0000000200007311 */ /* 0x004064000030d100 */
[----:B01----:R-:W-:Y:S05]  /*7a70*/  BRA `(.L_x_15270) ;  /* 0x0000000800647947 */ /* 0x003fea0003800000 */
.L_x_15278:
        /* <DEDUP_REMOVED lines=27> */
.L_x_15281:
        /* <DEDUP_REMOVED lines=14> */
.L_x_15280:
[----:B------:R-:W2:Y:S02]  /*7d10*/  LDG.E.U16 R4, desc[UR36][R2.64] ;  /* 0x0000002402047981 */ /* 0x000ea4000c1e1500 */
[----:B--2---:R-:W-:-:S06]  /*7d20*/  SHF.L.U32 R4, R4, 0x10, RZ ;  /* 0x0000001004047819 */ /* 0x004fcc00000006ff */
[----:B------:R-:W0:Y:S02]  /*7d30*/  F2I.FTZ.TRUNC.NTZ R4, R4 ;  /* 0x0000000400047305 */ /* 0x000e24000021f100 */
[----:B0-----:R-:W-:Y:S01]  /*7d40*/  PRMT R0, R4, 0x7610, R0 ;  /* 0x0000761004007816 */ /* 0x001fe20000000000 */
[----:B------:R-:W-:Y:S06]  /*7d50*/  BRA `(.L_x_15270) ;  /* 0x0000000400ac7947 */ /* 0x000fec0003800000 */
.L_x_15277:
        /* <DEDUP_REMOVED lines=10> */
.L_x_15284:
        /* <DEDUP_REMOVED lines=21> */
.L_x_15288:
[----:B------:R-:W-:Y:S05]  /*7f50*/  BSYNC.RECONVERGENT B1 ;  /* 0x0000000000017941 */ /* 0x000fea0003800200 */
.L_x_15287:
[----:B------:R-:W-:Y:S01]  /*7f60*/  IMAD.SHL.U32 R0, R0, 0x100000, RZ ;  /* 0x0010000000007824 */ /* 0x000fe200078e00ff */
[----:B------:R-:W-:-:S04]  /*7f70*/  LEA R2, R2, 0x3b800000, 0x17 ;  /* 0x3b80000002027811 */ /* 0x000fc800078eb8ff */
[----:B------:R-:W-:-:S07]  /*7f80*/  LOP3.LUT R4, R2, R0, R7, 0xfe, !PT ;  /* 0x0000000002047212 */ /* 0x000fce00078efe07 */
.L_x_15286:
[----:B------:R-:W-:Y:S05]  /*7f90*/  BSYNC.RECONVERGENT B0 ;  /* 0x0000000000007941 */ /* 0x000fea0003800200 */
.L_x_15285:
[----:B------:R-:W0:Y:S02]  /*7fa0*/  F2I.FTZ.TRUNC.NTZ R4, R4 ;  /* 0x0000000400047305 */ /* 0x000e24000021f100 */
[----:B0-----:R-:W-:Y:S01]  /*7fb0*/  PRMT R0, R4, 0x7610, R0 ;  /* 0x0000761004007816 */ /* 0x001fe20000000000 */
[----:B------:R-:W-:Y:S06]  /*7fc0*/  BRA `(.L_x_15270) ;  /* 0x0000000400107947 */ /* 0x000fec0003800000 */
.L_x_15283:
        /* <DEDUP_REMOVED lines=21> */
.L_x_15292:
[----:B------:R-:W-:Y:S05]  /*8120*/  BSYNC.RECONVERGENT B1 ;  /* 0x0000000000017941 */ /* 0x000fea0003800200 */
.L_x_15291:
[----:B------:R-:W-:Y:S01]  /*8130*/  IMAD.SHL.U32 R0, R0, 0x200000, RZ ;  /* 0x0020000000007824 */ /* 0x000fe200078e00ff */
[----:B------:R-:W-:-:S04]  /*8140*/  LEA R2, R2, 0x37800000, 0x17 ;  /* 0x3780000002027811 */ /* 0x000fc800078eb8ff */
[----:B------:R-:W-:-:S07]  /*8150*/  LOP3.LUT R4, R2, R0, R7, 0xfe, !PT ;  /* 0x0000000002047212 */ /* 0x000fce00078efe07 */
.L_x_15290:
[----:B------:R-:W-:Y:S05]  /*8160*/  BSYNC.RECONVERGENT B0 ;  /* 0x0000000000007941 */ /* 0x000fea0003800200 */
.L_x_15289:
[----:B------:R-:W0:Y:S02]  /*8170*/  F2I.FTZ.TRUNC.NTZ R4, R4 ;  /* 0x0000000400047305 */ /* 0x000e24000021f100 */
[----:B0-----:R-:W-:Y:S01]  /*8180*/  PRMT R0, R4, 0x7610, R0 ;  /* 0x0000761004007816 */ /* 0x001fe20000000000 */
[----:B------:R-:W-:Y:S06]  /*8190*/  BRA `(.L_x_15270) ;  /* 0x00000000009c7947 */ /* 0x000fec0003800000 */
.L_x_15282:
        /* <DEDUP_REMOVED lines=14> */
.L_x_15296:
[----:B------:R-:W-:Y:S05]  /*8280*/  BSYNC.RECONVERGENT B0 ;  /* 0x0000000000007941 */ /* 0x000fea0003800200 */
.L_x_15295:
[----:B------:R-:W0:Y:S02]  /*8290*/  F2I.FTZ.TRUNC.NTZ R4, R4 ;  /* 0x0000000400047305 */ /* 0x000e24000021f100 */
[----:B0-----:R-:W-:Y:S01]  /*82a0*/  PRMT R0, R4, 0x7610, R0 ;  /* 0x0000761004007816 */ /* 0x001fe20000000000 */
[----:B------:R-:W-:Y:S06]  /*82b0*/  BRA `(.L_x_15270) ;  /* 0x0000000000547947 */ /* 0x000fec0003800000 */
.L_x_15269:
        /* <DEDUP_REMOVED lines=16> */
.L_x_15297:
[----:B------:R-:W-:Y:S01]  /*83c0*/  PRMT R0, RZ, 0x7610, R0 ;  /* 0x00007610ff007816 */ /* 0x000fe20000000000 */
[----:B------:R-:W-:Y:S06]  /*83d0*/  BRA `(.L_x_15270) ;  /* 0x00000000000c7947 */ /* 0x000fec0003800000 */
.L_x_15294:
[----:B------:R1:W5:Y:S01]  /*83e0*/  LDG.E.U8 R0, desc[UR36][R2.64] ;  /* 0x0000002402007981 */ /* 0x000362000c1e1100 */
[----:B------:R-:W-:Y:S05]  /*83f0*/  BRA `(.L_x_15270) ;  /* 0x0000000000047947 */ /* 0x000fea0003800000 */
.L_x_15293:
[----:B------:R2:W5:Y:S02]  /*8400*/  LDG.E.U8 R0, desc[UR36][R2.64] ;  /* 0x0000002402007981 */ /* 0x000564000c1e1100 */
.L_x_15270:
[----:B------:R-:W0:Y:S01]  /*8410*/  LDCU.64 UR6, c[0x0][0x580] ;  /* 0x0000b000ff0677ac */ /* 0x000e220008000a00 */
[----:B-1---5:R-:W-:Y:S01]  /*8420*/  IMAD.MOV R7, RZ, RZ, -R0 ;  /* 0x000000ffff077224 */ /* 0x022fe200078e0a00 */
[----:B------:R-:W-:-:S04]  /*8430*/  UPRMT UR4, UR42, 0x9910, URZ ;  /* 0x000099102a047896 */ /* 0x000fc800080000ff */
[----:B------:R-:W-:Y:S01]  /*8440*/  PRMT R7, R7, 0x7710, RZ ;  /* 0x0000771007077816 */ /* 0x000fe200000000ff */
        /* <DEDUP_REMOVED lines=14> */
.L_x_15301:
[----:B------:R4:W-:Y:S01]  /*8530*/  STG.E.U8 desc[UR36][R2.64], R7 ;  /* 0x0000000702007986 */ /* 0x0009e2000c101124 */
[----:B------:R-:W-:Y:S05]  /*8540*/  BRA `(.L_x_15303) ;  /* 0x0000000c00807947 */ /* 0x000fea0003800000 */
.L_x_15300:
        /* <DEDUP_REMOVED lines=12> */
.L_x_15305:
[----:B------:R-:W-:-:S04]  /*8610*/  LOP3.LUT R7, R7, 0xffff, RZ, 0xc0, !PT ;  /* 0x0000ffff07077812 */ /* 0x000fc800078ec0ff */
[----:B------:R-:W-:-:S05]  /*8620*/  PRMT R5, R7, 0x8880, RZ ;  /* 0x0000888007057816 */ /* 0x000fca00000000ff */
[----:B------:R2:W-:Y:S01]  /*8630*/  STG.E desc[UR36][R2.64], R5 ;  /* 0x0000000502007986 */ /* 0x0005e2000c101924 */
[----:B------:R-:W-:Y:S05]  /*8640*/  BRA `(.L_x_15303) ;  /* 0x0000000c00407947 */ /* 0x000fea0003800000 */
.L_x_15304:
[----:B------:R-:W-:-:S04]  /*8650*/  PRMT R5, R7, 0x8880, RZ ;  /* 0x0000888007057816 */ /* 0x000fc800000000ff */
[----:B------:R-:W-:-:S05]  /*8660*/  PRMT R5, R5, 0x7710, RZ ;  /* 0x0000771005057816 */ /* 0x000fca00000000ff */
[----:B------:R0:W-:Y:S01]  /*8670*/  STG.E.U16 desc[UR36][R2.64], R5 ;  /* 0x0000000502007986 */ /* 0x0001e2000c101524 */
[----:B------:R-:W-:Y:S05]  /*8680*/  BRA `(.L_x_15303) ;  /* 0x0000000c00307947 */ /* 0x000fea0003800000 */
.L_x_15299:
        /* <DEDUP_REMOVED lines=9> */
.L_x_15307:
[----:B------:R-:W0:Y:S02]  /*8720*/  I2F.S8 R0, R7 ;  /* 0x0000000700007306 */ /* 0x000e240000001400 */
[----:B0-----:R-:W-:-:S05]  /*8730*/  F2FP.F16.F32.PACK_AB R0, RZ, R0 ;  /* 0x00000000ff00723e */ /* 0x001fca00000000ff */
[----:B------:R0:W-:Y:S01]  /*8740*/  STG.E.U16 desc[UR36][R2.64], R0 ;  /* 0x0000000002007986 */ /* 0x0001e2000c101524 */
[----:B------:R-:W-:Y:S05]  /*8750*/  BRA `(.L_x_15303) ;  /* 0x0000000800fc7947 */ /* 0x000fea0003800000 */
.L_x_15306:
[----:B------:R-:W-:-:S09]  /*8760*/  UISETP.NE.AND UP0, UPT, UR4, 0x7, UPT ;  /* 0x000000070400788c */ /* 0x000fd2000bf05270 */
[----:B------:R-:W-:Y:S05]  /*8770*/  BRA.U !UP0, `(.L_x_15308) ;  /* 0x0000000108347547 */ /* 0x000fea000b800000 */
[----:B------:R-:W-:-:S09]  /*8780*/  UISETP.NE.AND UP0, UPT, UR4, 0x8, UPT ;  /* 0x000000080400788c */ /* 0x000fd2000bf05270 */
[----:B------:R-:W-:Y:S05]  /*8790*/  BRA.U !UP0, `(.L_x_15309) ;  /* 0x0000000108187547 */ /* 0x000fea000b800000 */
[----:B------:R-:W-:-:S09]  /*87a0*/  UISETP.NE.AND UP0, UPT, UR4, 0x9, UPT ;  /* 0x000000090400788c */ /* 0x000fd2000bf05270 */
[----:B------:R-:W-:Y:S05]  /*87b0*/  BRA.U UP0, `(.L_x_15302) ;  /* 0x0000000900007547 */ /* 0x000fea000b800000 */
[----:B------:R-:W0:Y:S01]  /*87c0*/  I2F.S8 R4, R7 ;  /* 0x0000000700047306 */ /* 0x000e220000001400 */
[----:B------:R-:W-:-:S05]  /*87d0*/  IMAD.MOV.U32 R5, RZ, RZ, RZ ;  /* 0x000000ffff057224 */ /* 0x000fca00078e00ff */
[----:B0-----:R0:W-:Y:S01]  /*87e0*/  STG.E.64 desc[UR36][R2.64], R4 ;  /* 0x0000000402007986 */ /* 0x0011e2000c101b24 */
[----:B------:R-:W-:Y:S05]  /*87f0*/  BRA `(.L_x_15303) ;  /* 0x0000000800d47947 */ /* 0x000fea0003800000 */
.L_x_15309:
[----:B------:R-:W0:Y:S02]  /*8800*/  I2F.S8 R7, R7 ;  /* 0x0000000700077306 */ /* 0x000e240000001400 */
[----:B0-----:R-:W-:-:S04]  /*8810*/  F2FP.F16.F32.PACK_AB R5, RZ, R7 ;  /* 0x00000007ff05723e */ /* 0x001fc800000000ff */
[----:B------:R-:W-:-:S05]  /*8820*/  PRMT R5, R5, 0x5410, RZ ;  /* 0x0000541005057816 */ /* 0x000fca00000000ff */
[----:B------:R0:W-:Y:S01]  /*8830*/  STG.E desc[UR36][R2.64], R5 ;  /* 0x0000000502007986 */ /* 0x0001e2000c101924 */
[----:B------:R-:W-:Y:S05]  /*8840*/  BRA `(.L_x_15303) ;  /* 0x0000000800c07947 */ /* 0x000fea0003800000 */
.L_x_15308:
[----:B------:R-:W-:-:S04]  /*8850*/  PRMT R4, R7, 0x8880, RZ ;  /* 0x0000888007047816 */ /* 0x000fc800000000ff */
[----:B------:R-:W-:-:S06]  /*8860*/  PRMT R4, R4, 0x7710, RZ ;  /* 0x0000771004047816 */ /* 0x000fcc00000000ff */
[----:B------:R-:W0:Y:S02]  /*8870*/  I2F.F64.S16 R4, R4 ;  /* 0x0000000400047312 */ /* 0x000e240000101c00 */
[----:B0-----:R0:W-:Y:S01]  /*8880*/  STG.E.64 desc[UR36][R2.64], R4 ;  /* 0x0000000402007986 */ /* 0x0011e2000c101b24 */
[----:B------:R-:W-:Y:S05]  /*8890*/  BRA `(.L_x_15303) ;  /* 0x0000000800ac7947 */ /* 0x000fea0003800000 */
.L_x_15298:
        /* <DEDUP_REMOVED lines=14> */
.L_x_15313:
        /* <DEDUP_REMOVED lines=18> */
.L_x_15316:
[----:B------:R-:W-:-:S04]  /*8aa0*/  SHF.R.U32.HI R5, RZ, 0x18, R5 ;  /* 0x00000018ff057819 */ /* 0x000fc80000011605 */
[----:B------:R-:W-:-:S07]  /*8ab0*/  LOP3.LUT R0, R0, 0x80, R5, 0xf8, !PT ;  /* 0x0000008000007812 */ /* 0x000fce00078ef805 */
.L_x_15315:
[----:B------:R-:W-:Y:S05]  /*8ac0*/  BSYNC.RECONVERGENT B0 ;  /* 0x0000000000007941 */ /* 0x000fea0003800200 */
.L_x_15314:
[----:B------:R0:W-:Y:S01]  /*8ad0*/  STG.E.U8 desc[UR36][R2.64], R0 ;  /* 0x0000000002007986 */ /* 0x0001e2000c101124 */
[----:B------:R-:W-:Y:S05]  /*8ae0*/  BRA `(.L_x_15303) ;  /* 0x0000000800187947 */ /* 0x000fea0003800000 */
.L_x_15312:
        /* <DEDUP_REMOVED lines=18> */
.L_x_15319:
[----:B------:R-:W-:-:S04]  /*8c10*/  SHF.R.U32.HI R5, RZ, 0x18, R5 ;  /* 0x00000018ff057819 */ /* 0x000fc80000011605 */
[----:B------:R-:W-:-:S07]  /*8c20*/  LOP3.LUT R0, R0, 0x80, R5, 0xf8, !PT ;  /* 0x0000008000007812 */ /* 0x000fce00078ef805 */
.L_x_15318:
[----:B------:R-:W-:Y:S05]  /*8c30*/  BSYNC.RECONVERGENT B0 ;  /* 0x0000000000007941 */ /* 0x000fea0003800200 */
.L_x_15317:
[----:B------:R0:W-:Y:S01]  /*8c40*/  STG.E.U8 desc[UR36][R2.64], R0 ;  /* 0x0000000002007986 */ /* 0x0001e2000c101124 */
[----:B------:R-:W-:Y:S05]  /*8c50*/  BRA `(.L_x_15303) ;  /* 0x0000000400bc7947 */ /* 0x000fea0003800000 */
.L_x_15311:
        /* <DEDUP_REMOVED lines=22> */
.L_x_15321:
[----:B------:R-:W-:-:S04]  /*8dc0*/  LOP3.LUT R7, R7, 0xffff, RZ, 0xc0, !PT ;  /* 0x0000ffff07077812 */ /* 0x000fc800078ec0ff */
[----:B------:R-:W-:-:S05]  /*8dd0*/  PRMT R7, R7, 0x8880, RZ ;  /* 0x0000888007077816 */ /* 0x000fca00000000ff */
[----:B------:R-:W-:-:S05]  /*8de0*/  IMAD.MOV.U32 R4, RZ, RZ, R7 ;  /* 0x000000ffff047224 */ /* 0x000fca00078e0007 */
[----:B------:R-:W-:-:S05]  /*8df0*/  SHF.R.S32.HI R5, RZ, 0x1f, R4 ;  /* 0x0000001fff057819 */ /* 0x000fca0000011404 */
[----:B------:R0:W-:Y:S01]  /*8e00*/  STG.E.64 desc[UR36][R2.64], R4 ;  /* 0x0000000402007986 */ /* 0x0001e2000c101b24 */
[----:B------:R-:W-:Y:S05]  /*8e10*/  BRA `(.L_x_15303) ;  /* 0x00000004004c7947 */ /* 0x000fea0003800000 */
.L_x_15320:
[----:B------:R-:W-:-:S04]  /*8e20*/  LOP3.LUT R7, R7, 0xffff, RZ, 0xc0, !PT ;  /* 0x0000ffff07077812 */ /* 0x000fc800078ec0ff */
[----:B------:R-:W-:-:S05]  /*8e30*/  PRMT R5, R7, 0x8880, RZ ;  /* 0x0000888007057816 */ /* 0x000fca00000000ff */
[----:B------:R0:W-:Y:S01]  /*8e40*/  STG.E desc[UR36][R2.64], R5 ;  /* 0x0000000502007986 */ /* 0x0001e2000c101924 */
[----:B------:R-:W-:Y:S05]  /*8e50*/  BRA `(.L_x_15303) ;  /* 0x00000004003c7947 */ /* 0x000fea0003800000 */
.L_x_15310:
        /* <DEDUP_REMOVED lines=10> */
.L_x_15323:
[----:B------:R-:W-:Y:S02]  /*8f00*/  PRMT R4, R7, 0x8880, RZ ;  /* 0x0000888007047816 */ /* 0x000fe400000000ff */
[----:B------:R-:W-:Y:S02]  /*8f10*/  CS2R R6, SRZ ;  /* 0x0000000000067805 */ /* 0x000fe4000001ff00 */
[----:B------:R-:W-:-:S06]  /*8f20*/  PRMT R4, R4, 0x7710, RZ ;  /* 0x0000771004047816 */ /* 0x000fcc00000000ff */
[----:B------:R-:W0:Y:S02]  /*8f30*/  I2F.F64.S16 R4, R4 ;  /* 0x0000000400047312 */ /* 0x000e240000101c00 */
[----:B0-----:R0:W-:Y:S01]  /*8f40*/  STG.E.128 desc[UR36][R2.64], R4 ;  /* 0x0000000402007986 */ /* 0x0011e2000c101d24 */
[----:B------:R-:W-:Y:S05]  /*8f50*/  BRA `(.L_x_15303) ;  /* 0x0000000000fc7947 */ /* 0x000fea0003800000 */
.L_x_15322:
[----:B------:R-:W-:-:S09]  /*8f60*/  UISETP.NE.AND UP0, UPT, UR4, 0xf, UPT ;  /* 0x0000000f0400788c */ /* 0x000fd2000bf05270 */
[----:B------:R-:W-:Y:S05]  /*8f70*/  BRA.U !UP0, `(.L_x_15324) ;  /* 0x0000000108e87547 */ /* 0x000fea000b800000 */
[----:B------:R-:W-:-:S09]  /*8f80*/  UISETP.NE.AND UP0, UPT, UR4, 0x17, UPT ;  /* 0x000000170400788c */ /* 0x000fd2000bf05270 */
[----:B------:R-:W-:Y:S05]  /*8f90*/  BRA.U !UP0, `(.L_x_15325) ;  /* 0x0000000108907547 */ /* 0x000fea000b800000 */
[----:B------:R-:W-:-:S09]  /*8fa0*/  UISETP.NE.AND UP0, UPT, UR4, 0x18, UPT ;  /* 0x000000180400788c */ /* 0x000fd2000bf05270 */
[----:B------:R-:W-:Y:S05]  /*8fb0*/  BRA.U !UP0, `(.L_x_15326) ;  /* 0x0000000108447547 */ /* 0x000fea000b800000 */
.L_x_15302:
        /* <DEDUP_REMOVED lines=16> */
.L_x_15327:
[----:B------:R-:W-:Y:S05]  /*90c0*/  BRA `(.L_x_15303) ;  /* 0x0000000000a07947 */ /* 0x000fea0003800000 */
.L_x_15326:
        /* <DEDUP_REMOVED lines=13> */
.L_x_15329:
[----:B------:R-:W-:Y:S05]  /*91a0*/  BSYNC.RECONVERGENT B0 ;  /* 0x0000000000007941 */ /* 0x000fea0003800200 */
.L_x_15328:
[----:B------:R-:W-:-:S05]  /*91b0*/  LOP3.LUT R5, R0, 0x80, R5, 0xf8, !PT ;  /* 0x0000008000057812 */ /* 0x000fca00078ef805 */
[----:B------:R0:W-:Y:S01]  /*91c0*/  STG.E.U8 desc[UR36][R2.64], R5 ;  /* 0x0000000502007986 */ /* 0x0001e2000c101124 */
[----:B------:R-:W-:Y:S05]  /*91d0*/  BRA `(.L_x_15303) ;  /* 0x00000000005c7947 */ /* 0x000fea0003800000 */
.L_x_15325:
        /* <DEDUP_REMOVED lines=12> */
.L_x_15331:
[----:B------:R-:W-:Y:S01]  /*92a0*/  IMAD.MOV.U32 R0, RZ, RZ, 0x7f ;  /* 0x0000007fff007424 */ /* 0x000fe200078e00ff */
[----:B------:R-:W-:-:S04]  /*92b0*/  ISETP.GT.U32.AND P0, PT, R4, 0x7f800000, PT ;  /* 0x7f8000000400780c */ /* 0x000fc80003f04070 */
[----:B------:R-:W-:-:S09]  /*92c0*/  SEL R0, R0, 0x7c, P0 ;  /* 0x0000007c00007807 */ /* 0x000fd20000000000 */
.L_x_15332:
[----:B------:R-:W-:Y:S05]  /*92d0*/  BSYNC.RECONVERGENT B0 ;  /* 0x0000000000007941 */ /* 0x000fea0003800200 */
.L_x_15330:
[----:B------:R-:W-:-:S04]  /*92e0*/  SHF.R.U32.HI R5, RZ, 0x18, R5 ;  /* 0x00000018ff057819 */ /* 0x000fc80000011605 */
[----:B------:R-:W-:-:S05]  /*92f0*/  LOP3.LUT R5, R0, 0x80, R5, 0xf8, !PT ;  /* 0x0000008000057812 */ /* 0x000fca00078ef805 */
[----:B------:R0:W-:Y:S01]  /*9300*/  STG.E.U8 desc[UR36][R2.64], R5 ;  /* 0x0000000502007986 */ /* 0x0001e2000c101124 */
[----:B------:R-:W-:Y:S05]  /*9310*/  BRA `(.L_x_15303) ;  /* 0x00000000000c7947 */ /* 0x000fea0003800000 */
.L_x_15324:
[----:B------:R-:W0:Y:S02]  /*9320*/  I2F.S8 R0, R7 ;  /* 0x0000000700007306 */ /* 0x000e240000001400 */
[----:B0-----:R-:W-:-:S05]  /*9330*/  F2FP.BF16.F32.PACK_AB R0, RZ, R0 ;  /* 0x00000000ff00723e */ /* 0x001fca00000010ff */
[----:B------:R0:W-:Y:S02]  /*9340*/  STG.E.U16 desc[UR36][R2.64], R0 ;  /* 0x0000000002007986 */ /* 0x0001e4000c101524 */
.L_x_15303:
[----:B------:R-:W-:-:S07]  /*9350*/  VIADD R17, R17, 0x80 ;  /* 0x0000008011117836 */ /* 0x000fce0000000000 */
.L_x_15263:
[----:B------:R-:W-:Y:S05]  /*9360*/  BSYNC.RECONVERGENT B6 ;  /* 0x0000000000067941 */ /* 0x000fea0003800200 */
.L_x_15262:
        /* <DEDUP_REMOVED lines=306> */
.L_x_15333:
        /* <DEDUP_REMOVED lines=18> */
.L_x_15337:
[----:B------:R0:W5:Y:S01]  /*a7b0*/  LDG.E.U8 R0, desc[UR36][R2.64] ;  /* 0x0000002402007981 */ /* 0x000162000c1e1100 */
[----:B------:R-:W-:Y:S05]  /*a7c0*/  BRA `(.L_x_15339) ;  /* 0x0000000c004c7947 */ /* 0x000fea0003800000 */
.L_x_15336:
        /* <DEDUP_REMOVED lines=8> */
.L_x_15341:
[----:B------:R0:W5:Y:S01]  /*a850*/  LDG.E.U8 R0, desc[UR36][R2.64] ;  /* 0x0000002402007981 */ /* 0x000162000c1e1100 */
[----:B------:R-:W-:Y:S05]  /*a860*/  BRA `(.L_x_15339) ;  /* 0x0000000c00247947 */ /* 0x000fea0003800000 */
.L_x_15340:
[----:B------:R0:W5:Y:S01]  /*a870*/  LDG.E.U16 R0, desc[UR36][R2.64] ;  /* 0x0000002402007981 */ /* 0x000162000c1e1500 */
[----:B------:R-:W-:Y:S05]  /*a880*/  BRA `(.L_x_15339) ;  /* 0x0000000c001c7947 */ /* 0x000fea0003800000 */
.L_x_15335:
        /* <DEDUP_REMOVED lines=9> */
.L_x_15343:
[----:B------:R-:W2:Y:S02]  /*a920*/  LDG.E.U16 R4, desc[UR36][R2.64] ;  /* 0x0000002402047981 */ /* 0x000ea4000c1e1500 */
[----:B--2---:R-:W-:-:S06]  /*a930*/  HADD2.F32 R4, -RZ, R4.H0_H0 ;  /* 0x20000004ff047230 */ /* 0x004fcc0000004100 */
[----:B------:R-:W0:Y:S02]  /*a940*/  F2I.FTZ.TRUNC.NTZ R4, R4 ;  /* 0x0000000400047305 */ /* 0x000e24000021f100 */
[----:B0-----:R-:W-:Y:S01]  /*a950*/  PRMT R0, R4, 0x7610, R0 ;  /* 0x0000761004007816 */ /* 0x001fe20000000000 */
[----:B------:R-:W-:Y:S06]  /*a960*/  BRA `(.L_x_15339) ;  /* 0x0000000800e47947 */ /* 0x000fec0003800000 */
.L_x_15342:
        /* <DEDUP_REMOVED lines=9> */
.L_x_15345:
[----:B------:R-:W2:Y:S02]  /*aa00*/  LDG.E.U16 R2, desc[UR36][R2.64] ;  /* 0x0000002402027981 */ /* 0x000ea4000c1e1500 */
[----:B--2---:R-:W-:-:S06]  /*aa10*/  HADD2.F32 R4, -RZ, R2.H0_H0 ;  /* 0x20000002ff047230 */ /* 0x004fcc0000004100 */
[----:B------:R-:W0:Y:S02]  /*aa20*/  F2I.FTZ.TRUNC.NTZ R4, R4 ;  /* 0x0000000400047305 */ /* 0x000e24000021f100 */
[----:B0-----:R-:W-:Y:S01]  /*aa30*/  PRMT R0, R4, 0x7610, R0 ;  /* 0x0000761004007816 */ /* 0x001fe20000000000 */
[----:B------:R-:W-:Y:S06]  /*aa40*/  BRA `(.L_x_15339) ;  /* 0x0000000800ac7947 */ /* 0x000fec0003800000 */
.L_x_15344:
[----:B------:R-:W2:Y:S02]  /*aa50*/  LDG.E.64 R2, desc[UR36][R2.64] ;  /* 0x0000002402027981 */ /* 0x000ea4000c1e1b00 */
[----:B--2---:R0:W1:Y:S02]  /*aa60*/  F2I.F64.TRUNC R0, R2 ;  /* 0x0000000200007311 */ /* 0x004064000030d100 */
[----:B01----:R-:W-:Y:S05]  /*aa70*/  BRA `(.L_x_15339) ;  /* 0x0000000800a07947 */ /* 0x003fea0003800000 */
.L_x_15334:
        /* <DEDUP_REMOVED lines=12> */
.L_x_15348:
[----:B------:R-:W2:Y:S02]  /*ab40*/  LDG.E.64 R2, desc[UR36][R2.64] ;  /* 0x0000002402027981 */ /* 0x000ea4000c1e1b00 */
[----:B--2---:R3:W4:Y:S02]  /*ab50*/  F2I.F64.TRUNC R0, R2 ;  /* 0x0000000200007311 */ /* 0x004724000030d100 */
[----:B---34-:R-:W-:Y:S05]  /*ab60*/  BRA `(.L_x_15339) ;  /* 0x0000000800647947 */ /* 0x018fea0003800000 */
.L_x_15347:
        /* <DEDUP_REMOVED lines=27> */
.L_x_15350:
        /* <DEDUP_REMOVED lines=14> */
.L_x_15349:
[----:B------:R-:W2:Y:S02]  /*ae00*/  LDG.E.U16 R4, desc[UR36][R2.64] ;  /* 0x0000002402047981 */ /* 0x000ea4000c1e1500 */
[----:B--2---:R-:W-:-:S06]  /*ae10*/  IMAD.U32 R4, R4, 0x10000, RZ ;  /* 0x0001000004047824 */ /* 0x004fcc00078e00ff */
[----:B------:R-:W0:Y:S02]  /*ae20*/  F2I.FTZ.TRUNC.NTZ R4, R4 ;  /* 0x0000000400047305 */ /* 0x000e24000021f100 */
[----:B0-----:R-:W-:Y:S01]  /*ae30*/  PRMT R0, R4, 0x7610, R0 ;  /* 0x0000761004007816 */ /* 0x001fe20000000000 */
[----:B------:R-:W-:Y:S06]  /*ae40*/  BRA `(.L_x_15339) ;  /* 0x0000000400ac7947 */ /* 0x000fec0003800000 */
.L_x_15346:
        /* <DEDUP_REMOVED lines=10> */
.L_x_15353:
        /* <DEDUP_REMOVED lines=21> */
.L_x_15357:
[----:B------:R-:W-:Y:S05]  /*b040*/  BSYNC.RECONVERGENT B1 ;  /* 0x0000000000017941 */ /* 0x000fea0003800200 */
.L_x_15356:
[----:B------:R-:W-:Y:S02]  /*b050*/  SHF.L.U32 R0, R0, 0x14, RZ ;  /* 0x0000001400007819 */ /* 0x000fe400000006ff */
[----:B------:R-:W-:-:S04]  /*b060*/  LEA R2, R2, 0x3b800000, 0x17 ;  /* 0x3b80000002027811 */ /* 0x000fc800078eb8ff */
[----:B------:R-:W-:-:S07]  /*b070*/  LOP3.LUT R4, R2, R0, R7, 0xfe, !PT ;  /* 0x0000000002047212 */ /* 0x000fce00078efe07 */
.L_x_15355:
[----:B------:R-:W-:Y:S05]  /*b080*/  BSYNC.RECONVERGENT B0 ;  /* 0x0000000000007941 */ /* 0x000fea0003800200 */
.L_x_15354:
[----:B------:R-:W0:Y:S02]  /*b090*/  F2I.FTZ.TRUNC.NTZ R4, R4 ;  /* 0x0000000400047305 */ /* 0x000e24000021f100 */
[----:B0-----:R-:W-:Y:S01]  /*b0a0*/  PRMT R0, R4, 0x7610, R0 ;  /* 0x0000761004007816 */ /* 0x001fe20000000000 */
[----:B------:R-:W-:Y:S06]  /*b0b0*/  BRA `(.L_x_15339) ;  /* 0x0000000400107947 */ /* 0x000fec0003800000 */
.L_x_15352:
        /* <DEDUP_REMOVED lines=21> */
.L_x_15361:
[----:B------:R-:W-:Y:S05]  /*b210*/  BSYNC.RECONVERGENT B1 ;  /* 0x0000000000017941 */ /* 0x000fea0003800200 */
.L_x_15360:
[----:B------:R-:W-:Y:S01]  /*b220*/  IMAD.SHL.U32 R0, R0, 0x200000, RZ ;  /* 0x0020000000007824 */ /* 0x000fe200078e00ff */
[----:B------:R-:W-:-:S04]  /*b230*/  LEA R2, R2, 0x37800000, 0x17 ;  /* 0x3780000002027811 */ /* 0x000fc800078eb8ff */
[----:B------:R-:W-:-:S07]  /*b240*/  LOP3.LUT R4, R2, R0, R7, 0xfe, !PT ;  /* 0x0000000002047212 */ /* 0x000fce00078efe07 */
.L_x_15359:
[----:B------:R-:W-:Y:S05]  /*b250*/  BSYNC.RECONVERGENT B0 ;  /* 0x0000000000007941 */ /* 0x000fea0003800200 */
.L_x_15358:
[----:B------:R-:W0:Y:S02]  /*b260*/  F2I.FTZ.TRUNC.NTZ R4, R4 ;  /* 0x0000000400047305 */ /* 0x000e24000021f100 */
[----:B0-----:R-:W-:Y:S01]  /*b270*/  PRMT R0, R4, 0x7610, R0 ;  /* 0x0000761004007816 */ /* 0x001fe20000000000 */
[----:B------:R-:W-:Y:S06]  /*b280*/  BRA `(.L_x_15339) ;  /* 0x00000000009c7947 */ /* 0x000fec0003800000 */
.L_x_15351:
        /* <DEDUP_REMOVED lines=14> */
.L_x_15365:
[----:B------:R-:W-:Y:S05]  /*b370*/  BSYNC.RECONVERGENT B0 ;  /* 0x0000000000007941 */ /* 0x000fea0003800200 */
.L_x_15364:
[----:B------:R-:W0:Y:S02]  /*b380*/  F2I.FTZ.TRUNC.NTZ R4, R4 ;  /* 0x0000000400047305 */ /* 0x000e24000021f100 */
[----:B0-----:R-:W-:Y:S01]  /*b390*/  PRMT R0, R4, 0x7610, R0 ;  /* 0x0000761004007816 */ /* 0x001fe20000000000 */
[----:B------:R-:W-:Y:S06]  /*b3a0*/  BRA `(.L_x_15339) ;  /* 0x0000000000547947 */ /* 0x000fec0003800000 */
.L_x_15338:
        /* <DEDUP_REMOVED lines=16> */
.L_x_15366:
[----:B------:R-:W-:Y:S01]  /*b4b0*/  PRMT R0, RZ, 0x7610, R0 ;  /* 0x00007610ff007816 */ /* 0x000fe20000000000 */
[----:B------:R-:W-:Y:S06]  /*b4c0*/  BRA `(.L_x_15339) ;  /* 0x00000000000c7947 */ /* 0x000fec0003800000 */
.L_x_15363:
[----:B------:R2:W5:Y:S01]  /*b4d0*/  LDG.E.U8 R0, desc[UR36][R2.64] ;  /* 0x0000002402007981 */ /* 0x000562000c1e1100 */
[----:B------:R-:W-:Y:S05]  /*b4e0*/  BRA `(.L_x_15339) ;  /* 0x0000000000047947 */ /* 0x000fea0003800000 */
.L_x_15362:
[----:B------:R1:W5:Y:S02]  /*b4f0*/  LDG.E.U8 R0, desc[UR36][R2.64] ;  /* 0x0000002402007981 */ /* 0x000364000c1e1100 */
.L_x_15339:
        /* <DEDUP_REMOVED lines=15> */
.L_x_15370:
[----:B------:R-:W-:Y:S01]  /*b5f0*/  STG.E.U8 desc[UR36][R16.64], R5 ;  /* 0x0000000510007986 */ /* 0x000fe2000c101124 */
[----:B------:R-:W-:Y:S05]  /*b600*/  EXIT ;  /* 0x000000000000794d */ /* 0x000fea0003800000 */
.L_x_15369:
        /* <DEDUP_REMOVED lines=8> */
[----:B0-23--:R-:W-:-:S05]  /*b690*/  IMAD.MOV.U32 R2, RZ, RZ, R0 ;  /* 0x000000ffff027224 */ /* 0x00dfca00078e0000 */
[----:B------:R-:W-:-:S05]  /*b6a0*/  SHF.R.S32.HI R3, RZ, 0x1f, R2 ;  /* 0x0000001fff037819 */ /* 0x000fca0000011402 */
[----:B------:R-:W-:Y:S01]  /*b6b0*/  STG.E.64 desc[UR36][R16.64], R2 ;  /* 0x0000000210007986 */ /* 0x000fe2000c101b24 */
[----:B------:R-:W-:Y:S05]  /*b6c0*/  EXIT ;  /* 0x000000000000794d */ /* 0x000fea0003800000 */
.L_x_15373:
[----:B------:R-:W-:-:S04]  /*b6d0*/  LOP3.LUT R5, R5, 0xffff, RZ, 0xc0, !PT ;  /* 0x0000ffff05057812 */ /* 0x000fc800078ec0ff */
[----:B0-2---:R-:W-:-:S05]  /*b6e0*/  PRMT R3, R5, 0x8880, RZ ;  /* 0x0000888005037816 */ /* 0x005fca00000000ff */
[----:B------:R-:W-:Y:S01]  /*b6f0*/  STG.E desc[UR36][R16.64], R3 ;  /* 0x0000000310007986 */ /* 0x000fe2000c101924 */
[----:B------:R-:W-:Y:S05]  /*b700*/  EXIT ;  /* 0x000000000000794d */ /* 0x000fea0003800000 */
.L_x_15372:
[----:B0-2---:R-:W-:-:S04]  /*b710*/  PRMT R3, R5, 0x8880, RZ ;  /* 0x0000888005037816 */ /* 0x005fc800000000ff */
[----:B------:R-:W-:-:S05]  /*b720*/  PRMT R3, R3, 0x7710, RZ ;  /* 0x0000771003037816 */ /* 0x000fca00000000ff */
[----:B------:R-:W-:Y:S01]  /*b730*/  STG.E.U16 desc[UR36][R16.64], R3 ;  /* 0x0000000310007986 */ /* 0x000fe2000c101524 */
[----:B------:R-:W-:Y:S05]  /*b740*/  EXIT ;  /* 0x000000000000794d */ /* 0x000fea0003800000 */
.L_x_15368:
[----:B------:R-:W-:-:S09]  /*b750*/  UISETP.GT.AND UP0, UPT, UR4, 0x6, UPT ;  /* 0x000000060400788c */ /* 0x000fd2000bf04270 */
[----:B------:R-:W-:Y:S05]  /*b760*/  BRA.U UP0, `(.L_x_15374) ;  /* 0x00000001002c7547 */ /* 0x000fea000b800000 */
[----:B------:R-:W-:-:S09]  /*b770*/  UISETP.NE.AND UP0, UPT, UR4, 0x5, UPT ;  /* 0x000000050400788c */ /* 0x000fd2000bf05270 */
[----:B------:R-:W-:Y:S05]  /*b780*/  BRA.U !UP0, `(.L_x_15375) ;  /* 0x0000000108147547 */ /* 0x000fea000b800000 */
[----:B------:R-:W-:-:S09]  /*b790*/  UISETP.NE.AND UP0, UPT, UR4, 0x6, UPT ;  /* 0x000000060400788c */ /* 0x000fd2000bf05270 */
[----:B------:R-:W-:Y:S05]  /*b7a0*/  BRA.U UP0, `(.L_x_15371) ;  /* 0x0000000900347547 */ /* 0x000fea000b800000 */
[----:B0-2---:R-:W0:Y:S02]  /*b7b0*/  I2F.S8 R3, R5 ;  /* 0x0000000500037306 */ /* 0x005e240000001400 */
[----:B0-----:R-:W-:Y:S01]  /*b7c0*/  STG.E desc[UR36][R16.64], R3 ;  /* 0x0000000310007986 */ /* 0x001fe2000c101924 */
[----:B------:R-:W-:Y:S05]  /*b7d0*/  EXIT ;  /* 0x000000000000794d */ /* 0x000fea0003800000 */
.L_x_15375:
[----:B------:R-:W1:Y:S02]  /*b7e0*/  I2F.S8 R0, R5 ;  /* 0x0000000500007306 */ /* 0x000e640000001400 */
[----:B-1----:R-:W-:-:S05]  /*b7f0*/  F2FP.F16.F32.PACK_AB R0, RZ, R0 ;  /* 0x00000000ff00723e */ /* 0x002fca00000000ff */
[----:B------:R-:W-:Y:S01]  /*b800*/  STG.E.U16 desc[UR36][R16.64], R0 ;  /* 0x0000000010007986 */ /* 0x000fe2000c101524 */
[----:B------:R-:W-:Y:S05]  /*b810*/  EXIT ;  /* 0x000000000000794d */ /* 0x000fea0003800000 */
.L_x_15374:
[----:B------:R-:W-:-:S09]  /*b820*/  UISETP.NE.AND UP0, UPT, UR4, 0x7, UPT ;  /* 0x000000070400788c */ /* 0x000fd2000bf05270 */
[----:B------:R-:W-:Y:S05]  /*b830*/  BRA.U !UP0, `(.L_x_15376) ;  /* 0x0000000108347547 */ /* 0x000fea000b800000 */
[----:B------:R-:W-:-:S09]  /*b840*/  UISETP.NE.AND UP0, UPT, UR4, 0x8, UPT ;  /* 0x000000080400788c */ /* 0x000fd2000bf05270 */
[----:B------:R-:W-:Y:S05]  /*b850*/  BRA.U !UP0, `(.L_x_15377) ;  /* 0x0000000108187547 */ /* 0x000fea000b800000 */
[----:B------:R-:W-:-:S09]  /*b860*/  UISETP.NE.AND UP0, UPT, UR4, 0x9, UPT ;  /* 0x000000090400788c */ /* 0x000fd2000bf05270 */
[----:B------:R-:W-:Y:S05]  /*b870*/  BRA.U UP0, `(.L_x_15371) ;  /* 0x0000000900007547 */ /* 0x000fea000b800000 */
[----:B0-23--:R-:W0:Y:S01]  /*b880*/  I2F.S8 R2, R5 ;  /* 0x0000000500027306 */ /* 0x00de220000001400 */
[----:B------:R-:W-:-:S05]  /*b890*/  MOV R3, RZ ;  /* 0x000000ff00037202 */ /* 0x000fca0000000f00 */
[----:B0-----:R-:W-:Y:S01]  /*b8a0*/  STG.E.64 desc[UR36][R16.64], R2 ;  /* 0x0000000210007986 */ /* 0x001fe2000c101b24 */
[----:B------:R-:W-:Y:S05]  /*b8b0*/  EXIT ;  /* 0x000000000000794d */ /* 0x000fea0003800000 */
.L_x_15377:
[----:B------:R-:W0:Y:S02]  /*b8c0*/  I2F.S8 R5, R5 ;  /* 0x0000000500057306 */ /* 0x000e240000001400 */
[----:B0-2---:R-:W-:-:S04]  /*b8d0*/  F2FP.F16.F32.PACK_AB R3, RZ, R5 ;  /* 0x00000005ff03723e */ /* 0x005fc800000000ff */
[----:B------:R-:W-:-:S05]  /*b8e0*/  PRMT R3, R3, 0x5410, RZ ;  /* 0x0000541003037816 */ /* 0x000fca00000000ff */
[----:B------:R-:W-:Y:S01]  /*b8f0*/  STG.E desc[UR36][R16.64], R3 ;  /* 0x0000000310007986 */ /* 0x000fe2000c101924 */
[----:B------:R-:W-:Y:S05]  /*b900*/  EXIT ;  /* 0x000000000000794d */ /* 0x000fea0003800000 */
.L_x_15376:
[----:B0-23--:R-:W-:-:S04]  /*b910*/  PRMT R2, R5, 0x8880, RZ ;  /* 0x0000888005027816 */ /* 0x00dfc800000000ff */
[----:B------:R-:W-:-:S06]  /*b920*/  PRMT R2, R2, 0x7710, RZ ;  /* 0x0000771002027816 */ /* 0x000fcc00000000ff */
[----:B------:R-:W0:Y:S02]  /*b930*/  I2F.F64.S16 R2, R2 ;  /* 0x0000000200027312 */ /* 0x000e240000101c00 */
[----:B0-----:R-:W-:Y:S01]  /*b940*/  STG.E.64 desc[UR36][R16.64], R2 ;  /* 0x0000000210007986 */ /* 0x001fe2000c101b24 */
[----:B------:R-:W-:Y:S05]  /*b950*/  EXIT ;  /* 0x000000000000794d */ /* 0x000fea0003800000 */
.L_x_15367:
        /* <DEDUP_REMOVED lines=10> */
[----:B0-2---:R-:W-:-:S04]  /*ba00*/  PRMT R3, R5, 0x8880, RZ ;  /* 0x0000888005037816 */ /* 0x005fc800000000ff */
[----:B------:R-:W-:-:S05]  /*ba10*/  PRMT R3, R3, 0x7710, RZ ;  /* 0x0000771003037816 */ /* 0x000fca00000000ff */
[----:B------:R-:W-:Y:S01]  /*ba20*/  STG.E.U16 desc[UR36][R16.64], R3 ;  /* 0x0000000310007986 */ /* 0x000fe2000c101524 */
[----:B------:R-:W-:Y:S05]  /*ba30*/  EXIT ;  /* 0x000000000000794d */ /* 0x000fea0003800000 */
.L_x_15381:
[----:B0-2---:R-:W3:Y:S01]  /*ba40*/  I2F.S8 R3, R5 ;  /* 0x0000000500037306 */ /* 0x005ee20000001400 */
        /* <DEDUP_REMOVED lines=16> */
.L_x_15384:
[----:B------:R-:W-:-:S04]  /*bb50*/  SHF.R.U32.HI R3, RZ, 0x18, R3 ;  /* 0x00000018ff037819 */ /* 0x000fc80000011603 */
[----:B------:R-:W-:-:S04]  /*bb60*/  LOP3.LUT R0, R0, 0x80, R3, 0xf8, !PT ;  /* 0x0000008000007812 */ /* 0x000fc800078ef803 */
[----:B------:R-:W-:-:S07]  /*bb70*/  PRMT R8, R0, 0x7610, R8 ;  /* 0x0000761000087816 */ /* 0x000fce0000000008 */
.L_x_15383:
[----:B------:R-:W-:Y:S05]  /*bb80*/  BSYNC.RECONVERGENT B0 ;  /* 0x0000000000007941 */ /* 0x000fea0003800200 */
.L_x_15382:
[----:B------:R-:W-:Y:S01]  /*bb90*/  STG.E.U8 desc[UR36][R16.64], R8 ;  /* 0x0000000810007986 */ /* 0x000fe2000c101124 */
[----:B------:R-:W-:Y:S05]  /*bba0*/  EXIT ;  /* 0x000000000000794d */ /* 0x000fea0003800000 */
.L_x_15380:
        /* <DEDUP_REMOVED lines=17> */
.L_x_15387:
[----:B------:R-:W-:-:S04]  /*bcc0*/  SHF.R.U32.HI R3, RZ, 0x18, R3 ;  /* 0x00000018ff037819 */ /* 0x000fc80000011603 */
[----:B------:R-:W-:-:S04]  /*bcd0*/  LOP3.LUT R0, R0, 0x80, R3, 0xf8, !PT ;  /* 0x0000008000007812 */ /* 0x000fc800078ef803 */
[----:B------:R-:W-:-:S07]  /*bce0*/  PRMT R8, R0, 0x7610, R8 ;  /* 0x0000761000087816 */ /* 0x000fce0000000008 */
.L_x_15386:
[----:B------:R-:W-:Y:S05]  /*bcf0*/  BSYNC.RECONVERGENT B0 ;  /* 0x0000000000007941 */ /* 0x000fea0003800200 */
.L_x_15385:
[----:B------:R-:W-:Y:S01]  /*bd00*/  STG.E.U8 desc[UR36][R16.64], R8 ;  /* 0x0000000810007986 */ /* 0x000fe2000c101124 */
[----:B------:R-:W-:Y:S05]  /*bd10*/  EXIT ;  /* 0x000000000000794d */ /* 0x000fea0003800000 */
.L_x_15379:
[----:B------:R-:W-:-:S09]  /*bd20*/  UISETP.NE.AND UP0, UPT, UR4, 0x1c, UPT ;  /* 0x0000001c0400788c */ /* 0x000fd2000bf05270 */
[----:B------:R-:W-:Y:S05]  /*bd30*/  BRA.U !UP0, `(.L_x_15388) ;  /* 0x0000000108687547 */ /* 0x000fea000b800000 */
[----:B------:R-:W-:-:S09]  /*bd40*/  UISETP.NE.AND UP0, UPT, UR4, 0x1d, UPT ;  /* 0x0000001d0400788c */ /* 0x000fd2000bf05270 */
[----:B------:R-:W-:Y:S05]  /*bd50*/  BRA.U !UP0, `(.L_x_15389) ;  /* 0x0000000108487547 */ /* 0x000fea000b800000 */
[----:B------:R-:W-:-:S09]  /*bd60*/  UISETP.NE.AND UP0, UPT, UR4, 0x2c, UPT ;  /* 0x0000002c0400788c */ /* 0x000fd2000bf05270 */
[----:B------:R-:W-:Y:S05]  /*bd70*/  BRA.U UP0, `(.L_x_15371) ;  /* 0x0000000100c07547 */ /* 0x000fea000b800000 */
[----:B------:R-:W0:Y:S02]  /*bd80*/  I2F.S8 R4, R5 ;  /* 0x0000000500047306 */ /* 0x000e240000001400 */
        /* <DEDUP_REMOVED lines=15> */
.L_x_15389:
[----:B------:R-:W-:-:S04]  /*be80*/  LOP3.LUT R5, R5, 0xffff, RZ, 0xc0, !PT ;  /* 0x0000ffff05057812 */ /* 0x000fc800078ec0ff */
[----:B------:R-:W-:-:S05]  /*be90*/  PRMT R5, R5, 0x8880, RZ ;  /* 0x0000888005057816 */ /* 0x000fca00000000ff */
[----:B0-23--:R-:W-:-:S05]  /*bea0*/  IMAD.MOV.U32 R2, RZ, RZ, R5 ;  /* 0x000000ffff027224 */ /* 0x00dfca00078e0005 */
[----:B------:R-:W-:-:S05]  /*beb0*/  SHF.R.S32.HI R3, RZ, 0x1f, R2 ;  /* 0x0000001fff037819 */ /* 0x000fca0000011402 */
[----:B------:R-:W-:Y:S01]  /*bec0*/  STG.E.64 desc[UR36][R16.64], R2 ;  /* 0x0000000210007986 */ /* 0x000fe2000c101b24 */
[----:B------:R-:W-:Y:S05]  /*bed0*/  EXIT ;  /* 0x000000000000794d */ /* 0x000fea0003800000 */
.L_x_15388:
[----:B------:R-:W-:-:S04]  /*bee0*/  LOP3.LUT R5, R5, 0xffff, RZ, 0xc0, !PT ;  /* 0x0000ffff05057812 */ /* 0x000fc800078ec0ff */
[----:B0-2---:R-:W-:-:S05]  /*bef0*/  PRMT R3, R5, 0x8880, RZ ;  /* 0x0000888005037816 */ /* 0x005fca00000000ff */
[----:B------:R-:W-:Y:S01]  /*bf00*/  STG.E desc[UR36][R16.64], R3 ;  /* 0x0000000310007986 */ /* 0x000fe2000c101924 */
[----:B------:R-:W-:Y:S05]  /*bf10*/  EXIT ;  /* 0x000000000000794d */ /* 0x000fea0003800000 */
.L_x_15378:
[----:B------:R-:W-:-:S09]  /*bf20*/  UISETP.GT.AND UP0, UPT, UR4, 0xe, UPT ;  /* 0x0000000e0400788c */ /* 0x000fd2000bf04270 */
[----:B------:R-:W-:Y:S05]  /*bf30*/  BRA.U UP0, `(.L_x_15390) ;  /* 0x0000000100387547 */ /* 0x000fea000b800000 */
[----:B------:R-:W-:-:S09]  /*bf40*/  UISETP.NE.AND UP0, UPT, UR4, 0xa, UPT ;  /* 0x0000000a0400788c */ /* 0x000fd2000bf05270 */
[----:B------:R-:W-:Y:S05]  /*bf50*/  BRA.U !UP0, `(.L_x_15391) ;  /* 0x0000000108187547 */ /* 0x000fea000b800000 */
[----:B------:R-:W-:-:S09]  /*bf60*/  UISETP.NE.AND UP0, UPT, UR4, 0xb, UPT ;  /* 0x0000000b0400788c */ /* 0x000fd2000bf05270 */
[----:B------:R-:W-:Y:S05]  /*bf70*/  BRA.U UP0, `(.L_x_15371) ;  /* 0x0000000100407547 */ /* 0x000fea000b800000 */
[----:B------:R-:W-:-:S04]  /*bf80*/  LOP3.LUT P0, RZ, R0, 0xff, RZ, 0xc0, !PT ;  /* 0x000000ff00ff7812 */ /* 0x000fc8000780c0ff */
[----:B0-2---:R-:W-:-:S05]  /*bf90*/  SEL R3, RZ, 0x1, !P0 ;  /* 0x00000001ff037807 */ /* 0x005fca0004000000 */
[----:B------:R-:W-:Y:S01]  /*bfa0*/  STG.E.U8 desc[UR36][R16.64], R3 ;  /* 0x0000000310007986 */ /* 0x000fe2000c101124 */
[----:B------:R-:W-:Y:S05]  /*bfb0*/  EXIT ;  /* 0x000000000000794d */ /* 0x000fea0003800000 */
.L_x_15391:
[----:B------:R-:W-:Y:S02]  /*bfc0*/  PRMT R4, R5, 0x8880, RZ ;  /* 0x0000888005047816 */ /* 0x000fe400000000ff */
[----:B------:R-:W-:Y:S02]  /*bfd0*/  CS2R R6, SRZ ;  /* 0x0000000000067805 */ /* 0x000fe4000001ff00 */
[----:B------:R-:W-:-:S06]  /*bfe0*/  PRMT R4, R4, 0x7710, RZ ;  /* 0x0000771004047816 */ /* 0x000fcc00000000ff */
[----:B------:R-:W1:Y:S02]  /*bff0*/  I2F.F64.S16 R4, R4 ;  /* 0x0000000400047312 */ /* 0x000e640000101c00 */
[----:B-1----:R-:W-:Y:S01]  /*c000*/  STG.E.128 desc[UR36][R16.64], R4 ;  /* 0x0000000410007986 */ /* 0x002fe2000c101d24 */
[----:B------:R-:W-:Y:S05]  /*c010*/  EXIT ;  /* 0x000000000000794d */ /* 0x000fea0003800000 */
.L_x_15390:
[----:B------:R-:W-:-:S09]  /*c020*/  UISETP.NE.AND UP0, UPT, UR4, 0xf, UPT ;  /* 0x0000000f0400788c */ /* 0x000fd2000bf05270 */
[----:B------:R-:W-:Y:S05]  /*c030*/  BRA.U !UP0, `(.L_x_15392) ;  /* 0x0000000108e87547 */ /* 0x000fea000b800000 */
[----:B------:R-:W-:-:S09]  /*c040*/  UISETP.NE.AND UP0, UPT, UR4, 0x17, UPT ;  /* 0x000000170400788c */ /* 0x000fd2000bf05270 */
[----:B------:R-:W-:Y:S05]  /*c050*/  BRA.U !UP0, `(.L_x_15393) ;  /* 0x0000000108907547 */ /* 0x000fea000b800000 */
[----:B------:R-:W-:-:S09]  /*c060*/  UISETP.NE.AND UP0, UPT, UR4, 0x18, UPT ;  /* 0x000000180400788c */ /* 0x000fd2000bf05270 */
[----:B------:R-:W-:Y:S05]  /*c070*/  BRA.U !UP0, `(.L_x_15394) ;  /* 0x0000000108447547 */ /* 0x000fea000b800000 */
.L_x_15371:
[----:B------:R-:W-:Y:S01]  /*c080*/  MOV R0, 0x0 ;  /* 0x0000000000007802 */ /* 0x000fe20000000f00 */
[----:B------:R-:W1:Y:S01]  /*c090*/  LDCU.64 UR4, c[0x4][0x198] ;  /* 0x01003300ff0477ac */ /* 0x000e620008000a00 */
[----:B------:R-:W-:Y:S02]  /*c0a0*/  HFMA2 R13, -RZ, RZ, 0, 0 ;  /* 0x00000000ff0d7431 */ /* 0x000fe400000001ff */
[----:B------:R-:W-:Y:S01]  /*c0b0*/  IMAD.MOV.U32 R8, RZ, RZ, 0x65 ;  /* 0x00000065ff087424 */ /* 0x000fe200078e00ff */
[----:B0-23--:R0:W2:Y:S01]  /*c0c0*/  LDC.64 R2, c[0x4][R0] ;  /* 0x0100000000027b82 */ /* 0x00d0a20000000a00 */
[----:B------:R-:W3:Y:S01]  /*c0d0*/  LDCU.64 UR6, c[0x4][0x1a0] ;  /* 0x01003400ff0677ac */ /* 0x000ee20008000a00 */
[----:B------:R-:W-:Y:S01]  /*c0e0*/  IMAD.MOV.U32 R12, RZ, RZ, 0x1 ;  /* 0x00000001ff0c7424 */ /* 0x000fe200078e00ff */
[----:B------:R-:W4:Y:S01]  /*c0f0*/  LDCU.64 UR8, c[0x4][0x78] ;  /* 0x01000f00ff0877ac */ /* 0x000f220008000a00 */
[----:B-1----:R-:W-:Y:S01]  /*c100*/  MOV R4, UR4 ;  /* 0x0000000400047c02 */ /* 0x002fe20008000f00 */
[----:B------:R-:W-:-:S02]  /*c110*/  IMAD.U32 R5, RZ, RZ, UR5 ;  /* 0x00000005ff057e24 */ /* 0x000fc4000f8e00ff */
[----:B---3--:R-:W-:Y:S02]  /*c120*/  IMAD.U32 R6, RZ, RZ, UR6 ;  /* 0x00000006ff067e24 */ /* 0x008fe4000f8e00ff */
[----:B------:R-:W-:Y:S01]  /*c130*/  IMAD.U32 R7, RZ, RZ, UR7 ;  /* 0x00000007ff077e24 */ /* 0x000fe2000f8e00ff */
[----:B----4-:R-:W-:Y:S01]  /*c140*/  MOV R10, UR8 ;  /* 0x00000008000a7c02 */ /* 0x010fe20008000f00 */
[----:B0-----:R-:W-:-:S07]  /*c150*/  IMAD.U32 R11, RZ, RZ, UR9 ;  /* 0x00000009ff0b7e24 */ /* 0x001fce000f8e00ff */
[----:B------:R-:W-:-:S07]  /*c160*/  LEPC R20, `(.L_x_15395) ;  /* 0x000000001014794e */ /* 0x000fce0000000000 */
[----:B--2---:R-:W-:Y:S05]  /*c170*/  CALL.ABS.NOINC R2 ;  /* 0x0000000002007343 */ /* 0x004fea0003c00000 */
.L_x_15395:
[----:B------:R-:W-:Y:S05]  /*c180*/  EXIT ;  /* 0x000000000000794d */ /* 0x000fea0003800000 */
.L_x_15394:
[----:B------:R-:W0:Y:S01]  /*c190*/  I2F.S8 R5, R5 ;  /* 0x0000000500057306 */ /* 0x000e220000001400 */
[----:B------:R-:W-:Y:S01]  /*c1a0*/  BSSY.RECONVERGENT B0, `(.L_x_15396) ;  /* 0x000000c000007945 */ /* 0x000fe20003800200 */
[----:B------:R-:W-:Y:S01]  /*c1b0*/  IMAD.MOV.U32 R0, RZ, RZ, 0x7f ;  /* 0x0000007fff007424 */ /* 0x000fe200078e00ff */
        /* <DEDUP_REMOVED lines=10> */
.L_x_15397:
[----:B------:R-:W-:Y:S05]  /*c260*/  BSYNC.RECONVERGENT B0 ;  /* 0x0000000000007941 */ /* 0x000fea0003800200 */
.L_x_15396:
[----:B------:R-:W-:-:S05]  /*c270*/  LOP3.LUT R3, R0, 0x80, R3, 0xf8, !PT ;  /* 0x0000008000037812 */ /* 0x000fca00078ef803 */
[----:B------:R-:W-:Y:S01]  /*c280*/  STG.E.U8 desc[UR36][R16.64], R3 ;  /* 0x0000000310007986 */ /* 0x000fe2000c101124 */
[----:B------:R-:W-:Y:S05]  /*c290*/  EXIT ;  /* 0x000000000000794d */ /* 0x000fea0003800000 */
.L_x_15393:
[----:B0-2---:R-:W3:Y:S01]  /*c2a0*/  I2F.S8 R3, R5 ;  /* 0x0000000500037306 */ /* 0x005ee20000001400 */
        /* <DEDUP_REMOVED lines=11> */
.L_x_15399:
[----:B------:R-:W-:Y:S01]  /*c360*/  IMAD.MOV.U32 R0, RZ, RZ, 0x7f ;  /* 0x0000007fff007424 */ /* 0x000fe200078e00ff */
[----:B------:R-:W-:-:S04]  /*c370*/  ISETP.GT.U32.AND P0, PT, R2, 0x7f800000, PT ;  /* 0x7f8000000200780c */ /* 0x000fc80003f04070 */
[----:B------:R-:W-:-:S09]  /*c380*/  SEL R0, R0, 0x7c, P0 ;  /* 0x0000007c00007807 */ /* 0x000fd20000000000 */
.L_x_15400:
[----:B------:R-:W-:Y:S05]  /*c390*/  BSYNC.RECONVERGENT B0 ;  /* 0x0000000000007941 */ /* 0x000fea0003800200 */
.L_x_15398:
[----:B------:R-:W-:-:S04]  /*c3a0*/  SHF.R.U32.HI R3, RZ, 0x18, R3 ;  /* 0x00000018ff037819 */ /* 0x000fc80000011603 */
[----:B------:R-:W-:-:S05]  /*c3b0*/  LOP3.LUT R3, R0, 0x80, R3, 0xf8, !PT ;  /* 0x0000008000037812 */ /* 0x000fca00078ef803 */
[----:B------:R-:W-:Y:S01]  /*c3c0*/  STG.E.U8 desc[UR36][R16.64], R3 ;  /* 0x0000000310007986 */ /* 0x000fe2000c101124 */
[----:B------:R-:W-:Y:S05]  /*c3d0*/  EXIT ;  /* 0x000000000000794d */ /* 0x000fea0003800000 */
.L_x_15392:
[----:B------:R-:W1:Y:S02]  /*c3e0*/  I2F.S8 R0, R5 ;  /* 0x0000000500007306 */ /* 0x000e640000001400 */
[----:B-1----:R-:W-:-:S05]  /*c3f0*/  F2FP.BF16.F32.PACK_AB R0, RZ, R0 ;  /* 0x00000000ff00723e */ /* 0x002fca00000010ff */
[----:B------:R-:W-:Y:S01]  /*c400*/  STG.E.U16 desc[UR36][R16.64], R0 ;  /* 0x0000000010007986 */ /* 0x000fe2000c101524 */
[----:B------:R-:W-:Y:S05]  /*c410*/  EXIT ;  /* 0x000000000000794d */ /* 0x000fea0003800000 */
.L_x_15401:
        /* <DEDUP_REMOVED lines=14> */
.L_x_23398:


//--------------------- .text._ZN2at6native27unrolled_elementwise_kernelIZZZNS0_15neg_kernel_cudaERNS_18TensorIteratorBaseEENKUlvE0_clEvENKUlvE0_clEvEUlaE_St5arrayIPcLm2EELi4E23TrivialOffsetCalculatorILi1EjESB_NS0_6memory12LoadWithCastILi1EEENSC_13StoreWithCastILi1EEEEEviT_T0_T2_T3_T4_T5_ --------------------------
	.section	.text._ZN2at6native27unrolled_elementwise_kernelIZZZNS0_15neg_kernel_cudaERNS_18TensorIteratorBaseEENKUlvE0_clEvENKUlvE0_clEvEUlaE_St5arrayIPcLm2EELi4E23TrivialOffsetCalculatorILi1EjESB_NS0_6memory12LoadWithCastILi1EEENSC_13StoreWithCastILi1EEEEEviT_T0_T2_T3_T4_T5_,"ax",@progbits
	.align	128
        .global         _ZN2at6native27unrolled_elementwise_kernelIZZZNS0_15neg_kernel_cudaERNS_18TensorIteratorBaseEENKUlvE0_clEvENKUlvE0_clEvEUlaE_St5arrayIPcLm2EELi4E23TrivialOffsetCalculatorILi1EjESB_NS0_6memory12LoadWithCastILi1EEENSC_13StoreWithCastILi1EEEEEviT_T0_T2_T3_T4_T5_
        .type           _ZN2at6native27unrolled_elementwise_kernelIZZZNS0_15neg_kernel_cudaERNS_18TensorIteratorBaseEENKUlvE0_clEvENKUlvE0_clEvEUlaE_St5arrayIPcLm2EELi4E23TrivialOffsetCalculatorILi1EjESB_NS0_6memory12LoadWithCastILi1EEENSC_13StoreWithCastILi1EEEEEviT_T0_T2_T3_T4_T5_,@function
        .size           _ZN2at6native27unrolled_elementwise_kernelIZZZNS0_15neg_kernel_cudaERNS_18TensorIteratorBaseEENKUlvE0_clEvENKUlvE0_clEvEUlaE_St5arrayIPcLm2EELi4E23TrivialOffsetCalculatorILi1EjESB_NS0_6memory12LoadWithCastILi1EEENSC_13StoreWithCastILi1EEEEEviT_T0_T2_T3_T4_T5_,(.L_x_23399 - _ZN2at6native27unrolled_elementwise_kernelIZZZNS0_15neg_kernel_cudaERNS_18TensorIteratorBaseEENKUlvE0_clEvENKUlvE0_clEvEUlaE_St5arrayIPcLm2EELi4E23TrivialOffsetCalculatorILi1EjESB_NS0_6memory12LoadWithCastILi1EEENSC_13StoreWithCastILi1EEEEEviT_T0_T2_T3_T4_T5_)
        .other          _ZN2at6native27unrolled_elementwise_kernelIZZZNS0_15neg_kernel_cudaERNS_18TensorIteratorBaseEENKUlvE0_clEvENKUlvE0_clEvEUlaE_St5arrayIPcLm2EELi4E23TrivialOffsetCalculatorILi1EjESB_NS0_6memory12LoadWithCastILi1EEENSC_13StoreWithCastILi1EEEEEviT_T0_T2_T3_T4_T5_,@"STO_CUDA_ENTRY STV_DEFAULT"
_ZN2at6native27unrolled_elementwise_kernelIZZZNS0_15neg_kernel_cudaERNS_18TensorIteratorBaseEENKUlvE0_clEvENKUlvE0_clEvEUlaE_St5arrayIPcLm2EELi4E23TrivialOffsetCalculatorILi1EjESB_NS0_6memory12LoadWithCastILi1EEENSC_13StoreWithCastILi1EEEEEviT_T0_T2_T3_T4_T5_:
.text._ZN2at6native27unrolled_elementwise_kernelIZZZNS0_15neg_kernel_cudaERNS_18TensorIteratorBaseEENKUlvE0_clEvENKUlvE0_clEvEUlaE_St5arrayIPcLm2EELi4E23TrivialOffsetCalculatorILi1EjESB_NS0_6memory12LoadWithCastILi1EEENSC_13StoreWithCastILi1EEEEEviT_T0_T2_T3_T4_T5_:
        /* <DEDUP_REMOVED lines=31> */
.L_x_15407:
[----:B------:R3:W5:Y:S01]  /*01f0*/  LDG.E.U8 R25, desc[UR36][R2.64] ;  /* 0x0000002402197981 */ /* 0x000762000c1e1100 */
[----:B------:R-:W-:Y:S05]  /*0200*/  BRA `(.L_x_15409) ;  /* 0x0000000c004c7947 */ /* 0x000fea0003800000 */
.L_x_15406:
        /* <DEDUP_REMOVED lines=8> */
.L_x_15411:
[----:B------:R1:W5:Y:S01]  /*0290*/  LDG.E.U8 R25, desc[UR36][R2.64] ;  /* 0x0000002402197981 */ /* 0x000362000c1e1100 */
[----:B------:R-:W-:Y:S05]  /*02a0*/  BRA `(.L_x_15409) ;  /* 0x0000000c00247947 */ /* 0x000fea0003800000 */
.L_x_15410:
[----:B------:R2:W5:Y:S01]  /*02b0*/  LDG.E.U16 R25, desc[UR36][R2.64] ;  /* 0x0000002402197981 */ /* 0x000562000c1e1500 */
[----:B------:R-:W-:Y:S05]  /*02c0*/  BRA `(.L_x_15409) ;  /* 0x0000000c001c7947 */ /* 0x000fea0003800000 */
.L_x_15405:
        /* <DEDUP_REMOVED lines=9> */
.L_x_15413:
[----:B------:R-:W2:Y:S02]  /*0360*/  LDG.E.U16 R0, desc[UR36][R2.64] ;  /* 0x0000002402007981 */ /* 0x000ea4000c1e1500 */
[----:B--2---:R-:W-:-:S06]  /*0370*/  HADD2.F32 R0, -RZ, R0.H0_H0 ;  /* 0x20000000ff007230 */ /* 0x004fcc0000004100 */
[----:B------:R-:W0:Y:S02]  /*0380*/  F2I.FTZ.TRUNC.NTZ R0, R0 ;  /* 0x0000000000007305 */ /* 0x000e24000021f100 */
[----:B0-----:R-:W-:Y:S01]  /*0390*/  PRMT R25, R0, 0x7610, R25 ;  /* 0x0000761000197816 */ /* 0x001fe20000000019 */
[----:B------:R-:W-:Y:S06]  /*03a0*/  BRA `(.L_x_15409) ;  /* 0x0000000800e47947 */ /* 0x000fec0003800000 */
.L_x_15412:
        /* <DEDUP_REMOVED lines=9> */
.L_x_15415:
[----:B------:R-:W2:Y:S02]  /*0440*/  LDG.E.U16 R2, desc[UR36][R2.64] ;  /* 0x0000002402027981 */ /* 0x000ea4000c1e1500 */
[----:B--2---:R-:W-:-:S06]  /*0450*/  HADD2.F32 R0, -RZ, R2.H0_H0 ;  /* 0x20000002ff007230 */ /* 0x004fcc0000004100 */
[----:B------:R-:W0:Y:S02]  /*0460*/  F2I.FTZ.TRUNC.NTZ R0, R0 ;  /* 0x0000000000007305 */ /* 0x000e24000021f100 */
[----:B0-----:R-:W-:Y:S01]  /*0470*/  PRMT R25, R0, 0x7610, R25 ;  /* 0x0000761000197816 */ /* 0x001fe20000000019 */
[----:B------:R-:W-:Y:S06]  /*0480*/  BRA `(.L_x_15409) ;  /* 0x0000000800ac7947 */ /* 0x000fec0003800000 */
.L_x_15414:
[----:B------:R-:W2:Y:S02]  /*0490*/  LDG.E.64 R2, desc[UR36][R2.64] ;  /* 0x0000002402027981 */ /* 0x000ea4000c1e1b00 */
[----:B--2---:R0:W1:Y:S02]  /*04a0*/  F2I.F64.TRUNC R25, R2 ;  /* 0x0000000200197311 */ /* 0x004064000030d100 */
[----:B01----:R-:W-:Y:S05]  /*04b0*/  BRA `(.L_x_15409) ;  /* 0x0000000800a07947 */ /* 0x003fea0003800000 */
.L_x_15404:
        /* <DEDUP_REMOVED lines=12> */
.L_x_15418:
[----:B------:R-:W2:Y:S02]  /*0580*/  LDG.E.64 R2, desc[UR36][R2.64] ;  /* 0x0000002402027981 */ /* 0x000ea4000c1e1b00 */
[----:B--2---:R0:W1:Y:S02]  /*0590*/  F2I.F64.TRUNC R25, R2 ;  /* 0x0000000200197311 */ /* 0x004064000030d100 */
[----:B01----:R-:W-:Y:S05]  /*05a0*/  BRA `(.L_x_15409) ;  /* 0x0000000800647947 */ /* 0x003fea0003800000 */
.L_x_15417:
        /* <DEDUP_REMOVED lines=27> */
.L_x_15420:
        /* <DEDUP_REMOVED lines=14> */
.L_x_15419:
[----:B------:R-:W2:Y:S02]  /*0840*/  LDG.E.U16 R0, desc[UR36][R2.64] ;  /* 0x0000002402007981 */ /* 0x000ea4000c1e1500 */
[----:B--2---:R-:W-:-:S06]  /*0850*/  IMAD.U32 R0, R0, 0x10000, RZ ;  /* 0x0001000000007824 */ /* 0x004fcc00078e00ff */
[----:B------:R-:W0:Y:S02]  /*0860*/  F2I.FTZ.TRUNC.NTZ R0, R0 ;  /* 0x0000000000007305 */ /* 0x000e24000021f100 */
[----:B0-----:R-:W-:Y:S01]  /*0870*/  PRMT R25, R0, 0x7610, R25 ;  /* 0x0000761000197816 */ /* 0x001fe20000000019 */
[----:B------:R-:W-:Y:S06]  /*0880*/  BRA `(.L_x_15409) ;  /* 0x0000000400ac7947 */ /* 0x000fec0003800000 */
.L_x_15416:
        /* <DEDUP_REMOVED lines=10> */
.L_x_15423:
        /* <DEDUP_REMOVED lines=21> */
.L_x_15427:
[----:B------:R-:W-:Y:S05]  /*0a80*/  BSYNC.RECONVERGENT B1 ;  /* 0x0000000000017941 */ /* 0x000fea0003800200 */
.L_x_15426:
[----:B------:R-:W-:Y:S01]  /*0a90*/  IMAD.SHL.U32 R0, R0, 0x100000, RZ ;  /* 0x0010000000007824 */ /* 0x000fe200078e00ff */
[----:B------:R-:W-:-:S04]  /*0aa0*/  LEA R2, R2, 0x3b800000, 0x17 ;  /* 0x3b80000002027811 */ /* 0x000fc800078eb8ff */
[----:B------:R-:W-:-:S07]  /*0ab0*/  LOP3.LUT R0, R2, R0, R7, 0xfe, !PT ;  /* 0x0000000002007212 */ /* 0x000fce00078efe07 */
.L_x_15425:
[----:B------:R-:W-:Y:S05]  /*0ac0*/  BSYNC.RECONVERGENT B0 ;  /* 0x0000000000007941 */ /* 0x000fea0003800200 */
.L_x_15424:
[----:B------:R-:W0:Y:S02]  /*0ad0*/  F2I.FTZ.TRUNC.NTZ R0, R0 ;  /* 0x0000000000007305 */ /* 0x000e24000021f100 */
[----:B0-----:R-:W-:Y:S01]  /*0ae0*/  PRMT R25, R0, 0x7610, R25 ;  /* 0x0000761000197816 */ /* 0x001fe20000000019 */
[----:B------:R-:W-:Y:S06]  /*0af0*/  BRA `(.L_x_15409) ;  /* 0x0000000400107947 */ /* 0x000fec0003800000 */
.L_x_15422:
        /* <DEDUP_REMOVED lines=21> */
.L_x_15431:
[----:B------:R-:W-:Y:S05]  /*0c50*/  BSYNC.RECONVERGENT B1 ;  /* 0x0000000000017941 */ /* 0x000fea0003800200 */
.L_x_15430:
[----:B------:R-:W-:Y:S01]  /*0c60*/  IMAD.SHL.U32 R0, R0, 0x200000, RZ ;  /* 0x0020000000007824 */ /* 0x000fe200078e00ff */
[----:B------:R-:W-:-:S04]  /*0c70*/  LEA R2, R2, 0x37800000, 0x17 ;  /* 0x3780000002027811 */ /* 0x000fc800078eb8ff */
[----:B------:R-:W-:-:S07]  /*0c80*/  LOP3.LUT R0, R2, R0, R7, 0xfe, !PT ;  /* 0x0000000002007212 */ /* 0x000fce00078efe07 */
.L_x_15429:
[----:B------:R-:W-:Y:S05]  /*0c90*/  BSYNC.RECONVERGENT B0 ;  /* 0x0000000000007941 */ /* 0x000fea0003800200 */
.L_x_15428:
[----:B------:R-:W0:Y:S02]  /*0ca0*/  F2I.FTZ.TRUNC.NTZ R0, R0 ;  /* 0x0000000000007305 */ /* 0x000e24000021f100 */
[----:B0-----:R-:W-:Y:S01]  /*0cb0*/  PRMT R25, R0, 0x7610, R25 ;  /* 0x0000761000197816 */ /* 0x001fe20000000019 */
[----:B------:R-:W-:Y:S06]  /*0cc0*/  BRA `(.L_x_15409) ;  /* 0x00000000009c7947 */ /* 0x000fec0003800000 */
.L_x_15421:
[----:B------:R-:W-:-:S09]  /*0cd0*/  UISETP.NE.AND UP0, UPT, UR4, 0x1c, UPT ;  /* 0x0000001c0400788c */ /* 0x000fd2000bf05270 */
[----:B------:R-:W-:Y:S05]  /*0ce0*/  BRA.U !UP0, `(.L_x_15432) ;  /* 0x0000000108907547 */ /* 0x000fea000b800000 */
[----:B------:R-:W-:-:S09]  /*0cf0*/  UISETP.NE.AND UP0, UPT, UR4, 0x1d, UPT ;  /* 0x0000001d0400788c */ /* 0x000fd2000bf05270 */
[----:B------:R-:W-:Y:S05]  /*0d00*/  BRA.U !UP0, `(.L_x_15433) ;  /* 0x0000000108807547 */ /* 0x000fea000b800000 */
[----:B------:R-:W-:-:S09]  /*0d10*/  UISETP.NE.AND UP0, UPT, UR4, 0x2c, UPT ;  /* 0x0000002c0400788c */ /* 0x000fd2000bf05270 */
[----:B------:R-:W-:Y:S05]  /*0d20*/  BRA.U !UP0, `(.L_x_15434) ;  /* 0x0000000108487547 */ /* 0x000fea000b800000 */
.L_x_15408:
        /* <DEDUP_REMOVED lines=16> */
.L_x_15435:
[----:B------:R-:W-:Y:S01]  /*0e30*/  PRMT R25, RZ, 0x7610, R25 ;  /* 0x00007610ff197816 */ /* 0x000fe20000000019 */
[----:B------:R-:W-:Y:S06]  /*0e40*/  BRA `(.L_x_15409) ;  /* 0x00000000003c7947 */ /* 0x000fec0003800000 */
.L_x_15434:
        /* <DEDUP_REMOVED lines=8> */
.L_x_15437:
[----:B------:R-:W-:Y:S05]  /*0ed0*/  BSYNC.RECONVERGENT B0 ;  /* 0x0000000000007941 */ /* 0x000fea0003800200 */
.L_x_15436:
[----:B------:R-:W0:Y:S02]  /*0ee0*/  F2I.FTZ.TRUNC.NTZ R0, R0 ;  /* 0x0000000000007305 */ /* 0x000e24000021f100 */
[----:B0-----:R-:W-:Y:S01]  /*0ef0*/  PRMT R25, R0, 0x7610, R25 ;  /* 0x0000761000197816 */ /* 0x001fe20000000019 */
[----:B------:R-:W-:Y:S06]  /*0f00*/  BRA `(.L_x_15409) ;  /* 0x00000000000c7947 */ /* 0x000fec0003800000 */
.L_x_15433:
[----:B------:R0:W5:Y:S01]  /*0f10*/  LDG.E.U8 R25, desc[UR36][R2.64] ;  /* 0x0000002402197981 */ /* 0x000162000c1e1100 */
[----:B------:R-:W-:Y:S05]  /*0f20*/  BRA `(.L_x_15409) ;  /* 0x0000000000047947 */ /* 0x000fea0003800000 */
.L_x_15432:
[----:B------:R0:W5:Y:S02]  /*0f30*/  LDG.E.U8 R25, desc[UR36][R2.64] ;  /* 0x0000002402197981 */ /* 0x000164000c1e1100 */
.L_x_15409:
[----:B------:R-:W-:-:S07]  /*0f40*/  VIADD R19, R16, 0x80 ;  /* 0x0000008010137836 */ /* 0x000fce0000000000 */
.L_x_15403:
[----:B------:R-:W-:Y:S05]  /*0f50*/  BSYNC.RECONVERGENT B6 ;  /* 0x0000000000067941 */ /* 0x000fea0003800200 */
.L_x_15402:
        /* <DEDUP_REMOVED lines=23> */
.L_x_15443:
[----:B------:R0:W5:Y:S01]  /*10d0*/  LDG.E.U8 R24, desc[UR36][R2.64] ;  /* 0x0000002402187981 */ /* 0x000162000c1e1100 */
[----:B------:R-:W-:Y:S05]  /*10e0*/  BRA `(.L_x_15445) ;  /* 0x0000000c004c7947 */ /* 0x000fea0003800000 */
.L_x_15442:
        /* <DEDUP_REMOVED lines=8> */
.L_x_15447:
[----:B------:R0:W5:Y:S01]  /*1170*/  LDG.E.U8 R24, desc[UR36][R2.64] ;  /* 0x0000002402187981 */ /* 0x000162000c1e1100 */
[----:B------:R-:W-:Y:S05]  /*1180*/  BRA `(.L_x_15445) ;  /* 0x0000000c00247947 */ /* 0x000fea0003800000 */
.L_x_15446:
[----:B------:R0:W5:Y:S01]  /*1190*/  LDG.E.U16 R24, desc[UR36][R2.64] ;  /* 0x0000002402187981 */ /* 0x000162000c1e1500 */
[----:B------:R-:W-:Y:S05]  /*11a0*/  BRA `(.L_x_15445) ;  /* 0x0000000c001c7947 */ /* 0x000fea0003800000 */
.L_x_15441:
        /* <DEDUP_REMOVED lines=9> */
.L_x_15449:
[----:B------:R-:W2:Y:S02]  /*1240*/  LDG.E.U16 R0, desc[UR36][R2.64] ;  /* 0x0000002402007981 */ /* 0x000ea4000c1e1500 */
[----:B--2---:R-:W-:-:S06]  /*1250*/  HADD2.F32 R0, -RZ, R0.H0_H0 ;  /* 0x20000000ff007230 */ /* 0x004fcc0000004100 */
[----:B------:R-:W0:Y:S02]  /*1260*/  F2I.FTZ.TRUNC.NTZ R0, R0 ;  /* 0x0000000000007305 */ /* 0x000e24000021f100 */
[----:B0-----:R-:W-:Y:S01]  /*1270*/  PRMT R24, R0, 0x7610, R24 ;  /* 0x0000761000187816 */ /* 0x001fe20000000018 */
[----:B------:R-:W-:Y:S06]  /*1280*/  BRA `(.L_x_15445) ;  /* 0x0000000800e47947 */ /* 0x000fec0003800000 */
.L_x_15448:
        /* <DEDUP_REMOVED lines=9> */
.L_x_15451:
[----:B------:R-:W2:Y:S02]  /*1320*/  LDG.E.U16 R2, desc[UR36][R2.64] ;  /* 0x0000002402027981 */ /* 0x000ea4000c1e1500 */
[----:B--2---:R-:W-:-:S06]  /*1330*/  HADD2.F32 R0, -RZ, R2.H0_H0 ;  /* 0x20000002ff007230 */ /* 0x004fcc0000004100 */
[----:B------:R-:W0:Y:S02]  /*1340*/  F2I.FTZ.TRUNC.NTZ R0, R0 ;  /* 0x0000000000007305 */ /* 0x000e24000021f100 */
[----:B0-----:R-:W-:Y:S01]  /*1350*/  PRMT R24, R0, 0x7610, R24 ;  /* 0x0000761000187816 */ /* 0x001fe20000000018 */
[----:B------:R-:W-:Y:S06]  /*1360*/  BRA `(.L_x_15445) ;  /* 0x0000000800ac7947 */ /* 0x000fec0003800000 */
.L_x_15450:
[----:B------:R-:W2:Y:S02]  /*1370*/  LDG.E.64 R2, desc[UR36][R2.64] ;  /* 0x0000002402027981 */ /* 0x000ea4000c1e1b00 */
[----:B--2---:R0:W1:Y:S02]  /*1380*/  F2I.F64.TRUNC R24, R2 ;  /* 0x0000000200187311 */ /* 0x004064000030d100 */
[----:B01----:R-:W-:Y:S05]  /*1390*/  BRA `(.L_x_15445) ;  /* 0x0000000800a07947 */ /* 0x003fea0003800000 */
.L_x_15440:
        /* <DEDUP_REMOVED lines=12> */
.L_x_15454:
[----:B------:R-:W2:Y:S02]  /*1460*/  LDG.E.64 R2, desc[UR36][R2.64] ;  /* 0x0000002402027981 */ /* 0x000ea4000c1e1b00 */
[----:B--2---:R0:W1:Y:S02]  /*1470*/  F2I.F64.TRUNC R24, R2 ;  /* 0x0000000200187311 */ /* 0x004064000030d100 */
[----:B01----:R-:W-:Y:S05]  /*1480*/  BRA `(.L_x_15445) ;  /* 0x0000000800647947 */ /* 0x003fea0003800000 */
.L_x_15453:
        /* <DEDUP_REMOVED lines=27> */
.L_x_15456:
        /* <DEDUP_REMOVED lines=14> */
.L_x_15455:
[----:B------:R-:W2:Y:S02]  /*1720*/  LDG.E.U16 R0, desc[UR36][R2.64] ;  /* 0x0000002402007981 */ /* 0x000ea4000c1e1500 */
[----:B--2---:R-:W-:-:S06]  /*1730*/  IMAD.U32 R0, R0, 0x10000, RZ ;  /* 0x0001000000007824 */ /* 0x004fcc00078e00ff */
[----:B------:R-:W0:Y:S02]  /*1740*/  F2I.FTZ.TRUNC.NTZ R0, R0 ;  /* 0x0000000000007305 */ /* 0x000e24000021f100 */
[----:B0-----:R-:W-:Y:S01]  /*1750*/  PRMT R24, R0, 0x7610, R24 ;  /* 0x0000761000187816 */ /* 0x001fe20000000018 */
[----:B------:R-:W-:Y:S06]  /*1760*/  BRA `(.L_x_15445) ;  /* 0x0000000400ac7947 */ /* 0x000fec0003800000 */
.L_x_15452:
        /* <DEDUP_REMOVED lines=10> */
.L_x_15459:
        /* <DEDUP_REMOVED lines=21> */
.L_x_15463:
[----:B------:R-:W-:Y:S05]  /*1960*/  BSYNC.RECONVERGENT B1 ;  /* 0x0000000000017941 */ /* 0x000fea0003800200 */
.L_x_15462:
[----:B------:R-:W-:Y:S01]  /*1970*/  IMAD.SHL.U32 R0, R0, 0x100000, RZ ;  /* 0x0010000000007824 */ /* 0x000fe200078e00ff */
[----:B------:R-:W-:-:S04]  /*1980*/  LEA R2, R2, 0x3b800000, 0x17 ;  /* 0x3b80000002027811 */ /* 0x000fc800078eb8ff */
[----:B------:R-:W-:-:S07]  /*1990*/  LOP3.LUT R0, R2, R0, R7, 0xfe, !PT ;  /* 0x0000000002007212 */ /* 0x000fce00078efe07 */
.L_x_15461:
[----:B------:R-:W-:Y:S05]  /*19a0*/  BSYNC.RECONVERGENT B0 ;  /* 0x0000000000007941 */ /* 0x000fea0003800200 */
.L_x_15460:
[----:B------:R-:W0:Y:S02]  /*19b0*/  F2I.FTZ.TRUNC.NTZ R0, R0 ;  /* 0x0000000000007305 */ /* 0x000e24000021f100 */
[----:B0-----:R-:W-:Y:S01]  /*19c0*/  PRMT R24, R0, 0x7610, R24 ;  /* 0x0000761000187816 */ /* 0x001fe20000000018 */
[----:B------:R-:W-:Y:S06]  /*19d0*/  BRA `(.L_x_15445) ;  /* 0x0000000400107947 */ /* 0x000fec0003800000 */
.L_x_15458:
        /* <DEDUP_REMOVED lines=21> */
.L_x_15467:
[----:B------:R-:W-:Y:S05]  /*1b30*/  BSYNC.RECONVERGENT B1 ;  /* 0x0000000000017941 */ /* 0x000fea0003800200 */
.L_x_15466:
[----:B------:R-:W-:Y:S01]  /*1b40*/  IMAD.SHL.U32 R0, R0, 0x200000, RZ ;  /* 0x0020000000007824 */ /* 0x000fe200078e00ff */
[----:B------:R-:W-:-:S04]  /*1b50*/  LEA R2, R2, 0x37800000, 0x17 ;  /* 0x3780000002027811 */ /* 0x000fc800078eb8ff */
[----:B------:R-:W-:-:S07]  /*1b60*/  LOP3.LUT R0, R2, R0, R7, 0xfe, !PT ;  /* 0x0000000002007212 */ /* 0x000fce00078efe07 */
.L_x_15465:
[----:B------:R-:W-:Y:S05]  /*1b70*/  BSYNC.RECONVERGENT B0 ;  /* 0x0000000000007941 */ /* 0x000fea0003800200 */
.L_x_15464:
[----:B------:R-:W0:Y:S02]  /*1b80*/  F2I.FTZ.TRUNC.NTZ R0, R0 ;  /* 0x0000000000007305 */ /* 0x000e24000021f100 */
[----:B0-----:R-:W-:Y:S01]  /*1b90*/  PRMT R24, R0, 0x7610, R24 ;  /* 0x0000761000187816 */ /* 0x001fe20000000018 */
[----:B------:R-:W-:Y:S06]  /*1ba0*/  BRA `(.L_x_15445) ;  /* 0x00000000009c7947 */ /* 0x000fec0003800000 */
.L_x_15457:
        /* <DEDUP_REMOVED lines=14> */
.L_x_15471:
[----:B------:R-:W-:Y:S05]  /*1c90*/  BSYNC.RECONVERGENT B0 ;  /* 0x0000000000007941 */ /* 0x000fea0003800200 */
.L_x_15470:
[----:B------:R-:W0:Y:S02]  /*1ca0*/  F2I.FTZ.TRUNC.NTZ R0, R0 ;  /* 0x0000000000007305 */ /* 0x000e24000021f100 */
[----:B0-----:R-:W-:Y:S01]  /*1cb0*/  PRMT R24, R0, 0x7610, R24 ;  /* 0x0000761000187816 */ /* 0x001fe20000000018 */
[----:B------:R-:W-:Y:S06]  /*1cc0*/  BRA `(.L_x_15445) ;  /* 0x0000000000547947 */ /* 0x000fec0003800000 */
.L_x_15444:
        /* <DEDUP_REMOVED lines=16> */
.L_x_15472:
[----:B------:R-:W-:Y:S01]  /*1dd0*/  PRMT R24, RZ, 0x7610, R24 ;  /* 0x00007610ff187816 */ /* 0x000fe20000000018 */
[----:B------:R-:W-:Y:S06]  /*1de0*/  BRA `(.L_x_15445) ;  /* 0x00000000000c7947 */ /* 0x000fec0003800000 */
.L_x_15469:
[----:B------:R1:W5:Y:S01]  /*1df0*/  LDG.E.U8 R24, desc[UR36][R2.64] ;  /* 0x0000002402187981 */ /* 0x000362000c1e1100 */
[----:B------:R-:W-:Y:S05]  /*1e00*/  BRA `(.L_x_15445) ;  /* 0x0000000000047947 */ /* 0x000fea0003800000 */
.L_x_15468:
[----:B------:R0:W5:Y:S02]  /*1e10*/  LDG.E.U8 R24, desc[UR36][R2.64] ;  /* 0x0000002402187981 */ /* 0x000164000c1e1100 */
.L_x_15445:
[----:B------:R-:W-:-:S07]  /*1e20*/  VIADD R19, R19, 0x80 ;  /* 0x0000008013137836 */ /* 0x000fce0000000000 */
.L_x_15439:
[----:B------:R-:W-:Y:S05]  /*1e30*/  BSYNC.RECONVERGENT B6 ;  /* 0x0000000000067941 */ /* 0x000fea0003800200 */
.L_x_15438:
        /* <DEDUP_REMOVED lines=23> */
.L_x_15478:
[----:B------:R0:W5:Y:S01]  /*1fb0*/  LDG.E.U8 R17, desc[UR36][R2.64] ;  /* 0x0000002402117981 */ /* 0x000162000c1e1100 */
[----:B------:R-:W-:Y:S05]  /*1fc0*/  BRA `(.L_x_15480) ;  /* 0x0000000c004c7947 */ /* 0x000fea0003800000 */
.L_x_15477:
        /* <DEDUP_REMOVED lines=8> */
.L_x_15482:
[----:B------:R0:W5:Y:S01]  /*2050*/  LDG.E.U8 R17, desc[UR36][R2.64] ;  /* 0x0000002402117981 */ /* 0x000162000c1e1100 */
[----:B------:R-:W-:Y:S05]  /*2060*/  BRA `(.L_x_15480) ;  /* 0x0000000c00247947 */ /* 0x000fea0003800000 */
.L_x_15481:
[----:B------:R0:W5:Y:S01]  /*2070*/  LDG.E.U16 R17, desc[UR36][R2.64] ;  /* 0x0000002402117981 */ /* 0x000162000c1e1500 */
[----:B------:R-:W-:Y:S05]  /*2080*/  BRA `(.L_x_15480) ;  /* 0x0000000c001c7947 */ /* 0x000fea0003800000 */
.L_x_15476:
        /* <DEDUP_REMOVED lines=9> */
.L_x_15484:
[----:B------:R-:W2:Y:S02]  /*2120*/  LDG.E.U16 R0, desc[UR36][R2.64] ;  /* 0x0000002402007981 */ /* 0x000ea4000c1e1500 */
[----:B--2---:R-:W-:-:S06]  /*2130*/  HADD2.F32 R0, -RZ, R0.H0_H0 ;  /* 0x20000000ff007230 */ /* 0x004fcc0000004100 */
[----:B------:R-:W0:Y:S02]  /*2140*/  F2I.FTZ.TRUNC.NTZ R0, R0 ;  /* 0x0000000000007305 */ /* 0x000e24000021f100 */
[----:B0-----:R-:W-:Y:S01]  /*2150*/  PRMT R17, R0, 0x7610, R17 ;  /* 0x0000761000117816 */ /* 0x001fe20000000011 */
[----:B------:R-:W-:Y:S06]  /*2160*/  BRA `(.L_x_15480) ;  /* 0x0000000800e47947 */ /* 0x000fec0003800000 */
.L_x_15483:
        /* <DEDUP_REMOVED lines=9> */
.L_x_15486:
[----:B------:R-:W2:Y:S02]  /*2200*/  LDG.E.U16 R2, desc[UR36][R2.64] ;  /* 0x0000002402027981 */ /* 0x000ea4000c1e1500 */
[----:B--2---:R-:W-:-:S06]  /*2210*/  HADD2.F32 R0, -RZ, R2.H0_H0 ;  /* 0x20000002ff007230 */ /* 0x004fcc0000004100 */
[----:B------:R-:W0:Y:S02]  /*2220*/  F2I.FTZ.TRUNC.NTZ R0, R0 ;  /* 0x0000000000007305 */ /* 0x000e24000021f100 */
[----:B0-----:R-:W-:Y:S01]  /*2230*/  PRMT R17, R0, 0x7610, R17 ;  /* 0x0000761000117816 */ /* 0x001fe20000000011 */
[----:B------:R-:W-:Y:S06]  /*2240*/  BRA `(.L_x_15480) ;  /* 0x0000000800ac7947 */ /* 0x000fec0003800000 */
.L_x_15485:
[----:B------:R-:W2:Y:S02]  /*2250*/  LDG.E.64 R2, desc[UR36][R2.64] ;  /* 0x0000002402027981 */ /* 0x000ea4000c1e1b00 */
[----:B--2---:R0:W1:Y:S02]  /*2260*/  F2I.F64.TRUNC R17, R2 ;  /* 0x0000000200117311 */ /* 0x004064000030d100 */
[----:B01----:R-:W-:Y:S05]  /*2270*/  BRA `(.L_x_15480) ;  /* 0x0000000800a07947 */ /* 0x003fea0003800000 */
.L_x_15475:
        /* <DEDUP_REMOVED lines=12> */
.L_x_15489:
[----:B------:R-:W2:Y:S02]  /*2340*/  LDG.E.64 R2, desc[UR36][R2.64] ;  /* 0x0000002402027981 */ /* 0x000ea4000c1e1b00 */
[----:B--2---:R3:W4:Y:S02]  /*2350*/  F2I.F64.TRUNC R17, R2 ;  /* 0x0000000200117311 */ /* 0x004724000030d100 */
[----:B---34-:R-:W-:Y:S05]  /*2360*/  BRA `(.L_x_15480) ;  /* 0x0000000800647947 */ /* 0x018fea0003800000 */
.L_x_15488:
        /* <DEDUP_REMOVED lines=27> */
.L_x_15491:
        /* <DEDUP_REMOVED lines=14> */
.L_x_15490:
[----:B------:R-:W2:Y:S02]  /*2600*/  LDG.E.U16 R0, desc[UR36][R2.64] ;  /* 0x0000002402007981 */ /* 0x000ea4000c1e1500 */
[----:B--2---:R-:W-:-:S06]  /*2610*/  IMAD.U32 R0, R0, 0x10000, RZ ;  /* 0x0001000000007824 */ /* 0x004fcc00078e00ff */
[----:B------:R-:W0:Y:S02]  /*2620*/  F2I.FTZ.TRUNC.NTZ R0, R0 ;  /* 0x0000000000007305 */ /* 0x000e24000021f100 */
[----:B0-----:R-:W-:Y:S01]  /*2630*/  PRMT R17, R0, 0x7610, R17 ;  /* 0x0000761000117816 */ /* 0x001fe20000000011 */
[----:B------:R-:W-:Y:S06]  /*2640*/  BRA `(.L_x_15480) ;  /* 0x0000000400ac7947 */ /* 0x000fec0003800000 */
.L_x_15487:
        /* <DEDUP_REMOVED lines=10> */
.L_x_15494:
        /* <DEDUP_REMOVED lines=21> */
.L_x_15498:
[----:B------:R-:W-:Y:S05]  /*2840*/  BSYNC.RECONVERGENT B1 ;  /* 0x0000000000017941 */ /* 0x000fea0003800200 */
.L_x_15497:
[----:B------:R-:W-:Y:S01]  /*2850*/  IMAD.SHL.U32 R0, R0, 0x100000, RZ ;  /* 0x0010000000007824 */ /* 0x000fe200078e00ff */
[----:B------:R-:W-:-:S04]  /*2860*/  LEA R2, R2, 0x3b800000, 0x17 ;  /* 0x3b80000002027811 */ /* 0x000fc800078eb8ff */
[----:B------:R-:W-:-:S07]  /*2870*/  LOP3.LUT R0, R2, R0, R7, 0xfe, !PT ;  /* 0x0000000002007212 */ /* 0x000fce00078efe07 */
.L_x_15496:
[----:B------:R-:W-:Y:S05]  /*2880*/  BSYNC.RECONVERGENT B0 ;  /* 0x0000000000007941 */ /* 0x000fea0003800200 */
.L_x_15495:
[----:B------:R-:W0:Y:S02]  /*2890*/  F2I.FTZ.TRUNC.NTZ R0, R0 ;  /* 0x0000000000007305 */ /* 0x000e24000021f100 */
[----:B0-----:R-:W-:Y:S01]  /*28a0*/  PRMT R17, R0, 0x7610, R17 ;  /* 0x0000761000117816 */ /* 0x001fe20000000011 */
[----:B------:R-:W-:Y:S06]  /*28b0*/  BRA `(.L_x_15480) ;  /* 0x0000000400107947 */ /* 0x000fec0003800000 */
.L_x_15493:
        /* <DEDUP_REMOVED lines=21> */
.L_x_15502:
[----:B------:R-:W-:Y:S05]  /*2a10*/  BSYNC.RECONVERGENT B1 ;  /* 0x0000000000017941 */ /* 0x000fea0003800200 */
.L_x_15501:
[----:B------:R-:W-:Y:S01]  /*2a20*/  IMAD.SHL.U32 R0, R0, 0x200000, RZ ;  /* 0x0020000000007824 */ /* 0x000fe200078e00ff */
[----:B------:R-:W-:-:S04]  /*2a30*/  LEA R2, R2, 0x37800000, 0x17 ;  /* 0x3780000002027811 */ /* 0x000fc800078eb8ff */
[----:B------:R-:W-:-:S07]  /*2a40*/  LOP3.LUT R0, R2, R0, R7, 0xfe, !PT ;  /* 0x0000000002007212 */ /* 0x000fce00078efe07 */
.L_x_15500:
[----:B------:R-:W-:Y:S05]  /*2a50*/  BSYNC.RECONVERGENT B0 ;  /* 0x0000000000007941 */ /* 0x000fea0003800200 */
.L_x_15499:
[----:B------:R-:W0:Y:S02]  /*2a60*/  F2I.FTZ.TRUNC.NTZ R0, R0 ;  /* 0x0000000000007305 */ /* 0x000e24000021f100 */
[----:B0-----:R-:W-:Y:S01]  /*2a70*/  PRMT R17, R0, 0x7610, R17 ;  /* 0x0000761000117816 */ /* 0x001fe20000000011 */
[----:B------:R-:W-:Y:S06]  /*2a80*/  BRA `(.L_x_15480) ;  /* 0x00000000009c7947 */ /* 0x000fec0003800000 */
.L_x_15492:
        /* <DEDUP_REMOVED lines=14> */
.L_x_15506:
[----:B------:R-:W-:Y:S05]  /*2b70*/  BSYNC.RECONVERGENT B0 ;  /* 0x0000000000007941 */ /* 0x000fea0003800200 */
.L_x_15505:
[----:B------:R-:W0:Y:S02]  /*2b80*/  F2I.FTZ.TRUNC.NTZ R0, R0 ;  /* 0x0000000000007305 */ /* 0x000e24000021f100 */
[----:B0-----:R-:W-:Y:S01]  /*2b90*/  PRMT R17, R0, 0x7610, R17 ;  /* 0x0000761000117816 */ /* 0x001fe20000000011 */
[----:B------:R-:W-:Y:S06]  /*2ba0*/  BRA `(.L_x_15480) ;  /* 0x0000000000547947 */ /* 0x000fec0003800000 */
.L_x_15479:
        /* <DEDUP_REMOVED lines=16> */
.L_x_15507:
[----:B------:R-:W-:Y:S01]  /*2cb0*/  PRMT R17, RZ, 0x7610, R17 ;  /* 0x00007610ff117816 */ /* 0x000fe20000000011 */
[----:B------:R-:W-:Y:S06]  /*2cc0*/  BRA `(.L_x_15480) ;  /* 0x00000000000c7947 */ /* 0x000fec0003800000 */
.L_x_15504:
[----:B------:R2:W5:Y:S01]  /*2cd0*/  LDG.E.U8 R17, desc[UR36][R2.64] ;  /* 0x0000002402117981 */ /* 0x000562000c1e1100 */
[----:B------:R-:W-:Y:S05]  /*2ce0*/  BRA `(.L_x_15480) ;  /* 0x0000000000047947 */ /* 0x000fea0003800000 */
.L_x_15503:
[----:B------:R1:W5:Y:S02]  /*2cf0*/  LDG.E.U8 R17, desc[UR36][R2.64] ;  /* 0x0000002402117981 */ /* 0x000364000c1e1100 */
.L_x_15480:
[----:B------:R-:W-:-:S07]  /*2d00*/  VIADD R19, R19, 0x80 ;  /* 0x0000008013137836 */ /* 0x000fce0000000000 */
.L_x_15474:
[----:B------:R-:W-:Y:S05]  /*2d10*/  BSYNC.RECONVERGENT B6 ;  /* 0x0000000000067941 */ /* 0x000fea0003800200 */
.L_x_15473:
        /* <DEDUP_REMOVED lines=23> */
.L_x_15513:
[----:B------:R0:W5:Y:S01]  /*2e90*/  LDG.E.U8 R18, desc[UR36][R2.64] ;  /* 0x0000002402127981 */ /* 0x000162000c1e1100 */
[----:B------:R-:W-:Y:S05]  /*2ea0*/  BRA `(.L_x_15509) ;  /* 0x0000000c00487947 */ /* 0x000fea0003800000 */
.L_x_15512:
        /* <DEDUP_REMOVED lines=8> */
.L_x_15516:
[----:B------:R0:W5:Y:S01]  /*2f30*/  LDG.E.U8 R18, desc[UR36][R2.64] ;  /* 0x0000002402127981 */ /* 0x000162000c1e1100 */
[----:B------:R-:W-:Y:S05]  /*2f40*/  BRA `(.L_x_15509) ;  /* 0x0000000c00207947 */ /* 0x000fea0003800000 */
.L_x_15515:
[----:B------:R0:W5:Y:S01]  /*2f50*/  LDG.E.U16 R18, desc[UR36][R2.64] ;  /* 0x0000002402127981 */ /* 0x000162000c1e1500 */
[----:B------:R-:W-:Y:S05]  /*2f60*/  BRA `(.L_x_15509) ;  /* 0x0000000c00187947 */ /* 0x000fea0003800000 */
.L_x_15511:
        /* <DEDUP_REMOVED lines=9> */
.L_x_15518:
[----:B------:R-:W2:Y:S02]  /*3000*/  LDG.E.U16 R0, desc[UR36][R2.64] ;  /* 0x0000002402007981 */ /* 0x000ea4000c1e1500 */
[----:B--2---:R-:W-:-:S06]  /*3010*/  HADD2.F32 R0, -RZ, R0.H0_H0 ;  /* 0x20000000ff007230 */ /* 0x004fcc0000004100 */
[----:B------:R-:W0:Y:S02]  /*3020*/  F2I.FTZ.TRUNC.NTZ R0, R0 ;  /* 0x0000000000007305 */ /* 0x000e24000021f100 */
[----:B0-----:R-:W-:Y:S01]  /*3030*/  PRMT R18, R0, 0x7610, R18 ;  /* 0x0000761000127816 */ /* 0x001fe20000000012 */
[----:B------:R-:W-:Y:S06]  /*3040*/  BRA `(.L_x_15509) ;  /* 0x0000000800e07947 */ /* 0x000fec0003800000 */
.L_x_15517:
        /* <DEDUP_REMOVED lines=9> */
.L_x_15520:
[----:B------:R-:W2:Y:S02]  /*30e0*/  LDG.E.U16 R2, desc[UR36][R2.64] ;  /* 0x0000002402027981 */ /* 0x000ea4000c1e1500 */
[----:B--2---:R-:W-:-:S06]  /*30f0*/  HADD2.F32 R0, -RZ, R2.H0_H0 ;  /* 0x20000002ff007230 */ /* 0x004fcc0000004100 */
[----:B------:R-:W0:Y:S02]  /*3100*/  F2I.FTZ.TRUNC.NTZ R0, R0 ;  /* 0x0000000000007305 */ /* 0x000e24000021f100 */
[----:B0-----:R-:W-:Y:S01]  /*3110*/  PRMT R18, R0, 0x7610, R18 ;  /* 0x0000761000127816 */ /* 0x001fe20000000012 */
[----:B------:R-:W-:Y:S06]  /*3120*/  BRA `(.L_x_15509) ;  /* 0x0000000800a87947 */ /* 0x000fec0003800000 */
.L_x_15519:
[----:B------:R-:W2:Y:S02]  /*3130*/  LDG.E.64 R2, desc[UR36][R2.64] ;  /* 0x0000002402027981 */ /* 0x000ea4000c1e1b00 */
[----:B--2---:R0:W1:Y:S02]  /*3140*/  F2I.F64.TRUNC R18, R2 ;  /* 0x0000000200127311 */ /* 0x004064000030d100 */
[----:B01----:R-:W-:Y:S05]  /*3150*/  BRA `(.L_x_15509) ;  /* 0x00000008009c7947 */ /* 0x003fea0003800000 */
.L_x_15510:
        /* <DEDUP_REMOVED lines=12> */
.L_x_15523:
[----:B------:R-:W2:Y:S02]  /*3220*/  LDG.E.64 R2, desc[UR36][R2.64] ;  /* 0x0000002402027981 */ /* 0x000ea4000c1e1b00 */
[----:B--2---:R0:W1:Y:S02]  /*3230*/  F2I.F64.TRUNC R18, R2 ;  /* 0x0000000200127311 */ /* 0x004064000030d100 */
[----:B01----:R-:W-:Y:S05]  /*3240*/  BRA `(.L_x_15509) ;  /* 0x0000000800607947 */ /* 0x003fea0003800000 */
.L_x_15522:
        /* <DEDUP_REMOVED lines=27> */
.L_x_15525:
        /* <DEDUP_REMOVED lines=14> */
.L_x_15524:
[----:B------:R-:W2:Y:S02]  /*34e0*/  LDG.E.U16 R0, desc[UR36][R2.64] ;  /* 0x0000002402007981 */ /* 0x000ea4000c1e1500 */
[----:B--2---:R-:W-:-:S06]  /*34f0*/  IMAD.U32 R0, R0, 0x10000, RZ ;  /* 0x0001000000007824 */ /* 0x004fcc00078e00ff */
[----:B------:R-:W0:Y:S02]  /*3500*/  F2I.FTZ.TRUNC.NTZ R0, R0 ;  /* 0x0000000000007305 */ /* 0x000e24000021f100 */
[----:B0-----:R-:W-:Y:S01]  /*3510*/  PRMT R18, R0, 0x7610, R18 ;  /* 0x0000761000127816 */ /* 0x001fe20000000012 */
[----:B------:R-:W-:Y:S06]  /*3520*/  BRA `(.L_x_15509) ;  /* 0x0000000400a87947 */ /* 0x000fec0003800000 */
.L_x_15521:
        /* <DEDUP_REMOVED lines=10> */
.L_x_15528:
        /* <DEDUP_REMOVED lines=21> */
.L_x_15532:
[----:B------:R-:W-:Y:S05]  /*3720*/  BSYNC.RECONVERGENT B1 ;  /* 0x0000000000017941 */ /* 0x000fea0003800200 */
.L_x_15531:
[----:B------:R-:W-:Y:S01]  /*3730*/  IMAD.SHL.U32 R0, R0, 0x100000, RZ ;  /* 0x0010000000007824 */ /* 0x000fe200078e00ff */
[----:B------:R-:W-:-:S04]  /*3740*/  LEA R2, R2, 0x3b800000, 0x17 ;  /* 0x3b80000002027811 */ /* 0x000fc800078eb8ff */
[----:B------:R-:W-:-:S07]  /*3750*/  LOP3.LUT R0, R2, R0, R7, 0xfe, !PT ;  /* 0x0000000002007212 */ /* 0x000fce00078efe07 */
.L_x_15530:
[----:B------:R-:W-:Y:S05]  /*3760*/  BSYNC.RECONVERGENT B0 ;  /* 0x0000000000007941 */ /* 0x000fea0003800200 */
.L_x_15529:
[----:B------:R-:W0:Y:S02]  /*3770*/  F2I.FTZ.TRUNC.NTZ R0, R0 ;  /* 0x0000000000007305 */ /* 0x000e24000021f100 */
[----:B0-----:R-:W-:Y:S01]  /*3780*/  PRMT R18, R0, 0x7610, R18 ;  /* 0x0000761000127816 */ /* 0x001fe20000000012 */
[----:B------:R-:W-:Y:S06]  /*3790*/  BRA `(.L_x_15509) ;  /* 0x00000004000c7947 */ /* 0x000fec0003800000 */
.L_x_15527:
        /* <DEDUP_REMOVED lines=21> */
.L_x_15536:
[----:B------:R-:W-:Y:S05]  /*38f0*/  BSYNC.RECONVERGENT B1 ;  /* 0x0000000000017941 */ /* 0x000fea0003800200 */
.L_x_15535:
[----:B------:R-:W-:Y:S01]  /*3900*/  IMAD.SHL.U32 R0, R0, 0x200000, RZ ;  /* 0x0020000000007824 */ /* 0x000fe200078e00ff */
[----:B------:R-:W-:-:S04]  /*3910*/  LEA R2, R2, 0x37800000, 0x17 ;  /* 0x3780000002027811 */ /* 0x000fc800078eb8ff */
[----:B------:R-:W-:-:S07]  /*3920*/  LOP3.LUT R0, R2, R0, R7, 0xfe, !PT ;  /* 0x0000000002007212 */ /* 0x000fce00078efe07 */
.L_x_15534:
[----:B------:R-:W-:Y:S05]  /*3930*/  BSYNC.RECONVERGENT B0 ;  /* 0x0000000000007941 */ /* 0x000fea0003800200 */
.L_x_15533:
[----:B------:R-:W0:Y:S02]  /*3940*/  F2I.FTZ.TRUNC.NTZ R0, R0 ;  /* 0x0000000000007305 */ /* 0x000e24000021f100 */
[----:B0-----:R-:W-:Y:S01]  /*3950*/  PRMT R18, R0, 0x7610, R18 ;  /* 0x0000761000127816 */ /* 0x001fe20000000012 */
[----:B------:R-:W-:Y:S06]  /*3960*/  BRA `(.L_x_15509) ;  /* 0x0000000000987947 */ /* 0x000fec0003800000 */
.L_x_15526:
        /* <DEDUP_REMOVED lines=14> */
.L_x_15540:
[----:B------:R-:W-:Y:S05]  /*3a50*/  BSYNC.RECONVERGENT B0 ;  /* 0x0000000000007941 */ /* 0x000fea0003800200 */
.L_x_15539:
[----:B------:R-:W0:Y:S02]  /*3a60*/  F2I.FTZ.TRUNC.NTZ R0, R0 ;  /* 0x0000000000007305 */ /* 0x000e24000021f100 */
[----:B0-----:R-:W-:Y:S01]  /*3a70*/  PRMT R18, R0, 0x7610, R18 ;  /* 0x0000761000127816 */ /* 0x001fe20000000012 */
[----:B------:R-:W-:Y:S06]  /*3a80*/  BRA `(.L_x_15509) ;  /* 0x0000000000507947 */ /* 0x000fec0003800000 */
.L_x_15514:
        /* <DEDUP_REMOVED lines=16> */
.L_x_15541:
[----:B------:R-:W-:Y:S05]  /*3b90*/  BRA `(.L_x_15509) ;  /* 0x00000000000c7947 */ /* 0x000fea0003800000 */
.L_x_15538:
[----:B------:R0:W5:Y:S01]  /*3ba0*/  LDG.E.U8 R18, desc[UR36][R2.64] ;  /* 0x0000002402127981 */ /* 0x000162000c1e1100 */
[----:B------:R-:W-:Y:S05]  /*3bb0*/  BRA `(.L_x_15509) ;  /* 0x0000000000047947 */ /* 0x000fea0003800000 */
.L_x_15537:
[----:B------:R0:W5:Y:S02]  /*3bc0*/  LDG.E.U8 R18, desc[UR36][R2.64] ;  /* 0x0000002402127981 */ /* 0x000164000c1e1100 */
.L_x_15509:
[----:B------:R-:W-:Y:S05]  /*3bd0*/  BSYNC.RECONVERGENT B6 ;  /* 0x0000000000067941 */ /* 0x000fea0003800200 */
.L_x_15508:
[----:B------:R-:W0:Y:S01]  /*3be0*/  LDC.U8 R19, c[0x0][0x3a4] ;  /* 0x0000e900ff137b82 */ /* 0x000e220000000000 */
[----:B------:R-:W-:Y:S01]  /*3bf0*/  ISETP.GE.AND P0, PT, R16, R22, PT ;  /* 0x000000161000720c */ /* 0x000fe20003f06270 */
[----:B-1--45:R-:W-:Y:S01]  /*3c00*/  IMAD.MOV R17, RZ, RZ, -R17 ;  /* 0x000000ffff117224 */ /* 0x032fe200078e0a11 */
[----:B------:R-:W-:Y:S01]  /*3c10*/  BSSY.RECONVERGENT B7, `(.L_x_15542) ;  /* 0x00002f6000077945 */ /* 0x000fe20003800200 */
[----:B------:R-:W-:-:S03]  /*3c20*/  IMAD.MOV R0, RZ, RZ, -R18 ;  /* 0x000000ffff007224 */ /* 0x000fc600078e0a12 */
[----:B------:R-:W-:Y:S01]  /*3c30*/  BSSY.RELIABLE B6, `(.L_x_15543) ;  /* 0x00001fc000067945 */ /* 0x000fe20003800100 */
[----:B------:R-:W-:Y:S02]  /*3c40*/  PRMT R18, R17, 0x7710, RZ ;  /* 0x0000771011127816 */ /* 0x000fe400000000ff */
[----:B------:R-:W-:-:S04]  /*3c50*/  PRMT R17, R0, 0x7710, RZ ;  /* 0x0000771000117816 */ /* 0x000fc800000000ff */
[----:B------:R-:W-:Y:S05]  /*3c60*/  @P0 BRA `(.L_x_15544) ;  /* 0x0000001c00d40947 */ /* 0x000fea0003800000 */
[----:B------:R-:W1:Y:S01]  /*3c70*/  LDCU UR4, c[0x0][0x3a8] ;  /* 0x00007500ff0477ac */ /* 0x000e620008000800 */
[----:B------:R-:W4:Y:S01]  /*3c80*/  LDC.64 R8, c[0x0][0x388] ;  /* 0x0000e200ff087b82 */ /* 0x000f220000000a00 */
[----:B------:R-:W-:Y:S01]  /*3c90*/  IMAD R0, R23, 0x200, R16 ;  /* 0x0000020017007824 */ /* 0x000fe200078e0210 */
[----:B0-23--:R-:W-:Y:S01]  /*3ca0*/  PRMT R2, R19, 0x9910, RZ ;  /* 0x0000991013027816 */ /* 0x00dfe200000000ff */
[----:B------:R-:W-:Y:S02]  /*3cb0*/  VIADD R16, R16, 0x80 ;  /* 0x0000008010107836 */ /* 0x000fe40000000000 */
[----:B-1----:R-:W-:Y:S02]  /*3cc0*/  IMAD R3, R0, UR4, RZ ;  /* 0x0000000400037c24 */ /* 0x002fe4000f8e02ff */
[----:B------:R-:W-:Y:S02]  /*3cd0*/  IMAD.MOV.U32 R0, RZ, RZ, R2 ;  /* 0x000000ffff007224 */ /* 0x000fe400078e0002 */
[----:B------:R-:W-:-:S03]  /*3ce0*/  IMAD.MOV R2, RZ, RZ, -R24 ;  /* 0x000000ffff027224 */ /* 0x000fc600078e0a18 */
[----:B------:R-:W-:Y:S02]  /*3cf0*/  ISETP.GT.AND P0, PT, R0, 0x9, PT ;  /* 0x000000090000780c */ /* 0x000fe40003f04270 */
[----:B----4-:R-:W-:Y:S01]  /*3d00*/  IADD3 R8, P1, PT, R3, R8, RZ ;  /* 0x0000000803087210 */ /* 0x010fe20007f3e0ff */
[----:B------:R-:W-:Y:S01]  /*3d10*/  IMAD.MOV R3, RZ, RZ, -R25 ;  /* 0x000000ffff037224 */ /* 0x000fe200078e0a19 */
[----:B------:R-:W-:-:S03]  /*3d20*/  PRMT R2, R2, 0x7710, RZ ;  /* 0x0000771002027816 */ /* 0x000fc600000000ff */
        /* <DEDUP_REMOVED lines=13> */
.L_x_15548:
[----:B------:R0:W-:Y:S01]  /*3e00*/  STG.E.U8 desc[UR36][R8.64], R3 ;  /* 0x0000000308007986 */ /* 0x0001e2000c101124 */
[----:B------:R-:W-:Y:S05]  /*3e10*/  BRA `(.L_x_15550) ;  /* 0x0000000c00887947 */ /* 0x000fea0003800000 */
.L_x_15547:
        /* <DEDUP_REMOVED lines=12> */
.L_x_15552:
[----:B------:R-:W-:-:S04]  /*3ee0*/  LOP3.LUT R3, R3, 0xffff, RZ, 0xc0, !PT ;  /* 0x0000ffff03037812 */ /* 0x000fc800078ec0ff */
[----:B------:R-:W-:-:S05]  /*3ef0*/  PRMT R3, R3, 0x8880, RZ ;  /* 0x0000888003037816 */ /* 0x000fca00000000ff */
[----:B------:R0:W-:Y:S01]  /*3f00*/  STG.E desc[UR36][R8.64], R3 ;  /* 0x0000000308007986 */ /* 0x0001e2000c101924 */
[----:B------:R-:W-:Y:S05]  /*3f10*/  BRA `(.L_x_15550) ;  /* 0x0000000c00487947 */ /* 0x000fea0003800000 */
.L_x_15551:
[----:B------:R-:W-:-:S04]  /*3f20*/  PRMT R3, R3, 0x8880, RZ ;  /* 0x0000888003037816 */ /* 0x000fc800000000ff */
[----:B------:R-:W-:-:S05]  /*3f30*/  PRMT R3, R3, 0x7710, RZ ;  /* 0x0000771003037816 */ /* 0x000fca00000000ff */
[----:B------:R0:W-:Y:S01]  /*3f40*/  STG.E.U16 desc[UR36][R8.64], R3 ;  /* 0x0000000308007986 */ /* 0x0001e2000c101524 */
[----:B------:R-:W-:Y:S05]  /*3f50*/  BRA `(.L_x_15550) ;  /* 0x0000000c00387947 */ /* 0x000fea0003800000 */
.L_x_15546:
        /* <DEDUP_REMOVED lines=9> */
.L_x_15554:
[----:B------:R-:W0:Y:S02]  /*3ff0*/  I2F.S8 R0, R3 ;  /* 0x0000000300007306 */ /* 0x000e240000001400 */
[----:B0-----:R-:W-:-:S05]  /*4000*/  F2FP.F16.F32.PACK_AB R0, RZ, R0 ;  /* 0x00000000ff00723e */ /* 0x001fca00000000ff */
[----:B------:R0:W-:Y:S01]  /*4010*/  STG.E.U16 desc[UR36][R8.64], R0 ;  /* 0x0000000008007986 */ /* 0x0001e2000c101524 */
[----:B------:R-:W-:Y:S05]  /*4020*/  BRA `(.L_x_15550) ;  /* 0x0000000c00047947 */ /* 0x000fea0003800000 */
.L_x_15553:
        /* <DEDUP_REMOVED lines=10> */
.L_x_15556:
[----:B------:R-:W0:Y:S02]  /*40d0*/  I2F.S8 R3, R3 ;  /* 0x0000000300037306 */ /* 0x000e240000001400 */
[----:B0-----:R-:W-:-:S04]  /*40e0*/  F2FP.F16.F32.PACK_AB R3, RZ, R3 ;  /* 0x00000003ff03723e */ /* 0x001fc800000000ff */
[----:B------:R-:W-:-:S05]  /*40f0*/  PRMT R3, R3, 0x5410, RZ ;  /* 0x0000541003037816 */ /* 0x000fca00000000ff */
[----:B------:R0:W-:Y:S01]  /*4100*/  STG.E desc[UR36][R8.64], R3 ;  /* 0x0000000308007986 */ /* 0x0001e2000c101924 */
[----:B------:R-:W-:Y:S05]  /*4110*/  BRA `(.L_x_15550) ;  /* 0x0000000800c87947 */ /* 0x000fea0003800000 */
.L_x_15555:
[----:B------:R-:W-:-:S04]  /*4120*/  PRMT R4, R3, 0x8880, RZ ;  /* 0x0000888003047816 */ /* 0x000fc800000000ff */
[----:B------:R-:W-:-:S06]  /*4130*/  PRMT R4, R4, 0x7710, RZ ;  /* 0x0000771004047816 */ /* 0x000fcc00000000ff */
[----:B------:R-:W0:Y:S02]  /*4140*/  I2F.F64.S16 R4, R4 ;  /* 0x0000000400047312 */ /* 0x000e240000101c00 */
[----:B0-----:R0:W-:Y:S01]  /*4150*/  STG.E.64 desc[UR36][R8.64], R4 ;  /* 0x0000000408007986 */ /* 0x0011e2000c101b24 */
[----:B------:R-:W-:Y:S05]  /*4160*/  BRA `(.L_x_15550) ;  /* 0x0000000800b47947 */ /* 0x000fea0003800000 */
.L_x_15545:
        /* <DEDUP_REMOVED lines=12> */
.L_x_15559:
[----:B------:R-:W-:Y:S02]  /*4230*/  PRMT R4, R3, 0x8880, RZ ;  /* 0x0000888003047816 */ /* 0x000fe400000000ff */
[----:B------:R-:W-:Y:S02]  /*4240*/  CS2R R6, SRZ ;  /* 0x0000000000067805 */ /* 0x000fe4000001ff00 */
[----:B------:R-:W-:-:S06]  /*4250*/  PRMT R4, R4, 0x7710, RZ ;  /* 0x0000771004047816 */ /* 0x000fcc00000000ff */
[----:B------:R-:W0:Y:S02]  /*4260*/  I2F.F64.S16 R4, R4 ;  /* 0x0000000400047312 */ /* 0x000e240000101c00 */
[----:B0-----:R3:W-:Y:S01]  /*4270*/  STG.E.128 desc[UR36][R8.64], R4 ;  /* 0x0000000408007986 */ /* 0x0017e2000c101d24 */
[----:B------:R-:W-:Y:S05]  /*4280*/  BRA `(.L_x_15550) ;  /* 0x00000008006c7947 */ /* 0x000fea0003800000 */
.L_x_15558:
        /* <DEDUP_REMOVED lines=19> */
.L_x_15563:
[----:B------:R-:W-:Y:S05]  /*43c0*/  BSYNC.RECONVERGENT B0 ;  /* 0x0000000000007941 */ /* 0x000fea0003800200 */
.L_x_15562:
[----:B------:R-:W-:-:S05]  /*43d0*/  LOP3.LUT R5, R0, 0x80, R5, 0xf8, !PT ;  /* 0x0000008000057812 */ /* 0x000fca00078ef805 */
[----:B------:R2:W-:Y:S01]  /*43e0*/  STG.E.U8 desc[UR36][R8.64], R5 ;  /* 0x0000000508007986 */ /* 0x0005e2000c101124 */
[----:B------:R-:W-:Y:S05]  /*43f0*/  BRA `(.L_x_15550) ;  /* 0x0000000800107947 */ /* 0x000fea0003800000 */
.L_x_15561:
        /* <DEDUP_REMOVED lines=15> */
.L_x_15565:
[----:B------:R-:W-:Y:S05]  /*44f0*/  BSYNC.RECONVERGENT B0 ;  /* 0x0000000000007941 */ /* 0x000fea0003800200 */
.L_x_15564:
[----:B------:R-:W-:-:S05]  /*4500*/  LOP3.LUT R5, R0, 0x80, R5, 0xf8, !PT ;  /* 0x0000008000057812 */ /* 0x000fca00078ef805 */
[----:B------:R1:W-:Y:S01]  /*4510*/  STG.E.U8 desc[UR36][R8.64], R5 ;  /* 0x0000000508007986 */ /* 0x0003e2000c101124 */
[----:B------:R-:W-:Y:S05]  /*4520*/  BRA `(.L_x_15550) ;  /* 0x0000000400c47947 */ /* 0x000fea0003800000 */
.L_x_15560:
[----:B------:R-:W0:Y:S02]  /*4530*/  I2F.S8 R0, R3 ;  /* 0x0000000300007306 */ /* 0x000e240000001400 */
[----:B0-----:R-:W-:-:S05]  /*4540*/  F2FP.BF16.F32.PACK_AB R0, RZ, R0 ;  /* 0x00000000ff00723e */ /* 0x001fca00000010ff */
[----:B------:R0:W-:Y:S01]  /*4550*/  STG.E.U16 desc[UR36][R8.64], R0 ;  /* 0x0000000008007986 */ /* 0x0001e2000c101524 */
[----:B------:R-:W-:Y:S05]  /*4560*/  BRA `(.L_x_15550) ;  /* 0x0000000400b47947 */ /* 0x000fea0003800000 */
.L_x_15557:
        /* <DEDUP_REMOVED lines=12> */
.L_x_15568:
        /* <DEDUP_REMOVED lines=13> */
.L_x_15571:
[----:B------:R-:W-:-:S04]  /*4700*/  SHF.R.U32.HI R0, RZ, 0x14, R3 ;  /* 0x00000014ff007819 */ /* 0x000fc80000011603 */
[----:B------:R-:W-:-:S04]  /*4710*/  LOP3.LUT R0, R0, 0x1, RZ, 0xc0, !PT ;  /* 0x0000000100007812 */ /* 0x000fc800078ec0ff */
[----:B------:R-:W-:-:S04]  /*4720*/  IADD3 R0, PT, PT, R3, 0x487ffff, R0 ;  /* 0x0487ffff03007810 */ /* 0x000fc80007ffe000 */
[----:B------:R-:W-:-:S04]  /*4730*/  SHF.R.U32.HI R0, RZ, 0x14, R0 ;  /* 0x00000014ff007819 */ /* 0x000fc80000011600 */
[----:B------:R-:W-:-:S07]  /*4740*/  LOP3.LUT R0, R0, 0xff, RZ, 0xc0, !PT ;  /* 0x000000ff00007812 */ /* 0x000fce00078ec0ff */
.L_x_15572:
[----:B------:R-:W-:-:S04]  /*4750*/  SHF.R.U32.HI R3, RZ, 0x18, R3 ;  /* 0x00000018ff037819 */ /* 0x000fc80000011603 */
[----:B------:R-:W-:-:S04]  /*4760*/  LOP3.LUT R0, R0, 0x80, R3, 0xf8, !PT ;  /* 0x0000008000007812 */ /* 0x000fc800078ef803 */
[----:B------:R-:W-:-:S07]  /*4770*/  PRMT R4, R0, 0x7610, R4 ;  /* 0x0000761000047816 */ /* 0x000fce0000000004 */
.L_x_15570:
[----:B------:R-:W-:Y:S05]  /*4780*/  BSYNC.RECONVERGENT B0 ;  /* 0x0000000000007941 */ /* 0x000fea0003800200 */
.L_x_15569:
[----:B------:R0:W-:Y:S01]  /*4790*/  STG.E.U8 desc[UR36][R8.64], R4 ;  /* 0x0000000408007986 */ /* 0x0001e2000c101124 */
[----:B------:R-:W-:Y:S05]  /*47a0*/  BRA `(.L_x_15550) ;  /* 0x0000000400247947 */ /* 0x000fea0003800000 */
.L_x_15567:
        /* <DEDUP_REMOVED lines=13> */
.L_x_15575:
[----:B------:R-:W-:-:S04]  /*4880*/  SHF.R.U32.HI R0, RZ, 0x15, R3 ;  /* 0x00000015ff007819 */ /* 0x000fc80000011603 */
[----:B------:R-:W-:-:S04]  /*4890*/  LOP3.LUT R0, R0, 0x1, RZ, 0xc0, !PT ;  /* 0x0000000100007812 */ /* 0x000fc800078ec0ff */
[----:B------:R-:W-:-:S04]  /*48a0*/  IADD3 R0, PT, PT, R3, 0x88fffff, R0 ;  /* 0x088fffff03007810 */ /* 0x000fc80007ffe000 */
[----:B------:R-:W-:-:S04]  /*48b0*/  SHF.R.U32.HI R0, RZ, 0x15, R0 ;  /* 0x00000015ff007819 */ /* 0x000fc80000011600 */
[----:B------:R-:W-:-:S07]  /*48c0*/  LOP3.LUT R0, R0, 0xff, RZ, 0xc0, !PT ;  /* 0x000000ff00007812 */ /* 0x000fce00078ec0ff */
.L_x_15576:
[----:B------:R-:W-:-:S04]  /*48d0*/  SHF.R.U32.HI R3, RZ, 0x18, R3 ;  /* 0x00000018ff037819 */ /* 0x000fc80000011603 */
[----:B------:R-:W-:-:S04]  /*48e0*/  LOP3.LUT R0, R0, 0x80, R3, 0xf8, !PT ;  /* 0x0000008000007812 */ /* 0x000fc800078ef803 */
[----:B------:R-:W-:-:S07]  /*48f0*/  PRMT R4, R0, 0x7610, R4 ;  /* 0x0000761000047816 */ /* 0x000fce0000000004 */
.L_x_15574:
[----:B------:R-:W-:Y:S05]  /*4900*/  BSYNC.RECONVERGENT B0 ;  /* 0x0000000000007941 */ /* 0x000fea0003800200 */
.L_x_15573:
[----:B------:R0:W-:Y:S01]  /*4910*/  STG.E.U8 desc[UR36][R8.64], R4 ;  /* 0x0000000408007986 */ /* 0x0001e2000c101124 */
[----:B------:R-:W-:Y:S05]  /*4920*/  BRA `(.L_x_15550) ;  /* 0x0000000000c47947 */ /* 0x000fea0003800000 */
.L_x_15566:
[----:B------:R-:W-:-:S13]  /*4930*/  ISETP.NE.AND P0, PT, R0, 0x1c, PT ;  /* 0x0000001c0000780c */ /* 0x000fda0003f05270 */
[----:B------:R-:W-:Y:S05]  /*4940*/  @!P0 BRA `(.L_x_15577) ;  /* 0x0000000000b08947 */ /* 0x000fea0003800000 */
[----:B------:R-:W-:-:S13]  /*4950*/  ISETP.NE.AND P0, PT, R0, 0x1d, PT ;  /* 0x0000001d0000780c */ /* 0x000fda0003f05270 */
[----:B------:R-:W-:Y:S05]  /*4960*/  @!P0 BRA `(.L_x_15578) ;  /* 0x0000000000908947 */ /* 0x000fea0003800000 */
[----:B------:R-:W-:-:S13]  /*4970*/  ISETP.NE.AND P0, PT, R0, 0x2c, PT ;  /* 0x0000002c0000780c */ /* 0x000fda0003f05270 */
[----:B------:R-:W-:Y:S05]  /*4980*/  @!P0 BRA `(.L_x_15579) ;  /* 0x0000000000448947 */ /* 0x000fea0003800000 */
.L_x_15549:
        /* <DEDUP_REMOVED lines=16> */
.L_x_15580:
[----:B------:R-:W-:Y:S05]  /*4a90*/  BRA `(.L_x_15550) ;  /* 0x0000000000687947 */ /* 0x000fea0003800000 */
.L_x_15579:
[----:B------:R-:W0:Y:S02]  /*4aa0*/  I2F.S8 R6, R3 ;  /* 0x0000000300067306 */ /* 0x000e240000001400 */
        /* <DEDUP_REMOVED lines=16> */
.L_x_15578:
[----:B------:R-:W-:-:S04]  /*4bb0*/  LOP3.LUT R3, R3, 0xffff, RZ, 0xc0, !PT ;  /* 0x0000ffff03037812 */ /* 0x000fc800078ec0ff */
[----:B------:R-:W-:-:S05]  /*4bc0*/  PRMT R3, R3, 0x8880, RZ ;  /* 0x0000888003037816 */ /* 0x000fca00000000ff */
[----:B------:R-:W-:-:S05]  /*4bd0*/  IMAD.MOV.U32 R4, RZ, RZ, R3 ;  /* 0x000000ffff047224 */ /* 0x000fca00078e0003 */
[----:B------:R-:W-:-:S05]  /*4be0*/  SHF.R.S32.HI R5, RZ, 0x1f, R4 ;  /* 0x0000001fff057819 */ /* 0x000fca0000011404 */
[----:B------:R0:W-:Y:S01]  /*4bf0*/  STG.E.64 desc[UR36][R8.64], R4 ;  /* 0x0000000408007986 */ /* 0x0001e2000c101b24 */
[----:B------:R-:W-:Y:S05]  /*4c00*/  BRA `(.L_x_15550) ;  /* 0x00000000000c7947 */ /* 0x000fea0003800000 */
.L_x_15577:
[----:B------:R-:W-:-:S04]  /*4c10*/  LOP3.LUT R3, R3, 0xffff, RZ, 0xc0, !PT ;  /* 0x0000ffff03037812 */ /* 0x000fc800078ec0ff */
[----:B------:R-:W-:-:S05]  /*4c20*/  PRMT R3, R3, 0x8880, RZ ;  /* 0x0000888003037816 */ /* 0x000fca00000000ff */
[----:B------:R0:W-:Y:S02]  /*4c30*/  STG.E desc[UR36][R8.64], R3 ;  /* 0x0000000308007986 */ /* 0x0001e4000c101924 */
.L_x_15550:
        /* <DEDUP_REMOVED lines=23> */
.L_x_15585:
[----:B------:R0:W-:Y:S01]  /*4db0*/  STG.E.U8 desc[UR36][R8.64], R2 ;  /* 0x0000000208007986 */ /* 0x0001e2000c101124 */
[----:B------:R-:W-:Y:S05]  /*4dc0*/  BRA `(.L_x_15587) ;  /* 0x0000000c00787947 */ /* 0x000fea0003800000 */
.L_x_15584:
[----:B------:R-:W-:-:S13]  /*4dd0*/  ISETP.NE.AND P0, PT, R0, 0x2, PT ;  /* 0x000000020000780c */ /* 0x000fda0003f05270 */
[----:B------:R-:W-:Y:S05]  /*4de0*/  @!P0 BRA `(.L_x_15588) ;  /* 0x0000000000348947 */ /* 0x000fea0003800000 */
[----:B------:R-:W-:-:S13]  /*4df0*/  ISETP.NE.AND P0, PT, R0, 0x3, PT ;  /* 0x000000030000780c */ /* 0x000fda0003f05270 */
[----:B------:R-:W-:Y:S05]  /*4e00*/  @!P0 BRA `(.L_x_15589) ;  /* 0x00000000001c8947 */ /* 0x000fea0003800000 */
[----:B------:R-:W-:-:S13]  /*4e10*/  ISETP.NE.AND P0, PT, R0, 0x4, PT ;  /* 0x000000040000780c */ /* 0x000fda0003f05270 */
[----:B------:R-:W-:Y:S05]  /*4e20*/  @P0 BRA `(.L_x_15586) ;  /* 0x00000008007c0947 */ /* 0x000fea0003800000 */
[----:B------:R-:W-:-:S04]  /*4e30*/  LOP3.LUT R2, R2, 0xffff, RZ, 0xc0, !PT ;  /* 0x0000ffff02027812 */ /* 0x000fc800078ec0ff */
[----:B------:R-:W-:-:S04]  /*4e40*/  PRMT R2, R2, 0x8880, RZ ;  /* 0x0000888002027816 */ /* 0x000fc800000000ff */
[----:B------:R-:W-:-:S05]  /*4e50*/  SHF.R.S32.HI R3, RZ, 0x1f, R2 ;  /* 0x0000001fff037819 */ /* 0x000fca0000011402 */
[----:B------:R4:W-:Y:S01]  /*4e60*/  STG.E.64 desc[UR36][R8.64], R2 ;  /* 0x0000000208007986 */ /* 0x0009e2000c101b24 */
[----:B------:R-:W-:Y:S05]  /*4e70*/  BRA `(.L_x_15587) ;  /* 0x0000000c004c7947 */ /* 0x000fea0003800000 */
.L_x_15589:
[----:B------:R-:W-:-:S04]  /*4e80*/  LOP3.LUT R2, R2, 0xffff, RZ, 0xc0, !PT ;  /* 0x0000ffff02027812 */ /* 0x000fc800078ec0ff */
[----:B------:R-:W-:-:S05]  /*4e90*/  PRMT R3, R2, 0x8880, RZ ;  /* 0x0000888002037816 */ /* 0x000fca00000000ff */
[----:B------:R3:W-:Y:S01]  /*4ea0*/  STG.E desc[UR36][R8.64], R3 ;  /* 0x0000000308007986 */ /* 0x0007e2000c101924 */
[----:B------:R-:W-:Y:S05]  /*4eb0*/  BRA `(.L_x_15587) ;  /* 0x0000000c003c7947 */ /* 0x000fea0003800000 */
.L_x_15588:
[----:B------:R-:W-:-:S04]  /*4ec0*/  PRMT R3, R2, 0x8880, RZ ;  /* 0x0000888002037816 */ /* 0x000fc800000000ff */
[----:B------:R-:W-:-:S05]  /*4ed0*/  PRMT R3, R3, 0x7710, RZ ;  /* 0x0000771003037816 */ /* 0x000fca00000000ff */
[----:B------:R2:W-:Y:S01]  /*4ee0*/  STG.E.U16 desc[UR36][R8.64], R3 ;  /* 0x0000000308007986 */ /* 0x0005e2000c101524 */
[----:B------:R-:W-:Y:S05]  /*4ef0*/  BRA `(.L_x_15587) ;  /* 0x0000000c002c7947 */ /* 0x000fea0003800000 */
.L_x_15583:
        /* <DEDUP_REMOVED lines=9> */
.L_x_15591:
[----:B------:R-:W0:Y:S02]  /*4f90*/  I2F.S8 R0, R2 ;  /* 0x0000000200007306 */ /* 0x000e240000001400 */
[----:B0-----:R-:W-:-:S05]  /*4fa0*/  F2FP.F16.F32.PACK_AB R0, RZ, R0 ;  /* 0x00000000ff00723e */ /* 0x001fca00000000ff */
[----:B------:R0:W-:Y:S01]  /*4fb0*/  STG.E.U16 desc[UR36][R8.64], R0 ;  /* 0x0000000008007986 */ /* 0x0001e2000c101524 */
[----:B------:R-:W-:Y:S05]  /*4fc0*/  BRA `(.L_x_15587) ;  /* 0x0000000800f87947 */ /* 0x000fea0003800000 */
.L_x_15590:
        /* <DEDUP_REMOVED lines=10> */
.L_x_15593:
[----:B------:R-:W0:Y:S02]  /*5070*/  I2F.S8 R2, R2 ;  /* 0x0000000200027306 */ /* 0x000e240000001400 */
[----:B0-----:R-:W-:-:S04]  /*5080*/  F2FP.F16.F32.PACK_AB R3, RZ, R2 ;  /* 0x00000002ff03723e */ /* 0x001fc800000000ff */
[----:B------:R-:W-:-:S05]  /*5090*/  PRMT R3, R3, 0x5410, RZ ;  /* 0x0000541003037816 */ /* 0x000fca00000000ff */
[----:B------:R0:W-:Y:S01]  /*50a0*/  STG.E desc[UR36][R8.64], R3 ;  /* 0x0000000308007986 */ /* 0x0001e2000c101924 */
[----:B------:R-:W-:Y:S05]  /*50b0*/  BRA `(.L_x_15587) ;  /* 0x0000000800bc7947 */ /* 0x000fea0003800000 */
.L_x_15592:
[----:B------:R-:W-:-:S04]  /*50c0*/  PRMT R2, R2, 0x8880, RZ ;  /* 0x0000888002027816 */ /* 0x000fc800000000ff */
[----:B------:R-:W-:-:S06]  /*50d0*/  PRMT R2, R2, 0x7710, RZ ;  /* 0x0000771002027816 */ /* 0x000fcc00000000ff */
[----:B------:R-:W0:Y:S02]  /*50e0*/  I2F.F64.S16 R2, R2 ;  /* 0x0000000200027312 */ /* 0x000e240000101c00 */
[----:B0-----:R0:W-:Y:S01]  /*50f0*/  STG.E.64 desc[UR36][R8.64], R2 ;  /* 0x0000000208007986 */ /* 0x0011e2000c101b24 */
[----:B------:R-:W-:Y:S05]  /*5100*/  BRA `(.L_x_15587) ;  /* 0x0000000800a87947 */ /* 0x000fea0003800000 */
.L_x_15582:
        /* <DEDUP_REMOVED lines=14> */
.L_x_15597:
        /* <DEDUP_REMOVED lines=17> */
.L_x_15600:
[----:B------:R-:W-:-:S04]  /*5300*/  SHF.R.U32.HI R3, RZ, 0x18, R5 ;  /* 0x00000018ff037819 */ /* 0x000fc80000011605 */
[----:B------:R-:W-:-:S04]  /*5310*/  LOP3.LUT R0, R0, 0x80, R3, 0xf8, !PT ;  /* 0x0000008000007812 */ /* 0x000fc800078ef803 */
[----:B------:R-:W-:-:S07]  /*5320*/  PRMT R4, R0, 0x7610, R4 ;  /* 0x0000761000047816 */ /* 0x000fce0000000004 */
.L_x_15599:
[----:B------:R-:W-:Y:S05]  /*5330*/  BSYNC.RECONVERGENT B0 ;  /* 0x0000000000007941 */ /* 0x000fea0003800200 */
.L_x_15598:
[----:B------:R0:W-:Y:S01]  /*5340*/  STG.E.U8 desc[UR36][R8.64], R4 ;  /* 0x0000000408007986 */ /* 0x0001e2000c101124 */
[----:B------:R-:W-:Y:S05]  /*5350*/  BRA `(.L_x_15587) ;  /* 0x0000000800147947 */ /* 0x000fea0003800000 */
.L_x_15596:
        /* <DEDUP_REMOVED lines=17> */
.L_x_15603:
[----:B------:R-:W-:-:S04]  /*5470*/  SHF.R.U32.HI R3, RZ, 0x18, R5 ;  /* 0x00000018ff037819 */ /* 0x000fc80000011605 */
[----:B------:R-:W-:-:S04]  /*5480*/  LOP3.LUT R0, R0, 0x80, R3, 0xf8, !PT ;  /* 0x0000008000007812 */ /* 0x000fc800078ef803 */
[----:B------:R-:W-:-:S07]  /*5490*/  PRMT R4, R0, 0x7610, R4 ;  /* 0x0000761000047816 */ /* 0x000fce0000000004 */
.L_x_15602:
[----:B------:R-:W-:Y:S05]  /*54a0*/  BSYNC.RECONVERGENT B0 ;  /* 0x0000000000007941 */ /* 0x000fea0003800200 */
.L_x_15601:
[----:B------:R0:W-:Y:S01]  /*54b0*/  STG.E.U8 desc[UR36][R8.64], R4 ;  /* 0x0000000408007986 */ /* 0x0001e2000c101124 */
[----:B------:R-:W-:Y:S05]  /*54c0*/  BRA `(.L_x_15587) ;  /* 0x0000000400b87947 */ /* 0x000fea0003800000 */
.L_x_15595:
        /* <DEDUP_REMOVED lines=22> */
.L_x_15605:
[----:B------:R-:W-:-:S04]  /*5630*/  LOP3.LUT R2, R2, 0xffff, RZ, 0xc0, !PT ;  /* 0x0000ffff02027812 */ /* 0x000fc800078ec0ff */
[----:B------:R-:W-:-:S04]  /*5640*/  PRMT R2, R2, 0x8880, RZ ;  /* 0x0000888002027816 */ /* 0x000fc800000000ff */
[----:B------:R-:W-:-:S05]  /*5650*/  SHF.R.S32.HI R3, RZ, 0x1f, R2 ;  /* 0x0000001fff037819 */ /* 0x000fca0000011402 */
[----:B------:R0:W-:Y:S01]  /*5660*/  STG.E.64 desc[UR36][R8.64], R2 ;  /* 0x0000000208007986 */ /* 0x0001e2000c101b24 */
[----:B------:R-:W-:Y:S05]  /*5670*/  BRA `(.L_x_15587) ;  /* 0x00000004004c7947 */ /* 0x000fea0003800000 */
.L_x_15604:
[----:B------:R-:W-:-:S04]  /*5680*/  LOP3.LUT R2, R2, 0xffff, RZ, 0xc0, !PT ;  /* 0x0000ffff02027812 */ /* 0x000fc800078ec0ff */
[----:B------:R-:W-:-:S05]  /*5690*/  PRMT R3, R2, 0x8880, RZ ;  /* 0x0000888002037816 */ /* 0x000fca00000000ff */
[----:B------:R0:W-:Y:S01]  /*56a0*/  STG.E desc[UR36][R8.64], R3 ;  /* 0x0000000308007986 */ /* 0x0001e2000c101924 */
[----:B------:R-:W-:Y:S05]  /*56b0*/  BRA `(.L_x_15587) ;  /* 0x00000004003c7947 */ /* 0x000fea0003800000 */
.L_x_15594:
        /* <DEDUP_REMOVED lines=10> */
.L_x_15607:
[----:B------:R-:W-:Y:S02]  /*5760*/  PRMT R4, R2, 0x8880, RZ ;  /* 0x0000888002047816 */ /* 0x000fe400000000ff */
[----:B------:R-:W-:Y:S02]  /*5770*/  CS2R R6, SRZ ;  /* 0x0000000000067805 */ /* 0x000fe4000001ff00 */
[----:B------:R-:W-:-:S06]  /*5780*/  PRMT R4, R4, 0x7710, RZ ;  /* 0x0000771004047816 */ /* 0x000fcc00000000ff */
[----:B------:R-:W0:Y:S02]  /*5790*/  I2F.F64.S16 R4, R4 ;  /* 0x0000000400047312 */ /* 0x000e240000101c00 */
[----:B0-----:R0:W-:Y:S01]  /*57a0*/  STG.E.128 desc[UR36][R8.64], R4 ;  /* 0x0000000408007986 */ /* 0x0011e2000c101d24 */
[----:B------:R-:W-:Y:S05]  /*57b0*/  BRA `(.L_x_15587) ;  /* 0x0000000000fc7947 */ /* 0x000fea0003800000 */
.L_x_15606:
[----:B------:R-:W-:-:S13]  /*57c0*/  ISETP.NE.AND P0, PT, R0, 0xf, PT ;  /* 0x0000000f0000780c */ /* 0x000fda0003f05270 */
[----:B------:R-:W-:Y:S05]  /*57d0*/  @!P0 BRA `(.L_x_15608) ;  /* 0x0000000000e88947 */ /* 0x000fea0003800000 */
[----:B------:R-:W-:-:S13]  /*57e0*/  ISETP.NE.AND P0, PT, R0, 0x17, PT ;  /* 0x000000170000780c */ /* 0x000fda0003f05270 */
[----:B------:R-:W-:Y:S05]  /*57f0*/  @!P0 BRA `(.L_x_15609) ;  /* 0x0000000000908947 */ /* 0x000fea0003800000 */
[----:B------:R-:W-:-:S13]  /*5800*/  ISETP.NE.AND P0, PT, R0, 0x18, PT ;  /* 0x000000180000780c */ /* 0x000fda0003f05270 */
[----:B------:R-:W-:Y:S05]  /*5810*/  @!P0 BRA `(.L_x_15610) ;  /* 0x0000000000448947 */ /* 0x000fea0003800000 */
.L_x_15586:
        /* <DEDUP_REMOVED lines=16> */
.L_x_15611:
[----:B------:R-:W-:Y:S05]  /*5920*/  BRA `(.L_x_15587) ;  /* 0x0000000000a07947 */ /* 0x000fea0003800000 */
.L_x_15610:
        /* <DEDUP_REMOVED lines=13> */
.L_x_15613:
[----:B------:R-:W-:Y:S05]  /*5a00*/  BSYNC.RECONVERGENT B0 ;  /* 0x0000000000007941 */ /* 0x000fea0003800200 */
.L_x_15612:
[----:B------:R-:W-:-:S05]  /*5a10*/  LOP3.LUT R3, R0, 0x80, R3, 0xf8, !PT ;  /* 0x0000008000037812 */ /* 0x000fca00078ef803 */
[----:B------:R0:W-:Y:S01]  /*5a20*/  STG.E.U8 desc[UR36][R8.64], R3 ;  /* 0x0000000308007986 */ /* 0x0001e2000c101124 */
[----:B------:R-:W-:Y:S05]  /*5a30*/  BRA `(.L_x_15587) ;  /* 0x00000000005c7947 */ /* 0x000fea0003800000 */
.L_x_15609:
        /* <DEDUP_REMOVED lines=12> */
.L_x_15615:
[----:B------:R-:W-:Y:S01]  /*5b00*/  IMAD.MOV.U32 R0, RZ, RZ, 0x7f ;  /* 0x0000007fff007424 */ /* 0x000fe200078e00ff */
[----:B------:R-:W-:-:S04]  /*5b10*/  ISETP.GT.U32.AND P0, PT, R3, 0x7f800000, PT ;  /* 0x7f8000000300780c */ /* 0x000fc80003f04070 */
[----:B------:R-:W-:-:S09]  /*5b20*/  SEL R0, R0, 0x7c, P0 ;  /* 0x0000007c00007807 */ /* 0x000fd20000000000 */
.L_x_15616:
[----:B------:R-:W-:Y:S05]  /*5b30*/  BSYNC.RECONVERGENT B0 ;  /* 0x0000000000007941 */ /* 0x000fea0003800200 */
.L_x_15614:
[----:B------:R-:W-:-:S04]  /*5b40*/  SHF.R.U32.HI R3, RZ, 0x18, R5 ;  /* 0x00000018ff037819 */ /* 0x000fc80000011605 */
[----:B------:R-:W-:-:S05]  /*5b50*/  LOP3.LUT R3, R0, 0x80, R3, 0xf8, !PT ;  /* 0x0000008000037812 */ /* 0x000fca00078ef803 */
[----:B------:R0:W-:Y:S01]  /*5b60*/  STG.E.U8 desc[UR36][R8.64], R3 ;  /* 0x0000000308007986 */ /* 0x0001e2000c101124 */
[----:B------:R-:W-:Y:S05]  /*5b70*/  BRA `(.L_x_15587) ;  /* 0x00000000000c7947 */ /* 0x000fea0003800000 */
.L_x_15608:
[----:B------:R-:W0:Y:S02]  /*5b80*/  I2F.S8 R0, R2 ;  /* 0x0000000200007306 */ /* 0x000e240000001400 */
[----:B0-----:R-:W-:-:S05]  /*5b90*/  F2FP.BF16.F32.PACK_AB R0, RZ, R0 ;  /* 0x00000000ff00723e */ /* 0x001fca00000010ff */
[----:B------:R0:W-:Y:S02]  /*5ba0*/  STG.E.U16 desc[UR36][R8.64], R0 ;  /* 0x0000000008007986 */ /* 0x0001e4000c101524 */
.L_x_15587:
[----:B------:R-:W-:-:S07]  /*5bb0*/  VIADD R16, R16, 0x80 ;  /* 0x0000008010107836 */ /* 0x000fce0000000000 */
.L_x_15544:
[----:B------:R-:W-:-:S13]  /*5bc0*/  ISETP.GE.AND P0, PT, R16, R22, PT ;  /* 0x000000161000720c */ /* 0x000fda0003f06270 */
[----:B------:R-:W-:Y:S05]  /*5bd0*/  @P0 BREAK.RELIABLE B6 ;  /* 0x0000000000060942 */ /* 0x000fea0003800100 */
[----:B------:R-:W-:Y:S05]  /*5be0*/  @P0 BRA `(.L_x_15581) ;  /* 0x0000000c00e00947 */ /* 0x000fea0003800000 */
[----:B------:R-:W-:Y:S05]  /*5bf0*/  BSYNC.RELIABLE B6 ;  /* 0x0000000000067941 */ /* 0x000fea0003800100 */
.L_x_15543:
        /* <DEDUP_REMOVED lines=20> */
.L_x_15620:
[----:B------:R0:W-:Y:S01]  /*5d40*/  STG.E.U8 desc[UR36][R2.64], R18 ;  /* 0x0000001202007986 */ /* 0x0001e2000c101124 */
[----:B------:R-:W-:Y:S05]  /*5d50*/  BRA `(.L_x_15622) ;  /* 0x0000000c00807947 */ /* 0x000fea0003800000 */
.L_x_15619:
        /* <DEDUP_REMOVED lines=12> */
.L_x_15624:
[----:B------:R-:W-:-:S04]  /*5e20*/  LOP3.LUT R18, R18, 0xffff, RZ, 0xc0, !PT ;  /* 0x0000ffff12127812 */ /* 0x000fc800078ec0ff */
[----:B------:R-:W-:-:S05]  /*5e30*/  PRMT R5, R18, 0x8880, RZ ;  /* 0x0000888012057816 */ /* 0x000fca00000000ff */
[----:B------:R0:W-:Y:S01]  /*5e40*/  STG.E desc[UR36][R2.64], R5 ;  /* 0x0000000502007986 */ /* 0x0001e2000c101924 */
[----:B------:R-:W-:Y:S05]  /*5e50*/  BRA `(.L_x_15622) ;  /* 0x0000000c00407947 */ /* 0x000fea0003800000 */
.L_x_15623:
[----:B------:R-:W-:-:S04]  /*5e60*/  PRMT R5, R18, 0x8880, RZ ;  /* 0x0000888012057816 */ /* 0x000fc800000000ff */
[----:B------:R-:W-:-:S05]  /*5e70*/  PRMT R5, R5, 0x7710, RZ ;  /* 0x0000771005057816 */ /* 0x000fca00000000ff */
[----:B------:R0:W-:Y:S01]  /*5e80*/  STG.E.U16 desc[UR36][R2.64], R5 ;  /* 0x0000000502007986 */ /* 0x0001e2000c101524 */
[----:B------:R-:W-:Y:S05]  /*5e90*/  BRA `(.L_x_15622) ;  /* 0x0000000c00307947 */ /* 0x000fea0003800000 */
.L_x_15618:
        /* <DEDUP_REMOVED lines=9> */
.L_x_15626:
[----:B------:R-:W0:Y:S02]  /*5f30*/  I2F.S8 R0, R18 ;  /* 0x0000001200007306 */ /* 0x000e240000001400 */
[----:B0-----:R-:W-:-:S05]  /*5f40*/  F2FP.F16.F32.PACK_AB R0, RZ, R0 ;  /* 0x00000000ff00723e */ /* 0x001fca00000000ff */
[----:B------:R0:W-:Y:S01]  /*5f50*/  STG.E.U16 desc[UR36][R2.64], R0 ;  /* 0x0000000002007986 */ /* 0x0001e2000c101524 */
[----:B------:R-:W-:Y:S05]  /*5f60*/  BRA `(.L_x_15622) ;  /* 0x0000000800fc7947 */ /* 0x000fea0003800000 */
.L_x_15625:
        /* <DEDUP_REMOVED lines=10> */
.L_x_15628:
[----:B------:R-:W0:Y:S02]  /*6010*/  I2F.S8 R18, R18 ;  /* 0x0000001200127306 */ /* 0x000e240000001400 */
[----:B0-----:R-:W-:-:S04]  /*6020*/  F2FP.F16.F32.PACK_AB R5, RZ, R18 ;  /* 0x00000012ff05723e */ /* 0x001fc800000000ff */
[----:B------:R-:W-:-:S05]  /*6030*/  PRMT R5, R5, 0x5410, RZ ;  /* 0x0000541005057816 */ /* 0x000fca00000000ff */
[----:B------:R0:W-:Y:S01]  /*6040*/  STG.E desc[UR36][R2.64], R5 ;  /* 0x0000000502007986 */ /* 0x0001e2000c101924 */
[----:B------:R-:W-:Y:S05]  /*6050*/  BRA `(.L_x_15622) ;  /* 0x0000000800c07947 */ /* 0x000fea0003800000 */
.L_x_15627:
[----:B------:R-:W-:-:S04]  /*6060*/  PRMT R4, R18, 0x8880, RZ ;  /* 0x0000888012047816 */ /* 0x000fc800000000ff */
[----:B------:R-:W-:-:S06]  /*6070*/  PRMT R4, R4, 0x7710, RZ ;  /* 0x0000771004047816 */ /* 0x000fcc00000000ff */
[----:B------:R-:W0:Y:S02]  /*6080*/  I2F.F64.S16 R4, R4 ;  /* 0x0000000400047312 */ /* 0x000e240000101c00 */
[----:B0-----:R0:W-:Y:S01]  /*6090*/  STG.E.64 desc[UR36][R2.64], R4 ;  /* 0x0000000402007986 */ /* 0x0011e2000c101b24 */
[----:B------:R-:W-:Y:S05]  /*60a0*/  BRA `(.L_x_15622) ;  /* 0x0000000800ac7947 */ /* 0x000fea0003800000 */
.L_x_15617:
        /* <DEDUP_REMOVED lines=14> */
.L_x_15632:
        /* <DEDUP_REMOVED lines=18> */
.L_x_15635:
[----:B------:R-:W-:-:S04]  /*62b0*/  SHF.R.U32.HI R5, RZ, 0x18, R5 ;  /* 0x00000018ff057819 */ /* 0x000fc80000011605 */
[----:B------:R-:W-:-:S07]  /*62c0*/  LOP3.LUT R0, R0, 0x80, R5, 0xf8, !PT ;  /* 0x0000008000007812 */ /* 0x000fce00078ef805 */
.L_x_15634:
[----:B------:R-:W-:Y:S05]  /*62d0*/  BSYNC.RECONVERGENT B0 ;  /* 0x0000000000007941 */ /* 0x000fea0003800200 */
.L_x_15633:
[----:B------:R0:W-:Y:S01]  /*62e0*/  STG.E.U8 desc[UR36][R2.64], R0 ;  /* 0x0000000002007986 */ /* 0x0001e2000c101124 */
[----:B------:R-:W-:Y:S05]  /*62f0*/  BRA `(.L_x_15622) ;  /* 0x0000000800187947 */ /* 0x000fea0003800000 */
.L_x_15631:
        /* <DEDUP_REMOVED lines=18> */
.L_x_15638:
[----:B------:R-:W-:-:S04]  /*6420*/  SHF.R.U32.HI R5, RZ, 0x18, R5 ;  /* 0x00000018ff057819 */ /* 0x000fc80000011605 */
[----:B------:R-:W-:-:S07]  /*6430*/  LOP3.LUT R0, R0, 0x80, R5, 0xf8, !PT ;  /* 0x0000008000007812 */ /* 0x000fce00078ef805 */
.L_x_15637:
[----:B------:R-:W-:Y:S05]  /*6440*/  BSYNC.RECONVERGENT B0 ;  /* 0x0000000000007941 */ /* 0x000fea0003800200 */
.L_x_15636:
[----:B------:R0:W-:Y:S01]  /*6450*/  STG.E.U8 desc[UR36][R2.64], R0 ;  /* 0x0000000002007986 */ /* 0x0001e2000c101124 */
[----:B------:R-:W-:Y:S05]  /*6460*/  BRA `(.L_x_15622) ;  /* 0x0000000400bc7947 */ /* 0x000fea0003800000 */
.L_x_15630:
        /* <DEDUP_REMOVED lines=22> */
.L_x_15640:
[----:B------:R-:W-:-:S04]  /*65d0*/  LOP3.LUT R18, R18, 0xffff, RZ, 0xc0, !PT ;  /* 0x0000ffff12127812 */ /* 0x000fc800078ec0ff */
[----:B------:R-:W-:-:S05]  /*65e0*/  PRMT R18, R18, 0x8880, RZ ;  /* 0x0000888012127816 */ /* 0x000fca00000000ff */
[----:B------:R-:W-:-:S05]  /*65f0*/  IMAD.MOV.U32 R4, RZ, RZ, R18 ;  /* 0x000000ffff047224 */ /* 0x000fca00078e0012 */
[----:B------:R-:W-:-:S05]  /*6600*/  SHF.R.S32.HI R5, RZ, 0x1f, R4 ;  /* 0x0000001fff057819 */ /* 0x000fca0000011404 */
[----:B------:R0:W-:Y:S01]  /*6610*/  STG.E.64 desc[UR36][R2.64], R4 ;  /* 0x0000000402007986 */ /* 0x0001e2000c101b24 */
[----:B------:R-:W-:Y:S05]  /*6620*/  BRA `(.L_x_15622) ;  /* 0x00000004004c7947 */ /* 0x000fea0003800000 */
.L_x_15639:
[----:B------:R-:W-:-:S04]  /*6630*/  LOP3.LUT R18, R18, 0xffff, RZ, 0xc0, !PT ;  /* 0x0000ffff12127812 */ /* 0x000fc800078ec0ff */
[----:B------:R-:W-:-:S05]  /*6640*/  PRMT R5, R18, 0x8880, RZ ;  /* 0x0000888012057816 */ /* 0x000fca00000000ff */
[----:B------:R0:W-:Y:S01]  /*6650*/  STG.E desc[UR36][R2.64], R5 ;  /* 0x0000000502007986 */ /* 0x0001e2000c101924 */
[----:B------:R-:W-:Y:S05]  /*6660*/  BRA `(.L_x_15622) ;  /* 0x00000004003c7947 */ /* 0x000fea0003800000 */
.L_x_15629:
        /* <DEDUP_REMOVED lines=10> */
.L_x_15642:
[----:B------:R-:W-:Y:S02]  /*6710*/  PRMT R4, R18, 0x8880, RZ ;  /* 0x0000888012047816 */ /* 0x000fe400000000ff */
[----:B------:R-:W-:Y:S02]  /*6720*/  CS2R R6, SRZ ;  /* 0x0000000000067805 */ /* 0x000fe4000001ff00 */
[----:B------:R-:W-:-:S06]  /*6730*/  PRMT R4, R4, 0x7710, RZ ;  /* 0x0000771004047816 */ /* 0x000fcc00000000ff */
[----:B------:R-:W0:Y:S02]  /*6740*/  I2F.F64.S16 R4, R4 ;  /* 0x0000000400047312 */ /* 0x000e240000101c00 */
[----:B0-----:R0:W-:Y:S01]  /*6750*/  STG.E.128 desc[UR36][R2.64], R4 ;  /* 0x0000000402007986 */ /* 0x0011e2000c101d24 */
[----:B------:R-:W-:Y:S05]  /*6760*/  BRA `(.L_x_15622) ;  /* 0x0000000000fc7947 */ /* 0x000fea0003800000 */
.L_x_15641:
[----:B------:R-:W-:-:S13]  /*6770*/  ISETP.NE.AND P0, PT, R0, 0xf, PT ;  /* 0x0000000f0000780c */ /* 0x000fda0003f05270 */
[----:B------:R-:W-:Y:S05]  /*6780*/  @!P0 BRA `(.L_x_15643) ;  /* 0x0000000000e88947 */ /* 0x000fea0003800000 */
[----:B------:R-:W-:-:S13]  /*6790*/  ISETP.NE.AND P0, PT, R0, 0x17, PT ;  /* 0x000000170000780c */ /* 0x000fda0003f05270 */
[----:B------:R-:W-:Y:S05]  /*67a0*/  @!P0 BRA `(.L_x_15644) ;  /* 0x0000000000908947 */ /* 0x000fea0003800000 */
[----:B------:R-:W-:-:S13]  /*67b0*/  ISETP.NE.AND P0, PT, R0, 0x18, PT ;  /* 0x000000180000780c */ /* 0x000fda0003f05270 */
[----:B------:R-:W-:Y:S05]  /*67c0*/  @!P0 BRA `(.L_x_15645) ;  /* 0x0000000000448947 */ /* 0x000fea0003800000 */
.L_x_15621:
        /* <DEDUP_REMOVED lines=16> */
.L_x_15646:
[----:B------:R-:W-:Y:S05]  /*68d0*/  BRA `(.L_x_15622) ;  /* 0x0000000000a07947 */ /* 0x000fea0003800000 */
.L_x_15645:
        /* <DEDUP_REMOVED lines=13> */
.L_x_15648:
[----:B------:R-:W-:Y:S05]  /*69b0*/  BSYNC.RECONVERGENT B0 ;  /* 0x0000000000007941 */ /* 0x000fea0003800200 */
.L_x_15647:
[----:B------:R-:W-:-:S05]  /*69c0*/  LOP3.LUT R5, R0, 0x80, R5, 0xf8, !PT ;  /* 0x0000008000057812 */ /* 0x000fca00078ef805 */
[----:B------:R3:W-:Y:S01]  /*69d0*/  STG.E.U8 desc[UR36][R2.64], R5 ;  /* 0x0000000502007986 */ /* 0x0007e2000c101124 */
[----:B------:R-:W-:Y:S05]  /*69e0*/  BRA `(.L_x_15622) ;  /* 0x00000000005c7947 */ /* 0x000fea0003800000 */
.L_x_15644:
        /* <DEDUP_REMOVED lines=12> */
.L_x_15650:
[----:B------:R-:W-:Y:S01]  /*6ab0*/  IMAD.MOV.U32 R0, RZ, RZ, 0x7f ;  /* 0x0000007fff007424 */ /* 0x000fe200078e00ff */
[----:B------:R-:W-:-:S04]  /*6ac0*/  ISETP.GT.U32.AND P0, PT, R4, 0x7f800000, PT ;  /* 0x7f8000000400780c */ /* 0x000fc80003f04070 */
[----:B------:R-:W-:-:S09]  /*6ad0*/  SEL R0, R0, 0x7c, P0 ;  /* 0x0000007c00007807 */ /* 0x000fd20000000000 */
.L_x_15651:
[----:B------:R-:W-:Y:S05]  /*6ae0*/  BSYNC.RECONVERGENT B0 ;  /* 0x0000000000007941 */ /* 0x000fea0003800200 */
.L_x_15649:
[----:B------:R-:W-:-:S04]  /*6af0*/  SHF.R.U32.HI R5, RZ, 0x18, R5 ;  /* 0x00000018ff057819 */ /* 0x000fc80000011605 */
[----:B------:R-:W-:-:S05]  /*6b00*/  LOP3.LUT R5, R0, 0x80, R5, 0xf8, !PT ;  /* 0x0000008000057812 */ /* 0x000fca00078ef805 */
[----:B------:R2:W-:Y:S01]  /*6b10*/  STG.E.U8 desc[UR36][R2.64], R5 ;  /* 0x0000000502007986 */ /* 0x0005e2000c101124 */
[----:B------:R-:W-:Y:S05]  /*6b20*/  BRA `(.L_x_15622) ;  /* 0x00000000000c7947 */ /* 0x000fea0003800000 */
.L_x_15643:
[----:B------:R-:W0:Y:S02]  /*6b30*/  I2F.S8 R0, R18 ;  /* 0x0000001200007306 */ /* 0x000e240000001400 */
[----:B0-----:R-:W-:-:S05]  /*6b40*/  F2FP.BF16.F32.PACK_AB R0, RZ, R0 ;  /* 0x00000000ff00723e */ /* 0x001fca00000010ff */
[----:B------:R4:W-:Y:S02]  /*6b50*/  STG.E.U16 desc[UR36][R2.64], R0 ;  /* 0x0000000002007986 */ /* 0x0009e4000c101524 */
.L_x_15622:
[----:B------:R-:W-:-:S07]  /*6b60*/  VIADD R16, R16, 0x80 ;  /* 0x0000008010107836 */ /* 0x000fce0000000000 */
.L_x_15581:
[----:B------:R-:W-:Y:S05]  /*6b70*/  BSYNC.RECONVERGENT B7 ;  /* 0x0000000000077941 */ /* 0x000fea0003800200 */
.L_x_15542:
        /* <DEDUP_REMOVED lines=21> */
.L_x_15655:
[----:B------:R-:W-:Y:S01]  /*6cd0*/  STG.E.U8 desc[UR36][R2.64], R17 ;  /* 0x0000001102007986 */ /* 0x000fe2000c101124 */
[----:B------:R-:W-:Y:S05]  /*6ce0*/  EXIT ;  /* 0x000000000000794d */ /* 0x000fea0003800000 */
.L_x_15654:
        /* <DEDUP_REMOVED lines=10> */
[----:B------:R-:W-:Y:S01]  /*6d90*/  STG.E.64 desc[UR36][R2.64], R4 ;  /* 0x0000000402007986 */ /* 0x000fe2000c101b24 */
[----:B------:R-:W-:Y:S05]  /*6da0*/  EXIT ;  /* 0x000000000000794d */ /* 0x000fea0003800000 */
.L_x_15658:
[----:B------:R-:W-:-:S04]  /*6db0*/  LOP3.LUT R17, R17, 0xffff, RZ, 0xc0, !PT ;  /* 0x0000ffff11117812 */ /* 0x000fc800078ec0ff */
[----:B------:R-:W-:-:S05]  /*6dc0*/  PRMT R5, R17, 0x8880, RZ ;  /* 0x0000888011057816 */ /* 0x000fca00000000ff */
[----:B------:R-:W-:Y:S01]  /*6dd0*/  STG.E desc[UR36][R2.64], R5 ;  /* 0x0000000502007986 */ /* 0x000fe2000c101924 */
[----:B------:R-:W-:Y:S05]  /*6de0*/  EXIT ;  /* 0x000000000000794d */ /* 0x000fea0003800000 */
.L_x_15657:
[----:B------:R-:W-:-:S04]  /*6df0*/  PRMT R5, R17, 0x8880, RZ ;  /* 0x0000888011057816 */ /* 0x000fc800000000ff */
[----:B------:R-:W-:-:S05]  /*6e00*/  PRMT R5, R5, 0x7710, RZ ;  /* 0x0000771005057816 */ /* 0x000fca00000000ff */
[----:B------:R-:W-:Y:S01]  /*6e10*/  STG.E.U16 desc[UR36][R2.64], R5 ;  /* 0x0000000502007986 */ /* 0x000fe2000c101524 */
[----:B------:R-:W-:Y:S05]  /*6e20*/  EXIT ;  /* 0x000000000000794d */ /* 0x000fea0003800000 */
.L_x_15653:
        /* <DEDUP_REMOVED lines=9> */
.L_x_15660:
[----:B------:R-:W0:Y:S02]  /*6ec0*/  I2F.S8 R0, R17 ;  /* 0x0000001100007306 */ /* 0x000e240000001400 */
[----:B0-----:R-:W-:-:S05]  /*6ed0*/  F2FP.F16.F32.PACK_AB R0, RZ, R0 ;  /* 0x00000000ff00723e */ /* 0x001fca00000000ff */
[----:B------:R-:W-:Y:S01]  /*6ee0*/  STG.E.U16 desc[UR36][R2.64], R0 ;  /* 0x0000000002007986 */ /* 0x000fe2000c101524 */
[----:B------:R-:W-:Y:S05]  /*6ef0*/  EXIT ;  /* 0x000000000000794d */ /* 0x000fea0003800000 */
.L_x_15659:
        /* <DEDUP_REMOVED lines=10> */
.L_x_15662:
[----:B------:R-:W0:Y:S02]  /*6fa0*/  I2F.S8 R17, R17 ;  /* 0x0000001100117306 */ /* 0x000e240000001400 */
[----:B0-----:R-:W-:-:S04]  /*6fb0*/  F2FP.F16.F32.PACK_AB R5, RZ, R17 ;  /* 0x00000011ff05723e */ /* 0x001fc800000000ff */
[----:B------:R-:W-:-:S05]  /*6fc0*/  PRMT R5, R5, 0x5410, RZ ;  /* 0x0000541005057816 */ /* 0x000fca00000000ff */
[----:B------:R-:W-:Y:S01]  /*6fd0*/  STG.E desc[UR36][R2.64], R5 ;  /* 0x0000000502007986 */ /* 0x000fe2000c101924 */
[----:B------:R-:W-:Y:S05]  /*6fe0*/  EXIT ;  /* 0x000000000000794d */ /* 0x000fea0003800000 */
.L_x_15661:
[----:B------:R-:W-:-:S04]  /*6ff0*/  PRMT R4, R17, 0x8880, RZ ;  /* 0x0000888011047816 */ /* 0x000fc800000000ff */
[----:B------:R-:W-:-:S06]  /*7000*/  PRMT R4, R4, 0x7710, RZ ;  /* 0x0000771004047816 */ /* 0x000fcc00000000ff */
[----:B------:R-:W0:Y:S02]  /*7010*/  I2F.F64.S16 R4, R4 ;  /* 0x0000000400047312 */ /* 0x000e240000101c00 */
[----:B0-----:R-:W-:Y:S01]  /*7020*/  STG.E.64 desc[UR36][R2.64], R4 ;  /* 0x0000000402007986 */ /* 0x001fe2000c101b24 */
[----:B------:R-:W-:Y:S05]  /*7030*/  EXIT ;  /* 0x000000000000794d */ /* 0x000fea0003800000 */
.L_x_15652:
        /* <DEDUP_REMOVED lines=14> */
.L_x_15666:
        /* <DEDUP_REMOVED lines=18> */
.L_x_15669:
[----:B------:R-:W-:-:S04]  /*7240*/  SHF.R.U32.HI R5, RZ, 0x18, R5 ;  /* 0x00000018ff057819 */ /* 0x000fc80000011605 */
[----:B------:R-:W-:-:S07]  /*7250*/  LOP3.LUT R0, R0, 0x80, R5, 0xf8, !PT ;  /* 0x0000008000007812 */ /* 0x000fce00078ef805 */
.L_x_15668:
[----:B------:R-:W-:Y:S05]  /*7260*/  BSYNC.RECONVERGENT B0 ;  /* 0x0000000000007941 */ /* 0x000fea0003800200 */
.L_x_15667:
[----:B------:R-:W-:Y:S01]  /*7270*/  STG.E.U8 desc[UR36][R2.64], R0 ;  /* 0x0000000002007986 */ /* 0x000fe2000c101124 */
[----:B------:R-:W-:Y:S05]  /*7280*/  EXIT ;  /* 0x000000000000794d */ /* 0x000fea0003800000 */
.L_x_15665:
        /* <DEDUP_REMOVED lines=18> */
.L_x_15672:
[----:B------:R-:W-:-:S04]  /*73b0*/  SHF.R.U32.HI R5, RZ, 0x18, R5 ;  /* 0x00000018ff057819 */ /* 0x000fc80000011605 */
[----:B------:R-:W-:-:S07]  /*73c0*/  LOP3.LUT R0, R0, 0x80, R5, 0xf8, !PT ;  /* 0x0000008000007812 */ /* 0x000fce00078ef805 */
.L_x_15671:
[----:B------:R-:W-:Y:S05]  /*73d0*/  BSYNC.RECONVERGENT B0 ;  /* 0x0000000000007941 */ /* 0x000fea0003800200 */
.L_x_15670:
[----:B------:R-:W-:Y:S01]  /*73e0*/  STG.E.U8 desc[UR36][R2.64], R0 ;  /* 0x0000000002007986 */ /* 0x000fe2000c101124 */
[----:B------:R-:W-:Y:S05]  /*73f0*/  EXIT ;  /* 0x000000000000794d */ /* 0x000fea0003800000 */
.L_x_15664:
        /* <DEDUP_REMOVED lines=22> */
.L_x_15674:
[----:B------:R-:W-:-:S04]  /*7560*/  LOP3.LUT R17, R17, 0xffff, RZ, 0xc0, !PT ;  /* 0x0000ffff11117812 */ /* 0x000fc800078ec0ff */
[----:B------:R-:W-:-:S05]  /*7570*/  PRMT R17, R17, 0x8880, RZ ;  /* 0x0000888011117816 */ /* 0x000fca00000000ff */
[----:B------:R-:W-:-:S05]  /*7580*/  IMAD.MOV.U32 R4, RZ, RZ, R17 ;  /* 0x000000ffff047224 */ /* 0x000fca00078e0011 */
[----:B------:R-:W-:-:S05]  /*7590*/  SHF.R.S32.HI R5, RZ, 0x1f, R4 ;  /* 0x0000001fff057819 */ /* 0x000fca0000011404 */
[----:B------:R-:W-:Y:S01]  /*75a0*/  STG.E.64 desc[UR36][R2.64], R4 ;  /* 0x0000000402007986 */ /* 0x000fe2000c101b24 */
[----:B------:R-:W-:Y:S05]  /*75b0*/  EXIT ;  /* 0x000000000000794d */ /* 0x000fea0003800000 */
.L_x_15673:
[----:B------:R-:W-:-:S04]  /*75c0*/  LOP3.LUT R17, R17, 0xffff, RZ, 0xc0, !PT ;  /* 0x0000ffff11117812 */ /* 0x000fc800078ec0ff */
[----:B------:R-:W-:-:S05]  /*75d0*/  PRMT R5, R17, 0x8880, RZ ;  /* 0x0000888011057816 */ /* 0x000fca00000000ff */
[----:B------:R-:W-:Y:S01]  /*75e0*/  STG.E desc[UR36][R2.64], R5 ;  /* 0x0000000502007986 */ /* 0x000fe2000c101924 */
[----:B------:R-:W-:Y:S05]  /*75f0*/  EXIT ;  /* 0x000000000000794d */ /* 0x000fea0003800000 */
.L_x_15663:
        /* <DEDUP_REMOVED lines=8> */
[----:B------:R-:W-:Y:S01]  /*7680*/  STG.E.U8 desc[UR36][R2.64], R5 ;  /* 0x0000000502007986 */ /* 0x000fe2000c101124 */
[----:B------:R-:W-:Y:S05]  /*7690*/  EXIT ;  /* 0x000000000000794d */ /* 0x000fea0003800000 */
.L_x_15676:
[----:B------:R-:W-:Y:S02]  /*76a0*/  PRMT R4, R17, 0x8880, RZ ;  /* 0x0000888011047816 */ /* 0x000fe400000000ff */
[----:B------:R-:W-:Y:S02]  /*76b0*/  CS2R R6, SRZ ;  /* 0x0000000000067805 */ /* 0x000fe4000001ff00 */
[----:B------:R-:W-:-:S06]  /*76c0*/  PRMT R4, R4, 0x7710, RZ ;  /* 0x0000771004047816 */ /* 0x000fcc00000000ff */
[----:B------:R-:W0:Y:S02]  /*76d0*/  I2F.F64.S16 R4, R4 ;  /* 0x0000000400047312 */ /* 0x000e240000101c00 */
[----:B0-----:R-:W-:Y:S01]  /*76e0*/  STG.E.128 desc[UR36][R2.64], R4 ;  /* 0x0000000402007986 */ /* 0x001fe2000c101d24 */
[----:B------:R-:W-:Y:S05]  /*76f0*/  EXIT ;  /* 0x000000000000794d */ /* 0x000fea0003800000 */
.L_x_15675:
[----:B------:R-:W-:-:S13]  /*7700*/  ISETP.NE.AND P0, PT, R0, 0xf, PT ;  /* 0x0000000f0000780c */ /* 0x000fda0003f05270 */
[----:B------:R-:W-:Y:S05]  /*7710*/  @!P0 BRA `(.L_x_15677) ;  /* 0x0000000000e88947 */ /* 0x000fea0003800000 */
[----:B------:R-:W-:-:S13]  /*7720*/  ISETP.NE.AND P0, PT, R0, 0x17, PT ;  /* 0x000000170000780c */ /* 0x000fda0003f05270 */
[----:B------:R-:W-:Y:S05]  /*7730*/  @!P0 BRA `(.L_x_15678) ;  /* 0x0000000000908947 */ /* 0x000fea0003800000 */
[----:B------:R-:W-:-:S13]  /*7740*/  ISETP.NE.AND P0, PT, R0, 0x18, PT ;  /* 0x000000180000780c */ /* 0x000fda0003f05270 */
[----:B------:R-:W-:Y:S05]  /*7750*/  @!P0 BRA `(.L_x_15679) ;  /* 0x0000000000448947 */ /* 0x000fea0003800000 */
.L_x_15656:
        /* <DEDUP_REMOVED lines=16> */
.L_x_15680:
[----:B------:R-:W-:Y:S05]  /*7860*/  EXIT ;  /* 0x000000000000794d */ /* 0x000fea0003800000 */
.L_x_15679:
        /* <DEDUP_REMOVED lines=13> */
.L_x_15682:
[----:B------:R-:W-:Y:S05]  /*7940*/  BSYNC.RECONVERGENT B0 ;  /* 0x0000000000007941 */ /* 0x000fea0003800200 */
.L_x_15681:
[----:B------:R-:W-:-:S05]  /*7950*/  LOP3.LUT R5, R0, 0x80, R5, 0xf8, !PT ;  /* 0x0000008000057812 */ /* 0x000fca00078ef805 */
[----:B------:R-:W-:Y:S01]  /*7960*/  STG.E.U8 desc[UR36][R2.64], R5 ;  /* 0x0000000502007986 */ /* 0x000fe2000c101124 */
[----:B------:R-:W-:Y:S05]  /*7970*/  EXIT ;  /* 0x000000000000794d */ /* 0x000fea0003800000 */
.L_x_15678:
        /* <DEDUP_REMOVED lines=12> */
.L_x_15684:
[----:B------:R-:W-:Y:S01]  /*7a40*/  IMAD.MOV.U32 R0, RZ, RZ, 0x7f ;  /* 0x0000007fff007424 */ /* 0x000fe200078e00ff */
[----:B------:R-:W-:-:S04]  /*7a50*/  ISETP.GT.U32.AND P0, PT, R4, 0x7f800000, PT ;  /* 0x7f8000000400780c */ /* 0x000fc80003f04070 */
[----:B------:R-:W-:-:S09]  /*7a60*/  SEL R0, R0, 0x7c, P0 ;  /* 0x0000007c00007807 */ /* 0x000fd20000000000 */
.L_x_15685:
[----:B------:R-:W-:Y:S05]  /*7a70*/  BSYNC.RECONVERGENT B0 ;  /* 0x0000000000007941 */ /* 0x000fea0003800200 */
.L_x_15683:
[----:B------:R-:W-:-:S04]  /*7a80*/  SHF.R.U32.HI R5, RZ, 0x18, R5 ;  /* 0x00000018ff057819 */ /* 0x000fc80000011605 */
[----:B------:R-:W-:-:S05]  /*7a90*/  LOP3.LUT R5, R0, 0x80, R5, 0xf8, !PT ;  /* 0x0000008000057812 */ /* 0x000fca00078ef805 */
[----:B------:R-:W-:Y:S01]  /*7aa0*/  STG.E.U8 desc[UR36][R2.64], R5 ;  /* 0x0000000502007986 */ /* 0x000fe2000c101124 */
[----:B------:R-:W-:Y:S05]  /*7ab0*/  EXIT ;  /* 0x000000000000794d */ /* 0x000fea0003800000 */
.L_x_15677:
[----:B------:R-:W0:Y:S02]  /*7ac0*/  I2F.S8 R0, R17 ;  /* 0x0000001100007306 */ /* 0x000e240000001400 */
[----:B0-----:R-:W-:-:S05]  /*7ad0*/  F2FP.BF16.F32.PACK_AB R0, RZ, R0 ;  /* 0x00000000ff00723e */ /* 0x001fca00000010ff */
[----:B------:R-:W-:Y:S01]  /*7ae0*/  STG.E.U16 desc[UR36][R2.64], R0 ;  /* 0x0000000002007986 */ /* 0x000fe2000c101524 */
[----:B------:R-:W-:Y:S05]  /*7af0*/  EXIT ;  /* 0x000000000000794d */ /* 0x000fea0003800000 */
.L_x_15686:
        /* <DEDUP_REMOVED lines=16> */
.L_x_23399:


//--------------------- .text._ZN2at6native18elementwise_kernelILi128ELi4EZNS0_22gpu_kernel_impl_nocastIZZZNS0_15neg_kernel_cudaERNS_18TensorIteratorBaseEENKUlvE0_clEvENKUlvE0_clEvEUlaE_EEvS4_RKT_EUliE_EEviT1_ --------------------------
	.section	.text._ZN2at6native18elementwise_kernelILi128ELi4EZNS0_22gpu_kernel_impl_nocastIZZZNS0_15neg_kernel_cudaERNS_18TensorIteratorBaseEENKUlvE0_clEvENKUlvE0_clEvEUlaE_EEvS4_RKT_EUliE_EEviT1_,"ax",@progbits
	.align	128
        .global         _ZN2at6native18elementwise_kernelILi128ELi4EZNS0_22gpu_kernel_impl_nocastIZZZNS0_15neg_kernel_cudaERNS_18TensorIteratorBaseEENKUlvE0_clEvENKUlvE0_clEvEUlaE_EEvS4_RKT_EUliE_EEviT1_
        .type           _ZN2at6native18elementwise_kernelILi128ELi4EZNS0_22gpu_kernel_impl_nocastIZZZNS0_15neg_kernel_cudaERNS_18TensorIteratorBaseEENKUlvE0_clEvENKUlvE0_clEvEUlaE_EEvS4_RKT_EUliE_EEviT1_,@function
        .size           _ZN2at6native18elementwise_kernelILi128ELi4EZNS0_22gpu_kernel_impl_nocastIZZZNS0_15neg_kernel_cudaERNS_18TensorIteratorBaseEENKUlvE0_clEvENKUlvE0_clEvEUlaE_EEvS4_RKT_EUliE_EEviT1_,(.L_x_23400 - _ZN2at6native18elementwise_kernelILi128ELi4EZNS0_22gpu_kernel_impl_nocastIZZZNS0_15neg_kernel_cudaERNS_18TensorIteratorBaseEENKUlvE0_clEvENKUlvE0_clEvEUlaE_EEvS4_RKT_EUliE_EEviT1_)
        .other          _ZN2at6native18elementwise_kernelILi128ELi4EZNS0_22gpu_kernel_impl_nocastIZZZNS0_15neg_kernel_cudaERNS_18TensorIteratorBaseEENKUlvE0_clEvENKUlvE0_clEvEUlaE_EEvS4_RKT_EUliE_EEviT1_,@"STO_CUDA_ENTRY STV_DEFAULT"
_ZN2at6native18elementwise_kernelILi128ELi4EZNS0_22gpu_kernel_impl_nocastIZZZNS0_15neg_kernel_cudaERNS_18TensorIteratorBaseEENKUlvE0_clEvENKUlvE0_clEvEUlaE_EEvS4_RKT_EUliE_EEviT1_:
.text._ZN2at6native18elementwise_kernelILi128ELi4EZNS0_22gpu_kernel_impl_nocastIZZZNS0_15neg_kernel_cudaERNS_18TensorIteratorBaseEENKUlvE0_clEvENKUlvE0_clEvEUlaE_EEvS4_RKT_EUliE_EEviT1_:
        /* <DEDUP_REMOVED lines=20> */
[----:B--2---:R-:W-:-:S04]  /*0140*/  IADD3 R9, PT, PT, RZ, -R4, RZ ;  /* 0x80000004ff097210 */ /* 0x004fc80007ffe0ff */
[----:B------:R-:W-:-:S05]  /*0150*/  PRMT R9, R9, 0x7710, RZ ;  /* 0x0000771009097816 */ /* 0x000fca00000000ff */
[----:B0-----:R0:W-:Y:S01]  /*0160*/  STG.E.U8 desc[UR6][R6.64], R9 ;  /* 0x0000000906007986 */ /* 0x0011e2000c101106 */
[----:B------:R-:W-:Y:S05]  /*0170*/  @P0 BRA `(.L_x_15691) ;  /* 0x0000000000480947 */ /* 0x000fea0003800000 */
[----:B------:R-:W1:Y:S02]  /*0180*/  LDC.64 R4, c[0x0][0x588] ;  /* 0x00016200ff047b82 */ /* 0x000e640000000a00 */
[----:B-1----:R-:W2:Y:S06]  /*0190*/  LDG.E.U8 R4, desc[UR6][R4.64] ;  /* 0x0000000604047981 */ /* 0x002eac000c1e1100 */
[----:B0-----:R-:W0:Y:S01]  /*01a0*/  LDC.64 R6, c[0x0][0x580] ;  /* 0x00016000ff067b82 */ /* 0x001e220000000a00 */
[----:B------:R-:W-:Y:S02]  /*01b0*/  IADD3 R3, PT, PT, R3, 0x80, RZ ;  /* 0x0000008003037810 */ /* 0x000fe40007ffe0ff */
[----:B--2---:R-:W-:-:S04]  /*01c0*/  IADD3 R9, PT, PT, RZ, -R4, RZ ;  /* 0x80000004ff097210 */ /* 0x004fc80007ffe0ff */
[----:B------:R-:W-:-:S05]  /*01d0*/  PRMT R9, R9, 0x7710, RZ ;  /* 0x0000771009097816 */ /* 0x000fca00000000ff */
[----:B0-----:R0:W-:Y:S02]  /*01e0*/  STG.E.U8 desc[UR6][R6.64], R9 ;  /* 0x0000000906007986 */ /* 0x0011e4000c101106 */
.L_x_15690:
[----:B------:R-:W-:-:S13]  /*01f0*/  ISETP.GE.AND P0, PT, R3, UR4, PT ;  /* 0x0000000403007c0c */ /* 0x000fda000bf06270 */
[----:B------:R-:W-:Y:S05]  /*0200*/  @P0 BREAK.RELIABLE B1 ;  /* 0x0000000000010942 */ /* 0x000fea0003800100 */
[----:B------:R-:W-:Y:S05]  /*0210*/  @P0 BRA `(.L_x_15691) ;  /* 0x0000000000200947 */ /* 0x000fea0003800000 */
[----:B------:R-:W-:Y:S05]  /*0220*/  BSYNC.RELIABLE B1 ;  /* 0x0000000000017941 */ /* 0x000fea0003800100 */
.L_x_15689:
[----:B------:R-:W1:Y:S02]  /*0230*/  LDC.64 R4, c[0x0][0x588] ;  /* 0x00016200ff047b82 */ /* 0x000e640000000a00 */
[----:B-1----:R-:W2:Y:S06]  /*0240*/  LDG.E.U8 R4, desc[UR6][R4.64] ;  /* 0x0000000604047981 */ /* 0x002eac000c1e1100 */
[----:B0-----:R-:W0:Y:S01]  /*0250*/  LDC.64 R6, c[0x0][0x580] ;  /* 0x00016000ff067b82 */ /* 0x001e220000000a00 */
[----:B------:R-:W-:Y:S02]  /*0260*/  IADD3 R3, PT, PT, R3, 0x80, RZ ;  /* 0x0000008003037810 */ /* 0x000fe40007ffe0ff */
[----:B--2---:R-:W-:-:S04]  /*0270*/  IADD3 R9, PT, PT, RZ, -R4, RZ ;  /* 0x80000004ff097210 */ /* 0x004fc80007ffe0ff */
[----:B------:R-:W-:-:S05]  /*0280*/  PRMT R9, R9, 0x7710, RZ ;  /* 0x0000771009097816 */ /* 0x000fca00000000ff */
[----:B0-----:R1:W-:Y:S02]  /*0290*/  STG.E.U8 desc[UR6][R6.64], R9 ;  /* 0x0000000906007986 */ /* 0x0013e4000c101106 */
.L_x_15691:
[----:B------:R-:W-:Y:S05]  /*02a0*/  BSYNC.RECONVERGENT B0 ;  /* 0x0000000000007941 */ /* 0x000fea0003800200 */
.L_x_15688:
[----:B------:R-:W-:Y:S05]  /*02b0*/  WARPSYNC.ALL ;  /* 0x0000000000007948 */ /* 0x000fea0003800000 */
[----:B------:R-:W-:-:S13]  /*02c0*/  ISETP.GE.AND P0, PT, R3, UR4, PT ;  /* 0x0000000403007c0c */ /* 0x000fda000bf06270 */
[----:B------:R-:W-:Y:S05]  /*02d0*/  @P0 EXIT ;  /* 0x000000000000094d */ /* 0x000fea0003800000 */
[----:B------:R-:W2:Y:S02]  /*02e0*/  LDC.64 R2, c[0x0][0x588] ;  /* 0x00016200ff027b82 */ /* 0x000ea40000000a00 */
[----:B--2---:R-:W0:Y:S06]  /*02f0*/  LDG.E.U8 R2, desc[UR6][R2.64] ;  /* 0x0000000602027981 */ /* 0x004e2c000c1e1100 */
[----:B------:R-:W2:Y:S01]  /*0300*/  LDC.64 R4, c[0x0][0x580] ;  /* 0x00016000ff047b82 */ /* 0x000ea20000000a00 */
[----:B01----:R-:W-:-:S04]  /*0310*/  IADD3 R7, PT, PT, RZ, -R2, RZ ;  /* 0x80000002ff077210 */ /* 0x003fc80007ffe0ff */
[----:B------:R-:W-:-:S05]  /*0320*/  PRMT R7, R7, 0x7710, RZ ;  /* 0x0000771007077816 */ /* 0x000fca00000000ff */
[----:B--2---:R-:W-:Y:S01]  /*0330*/  STG.E.U8 desc[UR6][R4.64], R7 ;  /* 0x0000000704007986 */ /* 0x004fe2000c101106 */
[----:B------:R-:W-:Y:S05]  /*0340*/  EXIT ;  /* 0x000000000000794d */ /* 0x000fea0003800000 */
.L_x_15687:
        /* <DEDUP_REMOVED lines=306> */
.L_x_15695:
        /* <DEDUP_REMOVED lines=9> */
[----:B--2---:R-:W-:-:S04]  /*1700*/  IADD3 R9, PT, PT, RZ, -R6, RZ ;  /* 0x80000006ff097210 */ /* 0x004fc80007ffe0ff */
[----:B------:R-:W-:-:S05]  /*1710*/  PRMT R9, R9, 0x7710, RZ ;  /* 0x0000771009097816 */ /* 0x000fca00000000ff */
        /* <DEDUP_REMOVED lines=300> */
.L_x_15697:
[----:B------:R-:W0:Y:S02]  /*29e0*/  LDCU.128 UR8, c[0x0][0x580] ;  /* 0x0000b000ff0877ac */ /* 0x000e240008000c00 */
[----:B0-----:R-:W-:-:S04]  /*29f0*/  IADD3 R6, P0, PT, R4, UR10, RZ ;  /* 0x0000000a04067c10 */ /* 0x001fc8000ff1e0ff */
[----:B------:R-:W-:-:S05]  /*2a00*/  IADD3.X R7, PT, PT, RZ, UR11, RZ, P0, !PT ;  /* 0x0000000bff077c10 */ /* 0x000fca00087fe4ff */
[----:B------:R-:W2:Y:S01]  /*2a10*/  LDG.E.U8 R6, desc[UR6][R6.64] ;  /* 0x0000000606067981 */ /* 0x000ea2000c1e1100 */
[----:B------:R-:W-:Y:S02]  /*2a20*/  IADD3 R4, P0, PT, R5, UR8, RZ ;  /* 0x0000000805047c10 */ /* 0x000fe4000ff1e0ff */
[----:B------:R-:W-:Y:S02]  /*2a30*/  IADD3 R3, PT, PT, R3, 0x80, RZ ;  /* 0x0000008003037810 */ /* 0x000fe40007ffe0ff */
[----:B------:R-:W-:Y:S02]  /*2a40*/  IADD3.X R5, PT, PT, RZ, UR9, RZ, P0, !PT ;  /* 0x00000009ff057c10 */ /* 0x000fe400087fe4ff */
[----:B--2---:R-:W-:-:S04]  /*2a50*/  IADD3 R9, PT, PT, RZ, -R6, RZ ;  /* 0x80000006ff097210 */ /* 0x004fc80007ffe0ff */
[----:B------:R-:W-:-:S05]  /*2a60*/  PRMT R9, R9, 0x7710, RZ ;  /* 0x0000771009097816 */ /* 0x000fca00000000ff */
[----:B------:R0:W-:Y:S02]  /*2a70*/  STG.E.U8 desc[UR6][R4.64], R9 ;  /* 0x0000000904007986 */ /* 0x0001e4000c101106 */
.L_x_15694:
[----:B------:R-:W-:-:S13]  /*2a80*/  ISETP.GE.AND P0, PT, R3, UR4, PT ;  /* 0x0000000403007c0c */ /* 0x000fda000bf06270 */
[----:B------:R-:W-:Y:S05]  /*2a90*/  @P0 BREAK.RELIABLE B1 ;  /* 0x0000000000010942 */ /* 0x000fea0003800100 */
[----:B------:R-:W-:Y:S05]  /*2aa0*/  @P0 BRA `(.L_x_15696) ;  /* 0x0000001000d40947 */ /* 0x000fea0003800000 */
[----:B------:R-:W-:Y:S05]  /*2ab0*/  BSYNC.RELIABLE B1 ;  /* 0x0000000000017941 */ /* 0x000fea0003800100 */
.L_x_15693:
        /* <DEDUP_REMOVED lines=298> */
.L_x_15698:
        /* <DEDUP_REMOVED lines=10> */
.L_x_15696:
[----:B------:R-:W-:Y:S05]  /*3e00*/  BSYNC.RECONVERGENT B0 ;  /* 0x0000000000007941 */ /* 0x000fea0003800200 */
.L_x_15692:
        /* <DEDUP_REMOVED lines=301> */
.L_x_15699:
[----:B------:R-:W0:Y:S02]  /*50e0*/  LDCU.128 UR8, c[0x0][0x580] ;  /* 0x0000b000ff0877ac */ /* 0x000e240008000c00 */
[----:B0-----:R-:W-:-:S04]  /*50f0*/  IADD3 R4, P0, PT, R2, UR10, RZ ;  /* 0x0000000a02047c10 */ /* 0x001fc8000ff1e0ff */
[----:B------:R-:W-:-:S05]  /*5100*/  IADD3.X R5, PT, PT, RZ, UR11, RZ, P0, !PT ;  /* 0x0000000bff057c10 */ /* 0x000fca00087fe4ff */
[----:B------:R-:W2:Y:S01]  /*5110*/  LDG.E.U8 R4, desc[UR6][R4.64] ;  /* 0x0000000604047981 */ /* 0x000ea2000c1e1100 */
[----:B------:R-:W-:-:S04]  /*5120*/  IADD3 R2, P0, PT, R3, UR8, RZ ;  /* 0x0000000803027c10 */ /* 0x000fc8000ff1e0ff */
[----:B------:R-:W-:Y:S02]  /*5130*/  IADD3.X R3, PT, PT, RZ, UR9, RZ, P0, !PT ;  /* 0x00000009ff037c10 */ /* 0x000fe400087fe4ff */
[----:B--2---:R-:W-:-:S04]  /*5140*/  IADD3 R7, PT, PT, RZ, -R4, RZ ;  /* 0x80000004ff077210 */ /* 0x004fc80007ffe0ff */
[----:B------:R-:W-:-:S05]  /*5150*/  PRMT R7, R7, 0x7710, RZ ;  /* 0x0000771007077816 */ /* 0x000fca00000000ff */
[----:B------:R-:W-:Y:S01]  /*5160*/  STG.E.U8 desc[UR6][R2.64], R7 ;  /* 0x0000000702007986 */ /* 0x000fe2000c101106 */
[----:B------:R-:W-:Y:S05]  /*5170*/  EXIT ;  /* 0x000000000000794d */ /* 0x000fea0003800000 */
.L_x_15700:
        /* <DEDUP_REMOVED lines=16> */
.L_x_23400:


//--------------------- .text._ZN2at6native27unrolled_elementwise_kernelIZZZNS0_15neg_kernel_cudaERNS_18TensorIteratorBaseEENKUlvE0_clEvENKUlvE0_clEvEUlaE_St5arrayIPcLm2EELi4E23TrivialOffsetCalculatorILi1EjESB_NS0_6memory15LoadWithoutCastENSC_16StoreWithoutCastEEEviT_T0_T2_T3_T4_T5_ --------------------------
	.section	.text._ZN2at6native27unrolled_elementwise_kernelIZZZNS0_15neg_kernel_cudaERNS_18TensorIteratorBaseEENKUlvE0_clEvENKUlvE0_clEvEUlaE_St5arrayIPcLm2EELi4E23TrivialOffsetCalculatorILi1EjESB_NS0_6memory15LoadWithoutCastENSC_16StoreWithoutCastEEEviT_T0_T2_T3_T4_T5_,"ax",@progbits
	.align	128
        .global         _ZN2at6native27unrolled_elementwise_kernelIZZZNS0_15neg_kernel_cudaERNS_18TensorIteratorBaseEENKUlvE0_clEvENKUlvE0_clEvEUlaE_St5arrayIPcLm2EELi4E23TrivialOffsetCalculatorILi1EjESB_NS0_6memory15LoadWithoutCastENSC_16StoreWithoutCastEEEviT_T0_T2_T3_T4_T5_
        .type           _ZN2at6native27unrolled_elementwise_kernelIZZZNS0_15neg_kernel_cudaERNS_18TensorIteratorBaseEENKUlvE0_clEvENKUlvE0_clEvEUlaE_St5arrayIPcLm2EELi4E23TrivialOffsetCalculatorILi1EjESB_NS0_6memory15LoadWithoutCastENSC_16StoreWithoutCastEEEviT_T0_T2_T3_T4_T5_,@function
        .size           _ZN2at6native27unrolled_elementwise_kernelIZZZNS0_15neg_kernel_cudaERNS_18TensorIteratorBaseEENKUlvE0_clEvENKUlvE0_clEvEUlaE_St5arrayIPcLm2EELi4E23TrivialOffsetCalculatorILi1EjESB_NS0_6memory15LoadWithoutCastENSC_16StoreWithoutCastEEEviT_T0_T2_T3_T4_T5_,(.L_x_23401 - _ZN2at6native27unrolled_elementwise_kernelIZZZNS0_15neg_kernel_cudaERNS_18TensorIteratorBaseEENKUlvE0_clEvENKUlvE0_clEvEUlaE_St5arrayIPcLm2EELi4E23TrivialOffsetCalculatorILi1EjESB_NS0_6memory15LoadWithoutCastENSC_16StoreWithoutCastEEEviT_T0_T2_T3_T4_T5_)
        .other          _ZN2at6native27unrolled_elementwise_kernelIZZZNS0_15neg_kernel_cudaERNS_18TensorIteratorBaseEENKUlvE0_clEvENKUlvE0_clEvEUlaE_St5arrayIPcLm2EELi4E23TrivialOffsetCalculatorILi1EjESB_NS0_6memory15LoadWithoutCastENSC_16StoreWithoutCastEEEviT_T0_T2_T3_T4_T5_,@"STO_CUDA_ENTRY STV_DEFAULT"
_ZN2at6native27unrolled_elementwise_kernelIZZZNS0_15neg_kernel_cudaERNS_18TensorIteratorBaseEENKUlvE0_clEvENKUlvE0_clEvEUlaE_St5arrayIPcLm2EELi4E23TrivialOffsetCalculatorILi1EjESB_NS0_6memory15LoadWithoutCastENSC_16StoreWithoutCastEEEviT_T0_T2_T3_T4_T5_:
.text._ZN2at6native27unrolled_elementwise_kernelIZZZNS0_15neg_kernel_cudaERNS_18TensorIteratorBaseEENKUlvE0_clEvENKUlvE0_clEvEUlaE_St5arrayIPcLm2EELi4E23TrivialOffsetCalculatorILi1EjESB_NS0_6memory15LoadWithoutCastENSC_16StoreWithoutCastEEEviT_T0_T2_T3_T4_T5_:
        /* <DEDUP_REMOVED lines=26> */
[--C-:B------:R-:W-:Y:S01]  /*01a0*/  @!P0 IMAD R15, R7, 0x200, R6.reuse ;  /* 0x00000200070f8824 */ /* 0x100fe200078e0206 */
[----:B-1----:R-:W-:Y:S02]  /*01b0*/  @!P1 IADD3 R10, P4, PT, R19, R10, RZ ;  /* 0x0000000a130a9210 */ /* 0x002fe40007f9e0ff */
[----:B------:R-:W-:Y:S02]  /*01c0*/  PRMT R6, RZ, 0x7610, R6 ;  /* 0x00007610ff067816 */ /* 0x000fe40000000006 */
[----:B------:R-:W-:Y:S01]  /*01d0*/  @!P2 IADD3.X R9, PT, PT, RZ, R9, RZ, P5, !PT ;  /* 0x00000009ff09a210 */ /* 0x000fe20002ffe4ff */
[----:B------:R-:W-:-:S04]  /*01e0*/  @!P1 IMAD.X R11, RZ, RZ, R11, P4 ;  /* 0x000000ffff0b9224 */ /* 0x000fc800020e060b */
        /* <DEDUP_REMOVED lines=12> */
[----:B------:R-:W-:Y:S02]  /*02b0*/  IMAD R8, R7, 0x200, R0 ;  /* 0x0000020007087824 */ /* 0x000fe400078e0200 */
[----:B-----5:R-:W-:Y:S02]  /*02c0*/  IMAD.MOV R4, RZ, RZ, -R4 ;  /* 0x000000ffff047224 */ /* 0x020fe400078e0a04 */
[----:B------:R-:W-:-:S03]  /*02d0*/  VIADD R0, R0, 0x80 ;  /* 0x0000008000007836 */ /* 0x000fc60000000000 */
[----:B------:R-:W-:Y:S02]  /*02e0*/  PRMT R11, R4, 0x7710, RZ ;  /* 0x00007710040b7816 */ /* 0x000fe400000000ff */
        /* <DEDUP_REMOVED lines=8> */
[----:B------:R-:W-:Y:S02]  /*0370*/  IMAD.MOV R6, RZ, RZ, -R6 ;  /* 0x000000ffff067224 */ /* 0x000fe400078e0a06 */
[----:B------:R-:W-:-:S03]  /*0380*/  VIADD R0, R0, 0x80 ;  /* 0x0000008000007836 */ /* 0x000fc60000000000 */
[----:B------:R-:W-:Y:S02]  /*0390*/  PRMT R11, R6, 0x7710, RZ ;  /* 0x00007710060b7816 */ /* 0x000fe400000000ff */
[----:B-1----:R-:W-:-:S05]  /*03a0*/  IADD3 R8, P0, PT, R8, UR6, RZ ;  /* 0x0000000608087c10 */ /* 0x002fca000ff1e0ff */
[----:B------:R-:W-:-:S05]  /*03b0*/  IMAD.X R9, RZ, RZ, UR7, P0 ;  /* 0x00000007ff097e24 */ /* 0x000fca00080e06ff */
[----:B------:R0:W-:Y:S03]  /*03c0*/  STG.E.U8 desc[UR4][R8.64], R11 ;  /* 0x0000000b08007986 */ /* 0x0001e6000c101104 */
.L_x_15703:
[----:B------:R-:W-:Y:S05]  /*03d0*/  BSYNC.RELIABLE B1 ;  /* 0x0000000000017941 */ /* 0x000fea0003800100 */
.L_x_15702:
[----:B------:R-:W-:-:S13]  /*03e0*/  ISETP.GE.AND P0, PT, R0, R5, PT ;  /* 0x000000050000720c */ /* 0x000fda0003f06270 */
[----:B0-----:R-:W0:Y:S01]  /*03f0*/  @!P0 LDC.64 R10, c[0x0][0x388] ;  /* 0x0000e200ff0a8b82 */ /* 0x001e220000000a00 */
[----:B------:R-:W-:Y:S02]  /*0400*/  @!P0 IMAD R9, R7, 0x200, R0 ;  /* 0x0000020007098824 */ /* 0x000fe400078e0200 */
[----:B-----5:R-:W-:Y:S02]  /*0410*/  @!P0 IMAD.MOV R3, RZ, RZ, -R3 ;  /* 0x000000ffff038224 */ /* 0x020fe400078e0a03 */
[----:B------:R-:W-:-:S03]  /*0420*/  @!P0 VIADD R0, R0, 0x80 ;  /* 0x0000008000008836 */ /* 0x000fc60000000000 */
[----:B------:R-:W-:Y:S02]  /*0430*/  @!P0 PRMT R3, R3, 0x7710, RZ ;  /* 0x0000771003038816 */ /* 0x000fe400000000ff */
[----:B0-----:R-:W-:-:S04]  /*0440*/  @!P0 IADD3 R8, P1, PT, R9, R10, RZ ;  /* 0x0000000a09088210 */ /* 0x001fc80007f3e0ff */
[----:B------:R-:W-:-:S05]  /*0450*/  @!P0 IADD3.X R9, PT, PT, RZ, R11, RZ, P1, !PT ;  /* 0x0000000bff098210 */ /* 0x000fca0000ffe4ff */
[----:B------:R1:W-:Y:S04]  /*0460*/  @!P0 STG.E.U8 desc[UR4][R8.64], R3 ;  /* 0x0000000308008986 */ /* 0x0003e8000c101104 */
.L_x_15704:
[----:B------:R-:W-:Y:S05]  /*0470*/  BSYNC.RECONVERGENT B0 ;  /* 0x0000000000007941 */ /* 0x000fea0003800200 */
.L_x_15701:
[----:B------:R-:W-:Y:S05]  /*0480*/  WARPSYNC.ALL ;  /* 0x0000000000007948 */ /* 0x000fea0003800000 */
[----:B------:R-:W-:-:S13]  /*0490*/  ISETP.GE.AND P0, PT, R0, R5, PT ;  /* 0x000000050000720c */ /* 0x000fda0003f06270 */
[----:B------:R-:W-:Y:S05]  /*04a0*/  @P0 EXIT ;  /* 0x000000000000094d */ /* 0x000fea0003800000 */
[----:B------:R-:W2:Y:S01]  /*04b0*/  LDCU.64 UR6, c[0x0][0x388] ;  /* 0x00007100ff0677ac */ /* 0x000ea20008000a00 */
[----:B------:R-:W-:Y:S02]  /*04c0*/  IMAD R0, R7, 0x200, R0 ;  /* 0x0000020007007824 */ /* 0x000fe400078e0200 */
[----:B------:R-:W-:-:S05]  /*04d0*/  IMAD.MOV R2, RZ, RZ, -R2 ;  /* 0x000000ffff027224 */ /* 0x000fca00078e0a02 */
[----:B-1----:R-:W-:Y:S02]  /*04e0*/  PRMT R3, R2, 0x7710, RZ ;  /* 0x0000771002037816 */ /* 0x002fe400000000ff */
[----:B--2---:R-:W-:-:S05]  /*04f0*/  IADD3 R4, P0, PT, R0, UR6, RZ ;  /* 0x0000000600047c10 */ /* 0x004fca000ff1e0ff */
[----:B------:R-:W-:-:S05]  /*0500*/  IMAD.X R5, RZ, RZ, UR7, P0 ;  /* 0x00000007ff057e24 */ /* 0x000fca00080e06ff */
[----:B------:R-:W-:Y:S01]  /*0510*/  STG.E.U8 desc[UR4][R4.64], R3 ;  /* 0x0000000304007986 */ /* 0x000fe2000c101104 */
[----:B------:R-:W-:Y:S05]  /*0520*/  EXIT ;  /* 0x000000000000794d */ /* 0x000fea0003800000 */
.L_x_15705:
        /* <DEDUP_REMOVED lines=13> */
.L_x_23401:


//--------------------- .text._ZN2at6native29vectorized_elementwise_kernelILi2EZZZNS0_15neg_kernel_cudaERNS_18TensorIteratorBaseEENKUlvE0_clEvENKUlvE0_clEvEUlaE_St5arrayIPcLm2EEEEviT0_T1_ --------------------------
	.section	.text._ZN2at6native29vectorized_elementwise_kernelILi2EZZZNS0_15neg_kernel_cudaERNS_18TensorIteratorBaseEENKUlvE0_clEvENKUlvE0_clEvEUlaE_St5arrayIPcLm2EEEEviT0_T1_,"ax",@progbits
	.align	128
        .global         _ZN2at6native29vectorized_elementwise_kernelILi2EZZZNS0_15neg_kernel_cudaERNS_18TensorIteratorBaseEENKUlvE0_clEvENKUlvE0_clEvEUlaE_St5arrayIPcLm2EEEEviT0_T1_
        .type           _ZN2at6native29vectorized_elementwise_kernelILi2EZZZNS0_15neg_kernel_cudaERNS_18TensorIteratorBaseEENKUlvE0_clEvENKUlvE0_clEvEUlaE_St5arrayIPcLm2EEEEviT0_T1_,@function
        .size           _ZN2at6native29vectorized_elementwise_kernelILi2EZZZNS0_15neg_kernel_cudaERNS_18TensorIteratorBaseEENKUlvE0_clEvENKUlvE0_clEvEUlaE_St5arrayIPcLm2EEEEviT0_T1_,(.L_x_23402 - _ZN2at6native29vectorized_elementwise_kernelILi2EZZZNS0_15neg_kernel_cudaERNS_18TensorIteratorBaseEENKUlvE0_clEvENKUlvE0_clEvEUlaE_St5arrayIPcLm2EEEEviT0_T1_)
        .other          _ZN2at6native29vectorized_elementwise_kernelILi2EZZZNS0_15neg_kernel_cudaERNS_18TensorIteratorBaseEENKUlvE0_clEvENKUlvE0_clEvEUlaE_St5arrayIPcLm2EEEEviT0_T1_,@"STO_CUDA_ENTRY STV_DEFAULT"
_ZN2at6native29vectorized_elementwise_kernelILi2EZZZNS0_15neg_kernel_cudaERNS_18TensorIteratorBaseEENKUlvE0_clEvENKUlvE0_clEvEUlaE_St5arrayIPcLm2EEEEviT0_T1_:
.text._ZN2at6native29vectorized_elementwise_kernelILi2EZZZNS0_15neg_kernel_cudaERNS_18TensorIteratorBaseEENKUlvE0_clEvENKUlvE0_clEvEUlaE_St5arrayIPcLm2EEEEviT0_T1_:
        /* <DEDUP_REMOVED lines=27> */
[C---:B------:R-:W-:Y:S01]  /*01b0*/  @!P3 VIADD R19, R16.reuse, UR4 ;  /* 0x000000041013bc36 */ /* 0x040fe20008000000 */
        /* <DEDUP_REMOVED lines=21> */
[----:B--2---:R-:W-:-:S05]  /*0310*/  @!P4 IADD3 R10, P5, PT, R27, R10, RZ ;  /* 0x0000000a1b0ac210 */ /* 0x004fca0007fbe0ff */
[----:B------:R-:W-:-:S06]  /*0320*/  @!P4 IMAD.X R11, RZ, RZ, R11, P5 ;  /* 0x000000ffff0bc224 */ /* 0x000fcc00028e060b */
[----:B0-----:R-:W0:Y:S01]  /*0330*/  @!P6 LDC.64 R8, c[0x0][0x390] ;  /* 0x0000e400ff08eb82 */ /* 0x001e220000000a00 */
[----:B-1----:R-:W-:Y:S01]  /*0340*/  @!P3 IADD3 R12, P5, PT, R19, R12, RZ ;  /* 0x0000000c130cb210 */ /* 0x002fe20007fbe0ff */
[----:B------:R1:W5:Y:S01]  /*0350*/  @!P4 LDG.E.U8 R18, desc[UR8][R10.64] ;  /* 0x000000080a12c981 */ /* 0x000362000c1e1100 */
[----:B------:R-:W-:Y:S02]  /*0360*/  PRMT R19, RZ, 0x7610, R19 ;  /* 0x00007610ff137816 */ /* 0x000fe40000000013 */
[----:B---3--:R-:W-:Y:S01]  /*0370*/  @!P2 IADD3 R2, P4, PT, R25, R2, RZ ;  /* 0x000000021902a210 */ /* 0x008fe20007f9e0ff */
[----:B------:R-:W-:-:S04]  /*0380*/  @!P3 IMAD.X R13, RZ, RZ, R13, P5 ;  /* 0x000000ffff0db224 */ /* 0x000fc800028e060d */
[----:B------:R-:W-:Y:S01]  /*0390*/  @!P2 IMAD.X R3, RZ, RZ, R3, P4 ;  /* 0x000000ffff03a224 */ /* 0x000fe200020e0603 */
[----:B------:R2:W5:Y:S01]  /*03a0*/  @!P3 LDG.E.U8 R19, desc[UR8][R12.64] ;  /* 0x000000080c13b981 */ /* 0x000562000c1e1100 */
[----:B----4-:R-:W-:Y:S01]  /*03b0*/  @!P1 IADD3 R4, P3, PT, R21, R4, RZ ;  /* 0x0000000415049210 */ /* 0x010fe20007f7e0ff */
[----:B------:R-:W-:Y:S02]  /*03c0*/  @!P6 VIADD R21, R16, UR4 ;  /* 0x000000041015ec36 */ /* 0x000fe40008000000 */
[----:B------:R2:W5:Y:S01]  /*03d0*/  @!P2 LDG.E.U8 R20, desc[UR8][R2.64] ;  /* 0x000000080214a981 */ /* 0x000562000c1e1100 */
[----:B------:R-:W-:Y:S01]  /*03e0*/  PRMT R16, RZ, 0x7610, R16 ;  /* 0x00007610ff107816 */ /* 0x000fe20000000010 */
[----:B------:R-:W-:Y:S01]  /*03f0*/  @!P1 IMAD.X R5, RZ, RZ, R5, P3 ;  /* 0x000000ffff059224 */ /* 0x000fe200018e0605 */
[----:B-1----:R-:W-:-:S04]  /*0400*/  PRMT R10, RZ, 0x7610, R10 ;  /* 0x00007610ff0a7816 */ /* 0x002fc8000000000a */
[----:B------:R2:W5:Y:S01]  /*0410*/  @!P1 LDG.E.U8 R16, desc[UR8][R4.64] ;  /* 0x0000000804109981 */ /* 0x000562000c1e1100 */
[----:B0-----:R-:W-:-:S05]  /*0420*/  @!P6 IADD3 R8, P2, PT, R21, R8, RZ ;  /* 0x000000081508e210 */ /* 0x001fca0007f5e0ff */
[----:B------:R-:W-:-:S05]  /*0430*/  @!P6 IMAD.X R9, RZ, RZ, R9, P2 ;  /* 0x000000ffff09e224 */ /* 0x000fca00010e0609 */
        /* <DEDUP_REMOVED lines=10> */
[C---:B------:R-:W-:Y:S02]  /*04e0*/  VIADD R2, R14.reuse, UR4 ;  /* 0x000000040e027c36 */ /* 0x040fe40008000000 */
[----:B-----5:R-:W-:Y:S02]  /*04f0*/  IMAD.MOV R5, RZ, RZ, -R15 ;  /* 0x000000ffff057224 */ /* 0x020fe400078e0a0f */
[----:B------:R-:W-:-:S03]  /*0500*/  VIADD R14, R14, 0x80 ;  /* 0x000000800e0e7836 */ /* 0x000fc60000000000 */
[----:B------:R-:W-:Y:S02]  /*0510*/  PRMT R5, R5, 0x7710, RZ ;  /* 0x0000771005057816 */ /* 0x000fe400000000ff */
[----:B0-----:R-:W-:-:S05]  /*0520*/  IADD3 R2, P0, PT, R2, UR6, RZ ;  /* 0x0000000602027c10 */ /* 0x001fca000ff1e0ff */
[----:B------:R-:W-:Y:S01]  /*0530*/  IMAD.X R3, RZ, RZ, UR7, P0 ;  /* 0x00000007ff037e24 */ /* 0x000fe200080e06ff */
[----:B------:R-:W-:-:S04]  /*0540*/  ISETP.GE.U32.AND P0, PT, R14, UR5, PT ;  /* 0x000000050e007c0c */ /* 0x000fc8000bf06070 */
[----:B------:R0:W-:Y:S09]  /*0550*/  STG.E.U8 desc[UR8][R2.64], R5 ;  /* 0x0000000502007986 */ /* 0x0001f2000c101108 */
[----:B------:R-:W-:Y:S05]  /*0560*/  @P0 BRA `(.L_x_15710) ;  /* 0x0000000000480947 */ /* 0x000fea0003800000 */
[----:B------:R-:W1:Y:S01]  /*0570*/  LDCU.64 UR6, c[0x0][0x388] ;  /* 0x00007100ff0677ac */ /* 0x000e620008000a00 */
[C---:B0-----:R-:W-:Y:S02]  /*0580*/  VIADD R2, R14.reuse, UR4 ;  /* 0x000000040e027c36 */ /* 0x041fe40008000000 */
[----:B------:R-:W-:Y:S02]  /*0590*/  IMAD.MOV R0, RZ, RZ, -R0 ;  /* 0x000000ffff007224 */ /* 0x000fe400078e0a00 */
[----:B------:R-:W-:-:S03]  /*05a0*/  VIADD R14, R14, 0x80 ;  /* 0x000000800e0e7836 */ /* 0x000fc60000000000 */
[----:B------:R-:W-:Y:S02]  /*05b0*/  PRMT R5, R0, 0x7710, RZ ;  /* 0x0000771000057816 */ /* 0x000fe400000000ff */
[----:B-1----:R-:W-:-:S05]  /*05c0*/  IADD3 R2, P0, PT, R2, UR6, RZ ;  /* 0x0000000602027c10 */ /* 0x002fca000ff1e0ff */
[----:B------:R-:W-:-:S05]  /*05d0*/  IMAD.X R3, RZ, RZ, UR7, P0 ;  /* 0x00000007ff037e24 */ /* 0x000fca00080e06ff */
[----:B------:R0:W-:Y:S03]  /*05e0*/  STG.E.U8 desc[UR8][R2.64], R5 ;  /* 0x0000000502007986 */ /* 0x0001e6000c101108 */
.L_x_15709:
[----:B------:R-:W-:-:S13]  /*05f0*/  ISETP.GE.U32.AND P0, PT, R14, UR5, PT ;  /* 0x000000050e007c0c */ /* 0x000fda000bf06070 */
[----:B------:R-:W-:Y:S05]  /*0600*/  @P0 BRA `(.L_x_15711) ;  /* 0x0000000000480947 */ /* 0x000fea0003800000 */
[----:B------:R-:W1:Y:S01]  /*0610*/  LDCU.64 UR6, c[0x0][0x388] ;  /* 0x00007100ff0677ac */ /* 0x000e620008000a00 */
[C---:B0-----:R-:W-:Y:S01]  /*0620*/  VIADD R2, R14.reuse, UR4 ;  /* 0x000000040e027c36 */ /* 0x041fe20008000000 */
[----:B-----5:R-:W-:Y:S01]  /*0630*/  IADD3 R5, PT, PT, RZ, -R18, RZ ;  /* 0x80000012ff057210 */ /* 0x020fe20007ffe0ff */
[----:B------:R-:W-:-:S03]  /*0640*/  VIADD R14, R14, 0x80 ;  /* 0x000000800e0e7836 */ /* 0x000fc60000000000 */
[----:B------:R-:W-:Y:S02]  /*0650*/  PRMT R5, R5, 0x7710, RZ ;  /* 0x0000771005057816 */ /* 0x000fe400000000ff */
[----:B-1----:R-:W-:-:S05]  /*0660*/  IADD3 R2, P0, PT, R2, UR6, RZ ;  /* 0x0000000602027c10 */ /* 0x002fca000ff1e0ff */
[----:B------:R-:W-:-:S05]  /*0670*/  IMAD.X R3, RZ, RZ, UR7, P0 ;  /* 0x00000007ff037e24 */ /* 0x000fca00080e06ff */
[----:B------:R1:W-:Y:S03]  /*0680*/  STG.E.U8 desc[UR8][R2.64], R5 ;  /* 0x0000000502007986 */ /* 0x0003e6000c101108 */
.L_x_15710:
[----:B------:R-:W-:-:S13]  /*0690*/  ISETP.GE.U32.AND P0, PT, R14, UR5, PT ;  /* 0x000000050e007c0c */ /* 0x000fda000bf06070 */
[----:B------:R-:W-:Y:S05]  /*06a0*/  @P0 BRA `(.L_x_15712) ;  /* 0x0000000000480947 */ /* 0x000fea0003800000 */
[----:B------:R-:W2:Y:S01]  /*06b0*/  LDCU.64 UR6, c[0x0][0x388] ;  /* 0x00007100ff0677ac */ /* 0x000ea20008000a00 */
[C---:B01----:R-:W-:Y:S02]  /*06c0*/  VIADD R2, R14.reuse, UR4 ;  /* 0x000000040e027c36 */ /* 0x043fe40008000000 */
[----:B------:R-:W-:Y:S02]  /*06d0*/  IMAD.MOV R5, RZ, RZ, -R19 ;  /* 0x000000ffff057224 */ /* 0x000fe400078e0a13 */
[----:B------:R-:W-:-:S03]  /*06e0*/  VIADD R14, R14, 0x80 ;  /* 0x000000800e0e7836 */ /* 0x000fc60000000000 */
[----:B------:R-:W-:Y:S02]  /*06f0*/  PRMT R5, R5, 0x7710, RZ ;  /* 0x0000771005057816 */ /* 0x000fe400000000ff */
[----:B--2---:R-:W-:-:S05]  /*0700*/  IADD3 R2, P0, PT, R2, UR6, RZ ;  /* 0x0000000602027c10 */ /* 0x004fca000ff1e0ff */
[----:B------:R-:W-:-:S05]  /*0710*/  IMAD.X R3, RZ, RZ, UR7, P0 ;  /* 0x00000007ff037e24 */ /* 0x000fca00080e06ff */
[----:B------:R1:W-:Y:S03]  /*0720*/  STG.E.U8 desc[UR8][R2.64], R5 ;  /* 0x0000000502007986 */ /* 0x0003e6000c101108 */
.L_x_15711:
[----:B------:R-:W-:-:S13]  /*0730*/  ISETP.GE.U32.AND P0, PT, R14, UR5, PT ;  /* 0x000000050e007c0c */ /* 0x000fda000bf06070 */
[----:B------:R-:W-:Y:S05]  /*0740*/  @P0 BRA `(.L_x_15713) ;  /* 0x00000000004c0947 */ /* 0x000fea0003800000 */
[----:B------:R-:W2:Y:S01]  /*0750*/  LDCU.64 UR6, c[0x0][0x388] ;  /* 0x00007100ff0677ac */ /* 0x000ea20008000a00 */
[C---:B01----:R-:W-:Y:S02]  /*0760*/  VIADD R2, R14.reuse, UR4 ;  /* 0x000000040e027c36 */ /* 0x043fe40008000000 */
[----:B-----5:R-:W-:Y:S02]  /*0770*/  IMAD.MOV R5, RZ, RZ, -R20 ;  /* 0x000000ffff057224 */ /* 0x020fe400078e0a14 */
[----:B------:R-:W-:-:S03]  /*0780*/  VIADD R14, R14, 0x80 ;  /* 0x000000800e0e7836 */ /* 0x000fc60000000000 */
[----:B------:R-:W-:Y:S02]  /*0790*/  PRMT R5, R5, 0x7710, RZ ;  /* 0x0000771005057816 */ /* 0x000fe400000000ff */
[----:B--2---:R-:W-:-:S05]  /*07a0*/  IADD3 R2, P0, PT, R2, UR6, RZ ;  /* 0x0000000602027c10 */ /* 0x004fca000ff1e0ff */
[----:B------:R-:W-:-:S05]  /*07b0*/  IMAD.X R3, RZ, RZ, UR7, P0 ;  /* 0x00000007ff037e24 */ /* 0x000fca00080e06ff */
[----:B------:R2:W-:Y:S03]  /*07c0*/  STG.E.U8 desc[UR8][R2.64], R5 ;  /* 0x0000000502007986 */ /* 0x0005e6000c101108 */
.L_x_15712:
[----:B------:R-:W-:-:S13]  /*07d0*/  ISETP.GE.U32.AND P0, PT, R14, UR5, PT ;  /* 0x000000050e007c0c */ /* 0x000fda000bf06070 */
[----:B------:R-:W-:Y:S05]  /*07e0*/  @P0 BREAK.RELIABLE B1 ;  /* 0x0000000000010942 */ /* 0x000fea0003800100 */
[----:B------:R-:W-:Y:S05]  /*07f0*/  @P0 BRA `(.L_x_15714) ;  /* 0x0000000000480947 */ /* 0x000fea0003800000 */
[----:B------:R-:W3:Y:S01]  /*0800*/  LDCU.64 UR6, c[0x0][0x388] ;  /* 0x00007100ff0677ac */ /* 0x000ee20008000a00 */
[C---:B012---:R-:W-:Y:S02]  /*0810*/  VIADD R2, R14.reuse, UR4 ;  /* 0x000000040e027c36 */ /* 0x047fe40008000000 */
[----:B------:R-:W-:Y:S02]  /*0820*/  IMAD.MOV R5, RZ, RZ, -R16 ;  /* 0x000000ffff057224 */ /* 0x000fe400078e0a10 */
[----:B------:R-:W-:-:S03]  /*0830*/  VIADD R14, R14, 0x80 ;  /* 0x000000800e0e7836 */ /* 0x000fc60000000000 */
[----:B------:R-:W-:Y:S02]  /*0840*/  PRMT R5, R5, 0x7710, RZ ;  /* 0x0000771005057816 */ /* 0x000fe400000000ff */
[----:B---3--:R-:W-:-:S05]  /*0850*/  IADD3 R2, P0, PT, R2, UR6, RZ ;  /* 0x0000000602027c10 */ /* 0x008fca000ff1e0ff */
[----:B------:R-:W-:-:S05]  /*0860*/  IMAD.X R3, RZ, RZ, UR7, P0 ;  /* 0x00000007ff037e24 */ /* 0x000fca00080e06ff */
[----:B------:R2:W-:Y:S03]  /*0870*/  STG.E.U8 desc[UR8][R2.64], R5 ;  /* 0x0000000502007986 */ /* 0x0005e6000c101108 */
.L_x_15713:
[----:B------:R-:W-:Y:S05]  /*0880*/  BSYNC.RELIABLE B1 ;  /* 0x0000000000017941 */ /* 0x000fea0003800100 */
.L_x_15708:
[----:B------:R-:W-:-:S13]  /*0890*/  ISETP.GE.U32.AND P0, PT, R14, UR5, PT ;  /* 0x000000050e007c0c */ /* 0x000fda000bf06070 */
[----:B012---:R-:W0:Y:S01]  /*08a0*/  @!P0 LDC.64 R4, c[0x0][0x388] ;  /* 0x0000e200ff048b82 */ /* 0x007e220000000a00 */
[C---:B------:R-:W-:Y:S01]  /*08b0*/  @!P0 VIADD R3, R14.reuse, UR4 ;  /* 0x000000040e038c36 */ /* 0x040fe20008000000 */
[----:B------:R-:W-:Y:S01]  /*08c0*/  @!P0 IADD3 R14, PT, PT, R14, 0x80, RZ ;  /* 0x000000800e0e8810 */ /* 0x000fe20007ffe0ff */
[----:B-----5:R-:W-:-:S03]  /*08d0*/  @!P0 IMAD.MOV R11, RZ, RZ, -R11 ;  /* 0x000000ffff0b8224 */ /* 0x020fc600078e0a0b */
[----:B0-----:R-:W-:-:S05]  /*08e0*/  @!P0 IADD3 R2, P1, PT, R3, R4, RZ ;  /* 0x0000000403028210 */ /* 0x001fca0007f3e0ff */
[----:B------:R-:W-:Y:S01]  /*08f0*/  @!P0 IMAD.X R3, RZ, RZ, R5, P1 ;  /* 0x000000ffff038224 */ /* 0x000fe200008e0605 */
[----:B------:R-:W-:-:S05]  /*0900*/  @!P0 PRMT R5, R11, 0x7710, RZ ;  /* 0x000077100b058816 */ /* 0x000fca00000000ff */
[----:B------:R3:W-:Y:S02]  /*0910*/  @!P0 STG.E.U8 desc[UR8][R2.64], R5 ;  /* 0x0000000502008986 */ /* 0x0007e4000c101108 */
.L_x_15714:
[----:B------:R-:W-:Y:S05]  /*0920*/  BSYNC.RECONVERGENT B0 ;  /* 0x0000000000007941 */ /* 0x000fea0003800200 */
.L_x_15707:
[----:B------:R-:W-:Y:S05]  /*0930*/  WARPSYNC.ALL ;  /* 0x0000000000007948 */ /* 0x000fea0003800000 */
[----:B------:R-:W-:-:S13]  /*0940*/  ISETP.GE.U32.AND P0, PT, R14, UR5, PT ;  /* 0x000000050e007c0c */ /* 0x000fda000bf06070 */
[----:B------:R-:W-:Y:S05]  /*0950*/  @P0 EXIT ;  /* 0x000000000000094d */ /* 0x000fea0003800000 */
[----:B------:R-:W4:Y:S01]  /*0960*/  LDCU.64 UR6, c[0x0][0x388] ;  /* 0x00007100ff0677ac */ /* 0x000f220008000a00 */
[----:B0123--:R-:W-:Y:S02]  /*0970*/  VIADD R2, R14, UR4 ;  /* 0x000000040e027c36 */ /* 0x00ffe40008000000 */
[----:B------:R-:W-:-:S05]  /*0980*/  IMAD.MOV R5, RZ, RZ, -R10 ;  /* 0x000000ffff057224 */ /* 0x000fca00078e0a0a */
[----:B------:R-:W-:Y:S02]  /*0990*/  PRMT R5, R5, 0x7710, RZ ;  /* 0x0000771005057816 */ /* 0x000fe400000000ff */
[----:B----4-:R-:W-:-:S05]  /*09a0*/  IADD3 R2, P0, PT, R2, UR6, RZ ;  /* 0x0000000602027c10 */ /* 0x010fca000ff1e0ff */
[----:B------:R-:W-:-:S05]  /*09b0*/  IMAD.X R3, RZ, RZ, UR7, P0 ;  /* 0x00000007ff037e24 */ /* 0x000fca00080e06ff */
[----:B------:R-:W-:Y:S01]  /*09c0*/  STG.E.U8 desc[UR8][R2.64], R5 ;  /* 0x0000000502007986 */ /* 0x000fe2000c101108 */
[----:B------:R-:W-:Y:S05]  /*09d0*/  EXIT ;  /* 0x000000000000794d */ /* 0x000fea0003800000 */
.L_x_15706:
        /* <DEDUP_REMOVED lines=19> */
[C---:B---3--:R-:W-:Y:S01]  /*0b10*/  PRMT R7, R8.reuse, 0x7770, RZ ;  /* 0x0000777008077816 */ /* 0x048fe200000000ff */
[----:B------:R-:W-:Y:S01]  /*0b20*/  IMAD.MOV R0, RZ, RZ, -R0 ;  /* 0x000000ffff007224 */ /* 0x000fe200078e0a00 */
[----:B------:R-:W-:Y:S01]  /*0b30*/  PRMT R8, R8, 0x7771, RZ ;  /* 0x0000777108087816 */ /* 0x000fe200000000ff */
[----:B------:R-:W-:Y:S01]  /*0b40*/  IMAD.MOV R6, RZ, RZ, -R6 ;  /* 0x000000ffff067224 */ /* 0x000fe200078e0a06 */
[C---:B----4-:R-:W-:Y:S01]  /*0b50*/  PRMT R4, R9.reuse, 0x7770, RZ ;  /* 0x0000777009047816 */ /* 0x050fe200000000ff */
[----:B------:R-:W-:Y:S01]  /*0b60*/  IMAD.MOV R7, RZ, RZ, -R7 ;  /* 0x000000ffff077224 */ /* 0x000fe200078e0a07 */
[----:B------:R-:W-:Y:S01]  /*0b70*/  PRMT R5, R9, 0x7771, RZ ;  /* 0x0000777109057816 */ /* 0x000fe200000000ff */
[----:B------:R-:W-:Y:S01]  /*0b80*/  IMAD.MOV R8, RZ, RZ, -R8 ;  /* 0x000000ffff087224 */ /* 0x000fe200078e0a08 */
[C---:B-----5:R-:W-:Y:S01]  /*0b90*/  PRMT R9, R10.reuse, 0x7770, RZ ;  /* 0x000077700a097816 */ /* 0x060fe200000000ff */
[----:B------:R-:W-:Y:S01]  /*0ba0*/  IMAD.MOV R11, RZ, RZ, -R4 ;  /* 0x000000ffff0b7224 */ /* 0x000fe200078e0a04 */
[----:B------:R-:W-:Y:S01]  /*0bb0*/  PRMT R10, R10, 0x7771, RZ ;  /* 0x000077710a0a7816 */ /* 0x000fe200000000ff */
[----:B------:R-:W-:Y:S01]  /*0bc0*/  IMAD.MOV R12, RZ, RZ, -R5 ;  /* 0x000000ffff0c7224 */ /* 0x000fe200078e0a05 */
[----:B------:R-:W-:Y:S01]  /*0bd0*/  PRMT R5, R0, 0x7710, RZ ;  /* 0x0000771000057816 */ /* 0x000fe200000000ff */
[----:B------:R-:W-:Y:S01]  /*0be0*/  IMAD.MOV R13, RZ, RZ, -R9 ;  /* 0x000000ffff0d7224 */ /* 0x000fe200078e0a09 */
[----:B------:R-:W-:Y:S01]  /*0bf0*/  PRMT R0, R6, 0x7710, RZ ;  /* 0x0000771006007816 */ /* 0x000fe200000000ff */
[----:B------:R-:W-:Y:S01]  /*0c00*/  IMAD.MOV R10, RZ, RZ, -R10 ;  /* 0x000000ffff0a7224 */ /* 0x000fe200078e0a0a */
[----:B------:R-:W-:-:S02]  /*0c10*/  PRMT R4, R8, 0x7710, RZ ;  /* 0x0000771008047816 */ /* 0x000fc400000000ff */
[----:B------:R-:W-:Y:S02]  /*0c20*/  PRMT R9, R11, 0x7710, RZ ;  /* 0x000077100b097816 */ /* 0x000fe400000000ff */
[----:B------:R-:W-:Y:S02]  /*0c30*/  PRMT R7, R7, 0x7710, RZ ;  /* 0x0000771007077816 */ /* 0x000fe400000000ff */
[----:B------:R-:W-:Y:S02]  /*0c40*/  PRMT R6, R12, 0x7710, RZ ;  /* 0x000077100c067816 */ /* 0x000fe400000000ff */
[----:B------:R-:W-:Y:S02]  /*0c50*/  PRMT R11, R13, 0x7710, RZ ;  /* 0x000077100d0b7816 */ /* 0x000fe400000000ff */
[----:B------:R-:W-:Y:S02]  /*0c60*/  PRMT R8, R10, 0x7710, RZ ;  /* 0x000077100a087816 */ /* 0x000fe400000000ff */
[----:B------:R-:W-:-:S02]  /*0c70*/  PRMT R5, R0, 0x7604, R5 ;  /* 0x0000760400057816 */ /* 0x000fc40000000005 */
        /* <DEDUP_REMOVED lines=8> */
.L_x_15715:
        /* <DEDUP_REMOVED lines=16> */
.L_x_23402:


//--------------------- .text._ZN2at6native29vectorized_elementwise_kernelILi4EZZZNS0_15neg_kernel_cudaERNS_18TensorIteratorBaseEENKUlvE0_clEvENKUlvE0_clEvEUlaE_St5arrayIPcLm2EEEEviT0_T1_ --------------------------
	.section	.text._ZN2at6native29vectorized_elementwise_kernelILi4EZZZNS0_15neg_kernel_cudaERNS_18TensorIteratorBaseEENKUlvE0_clEvENKUlvE0_clEvEUlaE_St5arrayIPcLm2EEEEviT0_T1_,"ax",@progbits
	.align	128
        .global         _ZN2at6native29vectorized_elementwise_kernelILi4EZZZNS0_15neg_kernel_cudaERNS_18TensorIteratorBaseEENKUlvE0_clEvENKUlvE0_clEvEUlaE_St5arrayIPcLm2EEEEviT0_T1_
        .type           _ZN2at6native29vectorized_elementwise_kernelILi4EZZZNS0_15neg_kernel_cudaERNS_18TensorIteratorBaseEENKUlvE0_clEvENKUlvE0_clEvEUlaE_St5arrayIPcLm2EEEEviT0_T1_,@function
        .size           _ZN2at6native29vectorized_elementwise_kernelILi4EZZZNS0_15neg_kernel_cudaERNS_18TensorIteratorBaseEENKUlvE0_clEvENKUlvE0_clEvEUlaE_St5arrayIPcLm2EEEEviT0_T1_,(.L_x_23403 - _ZN2at6native29vectorized_elementwise_kernelILi4EZZZNS0_15neg_kernel_cudaERNS_18TensorIteratorBaseEENKUlvE0_clEvENKUlvE0_clEvEUlaE_St5arrayIPcLm2EEEEviT0_T1_)
        .other          _ZN2at6native29vectorized_elementwise_kernelILi4EZZZNS0_15neg_kernel_cudaERNS_18TensorIteratorBaseEENKUlvE0_clEvENKUlvE0_clEvEUlaE_St5arrayIPcLm2EEEEviT0_T1_,@"STO_CUDA_ENTRY STV_DEFAULT"
_ZN2at6native29vectorized_elementwise_kernelILi4EZZZNS0_15neg_kernel_cudaERNS_18TensorIteratorBaseEENKUlvE0_clEvENKUlvE0_clEvEUlaE_St5arrayIPcLm2EEEEviT0_T1_:
.text._ZN2at6native29vectorized_elementwise_kernelILi4EZZZNS0_15neg_kernel_cudaERNS_18TensorIteratorBaseEENKUlvE0_clEvENKUlvE0_clEvEUlaE_St5arrayIPcLm2EEEEviT0_T1_:
        /* <DEDUP_REMOVED lines=95> */
.L_x_15719:
[----:B------:R-:W-:-:S13]  /*05f0*/  ISETP.GE.U32.AND P0, PT, R14, UR5, PT ;  /* 0x000000050e007c0c */ /* 0x000fda000bf06070 */
[----:B------:R-:W-:Y:S05]  /*0600*/  @P0 BRA `(.L_x_15721) ;  /* 0x0000000000480947 */ /* 0x000fea0003800000 */
[----:B------:R-:W1:Y:S01]  /*0610*/  LDCU.64 UR6, c[0x0][0x388] ;  /* 0x00007100ff0677ac */ /* 0x000e620008000a00 */
[C---:B0-----:R-:W-:Y:S02]  /*0620*/  VIADD R2, R14.reuse, UR4 ;  /* 0x000000040e027c36 */ /* 0x041fe40008000000 */
[----:B-----5:R-:W-:Y:S02]  /*0630*/  IMAD.MOV R5, RZ, RZ, -R18 ;  /* 0x000000ffff057224 */ /* 0x020fe400078e0a12 */
[----:B------:R-:W-:-:S03]  /*0640*/  VIADD R14, R14, 0x80 ;  /* 0x000000800e0e7836 */ /* 0x000fc60000000000 */
[----:B------:R-:W-:Y:S02]  /*0650*/  PRMT R5, R5, 0x7710, RZ ;  /* 0x0000771005057816 */ /* 0x000fe400000000ff */
[----:B-1----:R-:W-:-:S05]  /*0660*/  IADD3 R2, P0, PT, R2, UR6, RZ ;  /* 0x0000000602027c10 */ /* 0x002fca000ff1e0ff */
[----:B------:R-:W-:-:S05]  /*0670*/  IMAD.X R3, RZ, RZ, UR7, P0 ;  /* 0x00000007ff037e24 */ /* 0x000fca00080e06ff */
[----:B------:R1:W-:Y:S03]  /*0680*/  STG.E.U8 desc[UR8][R2.64], R5 ;  /* 0x0000000502007986 */ /* 0x0003e6000c101108 */
.L_x_15720:
        /* <DEDUP_REMOVED lines=10> */
.L_x_15721:
        /* <DEDUP_REMOVED lines=10> */
.L_x_15722:
        /* <DEDUP_REMOVED lines=11> */
.L_x_15723:
[----:B------:R-:W-:Y:S05]  /*0880*/  BSYNC.RELIABLE B1 ;  /* 0x0000000000017941 */ /* 0x000fea0003800100 */
.L_x_15718:
[----:B------:R-:W-:-:S13]  /*0890*/  ISETP.GE.U32.AND P0, PT, R14, UR5, PT ;  /* 0x000000050e007c0c */ /* 0x000fda000bf06070 */
[----:B012---:R-:W0:Y:S01]  /*08a0*/  @!P0 LDC.64 R4, c[0x0][0x388] ;  /* 0x0000e200ff048b82 */ /* 0x007e220000000a00 */
[C---:B------:R-:W-:Y:S02]  /*08b0*/  @!P0 VIADD R3, R14.reuse, UR4 ;  /* 0x000000040e038c36 */ /* 0x040fe40008000000 */
[----:B-----5:R-:W-:Y:S02]  /*08c0*/  @!P0 IMAD.MOV R11, RZ, RZ, -R11 ;  /* 0x000000ffff0b8224 */ /* 0x020fe400078e0a0b */
[----:B------:R-:W-:Y:S01]  /*08d0*/  @!P0 VIADD R14, R14, 0x80 ;  /* 0x000000800e0e8836 */ /* 0x000fe20000000000 */
[----:B0-----:R-:W-:-:S05]  /*08e0*/  @!P0 IADD3 R2, P1, PT, R3, R4, RZ ;  /* 0x0000000403028210 */ /* 0x001fca0007f3e0ff */
[----:B------:R-:W-:Y:S01]  /*08f0*/  @!P0 IMAD.X R3, RZ, RZ, R5, P1 ;  /* 0x000000ffff038224 */ /* 0x000fe200008e0605 */
[----:B------:R-:W-:-:S05]  /*0900*/  @!P0 PRMT R5, R11, 0x7710, RZ ;  /* 0x000077100b058816 */ /* 0x000fca00000000ff */
[----:B------:R3:W-:Y:S02]  /*0910*/  @!P0 STG.E.U8 desc[UR8][R2.64], R5 ;  /* 0x0000000502008986 */ /* 0x0007e4000c101108 */
.L_x_15724:
[----:B------:R-:W-:Y:S05]  /*0920*/  BSYNC.RECONVERGENT B0 ;  /* 0x0000000000007941 */ /* 0x000fea0003800200 */
.L_x_15717:
        /* <DEDUP_REMOVED lines=11> */
.L_x_15716:
        /* <DEDUP_REMOVED lines=17> */
[----:B------:R-:W-:Y:S01]  /*0af0*/  PRMT R9, R0, 0x7772, RZ ;  /* 0x0000777200097816 */ /* 0x000fe200000000ff */
[----:B------:R-:W-:Y:S01]  /*0b00*/  IMAD.MOV R4, RZ, RZ, -R4 ;  /* 0x000000ffff047224 */ /* 0x000fe200078e0a04 */
[C---:B---3--:R-:W-:Y:S01]  /*0b10*/  PRMT R11, R10.reuse, 0x7770, RZ ;  /* 0x000077700a0b7816 */ /* 0x048fe200000000ff */
[----:B------:R-:W-:Y:S01]  /*0b20*/  IMAD.MOV R8, RZ, RZ, -R8 ;  /* 0x000000ffff087224 */ /* 0x000fe200078e0a08 */
[C---:B------:R-:W-:Y:S01]  /*0b30*/  PRMT R6, R10.reuse, 0x7771, RZ ;  /* 0x000077710a067816 */ /* 0x040fe200000000ff */
[----:B------:R-:W-:Y:S01]  /*0b40*/  IMAD.MOV R12, RZ, RZ, -R9 ;  /* 0x000000ffff0c7224 */ /* 0x000fe200078e0a09 */
        /* <DEDUP_REMOVED lines=16> */
[----:B------:R-:W-:-:S02]  /*0c50*/  LOP3.LUT R9, R9, 0xffff, RZ, 0xc0, !PT ;  /* 0x0000ffff09097812 */ /* 0x000fc400078ec0ff */
[----:B------:R-:W-:Y:S02]  /*0c60*/  LOP3.LUT R4, R4, 0xffff, RZ, 0xc0, !PT ;  /* 0x0000ffff04047812 */ /* 0x000fe400078ec0ff */
[----:B------:R-:W-:Y:S02]  /*0c70*/  LOP3.LUT R0, R0, 0xffff, RZ, 0xc0, !PT ;  /* 0x0000ffff00007812 */ /* 0x000fe400078ec0ff */
[----:B------:R-:W-:Y:S02]  /*0c80*/  LOP3.LUT R7, R7, 0xffff, RZ, 0xc0, !PT ;  /* 0x0000ffff07077812 */ /* 0x000fe400078ec0ff */
[----:B------:R-:W-:Y:S02]  /*0c90*/  LOP3.LUT R13, R13, 0xffff, RZ, 0xc0, !PT ;  /* 0x0000ffff0d0d7812 */ /* 0x000fe400078ec0ff */
[----:B------:R-:W-:Y:S02]  /*0ca0*/  LOP3.LUT R8, R8, 0xffff, RZ, 0xc0, !PT ;  /* 0x0000ffff08087812 */ /* 0x000fe400078ec0ff */
[----:B------:R-:W-:-:S02]  /*0cb0*/  LOP3.LUT R6, R6, 0xffff, RZ, 0xc0, !PT ;  /* 0x0000ffff06067812 */ /* 0x000fc400078ec0ff */
[----:B------:R-:W-:Y:S02]  /*0cc0*/  LOP3.LUT R11, R11, 0xffff, RZ, 0xc0, !PT ;  /* 0x0000ffff0b0b7812 */ /* 0x000fe400078ec0ff */
        /* <DEDUP_REMOVED lines=9> */
.L_x_15725:
        /* <DEDUP_REMOVED lines=10> */
.L_x_23403:


//--------------------- .text._ZN2at6native29vectorized_elementwise_kernelILi8EZZZNS0_15neg_kernel_cudaERNS_18TensorIteratorBaseEENKUlvE0_clEvENKUlvE0_clEvEUlaE_St5arrayIPcLm2EEEEviT0_T1_ --------------------------
	.section	.text._ZN2at6native29vectorized_elementwise_kernelILi8EZZZNS0_15neg_kernel_cudaERNS_18TensorIteratorBaseEENKUlvE0_clEvENKUlvE0_clEvEUlaE_St5arrayIPcLm2EEEEviT0_T1_,"ax",@progbits
	.align	128
        .global         _ZN2at6native29vectorized_elementwise_kernelILi8EZZZNS0_15neg_kernel_cudaERNS_18TensorIteratorBaseEENKUlvE0_clEvENKUlvE0_clEvEUlaE_St5arrayIPcLm2EEEEviT0_T1_
        .type           _ZN2at6native29vectorized_elementwise_kernelILi8EZZZNS0_15neg_kernel_cudaERNS_18TensorIteratorBaseEENKUlvE0_clEvENKUlvE0_clEvEUlaE_St5arrayIPcLm2EEEEviT0_T1_,@function
        .size           _ZN2at6native29vectorized_elementwise_kernelILi8EZZZNS0_15neg_kernel_cudaERNS_18TensorIteratorBaseEENKUlvE0_clEvENKUlvE0_clEvEUlaE_St5arrayIPcLm2EEEEviT0_T1_,(.L_x_23404 - _ZN2at6native29vectorized_elementwise_kernelILi8EZZZNS0_15neg_kernel_cudaERNS_18TensorIteratorBaseEENKUlvE0_clEvENKUlvE0_clEvEUlaE_St5arrayIPcLm2EEEEviT0_T1_)
        .other          _ZN2at6native29vectorized_elementwise_kernelILi8EZZZNS0_15neg_kernel_cudaERNS_18TensorIteratorBaseEENKUlvE0_clEvENKUlvE0_clEvEUlaE_St5arrayIPcLm2EEEEviT0_T1_,@"STO_CUDA_ENTRY STV_DEFAULT"
_ZN2at6native29vectorized_elementwise_kernelILi8EZZZNS0_15neg_kernel_cudaERNS_18TensorIteratorBaseEENKUlvE0_clEvENKUlvE0_clEvEUlaE_St5arrayIPcLm2EEEEviT0_T1_:
.text._ZN2at6native29vectorized_elementwise_kernelILi8EZZZNS0_15neg_kernel_cudaERNS_18TensorIteratorBaseEENKUlvE0_clEvENKUlvE0_clEvEUlaE_St5arrayIPcLm2EEEEviT0_T1_:
[----:B------:R-:W-:Y:S01]  /*0000*/  LDC R1, c[0x0][0x37c] ;  /* 0x0000df00ff017b82 */ /* 0x000fe20000000800 */
[----:B------:R-:W-:Y:S05]  /*0010*/  EXIT ;  /* 0x000000000000794d */ /* 0x000fea0003800000 */
.L_x_15726:
        /* <DEDUP_REMOVED lines=14> */
.L_x_23404:


//--------------------- .text._ZN2at6native18elementwise_kernelILi128ELi4EZNS0_15gpu_kernel_implIZZZNS0_15neg_kernel_cudaERNS_18TensorIteratorBaseEENKUlvE0_clEvENKUlvE_clEvEUlhE_EEvS4_RKT_EUliE_EEviT1_ --------------------------
	.section	.text._ZN2at6native18elementwise_kernelILi128ELi4EZNS0_15gpu_kernel_implIZZZNS0_15neg_kernel_cudaERNS_18TensorIteratorBaseEENKUlvE0_clEvENKUlvE_clEvEUlhE_EEvS4_RKT_EUliE_EEviT1_,"ax",@progbits
	.align	128
        .global         _ZN2at6native18elementwise_kernelILi128ELi4EZNS0_15gpu_kernel_implIZZZNS0_15neg_kernel_cudaERNS_18TensorIteratorBaseEENKUlvE0_clEvENKUlvE_clEvEUlhE_EEvS4_RKT_EUliE_EEviT1_
        .type           _ZN2at6native18elementwise_kernelILi128ELi4EZNS0_15gpu_kernel_implIZZZNS0_15neg_kernel_cudaERNS_18TensorIteratorBaseEENKUlvE0_clEvENKUlvE_clEvEUlhE_EEvS4_RKT_EUliE_EEviT1_,@function
        .size           _ZN2at6native18elementwise_kernelILi128ELi4EZNS0_15gpu_kernel_implIZZZNS0_15neg_kernel_cudaERNS_18TensorIteratorBaseEENKUlvE0_clEvENKUlvE_clEvEUlhE_EEvS4_RKT_EUliE_EEviT1_,(.L_x_23405 - _ZN2at6native18elementwise_kernelILi128ELi4EZNS0_15gpu_kernel_implIZZZNS0_15neg_kernel_cudaERNS_18TensorIteratorBaseEENKUlvE0_clEvENKUlvE_clEvEUlhE_EEvS4_RKT_EUliE_EEviT1_)
        .other          _ZN2at6native18elementwise_kernelILi128ELi4EZNS0_15gpu_kernel_implIZZZNS0_15neg_kernel_cudaERNS_18TensorIteratorBaseEENKUlvE0_clEvENKUlvE_clEvEUlhE_EEvS4_RKT_EUliE_EEviT1_,@"STO_CUDA_ENTRY STV_DEFAULT"
_ZN2at6native18elementwise_kernelILi128ELi4EZNS0_15gpu_kernel_implIZZZNS0_15neg_kernel_cudaERNS_18TensorIteratorBaseEENKUlvE0_clEvENKUlvE_clEvEUlhE_EEvS4_RKT_EUliE_EEviT1_:
.text._ZN2at6native18elementwise_kernelILi128ELi4EZNS0_15gpu_kernel_implIZZZNS0_15neg_kernel_cudaERNS_18TensorIteratorBaseEENKUlvE0_clEvENKUlvE_clEvEUlhE_EEvS4_RKT_EUliE_EEviT1_:
        /* <DEDUP_REMOVED lines=319> */
.L_x_15729:
        /* <DEDUP_REMOVED lines=16> */
.L_x_15733:
[----:B------:R0:W5:Y:S01]  /*14f0*/  LDG.E.U8 R0, desc[UR36][R4.64] ;  /* 0x0000002404007981 */ /* 0x000162000c1e1100 */
[----:B------:R-:W-:Y:S05]  /*1500*/  BRA `(.L_x_15735) ;  /* 0x0000000c005c7947 */ /* 0x000fea0003800000 */
.L_x_15732:
        /* <DEDUP_REMOVED lines=8> */
.L_x_15737:
[----:B------:R3:W5:Y:S01]  /*1590*/  LDG.E.U8 R0, desc[UR36][R4.64] ;  /* 0x0000002404007981 */ /* 0x000762000c1e1100 */
[----:B------:R-:W-:Y:S05]  /*15a0*/  BRA `(.L_x_15735) ;  /* 0x0000000c00347947 */ /* 0x000fea0003800000 */
.L_x_15736:
[----:B------:R0:W5:Y:S01]  /*15b0*/  LDG.E.U16 R0, desc[UR36][R4.64] ;  /* 0x0000002404007981 */ /* 0x000162000c1e1500 */
[----:B------:R-:W-:Y:S05]  /*15c0*/  BRA `(.L_x_15735) ;  /* 0x0000000c002c7947 */ /* 0x000fea0003800000 */
.L_x_15731:
        /* <DEDUP_REMOVED lines=10> */
.L_x_15739:
[----:B------:R-:W2:Y:S02]  /*1670*/  LDG.E.U16 R2, desc[UR36][R4.64] ;  /* 0x0000002404027981 */ /* 0x000ea4000c1e1500 */
[----:B--2---:R-:W-:-:S06]  /*1680*/  HADD2.F32 R2, -RZ, R2.H0_H0 ;  /* 0x20000002ff027230 */ /* 0x004fcc0000004100 */
[----:B------:R-:W0:Y:S02]  /*1690*/  F2I.S64.TRUNC R2, R2 ;  /* 0x0000000200027311 */ /* 0x000e24000020d900 */
[----:B0-----:R-:W-:Y:S01]  /*16a0*/  PRMT R0, R2, 0x7610, R0 ;  /* 0x0000761002007816 */ /* 0x001fe20000000000 */
[----:B------:R-:W-:Y:S06]  /*16b0*/  BRA `(.L_x_15735) ;  /* 0x0000000800f07947 */ /* 0x000fec0003800000 */
.L_x_15738:
        /* <DEDUP_REMOVED lines=10> */
.L_x_15741:
[----:B------:R-:W2:Y:S02]  /*1760*/  LDG.E.U16 R4, desc[UR36][R4.64] ;  /* 0x0000002404047981 */ /* 0x000ea4000c1e1500 */
[----:B--2---:R-:W-:-:S06]  /*1770*/  HADD2.F32 R2, -RZ, R4.H0_H0 ;  /* 0x20000004ff027230 */ /* 0x004fcc0000004100 */
[----:B------:R-:W0:Y:S02]  /*1780*/  F2I.S64.TRUNC R2, R2 ;  /* 0x0000000200027311 */ /* 0x000e24000020d900 */
[----:B0-----:R-:W-:Y:S01]  /*1790*/  PRMT R0, R2, 0x7610, R0 ;  /* 0x0000761002007816 */ /* 0x001fe20000000000 */
[----:B------:R-:W-:Y:S06]  /*17a0*/  BRA `(.L_x_15735) ;  /* 0x0000000800b47947 */ /* 0x000fec0003800000 */
.L_x_15740:
[----:B------:R-:W2:Y:S02]  /*17b0*/  LDG.E.64 R2, desc[UR36][R4.64] ;  /* 0x0000002404027981 */ /* 0x000ea4000c1e1b00 */
[----:B--2---:R-:W0:Y:S02]  /*17c0*/  F2I.S64.F64.TRUNC R2, R2 ;  /* 0x0000000200027311 */ /* 0x004e24000030d900 */
[----:B0-----:R-:W-:Y:S01]  /*17d0*/  PRMT R0, R2, 0x7610, R0 ;  /* 0x0000761002007816 */ /* 0x001fe20000000000 */
[----:B------:R-:W-:Y:S06]  /*17e0*/  BRA `(.L_x_15735) ;  /* 0x0000000800a47947 */ /* 0x000fec0003800000 */
.L_x_15730:
        /* <DEDUP_REMOVED lines=12> */
.L_x_15744:
[----:B------:R-:W2:Y:S02]  /*18b0*/  LDG.E.64 R4, desc[UR36][R4.64] ;  /* 0x0000002404047981 */ /* 0x000ea4000c1e1b00 */
[----:B--2---:R-:W0:Y:S02]  /*18c0*/  F2I.S64.F64.TRUNC R2, R4 ;  /* 0x0000000400027311 */ /* 0x004e24000030d900 */
[----:B0-----:R-:W-:Y:S01]  /*18d0*/  PRMT R0, R2, 0x7610, R0 ;  /* 0x0000761002007816 */ /* 0x001fe20000000000 */
[----:B------:R-:W-:Y:S06]  /*18e0*/  BRA `(.L_x_15735) ;  /* 0x0000000800647947 */ /* 0x000fec0003800000 */
.L_x_15743:
        /* <DEDUP_REMOVED lines=27> */
.L_x_15746:
        /* <DEDUP_REMOVED lines=14> */
.L_x_15745:
[----:B------:R-:W2:Y:S02]  /*1b80*/  LDG.E.U16 R2, desc[UR36][R4.64] ;  /* 0x0000002404027981 */ /* 0x000ea4000c1e1500 */
[----:B--2---:R-:W-:-:S06]  /*1b90*/  IMAD.U32 R2, R2, 0x10000, RZ ;  /* 0x0001000002027824 */ /* 0x004fcc00078e00ff */
[----:B------:R-:W0:Y:S02]  /*1ba0*/  F2I.S64.TRUNC R2, R2 ;  /* 0x0000000200027311 */ /* 0x000e24000020d900 */
[----:B0-----:R-:W-:Y:S01]  /*1bb0*/  PRMT R0, R2, 0x7610, R0 ;  /* 0x0000761002007816 */ /* 0x001fe20000000000 */
[----:B------:R-:W-:Y:S06]  /*1bc0*/  BRA `(.L_x_15735) ;  /* 0x0000000400ac7947 */ /* 0x000fec0003800000 */
.L_x_15742:
        /* <DEDUP_REMOVED lines=10> */
.L_x_15749:
        /* <DEDUP_REMOVED lines=21> */
.L_x_15753:
[----:B------:R-:W-:Y:S05]  /*1dc0*/  BSYNC.RECONVERGENT B1 ;  /* 0x0000000000017941 */ /* 0x000fea0003800200 */
.L_x_15752:
[----:B------:R-:W-:Y:S02]  /*1dd0*/  SHF.L.U32 R0, R0, 0x14, RZ ;  /* 0x0000001400007819 */ /* 0x000fe400000006ff */
[----:B------:R-:W-:-:S04]  /*1de0*/  LEA R2, R2, 0x3b800000, 0x17 ;  /* 0x3b80000002027811 */ /* 0x000fc800078eb8ff */
[----:B------:R-:W-:-:S07]  /*1df0*/  LOP3.LUT R2, R2, R0, R7, 0xfe, !PT ;  /* 0x0000000002027212 */ /* 0x000fce00078efe07 */
.L_x_15751:
[----:B------:R-:W-:Y:S05]  /*1e00*/  BSYNC.RECONVERGENT B0 ;  /* 0x0000000000007941 */ /* 0x000fea0003800200 */
.L_x_15750:
[----:B------:R-:W0:Y:S02]  /*1e10*/  F2I.S64.TRUNC R2, R2 ;  /* 0x0000000200027311 */ /* 0x000e24000020d900 */
[----:B0-----:R-:W-:Y:S01]  /*1e20*/  PRMT R0, R2, 0x7610, R0 ;  /* 0x0000761002007816 */ /* 0x001fe20000000000 */
[----:B------:R-:W-:Y:S06]  /*1e30*/  BRA `(.L_x_15735) ;  /* 0x0000000400107947 */ /* 0x000fec0003800000 */
.L_x_15748:
        /* <DEDUP_REMOVED lines=21> */
.L_x_15757:
[----:B------:R-:W-:Y:S05]  /*1f90*/  BSYNC.RECONVERGENT B1 ;  /* 0x0000000000017941 */ /* 0x000fea0003800200 */
.L_x_15756:
[----:B------:R-:W-:Y:S01]  /*1fa0*/  IMAD.SHL.U32 R0, R0, 0x200000, RZ ;  /* 0x0020000000007824 */ /* 0x000fe200078e00ff */
[----:B------:R-:W-:-:S04]  /*1fb0*/  LEA R2, R2, 0x37800000, 0x17 ;  /* 0x3780000002027811 */ /* 0x000fc800078eb8ff */
[----:B------:R-:W-:-:S07]  /*1fc0*/  LOP3.LUT R2, R2, R0, R7, 0xfe, !PT ;  /* 0x0000000002027212 */ /* 0x000fce00078efe07 */
.L_x_15755:
[----:B------:R-:W-:Y:S05]  /*1fd0*/  BSYNC.RECONVERGENT B0 ;  /* 0x0000000000007941 */ /* 0x000fea0003800200 */
.L_x_15754:
[----:B------:R-:W0:Y:S02]  /*1fe0*/  F2I.S64.TRUNC R2, R2 ;  /* 0x0000000200027311 */ /* 0x000e24000020d900 */
[----:B0-----:R-:W-:Y:S01]  /*1ff0*/  PRMT R0, R2, 0x7610, R0 ;  /* 0x0000761002007816 */ /* 0x001fe20000000000 */
[----:B------:R-:W-:Y:S06]  /*2000*/  BRA `(.L_x_15735) ;  /* 0x00000000009c7947 */ /* 0x000fec0003800000 */
.L_x_15747:
[----:B------:R-:W-:-:S09]  /*2010*/  UISETP.NE.AND UP0, UPT, UR4, 0x1c, UPT ;  /* 0x0000001c0400788c */ /* 0x000fd2000bf05270 */
[----:B------:R-:W-:Y:S05]  /*2020*/  BRA.U !UP0, `(.L_x_15758) ;  /* 0x0000000108907547 */ /* 0x000fea000b800000 */
[----:B------:R-:W-:-:S09]  /*2030*/  UISETP.NE.AND UP0, UPT, UR4, 0x1d, UPT ;  /* 0x0000001d0400788c */ /* 0x000fd2000bf05270 */
[----:B------:R-:W-:Y:S05]  /*2040*/  BRA.U !UP0, `(.L_x_15759) ;  /* 0x0000000108807547 */ /* 0x000fea000b800000 */
[----:B------:R-:W-:-:S09]  /*2050*/  UISETP.NE.AND UP0, UPT, UR4, 0x2c, UPT ;  /* 0x0000002c0400788c */ /* 0x000fd2000bf05270 */
[----:B------:R-:W-:Y:S05]  /*2060*/  BRA.U !UP0, `(.L_x_15760) ;  /* 0x0000000108487547 */ /* 0x000fea000b800000 */
.L_x_15734:
        /* <DEDUP_REMOVED lines=16> */
.L_x_15761:
[----:B------:R-:W-:Y:S01]  /*2170*/  PRMT R0, RZ, 0x7610, R0 ;  /* 0x00007610ff007816 */ /* 0x000fe20000000000 */
[----:B------:R-:W-:Y:S06]  /*2180*/  BRA `(.L_x_15735) ;  /* 0x00000000003c7947 */ /* 0x000fec0003800000 */
.L_x_15760:
        /* <DEDUP_REMOVED lines=8> */
.L_x_15763:
[----:B------:R-:W-:Y:S05]  /*2210*/  BSYNC.RECONVERGENT B0 ;  /* 0x0000000000007941 */ /* 0x000fea0003800200 */
.L_x_15762:
[----:B------:R-:W0:Y:S02]  /*2220*/  F2I.S64.TRUNC R2, R2 ;  /* 0x0000000200027311 */ /* 0x000e24000020d900 */
[----:B0-----:R-:W-:Y:S01]  /*2230*/  PRMT R0, R2, 0x7610, R0 ;  /* 0x0000761002007816 */ /* 0x001fe20000000000 */
[----:B------:R-:W-:Y:S06]  /*2240*/  BRA `(.L_x_15735) ;  /* 0x00000000000c7947 */ /* 0x000fec0003800000 */
.L_x_15759:
[----:B------:R2:W5:Y:S01]  /*2250*/  LDG.E.U8 R0, desc[UR36][R4.64] ;  /* 0x0000002404007981 */ /* 0x000562000c1e1100 */
[----:B------:R-:W-:Y:S05]  /*2260*/  BRA `(.L_x_15735) ;  /* 0x0000000000047947 */ /* 0x000fea0003800000 */
.L_x_15758:
[----:B------:R1:W5:Y:S02]  /*2270*/  LDG.E.U8 R0, desc[UR36][R4.64] ;  /* 0x0000002404007981 */ /* 0x000364000c1e1100 */
.L_x_15735:
[----:B------:R-:W0:Y:S02]  /*2280*/  LDCU.64 UR6, c[0x0][0x580] ;  /* 0x0000b000ff0677ac */ /* 0x000e240008000a00 */
[----:B012345:R-:W-:Y:S01]  /*2290*/  IMAD.MOV R5, RZ, RZ, -R0 ;  /* 0x000000ffff057224 */ /* 0x03ffe200078e0a00 */
[----:B------:R-:W-:Y:S01]  /*22a0*/  BSSY.RECONVERGENT B6, `(.L_x_15764) ;  /* 0x00000e8000067945 */ /* 0x000fe20003800200 */
[----:B------:R-:W-:-:S03]  /*22b0*/  UPRMT UR4, UR42, 0x9910, URZ ;  /* 0x000099102a047896 */ /* 0x000fc600080000ff */
[----:B------:R-:W-:Y:S01]  /*22c0*/  PRMT R5, R5, 0x7710, RZ ;  /* 0x0000771005057816 */ /* 0x000fe200000000ff */
        /* <DEDUP_REMOVED lines=14> */
.L_x_15768:
[----:B------:R3:W-:Y:S01]  /*23b0*/  STG.E.U8 desc[UR36][R2.64], R5 ;  /* 0x0000000502007986 */ /* 0x0007e2000c101124 */
[----:B------:R-:W-:Y:S05]  /*23c0*/  BRA `(.L_x_15770) ;  /* 0x0000000c00547947 */ /* 0x000fea0003800000 */
.L_x_15767:
        /* <DEDUP_REMOVED lines=10> */
.L_x_15772:
[----:B------:R-:W-:-:S05]  /*2470*/  LOP3.LUT R5, R5, 0xff, RZ, 0xc0, !PT ;  /* 0x000000ff05057812 */ /* 0x000fca00078ec0ff */
[----:B------:R1:W-:Y:S01]  /*2480*/  STG.E desc[UR36][R2.64], R5 ;  /* 0x0000000502007986 */ /* 0x0003e2000c101924 */
[----:B------:R-:W-:Y:S05]  /*2490*/  BRA `(.L_x_15770) ;  /* 0x0000000c00207947 */ /* 0x000fea0003800000 */
.L_x_15771:
[----:B------:R-:W-:-:S05]  /*24a0*/  LOP3.LUT R5, R5, 0xff, RZ, 0xc0, !PT ;  /* 0x000000ff05057812 */ /* 0x000fca00078ec0ff */
[----:B------:R2:W-:Y:S01]  /*24b0*/  STG.E.U16 desc[UR36][R2.64], R5 ;  /* 0x0000000502007986 */ /* 0x0005e2000c101524 */
[----:B------:R-:W-:Y:S05]  /*24c0*/  BRA `(.L_x_15770) ;  /* 0x0000000c00147947 */ /* 0x000fea0003800000 */
.L_x_15766:
[----:B------:R-:W-:-:S09]  /*24d0*/  UISETP.GT.AND UP0, UPT, UR4, 0x6, UPT ;  /* 0x000000060400788c */ /* 0x000fd2000bf04270 */
[----:B------:R-:W-:Y:S05]  /*24e0*/  BRA.U UP0, `(.L_x_15773) ;  /* 0x0000000100347547 */ /* 0x000fea000b800000 */
[----:B------:R-:W-:-:S09]  /*24f0*/  UISETP.NE.AND UP0, UPT, UR4, 0x5, UPT ;  /* 0x000000050400788c */ /* 0x000fd2000bf05270 */
[----:B------:R-:W-:Y:S05]  /*2500*/  BRA.U !UP0, `(.L_x_15774) ;  /* 0x0000000108187547 */ /* 0x000fea000b800000 */
[----:B------:R-:W-:-:S09]  /*2510*/  UISETP.NE.AND UP0, UPT, UR4, 0x6, UPT ;  /* 0x000000060400788c */ /* 0x000fd2000bf05270 */
[----:B------:R-:W-:Y:S05]  /*2520*/  BRA.U UP0, `(.L_x_15769) ;  /* 0x00000009005c7547 */ /* 0x000fea000b800000 */
[----:B------:R-:W-:-:S06]  /*2530*/  LOP3.LUT R5, R5, 0xff, RZ, 0xc0, !PT ;  /* 0x000000ff05057812 */ /* 0x000fcc00078ec0ff */
[----:B------:R-:W0:Y:S02]  /*2540*/  I2F.U16 R5, R5 ;  /* 0x0000000500057306 */ /* 0x000e240000101000 */
[----:B0-----:R0:W-:Y:S01]  /*2550*/  STG.E desc[UR36][R2.64], R5 ;  /* 0x0000000502007986 */ /* 0x0011e2000c101924 */
[----:B------:R-:W-:Y:S05]  /*2560*/  BRA `(.L_x_15770) ;  /* 0x0000000800ec7947 */ /* 0x000fea0003800000 */
.L_x_15774:
[----:B------:R-:W-:-:S04]  /*2570*/  LOP3.LUT R5, R5, 0xff, RZ, 0xc0, !PT ;  /* 0x000000ff05057812 */ /* 0x000fc800078ec0ff */
[----:B------:R-:W0:Y:S02]  /*2580*/  I2F.U16 R0, R5 ;  /* 0x0000000500007306 */ /* 0x000e240000101000 */
[----:B0-----:R-:W-:-:S05]  /*2590*/  F2FP.F16.F32.PACK_AB R0, RZ, R0 ;  /* 0x00000000ff00723e */ /* 0x001fca00000000ff */
[----:B------:R0:W-:Y:S01]  /*25a0*/  STG.E.U16 desc[UR36][R2.64], R0 ;  /* 0x0000000002007986 */ /* 0x0001e2000c101524 */
[----:B------:R-:W-:Y:S05]  /*25b0*/  BRA `(.L_x_15770) ;  /* 0x0000000800d87947 */ /* 0x000fea0003800000 */
.L_x_15773:
[----:B------:R-:W-:-:S09]  /*25c0*/  UISETP.NE.AND UP0, UPT, UR4, 0x7, UPT ;  /* 0x000000070400788c */ /* 0x000fd2000bf05270 */
[----:B------:R-:W-:Y:S05]  /*25d0*/  BRA.U !UP0, `(.L_x_15775) ;  /* 0x00000001083c7547 */ /* 0x000fea000b800000 */
[----:B------:R-:W-:-:S09]  /*25e0*/  UISETP.NE.AND UP0, UPT, UR4, 0x8, UPT ;  /* 0x000000080400788c */ /* 0x000fd2000bf05270 */
[----:B------:R-:W-:Y:S05]  /*25f0*/  BRA.U !UP0, `(.L_x_15776) ;  /* 0x00000001081c7547 */ /* 0x000fea000b800000 */
[----:B------:R-:W-:-:S09]  /*2600*/  UISETP.NE.AND UP0, UPT, UR4, 0x9, UPT ;  /* 0x000000090400788c */ /* 0x000fd2000bf05270 */
[----:B------:R-:W-:Y:S05]  /*2610*/  BRA.U UP0, `(.L_x_15769) ;  /* 0x0000000900207547 */ /* 0x000fea000b800000 */
[----:B------:R-:W-:Y:S01]  /*2620*/  LOP3.LUT R5, R5, 0xff, RZ, 0xc0, !PT ;  /* 0x000000ff05057812 */ /* 0x000fe200078ec0ff */
[----:B------:R-:W-:-:S03]  /*2630*/  IMAD.MOV.U32 R7, RZ, RZ, RZ ;  /* 0x000000ffff077224 */ /* 0x000fc600078e00ff */
[----:B------:R-:W0:Y:S02]  /*2640*/  I2F.U16 R6, R5 ;  /* 0x0000000500067306 */ /* 0x000e240000101000 */
[----:B0-----:R0:W-:Y:S01]  /*2650*/  STG.E.64 desc[UR36][R2.64], R6 ;  /* 0x0000000602007986 */ /* 0x0011e2000c101b24 */
[----:B------:R-:W-:Y:S05]  /*2660*/  BRA `(.L_x_15770) ;  /* 0x0000000800ac7947 */ /* 0x000fea0003800000 */
.L_x_15776:
[----:B------:R-:W-:-:S06]  /*2670*/  LOP3.LUT R5, R5, 0xff, RZ, 0xc0, !PT ;  /* 0x000000ff05057812 */ /* 0x000fcc00078ec0ff */
[----:B------:R-:W0:Y:S02]  /*2680*/  I2F.U16 R5, R5 ;  /* 0x0000000500057306 */ /* 0x000e240000101000 */
[----:B0-----:R-:W-:-:S04]  /*2690*/  F2FP.F16.F32.PACK_AB R5, RZ, R5 ;  /* 0x00000005ff05723e */ /* 0x001fc800000000ff */
[----:B------:R-:W-:-:S05]  /*26a0*/  PRMT R5, R5, 0x5410, RZ ;  /* 0x0000541005057816 */ /* 0x000fca00000000ff */
[----:B------:R0:W-:Y:S01]  /*26b0*/  STG.E desc[UR36][R2.64], R5 ;  /* 0x0000000502007986 */ /* 0x0001e2000c101924 */
[----:B------:R-:W-:Y:S05]  /*26c0*/  BRA `(.L_x_15770) ;  /* 0x0000000800947947 */ /* 0x000fea0003800000 */
.L_x_15775:
[----:B------:R-:W-:-:S06]  /*26d0*/  LOP3.LUT R5, R5, 0xff, RZ, 0xc0, !PT ;  /* 0x000000ff05057812 */ /* 0x000fcc00078ec0ff */
[----:B------:R-:W0:Y:S02]  /*26e0*/  I2F.F64.U16 R4, R5 ;  /* 0x0000000500047312 */ /* 0x000e240000101800 */
[----:B0-----:R0:W-:Y:S01]  /*26f0*/  STG.E.64 desc[UR36][R2.64], R4 ;  /* 0x0000000402007986 */ /* 0x0011e2000c101b24 */
[----:B------:R-:W-:Y:S05]  /*2700*/  BRA `(.L_x_15770) ;  /* 0x0000000800847947 */ /* 0x000fea0003800000 */
.L_x_15765:
        /* <DEDUP_REMOVED lines=12> */
.L_x_15779:
[----:B------:R-:W-:Y:S02]  /*27d0*/  LOP3.LUT R5, R5, 0xff, RZ, 0xc0, !PT ;  /* 0x000000ff05057812 */ /* 0x000fe400078ec0ff */
[----:B------:R-:W-:-:S04]  /*27e0*/  CS2R R6, SRZ ;  /* 0x0000000000067805 */ /* 0x000fc8000001ff00 */
[----:B------:R-:W0:Y:S02]  /*27f0*/  I2F.F64.U16 R4, R5 ;  /* 0x0000000500047312 */ /* 0x000e240000101800 */
[----:B0-----:R0:W-:Y:S01]  /*2800*/  STG.E.128 desc[UR36][R2.64], R4 ;  /* 0x0000000402007986 */ /* 0x0011e2000c101d24 */
[----:B------:R-:W-:Y:S05]  /*2810*/  BRA `(.L_x_15770) ;  /* 0x0000000800407947 */ /* 0x000fea0003800000 */
.L_x_15778:
        /* <DEDUP_REMOVED lines=8> */
[----:B------:R-:W-:Y:S02]  /*28a0*/  IMAD.MOV.U32 R5, RZ, RZ, 0x7f ;  /* 0x0000007fff057424 */ /* 0x000fe400078e00ff */
[----:B------:R-:W0:Y:S02]  /*28b0*/  I2F.U16 R7, R0 ;  /* 0x0000000000077306 */ /* 0x000e240000101000 */
        /* <DEDUP_REMOVED lines=8> */
.L_x_15783:
[----:B------:R-:W-:Y:S05]  /*2940*/  BSYNC.RECONVERGENT B0 ;  /* 0x0000000000007941 */ /* 0x000fea0003800200 */
.L_x_15782:
[----:B------:R0:W-:Y:S01]  /*2950*/  STG.E.U8 desc[UR36][R2.64], R5 ;  /* 0x0000000502007986 */ /* 0x0001e2000c101124 */
[----:B------:R-:W-:Y:S05]  /*2960*/  BRA `(.L_x_15770) ;  /* 0x0000000400ec7947 */ /* 0x000fea0003800000 */
.L_x_15781:
[----:B------:R-:W-:-:S04]  /*2970*/  LOP3.LUT R0, R5, 0xff, RZ, 0xc0, !PT ;  /* 0x000000ff05007812 */ /* 0x000fc800078ec0ff */
        /* <DEDUP_REMOVED lines=16> */
.L_x_15780:
[----:B------:R-:W-:-:S04]  /*2a80*/  LOP3.LUT R5, R5, 0xff, RZ, 0xc0, !PT ;  /* 0x000000ff05057812 */ /* 0x000fc800078ec0ff */
[----:B------:R-:W0:Y:S02]  /*2a90*/  I2F.U16 R0, R5 ;  /* 0x0000000500007306 */ /* 0x000e240000101000 */
[----:B0-----:R-:W-:-:S05]  /*2aa0*/  F2FP.BF16.F32.PACK_AB R0, RZ, R0 ;  /* 0x00000000ff00723e */ /* 0x001fca00000010ff */
[----:B------:R0:W-:Y:S01]  /*2ab0*/  STG.E.U16 desc[UR36][R2.64], R0 ;  /* 0x0000000002007986 */ /* 0x0001e2000c101524 */
[----:B------:R-:W-:Y:S05]  /*2ac0*/  BRA `(.L_x_15770) ;  /* 0x0000000400947947 */ /* 0x000fea0003800000 */
.L_x_15777:
        /* <DEDUP_REMOVED lines=8> */
[----:B------:R-:W-:-:S05]  /*2b50*/  LOP3.LUT R5, R5, 0xff, RZ, 0xc0, !PT ;  /* 0x000000ff05057812 */ /* 0x000fca00078ec0ff */
[----:B------:R0:W-:Y:S01]  /*2b60*/  STG.E.U16 desc[UR36][R2.64], R5 ;  /* 0x0000000502007986 */ /* 0x0001e2000c101524 */
[----:B------:R-:W-:Y:S05]  /*2b70*/  BRA `(.L_x_15770) ;  /* 0x0000000400687947 */ /* 0x000fea0003800000 */
.L_x_15786:
[----:B------:R-:W-:Y:S01]  /*2b80*/  LOP3.LUT R5, R5, 0xff, RZ, 0xc0, !PT ;  /* 0x000000ff05057812 */ /* 0x000fe200078ec0ff */
[----:B------:R-:W-:Y:S01]  /*2b90*/  BSSY.RECONVERGENT B0, `(.L_x_15787) ;  /* 0x0000012000007945 */ /* 0x000fe20003800200 */
[----:B------:R-:W-:-:S04]  /*2ba0*/  MOV R0, 0x80 ;  /* 0x0000008000007802 */ /* 0x000fc80000000f00 */
[----:B------:R-:W0:Y:S02]  /*2bb0*/  I2F.U16 R5, R5 ;  /* 0x0000000500057306 */ /* 0x000e240000101000 */
        /* <DEDUP_REMOVED lines=9> */
.L_x_15789:
[----:B------:R-:W-:-:S04]  /*2c50*/  SHF.R.U32.HI R0, RZ, 0x14, R5 ;  /* 0x00000014ff007819 */ /* 0x000fc80000011605 */
[----:B------:R-:W-:-:S04]  /*2c60*/  LOP3.LUT R0, R0, 0x1, RZ, 0xc0, !PT ;  /* 0x0000000100007812 */ /* 0x000fc800078ec0ff */
[----:B------:R-:W-:-:S04]  /*2c70*/  IADD3 R0, PT, PT, R5, 0x487ffff, R0 ;  /* 0x0487ffff05007810 */ /* 0x000fc80007ffe000 */
[----:B------:R-:W-:-:S04]  /*2c80*/  SHF.R.U32.HI R0, RZ, 0x14, R0 ;  /* 0x00000014ff007819 */ /* 0x000fc80000011600 */
[----:B------:R-:W-:-:S07]  /*2c90*/  LOP3.LUT R4, R0, 0xff, RZ, 0xc0, !PT ;  /* 0x000000ff00047812 */ /* 0x000fce00078ec0ff */
.L_x_15790:
[----:B------:R-:W-:-:S07]  /*2ca0*/  PRMT R0, R4, 0x7610, R0 ;  /* 0x0000761004007816 */ /* 0x000fce0000000000 */
.L_x_15788:
[----:B------:R-:W-:Y:S05]  /*2cb0*/  BSYNC.RECONVERGENT B0 ;  /* 0x0000000000007941 */ /* 0x000fea0003800200 */
.L_x_15787:
[----:B------:R0:W-:Y:S01]  /*2cc0*/  STG.E.U8 desc[UR36][R2.64], R0 ;  /* 0x0000000002007986 */ /* 0x0001e2000c101124 */
[----:B------:R-:W-:Y:S05]  /*2cd0*/  BRA `(.L_x_15770) ;  /* 0x0000000400107947 */ /* 0x000fea0003800000 */
.L_x_15785:
[----:B------:R-:W-:Y:S01]  /*2ce0*/  LOP3.LUT R5, R5, 0xff, RZ, 0xc0, !PT ;  /* 0x000000ff05057812 */ /* 0x000fe200078ec0ff */
[----:B------:R-:W-:Y:S01]  /*2cf0*/  BSSY.RECONVERGENT B0, `(.L_x_15791) ;  /* 0x0000012000007945 */ /* 0x000fe20003800200 */
[----:B------:R-:W-:-:S04]  /*2d00*/  IMAD.MOV.U32 R0, RZ, RZ, 0x80 ;  /* 0x00000080ff007424 */ /* 0x000fc800078e00ff */
        /* <DEDUP_REMOVED lines=10> */
.L_x_15793:
[----:B------:R-:W-:-:S04]  /*2db0*/  SHF.R.U32.HI R0, RZ, 0x15, R5 ;  /* 0x00000015ff007819 */ /* 0x000fc80000011605 */
[----:B------:R-:W-:-:S04]  /*2dc0*/  LOP3.LUT R0, R0, 0x1, RZ, 0xc0, !PT ;  /* 0x0000000100007812 */ /* 0x000fc800078ec0ff */
[----:B------:R-:W-:-:S04]  /*2dd0*/  IADD3 R0, PT, PT, R5, 0x88fffff, R0 ;  /* 0x088fffff05007810 */ /* 0x000fc80007ffe000 */
[----:B------:R-:W-:-:S04]  /*2de0*/  SHF.R.U32.HI R0, RZ, 0x15, R0 ;  /* 0x00000015ff007819 */ /* 0x000fc80000011600 */
[----:B------:R-:W-:-:S07]  /*2df0*/  LOP3.LUT R4, R0, 0xff, RZ, 0xc0, !PT ;  /* 0x000000ff00047812 */ /* 0x000fce00078ec0ff */
.L_x_15794:
[----:B------:R-:W-:-:S07]  /*2e00*/  PRMT R0, R4, 0x7610, R0 ;  /* 0x0000761004007816 */ /* 0x000fce0000000000 */
.L_x_15792:
[----:B------:R-:W-:Y:S05]  /*2e10*/  BSYNC.RECONVERGENT B0 ;  /* 0x0000000000007941 */ /* 0x000fea0003800200 */
.L_x_15791:
[----:B------:R0:W-:Y:S01]  /*2e20*/  STG.E.U8 desc[UR36][R2.64], R0 ;  /* 0x0000000002007986 */ /* 0x0001e2000c101124 */
[----:B------:R-:W-:Y:S05]  /*2e30*/  BRA `(.L_x_15770) ;  /* 0x0000000000b87947 */ /* 0x000fea0003800000 */
.L_x_15784:
[----:B------:R-:W-:-:S09]  /*2e40*/  UISETP.NE.AND UP0, UPT, UR4, 0x1c, UPT ;  /* 0x0000001c0400788c */ /* 0x000fd2000bf05270 */
[----:B------:R-:W-:Y:S05]  /*2e50*/  BRA.U !UP0, `(.L_x_15795) ;  /* 0x0000000108a87547 */ /* 0x000fea000b800000 */
[----:B------:R-:W-:-:S09]  /*2e60*/  UISETP.NE.AND UP0, UPT, UR4, 0x1d, UPT ;  /* 0x0000001d0400788c */ /* 0x000fd2000bf05270 */
[----:B------:R-:W-:Y:S05]  /*2e70*/  BRA.U !UP0, `(.L_x_15796) ;  /* 0x0000000108907547 */ /* 0x000fea000b800000 */
[----:B------:R-:W-:-:S09]  /*2e80*/  UISETP.NE.AND UP0, UPT, UR4, 0x2c, UPT ;  /* 0x0000002c0400788c */ /* 0x000fd2000bf05270 */
[----:B------:R-:W-:Y:S05]  /*2e90*/  BRA.U !UP0, `(.L_x_15797) ;  /* 0x0000000108447547 */ /* 0x000fea000b800000 */
.L_x_15769:
        /* <DEDUP_REMOVED lines=16> */
.L_x_15798:
[----:B------:R-:W-:Y:S05]  /*2fa0*/  BRA `(.L_x_15770) ;  /* 0x00000000005c7947 */ /* 0x000fea0003800000 */
.L_x_15797:
[----:B------:R-:W-:Y:S01]  /*2fb0*/  LOP3.LUT R5, R5, 0xff, RZ, 0xc0, !PT ;  /* 0x000000ff05057812 */ /* 0x000fe200078ec0ff */
[----:B------:R-:W-:-:S05]  /*2fc0*/  IMAD.MOV.U32 R6, RZ, RZ, 0xff ;  /* 0x000000ffff067424 */ /* 0x000fca00078e00ff */
[----:B------:R-:W0:Y:S02]  /*2fd0*/  I2F.U16 R5, R5 ;  /* 0x0000000500057306 */ /* 0x000e240000101000 */
[----:B0-----:R-:W-:-:S04]  /*2fe0*/  SHF.R.U32.HI R4, RZ, 0x17, R5 ;  /* 0x00000017ff047819 */ /* 0x001fc80000011605 */
[----:B------:R-:W-:-:S13]  /*2ff0*/  ISETP.NE.AND P1, PT, R4, 0xff, PT ;  /* 0x000000ff0400780c */ /* 0x000fda0003f25270 */
[--C-:B------:R-:W-:Y:S02]  /*3000*/  @P1 SHF.R.U32.HI R0, RZ, 0x16, R5.reuse ;  /* 0x00000016ff001819 */ /* 0x100fe40000011605 */
[--C-:B------:R-:W-:Y:S02]  /*3010*/  @P1 LOP3.LUT P0, RZ, R4, 0x3fffff, R5.reuse, 0xf8, !PT ;  /* 0x003fffff04ff1812 */ /* 0x100fe4000780f805 */
[----:B------:R-:W-:Y:S02]  /*3020*/  @P1 LOP3.LUT R0, R0, 0x1, RZ, 0xc0, !PT ;  /* 0x0000000100001812 */ /* 0x000fe400078ec0ff */
[----:B------:R-:W-:Y:S02]  /*3030*/  PRMT R5, R6, 0x7610, R5 ;  /* 0x0000761006057816 */ /* 0x000fe40000000005 */
[----:B------:R-:W-:Y:S02]  /*3040*/  @P1 ISETP.EQ.U32.AND P2, PT, R0, 0x1, P0 ;  /* 0x000000010000180c */ /* 0x000fe40000742070 */
[----:B------:R-:W-:-:S02]  /*3050*/  PLOP3.LUT P0, PT, PT, PT, PT, 0x80, 0x8 ;  /* 0x000000000008781c */ /* 0x000fc40003f0f070 */
[----:B------:R-:W-:Y:S02]  /*3060*/  @P1 PLOP3.LUT P0, PT, P2, PT, PT, 0x80, 0x8 ;  /* 0x000000000008181c */ /* 0x000fe4000170f070 */
[----:B------:R-:W-:-:S11]  /*3070*/  @P1 IADD3 R0, PT, PT, R4, 0x1, RZ ;  /* 0x0000000104001810 */ /* 0x000fd60007ffe0ff */
[----:B------:R-:W-:-:S04]  /*3080*/  @!P0 IMAD.MOV R0, RZ, RZ, R4 ;  /* 0x000000ffff008224 */ /* 0x000fc800078e0204 */
[----:B------:R-:W-:-:S05]  /*3090*/  @P1 IMAD.MOV.U32 R5, RZ, RZ, R0 ;  /* 0x000000ffff051224 */ /* 0x000fca00078e0000 */
[----:B------:R0:W-:Y:S01]  /*30a0*/  STG.E.U8 desc[UR36][R2.64], R5 ;  /* 0x0000000502007986 */ /* 0x0001e2000c101124 */
[----:B------:R-:W-:Y:S05]  /*30b0*/  BRA `(.L_x_15770) ;  /* 0x0000000000187947 */ /* 0x000fea0003800000 */
.L_x_15796:
[----:B------:R-:W-:Y:S01]  /*30c0*/  LOP3.LUT R4, R5, 0xff, RZ, 0xc0, !PT ;  /* 0x000000ff05047812 */ /* 0x000fe200078ec0ff */
[----:B------:R-:W-:-:S05]  /*30d0*/  IMAD.MOV.U32 R5, RZ, RZ, RZ ;  /* 0x000000ffff057224 */ /* 0x000fca00078e00ff */
[----:B------:R0:W-:Y:S01]  /*30e0*/  STG.E.64 desc[UR36][R2.64], R4 ;  /* 0x0000000402007986 */ /* 0x0001e2000c101b24 */
[----:B------:R-:W-:Y:S05]  /*30f0*/  BRA `(.L_x_15770) ;  /* 0x0000000000087947 */ /* 0x000fea0003800000 */
.L_x_15795:
[----:B------:R-:W-:-:S05]  /*3100*/  LOP3.LUT R5, R5, 0xff, RZ, 0xc0, !PT ;  /* 0x000000ff05057812 */ /* 0x000fca00078ec0ff */
[----:B------:R0:W-:Y:S02]  /*3110*/  STG.E desc[UR36][R2.64], R5 ;  /* 0x0000000502007986 */ /* 0x0001e4000c101924 */
.L_x_15770:
[----:B------:R-:W-:Y:S05]  /*3120*/  BSYNC.RECONVERGENT B6 ;  /* 0x0000000000067941 */ /* 0x000fea0003800200 */
.L_x_15764:
[----:B------:R-:W-:-:S07]  /*3130*/  IADD3 R17, PT, PT, R17, 0x80, RZ ;  /* 0x0000008011117810 */ /* 0x000fce0007ffe0ff */
.L_x_15728:
[----:B------:R-:W-:Y:S05]  /*3140*/  BSYNC.RECONVERGENT B7 ;  /* 0x0000000000077941 */ /* 0x000fea0003800200 */
.L_x_15727:
        /* <DEDUP_REMOVED lines=307> */
.L_x_15801:
        /* <DEDUP_REMOVED lines=16> */
.L_x_15805:
[----:B------:R4:W5:Y:S01]  /*4580*/  LDG.E.U8 R0, desc[UR36][R4.64] ;  /* 0x0000002404007981 */ /* 0x000962000c1e1100 */
[----:B------:R-:W-:Y:S05]  /*4590*/  BRA `(.L_x_15807) ;  /* 0x0000000c005c7947 */ /* 0x000fea0003800000 */
.L_x_15804:
        /* <DEDUP_REMOVED lines=8> */
.L_x_15809:
[----:B------:R0:W5:Y:S01]  /*4620*/  LDG.E.U8 R0, desc[UR36][R4.64] ;  /* 0x0000002404007981 */ /* 0x000162000c1e1100 */
[----:B------:R-:W-:Y:S05]  /*4630*/  BRA `(.L_x_15807) ;  /* 0x0000000c00347947 */ /* 0x000fea0003800000 */
.L_x_15808:
[----:B------:R0:W5:Y:S01]  /*4640*/  LDG.E.U16 R0, desc[UR36][R4.64] ;  /* 0x0000002404007981 */ /* 0x000162000c1e1500 */
[----:B------:R-:W-:Y:S05]  /*4650*/  BRA `(.L_x_15807) ;  /* 0x0000000c002c7947 */ /* 0x000fea0003800000 */
.L_x_15803:
        /* <DEDUP_REMOVED lines=10> */
.L_x_15811:
[----:B------:R-:W2:Y:S02]  /*4700*/  LDG.E.U16 R2, desc[UR36][R4.64] ;  /* 0x0000002404027981 */ /* 0x000ea4000c1e1500 */
[----:B--2---:R-:W-:-:S06]  /*4710*/  HADD2.F32 R2, -RZ, R2.H0_H0 ;  /* 0x20000002ff027230 */ /* 0x004fcc0000004100 */
[----:B------:R-:W0:Y:S02]  /*4720*/  F2I.S64.TRUNC R2, R2 ;  /* 0x0000000200027311 */ /* 0x000e24000020d900 */
[----:B0-----:R-:W-:Y:S01]  /*4730*/  PRMT R0, R2, 0x7610, R0 ;  /* 0x0000761002007816 */ /* 0x001fe20000000000 */
[----:B------:R-:W-:Y:S06]  /*4740*/  BRA `(.L_x_15807) ;  /* 0x0000000800f07947 */ /* 0x000fec0003800000 */
.L_x_15810:
        /* <DEDUP_REMOVED lines=10> */
.L_x_15813:
[----:B------:R-:W2:Y:S02]  /*47f0*/  LDG.E.U16 R4, desc[UR36][R4.64] ;  /* 0x0000002404047981 */ /* 0x000ea4000c1e1500 */
[----:B--2---:R-:W-:-:S06]  /*4800*/  HADD2.F32 R2, -RZ, R4.H0_H0 ;  /* 0x20000004ff027230 */ /* 0x004fcc0000004100 */
[----:B------:R-:W0:Y:S02]  /*4810*/  F2I.S64.TRUNC R2, R2 ;  /* 0x0000000200027311 */ /* 0x000e24000020d900 */
[----:B0-----:R-:W-:Y:S01]  /*4820*/  PRMT R0, R2, 0x7610, R0 ;  /* 0x0000761002007816 */ /* 0x001fe20000000000 */
[----:B------:R-:W-:Y:S06]  /*4830*/  BRA `(.L_x_15807) ;  /* 0x0000000800b47947 */ /* 0x000fec0003800000 */
.L_x_15812:
[----:B------:R-:W2:Y:S02]  /*4840*/  LDG.E.64 R2, desc[UR36][R4.64] ;  /* 0x0000002404027981 */ /* 0x000ea4000c1e1b00 */
[----:B--2---:R-:W0:Y:S02]  /*4850*/  F2I.S64.F64.TRUNC R2, R2 ;  /* 0x0000000200027311 */ /* 0x004e24000030d900 */
[----:B0-----:R-:W-:Y:S01]  /*4860*/  PRMT R0, R2, 0x7610, R0 ;  /* 0x0000761002007816 */ /* 0x001fe20000000000 */
[----:B------:R-:W-:Y:S06]  /*4870*/  BRA `(.L_x_15807) ;  /* 0x0000000800a47947 */ /* 0x000fec0003800000 */
.L_x_15802:
        /* <DEDUP_REMOVED lines=12> */
.L_x_15816:
[----:B------:R-:W2:Y:S02]  /*4940*/  LDG.E.64 R4, desc[UR36][R4.64] ;  /* 0x0000002404047981 */ /* 0x000ea4000c1e1b00 */
[----:B--2---:R-:W0:Y:S02]  /*4950*/  F2I.S64.F64.TRUNC R2, R4 ;  /* 0x0000000400027311 */ /* 0x004e24000030d900 */
[----:B0-----:R-:W-:Y:S01]  /*4960*/  PRMT R0, R2, 0x7610, R0 ;  /* 0x0000761002007816 */ /* 0x001fe20000000000 */
[----:B------:R-:W-:Y:S06]  /*4970*/  BRA `(.L_x_15807) ;  /* 0x0000000800647947 */ /* 0x000fec0003800000 */
.L_x_15815:
        /* <DEDUP_REMOVED lines=27> */
.L_x_15818:
        /* <DEDUP_REMOVED lines=14> */
.L_x_15817:
[----:B------:R-:W2:Y:S02]  /*4c10*/  LDG.E.U16 R2, desc[UR36][R4.64] ;  /* 0x0000002404027981 */ /* 0x000ea4000c1e1500 */
[----:B--2---:R-:W-:-:S06]  /*4c20*/  IMAD.U32 R2, R2, 0x10000, RZ ;  /* 0x0001000002027824 */ /* 0x004fcc00078e00ff */
[----:B------:R-:W0:Y:S02]  /*4c30*/  F2I.S64.TRUNC R2, R2 ;  /* 0x0000000200027311 */ /* 0x000e24000020d900 */
[----:B0-----:R-:W-:Y:S01]  /*4c40*/  PRMT R0, R2, 0x7610, R0 ;  /* 0x0000761002007816 */ /* 0x001fe20000000000 */
[----:B------:R-:W-:Y:S06]  /*4c50*/  BRA `(.L_x_15807) ;  /* 0x0000000400ac7947 */ /* 0x000fec0003800000 */
.L_x_15814:
        /* <DEDUP_REMOVED lines=10> */
.L_x_15821:
        /* <DEDUP_REMOVED lines=21> */
.L_x_15825:
[----:B------:R-:W-:Y:S05]  /*4e50*/  BSYNC.RECONVERGENT B1 ;  /* 0x0000000000017941 */ /* 0x000fea0003800200 */
.L_x_15824:
[----:B------:R-:W-:Y:S02]  /*4e60*/  SHF.L.U32 R0, R0, 0x14, RZ ;  /* 0x0000001400007819 */ /* 0x000fe400000006ff */
[----:B------:R-:W-:-:S04]  /*4e70*/  LEA R2, R2, 0x3b800000, 0x17 ;  /* 0x3b80000002027811 */ /* 0x000fc800078eb8ff */
[----:B------:R-:W-:-:S07]  /*4e80*/  LOP3.LUT R2, R2, R0, R7, 0xfe, !PT ;  /* 0x0000000002027212 */ /* 0x000fce00078efe07 */
.L_x_15823:
[----:B------:R-:W-:Y:S05]  /*4e90*/  BSYNC.RECONVERGENT B0 ;  /* 0x0000000000007941 */ /* 0x000fea0003800200 */
.L_x_15822:
[----:B------:R-:W0:Y:S02]  /*4ea0*/  F2I.S64.TRUNC R2, R2 ;  /* 0x0000000200027311 */ /* 0x000e24000020d900 */
[----:B0-----:R-:W-:Y:S01]  /*4eb0*/  PRMT R0, R2, 0x7610, R0 ;  /* 0x0000761002007816 */ /* 0x001fe20000000000 */
[----:B------:R-:W-:Y:S06]  /*4ec0*/  BRA `(.L_x_15807) ;  /* 0x0000000400107947 */ /* 0x000fec0003800000 */
.L_x_15820:
        /* <DEDUP_REMOVED lines=21> */
.L_x_15829:
[----:B------:R-:W-:Y:S05]  /*5020*/  BSYNC.RECONVERGENT B1 ;  /* 0x0000000000017941 */ /* 0x000fea0003800200 */
.L_x_15828:
[----:B------:R-:W-:Y:S01]  /*5030*/  IMAD.SHL.U32 R0, R0, 0x200000, RZ ;  /* 0x0020000000007824 */ /* 0x000fe200078e00ff */
[----:B------:R-:W-:-:S04]  /*5040*/  LEA R2, R2, 0x37800000, 0x17 ;  /* 0x3780000002027811 */ /* 0x000fc800078eb8ff */
[----:B------:R-:W-:-:S07]  /*5050*/  LOP3.LUT R2, R2, R0, R7, 0xfe, !PT ;  /* 0x0000000002027212 */ /* 0x000fce00078efe07 */
.L_x_15827:
[----:B------:R-:W-:Y:S05]  /*5060*/  BSYNC.RECONVERGENT B0 ;  /* 0x0000000000007941 */ /* 0x000fea0003800200 */
.L_x_15826:
[----:B------:R-:W0:Y:S02]  /*5070*/  F2I.S64.TRUNC R2, R2 ;  /* 0x0000000200027311 */ /* 0x000e24000020d900 */
[----:B0-----:R-:W-:Y:S01]  /*5080*/  PRMT R0, R2, 0x7610, R0 ;  /* 0x0000761002007816 */ /* 0x001fe20000000000 */
[----:B------:R-:W-:Y:S06]  /*5090*/  BRA `(.L_x_15807) ;  /* 0x00000000009c7947 */ /* 0x000fec0003800000 */
.L_x_15819:
        /* <DEDUP_REMOVED lines=14> */
.L_x_15833:
[----:B------:R-:W-:Y:S05]  /*5180*/  BSYNC.RECONVERGENT B0 ;  /* 0x0000000000007941 */ /* 0x000fea0003800200 */
.L_x_15832:
[----:B------:R-:W0:Y:S02]  /*5190*/  F2I.S64.TRUNC R2, R2 ;  /* 0x0000000200027311 */ /* 0x000e24000020d900 */
[----:B0-----:R-:W-:Y:S01]  /*51a0*/  PRMT R0, R2, 0x7610, R0 ;  /* 0x0000761002007816 */ /* 0x001fe20000000000 */
[----:B------:R-:W-:Y:S06]  /*51b0*/  BRA `(.L_x_15807) ;  /* 0x0000000000547947 */ /* 0x000fec0003800000 */
.L_x_15806:
        /* <DEDUP_REMOVED lines=16> */
.L_x_15834:
[----:B------:R-:W-:Y:S01]  /*52c0*/  PRMT R0, RZ, 0x7610, R0 ;  /* 0x00007610ff007816 */ /* 0x000fe20000000000 */
[----:B------:R-:W-:Y:S06]  /*52d0*/  BRA `(.L_x_15807) ;  /* 0x00000000000c7947 */ /* 0x000fec0003800000 */
.L_x_15831:
[----:B------:R1:W5:Y:S01]  /*52e0*/  LDG.E.U8 R0, desc[UR36][R4.64] ;  /* 0x0000002404007981 */ /* 0x000362000c1e1100 */
[----:B------:R-:W-:Y:S05]  /*52f0*/  BRA `(.L_x_15807) ;  /* 0x0000000000047947 */ /* 0x000fea0003800000 */
.L_x_15830:
[----:B------:R2:W5:Y:S02]  /*5300*/  LDG.E.U8 R0, desc[UR36][R4.64] ;  /* 0x0000002404007981 */ /* 0x000564000c1e1100 */
.L_x_15807:
        /* <DEDUP_REMOVED lines=19> */
.L_x_15839:
[----:B------:R0:W-:Y:S01]  /*5440*/  STG.E.U8 desc[UR36][R2.64], R5 ;  /* 0x0000000502007986 */ /* 0x0001e2000c101124 */
[----:B------:R-:W-:Y:S05]  /*5450*/  BRA `(.L_x_15841) ;  /* 0x0000000c00507947 */ /* 0x000fea0003800000 */
.L_x_15838:
        /* <DEDUP_REMOVED lines=10> */
.L_x_15843:
[----:B------:R-:W-:-:S05]  /*5500*/  LOP3.LUT R5, R5, 0xff, RZ, 0xc0, !PT ;  /* 0x000000ff05057812 */ /* 0x000fca00078ec0ff */
[----:B------:R0:W-:Y:S01]  /*5510*/  STG.E desc[UR36][R2.64], R5 ;  /* 0x0000000502007986 */ /* 0x0001e2000c101924 */
[----:B------:R-:W-:Y:S05]  /*5520*/  BRA `(.L_x_15841) ;  /* 0x0000000c001c7947 */ /* 0x000fea0003800000 */
.L_x_15842:
[----:B------:R-:W-:-:S05]  /*5530*/  LOP3.LUT R5, R5, 0xff, RZ, 0xc0, !PT ;  /* 0x000000ff05057812 */ /* 0x000fca00078ec0ff */
[----:B------:R0:W-:Y:S01]  /*5540*/  STG.E.U16 desc[UR36][R2.64], R5 ;  /* 0x0000000502007986 */ /* 0x0001e2000c101524 */
[----:B------:R-:W-:Y:S05]  /*5550*/  BRA `(.L_x_15841) ;  /* 0x0000000c00107947 */ /* 0x000fea0003800000 */
.L_x_15837:
        /* <DEDUP_REMOVED lines=10> */
.L_x_15845:
[----:B------:R-:W-:-:S04]  /*5600*/  LOP3.LUT R5, R5, 0xff, RZ, 0xc0, !PT ;  /* 0x000000ff05057812 */ /* 0x000fc800078ec0ff */
[----:B------:R-:W0:Y:S02]  /*5610*/  I2F.U16 R0, R5 ;  /* 0x0000000500007306 */ /* 0x000e240000101000 */
[----:B0-----:R-:W-:-:S05]  /*5620*/  F2FP.F16.F32.PACK_AB R0, RZ, R0 ;  /* 0x00000000ff00723e */ /* 0x001fca00000000ff */
[----:B------:R0:W-:Y:S01]  /*5630*/  STG.E.U16 desc[UR36][R2.64], R0 ;  /* 0x0000000002007986 */ /* 0x0001e2000c101524 */
[----:B------:R-:W-:Y:S05]  /*5640*/  BRA `(.L_x_15841) ;  /* 0x0000000800d47947 */ /* 0x000fea0003800000 */
.L_x_15844:
        /* <DEDUP_REMOVED lines=11> */
.L_x_15847:
[----:B------:R-:W-:-:S06]  /*5700*/  LOP3.LUT R5, R5, 0xff, RZ, 0xc0, !PT ;  /* 0x000000ff05057812 */ /* 0x000fcc00078ec0ff */
[----:B------:R-:W0:Y:S02]  /*5710*/  I2F.U16 R5, R5 ;  /* 0x0000000500057306 */ /* 0x000e240000101000 */
[----:B0-----:R-:W-:-:S04]  /*5720*/  F2FP.F16.F32.PACK_AB R5, RZ, R5 ;  /* 0x00000005ff05723e */ /* 0x001fc800000000ff */
[----:B------:R-:W-:-:S05]  /*5730*/  PRMT R5, R5, 0x5410, RZ ;  /* 0x0000541005057816 */ /* 0x000fca00000000ff */
[----:B------:R0:W-:Y:S01]  /*5740*/  STG.E desc[UR36][R2.64], R5 ;  /* 0x0000000502007986 */ /* 0x0001e2000c101924 */
[----:B------:R-:W-:Y:S05]  /*5750*/  BRA `(.L_x_15841) ;  /* 0x0000000800907947 */ /* 0x000fea0003800000 */
.L_x_15846:
[----:B------:R-:W-:-:S06]  /*5760*/  LOP3.LUT R5, R5, 0xff, RZ, 0xc0, !PT ;  /* 0x000000ff05057812 */ /* 0x000fcc00078ec0ff */
[----:B------:R-:W0:Y:S02]  /*5770*/  I2F.F64.U16 R4, R5 ;  /* 0x0000000500047312 */ /* 0x000e240000101800 */
[----:B0-----:R0:W-:Y:S01]  /*5780*/  STG.E.64 desc[UR36][R2.64], R4 ;  /* 0x0000000402007986 */ /* 0x0011e2000c101b24 */
[----:B------:R-:W-:Y:S05]  /*5790*/  BRA `(.L_x_15841) ;  /* 0x0000000800807947 */ /* 0x000fea0003800000 */
.L_x_15836:
        /* <DEDUP_REMOVED lines=13> */
.L_x_15851:
[----:B------:R-:W-:Y:S01]  /*5870*/  LOP3.LUT R5, R5, 0xff, RZ, 0xc0, !PT ;  /* 0x000000ff05057812 */ /* 0x000fe200078ec0ff */
[----:B------:R-:W-:Y:S01]  /*5880*/  BSSY.RECONVERGENT B0, `(.L_x_15852) ;  /* 0x0000011000007945 */ /* 0x000fe20003800200 */
[----:B------:R-:W-:-:S04]  /*5890*/  IMAD.MOV.U32 R0, RZ, RZ, 0x80 ;  /* 0x00000080ff007424 */ /* 0x000fc800078e00ff */
[----:B------:R-:W0:Y:S02]  /*58a0*/  I2F.U16 R5, R5 ;  /* 0x0000000500057306 */ /* 0x000e240000101000 */
        /* <DEDUP_REMOVED lines=14> */
.L_x_15853:
[----:B------:R-:W-:Y:S05]  /*5990*/  BSYNC.RECONVERGENT B0 ;  /* 0x0000000000007941 */ /* 0x000fea0003800200 */
.L_x_15852:
[----:B------:R0:W-:Y:S01]  /*59a0*/  STG.E.U8 desc[UR36][R2.64], R0 ;  /* 0x0000000002007986 */ /* 0x0001e2000c101124 */
[----:B------:R-:W-:Y:S05]  /*59b0*/  BRA `(.L_x_15841) ;  /* 0x0000000400f87947 */ /* 0x000fea0003800000 */
.L_x_15850:
[----:B------:R-:W-:Y:S01]  /*59c0*/  LOP3.LUT R5, R5, 0xff, RZ, 0xc0, !PT ;  /* 0x000000ff05057812 */ /* 0x000fe200078ec0ff */
[----:B------:R-:W-:Y:S01]  /*59d0*/  BSSY.RECONVERGENT B0, `(.L_x_15854) ;  /* 0x0000011000007945 */ /* 0x000fe20003800200 */
[----:B------:R-:W-:-:S04]  /*59e0*/  HFMA2 R0, -RZ, RZ, 0, 7.62939453125e-06 ;  /* 0x00000080ff007431 */ /* 0x000fc800000001ff */
        /* <DEDUP_REMOVED lines=15> */
.L_x_15855:
[----:B------:R-:W-:Y:S05]  /*5ae0*/  BSYNC.RECONVERGENT B0 ;  /* 0x0000000000007941 */ /* 0x000fea0003800200 */
.L_x_15854:
[----:B------:R0:W-:Y:S01]  /*5af0*/  STG.E.U8 desc[UR36][R2.64], R0 ;  /* 0x0000000002007986 */ /* 0x0001e2000c101124 */
[----:B------:R-:W-:Y:S05]  /*5b00*/  BRA `(.L_x_15841) ;  /* 0x0000000400a47947 */ /* 0x000fea0003800000 */
.L_x_15849:
[----:B------:R-:W-:-:S09]  /*5b10*/  UISETP.NE.AND UP0, UPT, UR4, 0x1c, UPT ;  /* 0x0000001c0400788c */ /* 0x000fd2000bf05270 */
[----:B------:R-:W-:Y:S05]  /*5b20*/  BRA.U !UP0, `(.L_x_15856) ;  /* 0x0000000108647547 */ /* 0x000fea000b800000 */
[----:B------:R-:W-:-:S09]  /*5b30*/  UISETP.NE.AND UP0, UPT, UR4, 0x1d, UPT ;  /* 0x0000001d0400788c */ /* 0x000fd2000bf05270 */
[----:B------:R-:W-:Y:S05]  /*5b40*/  BRA.U !UP0, `(.L_x_15857) ;  /* 0x00000001084c7547 */ /* 0x000fea000b800000 */
[----:B------:R-:W-:-:S09]  /*5b50*/  UISETP.NE.AND UP0, UPT, UR4, 0x2c, UPT ;  /* 0x0000002c0400788c */ /* 0x000fd2000bf05270 */
[----:B------:R-:W-:Y:S05]  /*5b60*/  BRA.U UP0, `(.L_x_15840) ;  /* 0x0000000100b47547 */ /* 0x000fea000b800000 */
        /* <DEDUP_REMOVED lines=9> */
[----:B------:R-:W-:Y:S01]  /*5c00*/  @P1 ISETP.EQ.U32.AND P2, PT, R0, 0x1, P0 ;  /* 0x000000010000180c */ /* 0x000fe20000742070 */
[----:B------:R-:W-:Y:S01]  /*5c10*/  @P1 VIADD R0, R4, 0x1 ;  /* 0x0000000104001836 */ /* 0x000fe20000000000 */
[----:B------:R-:W-:-:S02]  /*5c20*/  PLOP3.LUT P0, PT, PT, PT, PT, 0x80, 0x8 ;  /* 0x000000000008781c */ /* 0x000fc40003f0f070 */
[----:B------:R-:W-:-:S13]  /*5c30*/  @P1 PLOP3.LUT P0, PT, P2, PT, PT, 0x80, 0x8 ;  /* 0x000000000008181c */ /* 0x000fda000170f070 */
[----:B------:R-:W-:-:S05]  /*5c40*/  @!P0 IADD3 R0, PT, PT, R4, RZ, RZ ;  /* 0x000000ff04008210 */ /* 0x000fca0007ffe0ff */
[----:B------:R-:W-:-:S05]  /*5c50*/  @P1 IMAD.MOV.U32 R5, RZ, RZ, R0 ;  /* 0x000000ffff051224 */ /* 0x000fca00078e0000 */
[----:B------:R0:W-:Y:S01]  /*5c60*/  STG.E.U8 desc[UR36][R2.64], R5 ;  /* 0x0000000502007986 */ /* 0x0001e2000c101124 */
[----:B------:R-:W-:Y:S05]  /*5c70*/  BRA `(.L_x_15841) ;  /* 0x0000000400487947 */ /* 0x000fea0003800000 */
.L_x_15857:
[----:B------:R-:W-:Y:S01]  /*5c80*/  LOP3.LUT R4, R5, 0xff, RZ, 0xc0, !PT ;  /* 0x000000ff05047812 */ /* 0x000fe200078ec0ff */
[----:B------:R-:W-:-:S05]  /*5c90*/  IMAD.MOV.U32 R5, RZ, RZ, RZ ;  /* 0x000000ffff057224 */ /* 0x000fca00078e00ff */
[----:B------:R0:W-:Y:S01]  /*5ca0*/  STG.E.64 desc[UR36][R2.64], R4 ;  /* 0x0000000402007986 */ /* 0x0001e2000c101b24 */
[----:B------:R-:W-:Y:S05]  /*5cb0*/  BRA `(.L_x_15841) ;  /* 0x0000000400387947 */ /* 0x000fea0003800000 */
.L_x_15856:
[----:B------:R-:W-:-:S05]  /*5cc0*/  LOP3.LUT R5, R5, 0xff, RZ, 0xc0, !PT ;  /* 0x000000ff05057812 */ /* 0x000fca00078ec0ff */
[----:B------:R0:W-:Y:S01]  /*5cd0*/  STG.E desc[UR36][R2.64], R5 ;  /* 0x0000000502007986 */ /* 0x0001e2000c101924 */
[----:B------:R-:W-:Y:S05]  /*5ce0*/  BRA `(.L_x_15841) ;  /* 0x00000004002c7947 */ /* 0x000fea0003800000 */
.L_x_15848:
        /* <DEDUP_REMOVED lines=10> */
.L_x_15859:
[----:B------:R-:W-:Y:S02]  /*5d90*/  LOP3.LUT R5, R5, 0xff, RZ, 0xc0, !PT ;  /* 0x000000ff05057812 */ /* 0x000fe400078ec0ff */
[----:B------:R-:W-:-:S04]  /*5da0*/  CS2R R6, SRZ ;  /* 0x0000000000067805 */ /* 0x000fc8000001ff00 */
[----:B------:R-:W0:Y:S02]  /*5db0*/  I2F.F64.U16 R4, R5 ;  /* 0x0000000500047312 */ /* 0x000e240000101800 */
[----:B0-----:R4:W-:Y:S01]  /*5dc0*/  STG.E.128 desc[UR36][R2.64], R4 ;  /* 0x0000000402007986 */ /* 0x0019e2000c101d24 */
[----:B------:R-:W-:Y:S05]  /*5dd0*/  BRA `(.L_x_15841) ;  /* 0x0000000000f07947 */ /* 0x000fea0003800000 */
.L_x_15858:
[----:B------:R-:W-:-:S09]  /*5de0*/  UISETP.NE.AND UP0, UPT, UR4, 0xf, UPT ;  /* 0x0000000f0400788c */ /* 0x000fd2000bf05270 */
[----:B------:R-:W-:Y:S05]  /*5df0*/  BRA.U !UP0, `(.L_x_15860) ;  /* 0x0000000108d87547 */ /* 0x000fea000b800000 */
[----:B------:R-:W-:-:S09]  /*5e00*/  UISETP.NE.AND UP0, UPT, UR4, 0x17, UPT ;  /* 0x000000170400788c */ /* 0x000fd2000bf05270 */
[----:B------:R-:W-:Y:S05]  /*5e10*/  BRA.U !UP0, `(.L_x_15861) ;  /* 0x0000000108887547 */ /* 0x000fea000b800000 */
[----:B------:R-:W-:-:S09]  /*5e20*/  UISETP.NE.AND UP0, UPT, UR4, 0x18, UPT ;  /* 0x000000180400788c */ /* 0x000fd2000bf05270 */
[----:B------:R-:W-:Y:S05]  /*5e30*/  BRA.U !UP0, `(.L_x_15862) ;  /* 0x0000000108447547 */ /* 0x000fea000b800000 */
.L_x_15840:
        /* <DEDUP_REMOVED lines=16> */
.L_x_15863:
[----:B------:R-:W-:Y:S05]  /*5f40*/  BRA `(.L_x_15841) ;  /* 0x0000000000947947 */ /* 0x000fea0003800000 */
.L_x_15862:
[----:B------:R-:W-:Y:S01]  /*5f50*/  LOP3.LUT R0, R5, 0xff, RZ, 0xc0, !PT ;  /* 0x000000ff05007812 */ /* 0x000fe200078ec0ff */
[----:B------:R-:W-:Y:S01]  /*5f60*/  BSSY.RECONVERGENT B0, `(.L_x_15864) ;  /* 0x000000b000007945 */ /* 0x000fe20003800200 */
[----:B------:R-:W-:Y:S02]  /*5f70*/  HFMA2 R5, -RZ, RZ, 0, 7.569789886474609375e-06 ;  /* 0x0000007fff057431 */ /* 0x000fe400000001ff */
[----:B------:R-:W0:Y:S02]  /*5f80*/  I2F.U16 R7, R0 ;  /* 0x0000000000077306 */ /* 0x000e240000101000 */
        /* <DEDUP_REMOVED lines=8> */
.L_x_15865:
[----:B------:R-:W-:Y:S05]  /*6010*/  BSYNC.RECONVERGENT B0 ;  /* 0x0000000000007941 */ /* 0x000fea0003800200 */
.L_x_15864:
[----:B------:R3:W-:Y:S01]  /*6020*/  STG.E.U8 desc[UR36][R2.64], R5 ;  /* 0x0000000502007986 */ /* 0x0007e2000c101124 */
[----:B------:R-:W-:Y:S05]  /*6030*/  BRA `(.L_x_15841) ;  /* 0x0000000000587947 */ /* 0x000fea0003800000 */
.L_x_15861:
[----:B------:R-:W-:-:S04]  /*6040*/  LOP3.LUT R5, R5, 0xff, RZ, 0xc0, !PT ;  /* 0x000000ff05057812 */ /* 0x000fc800078ec0ff */
        /* <DEDUP_REMOVED lines=12> */
.L_x_15866:
[----:B------:R-:W-:Y:S01]  /*6110*/  IMAD.MOV.U32 R5, RZ, RZ, 0x7f ;  /* 0x0000007fff057424 */ /* 0x000fe200078e00ff */
[----:B------:R-:W-:-:S04]  /*6120*/  ISETP.GT.U32.AND P0, PT, R7, 0x7f800000, PT ;  /* 0x7f8000000700780c */ /* 0x000fc80003f04070 */
[----:B------:R-:W-:-:S05]  /*6130*/  SEL R5, R5, 0x7c, P0 ;  /* 0x0000007c05057807 */ /* 0x000fca0000000000 */
[----:B------:R2:W-:Y:S01]  /*6140*/  STG.E.U8 desc[UR36][R2.64], R5 ;  /* 0x0000000502007986 */ /* 0x0005e2000c101124 */
[----:B------:R-:W-:Y:S05]  /*6150*/  BRA `(.L_x_15841) ;  /* 0x0000000000107947 */ /* 0x000fea0003800000 */
.L_x_15860:
[----:B------:R-:W-:-:S04]  /*6160*/  LOP3.LUT R5, R5, 0xff, RZ, 0xc0, !PT ;  /* 0x000000ff05057812 */ /* 0x000fc800078ec0ff */
[----:B------:R-:W0:Y:S02]  /*6170*/  I2F.U16 R0, R5 ;  /* 0x0000000500007306 */ /* 0x000e240000101000 */
[----:B0-----:R-:W-:-:S05]  /*6180*/  F2FP.BF16.F32.PACK_AB R0, RZ, R0 ;  /* 0x00000000ff00723e */ /* 0x001fca00000010ff */
[----:B------:R0:W-:Y:S02]  /*6190*/  STG.E.U16 desc[UR36][R2.64], R0 ;  /* 0x0000000002007986 */ /* 0x0001e4000c101524 */
.L_x_15841:
[----:B------:R-:W-:Y:S05]  /*61a0*/  BSYNC.RECONVERGENT B6 ;  /* 0x0000000000067941 */ /* 0x000fea0003800200 */
.L_x_15835:
[----:B------:R-:W-:-:S07]  /*61b0*/  VIADD R17, R17, 0x80 ;  /* 0x0000008011117836 */ /* 0x000fce0000000000 */
.L_x_15800:
[----:B------:R-:W-:Y:S05]  /*61c0*/  BSYNC.RECONVERGENT B7 ;  /* 0x0000000000077941 */ /* 0x000fea0003800200 */
.L_x_15799:
        /* <DEDUP_REMOVED lines=307> */
.L_x_15869:
[----:B------:R-:W4:Y:S01]  /*7500*/  LDCU.64 UR6, c[0x0][0x588] ;  /* 0x0000b100ff0677ac */ /* 0x000f220008000a00 */
[----:B------:R-:W-:-:S04]  /*7510*/  UPRMT UR4, UR41, 0x9910, URZ ;  /* 0x0000991029047896 */ /* 0x000fc800080000ff */
[----:B------:R-:W-:Y:S01]  /*7520*/  UISETP.GT.AND UP0, UPT, UR4, 0x9, UPT ;  /* 0x000000090400788c */ /* 0x000fe2000bf04270 */
[----:B----4-:R-:W-:-:S05]  /*7530*/  IADD3 R4, P0, PT, R0, UR6, RZ ;  /* 0x0000000600047c10 */ /* 0x010fca000ff1e0ff */
[----:B-123--:R-:W-:-:S03]  /*7540*/  IMAD.X R5, RZ, RZ, UR7, P0 ;  /* 0x00000007ff057e24 */ /* 0x00efc600080e06ff */
        /* <DEDUP_REMOVED lines=11> */
.L_x_15873:
[----:B------:R0:W5:Y:S01]  /*7600*/  LDG.E.U8 R0, desc[UR36][R4.64] ;  /* 0x0000002404007981 */ /* 0x000162000c1e1100 */
[----:B------:R-:W-:Y:S05]  /*7610*/  BRA `(.L_x_15875) ;  /* 0x0000000c005c7947 */ /* 0x000fea0003800000 */
.L_x_15872:
        /* <DEDUP_REMOVED lines=8> */
.L_x_15877:
[----:B------:R3:W5:Y:S01]  /*76a0*/  LDG.E.U8 R0, desc[UR36][R4.64] ;  /* 0x0000002404007981 */ /* 0x000762000c1e1100 */
[----:B------:R-:W-:Y:S05]  /*76b0*/  BRA `(.L_x_15875) ;  /* 0x0000000c00347947 */ /* 0x000fea0003800000 */
.L_x_15876:
[----:B------:R2:W5:Y:S01]  /*76c0*/  LDG.E.U16 R0, desc[UR36][R4.64] ;  /* 0x0000002404007981 */ /* 0x000562000c1e1500 */
[----:B------:R-:W-:Y:S05]  /*76d0*/  BRA `(.L_x_15875) ;  /* 0x0000000c002c7947 */ /* 0x000fea0003800000 */
.L_x_15871:
        /* <DEDUP_REMOVED lines=10> */
.L_x_15879:
[----:B------:R-:W2:Y:S02]  /*7780*/  LDG.E.U16 R2, desc[UR36][R4.64] ;  /* 0x0000002404027981 */ /* 0x000ea4000c1e1500 */
[----:B--2---:R-:W-:-:S06]  /*7790*/  HADD2.F32 R2, -RZ, R2.H0_H0 ;  /* 0x20000002ff027230 */ /* 0x004fcc0000004100 */
[----:B------:R-:W0:Y:S02]  /*77a0*/  F2I.S64.TRUNC R2, R2 ;  /* 0x0000000200027311 */ /* 0x000e24000020d900 */
[----:B0-----:R-:W-:Y:S01]  /*77b0*/  PRMT R0, R2, 0x7610, R0 ;  /* 0x0000761002007816 */ /* 0x001fe20000000000 */
[----:B------:R-:W-:Y:S06]  /*77c0*/  BRA `(.L_x_15875) ;  /* 0x0000000800f07947 */ /* 0x000fec0003800000 */
.L_x_15878:
        /* <DEDUP_REMOVED lines=10> */
.L_x_15881:
[----:B------:R-:W2:Y:S02]  /*7870*/  LDG.E.U16 R4, desc[UR36][R4.64] ;  /* 0x0000002404047981 */ /* 0x000ea4000c1e1500 */
[----:B--2---:R-:W-:-:S06]  /*7880*/  HADD2.F32 R2, -RZ, R4.H0_H0 ;  /* 0x20000004ff027230 */ /* 0x004fcc0000004100 */
[----:B------:R-:W0:Y:S02]  /*7890*/  F2I.S64.TRUNC R2, R2 ;  /* 0x0000000200027311 */ /* 0x000e24000020d900 */
[----:B0-----:R-:W-:Y:S01]  /*78a0*/  PRMT R0, R2, 0x7610, R0 ;  /* 0x0000761002007816 */ /* 0x001fe20000000000 */
[----:B------:R-:W-:Y:S06]  /*78b0*/  BRA `(.L_x_15875) ;  /* 0x0000000800b47947 */ /* 0x000fec0003800000 */
.L_x_15880:
[----:B------:R-:W2:Y:S02]  /*78c0*/  LDG.E.64 R2, desc[UR36][R4.64] ;  /* 0x0000002404027981 */ /* 0x000ea4000c1e1b00 */
[----:B--2---:R-:W0:Y:S02]  /*78d0*/  F2I.S64.F64.TRUNC R2, R2 ;  /* 0x0000000200027311 */ /* 0x004e24000030d900 */
[----:B0-----:R-:W-:Y:S01]  /*78e0*/  PRMT R0, R2, 0x7610, R0 ;  /* 0x0000761002007816 */ /* 0x001fe20000000000 */
[----:B------:R-:W-:Y:S06]  /*78f0*/  BRA `(.L_x_15875) ;  /* 0x0000000800a47947 */ /* 0x000fec0003800000 */
.L_x_15870:
        /* <DEDUP_REMOVED lines=12> */
.L_x_15884:
[----:B------:R-:W2:Y:S02]  /*79c0*/  LDG.E.64 R4, desc[UR36][R4.64] ;  /* 0x0000002404047981 */ /* 0x000ea4000c1e1b00 */
[----:B--2---:R-:W0:Y:S02]  /*79d0*/  F2I.S64.F64.TRUNC R2, R4 ;  /* 0x0000000400027311 */ /* 0x004e24000030d900 */
[----:B0-----:R-:W-:Y:S01]  /*79e0*/  PRMT R0, R2, 0x7610, R0 ;  /* 0x0000761002007816 */ /* 0x001fe20000000000 */
[----:B------:R-:W-:Y:S06]  /*79f0*/  BRA `(.L_x_15875) ;  /* 0x0000000800647947 */ /* 0x000fec0003800000 */
.L_x_15883:
        /* <DEDUP_REMOVED lines=27> */
.L_x_15886:
        /* <DEDUP_REMOVED lines=14> */
.L_x_15885:
[----:B------:R-:W2:Y:S02]  /*7c90*/  LDG.E.U16 R2, desc[UR36][R4.64] ;  /* 0x0000002404027981 */ /* 0x000ea4000c1e1500 */
[----:B--2---:R-:W-:-:S06]  /*7ca0*/  SHF.L.U32 R2, R2, 0x10, RZ ;  /* 0x0000001002027819 */ /* 0x004fcc00000006ff */
[----:B------:R-:W0:Y:S02]  /*7cb0*/  F2I.S64.TRUNC R2, R2 ;  /* 0x0000000200027311 */ /* 0x000e24000020d900 */
[----:B0-----:R-:W-:Y:S01]  /*7cc0*/  PRMT R0, R2, 0x7610, R0 ;  /* 0x0000761002007816 */ /* 0x001fe20000000000 */
[----:B------:R-:W-:Y:S06]  /*7cd0*/  BRA `(.L_x_15875) ;  /* 0x0000000400ac7947 */ /* 0x000fec0003800000 */
.L_x_15882:
        /* <DEDUP_REMOVED lines=10> */
.L_x_15889:
        /* <DEDUP_REMOVED lines=21> */
.L_x_15893:
[----:B------:R-:W-:Y:S05]  /*7ed0*/  BSYNC.RECONVERGENT B1 ;  /* 0x0000000000017941 */ /* 0x000fea0003800200 */
.L_x_15892:
[----:B------:R-:W-:Y:S01]  /*7ee0*/  IMAD.SHL.U32 R0, R0, 0x100000, RZ ;  /* 0x0010000000007824 */ /* 0x000fe200078e00ff */
[----:B------:R-:W-:-:S04]  /*7ef0*/  LEA R2, R2, 0x3b800000, 0x17 ;  /* 0x3b80000002027811 */ /* 0x000fc800078eb8ff */
[----:B------:R-:W-:-:S07]  /*7f00*/  LOP3.LUT R2, R2, R0, R7, 0xfe, !PT ;  /* 0x0000000002027212 */ /* 0x000fce00078efe07 */
.L_x_15891:
[----:B------:R-:W-:Y:S05]  /*7f10*/  BSYNC.RECONVERGENT B0 ;  /* 0x0000000000007941 */ /* 0x000fea0003800200 */
.L_x_15890:
[----:B------:R-:W0:Y:S02]  /*7f20*/  F2I.S64.TRUNC R2, R2 ;  /* 0x0000000200027311 */ /* 0x000e24000020d900 */
[----:B0-----:R-:W-:Y:S01]  /*7f30*/  PRMT R0, R2, 0x7610, R0 ;  /* 0x0000761002007816 */ /* 0x001fe20000000000 */
[----:B------:R-:W-:Y:S06]  /*7f40*/  BRA `(.L_x_15875) ;  /* 0x0000000400107947 */ /* 0x000fec0003800000 */
.L_x_15888:
        /* <DEDUP_REMOVED lines=21> */
.L_x_15897:
[----:B------:R-:W-:Y:S05]  /*80a0*/  BSYNC.RECONVERGENT B1 ;  /* 0x0000000000017941 */ /* 0x000fea0003800200 */
.L_x_15896:
[----:B------:R-:W-:Y:S01]  /*80b0*/  IMAD.SHL.U32 R0, R0, 0x200000, RZ ;  /* 0x0020000000007824 */ /* 0x000fe200078e00ff */
[----:B------:R-:W-:-:S04]  /*80c0*/  LEA R2, R2, 0x37800000, 0x17 ;  /* 0x3780000002027811 */ /* 0x000fc800078eb8ff */
[----:B------:R-:W-:-:S07]  /*80d0*/  LOP3.LUT R2, R2, R0, R7, 0xfe, !PT ;  /* 0x0000000002027212 */ /* 0x000fce00078efe07 */
.L_x_15895:
[----:B------:R-:W-:Y:S05]  /*80e0*/  BSYNC.RECONVERGENT B0 ;  /* 0x0000000000007941 */ /* 0x000fea0003800200 */
.L_x_15894:
[----:B------:R-:W0:Y:S02]  /*80f0*/  F2I.S64.TRUNC R2, R2 ;  /* 0x0000000200027311 */ /* 0x000e24000020d900 */
[----:B0-----:R-:W-:Y:S01]  /*8100*/  PRMT R0, R2, 0x7610, R0 ;  /* 0x0000761002007816 */ /* 0x001fe20000000000 */
[----:B------:R-:W-:Y:S06]  /*8110*/  BRA `(.L_x_15875) ;  /* 0x00000000009c7947 */ /* 0x000fec0003800000 */
.L_x_15887:
        /* <DEDUP_REMOVED lines=14> */
.L_x_15901:
[----:B------:R-:W-:Y:S05]  /*8200*/  BSYNC.RECONVERGENT B0 ;  /* 0x0000000000007941 */ /* 0x000fea0003800200 */
.L_x_15900:
[----:B------:R-:W0:Y:S02]  /*8210*/  F2I.S64.TRUNC R2, R2 ;  /* 0x0000000200027311 */ /* 0x000e24000020d900 */
[----:B0-----:R-:W-:Y:S01]  /*8220*/  PRMT R0, R2, 0x7610, R0 ;  /* 0x0000761002007816 */ /* 0x001fe20000000000 */
[----:B------:R-:W-:Y:S06]  /*8230*/  BRA `(.L_x_15875) ;  /* 0x0000000000547947 */ /* 0x000fec0003800000 */
.L_x_15874:
        /* <DEDUP_REMOVED lines=16> */
.L_x_15902:
[----:B------:R-:W-:Y:S01]  /*8340*/  PRMT R0, RZ, 0x7610, R0 ;  /* 0x00007610ff007816 */ /* 0x000fe20000000000 */
[----:B------:R-:W-:Y:S06]  /*8350*/  BRA `(.L_x_15875) ;  /* 0x00000000000c7947 */ /* 0x000fec0003800000 */
.L_x_15899:
[----:B------:R0:W5:Y:S01]  /*8360*/  LDG.E.U8 R0, desc[UR36][R4.64] ;  /* 0x0000002404007981 */ /* 0x000162000c1e1100 */
[----:B------:R-:W-:Y:S05]  /*8370*/  BRA `(.L_x_15875) ;  /* 0x0000000000047947 */ /* 0x000fea0003800000 */
.L_x_15898:
[----:B------:R0:W5:Y:S02]  /*8380*/  LDG.E.U8 R0, desc[UR36][R4.64] ;  /* 0x0000002404007981 */ /* 0x000164000c1e1100 */
.L_x_15875:
[----:B------:R-:W0:Y:S02]  /*8390*/  LDCU.64 UR6, c[0x0][0x580] ;  /* 0x0000b000ff0677ac */ /* 0x000e240008000a00 */
[----:B012345:R-:W-:Y:S01]  /*83a0*/  IMAD.MOV R5, RZ, RZ, -R0 ;  /* 0x000000ffff057224 */ /* 0x03ffe200078e0a00 */
[----:B------:R-:W-:Y:S01]  /*83b0*/  BSSY.RECONVERGENT B6, `(.L_x_15903) ;  /* 0x00000e7000067945 */ /* 0x000fe20003800200 */
[----:B------:R-:W-:-:S03]  /*83c0*/  UPRMT UR4, UR42, 0x9910, URZ ;  /* 0x000099102a047896 */ /* 0x000fc600080000ff */
[----:B------:R-:W-:Y:S01]  /*83d0*/  PRMT R5, R5, 0x7710, RZ ;  /* 0x0000771005057816 */ /* 0x000fe200000000ff */
[----:B------:R-:W-:Y:S01]  /*83e0*/  UISETP.GT.AND UP0, UPT, UR4, 0x9, UPT ;  /* 0x000000090400788c */ /* 0x000fe2000bf04270 */
[----:B------:R-:W-:-:S04]  /*83f0*/  IADD3 R2, P0, PT, R16, UR6, RZ ;  /* 0x0000000610027c10 */ /* 0x000fc8000ff1e0ff */
        /* <DEDUP_REMOVED lines=12> */
.L_x_15907:
[----:B------:R0:W-:Y:S01]  /*84c0*/  STG.E.U8 desc[UR36][R2.64], R5 ;  /* 0x0000000502007986 */ /* 0x0001e2000c101124 */
[----:B------:R-:W-:Y:S05]  /*84d0*/  BRA `(.L_x_15909) ;  /* 0x0000000c00507947 */ /* 0x000fea0003800000 */
.L_x_15906:
        /* <DEDUP_REMOVED lines=10> */
.L_x_15911:
[----:B------:R-:W-:-:S05]  /*8580*/  LOP3.LUT R5, R5, 0xff, RZ, 0xc0, !PT ;  /* 0x000000ff05057812 */ /* 0x000fca00078ec0ff */
[----:B------:R0:W-:Y:S01]  /*8590*/  STG.E desc[UR36][R2.64], R5 ;  /* 0x0000000502007986 */ /* 0x0001e2000c101924 */
[----:B------:R-:W-:Y:S05]  /*85a0*/  BRA `(.L_x_15909) ;  /* 0x0000000c001c7947 */ /* 0x000fea0003800000 */
.L_x_15910:
[----:B------:R-:W-:-:S05]  /*85b0*/  LOP3.LUT R5, R5, 0xff, RZ, 0xc0, !PT ;  /* 0x000000ff05057812 */ /* 0x000fca00078ec0ff */
[----:B------:R0:W-:Y:S01]  /*85c0*/  STG.E.U16 desc[UR36][R2.64], R5 ;  /* 0x0000000502007986 */ /* 0x0001e2000c101524 */
[----:B------:R-:W-:Y:S05]  /*85d0*/  BRA `(.L_x_15909) ;  /* 0x0000000c00107947 */ /* 0x000fea0003800000 */
.L_x_15905:
        /* <DEDUP_REMOVED lines=10> */
.L_x_15913:
[----:B------:R-:W-:-:S04]  /*8680*/  LOP3.LUT R5, R5, 0xff, RZ, 0xc0, !PT ;  /* 0x000000ff05057812 */ /* 0x000fc800078ec0ff */
[----:B------:R-:W0:Y:S02]  /*8690*/  I2F.U16 R0, R5 ;  /* 0x0000000500007306 */ /* 0x000e240000101000 */
[----:B0-----:R-:W-:-:S05]  /*86a0*/  F2FP.F16.F32.PACK_AB R0, RZ, R0 ;  /* 0x00000000ff00723e */ /* 0x001fca00000000ff */
[----:B------:R0:W-:Y:S01]  /*86b0*/  STG.E.U16 desc[UR36][R2.64], R0 ;  /* 0x0000000002007986 */ /* 0x0001e2000c101524 */
[----:B------:R-:W-:Y:S05]  /*86c0*/  BRA `(.L_x_15909) ;  /* 0x0000000800d47947 */ /* 0x000fea0003800000 */
.L_x_15912:
        /* <DEDUP_REMOVED lines=11> */
.L_x_15915:
[----:B------:R-:W-:-:S06]  /*8780*/  LOP3.LUT R5, R5, 0xff, RZ, 0xc0, !PT ;  /* 0x000000ff05057812 */ /* 0x000fcc00078ec0ff */
[----:B------:R-:W0:Y:S02]  /*8790*/  I2F.U16 R5, R5 ;  /* 0x0000000500057306 */ /* 0x000e240000101000 */
[----:B0-----:R-:W-:-:S04]  /*87a0*/  F2FP.F16.F32.PACK_AB R5, RZ, R5 ;  /* 0x00000005ff05723e */ /* 0x001fc800000000ff */
[----:B------:R-:W-:-:S05]  /*87b0*/  PRMT R5, R5, 0x5410, RZ ;  /* 0x0000541005057816 */ /* 0x000fca00000000ff */
[----:B------:R0:W-:Y:S01]  /*87c0*/  STG.E desc[UR36][R2.64], R5 ;  /* 0x0000000502007986 */ /* 0x0001e2000c101924 */
[----:B------:R-:W-:Y:S05]  /*87d0*/  BRA `(.L_x_15909) ;  /* 0x0000000800907947 */ /* 0x000fea0003800000 */
.L_x_15914:
[----:B------:R-:W-:-:S06]  /*87e0*/  LOP3.LUT R5, R5, 0xff, RZ, 0xc0, !PT ;  /* 0x000000ff05057812 */ /* 0x000fcc00078ec0ff */
[----:B------:R-:W0:Y:S02]  /*87f0*/  I2F.F64.U16 R4, R5 ;  /* 0x0000000500047312 */ /* 0x000e240000101800 */
[----:B0-----:R0:W-:Y:S01]  /*8800*/  STG.E.64 desc[UR36][R2.64], R4 ;  /* 0x0000000402007986 */ /* 0x0011e2000c101b24 */
[----:B------:R-:W-:Y:S05]  /*8810*/  BRA `(.L_x_15909) ;  /* 0x0000000800807947 */ /* 0x000fea0003800000 */
.L_x_15904:
        /* <DEDUP_REMOVED lines=13> */
.L_x_15919:
[----:B------:R-:W-:Y:S01]  /*88f0*/  LOP3.LUT R5, R5, 0xff, RZ, 0xc0, !PT ;  /* 0x000000ff05057812 */ /* 0x000fe200078ec0ff */
[----:B------:R-:W-:Y:S01]  /*8900*/  BSSY.RECONVERGENT B0, `(.L_x_15920) ;  /* 0x0000011000007945 */ /* 0x000fe20003800200 */
[----:B------:R-:W-:-:S04]  /*8910*/  MOV R0, 0x80 ;  /* 0x0000008000007802 */ /* 0x000fc80000000f00 */
        /* <DEDUP_REMOVED lines=15> */
.L_x_15921:
[----:B------:R-:W-:Y:S05]  /*8a10*/  BSYNC.RECONVERGENT B0 ;  /* 0x0000000000007941 */ /* 0x000fea0003800200 */
.L_x_15920:
[----:B------:R0:W-:Y:S01]  /*8a20*/  STG.E.U8 desc[UR36][R2.64], R0 ;  /* 0x0000000002007986 */ /* 0x0001e2000c101124 */
[----:B------:R-:W-:Y:S05]  /*8a30*/  BRA `(.L_x_15909) ;  /* 0x0000000400f87947 */ /* 0x000fea0003800000 */
.L_x_15918:
        /* <DEDUP_REMOVED lines=18> */
.L_x_15923:
[----:B------:R-:W-:Y:S05]  /*8b60*/  BSYNC.RECONVERGENT B0 ;  /* 0x0000000000007941 */ /* 0x000fea0003800200 */
.L_x_15922:
[----:B------:R0:W-:Y:S01]  /*8b70*/  STG.E.U8 desc[UR36][R2.64], R0 ;  /* 0x0000000002007986 */ /* 0x0001e2000c101124 */
[----:B------:R-:W-:Y:S05]  /*8b80*/  BRA `(.L_x_15909) ;  /* 0x0000000400a47947 */ /* 0x000fea0003800000 */
.L_x_15917:
        /* <DEDUP_REMOVED lines=23> */
.L_x_15925:
[----:B------:R-:W-:Y:S01]  /*8d00*/  LOP3.LUT R4, R5, 0xff, RZ, 0xc0, !PT ;  /* 0x000000ff05047812 */ /* 0x000fe200078ec0ff */
[----:B------:R-:W-:-:S05]  /*8d10*/  IMAD.MOV.U32 R5, RZ, RZ, RZ ;  /* 0x000000ffff057224 */ /* 0x000fca00078e00ff */
[----:B------:R0:W-:Y:S01]  /*8d20*/  STG.E.64 desc[UR36][R2.64], R4 ;  /* 0x0000000402007986 */ /* 0x0001e2000c101b24 */
[----:B------:R-:W-:Y:S05]  /*8d30*/  BRA `(.L_x_15909) ;  /* 0x0000000400387947 */ /* 0x000fea0003800000 */
.L_x_15924:
[----:B------:R-:W-:-:S05]  /*8d40*/  LOP3.LUT R5, R5, 0xff, RZ, 0xc0, !PT ;  /* 0x000000ff05057812 */ /* 0x000fca00078ec0ff */
[----:B------:R0:W-:Y:S01]  /*8d50*/  STG.E desc[UR36][R2.64], R5 ;  /* 0x0000000502007986 */ /* 0x0001e2000c101924 */
[----:B------:R-:W-:Y:S05]  /*8d60*/  BRA `(.L_x_15909) ;  /* 0x00000004002c7947 */ /* 0x000fea0003800000 */
.L_x_15916:
        /* <DEDUP_REMOVED lines=10> */
.L_x_15927:
[----:B------:R-:W-:Y:S02]  /*8e10*/  LOP3.LUT R5, R5, 0xff, RZ, 0xc0, !PT ;  /* 0x000000ff05057812 */ /* 0x000fe400078ec0ff */
[----:B------:R-:W-:-:S04]  /*8e20*/  CS2R R6, SRZ ;  /* 0x0000000000067805 */ /* 0x000fc8000001ff00 */
[----:B------:R-:W0:Y:S02]  /*8e30*/  I2F.F64.U16 R4, R5 ;  /* 0x0000000500047312 */ /* 0x000e240000101800 */
[----:B0-----:R4:W-:Y:S01]  /*8e40*/  STG.E.128 desc[UR36][R2.64], R4 ;  /* 0x0000000402007986 */ /* 0x0019e2000c101d24 */
[----:B------:R-:W-:Y:S05]  /*8e50*/  BRA `(.L_x_15909) ;  /* 0x0000000000f07947 */ /* 0x000fea0003800000 */
.L_x_15926:
[----:B------:R-:W-:-:S09]  /*8e60*/  UISETP.NE.AND UP0, UPT, UR4, 0xf, UPT ;  /* 0x0000000f0400788c */ /* 0x000fd2000bf05270 */
[----:B------:R-:W-:Y:S05]  /*8e70*/  BRA.U !UP0, `(.L_x_15928) ;  /* 0x0000000108d87547 */ /* 0x000fea000b800000 */
[----:B------:R-:W-:-:S09]  /*8e80*/  UISETP.NE.AND UP0, UPT, UR4, 0x17, UPT ;  /* 0x000000170400788c */ /* 0x000fd2000bf05270 */
[----:B------:R-:W-:Y:S05]  /*8e90*/  BRA.U !UP0, `(.L_x_15929) ;  /* 0x0000000108887547 */ /* 0x000fea000b800000 */
[----:B------:R-:W-:-:S09]  /*8ea0*/  UISETP.NE.AND UP0, UPT, UR4, 0x18, UPT ;  /* 0x000000180400788c */ /* 0x000fd2000bf05270 */
[----:B------:R-:W-:Y:S05]  /*8eb0*/  BRA.U !UP0, `(.L_x_15930) ;  /* 0x0000000108447547 */ /* 0x000fea000b800000 */
.L_x_15908:
        /* <DEDUP_REMOVED lines=16> */
.L_x_15931:
[----:B------:R-:W-:Y:S05]  /*8fc0*/  BRA `(.L_x_15909) ;  /* 0x0000000000947947 */ /* 0x000fea0003800000 */
.L_x_15930:
[----:B------:R-:W-:Y:S01]  /*8fd0*/  LOP3.LUT R0, R5, 0xff, RZ, 0xc0, !PT ;  /* 0x000000ff05007812 */ /* 0x000fe200078ec0ff */
[----:B------:R-:W-:Y:S01]  /*8fe0*/  BSSY.RECONVERGENT B0, `(.L_x_15932) ;  /* 0x000000b000007945 */ /* 0x000fe20003800200 */
[----:B------:R-:W-:Y:S02]  /*8ff0*/  MOV R5, 0x7f ;  /* 0x0000007f00057802 */ /* 0x000fe40000000f00 */
        /* <DEDUP_REMOVED lines=9> */
.L_x_15933:
[----:B------:R-:W-:Y:S05]  /*9090*/  BSYNC.RECONVERGENT B0 ;  /* 0x0000000000007941 */ /* 0x000fea0003800200 */
.L_x_15932:
[----:B------:R3:W-:Y:S01]  /*90a0*/  STG.E.U8 desc[UR36][R2.64], R5 ;  /* 0x0000000502007986 */ /* 0x0007e2000c101124 */
[----:B------:R-:W-:Y:S05]  /*90b0*/  BRA `(.L_x_15909) ;  /* 0x0000000000587947 */ /* 0x000fea0003800000 */
.L_x_15929:
        /* <DEDUP_REMOVED lines=13> */
.L_x_15934:
[----:B------:R-:W-:Y:S01]  /*9190*/  IMAD.MOV.U32 R5, RZ, RZ, 0x7f ;  /* 0x0000007fff057424 */ /* 0x000fe200078e00ff */
[----:B------:R-:W-:-:S04]  /*91a0*/  ISETP.GT.U32.AND P0, PT, R7, 0x7f800000, PT ;  /* 0x7f8000000700780c */ /* 0x000fc80003f04070 */
[----:B------:R-:W-:-:S05]  /*91b0*/  SEL R5, R5, 0x7c, P0 ;  /* 0x0000007c05057807 */ /* 0x000fca0000000000 */
[----:B------:R2:W-:Y:S01]  /*91c0*/  STG.E.U8 desc[UR36][R2.64], R5 ;  /* 0x0000000502007986 */ /* 0x0005e2000c101124 */
[----:B------:R-:W-:Y:S05]  /*91d0*/  BRA `(.L_x_15909) ;  /* 0x0000000000107947 */ /* 0x000fea0003800000 */
.L_x_15928:
[----:B------:R-:W-:-:S04]  /*91e0*/  LOP3.LUT R5, R5, 0xff, RZ, 0xc0, !PT ;  /* 0x000000ff05057812 */ /* 0x000fc800078ec0ff */
[----:B------:R-:W0:Y:S02]  /*91f0*/  I2F.U16 R0, R5 ;  /* 0x0000000500007306 */ /* 0x000e240000101000 */
[----:B0-----:R-:W-:-:S05]  /*9200*/  F2FP.BF16.F32.PACK_AB R0, RZ, R0 ;  /* 0x00000000ff00723e */ /* 0x001fca00000010ff */
[----:B------:R0:W-:Y:S02]  /*9210*/  STG.E.U16 desc[UR36][R2.64], R0 ;  /* 0x0000000002007986 */ /* 0x0001e4000c101524 */
.L_x_15909:
[----:B------:R-:W-:Y:S05]  /*9220*/  BSYNC.RECONVERGENT B6 ;  /* 0x0000000000067941 */ /* 0x000fea0003800200 */
.L_x_15903:
[----:B------:R-:W-:-:S07]  /*9230*/  VIADD R17, R17, 0x80 ;  /* 0x0000008011117836 */ /* 0x000fce0000000000 */
.L_x_15868:
[----:B------:R-:W-:Y:S05]  /*9240*/  BSYNC.RECONVERGENT B7 ;  /* 0x0000000000077941 */ /* 0x000fea0003800200 */
.L_x_15867:
        /* <DEDUP_REMOVED lines=306> */
.L_x_15935:
[----:B------:R-:W0:Y:S01]  /*a570*/  LDCU.128 UR8, c[0x0][0x580] ;  /* 0x0000b000ff0877ac */ /* 0x000e220008000c00 */
[----:B------:R-:W-:-:S04]  /*a580*/  UPRMT UR4, UR41, 0x9910, URZ ;  /* 0x0000991029047896 */ /* 0x000fc800080000ff */
[----:B------:R-:W-:Y:S01]  /*a590*/  UISETP.GT.AND UP0, UPT, UR4, 0x9, UPT ;  /* 0x000000090400788c */ /* 0x000fe2000bf04270 */
[----:B0-----:R-:W-:Y:S02]  /*a5a0*/  IADD3 R16, P0, PT, R16, UR8, RZ ;  /* 0x0000000810107c10 */ /* 0x001fe4000ff1e0ff */
[----:B----4-:R-:W-:-:S03]  /*a5b0*/  IADD3 R4, P1, PT, R0, UR10, RZ ;  /* 0x0000000a00047c10 */ /* 0x010fc6000ff3e0ff */
[----:B------:R-:W-:Y:S02]  /*a5c0*/  IMAD.X R17, RZ, RZ, UR9, P0 ;  /* 0x00000009ff117e24 */ /* 0x000fe400080e06ff */
[----:B-123--:R-:W-:Y:S01]  /*a5d0*/  IMAD.X R5, RZ, RZ, UR11, P1 ;  /* 0x0000000bff057e24 */ /* 0x00efe200088e06ff */
        /* <DEDUP_REMOVED lines=11> */
.L_x_15939:
[----:B------:R4:W5:Y:S01]  /*a690*/  LDG.E.U8 R0, desc[UR36][R4.64] ;  /* 0x0000002404007981 */ /* 0x000962000c1e1100 */
[----:B------:R-:W-:Y:S05]  /*a6a0*/  BRA `(.L_x_15941) ;  /* 0x0000000c005c7947 */ /* 0x000fea0003800000 */
.L_x_15938:
        /* <DEDUP_REMOVED lines=8> */
.L_x_15943:
[----:B------:R2:W5:Y:S01]  /*a730*/  LDG.E.U8 R0, desc[UR36][R4.64] ;  /* 0x0000002404007981 */ /* 0x000562000c1e1100 */
[----:B------:R-:W-:Y:S05]  /*a740*/  BRA `(.L_x_15941) ;  /* 0x0000000c00347947 */ /* 0x000fea0003800000 */
.L_x_15942:
[----:B------:R0:W5:Y:S01]  /*a750*/  LDG.E.U16 R0, desc[UR36][R4.64] ;  /* 0x0000002404007981 */ /* 0x000162000c1e1500 */
[----:B------:R-:W-:Y:S05]  /*a760*/  BRA `(.L_x_15941) ;  /* 0x0000000c002c7947 */ /* 0x000fea0003800000 */
.L_x_15937:
        /* <DEDUP_REMOVED lines=10> */
.L_x_15945:
[----:B------:R-:W2:Y:S02]  /*a810*/  LDG.E.U16 R2, desc[UR36][R4.64] ;  /* 0x0000002404027981 */ /* 0x000ea4000c1e1500 */
[----:B--2---:R-:W-:-:S06]  /*a820*/  HADD2.F32 R2, -RZ, R2.H0_H0 ;  /* 0x20000002ff027230 */ /* 0x004fcc0000004100 */
[----:B------:R-:W0:Y:S02]  /*a830*/  F2I.S64.TRUNC R2, R2 ;  /* 0x0000000200027311 */ /* 0x000e24000020d900 */
[----:B0-----:R-:W-:Y:S01]  /*a840*/  PRMT R0, R2, 0x7610, R0 ;  /* 0x0000761002007816 */ /* 0x001fe20000000000 */
[----:B------:R-:W-:Y:S06]  /*a850*/  BRA `(.L_x_15941) ;  /* 0x0000000800f07947 */ /* 0x000fec0003800000 */
.L_x_15944:
        /* <DEDUP_REMOVED lines=10> */
.L_x_15947:
[----:B------:R-:W2:Y:S02]  /*a900*/  LDG.E.U16 R4, desc[UR36][R4.64] ;  /* 0x0000002404047981 */ /* 0x000ea4000c1e1500 */
[----:B--2---:R-:W-:-:S06]  /*a910*/  HADD2.F32 R2, -RZ, R4.H0_H0 ;  /* 0x20000004ff027230 */ /* 0x004fcc0000004100 */
[----:B------:R-:W0:Y:S02]  /*a920*/  F2I.S64.TRUNC R2, R2 ;  /* 0x0000000200027311 */ /* 0x000e24000020d900 */
[----:B0-----:R-:W-:Y:S01]  /*a930*/  PRMT R0, R2, 0x7610, R0 ;  /* 0x0000761002007816 */ /* 0x001fe20000000000 */
[----:B------:R-:W-:Y:S06]  /*a940*/  BRA `(.L_x_15941) ;  /* 0x0000000800b47947 */ /* 0x000fec0003800000 */
.L_x_15946:
[----:B------:R-:W2:Y:S02]  /*a950*/  LDG.E.64 R2, desc[UR36][R4.64] ;  /* 0x0000002404027981 */ /* 0x000ea4000c1e1b00 */
[----:B--2---:R-:W0:Y:S02]  /*a960*/  F2I.S64.F64.TRUNC R2, R2 ;  /* 0x0000000200027311 */ /* 0x004e24000030d900 */
[----:B0-----:R-:W-:Y:S01]  /*a970*/  PRMT R0, R2, 0x7610, R0 ;  /* 0x0000761002007816 */ /* 0x001fe20000000000 */
[----:B------:R-:W-:Y:S06]  /*a980*/  BRA `(.L_x_15941) ;  /* 0x0000000800a47947 */ /* 0x000fec0003800000 */
.L_x_15936:
        /* <DEDUP_REMOVED lines=12> */
.L_x_15950:
[----:B------:R-:W2:Y:S02]  /*aa50*/  LDG.E.64 R4, desc[UR36][R4.64] ;  /* 0x0000002404047981 */ /* 0x000ea4000c1e1b00 */
[----:B--2---:R-:W0:Y:S02]  /*aa60*/  F2I.S64.F64.TRUNC R2, R4 ;  /* 0x0000000400027311 */ /* 0x004e24000030d900 */
[----:B0-----:R-:W-:Y:S01]  /*aa70*/  PRMT R0, R2, 0x7610, R0 ;  /* 0x0000761002007816 */ /* 0x001fe20000000000 */
[----:B------:R-:W-:Y:S06]  /*aa80*/  BRA `(.L_x_15941) ;  /* 0x0000000800647947 */ /* 0x000fec0003800000 */
.L_x_15949:
        /* <DEDUP_REMOVED lines=27> */
.L_x_15952:
        /* <DEDUP_REMOVED lines=14> */
.L_x_15951:
[----:B------:R-:W2:Y:S02]  /*ad20*/  LDG.E.U16 R2, desc[UR36][R4.64] ;  /* 0x0000002404027981 */ /* 0x000ea4000c1e1500 */
[----:B--2---:R-:W-:-:S06]  /*ad30*/  SHF.L.U32 R2, R2, 0x10, RZ ;  /* 0x0000001002027819 */ /* 0x004fcc00000006ff */
[----:B------:R-:W0:Y:S02]  /*ad40*/  F2I.S64.TRUNC R2, R2 ;  /* 0x0000000200027311 */ /* 0x000e24000020d900 */
[----:B0-----:R-:W-:Y:S01]  /*ad50*/  PRMT R0, R2, 0x7610, R0 ;  /* 0x0000761002007816 */ /* 0x001fe20000000000 */
[----:B------:R-:W-:Y:S06]  /*ad60*/  BRA `(.L_x_15941) ;  /* 0x0000000400ac7947 */ /* 0x000fec0003800000 */
.L_x_15948:
        /* <DEDUP_REMOVED lines=10> */
.L_x_15955:
        /* <DEDUP_REMOVED lines=21> */
.L_x_15959:
[----:B------:R-:W-:Y:S05]  /*af60*/  BSYNC.RECONVERGENT B1 ;  /* 0x0000000000017941 */ /* 0x000fea0003800200 */
.L_x_15958:
[----:B------:R-:W-:Y:S01]  /*af70*/  IMAD.SHL.U32 R0, R0, 0x100000, RZ ;  /* 0x0010000000007824 */ /* 0x000fe200078e00ff */
[----:B------:R-:W-:-:S04]  /*af80*/  LEA R2, R2, 0x3b800000, 0x17 ;  /* 0x3b80000002027811 */ /* 0x000fc800078eb8ff */
[----:B------:R-:W-:-:S07]  /*af90*/  LOP3.LUT R2, R2, R0, R7, 0xfe, !PT ;  /* 0x0000000002027212 */ /* 0x000fce00078efe07 */
.L_x_15957:
[----:B------:R-:W-:Y:S05]  /*afa0*/  BSYNC.RECONVERGENT B0 ;  /* 0x0000000000007941 */ /* 0x000fea0003800200 */
.L_x_15956:
[----:B------:R-:W0:Y:S02]  /*afb0*/  F2I.S64.TRUNC R2, R2 ;  /* 0x0000000200027311 */ /* 0x000e24000020d900 */
[----:B0-----:R-:W-:Y:S01]  /*afc0*/  PRMT R0, R2, 0x7610, R0 ;  /* 0x0000761002007816 */ /* 0x001fe20000000000 */
[----:B------:R-:W-:Y:S06]  /*afd0*/  BRA `(.L_x_15941) ;  /* 0x0000000400107947 */ /* 0x000fec0003800000 */
.L_x_15954:
        /* <DEDUP_REMOVED lines=21> */
.L_x_15963:
[----:B------:R-:W-:Y:S05]  /*b130*/  BSYNC.RECONVERGENT B1 ;  /* 0x0000000000017941 */ /* 0x000fea0003800200 */
.L_x_15962:
[----:B------:R-:W-:Y:S01]  /*b140*/  IMAD.SHL.U32 R0, R0, 0x200000, RZ ;  /* 0x0020000000007824 */ /* 0x000fe200078e00ff */
[----:B------:R-:W-:-:S04]  /*b150*/  LEA R2, R2, 0x37800000, 0x17 ;  /* 0x3780000002027811 */ /* 0x000fc800078eb8ff */
[----:B------:R-:W-:-:S07]  /*b160*/  LOP3.LUT R2, R2, R0, R7, 0xfe, !PT ;  /* 0x0000000002027212 */ /* 0x000fce00078efe07 */
.L_x_15961:
[----:B------:R-:W-:Y:S05]  /*b170*/  BSYNC.RECONVERGENT B0 ;  /* 0x0000000000007941 */ /* 0x000fea0003800200 */
.L_x_15960:
[----:B------:R-:W0:Y:S02]  /*b180*/  F2I.S64.TRUNC R2, R2 ;  /* 0x0000000200027311 */ /* 0x000e24000020d900 */
[----:B0-----:R-:W-:Y:S01]  /*b190*/  PRMT R0, R2, 0x7610, R0 ;  /* 0x0000761002007816 */ /* 0x001fe20000000000 */
[----:B------:R-:W-:Y:S06]  /*b1a0*/  BRA `(.L_x_15941) ;  /* 0x00000000009c7947 */ /* 0x000fec0003800000 */
.L_x_15953:
        /* <DEDUP_REMOVED lines=14> */
.L_x_15967:
[----:B------:R-:W-:Y:S05]  /*b290*/  BSYNC.RECONVERGENT B0 ;  /* 0x0000000000007941 */ /* 0x000fea0003800200 */
.L_x_15966:
[----:B------:R-:W0:Y:S02]  /*b2a0*/  F2I.S64.TRUNC R2, R2 ;  /* 0x0000000200027311 */ /* 0x000e24000020d900 */
[----:B0-----:R-:W-:Y:S01]  /*b2b0*/  PRMT R0, R2, 0x7610, R0 ;  /* 0x0000761002007816 */ /* 0x001fe20000000000 */
[----:B------:R-:W-:Y:S06]  /*b2c0*/  BRA `(.L_x_15941) ;  /* 0x0000000000547947 */ /* 0x000fec0003800000 */
.L_x_15940:
        /* <DEDUP_REMOVED lines=16> */
.L_x_15968:
[----:B------:R-:W-:Y:S01]  /*b3d0*/  PRMT R0, RZ, 0x7610, R0 ;  /* 0x00007610ff007816 */ /* 0x000fe20000000000 */
[----:B------:R-:W-:Y:S06]  /*b3e0*/  BRA `(.L_x_15941) ;  /* 0x00000000000c7947 */ /* 0x000fec0003800000 */
.L_x_15965:
[----:B------:R0:W5:Y:S01]  /*b3f0*/  LDG.E.U8 R0, desc[UR36][R4.64] ;  /* 0x0000002404007981 */ /* 0x000162000c1e1100 */
[----:B------:R-:W-:Y:S05]  /*b400*/  BRA `(.L_x_15941) ;  /* 0x0000000000047947 */ /* 0x000fea0003800000 */
.L_x_15964:
[----:B------:R0:W5:Y:S02]  /*b410*/  LDG.E.U8 R0, desc[UR36][R4.64] ;  /* 0x0000002404007981 */ /* 0x000164000c1e1100 */
.L_x_15941:
[----:B------:R-:W-:Y:S01]  /*b420*/  UPRMT UR4, UR42, 0x9910, URZ ;  /* 0x000099102a047896 */ /* 0x000fe200080000ff */
[----:B-----5:R-:W-:-:S03]  /*b430*/  IMAD.MOV R3, RZ, RZ, -R0 ;  /* 0x000000ffff037224 */ /* 0x020fc600078e0a00 */
        /* <DEDUP_REMOVED lines=13> */
.L_x_15972:
[----:B------:R-:W-:Y:S01]  /*b510*/  STG.E.U8 desc[UR36][R16.64], R3 ;  /* 0x0000000310007986 */ /* 0x000fe2000c101124 */
[----:B------:R-:W-:Y:S05]  /*b520*/  EXIT ;  /* 0x000000000000794d */ /* 0x000fea0003800000 */
.L_x_15971:
        /* <DEDUP_REMOVED lines=8> */
[----:B------:R-:W-:Y:S01]  /*b5b0*/  STG.E.64 desc[UR36][R16.64], R2 ;  /* 0x0000000210007986 */ /* 0x000fe2000c101b24 */
[----:B------:R-:W-:Y:S05]  /*b5c0*/  EXIT ;  /* 0x000000000000794d */ /* 0x000fea0003800000 */
.L_x_15975:
[----:B------:R-:W-:-:S05]  /*b5d0*/  LOP3.LUT R3, R3, 0xff, RZ, 0xc0, !PT ;  /* 0x000000ff03037812 */ /* 0x000fca00078ec0ff */
[----:B------:R-:W-:Y:S01]  /*b5e0*/  STG.E desc[UR36][R16.64], R3 ;  /* 0x0000000310007986 */ /* 0x000fe2000c101924 */
[----:B------:R-:W-:Y:S05]  /*b5f0*/  EXIT ;  /* 0x000000000000794d */ /* 0x000fea0003800000 */
.L_x_15974:
[----:B------:R-:W-:-:S05]  /*b600*/  LOP3.LUT R3, R3, 0xff, RZ, 0xc0, !PT ;  /* 0x000000ff03037812 */ /* 0x000fca00078ec0ff */
[----:B------:R-:W-:Y:S01]  /*b610*/  STG.E.U16 desc[UR36][R16.64], R3 ;  /* 0x0000000310007986 */ /* 0x000fe2000c101524 */
[----:B------:R-:W-:Y:S05]  /*b620*/  EXIT ;  /* 0x000000000000794d */ /* 0x000fea0003800000 */
.L_x_15970:
[----:B------:R-:W-:-:S09]  /*b630*/  UISETP.GT.AND UP0, UPT, UR4, 0x6, UPT ;  /* 0x000000060400788c */ /* 0x000fd2000bf04270 */
[----:B------:R-:W-:Y:S05]  /*b640*/  BRA.U UP0, `(.L_x_15976) ;  /* 0x0000000100347547 */ /* 0x000fea000b800000 */
[----:B------:R-:W-:-:S09]  /*b650*/  UISETP.NE.AND UP0, UPT, UR4, 0x5, UPT ;  /* 0x000000050400788c */ /* 0x000fd2000bf05270 */
[----:B------:R-:W-:Y:S05]  /*b660*/  BRA.U !UP0, `(.L_x_15977) ;  /* 0x0000000108187547 */ /* 0x000fea000b800000 */
[----:B------:R-:W-:-:S09]  /*b670*/  UISETP.NE.AND UP0, UPT, UR4, 0x6, UPT ;  /* 0x000000060400788c */ /* 0x000fd2000bf05270 */
[----:B------:R-:W-:Y:S05]  /*b680*/  BRA.U UP0, `(.L_x_15973) ;  /* 0x0000000900207547 */ /* 0x000fea000b800000 */
[----:B------:R-:W-:-:S06]  /*b690*/  LOP3.LUT R3, R3, 0xff, RZ, 0xc0, !PT ;  /* 0x000000ff03037812 */ /* 0x000fcc00078ec0ff */
[----:B------:R-:W5:Y:S02]  /*b6a0*/  I2F.U16 R3, R3 ;  /* 0x0000000300037306 */ /* 0x000f640000101000 */
[----:B-----5:R-:W-:Y:S01]  /*b6b0*/  STG.E desc[UR36][R16.64], R3 ;  /* 0x0000000310007986 */ /* 0x020fe2000c101924 */
[----:B------:R-:W-:Y:S05]  /*b6c0*/  EXIT ;  /* 0x000000000000794d */ /* 0x000fea0003800000 */
.L_x_15977:
[----:B------:R-:W-:-:S04]  /*b6d0*/  LOP3.LUT R3, R3, 0xff, RZ, 0xc0, !PT ;  /* 0x000000ff03037812 */ /* 0x000fc800078ec0ff */
[----:B------:R-:W5:Y:S02]  /*b6e0*/  I2F.U16 R0, R3 ;  /* 0x0000000300007306 */ /* 0x000f640000101000 */
[----:B-----5:R-:W-:-:S05]  /*b6f0*/  F2FP.F16.F32.PACK_AB R0, RZ, R0 ;  /* 0x00000000ff00723e */ /* 0x020fca00000000ff */
[----:B------:R-:W-:Y:S01]  /*b700*/  STG.E.U16 desc[UR36][R16.64], R0 ;  /* 0x0000000010007986 */ /* 0x000fe2000c101524 */
[----:B------:R-:W-:Y:S05]  /*b710*/  EXIT ;  /* 0x000000000000794d */ /* 0x000fea0003800000 */
.L_x_15976:
[----:B------:R-:W-:-:S09]  /*b720*/  UISETP.NE.AND UP0, UPT, UR4, 0x7, UPT ;  /* 0x000000070400788c */ /* 0x000fd2000bf05270 */
[----:B------:R-:W-:Y:S05]  /*b730*/  BRA.U !UP0, `(.L_x_15978) ;  /* 0x00000001083c7547 */ /* 0x000fea000b800000 */
[----:B------:R-:W-:-:S09]  /*b740*/  UISETP.NE.AND UP0, UPT, UR4, 0x8, UPT ;  /* 0x000000080400788c */ /* 0x000fd2000bf05270 */
[----:B------:R-:W-:Y:S05]  /*b750*/  BRA.U !UP0, `(.L_x_15979) ;  /* 0x00000001081c7547 */ /* 0x000fea000b800000 */
[----:B------:R-:W-:-:S09]  /*b760*/  UISETP.NE.AND UP0, UPT, UR4, 0x9, UPT ;  /* 0x000000090400788c */ /* 0x000fd2000bf05270 */
[----:B------:R-:W-:Y:S05]  /*b770*/  BRA.U UP0, `(.L_x_15973) ;  /* 0x0000000500e47547 */ /* 0x000fea000b800000 */
[----:B------:R-:W-:Y:S01]  /*b780*/  LOP3.LUT R3, R3, 0xff, RZ, 0xc0, !PT ;  /* 0x000000ff03037812 */ /* 0x000fe200078ec0ff */
[----:B01234-:R-:W-:-:S03]  /*b790*/  IMAD.MOV.U32 R5, RZ, RZ, RZ ;  /* 0x000000ffff057224 */ /* 0x01ffc600078e00ff */
[----:B------:R-:W0:Y:S02]  /*b7a0*/  I2F.U16 R4, R3 ;  /* 0x0000000300047306 */ /* 0x000e240000101000 */
[----:B0-----:R-:W-:Y:S01]  /*b7b0*/  STG.E.64 desc[UR36][R16.64], R4 ;  /* 0x0000000410007986 */ /* 0x001fe2000c101b24 */
[----:B------:R-:W-:Y:S05]  /*b7c0*/  EXIT ;  /* 0x000000000000794d */ /* 0x000fea0003800000 */
.L_x_15979:
[----:B------:R-:W-:-:S06]  /*b7d0*/  LOP3.LUT R3, R3, 0xff, RZ, 0xc0, !PT ;  /* 0x000000ff03037812 */ /* 0x000fcc00078ec0ff */
[----:B------:R-:W5:Y:S02]  /*b7e0*/  I2F.U16 R3, R3 ;  /* 0x0000000300037306 */ /* 0x000f640000101000 */
[----:B-----5:R-:W-:-:S04]  /*b7f0*/  F2FP.F16.F32.PACK_AB R3, RZ, R3 ;  /* 0x00000003ff03723e */ /* 0x020fc800000000ff */
[----:B------:R-:W-:-:S05]  /*b800*/  PRMT R3, R3, 0x5410, RZ ;  /* 0x0000541003037816 */ /* 0x000fca00000000ff */
[----:B------:R-:W-:Y:S01]  /*b810*/  STG.E desc[UR36][R16.64], R3 ;  /* 0x0000000310007986 */ /* 0x000fe2000c101924 */
[----:B------:R-:W-:Y:S05]  /*b820*/  EXIT ;  /* 0x000000000000794d */ /* 0x000fea0003800000 */
.L_x_15978:
[----:B------:R-:W-:-:S06]  /*b830*/  LOP3.LUT R3, R3, 0xff, RZ, 0xc0, !PT ;  /* 0x000000ff03037812 */ /* 0x000fcc00078ec0ff */
[----:B------:R-:W5:Y:S02]  /*b840*/  I2F.F64.U16 R2, R3 ;  /* 0x0000000300027312 */ /* 0x000f640000101800 */
[----:B-----5:R-:W-:Y:S01]  /*b850*/  STG.E.64 desc[UR36][R16.64], R2 ;  /* 0x0000000210007986 */ /* 0x020fe2000c101b24 */
[----:B------:R-:W-:Y:S05]  /*b860*/  EXIT ;  /* 0x000000000000794d */ /* 0x000fea0003800000 */
.L_x_15969:
        /* <DEDUP_REMOVED lines=11> */
[----:B------:R-:W-:Y:S01]  /*b920*/  STG.E.U16 desc[UR36][R16.64], R3 ;  /* 0x0000000310007986 */ /* 0x000fe2000c101524 */
[----:B------:R-:W-:Y:S05]  /*b930*/  EXIT ;  /* 0x000000000000794d */ /* 0x000fea0003800000 */
.L_x_15983:
[----:B------:R-:W-:Y:S01]  /*b940*/  LOP3.LUT R3, R3, 0xff, RZ, 0xc0, !PT ;  /* 0x000000ff03037812 */ /* 0x000fe200078ec0ff */
[----:B------:R-:W-:Y:S01]  /*b950*/  BSSY.RECONVERGENT B0, `(.L_x_15984) ;  /* 0x0000011000007945 */ /* 0x000fe20003800200 */
[----:B------:R-:W-:-:S04]  /*b960*/  IMAD.MOV.U32 R8, RZ, RZ, 0x80 ;  /* 0x00000080ff087424 */ /* 0x000fc800078e00ff */
[----:B------:R-:W5:Y:S02]  /*b970*/  I2F.U16 R3, R3 ;  /* 0x0000000300037306 */ /* 0x000f640000101000 */
[----:B-----5:R-:W-:-:S13]  /*b980*/  ISETP.GT.U32.AND P0, PT, R3, 0x437fffff, PT ;  /* 0x437fffff0300780c */ /* 0x020fda0003f04070 */
        /* <DEDUP_REMOVED lines=12> */
.L_x_15986:
[----:B------:R-:W-:-:S07]  /*ba50*/  PRMT R8, R0, 0x7610, R8 ;  /* 0x0000761000087816 */ /* 0x000fce0000000008 */
.L_x_15985:
[----:B------:R-:W-:Y:S05]  /*ba60*/  BSYNC.RECONVERGENT B0 ;  /* 0x0000000000007941 */ /* 0x000fea0003800200 */
.L_x_15984:
[----:B------:R-:W-:Y:S01]  /*ba70*/  STG.E.U8 desc[UR36][R16.64], R8 ;  /* 0x0000000810007986 */ /* 0x000fe2000c101124 */
[----:B------:R-:W-:Y:S05]  /*ba80*/  EXIT ;  /* 0x000000000000794d */ /* 0x000fea0003800000 */
.L_x_15982:
[----:B------:R-:W-:Y:S01]  /*ba90*/  LOP3.LUT R3, R3, 0xff, RZ, 0xc0, !PT ;  /* 0x000000ff03037812 */ /* 0x000fe200078ec0ff */
[----:B------:R-:W-:Y:S01]  /*baa0*/  BSSY.RECONVERGENT B0, `(.L_x_15987) ;  /* 0x0000011000007945 */ /* 0x000fe20003800200 */
[----:B------:R-:W-:-:S04]  /*bab0*/  HFMA2 R8, -RZ, RZ, 0, 7.62939453125e-06 ;  /* 0x00000080ff087431 */ /* 0x000fc800000001ff */
        /* <DEDUP_REMOVED lines=14> */
.L_x_15989:
[----:B------:R-:W-:-:S07]  /*bba0*/  PRMT R8, R0, 0x7610, R8 ;  /* 0x0000761000087816 */ /* 0x000fce0000000008 */
.L_x_15988:
[----:B------:R-:W-:Y:S05]  /*bbb0*/  BSYNC.RECONVERGENT B0 ;  /* 0x0000000000007941 */ /* 0x000fea0003800200 */
.L_x_15987:
[----:B------:R-:W-:Y:S01]  /*bbc0*/  STG.E.U8 desc[UR36][R16.64], R8 ;  /* 0x0000000810007986 */ /* 0x000fe2000c101124 */
[----:B------:R-:W-:Y:S05]  /*bbd0*/  EXIT ;  /* 0x000000000000794d */ /* 0x000fea0003800000 */
.L_x_15981:
[----:B------:R-:W-:-:S09]  /*bbe0*/  UISETP.NE.AND UP0, UPT, UR4, 0x1c, UPT ;  /* 0x0000001c0400788c */ /* 0x000fd2000bf05270 */
[----:B------:R-:W-:Y:S05]  /*bbf0*/  BRA.U !UP0, `(.L_x_15990) ;  /* 0x0000000108647547 */ /* 0x000fea000b800000 */
[----:B------:R-:W-:-:S09]  /*bc00*/  UISETP.NE.AND UP0, UPT, UR4, 0x1d, UPT ;  /* 0x0000001d0400788c */ /* 0x000fd2000bf05270 */
[----:B------:R-:W-:Y:S05]  /*bc10*/  BRA.U !UP0, `(.L_x_15991) ;  /* 0x00000001084c7547 */ /* 0x000fea000b800000 */
[----:B------:R-:W-:-:S09]  /*bc20*/  UISETP.NE.AND UP0, UPT, UR4, 0x2c, UPT ;  /* 0x0000002c0400788c */ /* 0x000fd2000bf05270 */
[----:B------:R-:W-:Y:S05]  /*bc30*/  BRA.U UP0, `(.L_x_15973) ;  /* 0x0000000100b47547 */ /* 0x000fea000b800000 */
[----:B------:R-:W-:Y:S01]  /*bc40*/  LOP3.LUT R3, R3, 0xff, RZ, 0xc0, !PT ;  /* 0x000000ff03037812 */ /* 0x000fe200078ec0ff */
[----:B01234-:R-:W-:-:S05]  /*bc50*/  IMAD.MOV.U32 R4, RZ, RZ, 0xff ;  /* 0x000000ffff047424 */ /* 0x01ffca00078e00ff */
        /* <DEDUP_REMOVED lines=13> */
[----:B------:R-:W-:Y:S01]  /*bd30*/  STG.E.U8 desc[UR36][R16.64], R3 ;  /* 0x0000000310007986 */ /* 0x000fe2000c101124 */
[----:B------:R-:W-:Y:S05]  /*bd40*/  EXIT ;  /* 0x000000000000794d */ /* 0x000fea0003800000 */
.L_x_15991:
[----:B------:R-:W-:Y:S01]  /*bd50*/  LOP3.LUT R2, R3, 0xff, RZ, 0xc0, !PT ;  /* 0x000000ff03027812 */ /* 0x000fe200078ec0ff */
[----:B------:R-:W-:-:S05]  /*bd60*/  IMAD.MOV.U32 R3, RZ, RZ, RZ ;  /* 0x000000ffff037224 */ /* 0x000fca00078e00ff */
[----:B------:R-:W-:Y:S01]  /*bd70*/  STG.E.64 desc[UR36][R16.64], R2 ;  /* 0x0000000210007986 */ /* 0x000fe2000c101b24 */
[----:B------:R-:W-:Y:S05]  /*bd80*/  EXIT ;  /* 0x000000000000794d */ /* 0x000fea0003800000 */
.L_x_15990:
[----:B------:R-:W-:-:S05]  /*bd90*/  LOP3.LUT R3, R3, 0xff, RZ, 0xc0, !PT ;  /* 0x000000ff03037812 */ /* 0x000fca00078ec0ff */
[----:B------:R-:W-:Y:S01]  /*bda0*/  STG.E desc[UR36][R16.64], R3 ;  /* 0x0000000310007986 */ /* 0x000fe2000c101924 */
[----:B------:R-:W-:Y:S05]  /*bdb0*/  EXIT ;  /* 0x000000000000794d */ /* 0x000fea0003800000 */
.L_x_15980:
        /* <DEDUP_REMOVED lines=8> */
[----:B------:R-:W-:Y:S01]  /*be40*/  STG.E.U8 desc[UR36][R16.64], R3 ;  /* 0x0000000310007986 */ /* 0x000fe2000c101124 */
[----:B------:R-:W-:Y:S05]  /*be50*/  EXIT ;  /* 0x000000000000794d */ /* 0x000fea0003800000 */
.L_x_15993:
[----:B01234-:R-:W-:Y:S02]  /*be60*/  LOP3.LUT R4, R3, 0xff, RZ, 0xc0, !PT ;  /* 0x000000ff03047812 */ /* 0x01ffe400078ec0ff */
[----:B------:R-:W-:-:S04]  /*be70*/  CS2R R6, SRZ ;  /* 0x0000000000067805 */ /* 0x000fc8000001ff00 */
[----:B------:R-:W0:Y:S02]  /*be80*/  I2F.F64.U16 R4, R4 ;  /* 0x0000000400047312 */ /* 0x000e240000101800 */
[----:B0-----:R-:W-:Y:S01]  /*be90*/  STG.E.128 desc[UR36][R16.64], R4 ;  /* 0x0000000410007986 */ /* 0x001fe2000c101d24 */
[----:B------:R-:W-:Y:S05]  /*bea0*/  EXIT ;  /* 0x000000000000794d */ /* 0x000fea0003800000 */
.L_x_15992:
[----:B------:R-:W-:-:S09]  /*beb0*/  UISETP.NE.AND UP0, UPT, UR4, 0xf, UPT ;  /* 0x0000000f0400788c */ /* 0x000fd2000bf05270 */
[----:B------:R-:W-:Y:S05]  /*bec0*/  BRA.U !UP0, `(.L_x_15994) ;  /* 0x0000000108dc7547 */ /* 0x000fea000b800000 */
[----:B------:R-:W-:-:S09]  /*bed0*/  UISETP.NE.AND UP0, UPT, UR4, 0x17, UPT ;  /* 0x000000170400788c */ /* 0x000fd2000bf05270 */
[----:B------:R-:W-:Y:S05]  /*bee0*/  BRA.U !UP0, `(.L_x_15995) ;  /* 0x0000000108887547 */ /* 0x000fea000b800000 */
[----:B------:R-:W-:-:S09]  /*bef0*/  UISETP.NE.AND UP0, UPT, UR4, 0x18, UPT ;  /* 0x000000180400788c */ /* 0x000fd2000bf05270 */
[----:B------:R-:W-:Y:S05]  /*bf00*/  BRA.U !UP0, `(.L_x_15996) ;  /* 0x0000000108447547 */ /* 0x000fea000b800000 */
.L_x_15973:
[----:B------:R-:W-:Y:S01]  /*bf10*/  MOV R0, 0x0 ;  /* 0x0000000000007802 */ /* 0x000fe20000000f00 */
[----:B------:R-:W0:Y:S01]  /*bf20*/  LDCU.64 UR4, c[0x4][0x198] ;  /* 0x01003300ff0477ac */ /* 0x000e220008000a00 */
[----:B------:R-:W-:Y:S02]  /*bf30*/  HFMA2 R8, -RZ, RZ, 0, 6.020069122314453125e-06 ;  /* 0x00000065ff087431 */ /* 0x000fe400000001ff */
[----:B------:R-:W-:Y:S01]  /*bf40*/  IMAD.MOV.U32 R12, RZ, RZ, 0x1 ;  /* 0x00000001ff0c7424 */ /* 0x000fe200078e00ff */
[----:B------:R0:W0:Y:S01]  /*bf50*/  LDC.64 R2, c[0x4][R0] ;  /* 0x0100000000027b82 */ /* 0x0000220000000a00 */
[----:B------:R-:W5:Y:S01]  /*bf60*/  LDCU.64 UR6, c[0x4][0x1a0] ;  /* 0x01003400ff0677ac */ /* 0x000f620008000a00 */
[----:B------:R-:W-:Y:S01]  /*bf70*/  IMAD.MOV.U32 R13, RZ, RZ, RZ ;  /* 0x000000ffff0d7224 */ /* 0x000fe200078e00ff */
[----:B------:R-:W5:Y:S01]  /*bf80*/  LDCU.64 UR8, c[0x4][0x70] ;  /* 0x01000e00ff0877ac */ /* 0x000f620008000a00 */
[----:B01234-:R-:W-:Y:S01]  /*bf90*/  MOV R4, UR4 ;  /* 0x0000000400047c02 */ /* 0x01ffe20008000f00 */
[----:B------:R-:W-:-:S02]  /*bfa0*/  IMAD.U32 R5, RZ, RZ, UR5 ;  /* 0x00000005ff057e24 */ /* 0x000fc4000f8e00ff */
[----:B-----5:R-:W-:Y:S01]  /*bfb0*/  IMAD.U32 R6, RZ, RZ, UR6 ;  /* 0x00000006ff067e24 */ /* 0x020fe2000f8e00ff */
[----:B------:R-:W-:Y:S01]  /*bfc0*/  MOV R7, UR7 ;  /* 0x0000000700077c02 */ /* 0x000fe20008000f00 */
[----:B------:R-:W-:Y:S02]  /*bfd0*/  IMAD.U32 R10, RZ, RZ, UR8 ;  /* 0x00000008ff0a7e24 */ /* 0x000fe4000f8e00ff */
[----:B------:R-:W-:-:S07]  /*bfe0*/  IMAD.U32 R11, RZ, RZ, UR9 ;  /* 0x00000009ff0b7e24 */ /* 0x000fce000f8e00ff */
[----:B------:R-:W-:-:S07]  /*bff0*/  LEPC R20, `(.L_x_15997) ;  /* 0x000000001014794e */ /* 0x000fce0000000000 */
[----:B------:R-:W-:Y:S05]  /*c000*/  CALL.ABS.NOINC R2 ;  /* 0x0000000002007343 */ /* 0x000fea0003c00000 */
.L_x_15997:
[----:B------:R-:W-:Y:S05]  /*c010*/  EXIT ;  /* 0x000000000000794d */ /* 0x000fea0003800000 */
.L_x_15996:
[----:B------:R-:W-:Y:S01]  /*c020*/  LOP3.LUT R0, R3, 0xff, RZ, 0xc0, !PT ;  /* 0x000000ff03007812 */ /* 0x000fe200078ec0ff */
[----:B------:R-:W-:Y:S01]  /*c030*/  BSSY.RECONVERGENT B0, `(.L_x_15998) ;  /* 0x000000b000007945 */ /* 0x000fe20003800200 */
[----:B------:R-:W-:Y:S02]  /*c040*/  MOV R3, 0x7f ;  /* 0x0000007f00037802 */ /* 0x000fe40000000f00 */
[----:B01234-:R-:W0:Y:S02]  /*c050*/  I2F.U16 R5, R0 ;  /* 0x0000000000057306 */ /* 0x01fe240000101000 */
        /* <DEDUP_REMOVED lines=8> */
.L_x_15999:
[----:B------:R-:W-:Y:S05]  /*c0e0*/  BSYNC.RECONVERGENT B0 ;  /* 0x0000000000007941 */ /* 0x000fea0003800200 */
.L_x_15998:
[----:B------:R-:W-:Y:S01]  /*c0f0*/  STG.E.U8 desc[UR36][R16.64], R3 ;  /* 0x0000000310007986 */ /* 0x000fe2000c101124 */
[----:B------:R-:W-:Y:S05]  /*c100*/  EXIT ;  /* 0x000000000000794d */ /* 0x000fea0003800000 */
.L_x_15995:
[----:B------:R-:W-:-:S04]  /*c110*/  LOP3.LUT R3, R3, 0xff, RZ, 0xc0, !PT ;  /* 0x000000ff03037812 */ /* 0x000fc800078ec0ff */
[----:B01234-:R-:W0:Y:S02]  /*c120*/  I2F.U16 R5, R3 ;  /* 0x0000000300057306 */ /* 0x01fe240000101000 */
        /* <DEDUP_REMOVED lines=12> */
.L_x_16000:
[----:B------:R-:W-:Y:S01]  /*c1f0*/  IMAD.MOV.U32 R3, RZ, RZ, 0x7f ;  /* 0x0000007fff037424 */ /* 0x000fe200078e00ff */
[----:B------:R-:W-:-:S04]  /*c200*/  ISETP.GT.U32.AND P0, PT, R5, 0x7f800000, PT ;  /* 0x7f8000000500780c */ /* 0x000fc80003f04070 */
[----:B------:R-:W-:-:S05]  /*c210*/  SEL R3, R3, 0x7c, P0 ;  /* 0x0000007c03037807 */ /* 0x000fca0000000000 */
[----:B------:R-:W-:Y:S01]  /*c220*/  STG.E.U8 desc[UR36][R16.64], R3 ;  /* 0x0000000310007986 */ /* 0x000fe2000c101124 */
[----:B------:R-:W-:Y:S05]  /*c230*/  EXIT ;  /* 0x000000000000794d */ /* 0x000fea0003800000 */
.L_x_15994:
[----:B------:R-:W-:-:S04]  /*c240*/  LOP3.LUT R3, R3, 0xff, RZ, 0xc0, !PT ;  /* 0x000000ff03037812 */ /* 0x000fc800078ec0ff */
[----:B------:R-:W5:Y:S02]  /*c250*/  I2F.U16 R0, R3 ;  /* 0x0000000300007306 */ /* 0x000f640000101000 */
[----:B-----5:R-:W-:-:S05]  /*c260*/  F2FP.BF16.F32.PACK_AB R0, RZ, R0 ;  /* 0x00000000ff00723e */ /* 0x020fca00000010ff */
[----:B------:R-:W-:Y:S01]  /*c270*/  STG.E.U16 desc[UR36][R16.64], R0 ;  /* 0x0000000010007986 */ /* 0x000fe2000c101524 */
[----:B------:R-:W-:Y:S05]  /*c280*/  EXIT ;  /* 0x000000000000794d */ /* 0x000fea0003800000 */
.L_x_16001:
        /* <DEDUP_REMOVED lines=15> */
.L_x_23405:


//--------------------- .text._ZN2at6native27unrolled_elementwise_kernelIZZZNS0_15neg_kernel_cudaERNS_18TensorIteratorBaseEENKUlvE0_clEvENKUlvE_clEvEUlhE_St5arrayIPcLm2EELi4E23TrivialOffsetCalculatorILi1EjESB_NS0_6memory12LoadWithCastILi1EEENSC_13StoreWithCastILi1EEEEEviT_T0_T2_T3_T4_T5_ --------------------------
	.section	.text._ZN2at6native27unrolled_elementwise_kernelIZZZNS0_15neg_kernel_cudaERNS_18TensorIteratorBaseEENKUlvE0_clEvENKUlvE_clEvEUlhE_St5arrayIPcLm2EELi4E23TrivialOffsetCalculatorILi1EjESB_NS0_6memory12LoadWithCastILi1EEENSC_13StoreWithCastILi1EEEEEviT_T0_T2_T3_T4_T5_,"ax",@progbits
	.align	128
        .global         _ZN2at6native27unrolled_elementwise_kernelIZZZNS0_15neg_kernel_cudaERNS_18TensorIteratorBaseEENKUlvE0_clEvENKUlvE_clEvEUlhE_St5arrayIPcLm2EELi4E23TrivialOffsetCalculatorILi1EjESB_NS0_6memory12LoadWithCastILi1EEENSC_13StoreWithCastILi1EEEEEviT_T0_T2_T3_T4_T5_
        .type           _ZN2at6native27unrolled_elementwise_kernelIZZZNS0_15neg_kernel_cudaERNS_18TensorIteratorBaseEENKUlvE0_clEvENKUlvE_clEvEUlhE_St5arrayIPcLm2EELi4E23TrivialOffsetCalculatorILi1EjESB_NS0_6memory12LoadWithCastILi1EEENSC_13StoreWithCastILi1EEEEEviT_T0_T2_T3_T4_T5_,@function
        .size           _ZN2at6native27unrolled_elementwise_kernelIZZZNS0_15neg_kernel_cudaERNS_18TensorIteratorBaseEENKUlvE0_clEvENKUlvE_clEvEUlhE_St5arrayIPcLm2EELi4E23TrivialOffsetCalculatorILi1EjESB_NS0_6memory12LoadWithCastILi1EEENSC_13StoreWithCastILi1EEEEEviT_T0_T2_T3_T4_T5_,(.L_x_23406 - _ZN2at6native27unrolled_elementwise_kernelIZZZNS0_15neg_kernel_cudaERNS_18TensorIteratorBaseEENKUlvE0_clEvENKUlvE_clEvEUlhE_St5arrayIPcLm2EELi4E23TrivialOffsetCalculatorILi1EjESB_NS0_6memory12LoadWithCastILi1EEENSC_13StoreWithCastILi1EEEEEviT_T0_T2_T3_T4_T5_)
        .other          _ZN2at6native27unrolled_elementwise_kernelIZZZNS0_15neg_kernel_cudaERNS_18TensorIteratorBaseEENKUlvE0_clEvENKUlvE_clEvEUlhE_St5arrayIPcLm2EELi4E23TrivialOffsetCalculatorILi1EjESB_NS0_6memory12LoadWithCastILi1EEENSC_13StoreWithCastILi1EEEEEviT_T0_T2_T3_T4_T5_,@"STO_CUDA_ENTRY STV_DEFAULT"
_ZN2at6native27unrolled_elementwise_kernelIZZZNS0_15neg_kernel_cudaERNS_18TensorIteratorBaseEENKUlvE0_clEvENKUlvE_clEvEUlhE_St5arrayIPcLm2EELi4E23TrivialOffsetCalculatorILi1EjESB_NS0_6memory12LoadWithCastILi1EEENSC_13StoreWithCastILi1EEEEEviT_T0_T2_T3_T4_T5_:
.text._ZN2at6native27unrolled_elementwise_kernelIZZZNS0_15neg_kernel_cudaERNS_18TensorIteratorBaseEENKUlvE0_clEvENKUlvE_clEvEUlhE_St5arrayIPcLm2EELi4E23TrivialOffsetCalculatorILi1EjESB_NS0_6memory12LoadWithCastILi1EEENSC_13StoreWithCastILi1EEEEEviT_T0_T2_T3_T4_T5_:
        /* <DEDUP_REMOVED lines=31> */
.L_x_16007:
[----:B------:R3:W5:Y:S01]  /*01f0*/  LDG.E.U8 R25, desc[UR36][R4.64] ;  /* 0x0000002404197981 */ /* 0x000762000c1e1100 */
[----:B------:R-:W-:Y:S05]  /*0200*/  BRA `(.L_x_16009) ;  /* 0x0000000c005c7947 */ /* 0x000fea0003800000 */
.L_x_16006:
        /* <DEDUP_REMOVED lines=8> */
.L_x_16011:
[----:B------:R1:W5:Y:S01]  /*0290*/  LDG.E.U8 R25, desc[UR36][R4.64] ;  /* 0x0000002404197981 */ /* 0x000362000c1e1100 */
[----:B------:R-:W-:Y:S05]  /*02a0*/  BRA `(.L_x_16009) ;  /* 0x0000000c00347947 */ /* 0x000fea0003800000 */
.L_x_16010:
[----:B------:R2:W5:Y:S01]  /*02b0*/  LDG.E.U16 R25, desc[UR36][R4.64] ;  /* 0x0000002404197981 */ /* 0x000562000c1e1500 */
[----:B------:R-:W-:Y:S05]  /*02c0*/  BRA `(.L_x_16009) ;  /* 0x0000000c002c7947 */ /* 0x000fea0003800000 */
.L_x_16005:
        /* <DEDUP_REMOVED lines=10> */
.L_x_16013:
[----:B------:R-:W2:Y:S02]  /*0370*/  LDG.E.U16 R2, desc[UR36][R4.64] ;  /* 0x0000002404027981 */ /* 0x000ea4000c1e1500 */
[----:B--2---:R-:W-:-:S06]  /*0380*/  HADD2.F32 R2, -RZ, R2.H0_H0 ;  /* 0x20000002ff027230 */ /* 0x004fcc0000004100 */
[----:B------:R-:W0:Y:S02]  /*0390*/  F2I.S64.TRUNC R2, R2 ;  /* 0x0000000200027311 */ /* 0x000e24000020d900 */
[----:B0-----:R-:W-:Y:S01]  /*03a0*/  PRMT R25, R2, 0x7610, R25 ;  /* 0x0000761002197816 */ /* 0x001fe20000000019 */
[----:B------:R-:W-:Y:S06]  /*03b0*/  BRA `(.L_x_16009) ;  /* 0x0000000800f07947 */ /* 0x000fec0003800000 */
.L_x_16012:
        /* <DEDUP_REMOVED lines=10> */
.L_x_16015:
[----:B------:R-:W2:Y:S02]  /*0460*/  LDG.E.U16 R4, desc[UR36][R4.64] ;  /* 0x0000002404047981 */ /* 0x000ea4000c1e1500 */
[----:B--2---:R-:W-:-:S06]  /*0470*/  HADD2.F32 R2, -RZ, R4.H0_H0 ;  /* 0x20000004ff027230 */ /* 0x004fcc0000004100 */
[----:B------:R-:W0:Y:S02]  /*0480*/  F2I.S64.TRUNC R2, R2 ;  /* 0x0000000200027311 */ /* 0x000e24000020d900 */
[----:B0-----:R-:W-:Y:S01]  /*0490*/  PRMT R25, R2, 0x7610, R25 ;  /* 0x0000761002197816 */ /* 0x001fe20000000019 */
[----:B------:R-:W-:Y:S06]  /*04a0*/  BRA `(.L_x_16009) ;  /* 0x0000000800b47947 */ /* 0x000fec0003800000 */
.L_x_16014:
[----:B------:R-:W2:Y:S02]  /*04b0*/  LDG.E.64 R2, desc[UR36][R4.64] ;  /* 0x0000002404027981 */ /* 0x000ea4000c1e1b00 */
[----:B--2---:R-:W0:Y:S02]  /*04c0*/  F2I.S64.F64.TRUNC R2, R2 ;  /* 0x0000000200027311 */ /* 0x004e24000030d900 */
[----:B0-----:R-:W-:Y:S01]  /*04d0*/  PRMT R25, R2, 0x7610, R25 ;  /* 0x0000761002197816 */ /* 0x001fe20000000019 */
[----:B------:R-:W-:Y:S06]  /*04e0*/  BRA `(.L_x_16009) ;  /* 0x0000000800a47947 */ /* 0x000fec0003800000 */
.L_x_16004:
        /* <DEDUP_REMOVED lines=12> */
.L_x_16018:
[----:B------:R-:W2:Y:S02]  /*05b0*/  LDG.E.64 R4, desc[UR36][R4.64] ;  /* 0x0000002404047981 */ /* 0x000ea4000c1e1b00 */
[----:B--2---:R-:W0:Y:S02]  /*05c0*/  F2I.S64.F64.TRUNC R2, R4 ;  /* 0x0000000400027311 */ /* 0x004e24000030d900 */
[----:B0-----:R-:W-:Y:S01]  /*05d0*/  PRMT R25, R2, 0x7610, R25 ;  /* 0x0000761002197816 */ /* 0x001fe20000000019 */
[----:B------:R-:W-:Y:S06]  /*05e0*/  BRA `(.L_x_16009) ;  /* 0x0000000800647947 */ /* 0x000fec0003800000 */
.L_x_16017:
        /* <DEDUP_REMOVED lines=27> */
.L_x_16020:
        /* <DEDUP_REMOVED lines=14> */
.L_x_16019:
[----:B------:R-:W2:Y:S02]  /*0880*/  LDG.E.U16 R2, desc[UR36][R4.64] ;  /* 0x0000002404027981 */ /* 0x000ea4000c1e1500 */
[----:B--2---:R-:W-:-:S06]  /*0890*/  IMAD.U32 R2, R2, 0x10000, RZ ;  /* 0x0001000002027824 */ /* 0x004fcc00078e00ff */
[----:B------:R-:W0:Y:S02]  /*08a0*/  F2I.S64.TRUNC R2, R2 ;  /* 0x0000000200027311 */ /* 0x000e24000020d900 */
[----:B0-----:R-:W-:Y:S01]  /*08b0*/  PRMT R25, R2, 0x7610, R25 ;  /* 0x0000761002197816 */ /* 0x001fe20000000019 */
[----:B------:R-:W-:Y:S06]  /*08c0*/  BRA `(.L_x_16009) ;  /* 0x0000000400ac7947 */ /* 0x000fec0003800000 */
.L_x_16016:
        /* <DEDUP_REMOVED lines=10> */
.L_x_16023:
        /* <DEDUP_REMOVED lines=21> */
.L_x_16027:
[----:B------:R-:W-:Y:S05]  /*0ac0*/  BSYNC.RECONVERGENT B1 ;  /* 0x0000000000017941 */ /* 0x000fea0003800200 */
.L_x_16026:
[----:B------:R-:W-:Y:S01]  /*0ad0*/  IMAD.SHL.U32 R0, R0, 0x100000, RZ ;  /* 0x0010000000007824 */ /* 0x000fe200078e00ff */
[----:B------:R-:W-:-:S04]  /*0ae0*/  LEA R2, R2, 0x3b800000, 0x17 ;  /* 0x3b80000002027811 */ /* 0x000fc800078eb8ff */
[----:B------:R-:W-:-:S07]  /*0af0*/  LOP3.LUT R2, R2, R0, R7, 0xfe, !PT ;  /* 0x0000000002027212 */ /* 0x000fce00078efe07 */
.L_x_16025:
[----:B------:R-:W-:Y:S05]  /*0b00*/  BSYNC.RECONVERGENT B0 ;  /* 0x0000000000007941 */ /* 0x000fea0003800200 */
.L_x_16024:
[----:B------:R-:W0:Y:S02]  /*0b10*/  F2I.S64.TRUNC R2, R2 ;  /* 0x0000000200027311 */ /* 0x000e24000020d900 */
[----:B0-----:R-:W-:Y:S01]  /*0b20*/  PRMT R25, R2, 0x7610, R25 ;  /* 0x0000761002197816 */ /* 0x001fe20000000019 */
[----:B------:R-:W-:Y:S06]  /*0b30*/  BRA `(.L_x_16009) ;  /* 0x0000000400107947 */ /* 0x000fec0003800000 */
.L_x_16022:
        /* <DEDUP_REMOVED lines=21> */
.L_x_16031:
[----:B------:R-:W-:Y:S05]  /*0c90*/  BSYNC.RECONVERGENT B1 ;  /* 0x0000000000017941 */ /* 0x000fea0003800200 */
.L_x_16030:
[----:B------:R-:W-:Y:S01]  /*0ca0*/  IMAD.SHL.U32 R0, R0, 0x200000, RZ ;  /* 0x0020000000007824 */ /* 0x000fe200078e00ff */
[----:B------:R-:W-:-:S04]  /*0cb0*/  LEA R2, R2, 0x37800000, 0x17 ;  /* 0x3780000002027811 */ /* 0x000fc800078eb8ff */
[----:B------:R-:W-:-:S07]  /*0cc0*/  LOP3.LUT R2, R2, R0, R7, 0xfe, !PT ;  /* 0x0000000002027212 */ /* 0x000fce00078efe07 */
.L_x_16029:
[----:B------:R-:W-:Y:S05]  /*0cd0*/  BSYNC.RECONVERGENT B0 ;  /* 0x0000000000007941 */ /* 0x000fea0003800200 */
.L_x_16028:
[----:B------:R-:W0:Y:S02]  /*0ce0*/  F2I.S64.TRUNC R2, R2 ;  /* 0x0000000200027311 */ /* 0x000e24000020d900 */
[----:B0-----:R-:W-:Y:S01]  /*0cf0*/  PRMT R25, R2, 0x7610, R25 ;  /* 0x0000761002197816 */ /* 0x001fe20000000019 */
[----:B------:R-:W-:Y:S06]  /*0d00*/  BRA `(.L_x_16009) ;  /* 0x00000000009c7947 */ /* 0x000fec0003800000 */
.L_x_16021:
[----:B------:R-:W-:-:S09]  /*0d10*/  UISETP.NE.AND UP0, UPT, UR4, 0x1c, UPT ;  /* 0x0000001c0400788c */ /* 0x000fd2000bf05270 */
[----:B------:R-:W-:Y:S05]  /*0d20*/  BRA.U !UP0, `(.L_x_16032) ;  /* 0x0000000108907547 */ /* 0x000fea000b800000 */
[----:B------:R-:W-:-:S09]  /*0d30*/  UISETP.NE.AND UP0, UPT, UR4, 0x1d, UPT ;  /* 0x0000001d0400788c */ /* 0x000fd2000bf05270 */
[----:B------:R-:W-:Y:S05]  /*0d40*/  BRA.U !UP0, `(.L_x_16033) ;  /* 0x0000000108807547 */ /* 0x000fea000b800000 */
[----:B------:R-:W-:-:S09]  /*0d50*/  UISETP.NE.AND UP0, UPT, UR4, 0x2c, UPT ;  /* 0x0000002c0400788c */ /* 0x000fd2000bf05270 */
[----:B------:R-:W-:Y:S05]  /*0d60*/  BRA.U !UP0, `(.L_x_16034) ;  /* 0x0000000108487547 */ /* 0x000fea000b800000 */
.L_x_16008:
        /* <DEDUP_REMOVED lines=16> */
.L_x_16035:
[----:B------:R-:W-:Y:S01]  /*0e70*/  PRMT R25, RZ, 0x7610, R25 ;  /* 0x00007610ff197816 */ /* 0x000fe20000000019 */
[----:B------:R-:W-:Y:S06]  /*0e80*/  BRA `(.L_x_16009) ;  /* 0x00000000003c7947 */ /* 0x000fec0003800000 */
.L_x_16034:
        /* <DEDUP_REMOVED lines=8> */
.L_x_16037:
[----:B------:R-:W-:Y:S05]  /*0f10*/  BSYNC.RECONVERGENT B0 ;  /* 0x0000000000007941 */ /* 0x000fea0003800200 */
.L_x_16036:
[----:B------:R-:W0:Y:S02]  /*0f20*/  F2I.S64.TRUNC R2, R2 ;  /* 0x0000000200027311 */ /* 0x000e24000020d900 */
[----:B0-----:R-:W-:Y:S01]  /*0f30*/  PRMT R25, R2, 0x7610, R25 ;  /* 0x0000761002197816 */ /* 0x001fe20000000019 */
[----:B------:R-:W-:Y:S06]  /*0f40*/  BRA `(.L_x_16009) ;  /* 0x00000000000c7947 */ /* 0x000fec0003800000 */
.L_x_16033:
[----:B------:R0:W5:Y:S01]  /*0f50*/  LDG.E.U8 R25, desc[UR36][R4.64] ;  /* 0x0000002404197981 */ /* 0x000162000c1e1100 */
[----:B------:R-:W-:Y:S05]  /*0f60*/  BRA `(.L_x_16009) ;  /* 0x0000000000047947 */ /* 0x000fea0003800000 */
.L_x_16032:
[----:B------:R0:W5:Y:S02]  /*0f70*/  LDG.E.U8 R25, desc[UR36][R4.64] ;  /* 0x0000002404197981 */ /* 0x000164000c1e1100 */
.L_x_16009:
[----:B------:R-:W-:-:S07]  /*0f80*/  VIADD R19, R16, 0x80 ;  /* 0x0000008010137836 */ /* 0x000fce0000000000 */
.L_x_16003:
[----:B------:R-:W-:Y:S05]  /*0f90*/  BSYNC.RECONVERGENT B6 ;  /* 0x0000000000067941 */ /* 0x000fea0003800200 */
.L_x_16002:
        /* <DEDUP_REMOVED lines=23> */
.L_x_16043:
[----:B------:R0:W5:Y:S01]  /*1110*/  LDG.E.U8 R24, desc[UR36][R4.64] ;  /* 0x0000002404187981 */ /* 0x000162000c1e1100 */
[----:B------:R-:W-:Y:S05]  /*1120*/  BRA `(.L_x_16045) ;  /* 0x0000000c005c7947 */ /* 0x000fea0003800000 */
.L_x_16042:
        /* <DEDUP_REMOVED lines=8> */
.L_x_16047:
[----:B------:R4:W5:Y:S01]  /*11b0*/  LDG.E.U8 R24, desc[UR36][R4.64] ;  /* 0x0000002404187981 */ /* 0x000962000c1e1100 */
[----:B------:R-:W-:Y:S05]  /*11c0*/  BRA `(.L_x_16045) ;  /* 0x0000000c00347947 */ /* 0x000fea0003800000 */
.L_x_16046:
[----:B------:R0:W5:Y:S01]  /*11d0*/  LDG.E.U16 R24, desc[UR36][R4.64] ;  /* 0x0000002404187981 */ /* 0x000162000c1e1500 */
[----:B------:R-:W-:Y:S05]  /*11e0*/  BRA `(.L_x_16045) ;  /* 0x0000000c002c7947 */ /* 0x000fea0003800000 */
.L_x_16041:
        /* <DEDUP_REMOVED lines=10> */
.L_x_16049:
[----:B------:R-:W2:Y:S02]  /*1290*/  LDG.E.U16 R2, desc[UR36][R4.64] ;  /* 0x0000002404027981 */ /* 0x000ea4000c1e1500 */
[----:B--2---:R-:W-:-:S06]  /*12a0*/  HADD2.F32 R2, -RZ, R2.H0_H0 ;  /* 0x20000002ff027230 */ /* 0x004fcc0000004100 */
[----:B------:R-:W0:Y:S02]  /*12b0*/  F2I.S64.TRUNC R2, R2 ;  /* 0x0000000200027311 */ /* 0x000e24000020d900 */
[----:B0-----:R-:W-:Y:S01]  /*12c0*/  PRMT R24, R2, 0x7610, R24 ;  /* 0x0000761002187816 */ /* 0x001fe20000000018 */
[----:B------:R-:W-:Y:S06]  /*12d0*/  BRA `(.L_x_16045) ;  /* 0x0000000800f07947 */ /* 0x000fec0003800000 */
.L_x_16048:
        /* <DEDUP_REMOVED lines=10> */
.L_x_16051:
[----:B------:R-:W2:Y:S02]  /*1380*/  LDG.E.U16 R4, desc[UR36][R4.64] ;  /* 0x0000002404047981 */ /* 0x000ea4000c1e1500 */
[----:B--2---:R-:W-:-:S06]  /*1390*/  HADD2.F32 R2, -RZ, R4.H0_H0 ;  /* 0x20000004ff027230 */ /* 0x004fcc0000004100 */
[----:B------:R-:W0:Y:S02]  /*13a0*/  F2I.S64.TRUNC R2, R2 ;  /* 0x0000000200027311 */ /* 0x000e24000020d900 */
[----:B0-----:R-:W-:Y:S01]  /*13b0*/  PRMT R24, R2, 0x7610, R24 ;  /* 0x0000761002187816 */ /* 0x001fe20000000018 */
[----:B------:R-:W-:Y:S06]  /*13c0*/  BRA `(.L_x_16045) ;  /* 0x0000000800b47947 */ /* 0x000fec0003800000 */
.L_x_16050:
[----:B------:R-:W2:Y:S02]  /*13d0*/  LDG.E.64 R2, desc[UR36][R4.64] ;  /* 0x0000002404027981 */ /* 0x000ea4000c1e1b00 */
[----:B--2---:R-:W0:Y:S02]  /*13e0*/  F2I.S64.F64.TRUNC R2, R2 ;  /* 0x0000000200027311 */ /* 0x004e24000030d900 */
[----:B0-----:R-:W-:Y:S01]  /*13f0*/  PRMT R24, R2, 0x7610, R24 ;  /* 0x0000761002187816 */ /* 0x001fe20000000018 */
[----:B------:R-:W-:Y:S06]  /*1400*/  BRA `(.L_x_16045) ;  /* 0x0000000800a47947 */ /* 0x000fec0003800000 */
.L_x_16040:
        /* <DEDUP_REMOVED lines=12> */
.L_x_16054:
[----:B------:R-:W2:Y:S02]  /*14d0*/  LDG.E.64 R4, desc[UR36][R4.64] ;  /* 0x0000002404047981 */ /* 0x000ea4000c1e1b00 */
[----:B--2---:R-:W0:Y:S02]  /*14e0*/  F2I.S64.F64.TRUNC R2, R4 ;  /* 0x0000000400027311 */ /* 0x004e24000030d900 */
[----:B0-----:R-:W-:Y:S01]  /*14f0*/  PRMT R24, R2, 0x7610, R24 ;  /* 0x0000761002187816 */ /* 0x001fe20000000018 */
[----:B------:R-:W-:Y:S06]  /*1500*/  BRA `(.L_x_16045) ;  /* 0x0000000800647947 */ /* 0x000fec0003800000 */
.L_x_16053:
        /* <DEDUP_REMOVED lines=27> */
.L_x_16056:
        /* <DEDUP_REMOVED lines=14> */
.L_x_16055:
[----:B------:R-:W2:Y:S02]  /*17a0*/  LDG.E.U16 R2, desc[UR36][R4.64] ;  /* 0x0000002404027981 */ /* 0x000ea4000c1e1500 */
[----:B--2---:R-:W-:-:S06]  /*17b0*/  IMAD.U32 R2, R2, 0x10000, RZ ;  /* 0x0001000002027824 */ /* 0x004fcc00078e00ff */
[----:B------:R-:W0:Y:S02]  /*17c0*/  F2I.S64.TRUNC R2, R2 ;  /* 0x0000000200027311 */ /* 0x000e24000020d900 */
[----:B0-----:R-:W-:Y:S01]  /*17d0*/  PRMT R24, R2, 0x7610, R24 ;  /* 0x0000761002187816 */ /* 0x001fe20000000018 */
[----:B------:R-:W-:Y:S06]  /*17e0*/  BRA `(.L_x_16045) ;  /* 0x0000000400ac7947 */ /* 0x000fec0003800000 */
.L_x_16052:
        /* <DEDUP_REMOVED lines=10> */
.L_x_16059:
        /* <DEDUP_REMOVED lines=21> */
.L_x_16063:
[----:B------:R-:W-:Y:S05]  /*19e0*/  BSYNC.RECONVERGENT B1 ;  /* 0x0000000000017941 */ /* 0x000fea0003800200 */
.L_x_16062:
[----:B------:R-:W-:Y:S01]  /*19f0*/  IMAD.SHL.U32 R0, R0, 0x100000, RZ ;  /* 0x0010000000007824 */ /* 0x000fe200078e00ff */
[----:B------:R-:W-:-:S04]  /*1a00*/  LEA R2, R2, 0x3b800000, 0x17 ;  /* 0x3b80000002027811 */ /* 0x000fc800078eb8ff */
[----:B------:R-:W-:-:S07]  /*1a10*/  LOP3.LUT R2, R2, R0, R7, 0xfe, !PT ;  /* 0x0000000002027212 */ /* 0x000fce00078efe07 */
.L_x_16061:
[----:B------:R-:W-:Y:S05]  /*1a20*/  BSYNC.RECONVERGENT B0 ;  /* 0x0000000000007941 */ /* 0x000fea0003800200 */
.L_x_16060:
[----:B------:R-:W0:Y:S02]  /*1a30*/  F2I.S64.TRUNC R2, R2 ;  /* 0x0000000200027311 */ /* 0x000e24000020d900 */
[----:B0-----:R-:W-:Y:S01]  /*1a40*/  PRMT R24, R2, 0x7610, R24 ;  /* 0x0000761002187816 */ /* 0x001fe20000000018 */
[----:B------:R-:W-:Y:S06]  /*1a50*/  BRA `(.L_x_16045) ;  /* 0x0000000400107947 */ /* 0x000fec0003800000 */
.L_x_16058:
        /* <DEDUP_REMOVED lines=21> */
.L_x_16067:
[----:B------:R-:W-:Y:S05]  /*1bb0*/  BSYNC.RECONVERGENT B1 ;  /* 0x0000000000017941 */ /* 0x000fea0003800200 */
.L_x_16066:
[----:B------:R-:W-:Y:S01]  /*1bc0*/  IMAD.SHL.U32 R0, R0, 0x200000, RZ ;  /* 0x0020000000007824 */ /* 0x000fe200078e00ff */
[----:B------:R-:W-:-:S04]  /*1bd0*/  LEA R2, R2, 0x37800000, 0x17 ;  /* 0x3780000002027811 */ /* 0x000fc800078eb8ff */
[----:B------:R-:W-:-:S07]  /*1be0*/  LOP3.LUT R2, R2, R0, R7, 0xfe, !PT ;  /* 0x0000000002027212 */ /* 0x000fce00078efe07 */
.L_x_16065:
[----:B------:R-:W-:Y:S05]  /*1bf0*/  BSYNC.RECONVERGENT B0 ;  /* 0x0000000000007941 */ /* 0x000fea0003800200 */
.L_x_16064:
[----:B------:R-:W0:Y:S02]  /*1c00*/  F2I.S64.TRUNC R2, R2 ;  /* 0x0000000200027311 */ /* 0x000e24000020d900 */
[----:B0-----:R-:W-:Y:S01]  /*1c10*/  PRMT R24, R2, 0x7610, R24 ;  /* 0x0000761002187816 */ /* 0x001fe20000000018 */
[----:B------:R-:W-:Y:S06]  /*1c20*/  BRA `(.L_x_16045) ;  /* 0x00000000009c7947 */ /* 0x000fec0003800000 */
.L_x_16057:
        /* <DEDUP_REMOVED lines=14> */
.L_x_16071:
[----:B------:R-:W-:Y:S05]  /*1d10*/  BSYNC.RECONVERGENT B0 ;  /* 0x0000000000007941 */ /* 0x000fea0003800200 */
.L_x_16070:
[----:B------:R-:W0:Y:S02]  /*1d20*/  F2I.S64.TRUNC R2, R2 ;  /* 0x0000000200027311 */ /* 0x000e24000020d900 */
[----:B0-----:R-:W-:Y:S01]  /*1d30*/  PRMT R24, R2, 0x7610, R24 ;  /* 0x0000761002187816 */ /* 0x001fe20000000018 */
[----:B------:R-:W-:Y:S06]  /*1d40*/  BRA `(.L_x_16045) ;  /* 0x0000000000547947 */ /* 0x000fec0003800000 */
.L_x_16044:
        /* <DEDUP_REMOVED lines=16> */
.L_x_16072:
[----:B------:R-:W-:Y:S01]  /*1e50*/  PRMT R24, RZ, 0x7610, R24 ;  /* 0x00007610ff187816 */ /* 0x000fe20000000018 */
[----:B------:R-:W-:Y:S06]  /*1e60*/  BRA `(.L_x_16045) ;  /* 0x00000000000c7947 */ /* 0x000fec0003800000 */
.L_x_16069:
[----:B------:R1:W5:Y:S01]  /*1e70*/  LDG.E.U8 R24, desc[UR36][R4.64] ;  /* 0x0000002404187981 */ /* 0x000362000c1e1100 */
[----:B------:R-:W-:Y:S05]  /*1e80*/  BRA `(.L_x_16045) ;  /* 0x0000000000047947 */ /* 0x000fea0003800000 */
.L_x_16068:
[----:B------:R0:W5:Y:S02]  /*1e90*/  LDG.E.U8 R24, desc[UR36][R4.64] ;  /* 0x0000002404187981 */ /* 0x000164000c1e1100 */
.L_x_16045:
[----:B------:R-:W-:-:S07]  /*1ea0*/  VIADD R19, R19, 0x80 ;  /* 0x0000008013137836 */ /* 0x000fce0000000000 */
.L_x_16039:
[----:B------:R-:W-:Y:S05]  /*1eb0*/  BSYNC.RECONVERGENT B6 ;  /* 0x0000000000067941 */ /* 0x000fea0003800200 */
.L_x_16038:
        /* <DEDUP_REMOVED lines=23> */
.L_x_16078:
[----:B------:R0:W5:Y:S01]  /*2030*/  LDG.E.U8 R17, desc[UR36][R4.64] ;  /* 0x0000002404117981 */ /* 0x000162000c1e1100 */
[----:B------:R-:W-:Y:S05]  /*2040*/  BRA `(.L_x_16080) ;  /* 0x0000000c005c7947 */ /* 0x000fea0003800000 */
.L_x_16077:
        /* <DEDUP_REMOVED lines=8> */
.L_x_16082:
[----:B------:R3:W5:Y:S01]  /*20d0*/  LDG.E.U8 R17, desc[UR36][R4.64] ;  /* 0x0000002404117981 */ /* 0x000762000c1e1100 */
[----:B------:R-:W-:Y:S05]  /*20e0*/  BRA `(.L_x_16080) ;  /* 0x0000000c00347947 */ /* 0x000fea0003800000 */
.L_x_16081:
[----:B------:R0:W5:Y:S01]  /*20f0*/  LDG.E.U16 R17, desc[UR36][R4.64] ;  /* 0x0000002404117981 */ /* 0x000162000c1e1500 */
[----:B------:R-:W-:Y:S05]  /*2100*/  BRA `(.L_x_16080) ;  /* 0x0000000c002c7947 */ /* 0x000fea0003800000 */
.L_x_16076:
        /* <DEDUP_REMOVED lines=10> */
.L_x_16084:
[----:B------:R-:W2:Y:S02]  /*21b0*/  LDG.E.U16 R2, desc[UR36][R4.64] ;  /* 0x0000002404027981 */ /* 0x000ea4000c1e1500 */
[----:B--2---:R-:W-:-:S06]  /*21c0*/  HADD2.F32 R2, -RZ, R2.H0_H0 ;  /* 0x20000002ff027230 */ /* 0x004fcc0000004100 */
[----:B------:R-:W0:Y:S02]  /*21d0*/  F2I.S64.TRUNC R2, R2 ;  /* 0x0000000200027311 */ /* 0x000e24000020d900 */
[----:B0-----:R-:W-:Y:S01]  /*21e0*/  PRMT R17, R2, 0x7610, R17 ;  /* 0x0000761002117816 */ /* 0x001fe20000000011 */
[----:B------:R-:W-:Y:S06]  /*21f0*/  BRA `(.L_x_16080) ;  /* 0x0000000800f07947 */ /* 0x000fec0003800000 */
.L_x_16083:
        /* <DEDUP_REMOVED lines=10> */
.L_x_16086:
[----:B------:R-:W2:Y:S02]  /*22a0*/  LDG.E.U16 R4, desc[UR36][R4.64] ;  /* 0x0000002404047981 */ /* 0x000ea4000c1e1500 */
[----:B--2---:R-:W-:-:S06]  /*22b0*/  HADD2.F32 R2, -RZ, R4.H0_H0 ;  /* 0x20000004ff027230 */ /* 0x004fcc0000004100 */
[----:B------:R-:W0:Y:S02]  /*22c0*/  F2I.S64.TRUNC R2, R2 ;  /* 0x0000000200027311 */ /* 0x000e24000020d900 */
[----:B0-----:R-:W-:Y:S01]  /*22d0*/  PRMT R17, R2, 0x7610, R17 ;  /* 0x0000761002117816 */ /* 0x001fe20000000011 */
[----:B------:R-:W-:Y:S06]  /*22e0*/  BRA `(.L_x_16080) ;  /* 0x0000000800b47947 */ /* 0x000fec0003800000 */
.L_x_16085:
[----:B------:R-:W2:Y:S02]  /*22f0*/  LDG.E.64 R2, desc[UR36][R4.64] ;  /* 0x0000002404027981 */ /* 0x000ea4000c1e1b00 */
[----:B--2---:R-:W0:Y:S02]  /*2300*/  F2I.S64.F64.TRUNC R2, R2 ;  /* 0x0000000200027311 */ /* 0x004e24000030d900 */
[----:B0-----:R-:W-:Y:S01]  /*2310*/  PRMT R17, R2, 0x7610, R17 ;  /* 0x0000761002117816 */ /* 0x001fe20000000011 */
[----:B------:R-:W-:Y:S06]  /*2320*/  BRA `(.L_x_16080) ;  /* 0x0000000800a47947 */ /* 0x000fec0003800000 */
.L_x_16075:
        /* <DEDUP_REMOVED lines=12> */
.L_x_16089:
[----:B------:R-:W2:Y:S02]  /*23f0*/  LDG.E.64 R4, desc[UR36][R4.64] ;  /* 0x0000002404047981 */ /* 0x000ea4000c1e1b00 */
[----:B--2---:R-:W0:Y:S02]  /*2400*/  F2I.S64.F64.TRUNC R2, R4 ;  /* 0x0000000400027311 */ /* 0x004e24000030d900 */
[----:B0-----:R-:W-:Y:S01]  /*2410*/  PRMT R17, R2, 0x7610, R17 ;  /* 0x0000761002117816 */ /* 0x001fe20000000011 */
[----:B------:R-:W-:Y:S06]  /*2420*/  BRA `(.L_x_16080) ;  /* 0x0000000800647947 */ /* 0x000fec0003800000 */
.L_x_16088:
        /* <DEDUP_REMOVED lines=27> */
.L_x_16091:
        /* <DEDUP_REMOVED lines=14> */
.L_x_16090:
[----:B------:R-:W2:Y:S02]  /*26c0*/  LDG.E.U16 R2, desc[UR36][R4.64] ;  /* 0x0000002404027981 */ /* 0x000ea4000c1e1500 */
[----:B--2---:R-:W-:-:S06]  /*26d0*/  IMAD.U32 R2, R2, 0x10000, RZ ;  /* 0x0001000002027824 */ /* 0x004fcc00078e00ff */
[----:B------:R-:W0:Y:S02]  /*26e0*/  F2I.S64.TRUNC R2, R2 ;  /* 0x0000000200027311 */ /* 0x000e24000020d900 */
[----:B0-----:R-:W-:Y:S01]  /*26f0*/  PRMT R17, R2, 0x7610, R17 ;  /* 0x0000761002117816 */ /* 0x001fe20000000011 */
[----:B------:R-:W-:Y:S06]  /*2700*/  BRA `(.L_x_16080) ;  /* 0x0000000400ac7947 */ /* 0x000fec0003800000 */
.L_x_16087:
        /* <DEDUP_REMOVED lines=10> */
.L_x_16094:
        /* <DEDUP_REMOVED lines=21> */
.L_x_16098:
[----:B------:R-:W-:Y:S05]  /*2900*/  BSYNC.RECONVERGENT B1 ;  /* 0x0000000000017941 */ /* 0x000fea0003800200 */
.L_x_16097:
[----:B------:R-:W-:Y:S01]  /*2910*/  IMAD.SHL.U32 R0, R0, 0x100000, RZ ;  /* 0x0010000000007824 */ /* 0x000fe200078e00ff */
[----:B------:R-:W-:-:S04]  /*2920*/  LEA R2, R2, 0x3b800000, 0x17 ;  /* 0x3b80000002027811 */ /* 0x000fc800078eb8ff */
[----:B------:R-:W-:-:S07]  /*2930*/  LOP3.LUT R2, R2, R0, R7, 0xfe, !PT ;  /* 0x0000000002027212 */ /* 0x000fce00078efe07 */
.L_x_16096:
[----:B------:R-:W-:Y:S05]  /*2940*/  BSYNC.RECONVERGENT B0 ;  /* 0x0000000000007941 */ /* 0x000fea0003800200 */
.L_x_16095:
[----:B------:R-:W0:Y:S02]  /*2950*/  F2I.S64.TRUNC R2, R2 ;  /* 0x0000000200027311 */ /* 0x000e24000020d900 */
[----:B0-----:R-:W-:Y:S01]  /*2960*/  PRMT R17, R2, 0x7610, R17 ;  /* 0x0000761002117816 */ /* 0x001fe20000000011 */
[----:B------:R-:W-:Y:S06]  /*2970*/  BRA `(.L_x_16080) ;  /* 0x0000000400107947 */ /* 0x000fec0003800000 */
.L_x_16093:
        /* <DEDUP_REMOVED lines=21> */
.L_x_16102:
[----:B------:R-:W-:Y:S05]  /*2ad0*/  BSYNC.RECONVERGENT B1 ;  /* 0x0000000000017941 */ /* 0x000fea0003800200 */
.L_x_16101:
[----:B------:R-:W-:Y:S01]  /*2ae0*/  IMAD.SHL.U32 R0, R0, 0x200000, RZ ;  /* 0x0020000000007824 */ /* 0x000fe200078e00ff */
[----:B------:R-:W-:-:S04]  /*2af0*/  LEA R2, R2, 0x37800000, 0x17 ;  /* 0x3780000002027811 */ /* 0x000fc800078eb8ff */
[----:B------:R-:W-:-:S07]  /*2b00*/  LOP3.LUT R2, R2, R0, R7, 0xfe, !PT ;  /* 0x0000000002027212 */ /* 0x000fce00078efe07 */
.L_x_16100:
[----:B------:R-:W-:Y:S05]  /*2b10*/  BSYNC.RECONVERGENT B0 ;  /* 0x0000000000007941 */ /* 0x000fea0003800200 */
.L_x_16099:
[----:B------:R-:W0:Y:S02]  /*2b20*/  F2I.S64.TRUNC R2, R2 ;  /* 0x0000000200027311 */ /* 0x000e24000020d900 */
[----:B0-----:R-:W-:Y:S01]  /*2b30*/  PRMT R17, R2, 0x7610, R17 ;  /* 0x0000761002117816 */ /* 0x001fe20000000011 */
[----:B------:R-:W-:Y:S06]  /*2b40*/  BRA `(.L_x_16080) ;  /* 0x00000000009c7947 */ /* 0x000fec0003800000 */
.L_x_16092:
        /* <DEDUP_REMOVED lines=14> */
.L_x_16106:
[----:B------:R-:W-:Y:S05]  /*2c30*/  BSYNC.RECONVERGENT B0 ;  /* 0x0000000000007941 */ /* 0x000fea0003800200 */
.L_x_16105:
[----:B------:R-:W0:Y:S02]  /*2c40*/  F2I.S64.TRUNC R2, R2 ;  /* 0x0000000200027311 */ /* 0x000e24000020d900 */
[----:B0-----:R-:W-:Y:S01]  /*2c50*/  PRMT R17, R2, 0x7610, R17 ;  /* 0x0000761002117816 */ /* 0x001fe20000000011 */
[----:B------:R-:W-:Y:S06]  /*2c60*/  BRA `(.L_x_16080) ;  /* 0x0000000000547947 */ /* 0x000fec0003800000 */
.L_x_16079:
        /* <DEDUP_REMOVED lines=16> */
.L_x_16107:
[----:B------:R-:W-:Y:S01]  /*2d70*/  PRMT R17, RZ, 0x7610, R17 ;  /* 0x00007610ff117816 */ /* 0x000fe20000000011 */
[----:B------:R-:W-:Y:S06]  /*2d80*/  BRA `(.L_x_16080) ;  /* 0x00000000000c7947 */ /* 0x000fec0003800000 */
.L_x_16104:
[----:B------:R2:W5:Y:S01]  /*2d90*/  LDG.E.U8 R17, desc[UR36][R4.64] ;  /* 0x0000002404117981 */ /* 0x000562000c1e1100 */
[----:B------:R-:W-:Y:S05]  /*2da0*/  BRA `(.L_x_16080) ;  /* 0x0000000000047947 */ /* 0x000fea0003800000 */
.L_x_16103:
[----:B------:R1:W5:Y:S02]  /*2db0*/  LDG.E.U8 R17, desc[UR36][R4.64] ;  /* 0x0000002404117981 */ /* 0x000364000c1e1100 */
.L_x_16080:
[----:B------:R-:W-:-:S07]  /*2dc0*/  VIADD R19, R19, 0x80 ;  /* 0x0000008013137836 */ /* 0x000fce0000000000 */
.L_x_16074:
[----:B------:R-:W-:Y:S05]  /*2dd0*/  BSYNC.RECONVERGENT B6 ;  /* 0x0000000000067941 */ /* 0x000fea0003800200 */
.L_x_16073:
        /* <DEDUP_REMOVED lines=23> */
.L_x_16113:
[----:B------:R0:W5:Y:S01]  /*2f50*/  LDG.E.U8 R18, desc[UR36][R4.64] ;  /* 0x0000002404127981 */ /* 0x000162000c1e1100 */
[----:B------:R-:W-:Y:S05]  /*2f60*/  BRA `(.L_x_16109) ;  /* 0x0000000c00587947 */ /* 0x000fea0003800000 */
.L_x_16112:
        /* <DEDUP_REMOVED lines=8> */
.L_x_16116:
[----:B------:R0:W5:Y:S01]  /*2ff0*/  LDG.E.U8 R18, desc[UR36][R4.64] ;  /* 0x0000002404127981 */ /* 0x000162000c1e1100 */
[----:B------:R-:W-:Y:S05]  /*3000*/  BRA `(.L_x_16109) ;  /* 0x0000000c00307947 */ /* 0x000fea0003800000 */
.L_x_16115:
[----:B------:R0:W5:Y:S01]  /*3010*/  LDG.E.U16 R18, desc[UR36][R4.64] ;  /* 0x0000002404127981 */ /* 0x000162000c1e1500 */
[----:B------:R-:W-:Y:S05]  /*3020*/  BRA `(.L_x_16109) ;  /* 0x0000000c00287947 */ /* 0x000fea0003800000 */
.L_x_16111:
        /* <DEDUP_REMOVED lines=10> */
.L_x_16118:
[----:B------:R-:W2:Y:S02]  /*30d0*/  LDG.E.U16 R2, desc[UR36][R4.64] ;  /* 0x0000002404027981 */ /* 0x000ea4000c1e1500 */
[----:B--2---:R-:W-:-:S06]  /*30e0*/  HADD2.F32 R2, -RZ, R2.H0_H0 ;  /* 0x20000002ff027230 */ /* 0x004fcc0000004100 */
[----:B------:R-:W0:Y:S02]  /*30f0*/  F2I.S64.TRUNC R2, R2 ;  /* 0x0000000200027311 */ /* 0x000e24000020d900 */
[----:B0-----:R-:W-:Y:S01]  /*3100*/  PRMT R18, R2, 0x7610, R18 ;  /* 0x0000761002127816 */ /* 0x001fe20000000012 */
[----:B------:R-:W-:Y:S06]  /*3110*/  BRA `(.L_x_16109) ;  /* 0x0000000800ec7947 */ /* 0x000fec0003800000 */
.L_x_16117:
        /* <DEDUP_REMOVED lines=10> */
.L_x_16120:
[----:B------:R-:W2:Y:S02]  /*31c0*/  LDG.E.U16 R4, desc[UR36][R4.64] ;  /* 0x0000002404047981 */ /* 0x000ea4000c1e1500 */
[----:B--2---:R-:W-:-:S06]  /*31d0*/  HADD2.F32 R2, -RZ, R4.H0_H0 ;  /* 0x20000004ff027230 */ /* 0x004fcc0000004100 */
[----:B------:R-:W0:Y:S02]  /*31e0*/  F2I.S64.TRUNC R2, R2 ;  /* 0x0000000200027311 */ /* 0x000e24000020d900 */
[----:B0-----:R-:W-:Y:S01]  /*31f0*/  PRMT R18, R2, 0x7610, R18 ;  /* 0x0000761002127816 */ /* 0x001fe20000000012 */
[----:B------:R-:W-:Y:S06]  /*3200*/  BRA `(.L_x_16109) ;  /* 0x0000000800b07947 */ /* 0x000fec0003800000 */
.L_x_16119:
[----:B------:R-:W2:Y:S02]  /*3210*/  LDG.E.64 R2, desc[UR36][R4.64] ;  /* 0x0000002404027981 */ /* 0x000ea4000c1e1b00 */
[----:B--2---:R-:W0:Y:S02]  /*3220*/  F2I.S64.F64.TRUNC R2, R2 ;  /* 0x0000000200027311 */ /* 0x004e24000030d900 */
[----:B0-----:R-:W-:Y:S01]  /*3230*/  PRMT R18, R2, 0x7610, R18 ;  /* 0x0000761002127816 */ /* 0x001fe20000000012 */
[----:B------:R-:W-:Y:S06]  /*3240*/  BRA `(.L_x_16109) ;  /* 0x0000000800a07947 */ /* 0x000fec0003800000 */
.L_x_16110:
        /* <DEDUP_REMOVED lines=12> */
.L_x_16123:
[----:B------:R-:W2:Y:S02]  /*3310*/  LDG.E.64 R4, desc[UR36][R4.64] ;  /* 0x0000002404047981 */ /* 0x000ea4000c1e1b00 */
[----:B--2---:R-:W0:Y:S02]  /*3320*/  F2I.S64.F64.TRUNC R2, R4 ;  /* 0x0000000400027311 */ /* 0x004e24000030d900 */
[----:B0-----:R-:W-:Y:S01]  /*3330*/  PRMT R18, R2, 0x7610, R18 ;  /* 0x0000761002127816 */ /* 0x001fe20000000012 */
[----:B------:R-:W-:Y:S06]  /*3340*/  BRA `(.L_x_16109) ;  /* 0x0000000800607947 */ /* 0x000fec0003800000 */
.L_x_16122:
        /* <DEDUP_REMOVED lines=27> */
.L_x_16125:
        /* <DEDUP_REMOVED lines=14> */
.L_x_16124:
[----:B------:R-:W2:Y:S02]  /*35e0*/  LDG.E.U16 R2, desc[UR36][R4.64] ;  /* 0x0000002404027981 */ /* 0x000ea4000c1e1500 */
[----:B--2---:R-:W-:-:S06]  /*35f0*/  IMAD.U32 R2, R2, 0x10000, RZ ;  /* 0x0001000002027824 */ /* 0x004fcc00078e00ff */
[----:B------:R-:W0:Y:S02]  /*3600*/  F2I.S64.TRUNC R2, R2 ;  /* 0x0000000200027311 */ /* 0x000e24000020d900 */
[----:B0-----:R-:W-:Y:S01]  /*3610*/  PRMT R18, R2, 0x7610, R18 ;  /* 0x0000761002127816 */ /* 0x001fe20000000012 */
[----:B------:R-:W-:Y:S06]  /*3620*/  BRA `(.L_x_16109) ;  /* 0x0000000400a87947 */ /* 0x000fec0003800000 */
.L_x_16121:
        /* <DEDUP_REMOVED lines=10> */
.L_x_16128:
        /* <DEDUP_REMOVED lines=21> */
.L_x_16132:
[----:B------:R-:W-:Y:S05]  /*3820*/  BSYNC.RECONVERGENT B1 ;  /* 0x0000000000017941 */ /* 0x000fea0003800200 */
.L_x_16131:
[----:B------:R-:W-:Y:S01]  /*3830*/  IMAD.SHL.U32 R0, R0, 0x100000, RZ ;  /* 0x0010000000007824 */ /* 0x000fe200078e00ff */
[----:B------:R-:W-:-:S04]  /*3840*/  LEA R2, R2, 0x3b800000, 0x17 ;  /* 0x3b80000002027811 */ /* 0x000fc800078eb8ff */
[----:B------:R-:W-:-:S07]  /*3850*/  LOP3.LUT R2, R2, R0, R7, 0xfe, !PT ;  /* 0x0000000002027212 */ /* 0x000fce00078efe07 */
.L_x_16130:
[----:B------:R-:W-:Y:S05]  /*3860*/  BSYNC.RECONVERGENT B0 ;  /* 0x0000000000007941 */ /* 0x000fea0003800200 */
.L_x_16129:
[----:B------:R-:W0:Y:S02]  /*3870*/  F2I.S64.TRUNC R2, R2 ;  /* 0x0000000200027311 */ /* 0x000e24000020d900 */
[----:B0-----:R-:W-:Y:S01]  /*3880*/  PRMT R18, R2, 0x7610, R18 ;  /* 0x0000761002127816 */ /* 0x001fe20000000012 */
[----:B------:R-:W-:Y:S06]  /*3890*/  BRA `(.L_x_16109) ;  /* 0x00000004000c7947 */ /* 0x000fec0003800000 */
.L_x_16127:
        /* <DEDUP_REMOVED lines=21> */
.L_x_16136:
[----:B------:R-:W-:Y:S05]  /*39f0*/  BSYNC.RECONVERGENT B1 ;  /* 0x0000000000017941 */ /* 0x000fea0003800200 */
.L_x_16135:
[----:B------:R-:W-:Y:S01]  /*3a00*/  IMAD.SHL.U32 R0, R0, 0x200000, RZ ;  /* 0x0020000000007824 */ /* 0x000fe200078e00ff */
[----:B------:R-:W-:-:S04]  /*3a10*/  LEA R2, R2, 0x37800000, 0x17 ;  /* 0x3780000002027811 */ /* 0x000fc800078eb8ff */
[----:B------:R-:W-:-:S07]  /*3a20*/  LOP3.LUT R2, R2, R0, R7, 0xfe, !PT ;  /* 0x0000000002027212 */ /* 0x000fce00078efe07 */
.L_x_16134:
[----:B------:R-:W-:Y:S05]  /*3a30*/  BSYNC.RECONVERGENT B0 ;  /* 0x0000000000007941 */ /* 0x000fea0003800200 */
.L_x_16133:
[----:B------:R-:W0:Y:S02]  /*3a40*/  F2I.S64.TRUNC R2, R2 ;  /* 0x0000000200027311 */ /* 0x000e24000020d900 */
[----:B0-----:R-:W-:Y:S01]  /*3a50*/  PRMT R18, R2, 0x7610, R18 ;  /* 0x0000761002127816 */ /* 0x001fe20000000012 */
[----:B------:R-:W-:Y:S06]  /*3a60*/  BRA `(.L_x_16109) ;  /* 0x0000000000987947 */ /* 0x000fec0003800000 */
.L_x_16126:
        /* <DEDUP_REMOVED lines=14> */
.L_x_16140:
[----:B------:R-:W-:Y:S05]  /*3b50*/  BSYNC.RECONVERGENT B0 ;  /* 0x0000000000007941 */ /* 0x000fea0003800200 */
.L_x_16139:
[----:B------:R-:W0:Y:S02]  /*3b60*/  F2I.S64.TRUNC R2, R2 ;  /* 0x0000000200027311 */ /* 0x000e24000020d900 */
[----:B0-----:R-:W-:Y:S01]  /*3b70*/  PRMT R18, R2, 0x7610, R18 ;  /* 0x0000761002127816 */ /* 0x001fe20000000012 */
[----:B------:R-:W-:Y:S06]  /*3b80*/  BRA `(.L_x_16109) ;  /* 0x0000000000507947 */ /* 0x000fec0003800000 */
.L_x_16114:
        /* <DEDUP_REMOVED lines=16> */
.L_x_16141:
[----:B------:R-:W-:Y:S05]  /*3c90*/  BRA `(.L_x_16109) ;  /* 0x00000000000c7947 */ /* 0x000fea0003800000 */
.L_x_16138:
[----:B------:R0:W5:Y:S01]  /*3ca0*/  LDG.E.U8 R18, desc[UR36][R4.64] ;  /* 0x0000002404127981 */ /* 0x000162000c1e1100 */
[----:B------:R-:W-:Y:S05]  /*3cb0*/  BRA `(.L_x_16109) ;  /* 0x0000000000047947 */ /* 0x000fea0003800000 */
.L_x_16137:
[----:B------:R0:W5:Y:S02]  /*3cc0*/  LDG.E.U8 R18, desc[UR36][R4.64] ;  /* 0x0000002404127981 */ /* 0x000164000c1e1100 */
.L_x_16109:
[----:B------:R-:W-:Y:S05]  /*3cd0*/  BSYNC.RECONVERGENT B6 ;  /* 0x0000000000067941 */ /* 0x000fea0003800200 */
.L_x_16108:
[----:B------:R-:W0:Y:S01]  /*3ce0*/  LDC.U8 R19, c[0x0][0x3a4] ;  /* 0x0000e900ff137b82 */ /* 0x000e220000000000 */
[----:B------:R-:W-:Y:S01]  /*3cf0*/  ISETP.GE.AND P0, PT, R16, R22, PT ;  /* 0x000000161000720c */ /* 0x000fe20003f06270 */
[----:B-----5:R-:W-:Y:S01]  /*3d00*/  IMAD.MOV R17, RZ, RZ, -R17 ;  /* 0x000000ffff117224 */ /* 0x020fe200078e0a11 */
[----:B------:R-:W-:Y:S01]  /*3d10*/  BSSY.RECONVERGENT B8, `(.L_x_16142) ;  /* 0x00002d7000087945 */ /* 0x000fe20003800200 */
[----:B------:R-:W-:-:S03]  /*3d20*/  IMAD.MOV R0, RZ, RZ, -R18 ;  /* 0x000000ffff007224 */ /* 0x000fc600078e0a12 */
[----:B------:R-:W-:Y:S01]  /*3d30*/  BSSY.RELIABLE B7, `(.L_x_16143) ;  /* 0x00001e8000077945 */ /* 0x000fe20003800100 */
[----:B------:R-:W-:Y:S02]  /*3d40*/  PRMT R18, R17, 0x7710, RZ ;  /* 0x0000771011127816 */ /* 0x000fe400000000ff */
[----:B------:R-:W-:-:S04]  /*3d50*/  PRMT R17, R0, 0x7710, RZ ;  /* 0x0000771000117816 */ /* 0x000fc800000000ff */
[----:B------:R-:W-:Y:S05]  /*3d60*/  @P0 BRA `(.L_x_16144) ;  /* 0x0000001c00840947 */ /* 0x000fea0003800000 */
[----:B------:R-:W5:Y:S01]  /*3d70*/  LDCU UR4, c[0x0][0x3a8] ;  /* 0x00007500ff0477ac */ /* 0x000f620008000800 */
[----:B------:R-:W5:Y:S01]  /*3d80*/  LDC.64 R8, c[0x0][0x388] ;  /* 0x0000e200ff087b82 */ /* 0x000f620000000a00 */
[----:B------:R-:W-:Y:S01]  /*3d90*/  IMAD R0, R23, 0x200, R16 ;  /* 0x0000020017007824 */ /* 0x000fe200078e0210 */
[----:B0-----:R-:W-:Y:S01]  /*3da0*/  PRMT R2, R19, 0x9910, RZ ;  /* 0x0000991013027816 */ /* 0x001fe200000000ff */
[----:B-1234-:R-:W-:Y:S01]  /*3db0*/  IMAD.MOV R5, RZ, RZ, -R25 ;  /* 0x000000ffff057224 */ /* 0x01efe200078e0a19 */
[----:B------:R-:W-:Y:S01]  /*3dc0*/  BSSY.RECONVERGENT B6, `(.L_x_16145) ;  /* 0x00000eb000067945 */ /* 0x000fe20003800200 */
[----:B------:R-:W-:-:S03]  /*3dd0*/  VIADD R16, R16, 0x80 ;  /* 0x0000008010107836 */ /* 0x000fc60000000000 */
[----:B------:R-:W-:Y:S01]  /*3de0*/  PRMT R5, R5, 0x7710, RZ ;  /* 0x0000771005057816 */ /* 0x000fe200000000ff */
[----:B-----5:R-:W-:Y:S02]  /*3df0*/  IMAD R3, R0, UR4, RZ ;  /* 0x0000000400037c24 */ /* 0x020fe4000f8e02ff */
[----:B------:R-:W-:Y:S02]  /*3e00*/  IMAD.MOV.U32 R0, RZ, RZ, R2 ;  /* 0x000000ffff007224 */ /* 0x000fe400078e0002 */
[----:B------:R-:W-:-:S03]  /*3e10*/  IMAD.MOV R2, RZ, RZ, -R24 ;  /* 0x000000ffff027224 */ /* 0x000fc600078e0a18 */
[----:B------:R-:W-:Y:S02]  /*3e20*/  ISETP.GT.AND P0, PT, R0, 0x9, PT ;  /* 0x000000090000780c */ /* 0x000fe40003f04270 */
[----:B------:R-:W-:Y:S02]  /*3e30*/  IADD3 R8, P1, PT, R3, R8, RZ ;  /* 0x0000000803087210 */ /* 0x000fe40007f3e0ff */
[----:B------:R-:W-:-:S03]  /*3e40*/  PRMT R2, R2, 0x7710, RZ ;  /* 0x0000771002027816 */ /* 0x000fc600000000ff */
        /* <DEDUP_REMOVED lines=12> */
.L_x_16149:
[----:B------:R0:W-:Y:S01]  /*3f10*/  STG.E.U8 desc[UR36][R8.64], R5 ;  /* 0x0000000508007986 */ /* 0x0001e2000c101124 */
[----:B------:R-:W-:Y:S05]  /*3f20*/  BRA `(.L_x_16151) ;  /* 0x0000000c00507947 */ /* 0x000fea0003800000 */
.L_x_16148:
        /* <DEDUP_REMOVED lines=10> */
.L_x_16153:
[----:B------:R-:W-:-:S05]  /*3fd0*/  LOP3.LUT R5, R5, 0xff, RZ, 0xc0, !PT ;  /* 0x000000ff05057812 */ /* 0x000fca00078ec0ff */
[----:B------:R0:W-:Y:S01]  /*3fe0*/  STG.E desc[UR36][R8.64], R5 ;  /* 0x0000000508007986 */ /* 0x0001e2000c101924 */
[----:B------:R-:W-:Y:S05]  /*3ff0*/  BRA `(.L_x_16151) ;  /* 0x0000000c001c7947 */ /* 0x000fea0003800000 */
.L_x_16152:
[----:B------:R-:W-:-:S05]  /*4000*/  LOP3.LUT R3, R5, 0xff, RZ, 0xc0, !PT ;  /* 0x000000ff05037812 */ /* 0x000fca00078ec0ff */
[----:B------:R0:W-:Y:S01]  /*4010*/  STG.E.U16 desc[UR36][R8.64], R3 ;  /* 0x0000000308007986 */ /* 0x0001e2000c101524 */
[----:B------:R-:W-:Y:S05]  /*4020*/  BRA `(.L_x_16151) ;  /* 0x0000000c00107947 */ /* 0x000fea0003800000 */
.L_x_16147:
[----:B------:R-:W-:-:S13]  /*4030*/  ISETP.GT.AND P0, PT, R0, 0x6, PT ;  /* 0x000000060000780c */ /* 0x000fda0003f04270 */
[----:B------:R-:W-:Y:S05]  /*4040*/  @P0 BRA `(.L_x_16154) ;  /* 0x0000000000340947 */ /* 0x000fea0003800000 */
[----:B------:R-:W-:-:S13]  /*4050*/  ISETP.NE.AND P0, PT, R0, 0x5, PT ;  /* 0x000000050000780c */ /* 0x000fda0003f05270 */
[----:B------:R-:W-:Y:S05]  /*4060*/  @!P0 BRA `(.L_x_16155) ;  /* 0x0000000000188947 */ /* 0x000fea0003800000 */
[----:B------:R-:W-:-:S13]  /*4070*/  ISETP.NE.AND P0, PT, R0, 0x6, PT ;  /* 0x000000060000780c */ /* 0x000fda0003f05270 */
[----:B------:R-:W-:Y:S05]  /*4080*/  @P0 BRA `(.L_x_16150) ;  /* 0x00000008005c0947 */ /* 0x000fea0003800000 */
[----:B------:R-:W-:-:S06]  /*4090*/  LOP3.LUT R3, R5, 0xff, RZ, 0xc0, !PT ;  /* 0x000000ff05037812 */ /* 0x000fcc00078ec0ff */
[----:B------:R-:W0:Y:S02]  /*40a0*/  I2F.U16 R3, R3 ;  /* 0x0000000300037306 */ /* 0x000e240000101000 */
[----:B0-----:R0:W-:Y:S01]  /*40b0*/  STG.E desc[UR36][R8.64], R3 ;  /* 0x0000000308007986 */ /* 0x0011e2000c101924 */
[----:B------:R-:W-:Y:S05]  /*40c0*/  BRA `(.L_x_16151) ;  /* 0x0000000800e87947 */ /* 0x000fea0003800000 */
.L_x_16155:
[----:B------:R-:W-:-:S04]  /*40d0*/  LOP3.LUT R5, R5, 0xff, RZ, 0xc0, !PT ;  /* 0x000000ff05057812 */ /* 0x000fc800078ec0ff */
[----:B------:R-:W0:Y:S02]  /*40e0*/  I2F.U16 R0, R5 ;  /* 0x0000000500007306 */ /* 0x000e240000101000 */
[----:B0-----:R-:W-:-:S05]  /*40f0*/  F2FP.F16.F32.PACK_AB R0, RZ, R0 ;  /* 0x00000000ff00723e */ /* 0x001fca00000000ff */
[----:B------:R0:W-:Y:S01]  /*4100*/  STG.E.U16 desc[UR36][R8.64], R0 ;  /* 0x0000000008007986 */ /* 0x0001e2000c101524 */
[----:B------:R-:W-:Y:S05]  /*4110*/  BRA `(.L_x_16151) ;  /* 0x0000000800d47947 */ /* 0x000fea0003800000 */
.L_x_16154:
[----:B------:R-:W-:-:S13]  /*4120*/  ISETP.NE.AND P0, PT, R0, 0x7, PT ;  /* 0x000000070000780c */ /* 0x000fda0003f05270 */
[----:B------:R-:W-:Y:S05]  /*4130*/  @!P0 BRA `(.L_x_16156) ;  /* 0x00000000003c8947 */ /* 0x000fea0003800000 */
[----:B------:R-:W-:-:S13]  /*4140*/  ISETP.NE.AND P0, PT, R0, 0x8, PT ;  /* 0x000000080000780c */ /* 0x000fda0003f05270 */
[----:B------:R-:W-:Y:S05]  /*4150*/  @!P0 BRA `(.L_x_16157) ;  /* 0x00000000001c8947 */ /* 0x000fea0003800000 */
[----:B------:R-:W-:-:S13]  /*4160*/  ISETP.NE.AND P0, PT, R0, 0x9, PT ;  /* 0x000000090000780c */ /* 0x000fda0003f05270 */
[----:B------:R-:W-:Y:S05]  /*4170*/  @P0 BRA `(.L_x_16150) ;  /* 0x0000000800200947 */ /* 0x000fea0003800000 */
[----:B------:R-:W-:Y:S01]  /*4180*/  LOP3.LUT R5, R5, 0xff, RZ, 0xc0, !PT ;  /* 0x000000ff05057812 */ /* 0x000fe200078ec0ff */
[----:B------:R-:W-:-:S03]  /*4190*/  IMAD.MOV.U32 R7, RZ, RZ, RZ ;  /* 0x000000ffff077224 */ /* 0x000fc600078e00ff */
[----:B------:R-:W0:Y:S02]  /*41a0*/  I2F.U16 R6, R5 ;  /* 0x0000000500067306 */ /* 0x000e240000101000 */
[----:B0-----:R0:W-:Y:S01]  /*41b0*/  STG.E.64 desc[UR36][R8.64], R6 ;  /* 0x0000000608007986 */ /* 0x0011e2000c101b24 */
[----:B------:R-:W-:Y:S05]  /*41c0*/  BRA `(.L_x_16151) ;  /* 0x0000000800a87947 */ /* 0x000fea0003800000 */
.L_x_16157:
[----:B------:R-:W-:-:S06]  /*41d0*/  LOP3.LUT R5, R5, 0xff, RZ, 0xc0, !PT ;  /* 0x000000ff05057812 */ /* 0x000fcc00078ec0ff */
[----:B------:R-:W0:Y:S02]  /*41e0*/  I2F.U16 R5, R5 ;  /* 0x0000000500057306 */ /* 0x000e240000101000 */
[----:B0-----:R-:W-:-:S04]  /*41f0*/  F2FP.F16.F32.PACK_AB R3, RZ, R5 ;  /* 0x00000005ff03723e */ /* 0x001fc800000000ff */
[----:B------:R-:W-:-:S05]  /*4200*/  PRMT R3, R3, 0x5410, RZ ;  /* 0x0000541003037816 */ /* 0x000fca00000000ff */
[----:B------:R0:W-:Y:S01]  /*4210*/  STG.E desc[UR36][R8.64], R3 ;  /* 0x0000000308007986 */ /* 0x0001e2000c101924 */
[----:B------:R-:W-:Y:S05]  /*4220*/  BRA `(.L_x_16151) ;  /* 0x0000000800907947 */ /* 0x000fea0003800000 */
.L_x_16156:
[----:B------:R-:W-:-:S06]  /*4230*/  LOP3.LUT R5, R5, 0xff, RZ, 0xc0, !PT ;  /* 0x000000ff05057812 */ /* 0x000fcc00078ec0ff */
[----:B------:R-:W0:Y:S02]  /*4240*/  I2F.F64.U16 R4, R5 ;  /* 0x0000000500047312 */ /* 0x000e240000101800 */
[----:B0-----:R0:W-:Y:S01]  /*4250*/  STG.E.64 desc[UR36][R8.64], R4 ;  /* 0x0000000408007986 */ /* 0x0011e2000c101b24 */
[----:B------:R-:W-:Y:S05]  /*4260*/  BRA `(.L_x_16151) ;  /* 0x0000000800807947 */ /* 0x000fea0003800000 */
.L_x_16146:
        /* <DEDUP_REMOVED lines=12> */
.L_x_16160:
[----:B------:R-:W-:Y:S02]  /*4330*/  LOP3.LUT R5, R5, 0xff, RZ, 0xc0, !PT ;  /* 0x000000ff05057812 */ /* 0x000fe400078ec0ff */
[----:B------:R-:W-:-:S04]  /*4340*/  CS2R R6, SRZ ;  /* 0x0000000000067805 */ /* 0x000fc8000001ff00 */
[----:B------:R-:W0:Y:S02]  /*4350*/  I2F.F64.U16 R4, R5 ;  /* 0x0000000500047312 */ /* 0x000e240000101800 */
[----:B0-----:R0:W-:Y:S01]  /*4360*/  STG.E.128 desc[UR36][R8.64], R4 ;  /* 0x0000000408007986 */ /* 0x0011e2000c101d24 */
[----:B------:R-:W-:Y:S05]  /*4370*/  BRA `(.L_x_16151) ;  /* 0x00000008003c7947 */ /* 0x000fea0003800000 */
.L_x_16159:
        /* <DEDUP_REMOVED lines=8> */
[----:B------:R-:W-:-:S04]  /*4400*/  IMAD.MOV.U32 R3, RZ, RZ, 0x7f ;  /* 0x0000007fff037424 */ /* 0x000fc800078e00ff */
        /* <DEDUP_REMOVED lines=9> */
.L_x_16164:
[----:B------:R-:W-:Y:S05]  /*44a0*/  BSYNC.RECONVERGENT B0 ;  /* 0x0000000000007941 */ /* 0x000fea0003800200 */
.L_x_16163:
[----:B------:R0:W-:Y:S01]  /*44b0*/  STG.E.U8 desc[UR36][R8.64], R3 ;  /* 0x0000000308007986 */ /* 0x0001e2000c101124 */
[----:B------:R-:W-:Y:S05]  /*44c0*/  BRA `(.L_x_16151) ;  /* 0x0000000400e87947 */ /* 0x000fea0003800000 */
.L_x_16162:
[----:B------:R-:W-:-:S06]  /*44d0*/  LOP3.LUT R5, R5, 0xff, RZ, 0xc0, !PT ;  /* 0x000000ff05057812 */ /* 0x000fcc00078ec0ff */
        /* <DEDUP_REMOVED lines=16> */
.L_x_16161:
[----:B------:R-:W-:-:S04]  /*45e0*/  LOP3.LUT R5, R5, 0xff, RZ, 0xc0, !PT ;  /* 0x000000ff05057812 */ /* 0x000fc800078ec0ff */
[----:B------:R-:W0:Y:S02]  /*45f0*/  I2F.U16 R0, R5 ;  /* 0x0000000500007306 */ /* 0x000e240000101000 */
[----:B0-----:R-:W-:-:S05]  /*4600*/  F2FP.BF16.F32.PACK_AB R0, RZ, R0 ;  /* 0x00000000ff00723e */ /* 0x001fca00000010ff */
[----:B------:R0:W-:Y:S01]  /*4610*/  STG.E.U16 desc[UR36][R8.64], R0 ;  /* 0x0000000008007986 */ /* 0x0001e2000c101524 */
[----:B------:R-:W-:Y:S05]  /*4620*/  BRA `(.L_x_16151) ;  /* 0x0000000400907947 */ /* 0x000fea0003800000 */
.L_x_16158:
        /* <DEDUP_REMOVED lines=8> */
[----:B------:R-:W-:-:S05]  /*46b0*/  LOP3.LUT R5, R5, 0xff, RZ, 0xc0, !PT ;  /* 0x000000ff05057812 */ /* 0x000fca00078ec0ff */
[----:B------:R0:W-:Y:S01]  /*46c0*/  STG.E.U16 desc[UR36][R8.64], R5 ;  /* 0x0000000508007986 */ /* 0x0001e2000c101524 */
[----:B------:R-:W-:Y:S05]  /*46d0*/  BRA `(.L_x_16151) ;  /* 0x0000000400647947 */ /* 0x000fea0003800000 */
.L_x_16167:
        /* <DEDUP_REMOVED lines=13> */
.L_x_16170:
[----:B------:R-:W-:-:S04]  /*47b0*/  SHF.R.U32.HI R0, RZ, 0x14, R5 ;  /* 0x00000014ff007819 */ /* 0x000fc80000011605 */
[----:B------:R-:W-:-:S04]  /*47c0*/  LOP3.LUT R0, R0, 0x1, RZ, 0xc0, !PT ;  /* 0x0000000100007812 */ /* 0x000fc800078ec0ff */
[----:B------:R-:W-:-:S04]  /*47d0*/  IADD3 R0, PT, PT, R5, 0x487ffff, R0 ;  /* 0x0487ffff05007810 */ /* 0x000fc80007ffe000 */
[----:B------:R-:W-:-:S04]  /*47e0*/  SHF.R.U32.HI R0, RZ, 0x14, R0 ;  /* 0x00000014ff007819 */ /* 0x000fc80000011600 */
[----:B------:R-:W-:-:S07]  /*47f0*/  LOP3.LUT R0, R0, 0xff, RZ, 0xc0, !PT ;  /* 0x000000ff00007812 */ /* 0x000fce00078ec0ff */
.L_x_16171:
[----:B------:R-:W-:-:S07]  /*4800*/  PRMT R4, R0, 0x7610, R4 ;  /* 0x0000761000047816 */ /* 0x000fce0000000004 */
.L_x_16169:
[----:B------:R-:W-:Y:S05]  /*4810*/  BSYNC.RECONVERGENT B0 ;  /* 0x0000000000007941 */ /* 0x000fea0003800200 */
.L_x_16168:
[----:B------:R4:W-:Y:S01]  /*4820*/  STG.E.U8 desc[UR36][R8.64], R4 ;  /* 0x0000000408007986 */ /* 0x0009e2000c101124 */
[----:B------:R-:W-:Y:S05]  /*4830*/  BRA `(.L_x_16151) ;  /* 0x00000004000c7947 */ /* 0x000fea0003800000 */
.L_x_16166:
        /* <DEDUP_REMOVED lines=13> */
.L_x_16174:
[----:B------:R-:W-:-:S04]  /*4910*/  SHF.R.U32.HI R0, RZ, 0x15, R5 ;  /* 0x00000015ff007819 */ /* 0x000fc80000011605 */
[----:B------:R-:W-:-:S04]  /*4920*/  LOP3.LUT R0, R0, 0x1, RZ, 0xc0, !PT ;  /* 0x0000000100007812 */ /* 0x000fc800078ec0ff */
[----:B------:R-:W-:-:S04]  /*4930*/  IADD3 R0, PT, PT, R5, 0x88fffff, R0 ;  /* 0x088fffff05007810 */ /* 0x000fc80007ffe000 */
[----:B------:R-:W-:-:S04]  /*4940*/  SHF.R.U32.HI R0, RZ, 0x15, R0 ;  /* 0x00000015ff007819 */ /* 0x000fc80000011600 */
[----:B------:R-:W-:-:S07]  /*4950*/  LOP3.LUT R0, R0, 0xff, RZ, 0xc0, !PT ;  /* 0x000000ff00007812 */ /* 0x000fce00078ec0ff */
.L_x_16175:
[----:B------:R-:W-:-:S07]  /*4960*/  PRMT R4, R0, 0x7610, R4 ;  /* 0x0000761000047816 */ /* 0x000fce0000000004 */
.L_x_16173:
[----:B------:R-:W-:Y:S05]  /*4970*/  BSYNC.RECONVERGENT B0 ;  /* 0x0000000000007941 */ /* 0x000fea0003800200 */
.L_x_16172:
[----:B------:R3:W-:Y:S01]  /*4980*/  STG.E.U8 desc[UR36][R8.64], R4 ;  /* 0x0000000408007986 */ /* 0x0007e2000c101124 */
[----:B------:R-:W-:Y:S05]  /*4990*/  BRA `(.L_x_16151) ;  /* 0x0000000000b47947 */ /* 0x000fea0003800000 */
.L_x_16165:
[----:B------:R-:W-:-:S13]  /*49a0*/  ISETP.NE.AND P0, PT, R0, 0x1c, PT ;  /* 0x0000001c0000780c */ /* 0x000fda0003f05270 */
[----:B------:R-:W-:Y:S05]  /*49b0*/  @!P0 BRA `(.L_x_16176) ;  /* 0x0000000000a48947 */ /* 0x000fea0003800000 */
[----:B------:R-:W-:-:S13]  /*49c0*/  ISETP.NE.AND P0, PT, R0, 0x1d, PT ;  /* 0x0000001d0000780c */ /* 0x000fda0003f05270 */
[----:B------:R-:W-:Y:S05]  /*49d0*/  @!P0 BRA `(.L_x_16177) ;  /* 0x00000000008c8947 */ /* 0x000fea0003800000 */
[----:B------:R-:W-:-:S13]  /*49e0*/  ISETP.NE.AND P0, PT, R0, 0x2c, PT ;  /* 0x0000002c0000780c */ /* 0x000fda0003f05270 */
[----:B------:R-:W-:Y:S05]  /*49f0*/  @!P0 BRA `(.L_x_16178) ;  /* 0x0000000000448947 */ /* 0x000fea0003800000 */
.L_x_16150:
        /* <DEDUP_REMOVED lines=16> */
.L_x_16179:
[----:B------:R-:W-:Y:S05]  /*4b00*/  BRA `(.L_x_16151) ;  /* 0x0000000000587947 */ /* 0x000fea0003800000 */
.L_x_16178:
[----:B------:R-:W-:Y:S01]  /*4b10*/  LOP3.LUT R5, R5, 0xff, RZ, 0xc0, !PT ;  /* 0x000000ff05057812 */ /* 0x000fe200078ec0ff */
[----:B------:R-:W-:-:S05]  /*4b20*/  IMAD.MOV.U32 R3, RZ, RZ, 0xff ;  /* 0x000000ffff037424 */ /* 0x000fca00078e00ff */
[----:B------:R-:W0:Y:S02]  /*4b30*/  I2F.U16 R5, R5 ;  /* 0x0000000500057306 */ /* 0x000e240000101000 */
        /* <DEDUP_REMOVED lines=13> */
.L_x_16177:
[----:B------:R-:W-:Y:S01]  /*4c10*/  LOP3.LUT R4, R5, 0xff, RZ, 0xc0, !PT ;  /* 0x000000ff05047812 */ /* 0x000fe200078ec0ff */
[----:B------:R-:W-:-:S05]  /*4c20*/  IMAD.MOV.U32 R5, RZ, RZ, RZ ;  /* 0x000000ffff057224 */ /* 0x000fca00078e00ff */
[----:B------:R1:W-:Y:S01]  /*4c30*/  STG.E.64 desc[UR36][R8.64], R4 ;  /* 0x0000000408007986 */ /* 0x0003e2000c101b24 */
[----:B------:R-:W-:Y:S05]  /*4c40*/  BRA `(.L_x_16151) ;  /* 0x0000000000087947 */ /* 0x000fea0003800000 */
.L_x_16176:
[----:B------:R-:W-:-:S05]  /*4c50*/  LOP3.LUT R5, R5, 0xff, RZ, 0xc0, !PT ;  /* 0x000000ff05057812 */ /* 0x000fca00078ec0ff */
[----:B------:R0:W-:Y:S02]  /*4c60*/  STG.E desc[UR36][R8.64], R5 ;  /* 0x0000000508007986 */ /* 0x0001e4000c101924 */
.L_x_16151:
[----:B------:R-:W-:Y:S05]  /*4c70*/  BSYNC.RECONVERGENT B6 ;  /* 0x0000000000067941 */ /* 0x000fea0003800200 */
.L_x_16145:
        /* <DEDUP_REMOVED lines=24> */
.L_x_16185:
[----:B------:R0:W-:Y:S01]  /*4e00*/  STG.E.U8 desc[UR36][R8.64], R2 ;  /* 0x0000000208007986 */ /* 0x0001e2000c101124 */
[----:B------:R-:W-:Y:S05]  /*4e10*/  BRA `(.L_x_16187) ;  /* 0x0000000c00507947 */ /* 0x000fea0003800000 */
.L_x_16184:
        /* <DEDUP_REMOVED lines=10> */
.L_x_16189:
[----:B------:R-:W-:-:S05]  /*4ec0*/  LOP3.LUT R3, R2, 0xff, RZ, 0xc0, !PT ;  /* 0x000000ff02037812 */ /* 0x000fca00078ec0ff */
[----:B------:R0:W-:Y:S01]  /*4ed0*/  STG.E desc[UR36][R8.64], R3 ;  /* 0x0000000308007986 */ /* 0x0001e2000c101924 */
[----:B------:R-:W-:Y:S05]  /*4ee0*/  BRA `(.L_x_16187) ;  /* 0x0000000c001c7947 */ /* 0x000fea0003800000 */
.L_x_16188:
[----:B------:R-:W-:-:S05]  /*4ef0*/  LOP3.LUT R3, R2, 0xff, RZ, 0xc0, !PT ;  /* 0x000000ff02037812 */ /* 0x000fca00078ec0ff */
[----:B------:R0:W-:Y:S01]  /*4f00*/  STG.E.U16 desc[UR36][R8.64], R3 ;  /* 0x0000000308007986 */ /* 0x0001e2000c101524 */
[----:B------:R-:W-:Y:S05]  /*4f10*/  BRA `(.L_x_16187) ;  /* 0x0000000c00107947 */ /* 0x000fea0003800000 */
.L_x_16183:
        /* <DEDUP_REMOVED lines=10> */
.L_x_16191:
[----:B------:R-:W-:-:S04]  /*4fc0*/  LOP3.LUT R2, R2, 0xff, RZ, 0xc0, !PT ;  /* 0x000000ff02027812 */ /* 0x000fc800078ec0ff */
[----:B------:R-:W0:Y:S02]  /*4fd0*/  I2F.U16 R0, R2 ;  /* 0x0000000200007306 */ /* 0x000e240000101000 */
[----:B0-----:R-:W-:-:S05]  /*4fe0*/  F2FP.F16.F32.PACK_AB R0, RZ, R0 ;  /* 0x00000000ff00723e */ /* 0x001fca00000000ff */
[----:B------:R0:W-:Y:S01]  /*4ff0*/  STG.E.U16 desc[UR36][R8.64], R0 ;  /* 0x0000000008007986 */ /* 0x0001e2000c101524 */
[----:B------:R-:W-:Y:S05]  /*5000*/  BRA `(.L_x_16187) ;  /* 0x0000000800d47947 */ /* 0x000fea0003800000 */
.L_x_16190:
        /* <DEDUP_REMOVED lines=8> */
[----:B------:R-:W0:Y:S02]  /*5090*/  I2F.U16 R2, R2 ;  /* 0x0000000200027306 */ /* 0x000e240000101000 */
[----:B0-----:R0:W-:Y:S01]  /*50a0*/  STG.E.64 desc[UR36][R8.64], R2 ;  /* 0x0000000208007986 */ /* 0x0011e2000c101b24 */
[----:B------:R-:W-:Y:S05]  /*50b0*/  BRA `(.L_x_16187) ;  /* 0x0000000800a87947 */ /* 0x000fea0003800000 */
.L_x_16193:
[----:B------:R-:W-:-:S06]  /*50c0*/  LOP3.LUT R2, R2, 0xff, RZ, 0xc0, !PT ;  /* 0x000000ff02027812 */ /* 0x000fcc00078ec0ff */
[----:B------:R-:W0:Y:S02]  /*50d0*/  I2F.U16 R2, R2 ;  /* 0x0000000200027306 */ /* 0x000e240000101000 */
[----:B0-----:R-:W-:-:S04]  /*50e0*/  F2FP.F16.F32.PACK_AB R3, RZ, R2 ;  /* 0x00000002ff03723e */ /* 0x001fc800000000ff */
[----:B------:R-:W-:-:S05]  /*50f0*/  PRMT R3, R3, 0x5410, RZ ;  /* 0x0000541003037816 */ /* 0x000fca00000000ff */
[----:B------:R0:W-:Y:S01]  /*5100*/  STG.E desc[UR36][R8.64], R3 ;  /* 0x0000000308007986 */ /* 0x0001e2000c101924 */
[----:B------:R-:W-:Y:S05]  /*5110*/  BRA `(.L_x_16187) ;  /* 0x0000000800907947 */ /* 0x000fea0003800000 */
.L_x_16192:
[----:B------:R-:W-:-:S06]  /*5120*/  LOP3.LUT R2, R2, 0xff, RZ, 0xc0, !PT ;  /* 0x000000ff02027812 */ /* 0x000fcc00078ec0ff */
[----:B------:R-:W0:Y:S02]  /*5130*/  I2F.F64.U16 R2, R2 ;  /* 0x0000000200027312 */ /* 0x000e240000101800 */
[----:B0-----:R0:W-:Y:S01]  /*5140*/  STG.E.64 desc[UR36][R8.64], R2 ;  /* 0x0000000208007986 */ /* 0x0011e2000c101b24 */
[----:B------:R-:W-:Y:S05]  /*5150*/  BRA `(.L_x_16187) ;  /* 0x0000000800807947 */ /* 0x000fea0003800000 */
.L_x_16182:
        /* <DEDUP_REMOVED lines=13> */
.L_x_16197:
[----:B------:R-:W-:Y:S01]  /*5230*/  LOP3.LUT R2, R2, 0xff, RZ, 0xc0, !PT ;  /* 0x000000ff02027812 */ /* 0x000fe200078ec0ff */
[----:B------:R-:W-:Y:S01]  /*5240*/  BSSY.RECONVERGENT B0, `(.L_x_16198) ;  /* 0x0000011000007945 */ /* 0x000fe20003800200 */
[----:B------:R-:W-:Y:S02]  /*5250*/  IMAD.MOV.U32 R4, RZ, RZ, 0x80 ;  /* 0x00000080ff047424 */ /* 0x000fe400078e00ff */
        /* <DEDUP_REMOVED lines=14> */
.L_x_16200:
[----:B------:R-:W-:-:S07]  /*5340*/  PRMT R4, R0, 0x7610, R4 ;  /* 0x0000761000047816 */ /* 0x000fce0000000004 */
.L_x_16199:
[----:B------:R-:W-:Y:S05]  /*5350*/  BSYNC.RECONVERGENT B0 ;  /* 0x0000000000007941 */ /* 0x000fea0003800200 */
.L_x_16198:
[----:B------:R0:W-:Y:S01]  /*5360*/  STG.E.U8 desc[UR36][R8.64], R4 ;  /* 0x0000000408007986 */ /* 0x0001e2000c101124 */
[----:B------:R-:W-:Y:S05]  /*5370*/  BRA `(.L_x_16187) ;  /* 0x0000000400f87947 */ /* 0x000fea0003800000 */
.L_x_16196:
        /* <DEDUP_REMOVED lines=17> */
.L_x_16203:
[----:B------:R-:W-:-:S07]  /*5490*/  PRMT R4, R0, 0x7610, R4 ;  /* 0x0000761000047816 */ /* 0x000fce0000000004 */
.L_x_16202:
[----:B------:R-:W-:Y:S05]  /*54a0*/  BSYNC.RECONVERGENT B0 ;  /* 0x0000000000007941 */ /* 0x000fea0003800200 */
.L_x_16201:
[----:B------:R0:W-:Y:S01]  /*54b0*/  STG.E.U8 desc[UR36][R8.64], R4 ;  /* 0x0000000408007986 */ /* 0x0001e2000c101124 */
[----:B------:R-:W-:Y:S05]  /*54c0*/  BRA `(.L_x_16187) ;  /* 0x0000000400a47947 */ /* 0x000fea0003800000 */
.L_x_16195:
[----:B------:R-:W-:-:S13]  /*54d0*/  ISETP.NE.AND P0, PT, R0, 0x1c, PT ;  /* 0x0000001c0000780c */ /* 0x000fda0003f05270 */
[----:B------:R-:W-:Y:S05]  /*54e0*/  @!P0 BRA `(.L_x_16204) ;  /* 0x0000000000648947 */ /* 0x000fea0003800000 */
[----:B------:R-:W-:-:S13]  /*54f0*/  ISETP.NE.AND P0, PT, R0, 0x1d, PT ;  /* 0x0000001d0000780c */ /* 0x000fda0003f05270 */
[----:B------:R-:W-:Y:S05]  /*5500*/  @!P0 BRA `(.L_x_16205) ;  /* 0x00000000004c8947 */ /* 0x000fea0003800000 */
[----:B------:R-:W-:-:S13]  /*5510*/  ISETP.NE.AND P0, PT, R0, 0x2c, PT ;  /* 0x0000002c0000780c */ /* 0x000fda0003f05270 */
[----:B------:R-:W-:Y:S05]  /*5520*/  @P0 BRA `(.L_x_16186) ;  /* 0x0000000000b40947 */ /* 0x000fea0003800000 */
        /* <DEDUP_REMOVED lines=13> */
[----:B------:R-:W-:-:S04]  /*5600*/  @!P0 IMAD.MOV R0, RZ, RZ, R2 ;  /* 0x000000ffff008224 */ /* 0x000fc800078e0202 */
[----:B------:R-:W-:-:S05]  /*5610*/  @P1 IMAD.MOV.U32 R3, RZ, RZ, R0 ;  /* 0x000000ffff031224 */ /* 0x000fca00078e0000 */
[----:B------:R0:W-:Y:S01]  /*5620*/  STG.E.U8 desc[UR36][R8.64], R3 ;  /* 0x0000000308007986 */ /* 0x0001e2000c101124 */
[----:B------:R-:W-:Y:S05]  /*5630*/  BRA `(.L_x_16187) ;  /* 0x0000000400487947 */ /* 0x000fea0003800000 */
.L_x_16205:
[----:B------:R-:W-:Y:S01]  /*5640*/  LOP3.LUT R2, R2, 0xff, RZ, 0xc0, !PT ;  /* 0x000000ff02027812 */ /* 0x000fe200078ec0ff */
[----:B------:R-:W-:-:S05]  /*5650*/  IMAD.MOV.U32 R3, RZ, RZ, RZ ;  /* 0x000000ffff037224 */ /* 0x000fca00078e00ff */
[----:B------:R0:W-:Y:S01]  /*5660*/  STG.E.64 desc[UR36][R8.64], R2 ;  /* 0x0000000208007986 */ /* 0x0001e2000c101b24 */
[----:B------:R-:W-:Y:S05]  /*5670*/  BRA `(.L_x_16187) ;  /* 0x0000000400387947 */ /* 0x000fea0003800000 */
.L_x_16204:
[----:B------:R-:W-:-:S05]  /*5680*/  LOP3.LUT R3, R2, 0xff, RZ, 0xc0, !PT ;  /* 0x000000ff02037812 */ /* 0x000fca00078ec0ff */
[----:B------:R0:W-:Y:S01]  /*5690*/  STG.E desc[UR36][R8.64], R3 ;  /* 0x0000000308007986 */ /* 0x0001e2000c101924 */
[----:B------:R-:W-:Y:S05]  /*56a0*/  BRA `(.L_x_16187) ;  /* 0x00000004002c7947 */ /* 0x000fea0003800000 */
.L_x_16194:
        /* <DEDUP_REMOVED lines=10> */
.L_x_16207:
[----:B------:R-:W-:Y:S02]  /*5750*/  LOP3.LUT R4, R2, 0xff, RZ, 0xc0, !PT ;  /* 0x000000ff02047812 */ /* 0x000fe400078ec0ff */
[----:B------:R-:W-:-:S04]  /*5760*/  CS2R R6, SRZ ;  /* 0x0000000000067805 */ /* 0x000fc8000001ff00 */
[----:B------:R-:W0:Y:S02]  /*5770*/  I2F.F64.U16 R4, R4 ;  /* 0x0000000400047312 */ /* 0x000e240000101800 */
[----:B0-----:R4:W-:Y:S01]  /*5780*/  STG.E.128 desc[UR36][R8.64], R4 ;  /* 0x0000000408007986 */ /* 0x0019e2000c101d24 */
[----:B------:R-:W-:Y:S05]  /*5790*/  BRA `(.L_x_16187) ;  /* 0x0000000000f07947 */ /* 0x000fea0003800000 */
.L_x_16206:
[----:B------:R-:W-:-:S13]  /*57a0*/  ISETP.NE.AND P0, PT, R0, 0xf, PT ;  /* 0x0000000f0000780c */ /* 0x000fda0003f05270 */
[----:B------:R-:W-:Y:S05]  /*57b0*/  @!P0 BRA `(.L_x_16208) ;  /* 0x0000000000d88947 */ /* 0x000fea0003800000 */
[----:B------:R-:W-:-:S13]  /*57c0*/  ISETP.NE.AND P0, PT, R0, 0x17, PT ;  /* 0x000000170000780c */ /* 0x000fda0003f05270 */
[----:B------:R-:W-:Y:S05]  /*57d0*/  @!P0 BRA `(.L_x_16209) ;  /* 0x0000000000888947 */ /* 0x000fea0003800000 */
[----:B------:R-:W-:-:S13]  /*57e0*/  ISETP.NE.AND P0, PT, R0, 0x18, PT ;  /* 0x000000180000780c */ /* 0x000fda0003f05270 */
[----:B------:R-:W-:Y:S05]  /*57f0*/  @!P0 BRA `(.L_x_16210) ;  /* 0x0000000000448947 */ /* 0x000fea0003800000 */
.L_x_16186:
        /* <DEDUP_REMOVED lines=16> */
.L_x_16211:
[----:B------:R-:W-:Y:S05]  /*5900*/  BRA `(.L_x_16187) ;  /* 0x0000000000947947 */ /* 0x000fea0003800000 */
.L_x_16210:
        /* <DEDUP_REMOVED lines=12> */
.L_x_16213:
[----:B------:R-:W-:Y:S05]  /*59d0*/  BSYNC.RECONVERGENT B0 ;  /* 0x0000000000007941 */ /* 0x000fea0003800200 */
.L_x_16212:
[----:B------:R1:W-:Y:S01]  /*59e0*/  STG.E.U8 desc[UR36][R8.64], R3 ;  /* 0x0000000308007986 */ /* 0x0003e2000c101124 */
[----:B------:R-:W-:Y:S05]  /*59f0*/  BRA `(.L_x_16187) ;  /* 0x0000000000587947 */ /* 0x000fea0003800000 */
.L_x_16209:
        /* <DEDUP_REMOVED lines=13> */
.L_x_16214:
[----:B------:R-:W-:Y:S01]  /*5ad0*/  IMAD.MOV.U32 R3, RZ, RZ, 0x7f ;  /* 0x0000007fff037424 */ /* 0x000fe200078e00ff */
[----:B------:R-:W-:-:S04]  /*5ae0*/  ISETP.GT.U32.AND P0, PT, R5, 0x7f800000, PT ;  /* 0x7f8000000500780c */ /* 0x000fc80003f04070 */
[----:B------:R-:W-:-:S05]  /*5af0*/  SEL R3, R3, 0x7c, P0 ;  /* 0x0000007c03037807 */ /* 0x000fca0000000000 */
[----:B------:R2:W-:Y:S01]  /*5b00*/  STG.E.U8 desc[UR36][R8.64], R3 ;  /* 0x0000000308007986 */ /* 0x0005e2000c101124 */
[----:B------:R-:W-:Y:S05]  /*5b10*/  BRA `(.L_x_16187) ;  /* 0x0000000000107947 */ /* 0x000fea0003800000 */
.L_x_16208:
[----:B------:R-:W-:-:S04]  /*5b20*/  LOP3.LUT R2, R2, 0xff, RZ, 0xc0, !PT ;  /* 0x000000ff02027812 */ /* 0x000fc800078ec0ff */
[----:B------:R-:W0:Y:S02]  /*5b30*/  I2F.U16 R0, R2 ;  /* 0x0000000200007306 */ /* 0x000e240000101000 */
[----:B0-----:R-:W-:-:S05]  /*5b40*/  F2FP.BF16.F32.PACK_AB R0, RZ, R0 ;  /* 0x00000000ff00723e */ /* 0x001fca00000010ff */
[----:B------:R0:W-:Y:S02]  /*5b50*/  STG.E.U16 desc[UR36][R8.64], R0 ;  /* 0x0000000008007986 */ /* 0x0001e4000c101524 */
.L_x_16187:
[----:B------:R-:W-:Y:S05]  /*5b60*/  BSYNC.RECONVERGENT B6 ;  /* 0x0000000000067941 */ /* 0x000fea0003800200 */
.L_x_16181:
[----:B------:R-:W-:-:S07]  /*5b70*/  VIADD R16, R16, 0x80 ;  /* 0x0000008010107836 */ /* 0x000fce0000000000 */
.L_x_16144:
[----:B------:R-:W-:-:S13]  /*5b80*/  ISETP.GE.AND P0, PT, R16, R22, PT ;  /* 0x000000161000720c */ /* 0x000fda0003f06270 */
[----:B------:R-:W-:Y:S05]  /*5b90*/  @P0 BREAK.RELIABLE B7 ;  /* 0x0000000000070942 */ /* 0x000fea0003800100 */
[----:B------:R-:W-:Y:S05]  /*5ba0*/  @P0 BRA `(.L_x_16180) ;  /* 0x0000000c00b40947 */ /* 0x000fea0003800000 */
[----:B------:R-:W-:Y:S05]  /*5bb0*/  BSYNC.RELIABLE B7 ;  /* 0x0000000000077941 */ /* 0x000fea0003800100 */
.L_x_16143:
[----:B------:R-:W5:Y:S01]  /*5bc0*/  LDCU UR4, c[0x0][0x3a8] ;  /* 0x00007500ff0477ac */ /* 0x000f620008000800 */
[----:B0123--:R-:W0:Y:S01]  /*5bd0*/  LDC.64 R2, c[0x0][0x388] ;  /* 0x0000e200ff027b82 */ /* 0x00fe220000000a00 */
[----:B------:R-:W-:Y:S01]  /*5be0*/  IMAD R0, R23, 0x200, R16 ;  /* 0x0000020017007824 */ /* 0x000fe200078e0210 */
[----:B----4-:R-:W-:Y:S01]  /*5bf0*/  PRMT R4, R19, 0x9910, RZ ;  /* 0x0000991013047816 */ /* 0x010fe200000000ff */
        /* <DEDUP_REMOVED lines=17> */
.L_x_16219:
[----:B------:R0:W-:Y:S01]  /*5d10*/  STG.E.U8 desc[UR36][R2.64], R18 ;  /* 0x0000001202007986 */ /* 0x0001e2000c101124 */
[----:B------:R-:W-:Y:S05]  /*5d20*/  BRA `(.L_x_16221) ;  /* 0x0000000c004c7947 */ /* 0x000fea0003800000 */
.L_x_16218:
        /* <DEDUP_REMOVED lines=10> */
.L_x_16223:
[----:B------:R-:W-:-:S05]  /*5dd0*/  LOP3.LUT R5, R18, 0xff, RZ, 0xc0, !PT ;  /* 0x000000ff12057812 */ /* 0x000fca00078ec0ff */
[----:B------:R0:W-:Y:S01]  /*5de0*/  STG.E desc[UR36][R2.64], R5 ;  /* 0x0000000502007986 */ /* 0x0001e2000c101924 */
[----:B------:R-:W-:Y:S05]  /*5df0*/  BRA `(.L_x_16221) ;  /* 0x0000000c00187947 */ /* 0x000fea0003800000 */
.L_x_16222:
[----:B------:R-:W-:-:S05]  /*5e00*/  LOP3.LUT R5, R18, 0xff, RZ, 0xc0, !PT ;  /* 0x000000ff12057812 */ /* 0x000fca00078ec0ff */
[----:B------:R0:W-:Y:S01]  /*5e10*/  STG.E.U16 desc[UR36][R2.64], R5 ;  /* 0x0000000502007986 */ /* 0x0001e2000c101524 */
[----:B------:R-:W-:Y:S05]  /*5e20*/  BRA `(.L_x_16221) ;  /* 0x0000000c000c7947 */ /* 0x000fea0003800000 */
.L_x_16217:
        /* <DEDUP_REMOVED lines=10> */
.L_x_16225:
[----:B------:R-:W-:-:S04]  /*5ed0*/  LOP3.LUT R18, R18, 0xff, RZ, 0xc0, !PT ;  /* 0x000000ff12127812 */ /* 0x000fc800078ec0ff */
[----:B------:R-:W0:Y:S02]  /*5ee0*/  I2F.U16 R0, R18 ;  /* 0x0000001200007306 */ /* 0x000e240000101000 */
[----:B0-----:R-:W-:-:S05]  /*5ef0*/  F2FP.F16.F32.PACK_AB R0, RZ, R0 ;  /* 0x00000000ff00723e */ /* 0x001fca00000000ff */
[----:B------:R0:W-:Y:S01]  /*5f00*/  STG.E.U16 desc[UR36][R2.64], R0 ;  /* 0x0000000002007986 */ /* 0x0001e2000c101524 */
[----:B------:R-:W-:Y:S05]  /*5f10*/  BRA `(.L_x_16221) ;  /* 0x0000000800d07947 */ /* 0x000fea0003800000 */
.L_x_16224:
        /* <DEDUP_REMOVED lines=11> */
.L_x_16227:
[----:B------:R-:W-:-:S06]  /*5fd0*/  LOP3.LUT R18, R18, 0xff, RZ, 0xc0, !PT ;  /* 0x000000ff12127812 */ /* 0x000fcc00078ec0ff */
[----:B------:R-:W0:Y:S02]  /*5fe0*/  I2F.U16 R18, R18 ;  /* 0x0000001200127306 */ /* 0x000e240000101000 */
[----:B0-----:R-:W-:-:S04]  /*5ff0*/  F2FP.F16.F32.PACK_AB R5, RZ, R18 ;  /* 0x00000012ff05723e */ /* 0x001fc800000000ff */
[----:B------:R-:W-:-:S05]  /*6000*/  PRMT R5, R5, 0x5410, RZ ;  /* 0x0000541005057816 */ /* 0x000fca00000000ff */
[----:B------:R0:W-:Y:S01]  /*6010*/  STG.E desc[UR36][R2.64], R5 ;  /* 0x0000000502007986 */ /* 0x0001e2000c101924 */
[----:B------:R-:W-:Y:S05]  /*6020*/  BRA `(.L_x_16221) ;  /* 0x00000008008c7947 */ /* 0x000fea0003800000 */
.L_x_16226:
[----:B------:R-:W-:-:S06]  /*6030*/  LOP3.LUT R4, R18, 0xff, RZ, 0xc0, !PT ;  /* 0x000000ff12047812 */ /* 0x000fcc00078ec0ff */
[----:B------:R-:W0:Y:S02]  /*6040*/  I2F.F64.U16 R4, R4 ;  /* 0x0000000400047312 */ /* 0x000e240000101800 */
[----:B0-----:R0:W-:Y:S01]  /*6050*/  STG.E.64 desc[UR36][R2.64], R4 ;  /* 0x0000000402007986 */ /* 0x0011e2000c101b24 */
[----:B------:R-:W-:Y:S05]  /*6060*/  BRA `(.L_x_16221) ;  /* 0x00000008007c7947 */ /* 0x000fea0003800000 */
.L_x_16216:
        /* <DEDUP_REMOVED lines=13> */
.L_x_16231:
        /* <DEDUP_REMOVED lines=18> */
.L_x_16233:
[----:B------:R-:W-:Y:S05]  /*6260*/  BSYNC.RECONVERGENT B0 ;  /* 0x0000000000007941 */ /* 0x000fea0003800200 */
.L_x_16232:
[----:B------:R0:W-:Y:S01]  /*6270*/  STG.E.U8 desc[UR36][R2.64], R0 ;  /* 0x0000000002007986 */ /* 0x0001e2000c101124 */
[----:B------:R-:W-:Y:S05]  /*6280*/  BRA `(.L_x_16221) ;  /* 0x0000000400f47947 */ /* 0x000fea0003800000 */
.L_x_16230:
        /* <DEDUP_REMOVED lines=18> */
.L_x_16235:
[----:B------:R-:W-:Y:S05]  /*63b0*/  BSYNC.RECONVERGENT B0 ;  /* 0x0000000000007941 */ /* 0x000fea0003800200 */
.L_x_16234:
[----:B------:R0:W-:Y:S01]  /*63c0*/  STG.E.U8 desc[UR36][R2.64], R0 ;  /* 0x0000000002007986 */ /* 0x0001e2000c101124 */
[----:B------:R-:W-:Y:S05]  /*63d0*/  BRA `(.L_x_16221) ;  /* 0x0000000400a07947 */ /* 0x000fea0003800000 */
.L_x_16229:
[----:B------:R-:W-:-:S13]  /*63e0*/  ISETP.NE.AND P0, PT, R0, 0x1c, PT ;  /* 0x0000001c0000780c */ /* 0x000fda0003f05270 */
[----:B------:R-:W-:Y:S05]  /*63f0*/  @!P0 BRA `(.L_x_16236) ;  /* 0x0000000000608947 */ /* 0x000fea0003800000 */
[----:B------:R-:W-:-:S13]  /*6400*/  ISETP.NE.AND P0, PT, R0, 0x1d, PT ;  /* 0x0000001d0000780c */ /* 0x000fda0003f05270 */
[----:B------:R-:W-:Y:S05]  /*6410*/  @!P0 BRA `(.L_x_16237) ;  /* 0x0000000000488947 */ /* 0x000fea0003800000 */
[----:B------:R-:W-:-:S13]  /*6420*/  ISETP.NE.AND P0, PT, R0, 0x2c, PT ;  /* 0x0000002c0000780c */ /* 0x000fda0003f05270 */
[----:B------:R-:W-:Y:S05]  /*6430*/  @P0 BRA `(.L_x_16220) ;  /* 0x0000000000b00947 */ /* 0x000fea0003800000 */
[----:B------:R-:W-:-:S04]  /*6440*/  LOP3.LUT R18, R18, 0xff, RZ, 0xc0, !PT ;  /* 0x000000ff12127812 */ /* 0x000fc800078ec0ff */
        /* <DEDUP_REMOVED lines=15> */
.L_x_16237:
[----:B------:R-:W-:Y:S01]  /*6540*/  LOP3.LUT R4, R18, 0xff, RZ, 0xc0, !PT ;  /* 0x000000ff12047812 */ /* 0x000fe200078ec0ff */
[----:B------:R-:W-:-:S05]  /*6550*/  IMAD.MOV.U32 R5, RZ, RZ, RZ ;  /* 0x000000ffff057224 */ /* 0x000fca00078e00ff */
[----:B------:R0:W-:Y:S01]  /*6560*/  STG.E.64 desc[UR36][R2.64], R4 ;  /* 0x0000000402007986 */ /* 0x0001e2000c101b24 */
[----:B------:R-:W-:Y:S05]  /*6570*/  BRA `(.L_x_16221) ;  /* 0x0000000400387947 */ /* 0x000fea0003800000 */
.L_x_16236:
[----:B------:R-:W-:-:S05]  /*6580*/  LOP3.LUT R5, R18, 0xff, RZ, 0xc0, !PT ;  /* 0x000000ff12057812 */ /* 0x000fca00078ec0ff */
[----:B------:R0:W-:Y:S01]  /*6590*/  STG.E desc[UR36][R2.64], R5 ;  /* 0x0000000502007986 */ /* 0x0001e2000c101924 */
[----:B------:R-:W-:Y:S05]  /*65a0*/  BRA `(.L_x_16221) ;  /* 0x00000004002c7947 */ /* 0x000fea0003800000 */
.L_x_16228:
        /* <DEDUP_REMOVED lines=10> */
.L_x_16239:
[----:B------:R-:W-:Y:S02]  /*6650*/  LOP3.LUT R4, R18, 0xff, RZ, 0xc0, !PT ;  /* 0x000000ff12047812 */ /* 0x000fe400078ec0ff */
[----:B------:R-:W-:-:S04]  /*6660*/  CS2R R6, SRZ ;  /* 0x0000000000067805 */ /* 0x000fc8000001ff00 */
[----:B------:R-:W0:Y:S02]  /*6670*/  I2F.F64.U16 R4, R4 ;  /* 0x0000000400047312 */ /* 0x000e240000101800 */
[----:B0-----:R4:W-:Y:S01]  /*6680*/  STG.E.128 desc[UR36][R2.64], R4 ;  /* 0x0000000402007986 */ /* 0x0019e2000c101d24 */
[----:B------:R-:W-:Y:S05]  /*6690*/  BRA `(.L_x_16221) ;  /* 0x0000000000f07947 */ /* 0x000fea0003800000 */
.L_x_16238:
[----:B------:R-:W-:-:S13]  /*66a0*/  ISETP.NE.AND P0, PT, R0, 0xf, PT ;  /* 0x0000000f0000780c */ /* 0x000fda0003f05270 */
[----:B------:R-:W-:Y:S05]  /*66b0*/  @!P0 BRA `(.L_x_16240) ;  /* 0x0000000000d88947 */ /* 0x000fea0003800000 */
[----:B------:R-:W-:-:S13]  /*66c0*/  ISETP.NE.AND P0, PT, R0, 0x17, PT ;  /* 0x000000170000780c */ /* 0x000fda0003f05270 */
[----:B------:R-:W-:Y:S05]  /*66d0*/  @!P0 BRA `(.L_x_16241) ;  /* 0x0000000000888947 */ /* 0x000fea0003800000 */
[----:B------:R-:W-:-:S13]  /*66e0*/  ISETP.NE.AND P0, PT, R0, 0x18, PT ;  /* 0x000000180000780c */ /* 0x000fda0003f05270 */
[----:B------:R-:W-:Y:S05]  /*66f0*/  @!P0 BRA `(.L_x_16242) ;  /* 0x0000000000448947 */ /* 0x000fea0003800000 */
.L_x_16220:
        /* <DEDUP_REMOVED lines=16> */
.L_x_16243:
[----:B------:R-:W-:Y:S05]  /*6800*/  BRA `(.L_x_16221) ;  /* 0x0000000000947947 */ /* 0x000fea0003800000 */
.L_x_16242:
        /* <DEDUP_REMOVED lines=12> */
.L_x_16245:
[----:B------:R-:W-:Y:S05]  /*68d0*/  BSYNC.RECONVERGENT B0 ;  /* 0x0000000000007941 */ /* 0x000fea0003800200 */
.L_x_16244:
[----:B------:R1:W-:Y:S01]  /*68e0*/  STG.E.U8 desc[UR36][R2.64], R5 ;  /* 0x0000000502007986 */ /* 0x0003e2000c101124 */
[----:B------:R-:W-:Y:S05]  /*68f0*/  BRA `(.L_x_16221) ;  /* 0x0000000000587947 */ /* 0x000fea0003800000 */
.L_x_16241:
        /* <DEDUP_REMOVED lines=13> */
.L_x_16246:
[----:B------:R-:W-:Y:S01]  /*69d0*/  IMAD.MOV.U32 R5, RZ, RZ, 0x7f ;  /* 0x0000007fff057424 */ /* 0x000fe200078e00ff */
[----:B------:R-:W-:-:S04]  /*69e0*/  ISETP.GT.U32.AND P0, PT, R7, 0x7f800000, PT ;  /* 0x7f8000000700780c */ /* 0x000fc80003f04070 */
[----:B------:R-:W-:-:S05]  /*69f0*/  SEL R5, R5, 0x7c, P0 ;  /* 0x0000007c05057807 */ /* 0x000fca0000000000 */
[----:B------:R2:W-:Y:S01]  /*6a00*/  STG.E.U8 desc[UR36][R2.64], R5 ;  /* 0x0000000502007986 */ /* 0x0005e2000c101124 */
[----:B------:R-:W-:Y:S05]  /*6a10*/  BRA `(.L_x_16221) ;  /* 0x0000000000107947 */ /* 0x000fea0003800000 */
.L_x_16240:
[----:B------:R-:W-:-:S04]  /*6a20*/  LOP3.LUT R18, R18, 0xff, RZ, 0xc0, !PT ;  /* 0x000000ff12127812 */ /* 0x000fc800078ec0ff */
[----:B------:R-:W0:Y:S02]  /*6a30*/  I2F.U16 R0, R18 ;  /* 0x0000001200007306 */ /* 0x000e240000101000 */
[----:B0-----:R-:W-:-:S05]  /*6a40*/  F2FP.BF16.F32.PACK_AB R0, RZ, R0 ;  /* 0x00000000ff00723e */ /* 0x001fca00000010ff */
[----:B------:R0:W-:Y:S02]  /*6a50*/  STG.E.U16 desc[UR36][R2.64], R0 ;  /* 0x0000000002007986 */ /* 0x0001e4000c101524 */
.L_x_16221:
[----:B------:R-:W-:Y:S05]  /*6a60*/  BSYNC.RECONVERGENT B6 ;  /* 0x0000000000067941 */ /* 0x000fea0003800200 */
.L_x_16215:
[----:B------:R-:W-:-:S07]  /*6a70*/  VIADD R16, R16, 0x80 ;  /* 0x0000008010107836 */ /* 0x000fce0000000000 */
.L_x_16180:
[----:B------:R-:W-:Y:S05]  /*6a80*/  BSYNC.RECONVERGENT B8 ;  /* 0x0000000000087941 */ /* 0x000fea0003800200 */
.L_x_16142:
        /* <DEDUP_REMOVED lines=21> */
.L_x_16250:
[----:B------:R-:W-:Y:S01]  /*6be0*/  STG.E.U8 desc[UR36][R2.64], R17 ;  /* 0x0000001102007986 */ /* 0x000fe2000c101124 */
[----:B------:R-:W-:Y:S05]  /*6bf0*/  EXIT ;  /* 0x000000000000794d */ /* 0x000fea0003800000 */
.L_x_16249:
        /* <DEDUP_REMOVED lines=10> */
.L_x_16253:
[----:B------:R-:W-:-:S05]  /*6ca0*/  LOP3.LUT R17, R17, 0xff, RZ, 0xc0, !PT ;  /* 0x000000ff11117812 */ /* 0x000fca00078ec0ff */
[----:B------:R-:W-:Y:S01]  /*6cb0*/  STG.E desc[UR36][R2.64], R17 ;  /* 0x0000001102007986 */ /* 0x000fe2000c101924 */
[----:B------:R-:W-:Y:S05]  /*6cc0*/  EXIT ;  /* 0x000000000000794d */ /* 0x000fea0003800000 */
.L_x_16252:
[----:B------:R-:W-:-:S05]  /*6cd0*/  LOP3.LUT R17, R17, 0xff, RZ, 0xc0, !PT ;  /* 0x000000ff11117812 */ /* 0x000fca00078ec0ff */
[----:B------:R-:W-:Y:S01]  /*6ce0*/  STG.E.U16 desc[UR36][R2.64], R17 ;  /* 0x0000001102007986 */ /* 0x000fe2000c101524 */
[----:B------:R-:W-:Y:S05]  /*6cf0*/  EXIT ;  /* 0x000000000000794d */ /* 0x000fea0003800000 */
.L_x_16248:
        /* <DEDUP_REMOVED lines=8> */
[----:B0-----:R-:W-:Y:S01]  /*6d80*/  STG.E desc[UR36][R2.64], R5 ;  /* 0x0000000502007986 */ /* 0x001fe2000c101924 */
[----:B------:R-:W-:Y:S05]  /*6d90*/  EXIT ;  /* 0x000000000000794d */ /* 0x000fea0003800000 */
.L_x_16255:
[----:B------:R-:W-:-:S04]  /*6da0*/  LOP3.LUT R17, R17, 0xff, RZ, 0xc0, !PT ;  /* 0x000000ff11117812 */ /* 0x000fc800078ec0ff */
[----:B------:R-:W0:Y:S02]  /*6db0*/  I2F.U16 R0, R17 ;  /* 0x0000001100007306 */ /* 0x000e240000101000 */
[----:B0-----:R-:W-:-:S05]  /*6dc0*/  F2FP.F16.F32.PACK_AB R0, RZ, R0 ;  /* 0x00000000ff00723e */ /* 0x001fca00000000ff */
[----:B------:R-:W-:Y:S01]  /*6dd0*/  STG.E.U16 desc[UR36][R2.64], R0 ;  /* 0x0000000002007986 */ /* 0x000fe2000c101524 */
[----:B------:R-:W-:Y:S05]  /*6de0*/  EXIT ;  /* 0x000000000000794d */ /* 0x000fea0003800000 */
.L_x_16254:
        /* <DEDUP_REMOVED lines=9> */
[----:B0-----:R-:W-:Y:S01]  /*6e80*/  STG.E.64 desc[UR36][R2.64], R4 ;  /* 0x0000000402007986 */ /* 0x001fe2000c101b24 */
[----:B------:R-:W-:Y:S05]  /*6e90*/  EXIT ;  /* 0x000000000000794d */ /* 0x000fea0003800000 */
.L_x_16257:
[----:B------:R-:W-:-:S06]  /*6ea0*/  LOP3.LUT R17, R17, 0xff, RZ, 0xc0, !PT ;  /* 0x000000ff11117812 */ /* 0x000fcc00078ec0ff */
[----:B------:R-:W0:Y:S02]  /*6eb0*/  I2F.U16 R17, R17 ;  /* 0x0000001100117306 */ /* 0x000e240000101000 */
[----:B0-----:R-:W-:-:S04]  /*6ec0*/  F2FP.F16.F32.PACK_AB R5, RZ, R17 ;  /* 0x00000011ff05723e */ /* 0x001fc800000000ff */
[----:B------:R-:W-:-:S05]  /*6ed0*/  PRMT R5, R5, 0x5410, RZ ;  /* 0x0000541005057816 */ /* 0x000fca00000000ff */
[----:B------:R-:W-:Y:S01]  /*6ee0*/  STG.E desc[UR36][R2.64], R5 ;  /* 0x0000000502007986 */ /* 0x000fe2000c101924 */
[----:B------:R-:W-:Y:S05]  /*6ef0*/  EXIT ;  /* 0x000000000000794d */ /* 0x000fea0003800000 */
.L_x_16256:
[----:B------:R-:W-:-:S06]  /*6f00*/  LOP3.LUT R4, R17, 0xff, RZ, 0xc0, !PT ;  /* 0x000000ff11047812 */ /* 0x000fcc00078ec0ff */
[----:B------:R-:W0:Y:S02]  /*6f10*/  I2F.F64.U16 R4, R4 ;  /* 0x0000000400047312 */ /* 0x000e240000101800 */
[----:B0-----:R-:W-:Y:S01]  /*6f20*/  STG.E.64 desc[UR36][R2.64], R4 ;  /* 0x0000000402007986 */ /* 0x001fe2000c101b24 */
[----:B------:R-:W-:Y:S05]  /*6f30*/  EXIT ;  /* 0x000000000000794d */ /* 0x000fea0003800000 */
.L_x_16247:
        /* <DEDUP_REMOVED lines=11> */
[----:B------:R-:W-:Y:S01]  /*6ff0*/  STG.E.U16 desc[UR36][R2.64], R17 ;  /* 0x0000001102007986 */ /* 0x000fe2000c101524 */
[----:B------:R-:W-:Y:S05]  /*7000*/  EXIT ;  /* 0x000000000000794d */ /* 0x000fea0003800000 */
.L_x_16261:
        /* <DEDUP_REMOVED lines=18> */
.L_x_16263:
[----:B------:R-:W-:Y:S05]  /*7130*/  BSYNC.RECONVERGENT B0 ;  /* 0x0000000000007941 */ /* 0x000fea0003800200 */
.L_x_16262:
[----:B------:R-:W-:Y:S01]  /*7140*/  STG.E.U8 desc[UR36][R2.64], R0 ;  /* 0x0000000002007986 */ /* 0x000fe2000c101124 */
[----:B------:R-:W-:Y:S05]  /*7150*/  EXIT ;  /* 0x000000000000794d */ /* 0x000fea0003800000 */
.L_x_16260:
        /* <DEDUP_REMOVED lines=18> */
.L_x_16265:
[----:B------:R-:W-:Y:S05]  /*7280*/  BSYNC.RECONVERGENT B0 ;  /* 0x0000000000007941 */ /* 0x000fea0003800200 */
.L_x_16264:
[----:B------:R-:W-:Y:S01]  /*7290*/  STG.E.U8 desc[UR36][R2.64], R0 ;  /* 0x0000000002007986 */ /* 0x000fe2000c101124 */
[----:B------:R-:W-:Y:S05]  /*72a0*/  EXIT ;  /* 0x000000000000794d */ /* 0x000fea0003800000 */
.L_x_16259:
        /* <DEDUP_REMOVED lines=22> */
.L_x_16267:
[----:B------:R-:W-:Y:S01]  /*7410*/  LOP3.LUT R4, R17, 0xff, RZ, 0xc0, !PT ;  /* 0x000000ff11047812 */ /* 0x000fe200078ec0ff */
[----:B------:R-:W-:-:S05]  /*7420*/  IMAD.MOV.U32 R5, RZ, RZ, RZ ;  /* 0x000000ffff057224 */ /* 0x000fca00078e00ff */
[----:B------:R-:W-:Y:S01]  /*7430*/  STG.E.64 desc[UR36][R2.64], R4 ;  /* 0x0000000402007986 */ /* 0x000fe2000c101b24 */
[----:B------:R-:W-:Y:S05]  /*7440*/  EXIT ;  /* 0x000000000000794d */ /* 0x000fea0003800000 */
.L_x_16266:
[----:B------:R-:W-:-:S05]  /*7450*/  LOP3.LUT R17, R17, 0xff, RZ, 0xc0, !PT ;  /* 0x000000ff11117812 */ /* 0x000fca00078ec0ff */
[----:B------:R-:W-:Y:S01]  /*7460*/  STG.E desc[UR36][R2.64], R17 ;  /* 0x0000001102007986 */ /* 0x000fe2000c101924 */
[----:B------:R-:W-:Y:S05]  /*7470*/  EXIT ;  /* 0x000000000000794d */ /* 0x000fea0003800000 */
.L_x_16258:
        /* <DEDUP_REMOVED lines=10> */
.L_x_16269:
[----:B------:R-:W-:Y:S02]  /*7520*/  LOP3.LUT R4, R17, 0xff, RZ, 0xc0, !PT ;  /* 0x000000ff11047812 */ /* 0x000fe400078ec0ff */
[----:B------:R-:W-:-:S04]  /*7530*/  CS2R R6, SRZ ;  /* 0x0000000000067805 */ /* 0x000fc8000001ff00 */
[----:B------:R-:W0:Y:S02]  /*7540*/  I2F.F64.U16 R4, R4 ;  /* 0x0000000400047312 */ /* 0x000e240000101800 */
[----:B0-----:R-:W-:Y:S01]  /*7550*/  STG.E.128 desc[UR36][R2.64], R4 ;  /* 0x0000000402007986 */ /* 0x001fe2000c101d24 */
[----:B------:R-:W-:Y:S05]  /*7560*/  EXIT ;  /* 0x000000000000794d */ /* 0x000fea0003800000 */
.L_x_16268:
[----:B------:R-:W-:-:S13]  /*7570*/  ISETP.NE.AND P0, PT, R0, 0xf, PT ;  /* 0x0000000f0000780c */ /* 0x000fda0003f05270 */
[----:B------:R-:W-:Y:S05]  /*7580*/  @!P0 BRA `(.L_x_16270) ;  /* 0x0000000000dc8947 */ /* 0x000fea0003800000 */
[----:B------:R-:W-:-:S13]  /*7590*/  ISETP.NE.AND P0, PT, R0, 0x17, PT ;  /* 0x000000170000780c */ /* 0x000fda0003f05270 */
[----:B------:R-:W-:Y:S05]  /*75a0*/  @!P0 BRA `(.L_x_16271) ;  /* 0x0000000000888947 */ /* 0x000fea0003800000 */
[----:B------:R-:W-:-:S13]  /*75b0*/  ISETP.NE.AND P0, PT, R0, 0x18, PT ;  /* 0x000000180000780c */ /* 0x000fda0003f05270 */
[----:B------:R-:W-:Y:S05]  /*75c0*/  @!P0 BRA `(.L_x_16272) ;  /* 0x0000000000448947 */ /* 0x000fea0003800000 */
.L_x_16251:
        /* <DEDUP_REMOVED lines=16> */
.L_x_16273:
[----:B------:R-:W-:Y:S05]  /*76d0*/  EXIT ;  /* 0x000000000000794d */ /* 0x000fea0003800000 */
.L_x_16272:
        /* <DEDUP_REMOVED lines=12> */
.L_x_16275:
[----:B------:R-:W-:Y:S05]  /*77a0*/  BSYNC.RECONVERGENT B0 ;  /* 0x0000000000007941 */ /* 0x000fea0003800200 */
.L_x_16274:
[----:B------:R-:W-:Y:S01]  /*77b0*/  STG.E.U8 desc[UR36][R2.64], R5 ;  /* 0x0000000502007986 */ /* 0x000fe2000c101124 */
[----:B------:R-:W-:Y:S05]  /*77c0*/  EXIT ;  /* 0x000000000000794d */ /* 0x000fea0003800000 */
.L_x_16271:
[----:B------:R-:W-:-:S06]  /*77d0*/  LOP3.LUT R17, R17, 0xff, RZ, 0xc0, !PT ;  /* 0x000000ff11117812 */ /* 0x000fcc00078ec0ff */
        /* <DEDUP_REMOVED lines=13> */
.L_x_16276:
[----:B------:R-:W-:Y:S01]  /*78b0*/  IMAD.MOV.U32 R5, RZ, RZ, 0x7f ;  /* 0x0000007fff057424 */ /* 0x000fe200078e00ff */
[----:B------:R-:W-:-:S04]  /*78c0*/  ISETP.GT.U32.AND P0, PT, R17, 0x7f800000, PT ;  /* 0x7f8000001100780c */ /* 0x000fc80003f04070 */
[----:B------:R-:W-:-:S05]  /*78d0*/  SEL R5, R5, 0x7c, P0 ;  /* 0x0000007c05057807 */ /* 0x000fca0000000000 */
[----:B------:R-:W-:Y:S01]  /*78e0*/  STG.E.U8 desc[UR36][R2.64], R5 ;  /* 0x0000000502007986 */ /* 0x000fe2000c101124 */
[----:B------:R-:W-:Y:S05]  /*78f0*/  EXIT ;  /* 0x000000000000794d */ /* 0x000fea0003800000 */
.L_x_16270:
[----:B------:R-:W-:-:S04]  /*7900*/  LOP3.LUT R17, R17, 0xff, RZ, 0xc0, !PT ;  /* 0x000000ff11117812 */ /* 0x000fc800078ec0ff */
[----:B------:R-:W0:Y:S02]  /*7910*/  I2F.U16 R0, R17 ;  /* 0x0000001100007306 */ /* 0x000e240000101000 */
[----:B0-----:R-:W-:-:S05]  /*7920*/  F2FP.BF16.F32.PACK_AB R0, RZ, R0 ;  /* 0x00000000ff00723e */ /* 0x001fca00000010ff */
[----:B------:R-:W-:Y:S01]  /*7930*/  STG.E.U16 desc[UR36][R2.64], R0 ;  /* 0x0000000002007986 */ /* 0x000fe2000c101524 */
[----:B------:R-:W-:Y:S05]  /*7940*/  EXIT ;  /* 0x000000000000794d */ /* 0x000fea0003800000 */
.L_x_16277:
        /* <DEDUP_REMOVED lines=11> */
.L_x_23406:


//--------------------- .text._ZN2at6native18elementwise_kernelILi128ELi4EZNS0_22gpu_kernel_impl_nocastIZZZNS0_15neg_kernel_cudaERNS_18TensorIteratorBaseEENKUlvE0_clEvENKUlvE_clEvEUlhE_EEvS4_RKT_EUliE_EEviT1_ --------------------------
	.section	.text._ZN2at6native18elementwise_kernelILi128ELi4EZNS0_22gpu_kernel_impl_nocastIZZZNS0_15neg_kernel_cudaERNS_18TensorIteratorBaseEENKUlvE0_clEvENKUlvE_clEvEUlhE_EEvS4_RKT_EUliE_EEviT1_,"ax",@progbits
	.align	128
        .global         _ZN2at6native18elementwise_kernelILi128ELi4EZNS0_22gpu_kernel_impl_nocastIZZZNS0_15neg_kernel_cudaERNS_18TensorIteratorBaseEENKUlvE0_clEvENKUlvE_clEvEUlhE_EEvS4_RKT_EUliE_EEviT1_
        .type           _ZN2at6native18elementwise_kernelILi128ELi4EZNS0_22gpu_kernel_impl_nocastIZZZNS0_15neg_kernel_cudaERNS_18TensorIteratorBaseEENKUlvE0_clEvENKUlvE_clEvEUlhE_EEvS4_RKT_EUliE_EEviT1_,@function
        .size           _ZN2at6native18elementwise_kernelILi128ELi4EZNS0_22gpu_kernel_impl_nocastIZZZNS0_15neg_kernel_cudaERNS_18TensorIteratorBaseEENKUlvE0_clEvENKUlvE_clEvEUlhE_EEvS4_RKT_EUliE_EEviT1_,(.L_x_23407 - _ZN2at6native18elementwise_kernelILi128ELi4EZNS0_22gpu_kernel_impl_nocastIZZZNS0_15neg_kernel_cudaERNS_18TensorIteratorBaseEENKUlvE0_clEvENKUlvE_clEvEUlhE_EEvS4_RKT_EUliE_EEviT1_)
        .other          _ZN2at6native18elementwise_kernelILi128ELi4EZNS0_22gpu_kernel_impl_nocastIZZZNS0_15neg_kernel_cudaERNS_18TensorIteratorBaseEENKUlvE0_clEvENKUlvE_clEvEUlhE_EEvS4_RKT_EUliE_EEviT1_,@"STO_CUDA_ENTRY STV_DEFAULT"
_ZN2at6native18elementwise_kernelILi128ELi4EZNS0_22gpu_kernel_impl_nocastIZZZNS0_15neg_kernel_cudaERNS_18TensorIteratorBaseEENKUlvE0_clEvENKUlvE_clEvEUlhE_EEvS4_RKT_EUliE_EEviT1_:
.text._ZN2at6native18elementwise_kernelILi128ELi4EZNS0_22gpu_kernel_impl_nocastIZZZNS0_15neg_kernel_cudaERNS_18TensorIteratorBaseEENKUlvE0_clEvENKUlvE_clEvEUlhE_EEvS4_RKT_EUliE_EEviT1_:
        /* <DEDUP_REMOVED lines=31> */
.L_x_16281:
[----:B------:R-:W-:-:S13]  /*01f0*/  ISETP.GE.AND P0, PT, R3, UR4, PT ;  /* 0x0000000403007c0c */ /* 0x000fda000bf06270 */
[----:B------:R-:W-:Y:S05]  /*0200*/  @P0 BREAK.RELIABLE B1 ;  /* 0x0000000000010942 */ /* 0x000fea0003800100 */
[----:B------:R-:W-:Y:S05]  /*0210*/  @P0 BRA `(.L_x_16282) ;  /* 0x0000000000200947 */ /* 0x000fea0003800000 */
[----:B------:R-:W-:Y:S05]  /*0220*/  BSYNC.RELIABLE B1 ;  /* 0x0000000000017941 */ /* 0x000fea0003800100 */
.L_x_16280:
[----:B------:R-:W1:Y:S02]  /*0230*/  LDC.64 R4, c[0x0][0x588] ;  /* 0x00016200ff047b82 */ /* 0x000e640000000a00 */
[----:B-1----:R-:W2:Y:S06]  /*0240*/  LDG.E.U8 R4, desc[UR6][R4.64] ;  /* 0x0000000604047981 */ /* 0x002eac000c1e1100 */
[----:B0-----:R-:W0:Y:S01]  /*0250*/  LDC.64 R6, c[0x0][0x580] ;  /* 0x00016000ff067b82 */ /* 0x001e220000000a00 */
[----:B------:R-:W-:Y:S02]  /*0260*/  IADD3 R3, PT, PT, R3, 0x80, RZ ;  /* 0x0000008003037810 */ /* 0x000fe40007ffe0ff */
[----:B--2---:R-:W-:-:S04]  /*0270*/  IADD3 R9, PT, PT, RZ, -R4, RZ ;  /* 0x80000004ff097210 */ /* 0x004fc80007ffe0ff */
[----:B------:R-:W-:-:S05]  /*0280*/  PRMT R9, R9, 0x7710, RZ ;  /* 0x0000771009097816 */ /* 0x000fca00000000ff */
[----:B0-----:R1:W-:Y:S02]  /*0290*/  STG.E.U8 desc[UR6][R6.64], R9 ;  /* 0x0000000906007986 */ /* 0x0013e4000c101106 */
.L_x_16282:
[----:B------:R-:W-:Y:S05]  /*02a0*/  BSYNC.RECONVERGENT B0 ;  /* 0x0000000000007941 */ /* 0x000fea0003800200 */
.L_x_16279:
        /* <DEDUP_REMOVED lines=10> */
.L_x_16278:
        /* <DEDUP_REMOVED lines=306> */
.L_x_16286:
        /* <DEDUP_REMOVED lines=311> */
.L_x_16288:
        /* <DEDUP_REMOVED lines=10> */
.L_x_16285:
[----:B------:R-:W-:-:S13]  /*2a80*/  ISETP.GE.AND P0, PT, R3, UR4, PT ;  /* 0x0000000403007c0c */ /* 0x000fda000bf06270 */
[----:B------:R-:W-:Y:S05]  /*2a90*/  @P0 BREAK.RELIABLE B1 ;  /* 0x0000000000010942 */ /* 0x000fea0003800100 */
[----:B------:R-:W-:Y:S05]  /*2aa0*/  @P0 BRA `(.L_x_16287) ;  /* 0x0000001000d40947 */ /* 0x000fea0003800000 */
[----:B------:R-:W-:Y:S05]  /*2ab0*/  BSYNC.RELIABLE B1 ;  /* 0x0000000000017941 */ /* 0x000fea0003800100 */
.L_x_16284:
        /* <DEDUP_REMOVED lines=298> */
.L_x_16289:
        /* <DEDUP_REMOVED lines=10> */
.L_x_16287:
[----:B------:R-:W-:Y:S05]  /*3e00*/  BSYNC.RECONVERGENT B0 ;  /* 0x0000000000007941 */ /* 0x000fea0003800200 */
.L_x_16283:
        /* <DEDUP_REMOVED lines=301> */
.L_x_16290:
        /* <DEDUP_REMOVED lines=10> */
.L_x_16291:
        /* <DEDUP_REMOVED lines=16> */
.L_x_23407:


//--------------------- .text._ZN2at6native27unrolled_elementwise_kernelIZZZNS0_15neg_kernel_cudaERNS_18TensorIteratorBaseEENKUlvE0_clEvENKUlvE_clEvEUlhE_St5arrayIPcLm2EELi4E23TrivialOffsetCalculatorILi1EjESB_NS0_6memory15LoadWithoutCastENSC_16StoreWithoutCastEEEviT_T0_T2_T3_T4_T5_ --------------------------
	.section	.text._ZN2at6native27unrolled_elementwise_kernelIZZZNS0_15neg_kernel_cudaERNS_18TensorIteratorBaseEENKUlvE0_clEvENKUlvE_clEvEUlhE_St5arrayIPcLm2EELi4E23TrivialOffsetCalculatorILi1EjESB_NS0_6memory15LoadWithoutCastENSC_16StoreWithoutCastEEEviT_T0_T2_T3_T4_T5_,"ax",@progbits
	.align	128
        .global         _ZN2at6native27unrolled_elementwise_kernelIZZZNS0_15neg_kernel_cudaERNS_18TensorIteratorBaseEENKUlvE0_clEvENKUlvE_clEvEUlhE_St5arrayIPcLm2EELi4E23TrivialOffsetCalculatorILi1EjESB_NS0_6memory15LoadWithoutCastENSC_16StoreWithoutCastEEEviT_T0_T2_T3_T4_T5_
        .type           _ZN2at6native27unrolled_elementwise_kernelIZZZNS0_15neg_kernel_cudaERNS_18TensorIteratorBaseEENKUlvE0_clEvENKUlvE_clEvEUlhE_St5arrayIPcLm2EELi4E23TrivialOffsetCalculatorILi1EjESB_NS0_6memory15LoadWithoutCastENSC_16StoreWithoutCastEEEviT_T0_T2_T3_T4_T5_,@function
        .size           _ZN2at6native27unrolled_elementwise_kernelIZZZNS0_15neg_kernel_cudaERNS_18TensorIteratorBaseEENKUlvE0_clEvENKUlvE_clEvEUlhE_St5arrayIPcLm2EELi4E23TrivialOffsetCalculatorILi1EjESB_NS0_6memory15LoadWithoutCastENSC_16StoreWithoutCastEEEviT_T0_T2_T3_T4_T5_,(.L_x_23408 - _ZN2at6native27unrolled_elementwise_kernelIZZZNS0_15neg_kernel_cudaERNS_18TensorIteratorBaseEENKUlvE0_clEvENKUlvE_clEvEUlhE_St5arrayIPcLm2EELi4E23TrivialOffsetCalculatorILi1EjESB_NS0_6memory15LoadWithoutCastENSC_16StoreWithoutCastEEEviT_T0_T2_T3_T4_T5_)
        .other          _ZN2at6native27unrolled_elementwise_kernelIZZZNS0_15neg_kernel_cudaERNS_18TensorIteratorBaseEENKUlvE0_clEvENKUlvE_clEvEUlhE_St5arrayIPcLm2EELi4E23TrivialOffsetCalculatorILi1EjESB_NS0_6memory15LoadWithoutCastENSC_16StoreWithoutCastEEEviT_T0_T2_T3_T4_T5_,@"STO_CUDA_ENTRY STV_DEFAULT"
_ZN2at6native27unrolled_elementwise_kernelIZZZNS0_15neg_kernel_cudaERNS_18TensorIteratorBaseEENKUlvE0_clEvENKUlvE_clEvEUlhE_St5arrayIPcLm2EELi4E23TrivialOffsetCalculatorILi1EjESB_NS0_6memory15LoadWithoutCastENSC_16StoreWithoutCastEEEviT_T0_T2_T3_T4_T5_:
.text._ZN2at6native27unrolled_elementwise_kernelIZZZNS0_15neg_kernel_cudaERNS_18TensorIteratorBaseEENKUlvE0_clEvENKUlvE_clEvEUlhE_St5arrayIPcLm2EELi4E23TrivialOffsetCalculatorILi1EjESB_NS0_6memory15LoadWithoutCastENSC_16StoreWithoutCastEEEviT_T0_T2_T3_T4_T5_:
        /* <DEDUP_REMOVED lines=61> */
.L_x_16294:
[----:B------:R-:W-:Y:S05]  /*03d0*/  BSYNC.RELIABLE B1 ;  /* 0x0000000000017941 */ /* 0x000fea0003800100 */
.L_x_16293:
        /* <DEDUP_REMOVED lines=9> */
.L_x_16295:
[----:B------:R-:W-:Y:S05]  /*0470*/  BSYNC.RECONVERGENT B0 ;  /* 0x0000000000007941 */ /* 0x000fea0003800200 */
.L_x_16292:
        /* <DEDUP_REMOVED lines=11> */
.L_x_16296:
        /* <DEDUP_REMOVED lines=13> */
.L_x_23408:


//--------------------- .text._ZN2at6native29vectorized_elementwise_kernelILi2EZZZNS0_15neg_kernel_cudaERNS_18TensorIteratorBaseEENKUlvE0_clEvENKUlvE_clEvEUlhE_St5arrayIPcLm2EEEEviT0_T1_ --------------------------
	.section	.text._ZN2at6native29vectorized_elementwise_kernelILi2EZZZNS0_15neg_kernel_cudaERNS_18TensorIteratorBaseEENKUlvE0_clEvENKUlvE_clEvEUlhE_St5arrayIPcLm2EEEEviT0_T1_,"ax",@progbits
	.align	128
        .global         _ZN2at6native29vectorized_elementwise_kernelILi2EZZZNS0_15neg_kernel_cudaERNS_18TensorIteratorBaseEENKUlvE0_clEvENKUlvE_clEvEUlhE_St5arrayIPcLm2EEEEviT0_T1_
        .type           _ZN2at6native29vectorized_elementwise_kernelILi2EZZZNS0_15neg_kernel_cudaERNS_18TensorIteratorBaseEENKUlvE0_clEvENKUlvE_clEvEUlhE_St5arrayIPcLm2EEEEviT0_T1_,@function
        .size           _ZN2at6native29vectorized_elementwise_kernelILi2EZZZNS0_15neg_kernel_cudaERNS_18TensorIteratorBaseEENKUlvE0_clEvENKUlvE_clEvEUlhE_St5arrayIPcLm2EEEEviT0_T1_,(.L_x_23409 - _ZN2at6native29vectorized_elementwise_kernelILi2EZZZNS0_15neg_kernel_cudaERNS_18TensorIteratorBaseEENKUlvE0_clEvENKUlvE_clEvEUlhE_St5arrayIPcLm2EEEEviT0_T1_)
        .other          _ZN2at6native29vectorized_elementwise_kernelILi2EZZZNS0_15neg_kernel_cudaERNS_18TensorIteratorBaseEENKUlvE0_clEvENKUlvE_clEvEUlhE_St5arrayIPcLm2EEEEviT0_T1_,@"STO_CUDA_ENTRY STV_DEFAULT"
_ZN2at6native29vectorized_elementwise_kernelILi2EZZZNS0_15neg_kernel_cudaERNS_18TensorIteratorBaseEENKUlvE0_clEvENKUlvE_clEvEUlhE_St5arrayIPcLm2EEEEviT0_T1_:
.text._ZN2at6native29vectorized_elementwise_kernelILi2EZZZNS0_15neg_kernel_cudaERNS_18TensorIteratorBaseEENKUlvE0_clEvENKUlvE_clEvEUlhE_St5arrayIPcLm2EEEEviT0_T1_:
        /* <DEDUP_REMOVED lines=95> */
.L_x_16300:
        /* <DEDUP_REMOVED lines=10> */
.L_x_16301:
        /* <DEDUP_REMOVED lines=10> */
.L_x_16302:
        /* <DEDUP_REMOVED lines=10> */
.L_x_16303:
        /* <DEDUP_REMOVED lines=11> */
.L_x_16304:
[----:B------:R-:W-:Y:S05]  /*0880*/  BSYNC.RELIABLE B1 ;  /* 0x0000000000017941 */ /* 0x000fea0003800100 */
.L_x_16299:
        /* <DEDUP_REMOVED lines=9> */
.L_x_16305:
[----:B------:R-:W-:Y:S05]  /*0920*/  BSYNC.RECONVERGENT B0 ;  /* 0x0000000000007941 */ /* 0x000fea0003800200 */
.L_x_16298:
        /* <DEDUP_REMOVED lines=11> */
.L_x_16297:
        /* <DEDUP_REMOVED lines=50> */
.L_x_16306:
        /* <DEDUP_REMOVED lines=16> */
.L_x_23409:


//--------------------- .text._ZN2at6native29vectorized_elementwise_kernelILi4EZZZNS0_15neg_kernel_cudaERNS_18TensorIteratorBaseEENKUlvE0_clEvENKUlvE_clEvEUlhE_St5arrayIPcLm2EEEEviT0_T1_ --------------------------
	.section	.text._ZN2at6native29vectorized_elementwise_kernelILi4EZZZNS0_15neg_kernel_cudaERNS_18TensorIteratorBaseEENKUlvE0_clEvENKUlvE_clEvEUlhE_St5arrayIPcLm2EEEEviT0_T1_,"ax",@progbits
	.align	128
        .global         _ZN2at6native29vectorized_elementwise_kernelILi4EZZZNS0_15neg_kernel_cudaERNS_18TensorIteratorBaseEENKUlvE0_clEvENKUlvE_clEvEUlhE_St5arrayIPcLm2EEEEviT0_T1_
        .type           _ZN2at6native29vectorized_elementwise_kernelILi4EZZZNS0_15neg_kernel_cudaERNS_18TensorIteratorBaseEENKUlvE0_clEvENKUlvE_clEvEUlhE_St5arrayIPcLm2EEEEviT0_T1_,@function
        .size           _ZN2at6native29vectorized_elementwise_kernelILi4EZZZNS0_15neg_kernel_cudaERNS_18TensorIteratorBaseEENKUlvE0_clEvENKUlvE_clEvEUlhE_St5arrayIPcLm2EEEEviT0_T1_,(.L_x_23410 - _ZN2at6native29vectorized_elementwise_kernelILi4EZZZNS0_15neg_kernel_cudaERNS_18TensorIteratorBaseEENKUlvE0_clEvENKUlvE_clEvEUlhE_St5arrayIPcLm2EEEEviT0_T1_)
        .other          _ZN2at6native29vectorized_elementwise_kernelILi4EZZZNS0_15neg_kernel_cudaERNS_18TensorIteratorBaseEENKUlvE0_clEvENKUlvE_clEvEUlhE_St5arrayIPcLm2EEEEviT0_T1_,@"STO_CUDA_ENTRY STV_DEFAULT"
_ZN2at6native29vectorized_elementwise_kernelILi4EZZZNS0_15neg_kernel_cudaERNS_18TensorIteratorBaseEENKUlvE0_clEvENKUlvE_clEvEUlhE_St5arrayIPcLm2EEEEviT0_T1_:
.text._ZN2at6native29vectorized_elementwise_kernelILi4EZZZNS0_15neg_kernel_cudaERNS_18TensorIteratorBaseEENKUlvE0_clEvENKUlvE_clEvEUlhE_St5arrayIPcLm2EEEEviT0_T1_:
        /* <DEDUP_REMOVED lines=95> */
.L_x_16310:
        /* <DEDUP_REMOVED lines=10> */
.L_x_16311:
        /* <DEDUP_REMOVED lines=10> */
.L_x_16312:
        /* <DEDUP_REMOVED lines=10> */
.L_x_16313:
        /* <DEDUP_REMOVED lines=11> */
.L_x_16314:
[----:B------:R-:W-:Y:S05]  /*0880*/  BSYNC.RELIABLE B1 ;  /* 0x0000000000017941 */ /* 0x000fea0003800100 */
.L_x_16309:
        /* <DEDUP_REMOVED lines=9> */
.L_x_16315:
[----:B------:R-:W-:Y:S05]  /*0920*/  BSYNC.RECONVERGENT B0 ;  /* 0x0000000000007941 */ /* 0x000fea0003800200 */
.L_x_16308:
        /* <DEDUP_REMOVED lines=11> */
.L_x_16307:
        /* <DEDUP_REMOVED lines=56> */
.L_x_16316:
        /* <DEDUP_REMOVED lines=10> */
.L_x_23410:


//--------------------- .text._ZN2at6native29vectorized_elementwise_kernelILi8EZZZNS0_15neg_kernel_cudaERNS_18TensorIteratorBaseEENKUlvE0_clEvENKUlvE_clEvEUlhE_St5arrayIPcLm2EEEEviT0_T1_ --------------------------
	.section	.text._ZN2at6native29vectorized_elementwise_kernelILi8EZZZNS0_15neg_kernel_cudaERNS_18TensorIteratorBaseEENKUlvE0_clEvENKUlvE_clEvEUlhE_St5arrayIPcLm2EEEEviT0_T1_,"ax",@progbits
	.align	128
        .global         _ZN2at6native29vectorized_elementwise_kernelILi8EZZZNS0_15neg_kernel_cudaERNS_18TensorIteratorBaseEENKUlvE0_clEvENKUlvE_clEvEUlhE_St5arrayIPcLm2EEEEviT0_T1_
        .type           _ZN2at6native29vectorized_elementwise_kernelILi8EZZZNS0_15neg_kernel_cudaERNS_18TensorIteratorBaseEENKUlvE0_clEvENKUlvE_clEvEUlhE_St5arrayIPcLm2EEEEviT0_T1_,@function
        .size           _ZN2at6native29vectorized_elementwise_kernelILi8EZZZNS0_15neg_kernel_cudaERNS_18TensorIteratorBaseEENKUlvE0_clEvENKUlvE_clEvEUlhE_St5arrayIPcLm2EEEEviT0_T1_,(.L_x_23411 - _ZN2at6native29vectorized_elementwise_kernelILi8EZZZNS0_15neg_kernel_cudaERNS_18TensorIteratorBaseEENKUlvE0_clEvENKUlvE_clEvEUlhE_St5arrayIPcLm2EEEEviT0_T1_)
        .other          _ZN2at6native29vectorized_elementwise_kernelILi8EZZZNS0_15neg_kernel_cudaERNS_18TensorIteratorBaseEENKUlvE0_clEvENKUlvE_clEvEUlhE_St5arrayIPcLm2EEEEviT0_T1_,@"STO_CUDA_ENTRY STV_DEFAULT"
_ZN2at6native29vectorized_elementwise_kernelILi8EZZZNS0_15neg_kernel_cudaERNS_18TensorIteratorBaseEENKUlvE0_clEvENKUlvE_clEvEUlhE_St5arrayIPcLm2EEEEviT0_T1_:
.text._ZN2at6native29vectorized_elementwise_kernelILi8EZZZNS0_15neg_kernel_cudaERNS_18TensorIteratorBaseEENKUlvE0_clEvENKUlvE_clEvEUlhE_St5arrayIPcLm2EEEEviT0_T1_:
[----:B------:R-:W-:Y:S01]  /*0000*/  LDC R1, c[0x0][0x37c] ;  /* 0x0000df00ff017b82 */ /* 0x000fe20000000800 */
[----:B------:R-:W-:Y:S05]  /*0010*/  EXIT ;  /* 0x000000000000794d */ /* 0x000fea0003800000 */
.L_x_16317:
        /* <DEDUP_REMOVED lines=14> */
.L_x_23411:


//--------------------- .text._ZN2at6native18elementwise_kernelILi128ELi4EZNS0_15gpu_kernel_implIZZZNS0_23logical_not_kernel_cudaERNS_18TensorIteratorBaseEENKUlvE0_clEvENKUlvE10_clEvEUlN3c108BFloat16EE_EEvS4_RKT_EUliE_EEviT1_ --------------------------
	.section	.text._ZN2at6native18elementwise_kernelILi128ELi4EZNS0_15gpu_kernel_implIZZZNS0_23logical_not_kernel_cudaERNS_18TensorIteratorBaseEENKUlvE0_clEvENKUlvE10_clEvEUlN3c108BFloat16EE_EEvS4_RKT_EUliE_EEviT1_,"ax",@progbits
	.align	128
        .global         _ZN2at6native18elementwise_kernelILi128ELi4EZNS0_15gpu_kernel_implIZZZNS0_23logical_not_kernel_cudaERNS_18TensorIteratorBaseEENKUlvE0_clEvENKUlvE10_clEvEUlN3c108BFloat16EE_EEvS4_RKT_EUliE_EEviT1_
        .type           _ZN2at6native18elementwise_kernelILi128ELi4EZNS0_15gpu_kernel_implIZZZNS0_23logical_not_kernel_cudaERNS_18TensorIteratorBaseEENKUlvE0_clEvENKUlvE10_clEvEUlN3c108BFloat16EE_EEvS4_RKT_EUliE_EEviT1_,@function
        .size           _ZN2at6native18elementwise_kernelILi128ELi4EZNS0_15gpu_kernel_implIZZZNS0_23logical_not_kernel_cudaERNS_18TensorIteratorBaseEENKUlvE0_clEvENKUlvE10_clEvEUlN3c108BFloat16EE_EEvS4_RKT_EUliE_EEviT1_,(.L_x_23412 - _ZN2at6native18elementwise_kernelILi128ELi4EZNS0_15gpu_kernel_implIZZZNS0_23logical_not_kernel_cudaERNS_18TensorIteratorBaseEENKUlvE0_clEvENKUlvE10_clEvEUlN3c108BFloat16EE_EEvS4_RKT_EUliE_EEviT1_)
        .other          _ZN2at6native18elementwise_kernelILi128ELi4EZNS0_15gpu_kernel_implIZZZNS0_23logical_not_kernel_cudaERNS_18TensorIteratorBaseEENKUlvE0_clEvENKUlvE10_clEvEUlN3c108BFloat16EE_EEvS4_RKT_EUliE_EEviT1_,@"STO_CUDA_ENTRY STV_DEFAULT"
_ZN2at6native18elementwise_kernelILi128ELi4EZNS0_15gpu_kernel_implIZZZNS0_23logical_not_kernel_cudaERNS_18TensorIteratorBaseEENKUlvE0_clEvENKUlvE10_clEvEUlN3c108BFloat16EE_EEvS4_RKT_EUliE_EEviT1_:
.text._ZN2at6native18elementwise_kernelILi128ELi4EZNS0_15gpu_kernel_implIZZZNS0_23logical_not_kernel_cudaERNS_18TensorIteratorBaseEENKUlvE0_clEvENKUlvE10_clEvEUlN3c108BFloat16EE_EEvS4_RKT_EUliE_EEviT1_:
        /* <DEDUP_REMOVED lines=319> */
.L_x_16320:
        /* <DEDUP_REMOVED lines=18> */
.L_x_16324:
[----:B------:R-:W2:Y:S02]  /*1510*/  LDG.E.U8 R2, desc[UR36][R2.64] ;  /* 0x0000002402027981 */ /* 0x000ea4000c1e1100 */
[----:B--2---:R-:W-:-:S04]  /*1520*/  I2FP.F32.U32 R0, R2 ;  /* 0x0000000200007245 */ /* 0x004fc80000201000 */
[----:B------:R-:W-:Y:S01]  /*1530*/  F2FP.BF16.F32.PACK_AB R0, RZ, R0 ;  /* 0x00000000ff00723e */ /* 0x000fe200000010ff */
[----:B------:R-:W-:Y:S06]  /*1540*/  BRA `(.L_x_16326) ;  /* 0x0000000c00a47947 */ /* 0x000fec0003800000 */
.L_x_16323:
        /* <DEDUP_REMOVED lines=10> */
.L_x_16328:
[----:B------:R-:W2:Y:S02]  /*15f0*/  LDG.E R2, desc[UR36][R2.64] ;  /* 0x0000002402027981 */ /* 0x000ea4000c1e1900 */
[----:B--2---:R-:W-:-:S04]  /*1600*/  I2FP.F32.S32 R0, R2 ;  /* 0x0000000200007245 */ /* 0x004fc80000201400 */
[----:B------:R-:W-:Y:S01]  /*1610*/  F2FP.BF16.F32.PACK_AB R0, RZ, R0 ;  /* 0x00000000ff00723e */ /* 0x000fe200000010ff */
[----:B------:R-:W-:Y:S06]  /*1620*/  BRA `(.L_x_16326) ;  /* 0x0000000c006c7947 */ /* 0x000fec0003800000 */
.L_x_16327:
[----:B------:R-:W2:Y:S02]  /*1630*/  LDG.E.U16 R2, desc[UR36][R2.64] ;  /* 0x0000002402027981 */ /* 0x000ea4000c1e1500 */
[----:B--2---:R-:W0:Y:S02]  /*1640*/  I2F.S16 R0, R2 ;  /* 0x0000000200007306 */ /* 0x004e240000101400 */
[----:B0-----:R-:W-:Y:S01]  /*1650*/  F2FP.BF16.F32.PACK_AB R0, RZ, R0 ;  /* 0x00000000ff00723e */ /* 0x001fe200000010ff */
[----:B------:R-:W-:Y:S06]  /*1660*/  BRA `(.L_x_16326) ;  /* 0x0000000c005c7947 */ /* 0x000fec0003800000 */
.L_x_16322:
        /* <DEDUP_REMOVED lines=9> */
.L_x_16330:
[----:B------:R-:W2:Y:S02]  /*1700*/  LDG.E.U16 R0, desc[UR36][R2.64] ;  /* 0x0000002402007981 */ /* 0x000ea4000c1e1500 */
[----:B--2---:R-:W-:-:S05]  /*1710*/  HADD2.F32 R0, -RZ, R0.H0_H0 ;  /* 0x20000000ff007230 */ /* 0x004fca0000004100 */
[----:B------:R-:W-:Y:S01]  /*1720*/  F2FP.BF16.F32.PACK_AB R0, RZ, R0 ;  /* 0x00000000ff00723e */ /* 0x000fe200000010ff */
[----:B------:R-:W-:Y:S06]  /*1730*/  BRA `(.L_x_16326) ;  /* 0x0000000c00287947 */ /* 0x000fec0003800000 */
.L_x_16329:
        /* <DEDUP_REMOVED lines=9> */
.L_x_16332:
[----:B------:R-:W2:Y:S02]  /*17d0*/  LDG.E.U16 R2, desc[UR36][R2.64] ;  /* 0x0000002402027981 */ /* 0x000ea4000c1e1500 */
[----:B--2---:R-:W-:-:S05]  /*17e0*/  HADD2.F32 R0, -RZ, R2.H0_H0 ;  /* 0x20000002ff007230 */ /* 0x004fca0000004100 */
[----:B------:R-:W-:Y:S01]  /*17f0*/  F2FP.BF16.F32.PACK_AB R0, RZ, R0 ;  /* 0x00000000ff00723e */ /* 0x000fe200000010ff */
[----:B------:R-:W-:Y:S06]  /*1800*/  BRA `(.L_x_16326) ;  /* 0x0000000800f47947 */ /* 0x000fec0003800000 */
.L_x_16331:
        /* <DEDUP_REMOVED lines=12> */
.L_x_16321:
        /* <DEDUP_REMOVED lines=13> */
.L_x_16335:
        /* <DEDUP_REMOVED lines=12> */
.L_x_16334:
        /* <DEDUP_REMOVED lines=27> */
.L_x_16337:
        /* <DEDUP_REMOVED lines=13> */
.L_x_16336:
[----:B------:R0:W5:Y:S01]  /*1ce0*/  LDG.E.U16 R0, desc[UR36][R2.64] ;  /* 0x0000002402007981 */ /* 0x000162000c1e1500 */
[----:B------:R-:W-:Y:S05]  /*1cf0*/  BRA `(.L_x_16326) ;  /* 0x0000000400b87947 */ /* 0x000fea0003800000 */
.L_x_16333:
        /* <DEDUP_REMOVED lines=12> */
.L_x_16340:
        /* <DEDUP_REMOVED lines=21> */
.L_x_16344:
[----:B------:R-:W-:Y:S05]  /*1f10*/  BSYNC.RECONVERGENT B1 ;  /* 0x0000000000017941 */ /* 0x000fea0003800200 */
.L_x_16343:
[----:B------:R-:W-:Y:S01]  /*1f20*/  IMAD.SHL.U32 R0, R0, 0x100000, RZ ;  /* 0x0010000000007824 */ /* 0x000fe200078e00ff */
[----:B------:R-:W-:-:S04]  /*1f30*/  LEA R2, R2, 0x3b800000, 0x17 ;  /* 0x3b80000002027811 */ /* 0x000fc800078eb8ff */
[----:B------:R-:W-:-:S07]  /*1f40*/  LOP3.LUT R0, R2, R0, R7, 0xfe, !PT ;  /* 0x0000000002007212 */ /* 0x000fce00078efe07 */
.L_x_16342:
[----:B------:R-:W-:Y:S05]  /*1f50*/  BSYNC.RECONVERGENT B0 ;  /* 0x0000000000007941 */ /* 0x000fea0003800200 */
.L_x_16341:
[----:B------:R-:W-:Y:S01]  /*1f60*/  F2FP.BF16.F32.PACK_AB R0, RZ, R0 ;  /* 0x00000000ff00723e */ /* 0x000fe200000010ff */
[----:B------:R-:W-:Y:S06]  /*1f70*/  BRA `(.L_x_16326) ;  /* 0x0000000400187947 */ /* 0x000fec0003800000 */
.L_x_16339:
        /* <DEDUP_REMOVED lines=21> */
.L_x_16348:
[----:B------:R-:W-:Y:S05]  /*20d0*/  BSYNC.RECONVERGENT B1 ;  /* 0x0000000000017941 */ /* 0x000fea0003800200 */
.L_x_16347:
[----:B------:R-:W-:Y:S02]  /*20e0*/  SHF.L.U32 R0, R0, 0x15, RZ ;  /* 0x0000001500007819 */ /* 0x000fe400000006ff */
[----:B------:R-:W-:-:S04]  /*20f0*/  LEA R2, R2, 0x37800000, 0x17 ;  /* 0x3780000002027811 */ /* 0x000fc800078eb8ff */
[----:B------:R-:W-:-:S07]  /*2100*/  LOP3.LUT R0, R2, R0, R7, 0xfe, !PT ;  /* 0x0000000002007212 */ /* 0x000fce00078efe07 */
.L_x_16346:
[----:B------:R-:W-:Y:S05]  /*2110*/  BSYNC.RECONVERGENT B0 ;  /* 0x0000000000007941 */ /* 0x000fea0003800200 */
.L_x_16345:
[----:B------:R-:W-:Y:S01]  /*2120*/  F2FP.BF16.F32.PACK_AB R0, RZ, R0 ;  /* 0x00000000ff00723e */ /* 0x000fe200000010ff */
[----:B------:R-:W-:Y:S06]  /*2130*/  BRA `(.L_x_16326) ;  /* 0x0000000000a87947 */ /* 0x000fec0003800000 */
.L_x_16338:
[----:B------:R-:W-:-:S09]  /*2140*/  UISETP.NE.AND UP0, UPT, UR4, 0x1c, UPT ;  /* 0x0000001c0400788c */ /* 0x000fd2000bf05270 */
[----:B------:R-:W-:Y:S05]  /*2150*/  BRA.U !UP0, `(.L_x_16349) ;  /* 0x0000000108947547 */ /* 0x000fea000b800000 */
[----:B------:R-:W-:-:S09]  /*2160*/  UISETP.NE.AND UP0, UPT, UR4, 0x1d, UPT ;  /* 0x0000001d0400788c */ /* 0x000fd2000bf05270 */
[----:B------:R-:W-:Y:S05]  /*2170*/  BRA.U !UP0, `(.L_x_16350) ;  /* 0x00000001087c7547 */ /* 0x000fea000b800000 */
[----:B------:R-:W-:-:S09]  /*2180*/  UISETP.NE.AND UP0, UPT, UR4, 0x2c, UPT ;  /* 0x0000002c0400788c */ /* 0x000fd2000bf05270 */
[----:B------:R-:W-:Y:S05]  /*2190*/  BRA.U !UP0, `(.L_x_16351) ;  /* 0x0000000108487547 */ /* 0x000fea000b800000 */
.L_x_16325:
        /* <DEDUP_REMOVED lines=16> */
.L_x_16352:
[----:B------:R-:W-:Y:S01]  /*22a0*/  PRMT R0, RZ, 0x7610, R0 ;  /* 0x00007610ff007816 */ /* 0x000fe20000000000 */
[----:B------:R-:W-:Y:S06]  /*22b0*/  BRA `(.L_x_16326) ;  /* 0x0000000000487947 */ /* 0x000fec0003800000 */
.L_x_16351:
        /* <DEDUP_REMOVED lines=8> */
.L_x_16354:
[----:B------:R-:W-:Y:S05]  /*2340*/  BSYNC.RECONVERGENT B0 ;  /* 0x0000000000007941 */ /* 0x000fea0003800200 */
.L_x_16353:
[----:B------:R-:W-:Y:S01]  /*2350*/  F2FP.BF16.F32.PACK_AB R0, RZ, R0 ;  /* 0x00000000ff00723e */ /* 0x000fe200000010ff */
[----:B------:R-:W-:Y:S06]  /*2360*/  BRA `(.L_x_16326) ;  /* 0x00000000001c7947 */ /* 0x000fec0003800000 */
.L_x_16350:
[----:B------:R-:W2:Y:S02]  /*2370*/  LDG.E.64 R2, desc[UR36][R2.64] ;  /* 0x0000002402027981 */ /* 0x000ea4000c1e1b00 */
[----:B--2---:R-:W0:Y:S02]  /*2380*/  I2F.U64 R0, R2 ;  /* 0x0000000200007312 */ /* 0x004e240000301000 */
[----:B0-----:R-:W-:Y:S01]  /*2390*/  F2FP.BF16.F32.PACK_AB R0, RZ, R0 ;  /* 0x00000000ff00723e */ /* 0x001fe200000010ff */
[----:B------:R-:W-:Y:S06]  /*23a0*/  BRA `(.L_x_16326) ;  /* 0x00000000000c7947 */ /* 0x000fec0003800000 */
.L_x_16349:
[----:B------:R-:W2:Y:S02]  /*23b0*/  LDG.E R2, desc[UR36][R2.64] ;  /* 0x0000002402027981 */ /* 0x000ea4000c1e1900 */
[----:B--2---:R-:W-:-:S04]  /*23c0*/  I2FP.F32.U32 R0, R2 ;  /* 0x0000000200007245 */ /* 0x004fc80000201000 */
[----:B------:R-:W-:-:S07]  /*23d0*/  F2FP.BF16.F32.PACK_AB R0, RZ, R0 ;  /* 0x00000000ff00723e */ /* 0x000fce00000010ff */
.L_x_16326:
[----:B------:R-:W0:Y:S01]  /*23e0*/  LDCU.64 UR6, c[0x0][0x580] ;  /* 0x0000b000ff0677ac */ /* 0x000e220008000a00 */
[----:B-----5:R-:W-:Y:S01]  /*23f0*/  IMAD.U32 R0, R0, 0x10000, RZ ;  /* 0x0001000000007824 */ /* 0x020fe200078e00ff */
[----:B------:R-:W-:Y:S01]  /*2400*/  BSSY.RECONVERGENT B6, `(.L_x_16355) ;  /* 0x00000d6000067945 */ /* 0x000fe20003800200 */
[----:B------:R-:W-:-:S03]  /*2410*/  UPRMT UR4, UR42, 0x9910, URZ ;  /* 0x000099102a047896 */ /* 0x000fc600080000ff */
[----:B------:R-:W-:Y:S01]  /*2420*/  FSETP.NEU.FTZ.AND P0, PT, R0, RZ, PT ;  /* 0x000000ff0000720b */ /* 0x000fe20003f1d000 */
[----:B------:R-:W-:-:S03]  /*2430*/  UISETP.GT.AND UP0, UPT, UR4, 0x9, UPT ;  /* 0x000000090400788c */ /* 0x000fc6000bf04270 */
[----:B------:R-:W-:Y:S02]  /*2440*/  SEL R4, RZ, 0x1, P0 ;  /* 0x00000001ff047807 */ /* 0x000fe40000000000 */
[----:B0-----:R-:W-:-:S05]  /*2450*/  IADD3 R2, P1, PT, R16, UR6, RZ ;  /* 0x0000000610027c10 */ /* 0x001fca000ff3e0ff */
        /* <DEDUP_REMOVED lines=12> */
.L_x_16359:
[----:B------:R3:W-:Y:S01]  /*2520*/  STG.E.U8 desc[UR36][R2.64], R4 ;  /* 0x0000000402007986 */ /* 0x0007e2000c101124 */
[----:B------:R-:W-:Y:S05]  /*2530*/  BRA `(.L_x_16361) ;  /* 0x0000000c00087947 */ /* 0x000fea0003800000 */
.L_x_16358:
        /* <DEDUP_REMOVED lines=9> */
.L_x_16363:
[----:B------:R1:W-:Y:S01]  /*25d0*/  STG.E desc[UR36][R2.64], R4 ;  /* 0x0000000402007986 */ /* 0x0003e2000c101924 */
[----:B------:R-:W-:Y:S05]  /*25e0*/  BRA `(.L_x_16361) ;  /* 0x0000000800dc7947 */ /* 0x000fea0003800000 */
.L_x_16362:
[----:B------:R2:W-:Y:S01]  /*25f0*/  STG.E.U16 desc[UR36][R2.64], R4 ;  /* 0x0000000402007986 */ /* 0x0005e2000c101524 */
[----:B------:R-:W-:Y:S05]  /*2600*/  BRA `(.L_x_16361) ;  /* 0x0000000800d47947 */ /* 0x000fea0003800000 */
.L_x_16357:
[----:B------:R-:W-:-:S09]  /*2610*/  UISETP.GT.AND UP0, UPT, UR4, 0x6, UPT ;  /* 0x000000060400788c */ /* 0x000fd2000bf04270 */
[----:B------:R-:W-:Y:S05]  /*2620*/  BRA.U UP0, `(.L_x_16364) ;  /* 0x00000001002c7547 */ /* 0x000fea000b800000 */
[----:B------:R-:W-:-:S09]  /*2630*/  UISETP.NE.AND UP0, UPT, UR4, 0x5, UPT ;  /* 0x000000050400788c */ /* 0x000fd2000bf05270 */
[----:B------:R-:W-:Y:S05]  /*2640*/  BRA.U !UP0, `(.L_x_16365) ;  /* 0x0000000108147547 */ /* 0x000fea000b800000 */
[----:B------:R-:W-:-:S09]  /*2650*/  UISETP.NE.AND UP0, UPT, UR4, 0x6, UPT ;  /* 0x000000060400788c */ /* 0x000fd2000bf05270 */
[----:B------:R-:W-:Y:S05]  /*2660*/  BRA.U UP0, `(.L_x_16360) ;  /* 0x00000009002c7547 */ /* 0x000fea000b800000 */
[----:B------:R-:W-:-:S05]  /*2670*/  FSET.BF.EQ.FTZ.AND R5, R0, RZ, PT ;  /* 0x000000ff0005720a */ /* 0x000fca0003812000 */
[----:B------:R0:W-:Y:S01]  /*2680*/  STG.E desc[UR36][R2.64], R5 ;  /* 0x0000000502007986 */ /* 0x0001e2000c101924 */
[----:B------:R-:W-:Y:S05]  /*2690*/  BRA `(.L_x_16361) ;  /* 0x0000000800b07947 */ /* 0x000fea0003800000 */
.L_x_16365:
[----:B------:R-:W-:-:S04]  /*26a0*/  FSET.BF.EQ.FTZ.AND R0, R0, RZ, PT ;  /* 0x000000ff0000720a */ /* 0x000fc80003812000 */
[----:B------:R-:W-:-:S05]  /*26b0*/  F2FP.F16.F32.PACK_AB R0, RZ, R0 ;  /* 0x00000000ff00723e */ /* 0x000fca00000000ff */
[----:B------:R0:W-:Y:S01]  /*26c0*/  STG.E.U16 desc[UR36][R2.64], R0 ;  /* 0x0000000002007986 */ /* 0x0001e2000c101524 */
[----:B------:R-:W-:Y:S05]  /*26d0*/  BRA `(.L_x_16361) ;  /* 0x0000000800a07947 */ /* 0x000fea0003800000 */
.L_x_16364:
[----:B------:R-:W-:-:S09]  /*26e0*/  UISETP.NE.AND UP0, UPT, UR4, 0x7, UPT ;  /* 0x000000070400788c */ /* 0x000fd2000bf05270 */
[----:B------:R-:W-:Y:S05]  /*26f0*/  BRA.U !UP0, `(.L_x_16366) ;  /* 0x0000000108347547 */ /* 0x000fea000b800000 */
[----:B------:R-:W-:-:S09]  /*2700*/  UISETP.NE.AND UP0, UPT, UR4, 0x8, UPT ;  /* 0x000000080400788c */ /* 0x000fd2000bf05270 */
[----:B------:R-:W-:Y:S05]  /*2710*/  BRA.U !UP0, `(.L_x_16367) ;  /* 0x0000000108187547 */ /* 0x000fea000b800000 */
[----:B------:R-:W-:-:S09]  /*2720*/  UISETP.NE.AND UP0, UPT, UR4, 0x9, UPT ;  /* 0x000000090400788c */ /* 0x000fd2000bf05270 */
[----:B------:R-:W-:Y:S05]  /*2730*/  BRA.U UP0, `(.L_x_16360) ;  /* 0x0000000500f87547 */ /* 0x000fea000b800000 */
[----:B------:R-:W-:Y:S02]  /*2740*/  FSET.BF.EQ.FTZ.AND R4, R0, RZ, PT ;  /* 0x000000ff0004720a */ /* 0x000fe40003812000 */
[----:B------:R-:W-:-:S05]  /*2750*/  MOV R5, RZ ;  /* 0x000000ff00057202 */ /* 0x000fca0000000f00 */
[----:B------:R0:W-:Y:S01]  /*2760*/  STG.E.64 desc[UR36][R2.64], R4 ;  /* 0x0000000402007986 */ /* 0x0001e2000c101b24 */
[----:B------:R-:W-:Y:S05]  /*2770*/  BRA `(.L_x_16361) ;  /* 0x0000000800787947 */ /* 0x000fea0003800000 */
.L_x_16367:
[----:B------:R-:W-:-:S04]  /*2780*/  FSET.BF.EQ.FTZ.AND R0, R0, RZ, PT ;  /* 0x000000ff0000720a */ /* 0x000fc80003812000 */
[----:B------:R-:W-:-:S04]  /*2790*/  F2FP.F16.F32.PACK_AB R5, RZ, R0 ;  /* 0x00000000ff05723e */ /* 0x000fc800000000ff */
[----:B------:R-:W-:-:S05]  /*27a0*/  PRMT R5, R5, 0x5410, RZ ;  /* 0x0000541005057816 */ /* 0x000fca00000000ff */
[----:B------:R0:W-:Y:S01]  /*27b0*/  STG.E desc[UR36][R2.64], R5 ;  /* 0x0000000502007986 */ /* 0x0001e2000c101924 */
[----:B------:R-:W-:Y:S05]  /*27c0*/  BRA `(.L_x_16361) ;  /* 0x0000000800647947 */ /* 0x000fea0003800000 */
.L_x_16366:
[----:B------:R-:W-:Y:S01]  /*27d0*/  FSEL R5, RZ, 1.875, P0 ;  /* 0x3ff00000ff057808 */ /* 0x000fe20000000000 */
[----:B------:R-:W-:-:S05]  /*27e0*/  IMAD.MOV.U32 R4, RZ, RZ, RZ ;  /* 0x000000ffff047224 */ /* 0x000fca00078e00ff */
[----:B------:R0:W-:Y:S01]  /*27f0*/  STG.E.64 desc[UR36][R2.64], R4 ;  /* 0x0000000402007986 */ /* 0x0001e2000c101b24 */
[----:B------:R-:W-:Y:S05]  /*2800*/  BRA `(.L_x_16361) ;  /* 0x0000000800547947 */ /* 0x000fea0003800000 */
.L_x_16356:
        /* <DEDUP_REMOVED lines=10> */
.L_x_16370:
[----:B------:R-:W-:Y:S02]  /*28b0*/  FSEL R5, RZ, 1.875, P0 ;  /* 0x3ff00000ff057808 */ /* 0x000fe40000000000 */
[----:B------:R-:W-:Y:S01]  /*28c0*/  CS2R R6, SRZ ;  /* 0x0000000000067805 */ /* 0x000fe2000001ff00 */
[----:B------:R-:W-:-:S05]  /*28d0*/  IMAD.MOV.U32 R4, RZ, RZ, RZ ;  /* 0x000000ffff047224 */ /* 0x000fca00078e00ff */
[----:B------:R0:W-:Y:S01]  /*28e0*/  STG.E.128 desc[UR36][R2.64], R4 ;  /* 0x0000000402007986 */ /* 0x0001e2000c101d24 */
[----:B------:R-:W-:Y:S05]  /*28f0*/  BRA `(.L_x_16361) ;  /* 0x0000000800187947 */ /* 0x000fea0003800000 */
.L_x_16369:
[----:B------:R-:W-:-:S09]  /*2900*/  UISETP.NE.AND UP0, UPT, UR4, 0xf, UPT ;  /* 0x0000000f0400788c */ /* 0x000fd2000bf05270 */
[----:B------:R-:W-:Y:S05]  /*2910*/  BRA.U !UP0, `(.L_x_16371) ;  /* 0x0000000108887547 */ /* 0x000fea000b800000 */
[----:B------:R-:W-:-:S09]  /*2920*/  UISETP.NE.AND UP0, UPT, UR4, 0x17, UPT ;  /* 0x000000170400788c */ /* 0x000fd2000bf05270 */
[----:B------:R-:W-:Y:S05]  /*2930*/  BRA.U !UP0, `(.L_x_16372) ;  /* 0x0000000108407547 */ /* 0x000fea000b800000 */
[----:B------:R-:W-:-:S09]  /*2940*/  UISETP.NE.AND UP0, UPT, UR4, 0x18, UPT ;  /* 0x000000180400788c */ /* 0x000fd2000bf05270 */
[----:B------:R-:W-:Y:S05]  /*2950*/  BRA.U UP0, `(.L_x_16360) ;  /* 0x0000000500707547 */ /* 0x000fea000b800000 */
[----:B------:R-:W-:Y:S01]  /*2960*/  FSET.BF.EQ.FTZ.AND R7, R0, RZ, PT ;  /* 0x000000ff0007720a */ /* 0x000fe20003812000 */
[----:B------:R-:W-:Y:S01]  /*2970*/  BSSY.RECONVERGENT B0, `(.L_x_16373) ;  /* 0x000000a000007945 */ /* 0x000fe20003800200 */
[----:B------:R-:W-:Y:S02]  /*2980*/  IMAD.MOV.U32 R5, RZ, RZ, 0x7f ;  /* 0x0000007fff057424 */ /* 0x000fe400078e00ff */
        /* <DEDUP_REMOVED lines=8> */
.L_x_16374:
[----:B------:R-:W-:Y:S05]  /*2a10*/  BSYNC.RECONVERGENT B0 ;  /* 0x0000000000007941 */ /* 0x000fea0003800200 */
.L_x_16373:
[----:B------:R0:W-:Y:S01]  /*2a20*/  STG.E.U8 desc[UR36][R2.64], R5 ;  /* 0x0000000502007986 */ /* 0x0001e2000c101124 */
[----:B------:R-:W-:Y:S05]  /*2a30*/  BRA `(.L_x_16361) ;  /* 0x0000000400c87947 */ /* 0x000fea0003800000 */
.L_x_16372:
[----:B------:R-:W-:-:S04]  /*2a40*/  FSET.BF.EQ.FTZ.AND R7, R0, RZ, PT ;  /* 0x000000ff0007720a */ /* 0x000fc80003812000 */
[----:B------:R-:W-:-:S13]  /*2a50*/  ISETP.GE.U32.AND P1, PT, R7, 0x47800000, PT ;  /* 0x478000000700780c */ /* 0x000fda0003f26070 */
[----:B------:R-:W-:Y:S02]  /*2a60*/  @P1 ISETP.GT.U32.AND P0, PT, R7, 0x7f800000, PT ;  /* 0x7f8000000700180c */ /* 0x000fe40003f04070 */
[----:B------:R-:W-:-:S04]  /*2a70*/  @P1 MOV R5, 0x7f ;  /* 0x0000007f00051802 */ /* 0x000fc80000000f00 */
        /* <DEDUP_REMOVED lines=12> */
.L_x_16371:
[----:B------:R-:W-:-:S04]  /*2b40*/  FSET.BF.EQ.FTZ.AND R0, R0, RZ, PT ;  /* 0x000000ff0000720a */ /* 0x000fc80003812000 */
[----:B------:R-:W-:-:S05]  /*2b50*/  F2FP.BF16.F32.PACK_AB R0, RZ, R0 ;  /* 0x00000000ff00723e */ /* 0x000fca00000010ff */
[----:B------:R0:W-:Y:S01]  /*2b60*/  STG.E.U16 desc[UR36][R2.64], R0 ;  /* 0x0000000002007986 */ /* 0x0001e2000c101524 */
[----:B------:R-:W-:Y:S05]  /*2b70*/  BRA `(.L_x_16361) ;  /* 0x0000000400787947 */ /* 0x000fea0003800000 */
.L_x_16368:
        /* <DEDUP_REMOVED lines=10> */
.L_x_16377:
[----:B------:R-:W-:Y:S01]  /*2c20*/  FSET.BF.EQ.FTZ.AND R5, R0, RZ, PT ;  /* 0x000000ff0005720a */ /* 0x000fe20003812000 */
        /* <DEDUP_REMOVED lines=11> */
.L_x_16380:
[----:B------:R-:W-:-:S04]  /*2ce0*/  SHF.R.U32.HI R0, RZ, 0x14, R5 ;  /* 0x00000014ff007819 */ /* 0x000fc80000011605 */
[----:B------:R-:W-:-:S04]  /*2cf0*/  LOP3.LUT R0, R0, 0x1, RZ, 0xc0, !PT ;  /* 0x0000000100007812 */ /* 0x000fc800078ec0ff */
[----:B------:R-:W-:-:S04]  /*2d00*/  IADD3 R0, PT, PT, R5, 0x487ffff, R0 ;  /* 0x0487ffff05007810 */ /* 0x000fc80007ffe000 */
[----:B------:R-:W-:-:S04]  /*2d10*/  SHF.R.U32.HI R0, RZ, 0x14, R0 ;  /* 0x00000014ff007819 */ /* 0x000fc80000011600 */
[----:B------:R-:W-:-:S07]  /*2d20*/  LOP3.LUT R4, R0, 0xff, RZ, 0xc0, !PT ;  /* 0x000000ff00047812 */ /* 0x000fce00078ec0ff */
.L_x_16381:
[----:B------:R-:W-:-:S07]  /*2d30*/  PRMT R0, R4, 0x7610, R0 ;  /* 0x0000761004007816 */ /* 0x000fce0000000000 */
.L_x_16379:
[----:B------:R-:W-:Y:S05]  /*2d40*/  BSYNC.RECONVERGENT B0 ;  /* 0x0000000000007941 */ /* 0x000fea0003800200 */
.L_x_16378:
[----:B------:R0:W-:Y:S01]  /*2d50*/  STG.E.U8 desc[UR36][R2.64], R0 ;  /* 0x0000000002007986 */ /* 0x0001e2000c101124 */
[----:B------:R-:W-:Y:S05]  /*2d60*/  BRA `(.L_x_16361) ;  /* 0x0000000000fc7947 */ /* 0x000fea0003800000 */
.L_x_16376:
        /* <DEDUP_REMOVED lines=12> */
.L_x_16384:
[----:B------:R-:W-:-:S04]  /*2e30*/  SHF.R.U32.HI R0, RZ, 0x15, R5 ;  /* 0x00000015ff007819 */ /* 0x000fc80000011605 */
[----:B------:R-:W-:-:S04]  /*2e40*/  LOP3.LUT R0, R0, 0x1, RZ, 0xc0, !PT ;  /* 0x0000000100007812 */ /* 0x000fc800078ec0ff */
[----:B------:R-:W-:-:S04]  /*2e50*/  IADD3 R0, PT, PT, R5, 0x88fffff, R0 ;  /* 0x088fffff05007810 */ /* 0x000fc80007ffe000 */
[----:B------:R-:W-:-:S04]  /*2e60*/  SHF.R.U32.HI R0, RZ, 0x15, R0 ;  /* 0x00000015ff007819 */ /* 0x000fc80000011600 */
[----:B------:R-:W-:-:S07]  /*2e70*/  LOP3.LUT R4, R0, 0xff, RZ, 0xc0, !PT ;  /* 0x000000ff00047812 */ /* 0x000fce00078ec0ff */
.L_x_16385:
[----:B------:R-:W-:-:S07]  /*2e80*/  PRMT R0, R4, 0x7610, R0 ;  /* 0x0000761004007816 */ /* 0x000fce0000000000 */
.L_x_16383:
[----:B------:R-:W-:Y:S05]  /*2e90*/  BSYNC.RECONVERGENT B0 ;  /* 0x0000000000007941 */ /* 0x000fea0003800200 */
.L_x_16382:
[----:B------:R0:W-:Y:S01]  /*2ea0*/  STG.E.U8 desc[UR36][R2.64], R0 ;  /* 0x0000000002007986 */ /* 0x0001e2000c101124 */
[----:B------:R-:W-:Y:S05]  /*2eb0*/  BRA `(.L_x_16361) ;  /* 0x0000000000a87947 */ /* 0x000fea0003800000 */
.L_x_16375:
[----:B------:R-:W-:-:S09]  /*2ec0*/  UISETP.NE.AND UP0, UPT, UR4, 0x1c, UPT ;  /* 0x0000001c0400788c */ /* 0x000fd2000bf05270 */
[----:B------:R-:W-:Y:S05]  /*2ed0*/  BRA.U !UP0, `(.L_x_16386) ;  /* 0x00000001089c7547 */ /* 0x000fea000b800000 */
[----:B------:R-:W-:-:S09]  /*2ee0*/  UISETP.NE.AND UP0, UPT, UR4, 0x1d, UPT ;  /* 0x0000001d0400788c */ /* 0x000fd2000bf05270 */
[----:B------:R-:W-:Y:S05]  /*2ef0*/  BRA.U !UP0, `(.L_x_16387) ;  /* 0x0000000108887547 */ /* 0x000fea000b800000 */
[----:B------:R-:W-:-:S09]  /*2f00*/  UISETP.NE.AND UP0, UPT, UR4, 0x2c, UPT ;  /* 0x0000002c0400788c */ /* 0x000fd2000bf05270 */
[----:B------:R-:W-:Y:S05]  /*2f10*/  BRA.U !UP0, `(.L_x_16388) ;  /* 0x0000000108447547 */ /* 0x000fea000b800000 */
.L_x_16360:
        /* <DEDUP_REMOVED lines=16> */
.L_x_16389:
[----:B------:R-:W-:Y:S05]  /*3020*/  BRA `(.L_x_16361) ;  /* 0x00000000004c7947 */ /* 0x000fea0003800000 */
.L_x_16388:
[----:B------:R-:W-:-:S04]  /*3030*/  FSET.BF.EQ.FTZ.AND R5, R0, RZ, PT ;  /* 0x000000ff0005720a */ /* 0x000fc80003812000 */
        /* <DEDUP_REMOVED lines=14> */
.L_x_16387:
[----:B------:R-:W-:-:S05]  /*3120*/  MOV R5, RZ ;  /* 0x000000ff00057202 */ /* 0x000fca0000000f00 */
[----:B------:R0:W-:Y:S01]  /*3130*/  STG.E.64 desc[UR36][R2.64], R4 ;  /* 0x0000000402007986 */ /* 0x0001e2000c101b24 */
[----:B------:R-:W-:Y:S05]  /*3140*/  BRA `(.L_x_16361) ;  /* 0x0000000000047947 */ /* 0x000fea0003800000 */
.L_x_16386:
[----:B------:R0:W-:Y:S02]  /*3150*/  STG.E desc[UR36][R2.64], R4 ;  /* 0x0000000402007986 */ /* 0x0001e4000c101924 */
.L_x_16361:
[----:B------:R-:W-:Y:S05]  /*3160*/  BSYNC.RECONVERGENT B6 ;  /* 0x0000000000067941 */ /* 0x000fea0003800200 */
.L_x_16355:
[----:B------:R-:W-:-:S07]  /*3170*/  VIADD R17, R17, 0x80 ;  /* 0x0000008011117836 */ /* 0x000fce0000000000 */
.L_x_16319:
[----:B------:R-:W-:Y:S05]  /*3180*/  BSYNC.RECONVERGENT B7 ;  /* 0x0000000000077941 */ /* 0x000fea0003800200 */
.L_x_16318:
        /* <DEDUP_REMOVED lines=307> */
.L_x_16392:
        /* <DEDUP_REMOVED lines=18> */
.L_x_16396:
[----:B------:R-:W2:Y:S02]  /*45e0*/  LDG.E.U8 R2, desc[UR36][R2.64] ;  /* 0x0000002402027981 */ /* 0x000ea4000c1e1100 */
[----:B--2---:R-:W-:-:S04]  /*45f0*/  I2FP.F32.U32 R0, R2 ;  /* 0x0000000200007245 */ /* 0x004fc80000201000 */
[----:B------:R-:W-:Y:S01]  /*4600*/  F2FP.BF16.F32.PACK_AB R0, RZ, R0 ;  /* 0x00000000ff00723e */ /* 0x000fe200000010ff */
[----:B------:R-:W-:Y:S06]  /*4610*/  BRA `(.L_x_16398) ;  /* 0x0000000c00a47947 */ /* 0x000fec0003800000 */
.L_x_16395:
        /* <DEDUP_REMOVED lines=10> */
.L_x_16400:
[----:B------:R-:W2:Y:S02]  /*46c0*/  LDG.E R2, desc[UR36][R2.64] ;  /* 0x0000002402027981 */ /* 0x000ea4000c1e1900 */
[----:B--2---:R-:W-:-:S04]  /*46d0*/  I2FP.F32.S32 R0, R2 ;  /* 0x0000000200007245 */ /* 0x004fc80000201400 */
[----:B------:R-:W-:Y:S01]  /*46e0*/  F2FP.BF16.F32.PACK_AB R0, RZ, R0 ;  /* 0x00000000ff00723e */ /* 0x000fe200000010ff */
[----:B------:R-:W-:Y:S06]  /*46f0*/  BRA `(.L_x_16398) ;  /* 0x0000000c006c7947 */ /* 0x000fec0003800000 */
.L_x_16399:
[----:B------:R-:W2:Y:S02]  /*4700*/  LDG.E.U16 R2, desc[UR36][R2.64] ;  /* 0x0000002402027981 */ /* 0x000ea4000c1e1500 */
[----:B--2---:R-:W0:Y:S02]  /*4710*/  I2F.S16 R0, R2 ;  /* 0x0000000200007306 */ /* 0x004e240000101400 */
[----:B0-----:R-:W-:Y:S01]  /*4720*/  F2FP.BF16.F32.PACK_AB R0, RZ, R0 ;  /* 0x00000000ff00723e */ /* 0x001fe200000010ff */
[----:B------:R-:W-:Y:S06]  /*4730*/  BRA `(.L_x_16398) ;  /* 0x0000000c005c7947 */ /* 0x000fec0003800000 */
.L_x_16394:
        /* <DEDUP_REMOVED lines=9> */
.L_x_16402:
[----:B------:R-:W2:Y:S02]  /*47d0*/  LDG.E.U16 R0, desc[UR36][R2.64] ;  /* 0x0000002402007981 */ /* 0x000ea4000c1e1500 */
[----:B--2---:R-:W-:-:S05]  /*47e0*/  HADD2.F32 R0, -RZ, R0.H0_H0 ;  /* 0x20000000ff007230 */ /* 0x004fca0000004100 */
[----:B------:R-:W-:Y:S01]  /*47f0*/  F2FP.BF16.F32.PACK_AB R0, RZ, R0 ;  /* 0x00000000ff00723e */ /* 0x000fe200000010ff */
[----:B------:R-:W-:Y:S06]  /*4800*/  BRA `(.L_x_16398) ;  /* 0x0000000c00287947 */ /* 0x000fec0003800000 */
.L_x_16401:
        /* <DEDUP_REMOVED lines=9> */
.L_x_16404:
[----:B------:R-:W2:Y:S02]  /*48a0*/  LDG.E.U16 R2, desc[UR36][R2.64] ;  /* 0x0000002402027981 */ /* 0x000ea4000c1e1500 */
[----:B--2---:R-:W-:-:S05]  /*48b0*/  HADD2.F32 R0, -RZ, R2.H0_H0 ;  /* 0x20000002ff007230 */ /* 0x004fca0000004100 */
[----:B------:R-:W-:Y:S01]  /*48c0*/  F2FP.BF16.F32.PACK_AB R0, RZ, R0 ;  /* 0x00000000ff00723e */ /* 0x000fe200000010ff */
[----:B------:R-:W-:Y:S06]  /*48d0*/  BRA `(.L_x_16398) ;  /* 0x0000000800f47947 */ /* 0x000fec0003800000 */
.L_x_16403:
        /* <DEDUP_REMOVED lines=12> */
.L_x_16393:
        /* <DEDUP_REMOVED lines=13> */
.L_x_16407:
        /* <DEDUP_REMOVED lines=12> */
.L_x_16406:
        /* <DEDUP_REMOVED lines=27> */
.L_x_16409:
        /* <DEDUP_REMOVED lines=13> */
.L_x_16408:
[----:B------:R0:W5:Y:S01]  /*4db0*/  LDG.E.U16 R0, desc[UR36][R2.64] ;  /* 0x0000002402007981 */ /* 0x000162000c1e1500 */
[----:B------:R-:W-:Y:S05]  /*4dc0*/  BRA `(.L_x_16398) ;  /* 0x0000000400b87947 */ /* 0x000fea0003800000 */
.L_x_16405:
        /* <DEDUP_REMOVED lines=12> */
.L_x_16412:
        /* <DEDUP_REMOVED lines=21> */
.L_x_16416:
[----:B------:R-:W-:Y:S05]  /*4fe0*/  BSYNC.RECONVERGENT B1 ;  /* 0x0000000000017941 */ /* 0x000fea0003800200 */
.L_x_16415:
[----:B------:R-:W-:Y:S02]  /*4ff0*/  SHF.L.U32 R0, R0, 0x14, RZ ;  /* 0x0000001400007819 */ /* 0x000fe400000006ff */
[----:B------:R-:W-:-:S04]  /*5000*/  LEA R2, R2, 0x3b800000, 0x17 ;  /* 0x3b80000002027811 */ /* 0x000fc800078eb8ff */
[----:B------:R-:W-:-:S07]  /*5010*/  LOP3.LUT R0, R2, R0, R7, 0xfe, !PT ;  /* 0x0000000002007212 */ /* 0x000fce00078efe07 */
.L_x_16414:
[----:B------:R-:W-:Y:S05]  /*5020*/  BSYNC.RECONVERGENT B0 ;  /* 0x0000000000007941 */ /* 0x000fea0003800200 */
.L_x_16413:
[----:B------:R-:W-:Y:S01]  /*5030*/  F2FP.BF16.F32.PACK_AB R0, RZ, R0 ;  /* 0x00000000ff00723e */ /* 0x000fe200000010ff */
[----:B------:R-:W-:Y:S06]  /*5040*/  BRA `(.L_x_16398) ;  /* 0x0000000400187947 */ /* 0x000fec0003800000 */
.L_x_16411:
        /* <DEDUP_REMOVED lines=21> */
.L_x_16420:
[----:B------:R-:W-:Y:S05]  /*51a0*/  BSYNC.RECONVERGENT B1 ;  /* 0x0000000000017941 */ /* 0x000fea0003800200 */
.L_x_16419:
[----:B------:R-:W-:Y:S01]  /*51b0*/  IMAD.SHL.U32 R0, R0, 0x200000, RZ ;  /* 0x0020000000007824 */ /* 0x000fe200078e00ff */
[----:B------:R-:W-:-:S04]  /*51c0*/  LEA R2, R2, 0x37800000, 0x17 ;  /* 0x3780000002027811 */ /* 0x000fc800078eb8ff */
[----:B------:R-:W-:-:S07]  /*51d0*/  LOP3.LUT R0, R2, R0, R7, 0xfe, !PT ;  /* 0x0000000002007212 */ /* 0x000fce00078efe07 */
.L_x_16418:
[----:B------:R-:W-:Y:S05]  /*51e0*/  BSYNC.RECONVERGENT B0 ;  /* 0x0000000000007941 */ /* 0x000fea0003800200 */
.L_x_16417:
[----:B------:R-:W-:Y:S01]  /*51f0*/  F2FP.BF16.F32.PACK_AB R0, RZ, R0 ;  /* 0x00000000ff00723e */ /* 0x000fe200000010ff */
[----:B------:R-:W-:Y:S06]  /*5200*/  BRA `(.L_x_16398) ;  /* 0x0000000000a87947 */ /* 0x000fec0003800000 */
.L_x_16410:
        /* <DEDUP_REMOVED lines=14> */
.L_x_16424:
[----:B------:R-:W-:Y:S05]  /*52f0*/  BSYNC.RECONVERGENT B0 ;  /* 0x0000000000007941 */ /* 0x000fea0003800200 */
.L_x_16423:
[----:B------:R-:W-:Y:S01]  /*5300*/  F2FP.BF16.F32.PACK_AB R0, RZ, R0 ;  /* 0x00000000ff00723e */ /* 0x000fe200000010ff */
[----:B------:R-:W-:Y:S06]  /*5310*/  BRA `(.L_x_16398) ;  /* 0x0000000000647947 */ /* 0x000fec0003800000 */
.L_x_16397:
        /* <DEDUP_REMOVED lines=16> */
.L_x_16425:
[----:B------:R-:W-:Y:S01]  /*5420*/  PRMT R0, RZ, 0x7610, R0 ;  /* 0x00007610ff007816 */ /* 0x000fe20000000000 */
[----:B------:R-:W-:Y:S06]  /*5430*/  BRA `(.L_x_16398) ;  /* 0x00000000001c7947 */ /* 0x000fec0003800000 */
.L_x_16422:
[----:B------:R-:W2:Y:S02]  /*5440*/  LDG.E.64 R2, desc[UR36][R2.64] ;  /* 0x0000002402027981 */ /* 0x000ea4000c1e1b00 */
[----:B--2---:R-:W0:Y:S02]  /*5450*/  I2F.U64 R0, R2 ;  /* 0x0000000200007312 */ /* 0x004e240000301000 */
[----:B0-----:R-:W-:Y:S01]  /*5460*/  F2FP.BF16.F32.PACK_AB R0, RZ, R0 ;  /* 0x00000000ff00723e */ /* 0x001fe200000010ff */
[----:B------:R-:W-:Y:S06]  /*5470*/  BRA `(.L_x_16398) ;  /* 0x00000000000c7947 */ /* 0x000fec0003800000 */
.L_x_16421:
[----:B------:R-:W2:Y:S02]  /*5480*/  LDG.E R2, desc[UR36][R2.64] ;  /* 0x0000002402027981 */ /* 0x000ea4000c1e1900 */
[----:B--2---:R-:W-:-:S04]  /*5490*/  I2FP.F32.U32 R0, R2 ;  /* 0x0000000200007245 */ /* 0x004fc80000201000 */
[----:B------:R-:W-:-:S07]  /*54a0*/  F2FP.BF16.F32.PACK_AB R0, RZ, R0 ;  /* 0x00000000ff00723e */ /* 0x000fce00000010ff */
.L_x_16398:
        /* <DEDUP_REMOVED lines=20> */
.L_x_16430:
[----:B------:R0:W-:Y:S01]  /*55f0*/  STG.E.U8 desc[UR36][R2.64], R4 ;  /* 0x0000000402007986 */ /* 0x0001e2000c101124 */
[----:B------:R-:W-:Y:S05]  /*5600*/  BRA `(.L_x_16432) ;  /* 0x0000000c00047947 */ /* 0x000fea0003800000 */
.L_x_16429:
        /* <DEDUP_REMOVED lines=9> */
.L_x_16434:
[----:B------:R0:W-:Y:S01]  /*56a0*/  STG.E desc[UR36][R2.64], R4 ;  /* 0x0000000402007986 */ /* 0x0001e2000c101924 */
[----:B------:R-:W-:Y:S05]  /*56b0*/  BRA `(.L_x_16432) ;  /* 0x0000000800d87947 */ /* 0x000fea0003800000 */
.L_x_16433:
[----:B------:R0:W-:Y:S01]  /*56c0*/  STG.E.U16 desc[UR36][R2.64], R4 ;  /* 0x0000000402007986 */ /* 0x0001e2000c101524 */
[----:B------:R-:W-:Y:S05]  /*56d0*/  BRA `(.L_x_16432) ;  /* 0x0000000800d07947 */ /* 0x000fea0003800000 */
.L_x_16428:
        /* <DEDUP_REMOVED lines=9> */
.L_x_16436:
[----:B------:R-:W-:-:S04]  /*5770*/  FSET.BF.EQ.FTZ.AND R0, R0, RZ, PT ;  /* 0x000000ff0000720a */ /* 0x000fc80003812000 */
[----:B------:R-:W-:-:S05]  /*5780*/  F2FP.F16.F32.PACK_AB R0, RZ, R0 ;  /* 0x00000000ff00723e */ /* 0x000fca00000000ff */
[----:B------:R0:W-:Y:S01]  /*5790*/  STG.E.U16 desc[UR36][R2.64], R0 ;  /* 0x0000000002007986 */ /* 0x0001e2000c101524 */
[----:B------:R-:W-:Y:S05]  /*57a0*/  BRA `(.L_x_16432) ;  /* 0x00000008009c7947 */ /* 0x000fea0003800000 */
.L_x_16435:
[----:B------:R-:W-:-:S09]  /*57b0*/  UISETP.NE.AND UP0, UPT, UR4, 0x7, UPT ;  /* 0x000000070400788c */ /* 0x000fd2000bf05270 */
[----:B------:R-:W-:Y:S05]  /*57c0*/  BRA.U !UP0, `(.L_x_16437) ;  /* 0x0000000108347547 */ /* 0x000fea000b800000 */
[----:B------:R-:W-:-:S09]  /*57d0*/  UISETP.NE.AND UP0, UPT, UR4, 0x8, UPT ;  /* 0x000000080400788c */ /* 0x000fd2000bf05270 */
[----:B------:R-:W-:Y:S05]  /*57e0*/  BRA.U !UP0, `(.L_x_16438) ;  /* 0x0000000108187547 */ /* 0x000fea000b800000 */
[----:B------:R-:W-:-:S09]  /*57f0*/  UISETP.NE.AND UP0, UPT, UR4, 0x9, UPT ;  /* 0x000000090400788c */ /* 0x000fd2000bf05270 */
[----:B------:R-:W-:Y:S05]  /*5800*/  BRA.U UP0, `(.L_x_16431) ;  /* 0x0000000500b87547 */ /* 0x000fea000b800000 */
[----:B------:R-:W-:Y:S01]  /*5810*/  FSET.BF.EQ.FTZ.AND R4, R0, RZ, PT ;  /* 0x000000ff0004720a */ /* 0x000fe20003812000 */
[----:B------:R-:W-:-:S05]  /*5820*/  IMAD.MOV.U32 R5, RZ, RZ, RZ ;  /* 0x000000ffff057224 */ /* 0x000fca00078e00ff */
[----:B------:R0:W-:Y:S01]  /*5830*/  STG.E.64 desc[UR36][R2.64], R4 ;  /* 0x0000000402007986 */ /* 0x0001e2000c101b24 */
[----:B------:R-:W-:Y:S05]  /*5840*/  BRA `(.L_x_16432) ;  /* 0x0000000800747947 */ /* 0x000fea0003800000 */
.L_x_16438:
[----:B------:R-:W-:-:S04]  /*5850*/  FSET.BF.EQ.FTZ.AND R0, R0, RZ, PT ;  /* 0x000000ff0000720a */ /* 0x000fc80003812000 */
[----:B------:R-:W-:-:S04]  /*5860*/  F2FP.F16.F32.PACK_AB R5, RZ, R0 ;  /* 0x00000000ff05723e */ /* 0x000fc800000000ff */
[----:B------:R-:W-:-:S05]  /*5870*/  PRMT R5, R5, 0x5410, RZ ;  /* 0x0000541005057816 */ /* 0x000fca00000000ff */
[----:B------:R0:W-:Y:S01]  /*5880*/  STG.E desc[UR36][R2.64], R5 ;  /* 0x0000000502007986 */ /* 0x0001e2000c101924 */
[----:B------:R-:W-:Y:S05]  /*5890*/  BRA `(.L_x_16432) ;  /* 0x0000000800607947 */ /* 0x000fea0003800000 */
.L_x_16437:
[----:B------:R-:W-:Y:S01]  /*58a0*/  FSEL R5, RZ, 1.875, P0 ;  /* 0x3ff00000ff057808 */ /* 0x000fe20000000000 */
[----:B------:R-:W-:-:S05]  /*58b0*/  IMAD.MOV.U32 R4, RZ, RZ, RZ ;  /* 0x000000ffff047224 */ /* 0x000fca00078e00ff */
[----:B------:R0:W-:Y:S01]  /*58c0*/  STG.E.64 desc[UR36][R2.64], R4 ;  /* 0x0000000402007986 */ /* 0x0001e2000c101b24 */
[----:B------:R-:W-:Y:S05]  /*58d0*/  BRA `(.L_x_16432) ;  /* 0x0000000800507947 */ /* 0x000fea0003800000 */
.L_x_16427:
        /* <DEDUP_REMOVED lines=12> */
.L_x_16442:
[----:B------:R-:W-:Y:S01]  /*59a0*/  FSET.BF.EQ.FTZ.AND R5, R0, RZ, PT ;  /* 0x000000ff0005720a */ /* 0x000fe20003812000 */
        /* <DEDUP_REMOVED lines=16> */
.L_x_16444:
[----:B------:R-:W-:Y:S05]  /*5ab0*/  BSYNC.RECONVERGENT B0 ;  /* 0x0000000000007941 */ /* 0x000fea0003800200 */
.L_x_16443:
[----:B------:R0:W-:Y:S01]  /*5ac0*/  STG.E.U8 desc[UR36][R2.64], R0 ;  /* 0x0000000002007986 */ /* 0x0001e2000c101124 */
[----:B------:R-:W-:Y:S05]  /*5ad0*/  BRA `(.L_x_16432) ;  /* 0x0000000400d07947 */ /* 0x000fea0003800000 */
.L_x_16441:
        /* <DEDUP_REMOVED lines=17> */
.L_x_16446:
[----:B------:R-:W-:Y:S05]  /*5bf0*/  BSYNC.RECONVERGENT B0 ;  /* 0x0000000000007941 */ /* 0x000fea0003800200 */
.L_x_16445:
[----:B------:R0:W-:Y:S01]  /*5c00*/  STG.E.U8 desc[UR36][R2.64], R0 ;  /* 0x0000000002007986 */ /* 0x0001e2000c101124 */
[----:B------:R-:W-:Y:S05]  /*5c10*/  BRA `(.L_x_16432) ;  /* 0x0000000400807947 */ /* 0x000fea0003800000 */
.L_x_16440:
[----:B------:R-:W-:-:S09]  /*5c20*/  UISETP.NE.AND UP0, UPT, UR4, 0x1c, UPT ;  /* 0x0000001c0400788c */ /* 0x000fd2000bf05270 */
[----:B------:R-:W-:Y:S05]  /*5c30*/  BRA.U !UP0, `(.L_x_16447) ;  /* 0x0000000108587547 */ /* 0x000fea000b800000 */
[----:B------:R-:W-:-:S09]  /*5c40*/  UISETP.NE.AND UP0, UPT, UR4, 0x1d, UPT ;  /* 0x0000001d0400788c */ /* 0x000fd2000bf05270 */
[----:B------:R-:W-:Y:S05]  /*5c50*/  BRA.U !UP0, `(.L_x_16448) ;  /* 0x0000000108447547 */ /* 0x000fea000b800000 */
[----:B------:R-:W-:-:S09]  /*5c60*/  UISETP.NE.AND UP0, UPT, UR4, 0x2c, UPT ;  /* 0x0000002c0400788c */ /* 0x000fd2000bf05270 */
[----:B------:R-:W-:Y:S05]  /*5c70*/  BRA.U UP0, `(.L_x_16431) ;  /* 0x00000001009c7547 */ /* 0x000fea000b800000 */
[----:B------:R-:W-:-:S04]  /*5c80*/  FSET.BF.EQ.FTZ.AND R5, R0, RZ, PT ;  /* 0x000000ff0005720a */ /* 0x000fc80003812000 */
        /* <DEDUP_REMOVED lines=14> */
.L_x_16448:
[----:B------:R-:W-:-:S05]  /*5d70*/  IMAD.MOV.U32 R5, RZ, RZ, RZ ;  /* 0x000000ffff057224 */ /* 0x000fca00078e00ff */
[----:B------:R0:W-:Y:S01]  /*5d80*/  STG.E.64 desc[UR36][R2.64], R4 ;  /* 0x0000000402007986 */ /* 0x0001e2000c101b24 */
[----:B------:R-:W-:Y:S05]  /*5d90*/  BRA `(.L_x_16432) ;  /* 0x0000000400207947 */ /* 0x000fea0003800000 */
.L_x_16447:
[----:B------:R0:W-:Y:S01]  /*5da0*/  STG.E desc[UR36][R2.64], R4 ;  /* 0x0000000402007986 */ /* 0x0001e2000c101924 */
[----:B------:R-:W-:Y:S05]  /*5db0*/  BRA `(.L_x_16432) ;  /* 0x0000000400187947 */ /* 0x000fea0003800000 */
.L_x_16439:
        /* <DEDUP_REMOVED lines=8> */
.L_x_16450:
[----:B------:R-:W-:Y:S02]  /*5e40*/  FSEL R5, RZ, 1.875, P0 ;  /* 0x3ff00000ff057808 */ /* 0x000fe40000000000 */
[----:B------:R-:W-:Y:S01]  /*5e50*/  CS2R R6, SRZ ;  /* 0x0000000000067805 */ /* 0x000fe2000001ff00 */
[----:B------:R-:W-:-:S05]  /*5e60*/  HFMA2 R4, -RZ, RZ, 0, 0 ;  /* 0x00000000ff047431 */ /* 0x000fca00000001ff */
[----:B------:R4:W-:Y:S01]  /*5e70*/  STG.E.128 desc[UR36][R2.64], R4 ;  /* 0x0000000402007986 */ /* 0x0009e2000c101d24 */
[----:B------:R-:W-:Y:S05]  /*5e80*/  BRA `(.L_x_16432) ;  /* 0x0000000000e47947 */ /* 0x000fea0003800000 */
.L_x_16449:
[----:B------:R-:W-:-:S09]  /*5e90*/  UISETP.NE.AND UP0, UPT, UR4, 0xf, UPT ;  /* 0x0000000f0400788c */ /* 0x000fd2000bf05270 */
[----:B------:R-:W-:Y:S05]  /*5ea0*/  BRA.U !UP0, `(.L_x_16451) ;  /* 0x0000000108d07547 */ /* 0x000fea000b800000 */
[----:B------:R-:W-:-:S09]  /*5eb0*/  UISETP.NE.AND UP0, UPT, UR4, 0x17, UPT ;  /* 0x000000170400788c */ /* 0x000fd2000bf05270 */
[----:B------:R-:W-:Y:S05]  /*5ec0*/  BRA.U !UP0, `(.L_x_16452) ;  /* 0x0000000108847547 */ /* 0x000fea000b800000 */
[----:B------:R-:W-:-:S09]  /*5ed0*/  UISETP.NE.AND UP0, UPT, UR4, 0x18, UPT ;  /* 0x000000180400788c */ /* 0x000fd2000bf05270 */
[----:B------:R-:W-:Y:S05]  /*5ee0*/  BRA.U !UP0, `(.L_x_16453) ;  /* 0x0000000108447547 */ /* 0x000fea000b800000 */
.L_x_16431:
        /* <DEDUP_REMOVED lines=16> */
.L_x_16454:
[----:B------:R-:W-:Y:S05]  /*5ff0*/  BRA `(.L_x_16432) ;  /* 0x0000000000887947 */ /* 0x000fea0003800000 */
.L_x_16453:
        /* <DEDUP_REMOVED lines=11> */
.L_x_16456:
[----:B------:R-:W-:Y:S05]  /*60b0*/  BSYNC.RECONVERGENT B0 ;  /* 0x0000000000007941 */ /* 0x000fea0003800200 */
.L_x_16455:
[----:B------:R3:W-:Y:S01]  /*60c0*/  STG.E.U8 desc[UR36][R2.64], R5 ;  /* 0x0000000502007986 */ /* 0x0007e2000c101124 */
[----:B------:R-:W-:Y:S05]  /*60d0*/  BRA `(.L_x_16432) ;  /* 0x0000000000507947 */ /* 0x000fea0003800000 */
.L_x_16452:
[----:B------:R-:W-:-:S04]  /*60e0*/  FSET.BF.EQ.FTZ.AND R7, R0, RZ, PT ;  /* 0x000000ff0007720a */ /* 0x000fc80003812000 */
        /* <DEDUP_REMOVED lines=11> */
.L_x_16457:
[----:B------:R-:W-:Y:S01]  /*61a0*/  IMAD.MOV.U32 R5, RZ, RZ, 0x7f ;  /* 0x0000007fff057424 */ /* 0x000fe200078e00ff */
[----:B------:R-:W-:-:S04]  /*61b0*/  ISETP.GT.U32.AND P0, PT, R7, 0x7f800000, PT ;  /* 0x7f8000000700780c */ /* 0x000fc80003f04070 */
[----:B------:R-:W-:-:S05]  /*61c0*/  SEL R5, R5, 0x7c, P0 ;  /* 0x0000007c05057807 */ /* 0x000fca0000000000 */
[----:B------:R2:W-:Y:S01]  /*61d0*/  STG.E.U8 desc[UR36][R2.64], R5 ;  /* 0x0000000502007986 */ /* 0x0005e2000c101124 */
[----:B------:R-:W-:Y:S05]  /*61e0*/  BRA `(.L_x_16432) ;  /* 0x00000000000c7947 */ /* 0x000fea0003800000 */
.L_x_16451:
[----:B------:R-:W-:-:S04]  /*61f0*/  FSET.BF.EQ.FTZ.AND R0, R0, RZ, PT ;  /* 0x000000ff0000720a */ /* 0x000fc80003812000 */
[----:B------:R-:W-:-:S05]  /*6200*/  F2FP.BF16.F32.PACK_AB R0, RZ, R0 ;  /* 0x00000000ff00723e */ /* 0x000fca00000010ff */
[----:B------:R0:W-:Y:S02]  /*6210*/  STG.E.U16 desc[UR36][R2.64], R0 ;  /* 0x0000000002007986 */ /* 0x0001e4000c101524 */
.L_x_16432:
[----:B------:R-:W-:Y:S05]  /*6220*/  BSYNC.RECONVERGENT B6 ;  /* 0x0000000000067941 */ /* 0x000fea0003800200 */
.L_x_16426:
[----:B------:R-:W-:-:S07]  /*6230*/  IADD3 R17, PT, PT, R17, 0x80, RZ ;  /* 0x0000008011117810 */ /* 0x000fce0007ffe0ff */
.L_x_16391:
[----:B------:R-:W-:Y:S05]  /*6240*/  BSYNC.RECONVERGENT B7 ;  /* 0x0000000000077941 */ /* 0x000fea0003800200 */
.L_x_16390:
        /* <DEDUP_REMOVED lines=307> */
.L_x_16460:
        /* <DEDUP_REMOVED lines=18> */
.L_x_16464:
[----:B------:R-:W2:Y:S02]  /*76a0*/  LDG.E.U8 R2, desc[UR36][R2.64] ;  /* 0x0000002402027981 */ /* 0x000ea4000c1e1100 */
[----:B--2---:R-:W-:-:S04]  /*76b0*/  I2FP.F32.U32 R0, R2 ;  /* 0x0000000200007245 */ /* 0x004fc80000201000 */
[----:B------:R-:W-:Y:S01]  /*76c0*/  F2FP.BF16.F32.PACK_AB R0, RZ, R0 ;  /* 0x00000000ff00723e */ /* 0x000fe200000010ff */
[----:B------:R-:W-:Y:S06]  /*76d0*/  BRA `(.L_x_16466) ;  /* 0x0000000c00a47947 */ /* 0x000fec0003800000 */
.L_x_16463:
        /* <DEDUP_REMOVED lines=10> */
.L_x_16468:
[----:B------:R-:W2:Y:S02]  /*7780*/  LDG.E R2, desc[UR36][R2.64] ;  /* 0x0000002402027981 */ /* 0x000ea4000c1e1900 */
[----:B--2---:R-:W-:-:S04]  /*7790*/  I2FP.F32.S32 R0, R2 ;  /* 0x0000000200007245 */ /* 0x004fc80000201400 */
[----:B------:R-:W-:Y:S01]  /*77a0*/  F2FP.BF16.F32.PACK_AB R0, RZ, R0 ;  /* 0x00000000ff00723e */ /* 0x000fe200000010ff */
[----:B------:R-:W-:Y:S06]  /*77b0*/  BRA `(.L_x_16466) ;  /* 0x0000000c006c7947 */ /* 0x000fec0003800000 */
.L_x_16467:
[----:B------:R-:W2:Y:S02]  /*77c0*/  LDG.E.U16 R2, desc[UR36][R2.64] ;  /* 0x0000002402027981 */ /* 0x000ea4000c1e1500 */
[----:B--2---:R-:W0:Y:S02]  /*77d0*/  I2F.S16 R0, R2 ;  /* 0x0000000200007306 */ /* 0x004e240000101400 */
[----:B0-----:R-:W-:Y:S01]  /*77e0*/  F2FP.BF16.F32.PACK_AB R0, RZ, R0 ;  /* 0x00000000ff00723e */ /* 0x001fe200000010ff */
[----:B------:R-:W-:Y:S06]  /*77f0*/  BRA `(.L_x_16466) ;  /* 0x0000000c005c7947 */ /* 0x000fec0003800000 */
.L_x_16462:
        /* <DEDUP_REMOVED lines=9> */
.L_x_16470:
[----:B------:R-:W2:Y:S02]  /*7890*/  LDG.E.U16 R0, desc[UR36][R2.64] ;  /* 0x0000002402007981 */ /* 0x000ea4000c1e1500 */
[----:B--2---:R-:W-:-:S05]  /*78a0*/  HADD2.F32 R0, -RZ, R0.H0_H0 ;  /* 0x20000000ff007230 */ /* 0x004fca0000004100 */
[----:B------:R-:W-:Y:S01]  /*78b0*/  F2FP.BF16.F32.PACK_AB R0, RZ, R0 ;  /* 0x00000000ff00723e */ /* 0x000fe200000010ff */
[----:B------:R-:W-:Y:S06]  /*78c0*/  BRA `(.L_x_16466) ;  /* 0x0000000c00287947 */ /* 0x000fec0003800000 */
.L_x_16469:
        /* <DEDUP_REMOVED lines=9> */
.L_x_16472:
[----:B------:R-:W2:Y:S02]  /*7960*/  LDG.E.U16 R2, desc[UR36][R2.64] ;  /* 0x0000002402027981 */ /* 0x000ea4000c1e1500 */
[----:B--2---:R-:W-:-:S05]  /*7970*/  HADD2.F32 R0, -RZ, R2.H0_H0 ;  /* 0x20000002ff007230 */ /* 0x004fca0000004100 */
[----:B------:R-:W-:Y:S01]  /*7980*/  F2FP.BF16.F32.PACK_AB R0, RZ, R0 ;  /* 0x00000000ff00723e */ /* 0x000fe200000010ff */
[----:B------:R-:W-:Y:S06]  /*7990*/  BRA `(.L_x_16466) ;  /* 0x0000000800f47947 */ /* 0x000fec0003800000 */
.L_x_16471:
        /* <DEDUP_REMOVED lines=12> */
.L_x_16461:
        /* <DEDUP_REMOVED lines=13> */
.L_x_16475:
        /* <DEDUP_REMOVED lines=12> */
.L_x_16474:
        /* <DEDUP_REMOVED lines=27> */
.L_x_16477:
        /* <DEDUP_REMOVED lines=13> */
.L_x_16476:
[----:B------:R0:W5:Y:S01]  /*7e70*/  LDG.E.U16 R0, desc[UR36][R2.64] ;  /* 0x0000002402007981 */ /* 0x000162000c1e1500 */
[----:B------:R-:W-:Y:S05]  /*7e80*/  BRA `(.L_x_16466) ;  /* 0x0000000400b87947 */ /* 0x000fea0003800000 */
.L_x_16473:
        /* <DEDUP_REMOVED lines=12> */
.L_x_16480:
        /* <DEDUP_REMOVED lines=21> */
.L_x_16484:
[----:B------:R-:W-:Y:S05]  /*80a0*/  BSYNC.RECONVERGENT B1 ;  /* 0x0000000000017941 */ /* 0x000fea0003800200 */
.L_x_16483:
[----:B------:R-:W-:Y:S01]  /*80b0*/  IMAD.SHL.U32 R0, R0, 0x100000, RZ ;  /* 0x0010000000007824 */ /* 0x000fe200078e00ff */
[----:B------:R-:W-:-:S04]  /*80c0*/  LEA R2, R2, 0x3b800000, 0x17 ;  /* 0x3b80000002027811 */ /* 0x000fc800078eb8ff */
[----:B------:R-:W-:-:S07]  /*80d0*/  LOP3.LUT R0, R2, R0, R7, 0xfe, !PT ;  /* 0x0000000002007212 */ /* 0x000fce00078efe07 */
.L_x_16482:
[----:B------:R-:W-:Y:S05]  /*80e0*/  BSYNC.RECONVERGENT B0 ;  /* 0x0000000000007941 */ /* 0x000fea0003800200 */
.L_x_16481:
[----:B------:R-:W-:Y:S01]  /*80f0*/  F2FP.BF16.F32.PACK_AB R0, RZ, R0 ;  /* 0x00000000ff00723e */ /* 0x000fe200000010ff */
[----:B------:R-:W-:Y:S06]  /*8100*/  BRA `(.L_x_16466) ;  /* 0x0000000400187947 */ /* 0x000fec0003800000 */
.L_x_16479:
        /* <DEDUP_REMOVED lines=21> */
.L_x_16488:
[----:B------:R-:W-:Y:S05]  /*8260*/  BSYNC.RECONVERGENT B1 ;  /* 0x0000000000017941 */ /* 0x000fea0003800200 */
.L_x_16487:
[----:B------:R-:W-:Y:S02]  /*8270*/  SHF.L.U32 R0, R0, 0x15, RZ ;  /* 0x0000001500007819 */ /* 0x000fe400000006ff */
[----:B------:R-:W-:-:S04]  /*8280*/  LEA R2, R2, 0x37800000, 0x17 ;  /* 0x3780000002027811 */ /* 0x000fc800078eb8ff */
[----:B------:R-:W-:-:S07]  /*8290*/  LOP3.LUT R0, R2, R0, R7, 0xfe, !PT ;  /* 0x0000000002007212 */ /* 0x000fce00078efe07 */
.L_x_16486:
[----:B------:R-:W-:Y:S05]  /*82a0*/  BSYNC.RECONVERGENT B0 ;  /* 0x0000000000007941 */ /* 0x000fea0003800200 */
.L_x_16485:
[----:B------:R-:W-:Y:S01]  /*82b0*/  F2FP.BF16.F32.PACK_AB R0, RZ, R0 ;  /* 0x00000000ff00723e */ /* 0x000fe200000010ff */
[----:B------:R-:W-:Y:S06]  /*82c0*/  BRA `(.L_x_16466) ;  /* 0x0000000000a87947 */ /* 0x000fec0003800000 */
.L_x_16478:
        /* <DEDUP_REMOVED lines=14> */
.L_x_16492:
[----:B------:R-:W-:Y:S05]  /*83b0*/  BSYNC.RECONVERGENT B0 ;  /* 0x0000000000007941 */ /* 0x000fea0003800200 */
.L_x_16491:
[----:B------:R-:W-:Y:S01]  /*83c0*/  F2FP.BF16.F32.PACK_AB R0, RZ, R0 ;  /* 0x00000000ff00723e */ /* 0x000fe200000010ff */
[----:B------:R-:W-:Y:S06]  /*83d0*/  BRA `(.L_x_16466) ;  /* 0x0000000000647947 */ /* 0x000fec0003800000 */
.L_x_16465:
        /* <DEDUP_REMOVED lines=16> */
.L_x_16493:
[----:B------:R-:W-:Y:S01]  /*84e0*/  PRMT R0, RZ, 0x7610, R0 ;  /* 0x00007610ff007816 */ /* 0x000fe20000000000 */
[----:B------:R-:W-:Y:S06]  /*84f0*/  BRA `(.L_x_16466) ;  /* 0x00000000001c7947 */ /* 0x000fec0003800000 */
.L_x_16490:
[----:B------:R-:W2:Y:S02]  /*8500*/  LDG.E.64 R2, desc[UR36][R2.64] ;  /* 0x0000002402027981 */ /* 0x000ea4000c1e1b00 */
[----:B--2---:R-:W0:Y:S02]  /*8510*/  I2F.U64 R0, R2 ;  /* 0x0000000200007312 */ /* 0x004e240000301000 */
[----:B0-----:R-:W-:Y:S01]  /*8520*/  F2FP.BF16.F32.PACK_AB R0, RZ, R0 ;  /* 0x00000000ff00723e */ /* 0x001fe200000010ff */
[----:B------:R-:W-:Y:S06]  /*8530*/  BRA `(.L_x_16466) ;  /* 0x00000000000c7947 */ /* 0x000fec0003800000 */
.L_x_16489:
[----:B------:R-:W2:Y:S02]  /*8540*/  LDG.E R2, desc[UR36][R2.64] ;  /* 0x0000002402027981 */ /* 0x000ea4000c1e1900 */
[----:B--2---:R-:W-:-:S04]  /*8550*/  I2FP.F32.U32 R0, R2 ;  /* 0x0000000200007245 */ /* 0x004fc80000201000 */
[----:B------:R-:W-:-:S07]  /*8560*/  F2FP.BF16.F32.PACK_AB R0, RZ, R0 ;  /* 0x00000000ff00723e */ /* 0x000fce00000010ff */
.L_x_16466:
        /* <DEDUP_REMOVED lines=20> */
.L_x_16498:
[----:B------:R0:W-:Y:S01]  /*86b0*/  STG.E.U8 desc[UR36][R2.64], R4 ;  /* 0x0000000402007986 */ /* 0x0001e2000c101124 */
[----:B------:R-:W-:Y:S05]  /*86c0*/  BRA `(.L_x_16500) ;  /* 0x0000000c00047947 */ /* 0x000fea0003800000 */
.L_x_16497:
        /* <DEDUP_REMOVED lines=9> */
.L_x_16502:
[----:B------:R0:W-:Y:S01]  /*8760*/  STG.E desc[UR36][R2.64], R4 ;  /* 0x0000000402007986 */ /* 0x0001e2000c101924 */
[----:B------:R-:W-:Y:S05]  /*8770*/  BRA `(.L_x_16500) ;  /* 0x0000000800d87947 */ /* 0x000fea0003800000 */
.L_x_16501:
[----:B------:R0:W-:Y:S01]  /*8780*/  STG.E.U16 desc[UR36][R2.64], R4 ;  /* 0x0000000402007986 */ /* 0x0001e2000c101524 */
[----:B------:R-:W-:Y:S05]  /*8790*/  BRA `(.L_x_16500) ;  /* 0x0000000800d07947 */ /* 0x000fea0003800000 */
.L_x_16496:
        /* <DEDUP_REMOVED lines=9> */
.L_x_16504:
[----:B------:R-:W-:-:S04]  /*8830*/  FSET.BF.EQ.FTZ.AND R0, R0, RZ, PT ;  /* 0x000000ff0000720a */ /* 0x000fc80003812000 */
[----:B------:R-:W-:-:S05]  /*8840*/  F2FP.F16.F32.PACK_AB R0, RZ, R0 ;  /* 0x00000000ff00723e */ /* 0x000fca00000000ff */
[----:B------:R0:W-:Y:S01]  /*8850*/  STG.E.U16 desc[UR36][R2.64], R0 ;  /* 0x0000000002007986 */ /* 0x0001e2000c101524 */
[----:B------:R-:W-:Y:S05]  /*8860*/  BRA `(.L_x_16500) ;  /* 0x00000008009c7947 */ /* 0x000fea0003800000 */
.L_x_16503:
        /* <DEDUP_REMOVED lines=10> */
.L_x_16506:
[----:B------:R-:W-:-:S04]  /*8910*/  FSET.BF.EQ.FTZ.AND R0, R0, RZ, PT ;  /* 0x000000ff0000720a */ /* 0x000fc80003812000 */
[----:B------:R-:W-:-:S04]  /*8920*/  F2FP.F16.F32.PACK_AB R5, RZ, R0 ;  /* 0x00000000ff05723e */ /* 0x000fc800000000ff */
[----:B------:R-:W-:-:S05]  /*8930*/  PRMT R5, R5, 0x5410, RZ ;  /* 0x0000541005057816 */ /* 0x000fca00000000ff */
[----:B------:R0:W-:Y:S01]  /*8940*/  STG.E desc[UR36][R2.64], R5 ;  /* 0x0000000502007986 */ /* 0x0001e2000c101924 */
[----:B------:R-:W-:Y:S05]  /*8950*/  BRA `(.L_x_16500) ;  /* 0x0000000800607947 */ /* 0x000fea0003800000 */
.L_x_16505:
[----:B------:R-:W-:Y:S01]  /*8960*/  FSEL R5, RZ, 1.875, P0 ;  /* 0x3ff00000ff057808 */ /* 0x000fe20000000000 */
[----:B------:R-:W-:-:S05]  /*8970*/  IMAD.MOV.U32 R4, RZ, RZ, RZ ;  /* 0x000000ffff047224 */ /* 0x000fca00078e00ff */
[----:B------:R0:W-:Y:S01]  /*8980*/  STG.E.64 desc[UR36][R2.64], R4 ;  /* 0x0000000402007986 */ /* 0x0001e2000c101b24 */
[----:B------:R-:W-:Y:S05]  /*8990*/  BRA `(.L_x_16500) ;  /* 0x0000000800507947 */ /* 0x000fea0003800000 */
.L_x_16495:
        /* <DEDUP_REMOVED lines=12> */
.L_x_16510:
        /* <DEDUP_REMOVED lines=17> */
.L_x_16512:
[----:B------:R-:W-:Y:S05]  /*8b70*/  BSYNC.RECONVERGENT B0 ;  /* 0x0000000000007941 */ /* 0x000fea0003800200 */
.L_x_16511:
[----:B------:R0:W-:Y:S01]  /*8b80*/  STG.E.U8 desc[UR36][R2.64], R0 ;  /* 0x0000000002007986 */ /* 0x0001e2000c101124 */
[----:B------:R-:W-:Y:S05]  /*8b90*/  BRA `(.L_x_16500) ;  /* 0x0000000400d07947 */ /* 0x000fea0003800000 */
.L_x_16509:
[----:B------:R-:W-:Y:S01]  /*8ba0*/  FSET.BF.EQ.FTZ.AND R5, R0, RZ, PT ;  /* 0x000000ff0005720a */ /* 0x000fe20003812000 */
        /* <DEDUP_REMOVED lines=16> */
.L_x_16514:
[----:B------:R-:W-:Y:S05]  /*8cb0*/  BSYNC.RECONVERGENT B0 ;  /* 0x0000000000007941 */ /* 0x000fea0003800200 */
.L_x_16513:
[----:B------:R0:W-:Y:S01]  /*8cc0*/  STG.E.U8 desc[UR36][R2.64], R0 ;  /* 0x0000000002007986 */ /* 0x0001e2000c101124 */
[----:B------:R-:W-:Y:S05]  /*8cd0*/  BRA `(.L_x_16500) ;  /* 0x0000000400807947 */ /* 0x000fea0003800000 */
.L_x_16508:
        /* <DEDUP_REMOVED lines=21> */
.L_x_16516:
[----:B------:R-:W-:-:S05]  /*8e30*/  IMAD.MOV.U32 R5, RZ, RZ, RZ ;  /* 0x000000ffff057224 */ /* 0x000fca00078e00ff */
[----:B------:R0:W-:Y:S01]  /*8e40*/  STG.E.64 desc[UR36][R2.64], R4 ;  /* 0x0000000402007986 */ /* 0x0001e2000c101b24 */
[----:B------:R-:W-:Y:S05]  /*8e50*/  BRA `(.L_x_16500) ;  /* 0x0000000400207947 */ /* 0x000fea0003800000 */
.L_x_16515:
[----:B------:R0:W-:Y:S01]  /*8e60*/  STG.E desc[UR36][R2.64], R4 ;  /* 0x0000000402007986 */ /* 0x0001e2000c101924 */
[----:B------:R-:W-:Y:S05]  /*8e70*/  BRA `(.L_x_16500) ;  /* 0x0000000400187947 */ /* 0x000fea0003800000 */
.L_x_16507:
        /* <DEDUP_REMOVED lines=8> */
.L_x_16518:
[----:B------:R-:W-:Y:S02]  /*8f00*/  FSEL R5, RZ, 1.875, P0 ;  /* 0x3ff00000ff057808 */ /* 0x000fe40000000000 */
[----:B------:R-:W-:Y:S01]  /*8f10*/  CS2R R6, SRZ ;  /* 0x0000000000067805 */ /* 0x000fe2000001ff00 */
[----:B------:R-:W-:-:S05]  /*8f20*/  IMAD.MOV.U32 R4, RZ, RZ, RZ ;  /* 0x000000ffff047224 */ /* 0x000fca00078e00ff */
[----:B------:R4:W-:Y:S01]  /*8f30*/  STG.E.128 desc[UR36][R2.64], R4 ;  /* 0x0000000402007986 */ /* 0x0009e2000c101d24 */
[----:B------:R-:W-:Y:S05]  /*8f40*/  BRA `(.L_x_16500) ;  /* 0x0000000000e47947 */ /* 0x000fea0003800000 */
.L_x_16517:
[----:B------:R-:W-:-:S09]  /*8f50*/  UISETP.NE.AND UP0, UPT, UR4, 0xf, UPT ;  /* 0x0000000f0400788c */ /* 0x000fd2000bf05270 */
[----:B------:R-:W-:Y:S05]  /*8f60*/  BRA.U !UP0, `(.L_x_16519) ;  /* 0x0000000108d07547 */ /* 0x000fea000b800000 */
[----:B------:R-:W-:-:S09]  /*8f70*/  UISETP.NE.AND UP0, UPT, UR4, 0x17, UPT ;  /* 0x000000170400788c */ /* 0x000fd2000bf05270 */
[----:B------:R-:W-:Y:S05]  /*8f80*/  BRA.U !UP0, `(.L_x_16520) ;  /* 0x0000000108847547 */ /* 0x000fea000b800000 */
[----:B------:R-:W-:-:S09]  /*8f90*/  UISETP.NE.AND UP0, UPT, UR4, 0x18, UPT ;  /* 0x000000180400788c */ /* 0x000fd2000bf05270 */
[----:B------:R-:W-:Y:S05]  /*8fa0*/  BRA.U !UP0, `(.L_x_16521) ;  /* 0x0000000108447547 */ /* 0x000fea000b800000 */
.L_x_16499:
        /* <DEDUP_REMOVED lines=16> */
.L_x_16522:
[----:B------:R-:W-:Y:S05]  /*90b0*/  BRA `(.L_x_16500) ;  /* 0x0000000000887947 */ /* 0x000fea0003800000 */
.L_x_16521:
        /* <DEDUP_REMOVED lines=11> */
.L_x_16524:
[----:B------:R-:W-:Y:S05]  /*9170*/  BSYNC.RECONVERGENT B0 ;  /* 0x0000000000007941 */ /* 0x000fea0003800200 */
.L_x_16523:
[----:B------:R3:W-:Y:S01]  /*9180*/  STG.E.U8 desc[UR36][R2.64], R5 ;  /* 0x0000000502007986 */ /* 0x0007e2000c101124 */
[----:B------:R-:W-:Y:S05]  /*9190*/  BRA `(.L_x_16500) ;  /* 0x0000000000507947 */ /* 0x000fea0003800000 */
.L_x_16520:
        /* <DEDUP_REMOVED lines=12> */
.L_x_16525:
[----:B------:R-:W-:Y:S01]  /*9260*/  IMAD.MOV.U32 R5, RZ, RZ, 0x7f ;  /* 0x0000007fff057424 */ /* 0x000fe200078e00ff */
[----:B------:R-:W-:-:S04]  /*9270*/  ISETP.GT.U32.AND P0, PT, R7, 0x7f800000, PT ;  /* 0x7f8000000700780c */ /* 0x000fc80003f04070 */
[----:B------:R-:W-:-:S05]  /*9280*/  SEL R5, R5, 0x7c, P0 ;  /* 0x0000007c05057807 */ /* 0x000fca0000000000 */
[----:B------:R2:W-:Y:S01]  /*9290*/  STG.E.U8 desc[UR36][R2.64], R5 ;  /* 0x0000000502007986 */ /* 0x0005e2000c101124 */
[----:B------:R-:W-:Y:S05]  /*92a0*/  BRA `(.L_x_16500) ;  /* 0x00000000000c7947 */ /* 0x000fea0003800000 */
.L_x_16519:
[----:B------:R-:W-:-:S04]  /*92b0*/  FSET.BF.EQ.FTZ.AND R0, R0, RZ, PT ;  /* 0x000000ff0000720a */ /* 0x000fc80003812000 */
[----:B------:R-:W-:-:S05]  /*92c0*/  F2FP.BF16.F32.PACK_AB R0, RZ, R0 ;  /* 0x00000000ff00723e */ /* 0x000fca00000010ff */
[----:B------:R0:W-:Y:S02]  /*92d0*/  STG.E.U16 desc[UR36][R2.64], R0 ;  /* 0x0000000002007986 */ /* 0x0001e4000c101524 */
.L_x_16500:
[----:B------:R-:W-:Y:S05]  /*92e0*/  BSYNC.RECONVERGENT B6 ;  /* 0x0000000000067941 */ /* 0x000fea0003800200 */
.L_x_16494:
[----:B------:R-:W-:-:S07]  /*92f0*/  VIADD R17, R17, 0x80 ;  /* 0x0000008011117836 */ /* 0x000fce0000000000 */
.L_x_16459:
[----:B------:R-:W-:Y:S05]  /*9300*/  BSYNC.RECONVERGENT B7 ;  /* 0x0000000000077941 */ /* 0x000fea0003800200 */
.L_x_16458:
        /* <DEDUP_REMOVED lines=306> */
.L_x_16526:
        /* <DEDUP_REMOVED lines=20> */
.L_x_16530:
[----:B------:R-:W2:Y:S02]  /*a770*/  LDG.E.U8 R2, desc[UR36][R2.64] ;  /* 0x0000002402027981 */ /* 0x000ea4000c1e1100 */
[----:B--2---:R-:W-:-:S04]  /*a780*/  I2FP.F32.U32 R0, R2 ;  /* 0x0000000200007245 */ /* 0x004fc80000201000 */
[----:B------:R-:W-:Y:S01]  /*a790*/  F2FP.BF16.F32.PACK_AB R0, RZ, R0 ;  /* 0x00000000ff00723e */ /* 0x000fe200000010ff */
[----:B------:R-:W-:Y:S06]  /*a7a0*/  BRA `(.L_x_16532) ;  /* 0x0000000c00a47947 */ /* 0x000fec0003800000 */
.L_x_16529:
        /* <DEDUP_REMOVED lines=10> */
.L_x_16534:
[----:B------:R-:W2:Y:S02]  /*a850*/  LDG.E R2, desc[UR36][R2.64] ;  /* 0x0000002402027981 */ /* 0x000ea4000c1e1900 */
[----:B--2---:R-:W-:-:S04]  /*a860*/  I2FP.F32.S32 R0, R2 ;  /* 0x0000000200007245 */ /* 0x004fc80000201400 */
[----:B------:R-:W-:Y:S01]  /*a870*/  F2FP.BF16.F32.PACK_AB R0, RZ, R0 ;  /* 0x00000000ff00723e */ /* 0x000fe200000010ff */
[----:B------:R-:W-:Y:S06]  /*a880*/  BRA `(.L_x_16532) ;  /* 0x0000000c006c7947 */ /* 0x000fec0003800000 */
.L_x_16533:
[----:B------:R-:W2:Y:S02]  /*a890*/  LDG.E.U16 R2, desc[UR36][R2.64] ;  /* 0x0000002402027981 */ /* 0x000ea4000c1e1500 */
[----:B--2---:R-:W0:Y:S02]  /*a8a0*/  I2F.S16 R0, R2 ;  /* 0x0000000200007306 */ /* 0x004e240000101400 */
[----:B0-----:R-:W-:Y:S01]  /*a8b0*/  F2FP.BF16.F32.PACK_AB R0, RZ, R0 ;  /* 0x00000000ff00723e */ /* 0x001fe200000010ff */
[----:B------:R-:W-:Y:S06]  /*a8c0*/  BRA `(.L_x_16532) ;  /* 0x0000000c005c7947 */ /* 0x000fec0003800000 */
.L_x_16528:
        /* <DEDUP_REMOVED lines=9> */
.L_x_16536:
[----:B------:R-:W2:Y:S02]  /*a960*/  LDG.E.U16 R0, desc[UR36][R2.64] ;  /* 0x0000002402007981 */ /* 0x000ea4000c1e1500 */
[----:B--2---:R-:W-:-:S05]  /*a970*/  HADD2.F32 R0, -RZ, R0.H0_H0 ;  /* 0x20000000ff007230 */ /* 0x004fca0000004100 */
[----:B------:R-:W-:Y:S01]  /*a980*/  F2FP.BF16.F32.PACK_AB R0, RZ, R0 ;  /* 0x00000000ff00723e */ /* 0x000fe200000010ff */
[----:B------:R-:W-:Y:S06]  /*a990*/  BRA `(.L_x_16532) ;  /* 0x0000000c00287947 */ /* 0x000fec0003800000 */
.L_x_16535:
        /* <DEDUP_REMOVED lines=9> */
.L_x_16538:
[----:B------:R-:W2:Y:S02]  /*aa30*/  LDG.E.U16 R2, desc[UR36][R2.64] ;  /* 0x0000002402027981 */ /* 0x000ea4000c1e1500 */
[----:B--2---:R-:W-:-:S05]  /*aa40*/  HADD2.F32 R0, -RZ, R2.H0_H0 ;  /* 0x20000002ff007230 */ /* 0x004fca0000004100 */
[----:B------:R-:W-:Y:S01]  /*aa50*/  F2FP.BF16.F32.PACK_AB R0, RZ, R0 ;  /* 0x00000000ff00723e */ /* 0x000fe200000010ff */
[----:B------:R-:W-:Y:S06]  /*aa60*/  BRA `(.L_x_16532) ;  /* 0x0000000800f47947 */ /* 0x000fec0003800000 */
.L_x_16537:
        /* <DEDUP_REMOVED lines=12> */
.L_x_16527:
        /* <DEDUP_REMOVED lines=13> */
.L_x_16541:
        /* <DEDUP_REMOVED lines=12> */
.L_x_16540:
        /* <DEDUP_REMOVED lines=27> */
.L_x_16543:
        /* <DEDUP_REMOVED lines=13> */
.L_x_16542:
[----:B------:R0:W5:Y:S01]  /*af40*/  LDG.E.U16 R0, desc[UR36][R2.64] ;  /* 0x0000002402007981 */ /* 0x000162000c1e1500 */
[----:B------:R-:W-:Y:S05]  /*af50*/  BRA `(.L_x_16532) ;  /* 0x0000000400b87947 */ /* 0x000fea0003800000 */
.L_x_16539:
        /* <DEDUP_REMOVED lines=12> */
.L_x_16546:
        /* <DEDUP_REMOVED lines=21> */
.L_x_16550:
[----:B------:R-:W-:Y:S05]  /*b170*/  BSYNC.RECONVERGENT B1 ;  /* 0x0000000000017941 */ /* 0x000fea0003800200 */
.L_x_16549:
[----:B------:R-:W-:Y:S02]  /*b180*/  SHF.L.U32 R0, R0, 0x14, RZ ;  /* 0x0000001400007819 */ /* 0x000fe400000006ff */
[----:B------:R-:W-:-:S04]  /*b190*/  LEA R2, R2, 0x3b800000, 0x17 ;  /* 0x3b80000002027811 */ /* 0x000fc800078eb8ff */
[----:B------:R-:W-:-:S07]  /*b1a0*/  LOP3.LUT R0, R2, R0, R7, 0xfe, !PT ;  /* 0x0000000002007212 */ /* 0x000fce00078efe07 */
.L_x_16548:
[----:B------:R-:W-:Y:S05]  /*b1b0*/  BSYNC.RECONVERGENT B0 ;  /* 0x0000000000007941 */ /* 0x000fea0003800200 */
.L_x_16547:
[----:B------:R-:W-:Y:S01]  /*b1c0*/  F2FP.BF16.F32.PACK_AB R0, RZ, R0 ;  /* 0x00000000ff00723e */ /* 0x000fe200000010ff */
[----:B------:R-:W-:Y:S06]  /*b1d0*/  BRA `(.L_x_16532) ;  /* 0x0000000400187947 */ /* 0x000fec0003800000 */
.L_x_16545:
        /* <DEDUP_REMOVED lines=21> */
.L_x_16554:
[----:B------:R-:W-:Y:S05]  /*b330*/  BSYNC.RECONVERGENT B1 ;  /* 0x0000000000017941 */ /* 0x000fea0003800200 */
.L_x_16553:
[----:B------:R-:W-:Y:S01]  /*b340*/  IMAD.SHL.U32 R0, R0, 0x200000, RZ ;  /* 0x0020000000007824 */ /* 0x000fe200078e00ff */
[----:B------:R-:W-:-:S04]  /*b350*/  LEA R2, R2, 0x37800000, 0x17 ;  /* 0x3780000002027811 */ /* 0x000fc800078eb8ff */
[----:B------:R-:W-:-:S07]  /*b360*/  LOP3.LUT R0, R2, R0, R7, 0xfe, !PT ;  /* 0x0000000002007212 */ /* 0x000fce00078efe07 */
.L_x_16552:
[----:B------:R-:W-:Y:S05]  /*b370*/  BSYNC.RECONVERGENT B0 ;  /* 0x0000000000007941 */ /* 0x000fea0003800200 */
.L_x_16551:
[----:B------:R-:W-:Y:S01]  /*b380*/  F2FP.BF16.F32.PACK_AB R0, RZ, R0 ;  /* 0x00000000ff00723e */ /* 0x000fe200000010ff */
[----:B------:R-:W-:Y:S06]  /*b390*/  BRA `(.L_x_16532) ;  /* 0x0000000000a87947 */ /* 0x000fec0003800000 */
.L_x_16544:
        /* <DEDUP_REMOVED lines=14> */
.L_x_16558:
[----:B------:R-:W-:Y:S05]  /*b480*/  BSYNC.RECONVERGENT B0 ;  /* 0x0000000000007941 */ /* 0x000fea0003800200 */
.L_x_16557:
[----:B------:R-:W-:Y:S01]  /*b490*/  F2FP.BF16.F32.PACK_AB R0, RZ, R0 ;  /* 0x00000000ff00723e */ /* 0x000fe200000010ff */
[----:B------:R-:W-:Y:S06]  /*b4a0*/  BRA `(.L_x_16532) ;  /* 0x0000000000647947 */ /* 0x000fec0003800000 */
.L_x_16531:
        /* <DEDUP_REMOVED lines=16> */
.L_x_16559:
[----:B------:R-:W-:Y:S01]  /*b5b0*/  PRMT R0, RZ, 0x7610, R0 ;  /* 0x00007610ff007816 */ /* 0x000fe20000000000 */
[----:B------:R-:W-:Y:S06]  /*b5c0*/  BRA `(.L_x_16532) ;  /* 0x00000000001c7947 */ /* 0x000fec0003800000 */
.L_x_16556:
[----:B------:R-:W2:Y:S02]  /*b5d0*/  LDG.E.64 R2, desc[UR36][R2.64] ;  /* 0x0000002402027981 */ /* 0x000ea4000c1e1b00 */
[----:B--2---:R-:W0:Y:S02]  /*b5e0*/  I2F.U64 R0, R2 ;  /* 0x0000000200007312 */ /* 0x004e240000301000 */
[----:B0-----:R-:W-:Y:S01]  /*b5f0*/  F2FP.BF16.F32.PACK_AB R0, RZ, R0 ;  /* 0x00000000ff00723e */ /* 0x001fe200000010ff */
[----:B------:R-:W-:Y:S06]  /*b600*/  BRA `(.L_x_16532) ;  /* 0x00000000000c7947 */ /* 0x000fec0003800000 */
.L_x_16555:
[----:B------:R-:W2:Y:S02]  /*b610*/  LDG.E R2, desc[UR36][R2.64] ;  /* 0x0000002402027981 */ /* 0x000ea4000c1e1900 */
[----:B--2---:R-:W-:-:S04]  /*b620*/  I2FP.F32.U32 R0, R2 ;  /* 0x0000000200007245 */ /* 0x004fc80000201000 */
[----:B------:R-:W-:-:S07]  /*b630*/  F2FP.BF16.F32.PACK_AB R0, RZ, R0 ;  /* 0x00000000ff00723e */ /* 0x000fce00000010ff */
.L_x_16532:
[----:B------:R-:W-:Y:S01]  /*b640*/  UPRMT UR4, UR42, 0x9910, URZ ;  /* 0x000099102a047896 */ /* 0x000fe200080000ff */
[----:B-----5:R-:W-:-:S03]  /*b650*/  SHF.L.U32 R0, R0, 0x10, RZ ;  /* 0x0000001000007819 */ /* 0x020fc600000006ff */
[----:B------:R-:W-:Y:S01]  /*b660*/  UISETP.GT.AND UP0, UPT, UR4, 0x9, UPT ;  /* 0x000000090400788c */ /* 0x000fe2000bf04270 */
[----:B------:R-:W-:-:S04]  /*b670*/  FSETP.NEU.FTZ.AND P0, PT, R0, RZ, PT ;  /* 0x000000ff0000720b */ /* 0x000fc80003f1d000 */
[----:B0-----:R-:W-:-:S04]  /*b680*/  SEL R2, RZ, 0x1, P0 ;  /* 0x00000001ff027807 */ /* 0x001fc80000000000 */
        /* <DEDUP_REMOVED lines=11> */
.L_x_16563:
[----:B------:R-:W-:Y:S01]  /*b740*/  STG.E.U8 desc[UR36][R16.64], R2 ;  /* 0x0000000210007986 */ /* 0x000fe2000c101124 */
[----:B------:R-:W-:Y:S05]  /*b750*/  EXIT ;  /* 0x000000000000794d */ /* 0x000fea0003800000 */
.L_x_16562:
        /* <DEDUP_REMOVED lines=9> */
.L_x_16566:
[----:B------:R-:W-:Y:S01]  /*b7f0*/  STG.E desc[UR36][R16.64], R2 ;  /* 0x0000000210007986 */ /* 0x000fe2000c101924 */
[----:B------:R-:W-:Y:S05]  /*b800*/  EXIT ;  /* 0x000000000000794d */ /* 0x000fea0003800000 */
.L_x_16565:
[----:B------:R-:W-:Y:S01]  /*b810*/  STG.E.U16 desc[UR36][R16.64], R2 ;  /* 0x0000000210007986 */ /* 0x000fe2000c101524 */
[----:B------:R-:W-:Y:S05]  /*b820*/  EXIT ;  /* 0x000000000000794d */ /* 0x000fea0003800000 */
.L_x_16561:
[----:B------:R-:W-:-:S09]  /*b830*/  UISETP.GT.AND UP0, UPT, UR4, 0x6, UPT ;  /* 0x000000060400788c */ /* 0x000fd2000bf04270 */
[----:B------:R-:W-:Y:S05]  /*b840*/  BRA.U UP0, `(.L_x_16567) ;  /* 0x00000001002c7547 */ /* 0x000fea000b800000 */
[----:B------:R-:W-:-:S09]  /*b850*/  UISETP.NE.AND UP0, UPT, UR4, 0x5, UPT ;  /* 0x000000050400788c */ /* 0x000fd2000bf05270 */
[----:B------:R-:W-:Y:S05]  /*b860*/  BRA.U !UP0, `(.L_x_16568) ;  /* 0x0000000108147547 */ /* 0x000fea000b800000 */
[----:B------:R-:W-:-:S09]  /*b870*/  UISETP.NE.AND UP0, UPT, UR4, 0x6, UPT ;  /* 0x000000060400788c */ /* 0x000fd2000bf05270 */
[----:B------:R-:W-:Y:S05]  /*b880*/  BRA.U UP0, `(.L_x_16564) ;  /* 0x0000000500ec7547 */ /* 0x000fea000b800000 */
[----:B------:R-:W-:-:S05]  /*b890*/  FSET.BF.EQ.FTZ.AND R3, R0, RZ, PT ;  /* 0x000000ff0003720a */ /* 0x000fca0003812000 */
[----:B------:R-:W-:Y:S01]  /*b8a0*/  STG.E desc[UR36][R16.64], R3 ;  /* 0x0000000310007986 */ /* 0x000fe2000c101924 */
[----:B------:R-:W-:Y:S05]  /*b8b0*/  EXIT ;  /* 0x000000000000794d */ /* 0x000fea0003800000 */
.L_x_16568:
[----:B------:R-:W-:-:S04]  /*b8c0*/  FSET.BF.EQ.FTZ.AND R0, R0, RZ, PT ;  /* 0x000000ff0000720a */ /* 0x000fc80003812000 */
[----:B------:R-:W-:-:S05]  /*b8d0*/  F2FP.F16.F32.PACK_AB R0, RZ, R0 ;  /* 0x00000000ff00723e */ /* 0x000fca00000000ff */
[----:B------:R-:W-:Y:S01]  /*b8e0*/  STG.E.U16 desc[UR36][R16.64], R0 ;  /* 0x0000000010007986 */ /* 0x000fe2000c101524 */
[----:B------:R-:W-:Y:S05]  /*b8f0*/  EXIT ;  /* 0x000000000000794d */ /* 0x000fea0003800000 */
.L_x_16567:
        /* <DEDUP_REMOVED lines=8> */
[----:B------:R-:W-:Y:S01]  /*b980*/  STG.E.64 desc[UR36][R16.64], R2 ;  /* 0x0000000210007986 */ /* 0x000fe2000c101b24 */
[----:B------:R-:W-:Y:S05]  /*b990*/  EXIT ;  /* 0x000000000000794d */ /* 0x000fea0003800000 */
.L_x_16570:
[----:B------:R-:W-:-:S04]  /*b9a0*/  FSET.BF.EQ.FTZ.AND R0, R0, RZ, PT ;  /* 0x000000ff0000720a */ /* 0x000fc80003812000 */
[----:B------:R-:W-:-:S04]  /*b9b0*/  F2FP.F16.F32.PACK_AB R3, RZ, R0 ;  /* 0x00000000ff03723e */ /* 0x000fc800000000ff */
[----:B------:R-:W-:-:S05]  /*b9c0*/  PRMT R3, R3, 0x5410, RZ ;  /* 0x0000541003037816 */ /* 0x000fca00000000ff */
[----:B------:R-:W-:Y:S01]  /*b9d0*/  STG.E desc[UR36][R16.64], R3 ;  /* 0x0000000310007986 */ /* 0x000fe2000c101924 */
[----:B------:R-:W-:Y:S05]  /*b9e0*/  EXIT ;  /* 0x000000000000794d */ /* 0x000fea0003800000 */
.L_x_16569:
[----:B------:R-:W-:Y:S02]  /*b9f0*/  FSEL R3, RZ, 1.875, P0 ;  /* 0x3ff00000ff037808 */ /* 0x000fe40000000000 */
[----:B------:R-:W-:-:S05]  /*ba00*/  MOV R2, RZ ;  /* 0x000000ff00027202 */ /* 0x000fca0000000f00 */
[----:B------:R-:W-:Y:S01]  /*ba10*/  STG.E.64 desc[UR36][R16.64], R2 ;  /* 0x0000000210007986 */ /* 0x000fe2000c101b24 */
[----:B------:R-:W-:Y:S05]  /*ba20*/  EXIT ;  /* 0x000000000000794d */ /* 0x000fea0003800000 */
.L_x_16560:
        /* <DEDUP_REMOVED lines=12> */
.L_x_16574:
        /* <DEDUP_REMOVED lines=16> */
.L_x_16577:
[----:B------:R-:W-:-:S07]  /*bbf0*/  PRMT R8, R0, 0x7610, R8 ;  /* 0x0000761000087816 */ /* 0x000fce0000000008 */
.L_x_16576:
[----:B------:R-:W-:Y:S05]  /*bc00*/  BSYNC.RECONVERGENT B0 ;  /* 0x0000000000007941 */ /* 0x000fea0003800200 */
.L_x_16575:
[----:B------:R-:W-:Y:S01]  /*bc10*/  STG.E.U8 desc[UR36][R16.64], R8 ;  /* 0x0000000810007986 */ /* 0x000fe2000c101124 */
[----:B------:R-:W-:Y:S05]  /*bc20*/  EXIT ;  /* 0x000000000000794d */ /* 0x000fea0003800000 */
.L_x_16573:
        /* <DEDUP_REMOVED lines=16> */
.L_x_16580:
[----:B------:R-:W-:-:S07]  /*bd30*/  PRMT R8, R0, 0x7610, R8 ;  /* 0x0000761000087816 */ /* 0x000fce0000000008 */
.L_x_16579:
[----:B------:R-:W-:Y:S05]  /*bd40*/  BSYNC.RECONVERGENT B0 ;  /* 0x0000000000007941 */ /* 0x000fea0003800200 */
.L_x_16578:
[----:B------:R-:W-:Y:S01]  /*bd50*/  STG.E.U8 desc[UR36][R16.64], R8 ;  /* 0x0000000810007986 */ /* 0x000fe2000c101124 */
[----:B------:R-:W-:Y:S05]  /*bd60*/  EXIT ;  /* 0x000000000000794d */ /* 0x000fea0003800000 */
.L_x_16572:
        /* <DEDUP_REMOVED lines=21> */
.L_x_16582:
[----:B------:R-:W-:-:S05]  /*bec0*/  IMAD.MOV.U32 R3, RZ, RZ, RZ ;  /* 0x000000ffff037224 */ /* 0x000fca00078e00ff */
[----:B------:R-:W-:Y:S01]  /*bed0*/  STG.E.64 desc[UR36][R16.64], R2 ;  /* 0x0000000210007986 */ /* 0x000fe2000c101b24 */
[----:B------:R-:W-:Y:S05]  /*bee0*/  EXIT ;  /* 0x000000000000794d */ /* 0x000fea0003800000 */
.L_x_16581:
[----:B------:R-:W-:Y:S01]  /*bef0*/  STG.E desc[UR36][R16.64], R2 ;  /* 0x0000000210007986 */ /* 0x000fe2000c101924 */
[----:B------:R-:W-:Y:S05]  /*bf00*/  EXIT ;  /* 0x000000000000794d */ /* 0x000fea0003800000 */
.L_x_16571:
        /* <DEDUP_REMOVED lines=8> */
.L_x_16584:
[----:B------:R-:W-:Y:S02]  /*bf90*/  FSEL R5, RZ, 1.875, P0 ;  /* 0x3ff00000ff057808 */ /* 0x000fe40000000000 */
[----:B------:R-:W-:Y:S01]  /*bfa0*/  CS2R R6, SRZ ;  /* 0x0000000000067805 */ /* 0x000fe2000001ff00 */
[----:B------:R-:W-:-:S05]  /*bfb0*/  IMAD.MOV.U32 R4, RZ, RZ, RZ ;  /* 0x000000ffff047224 */ /* 0x000fca00078e00ff */
[----:B------:R-:W-:Y:S01]  /*bfc0*/  STG.E.128 desc[UR36][R16.64], R4 ;  /* 0x0000000410007986 */ /* 0x000fe2000c101d24 */
[----:B------:R-:W-:Y:S05]  /*bfd0*/  EXIT ;  /* 0x000000000000794d */ /* 0x000fea0003800000 */
.L_x_16583:
[----:B------:R-:W-:-:S09]  /*bfe0*/  UISETP.NE.AND UP0, UPT, UR4, 0xf, UPT ;  /* 0x0000000f0400788c */ /* 0x000fd2000bf05270 */
[----:B------:R-:W-:Y:S05]  /*bff0*/  BRA.U !UP0, `(.L_x_16585) ;  /* 0x0000000108d47547 */ /* 0x000fea000b800000 */
[----:B------:R-:W-:-:S09]  /*c000*/  UISETP.NE.AND UP0, UPT, UR4, 0x17, UPT ;  /* 0x000000170400788c */ /* 0x000fd2000bf05270 */
[----:B------:R-:W-:Y:S05]  /*c010*/  BRA.U !UP0, `(.L_x_16586) ;  /* 0x0000000108847547 */ /* 0x000fea000b800000 */
[----:B------:R-:W-:-:S09]  /*c020*/  UISETP.NE.AND UP0, UPT, UR4, 0x18, UPT ;  /* 0x000000180400788c */ /* 0x000fd2000bf05270 */
[----:B------:R-:W-:Y:S05]  /*c030*/  BRA.U !UP0, `(.L_x_16587) ;  /* 0x0000000108447547 */ /* 0x000fea000b800000 */
.L_x_16564:
        /* <DEDUP_REMOVED lines=16> */
.L_x_16588:
[----:B------:R-:W-:Y:S05]  /*c140*/  EXIT ;  /* 0x000000000000794d */ /* 0x000fea0003800000 */
.L_x_16587:
[----:B------:R-:W-:Y:S01]  /*c150*/  FSET.BF.EQ.FTZ.AND R5, R0, RZ, PT ;  /* 0x000000ff0005720a */ /* 0x000fe20003812000 */
        /* <DEDUP_REMOVED lines=10> */
.L_x_16590:
[----:B------:R-:W-:Y:S05]  /*c200*/  BSYNC.RECONVERGENT B0 ;  /* 0x0000000000007941 */ /* 0x000fea0003800200 */
.L_x_16589:
[----:B------:R-:W-:Y:S01]  /*c210*/  STG.E.U8 desc[UR36][R16.64], R3 ;  /* 0x0000000310007986 */ /* 0x000fe2000c101124 */
[----:B------:R-:W-:Y:S05]  /*c220*/  EXIT ;  /* 0x000000000000794d */ /* 0x000fea0003800000 */
.L_x_16586:
[----:B------:R-:W-:-:S04]  /*c230*/  FSET.BF.EQ.FTZ.AND R5, R0, RZ, PT ;  /* 0x000000ff0005720a */ /* 0x000fc80003812000 */
        /* <DEDUP_REMOVED lines=12> */
.L_x_16591:
[----:B------:R-:W-:Y:S01]  /*c300*/  IMAD.MOV.U32 R3, RZ, RZ, 0x7f ;  /* 0x0000007fff037424 */ /* 0x000fe200078e00ff */
[----:B------:R-:W-:-:S04]  /*c310*/  ISETP.GT.U32.AND P0, PT, R5, 0x7f800000, PT ;  /* 0x7f8000000500780c */ /* 0x000fc80003f04070 */
[----:B------:R-:W-:-:S05]  /*c320*/  SEL R3, R3, 0x7c, P0 ;  /* 0x0000007c03037807 */ /* 0x000fca0000000000 */
[----:B------:R-:W-:Y:S01]  /*c330*/  STG.E.U8 desc[UR36][R16.64], R3 ;  /* 0x0000000310007986 */ /* 0x000fe2000c101124 */
[----:B------:R-:W-:Y:S05]  /*c340*/  EXIT ;  /* 0x000000000000794d */ /* 0x000fea0003800000 */
.L_x_16585:
[----:B------:R-:W-:-:S04]  /*c350*/  FSET.BF.EQ.FTZ.AND R0, R0, RZ, PT ;  /* 0x000000ff0000720a */ /* 0x000fc80003812000 */
[----:B------:R-:W-:-:S05]  /*c360*/  F2FP.BF16.F32.PACK_AB R0, RZ, R0 ;  /* 0x00000000ff00723e */ /* 0x000fca00000010ff */
[----:B------:R-:W-:Y:S01]  /*c370*/  STG.E.U16 desc[UR36][R16.64], R0 ;  /* 0x0000000010007986 */ /* 0x000fe2000c101524 */
[----:B------:R-:W-:Y:S05]  /*c380*/  EXIT ;  /* 0x000000000000794d */ /* 0x000fea0003800000 */
.L_x_16592:
        /* <DEDUP_REMOVED lines=15> */
.L_x_23412:


//--------------------- .text._ZN2at6native27unrolled_elementwise_kernelIZZZNS0_23logical_not_kernel_cudaERNS_18TensorIteratorBaseEENKUlvE0_clEvENKUlvE10_clEvEUlN3c108BFloat16EE_St5arrayIPcLm2EELi4E23TrivialOffsetCalculatorILi1EjESD_NS0_6memory12LoadWithCastILi1EEENSE_13StoreWithCastILi1EEEEEviT_T0_T2_T3_T4_T5_ --------------------------
	.section	.text._ZN2at6native27unrolled_elementwise_kernelIZZZNS0_23logical_not_kernel_cudaERNS_18TensorIteratorBaseEENKUlvE0_clEvENKUlvE10_clEvEUlN3c108BFloat16EE_St5arrayIPcLm2EELi4E23TrivialOffsetCalculatorILi1EjESD_NS0_6memory12LoadWithCastILi1EEENSE_13StoreWithCastILi1EEEEEviT_T0_T2_T3_T4_T5_,"ax",@progbits
	.align	128
        .global         _ZN2at6native27unrolled_elementwise_kernelIZZZNS0_23logical_not_kernel_cudaERNS_18TensorIteratorBaseEENKUlvE0_clEvENKUlvE10_clEvEUlN3c108BFloat16EE_St5arrayIPcLm2EELi4E23TrivialOffsetCalculatorILi1EjESD_NS0_6memory12LoadWithCastILi1EEENSE_13StoreWithCastILi1EEEEEviT_T0_T2_T3_T4_T5_
        .type           _ZN2at6native27unrolled_elementwise_kernelIZZZNS0_23logical_not_kernel_cudaERNS_18TensorIteratorBaseEENKUlvE0_clEvENKUlvE10_clEvEUlN3c108BFloat16EE_St5arrayIPcLm2EELi4E23TrivialOffsetCalculatorILi1EjESD_NS0_6memory12LoadWithCastILi1EEENSE_13StoreWithCastILi1EEEEEviT_T0_T2_T3_T4_T5_,@function
        .size           _ZN2at6native27unrolled_elementwise_kernelIZZZNS0_23logical_not_kernel_cudaERNS_18TensorIteratorBaseEENKUlvE0_clEvENKUlvE10_clEvEUlN3c108BFloat16EE_St5arrayIPcLm2EELi4E23TrivialOffsetCalculatorILi1EjESD_NS0_6memory12LoadWithCastILi1EEENSE_13StoreWithCastILi1EEEEEviT_T0_T2_T3_T4_T5_,(.L_x_23413 - _ZN2at6native27unrolled_elementwise_kernelIZZZNS0_23logical_not_kernel_cudaERNS_18TensorIteratorBaseEENKUlvE0_clEvENKUlvE10_clEvEUlN3c108BFloat16EE_St5arrayIPcLm2EELi4E23TrivialOffsetCalculatorILi1EjESD_NS0_6memory12LoadWithCastILi1EEENSE_13StoreWithCastILi1EEEEEviT_T0_T2_T3_T4_T5_)
        .other          _ZN2at6native27unrolled_elementwise_kernelIZZZNS0_23logical_not_kernel_cudaERNS_18TensorIteratorBaseEENKUlvE0_clEvENKUlvE10_clEvEUlN3c108BFloat16EE_St5arrayIPcLm2EELi4E23TrivialOffsetCalculatorILi1EjESD_NS0_6memory12LoadWithCastILi1EEENSE_13StoreWithCastILi1EEEEEviT_T0_T2_T3_T4_T5_,@"STO_CUDA_ENTRY STV_DEFAULT"
_ZN2at6native27unrolled_elementwise_kernelIZZZNS0_23logical_not_kernel_cudaERNS_18TensorIteratorBaseEENKUlvE0_clEvENKUlvE10_clEvEUlN3c108BFloat16EE_St5arrayIPcLm2EELi4E23TrivialOffsetCalculatorILi1EjESD_NS0_6memory12LoadWithCastILi1EEENSE_13StoreWithCastILi1EEEEEviT_T0_T2_T3_T4_T5_:
.text._ZN2at6native27unrolled_elementwise_kernelIZZZNS0_23logical_not_kernel_cudaERNS_18TensorIteratorBaseEENKUlvE0_clEvENKUlvE10_clEvEUlN3c108BFloat16EE_St5arrayIPcLm2EELi4E23TrivialOffsetCalculatorILi1EjESD_NS0_6memory12LoadWithCastILi1EEENSE_13StoreWithCastILi1EEEEEviT_T0_T2_T3_T4_T5_:
        /* <DEDUP_REMOVED lines=34> */
.L_x_16598:
[----:B------:R-:W2:Y:S02]  /*0220*/  LDG.E.U8 R4, desc[UR36][R4.64] ;  /* 0x0000002404047981 */ /* 0x000ea4000c1e1100 */
[----:B--2---:R-:W-:-:S04]  /*0230*/  I2FP.F32.U32 R0, R4 ;  /* 0x0000000400007245 */ /* 0x004fc80000201000 */
[----:B------:R-:W-:-:S04]  /*0240*/  F2FP.BF16.F32.PACK_AB R0, RZ, R0 ;  /* 0x00000000ff00723e */ /* 0x000fc800000010ff */
[----:B------:R-:W-:Y:S01]  /*0250*/  PRMT R22, R0, 0x7610, R22 ;  /* 0x0000761000167816 */ /* 0x000fe20000000016 */
[----:B------:R-:W-:Y:S06]  /*0260*/  BRA `(.L_x_16600) ;  /* 0x0000000c00e47947 */ /* 0x000fec0003800000 */
.L_x_16597:
        /* <DEDUP_REMOVED lines=11> */
.L_x_16602:
[----:B------:R-:W2:Y:S02]  /*0320*/  LDG.E R4, desc[UR36][R4.64] ;  /* 0x0000002404047981 */ /* 0x000ea4000c1e1900 */
[----:B--2---:R-:W-:-:S04]  /*0330*/  I2FP.F32.S32 R0, R4 ;  /* 0x0000000400007245 */ /* 0x004fc80000201400 */
[----:B------:R-:W-:-:S04]  /*0340*/  F2FP.BF16.F32.PACK_AB R0, RZ, R0 ;  /* 0x00000000ff00723e */ /* 0x000fc800000010ff */
[----:B------:R-:W-:Y:S01]  /*0350*/  PRMT R22, R0, 0x7610, R22 ;  /* 0x0000761000167816 */ /* 0x000fe20000000016 */
[----:B------:R-:W-:Y:S06]  /*0360*/  BRA `(.L_x_16600) ;  /* 0x0000000c00a47947 */ /* 0x000fec0003800000 */
.L_x_16601:
[----:B------:R-:W2:Y:S02]  /*0370*/  LDG.E.U16 R4, desc[UR36][R4.64] ;  /* 0x0000002404047981 */ /* 0x000ea4000c1e1500 */
[----:B--2---:R-:W0:Y:S02]  /*0380*/  I2F.S16 R0, R4 ;  /* 0x0000000400007306 */ /* 0x004e240000101400 */
[----:B0-----:R-:W-:-:S04]  /*0390*/  F2FP.BF16.F32.PACK_AB R0, RZ, R0 ;  /* 0x00000000ff00723e */ /* 0x001fc800000010ff */
[----:B------:R-:W-:Y:S01]  /*03a0*/  PRMT R22, R0, 0x7610, R22 ;  /* 0x0000761000167816 */ /* 0x000fe20000000016 */
[----:B------:R-:W-:Y:S06]  /*03b0*/  BRA `(.L_x_16600) ;  /* 0x0000000c00907947 */ /* 0x000fec0003800000 */
.L_x_16596:
        /* <DEDUP_REMOVED lines=9> */
.L_x_16604:
[----:B------:R-:W2:Y:S02]  /*0450*/  LDG.E.U16 R0, desc[UR36][R4.64] ;  /* 0x0000002404007981 */ /* 0x000ea4000c1e1500 */
[----:B--2---:R-:W-:-:S05]  /*0460*/  HADD2.F32 R0, -RZ, R0.H0_H0 ;  /* 0x20000000ff007230 */ /* 0x004fca0000004100 */
[----:B------:R-:W-:-:S04]  /*0470*/  F2FP.BF16.F32.PACK_AB R0, RZ, R0 ;  /* 0x00000000ff00723e */ /* 0x000fc800000010ff */
[----:B------:R-:W-:Y:S01]  /*0480*/  PRMT R22, R0, 0x7610, R22 ;  /* 0x0000761000167816 */ /* 0x000fe20000000016 */
[----:B------:R-:W-:Y:S06]  /*0490*/  BRA `(.L_x_16600) ;  /* 0x0000000c00587947 */ /* 0x000fec0003800000 */
.L_x_16603:
        /* <DEDUP_REMOVED lines=9> */
.L_x_16606:
[----:B------:R-:W2:Y:S02]  /*0530*/  LDG.E.U16 R4, desc[UR36][R4.64] ;  /* 0x0000002404047981 */ /* 0x000ea4000c1e1500 */
[----:B--2---:R-:W-:-:S05]  /*0540*/  HADD2.F32 R0, -RZ, R4.H0_H0 ;  /* 0x20000004ff007230 */ /* 0x004fca0000004100 */
[----:B------:R-:W-:-:S04]  /*0550*/  F2FP.BF16.F32.PACK_AB R0, RZ, R0 ;  /* 0x00000000ff00723e */ /* 0x000fc800000010ff */
[----:B------:R-:W-:Y:S01]  /*0560*/  PRMT R22, R0, 0x7610, R22 ;  /* 0x0000761000167816 */ /* 0x000fe20000000016 */
[----:B------:R-:W-:Y:S06]  /*0570*/  BRA `(.L_x_16600) ;  /* 0x0000000c00207947 */ /* 0x000fec0003800000 */
.L_x_16605:
        /* <DEDUP_REMOVED lines=13> */
.L_x_16595:
        /* <DEDUP_REMOVED lines=14> */
.L_x_16609:
        /* <DEDUP_REMOVED lines=13> */
.L_x_16608:
        /* <DEDUP_REMOVED lines=27> */
.L_x_16611:
        /* <DEDUP_REMOVED lines=15> */
.L_x_16610:
[----:B------:R0:W5:Y:S01]  /*0aa0*/  LDG.E.U16 R22, desc[UR36][R4.64] ;  /* 0x0000002404167981 */ /* 0x000162000c1e1500 */
[----:B------:R-:W-:Y:S05]  /*0ab0*/  BRA `(.L_x_16600) ;  /* 0x0000000400d07947 */ /* 0x000fea0003800000 */
.L_x_16607:
        /* <DEDUP_REMOVED lines=13> */
.L_x_16614:
        /* <DEDUP_REMOVED lines=21> */
.L_x_16618:
[----:B------:R-:W-:Y:S05]  /*0ce0*/  BSYNC.RECONVERGENT B1 ;  /* 0x0000000000017941 */ /* 0x000fea0003800200 */
.L_x_16617:
[----:B------:R-:W-:Y:S01]  /*0cf0*/  IMAD.SHL.U32 R0, R0, 0x100000, RZ ;  /* 0x0010000000007824 */ /* 0x000fe200078e00ff */
[----:B------:R-:W-:-:S04]  /*0d00*/  LEA R3, R3, 0x3b800000, 0x17 ;  /* 0x3b80000003037811 */ /* 0x000fc800078eb8ff */
[----:B------:R-:W-:-:S07]  /*0d10*/  LOP3.LUT R0, R3, R0, R7, 0xfe, !PT ;  /* 0x0000000003007212 */ /* 0x000fce00078efe07 */
.L_x_16616:
[----:B------:R-:W-:Y:S05]  /*0d20*/  BSYNC.RECONVERGENT B0 ;  /* 0x0000000000007941 */ /* 0x000fea0003800200 */
.L_x_16615:
[----:B------:R-:W-:-:S04]  /*0d30*/  F2FP.BF16.F32.PACK_AB R0, RZ, R0 ;  /* 0x00000000ff00723e */ /* 0x000fc800000010ff */
[----:B------:R-:W-:Y:S01]  /*0d40*/  PRMT R22, R0, 0x7610, R22 ;  /* 0x0000761000167816 */ /* 0x000fe20000000016 */
[----:B------:R-:W-:Y:S06]  /*0d50*/  BRA `(.L_x_16600) ;  /* 0x0000000400287947 */ /* 0x000fec0003800000 */
.L_x_16613:
        /* <DEDUP_REMOVED lines=21> */
.L_x_16622:
[----:B------:R-:W-:Y:S05]  /*0eb0*/  BSYNC.RECONVERGENT B1 ;  /* 0x0000000000017941 */ /* 0x000fea0003800200 */
.L_x_16621:
[----:B------:R-:W-:Y:S01]  /*0ec0*/  IMAD.SHL.U32 R0, R0, 0x200000, RZ ;  /* 0x0020000000007824 */ /* 0x000fe200078e00ff */
[----:B------:R-:W-:-:S04]  /*0ed0*/  LEA R3, R3, 0x37800000, 0x17 ;  /* 0x3780000003037811 */ /* 0x000fc800078eb8ff */
[----:B------:R-:W-:-:S07]  /*0ee0*/  LOP3.LUT R0, R3, R0, R7, 0xfe, !PT ;  /* 0x0000000003007212 */ /* 0x000fce00078efe07 */
.L_x_16620:
[----:B------:R-:W-:Y:S05]  /*0ef0*/  BSYNC.RECONVERGENT B0 ;  /* 0x0000000000007941 */ /* 0x000fea0003800200 */
.L_x_16619:
[----:B------:R-:W-:-:S04]  /*0f00*/  F2FP.BF16.F32.PACK_AB R0, RZ, R0 ;  /* 0x00000000ff00723e */ /* 0x000fc800000010ff */
[----:B------:R-:W-:Y:S01]  /*0f10*/  PRMT R22, R0, 0x7610, R22 ;  /* 0x0000761000167816 */ /* 0x000fe20000000016 */
[----:B------:R-:W-:Y:S06]  /*0f20*/  BRA `(.L_x_16600) ;  /* 0x0000000000b47947 */ /* 0x000fec0003800000 */
.L_x_16612:
[----:B------:R-:W-:-:S09]  /*0f30*/  UISETP.NE.AND UP0, UPT, UR4, 0x1c, UPT ;  /* 0x0000001c0400788c */ /* 0x000fd2000bf05270 */
[----:B------:R-:W-:Y:S05]  /*0f40*/  BRA.U !UP0, `(.L_x_16623) ;  /* 0x00000001089c7547 */ /* 0x000fea000b800000 */
[----:B------:R-:W-:-:S09]  /*0f50*/  UISETP.NE.AND UP0, UPT, UR4, 0x1d, UPT ;  /* 0x0000001d0400788c */ /* 0x000fd2000bf05270 */
[----:B------:R-:W-:Y:S05]  /*0f60*/  BRA.U !UP0, `(.L_x_16624) ;  /* 0x0000000108807547 */ /* 0x000fea000b800000 */
[----:B------:R-:W-:-:S09]  /*0f70*/  UISETP.NE.AND UP0, UPT, UR4, 0x2c, UPT ;  /* 0x0000002c0400788c */ /* 0x000fd2000bf05270 */
[----:B------:R-:W-:Y:S05]  /*0f80*/  BRA.U !UP0, `(.L_x_16625) ;  /* 0x0000000108487547 */ /* 0x000fea000b800000 */
.L_x_16599:
        /* <DEDUP_REMOVED lines=16> */
.L_x_16626:
[----:B------:R-:W-:Y:S01]  /*1090*/  PRMT R22, RZ, 0x7610, R22 ;  /* 0x00007610ff167816 */ /* 0x000fe20000000016 */
[----:B------:R-:W-:Y:S06]  /*10a0*/  BRA `(.L_x_16600) ;  /* 0x0000000000547947 */ /* 0x000fec0003800000 */
.L_x_16625:
        /* <DEDUP_REMOVED lines=8> */
.L_x_16628:
[----:B------:R-:W-:Y:S05]  /*1130*/  BSYNC.RECONVERGENT B0 ;  /* 0x0000000000007941 */ /* 0x000fea0003800200 */
.L_x_16627:
[----:B------:R-:W-:-:S04]  /*1140*/  F2FP.BF16.F32.PACK_AB R0, RZ, R0 ;  /* 0x00000000ff00723e */ /* 0x000fc800000010ff */
[----:B------:R-:W-:Y:S01]  /*1150*/  PRMT R22, R0, 0x7610, R22 ;  /* 0x0000761000167816 */ /* 0x000fe20000000016 */
[----:B------:R-:W-:Y:S06]  /*1160*/  BRA `(.L_x_16600) ;  /* 0x0000000000247947 */ /* 0x000fec0003800000 */
.L_x_16624:
[----:B------:R-:W2:Y:S02]  /*1170*/  LDG.E.64 R4, desc[UR36][R4.64] ;  /* 0x0000002404047981 */ /* 0x000ea4000c1e1b00 */
[----:B--2---:R-:W0:Y:S02]  /*1180*/  I2F.U64 R0, R4 ;  /* 0x0000000400007312 */ /* 0x004e240000301000 */
[----:B0-----:R-:W-:-:S04]  /*1190*/  F2FP.BF16.F32.PACK_AB R0, RZ, R0 ;  /* 0x00000000ff00723e */ /* 0x001fc800000010ff */
[----:B------:R-:W-:Y:S01]  /*11a0*/  PRMT R22, R0, 0x7610, R22 ;  /* 0x0000761000167816 */ /* 0x000fe20000000016 */
[----:B------:R-:W-:Y:S06]  /*11b0*/  BRA `(.L_x_16600) ;  /* 0x0000000000107947 */ /* 0x000fec0003800000 */
.L_x_16623:
[----:B------:R-:W2:Y:S02]  /*11c0*/  LDG.E R4, desc[UR36][R4.64] ;  /* 0x0000002404047981 */ /* 0x000ea4000c1e1900 */
[----:B--2---:R-:W-:-:S04]  /*11d0*/  I2FP.F32.U32 R0, R4 ;  /* 0x0000000400007245 */ /* 0x004fc80000201000 */
[----:B------:R-:W-:-:S04]  /*11e0*/  F2FP.BF16.F32.PACK_AB R0, RZ, R0 ;  /* 0x00000000ff00723e */ /* 0x000fc800000010ff */
[----:B------:R-:W-:-:S07]  /*11f0*/  PRMT R22, R0, 0x7610, R22 ;  /* 0x0000761000167816 */ /* 0x000fce0000000016 */
.L_x_16600:
[----:B------:R-:W-:-:S07]  /*1200*/  VIADD R23, R19, 0x80 ;  /* 0x0000008013177836 */ /* 0x000fce0000000000 */
.L_x_16594:
[----:B------:R-:W-:Y:S05]  /*1210*/  BSYNC.RECONVERGENT B6 ;  /* 0x0000000000067941 */ /* 0x000fea0003800200 */
.L_x_16593:
        /* <DEDUP_REMOVED lines=26> */
.L_x_16634:
[----:B------:R-:W2:Y:S02]  /*13c0*/  LDG.E.U8 R4, desc[UR36][R4.64] ;  /* 0x0000002404047981 */ /* 0x000ea4000c1e1100 */
[----:B--2---:R-:W-:-:S04]  /*13d0*/  I2FP.F32.U32 R0, R4 ;  /* 0x0000000400007245 */ /* 0x004fc80000201000 */
[----:B------:R-:W-:-:S04]  /*13e0*/  F2FP.BF16.F32.PACK_AB R0, RZ, R0 ;  /* 0x00000000ff00723e */ /* 0x000fc800000010ff */
[----:B------:R-:W-:Y:S01]  /*13f0*/  PRMT R17, R0, 0x7610, R17 ;  /* 0x0000761000117816 */ /* 0x000fe20000000011 */
[----:B------:R-:W-:Y:S06]  /*1400*/  BRA `(.L_x_16636) ;  /* 0x0000000c00e47947 */ /* 0x000fec0003800000 */
.L_x_16633:
        /* <DEDUP_REMOVED lines=11> */
.L_x_16638:
[----:B------:R-:W2:Y:S02]  /*14c0*/  LDG.E R4, desc[UR36][R4.64] ;  /* 0x0000002404047981 */ /* 0x000ea4000c1e1900 */
[----:B--2---:R-:W-:-:S04]  /*14d0*/  I2FP.F32.S32 R0, R4 ;  /* 0x0000000400007245 */ /* 0x004fc80000201400 */
[----:B------:R-:W-:-:S04]  /*14e0*/  F2FP.BF16.F32.PACK_AB R0, RZ, R0 ;  /* 0x00000000ff00723e */ /* 0x000fc800000010ff */
[----:B------:R-:W-:Y:S01]  /*14f0*/  PRMT R17, R0, 0x7610, R17 ;  /* 0x0000761000117816 */ /* 0x000fe20000000011 */
[----:B------:R-:W-:Y:S06]  /*1500*/  BRA `(.L_x_16636) ;  /* 0x0000000c00a47947 */ /* 0x000fec0003800000 */
.L_x_16637:
[----:B------:R-:W2:Y:S02]  /*1510*/  LDG.E.U16 R4, desc[UR36][R4.64] ;  /* 0x0000002404047981 */ /* 0x000ea4000c1e1500 */
[----:B--2---:R-:W0:Y:S02]  /*1520*/  I2F.S16 R0, R4 ;  /* 0x0000000400007306 */ /* 0x004e240000101400 */
[----:B0-----:R-:W-:-:S04]  /*1530*/  F2FP.BF16.F32.PACK_AB R0, RZ, R0 ;  /* 0x00000000ff00723e */ /* 0x001fc800000010ff */
[----:B------:R-:W-:Y:S01]  /*1540*/  PRMT R17, R0, 0x7610, R17 ;  /* 0x0000761000117816 */ /* 0x000fe20000000011 */
[----:B------:R-:W-:Y:S06]  /*1550*/  BRA `(.L_x_16636) ;  /* 0x0000000c00907947 */ /* 0x000fec0003800000 */
.L_x_16632:
        /* <DEDUP_REMOVED lines=9> */
.L_x_16640:
[----:B------:R-:W2:Y:S02]  /*15f0*/  LDG.E.U16 R0, desc[UR36][R4.64] ;  /* 0x0000002404007981 */ /* 0x000ea4000c1e1500 */
[----:B--2---:R-:W-:-:S05]  /*1600*/  HADD2.F32 R0, -RZ, R0.H0_H0 ;  /* 0x20000000ff007230 */ /* 0x004fca0000004100 */
[----:B------:R-:W-:-:S04]  /*1610*/  F2FP.BF16.F32.PACK_AB R0, RZ, R0 ;  /* 0x00000000ff00723e */ /* 0x000fc800000010ff */
[----:B------:R-:W-:Y:S01]  /*1620*/  PRMT R17, R0, 0x7610, R17 ;  /* 0x0000761000117816 */ /* 0x000fe20000000011 */
[----:B------:R-:W-:Y:S06]  /*1630*/  BRA `(.L_x_16636) ;  /* 0x0000000c00587947 */ /* 0x000fec0003800000 */
.L_x_16639:
        /* <DEDUP_REMOVED lines=9> */
.L_x_16642:
[----:B------:R-:W2:Y:S02]  /*16d0*/  LDG.E.U16 R4, desc[UR36][R4.64] ;  /* 0x0000002404047981 */ /* 0x000ea4000c1e1500 */
[----:B--2---:R-:W-:-:S05]  /*16e0*/  HADD2.F32 R0, -RZ, R4.H0_H0 ;  /* 0x20000004ff007230 */ /* 0x004fca0000004100 */
[----:B------:R-:W-:-:S04]  /*16f0*/  F2FP.BF16.F32.PACK_AB R0, RZ, R0 ;  /* 0x00000000ff00723e */ /* 0x000fc800000010ff */
[----:B------:R-:W-:Y:S01]  /*1700*/  PRMT R17, R0, 0x7610, R17 ;  /* 0x0000761000117816 */ /* 0x000fe20000000011 */
[----:B------:R-:W-:Y:S06]  /*1710*/  BRA `(.L_x_16636) ;  /* 0x0000000c00207947 */ /* 0x000fec0003800000 */
.L_x_16641:
        /* <DEDUP_REMOVED lines=13> */
.L_x_16631:
        /* <DEDUP_REMOVED lines=14> */
.L_x_16645:
        /* <DEDUP_REMOVED lines=13> */
.L_x_16644:
        /* <DEDUP_REMOVED lines=27> */
.L_x_16647:
        /* <DEDUP_REMOVED lines=15> */
.L_x_16646:
[----:B------:R0:W5:Y:S01]  /*1c40*/  LDG.E.U16 R17, desc[UR36][R4.64] ;  /* 0x0000002404117981 */ /* 0x000162000c1e1500 */
[----:B------:R-:W-:Y:S05]  /*1c50*/  BRA `(.L_x_16636) ;  /* 0x0000000400d07947 */ /* 0x000fea0003800000 */
.L_x_16643:
        /* <DEDUP_REMOVED lines=13> */
.L_x_16650:
        /* <DEDUP_REMOVED lines=21> */
.L_x_16654:
[----:B------:R-:W-:Y:S05]  /*1e80*/  BSYNC.RECONVERGENT B1 ;  /* 0x0000000000017941 */ /* 0x000fea0003800200 */
.L_x_16653:
[----:B------:R-:W-:Y:S01]  /*1e90*/  IMAD.SHL.U32 R0, R0, 0x100000, RZ ;  /* 0x0010000000007824 */ /* 0x000fe200078e00ff */
[----:B------:R-:W-:-:S04]  /*1ea0*/  LEA R3, R3, 0x3b800000, 0x17 ;  /* 0x3b80000003037811 */ /* 0x000fc800078eb8ff */
[----:B------:R-:W-:-:S07]  /*1eb0*/  LOP3.LUT R0, R3, R0, R7, 0xfe, !PT ;  /* 0x0000000003007212 */ /* 0x000fce00078efe07 */
.L_x_16652:
[----:B------:R-:W-:Y:S05]  /*1ec0*/  BSYNC.RECONVERGENT B0 ;  /* 0x0000000000007941 */ /* 0x000fea0003800200 */
.L_x_16651:
[----:B------:R-:W-:-:S04]  /*1ed0*/  F2FP.BF16.F32.PACK_AB R0, RZ, R0 ;  /* 0x00000000ff00723e */ /* 0x000fc800000010ff */
[----:B------:R-:W-:Y:S01]  /*1ee0*/  PRMT R17, R0, 0x7610, R17 ;  /* 0x0000761000117816 */ /* 0x000fe20000000011 */
[----:B------:R-:W-:Y:S06]  /*1ef0*/  BRA `(.L_x_16636) ;  /* 0x0000000400287947 */ /* 0x000fec0003800000 */
.L_x_16649:
        /* <DEDUP_REMOVED lines=21> */
.L_x_16658:
[----:B------:R-:W-:Y:S05]  /*2050*/  BSYNC.RECONVERGENT B1 ;  /* 0x0000000000017941 */ /* 0x000fea0003800200 */
.L_x_16657:
[----:B------:R-:W-:Y:S01]  /*2060*/  IMAD.SHL.U32 R0, R0, 0x200000, RZ ;  /* 0x0020000000007824 */ /* 0x000fe200078e00ff */
[----:B------:R-:W-:-:S04]  /*2070*/  LEA R3, R3, 0x37800000, 0x17 ;  /* 0x3780000003037811 */ /* 0x000fc800078eb8ff */
[----:B------:R-:W-:-:S07]  /*2080*/  LOP3.LUT R0, R3, R0, R7, 0xfe, !PT ;  /* 0x0000000003007212 */ /* 0x000fce00078efe07 */
.L_x_16656:
[----:B------:R-:W-:Y:S05]  /*2090*/  BSYNC.RECONVERGENT B0 ;  /* 0x0000000000007941 */ /* 0x000fea0003800200 */
.L_x_16655:
[----:B------:R-:W-:-:S04]  /*20a0*/  F2FP.BF16.F32.PACK_AB R0, RZ, R0 ;  /* 0x00000000ff00723e */ /* 0x000fc800000010ff */
[----:B------:R-:W-:Y:S01]  /*20b0*/  PRMT R17, R0, 0x7610, R17 ;  /* 0x0000761000117816 */ /* 0x000fe20000000011 */
[----:B------:R-:W-:Y:S06]  /*20c0*/  BRA `(.L_x_16636) ;  /* 0x0000000000b47947 */ /* 0x000fec0003800000 */
.L_x_16648:
        /* <DEDUP_REMOVED lines=14> */
.L_x_16662:
[----:B------:R-:W-:Y:S05]  /*21b0*/  BSYNC.RECONVERGENT B0 ;  /* 0x0000000000007941 */ /* 0x000fea0003800200 */
.L_x_16661:
[----:B------:R-:W-:-:S04]  /*21c0*/  F2FP.BF16.F32.PACK_AB R0, RZ, R0 ;  /* 0x00000000ff00723e */ /* 0x000fc800000010ff */
[----:B------:R-:W-:Y:S01]  /*21d0*/  PRMT R17, R0, 0x7610, R17 ;  /* 0x0000761000117816 */ /* 0x000fe20000000011 */
[----:B------:R-:W-:Y:S06]  /*21e0*/  BRA `(.L_x_16636) ;  /* 0x00000000006c7947 */ /* 0x000fec0003800000 */
.L_x_16635:
        /* <DEDUP_REMOVED lines=16> */
.L_x_16663:
[----:B------:R-:W-:Y:S01]  /*22f0*/  PRMT R17, RZ, 0x7610, R17 ;  /* 0x00007610ff117816 */ /* 0x000fe20000000011 */
[----:B------:R-:W-:Y:S06]  /*2300*/  BRA `(.L_x_16636) ;  /* 0x0000000000247947 */ /* 0x000fec0003800000 */
.L_x_16660:
[----:B------:R-:W2:Y:S02]  /*2310*/  LDG.E.64 R4, desc[UR36][R4.64] ;  /* 0x0000002404047981 */ /* 0x000ea4000c1e1b00 */
[----:B--2---:R-:W0:Y:S02]  /*2320*/  I2F.U64 R0, R4 ;  /* 0x0000000400007312 */ /* 0x004e240000301000 */
[----:B0-----:R-:W-:-:S04]  /*2330*/  F2FP.BF16.F32.PACK_AB R0, RZ, R0 ;  /* 0x00000000ff00723e */ /* 0x001fc800000010ff */
[----:B------:R-:W-:Y:S01]  /*2340*/  PRMT R17, R0, 0x7610, R17 ;  /* 0x0000761000117816 */ /* 0x000fe20000000011 */
[----:B------:R-:W-:Y:S06]  /*2350*/  BRA `(.L_x_16636) ;  /* 0x0000000000107947 */ /* 0x000fec0003800000 */
.L_x_16659:
[----:B------:R-:W2:Y:S02]  /*2360*/  LDG.E R4, desc[UR36][R4.64] ;  /* 0x0000002404047981 */ /* 0x000ea4000c1e1900 */
[----:B--2---:R-:W-:-:S04]  /*2370*/  I2FP.F32.U32 R0, R4 ;  /* 0x0000000400007245 */ /* 0x004fc80000201000 */
[----:B------:R-:W-:-:S04]  /*2380*/  F2FP.BF16.F32.PACK_AB R0, RZ, R0 ;  /* 0x00000000ff00723e */ /* 0x000fc800000010ff */
[----:B------:R-:W-:-:S07]  /*2390*/  PRMT R17, R0, 0x7610, R17 ;  /* 0x0000761000117816 */ /* 0x000fce0000000011 */
.L_x_16636:
[----:B------:R-:W-:-:S07]  /*23a0*/  VIADD R23, R23, 0x80 ;  /* 0x0000008017177836 */ /* 0x000fce0000000000 */
.L_x_16630:
[----:B------:R-:W-:Y:S05]  /*23b0*/  BSYNC.RECONVERGENT B6 ;  /* 0x0000000000067941 */ /* 0x000fea0003800200 */
.L_x_16629:
        /* <DEDUP_REMOVED lines=26> */
.L_x_16669:
[----:B------:R-:W2:Y:S02]  /*2560*/  LDG.E.U8 R4, desc[UR36][R4.64] ;  /* 0x0000002404047981 */ /* 0x000ea4000c1e1100 */
[----:B--2---:R-:W-:-:S04]  /*2570*/  I2FP.F32.U32 R0, R4 ;  /* 0x0000000400007245 */ /* 0x004fc80000201000 */
[----:B------:R-:W-:-:S04]  /*2580*/  F2FP.BF16.F32.PACK_AB R0, RZ, R0 ;  /* 0x00000000ff00723e */ /* 0x000fc800000010ff */
[----:B------:R-:W-:Y:S01]  /*2590*/  PRMT R18, R0, 0x7610, R18 ;  /* 0x0000761000127816 */ /* 0x000fe20000000012 */
[----:B------:R-:W-:Y:S06]  /*25a0*/  BRA `(.L_x_16671) ;  /* 0x0000000c00e47947 */ /* 0x000fec0003800000 */
.L_x_16668:
        /* <DEDUP_REMOVED lines=11> */
.L_x_16673:
[----:B------:R-:W2:Y:S02]  /*2660*/  LDG.E R4, desc[UR36][R4.64] ;  /* 0x0000002404047981 */ /* 0x000ea4000c1e1900 */
[----:B--2---:R-:W-:-:S04]  /*2670*/  I2FP.F32.S32 R0, R4 ;  /* 0x0000000400007245 */ /* 0x004fc80000201400 */
[----:B------:R-:W-:-:S04]  /*2680*/  F2FP.BF16.F32.PACK_AB R0, RZ, R0 ;  /* 0x00000000ff00723e */ /* 0x000fc800000010ff */
[----:B------:R-:W-:Y:S01]  /*2690*/  PRMT R18, R0, 0x7610, R18 ;  /* 0x0000761000127816 */ /* 0x000fe20000000012 */
[----:B------:R-:W-:Y:S06]  /*26a0*/  BRA `(.L_x_16671) ;  /* 0x0000000c00a47947 */ /* 0x000fec0003800000 */
.L_x_16672:
[----:B------:R-:W2:Y:S02]  /*26b0*/  LDG.E.U16 R4, desc[UR36][R4.64] ;  /* 0x0000002404047981 */ /* 0x000ea4000c1e1500 */
[----:B--2---:R-:W0:Y:S02]  /*26c0*/  I2F.S16 R0, R4 ;  /* 0x0000000400007306 */ /* 0x004e240000101400 */
[----:B0-----:R-:W-:-:S04]  /*26d0*/  F2FP.BF16.F32.PACK_AB R0, RZ, R0 ;  /* 0x00000000ff00723e */ /* 0x001fc800000010ff */
[----:B------:R-:W-:Y:S01]  /*26e0*/  PRMT R18, R0, 0x7610, R18 ;  /* 0x0000761000127816 */ /* 0x000fe20000000012 */
[----:B------:R-:W-:Y:S06]  /*26f0*/  BRA `(.L_x_16671) ;  /* 0x0000000c00907947 */ /* 0x000fec0003800000 */
.L_x_16667:
        /* <DEDUP_REMOVED lines=9> */
.L_x_16675:
[----:B------:R-:W2:Y:S02]  /*2790*/  LDG.E.U16 R0, desc[UR36][R4.64] ;  /* 0x0000002404007981 */ /* 0x000ea4000c1e1500 */
[----:B--2---:R-:W-:-:S05]  /*27a0*/  HADD2.F32 R0, -RZ, R0.H0_H0 ;  /* 0x20000000ff007230 */ /* 0x004fca0000004100 */
[----:B------:R-:W-:-:S04]  /*27b0*/  F2FP.BF16.F32.PACK_AB R0, RZ, R0 ;  /* 0x00000000ff00723e */ /* 0x000fc800000010ff */
[----:B------:R-:W-:Y:S01]  /*27c0*/  PRMT R18, R0, 0x7610, R18 ;  /* 0x0000761000127816 */ /* 0x000fe20000000012 */
[----:B------:R-:W-:Y:S06]  /*27d0*/  BRA `(.L_x_16671) ;  /* 0x0000000c00587947 */ /* 0x000fec0003800000 */
.L_x_16674:
        /* <DEDUP_REMOVED lines=9> */
.L_x_16677:
[----:B------:R-:W2:Y:S02]  /*2870*/  LDG.E.U16 R4, desc[UR36][R4.64] ;  /* 0x0000002404047981 */ /* 0x000ea4000c1e1500 */
[----:B--2---:R-:W-:-:S05]  /*2880*/  HADD2.F32 R0, -RZ, R4.H0_H0 ;  /* 0x20000004ff007230 */ /* 0x004fca0000004100 */
[----:B------:R-:W-:-:S04]  /*2890*/  F2FP.BF16.F32.PACK_AB R0, RZ, R0 ;  /* 0x00000000ff00723e */ /* 0x000fc800000010ff */
[----:B------:R-:W-:Y:S01]  /*28a0*/  PRMT R18, R0, 0x7610, R18 ;  /* 0x0000761000127816 */ /* 0x000fe20000000012 */
[----:B------:R-:W-:Y:S06]  /*28b0*/  BRA `(.L_x_16671) ;  /* 0x0000000c00207947 */ /* 0x000fec0003800000 */
.L_x_16676:
        /* <DEDUP_REMOVED lines=13> */
.L_x_16666:
        /* <DEDUP_REMOVED lines=14> */
.L_x_16680:
        /* <DEDUP_REMOVED lines=13> */
.L_x_16679:
        /* <DEDUP_REMOVED lines=27> */
.L_x_16682:
        /* <DEDUP_REMOVED lines=15> */
.L_x_16681:
[----:B------:R0:W5:Y:S01]  /*2de0*/  LDG.E.U16 R18, desc[UR36][R4.64] ;  /* 0x0000002404127981 */ /* 0x000162000c1e1500 */
[----:B------:R-:W-:Y:S05]  /*2df0*/  BRA `(.L_x_16671) ;  /* 0x0000000400d07947 */ /* 0x000fea0003800000 */
.L_x_16678:
        /* <DEDUP_REMOVED lines=13> */
.L_x_16685:
        /* <DEDUP_REMOVED lines=21> */
.L_x_16689:
[----:B------:R-:W-:Y:S05]  /*3020*/  BSYNC.RECONVERGENT B1 ;  /* 0x0000000000017941 */ /* 0x000fea0003800200 */
.L_x_16688:
[----:B------:R-:W-:Y:S01]  /*3030*/  IMAD.SHL.U32 R0, R0, 0x100000, RZ ;  /* 0x0010000000007824 */ /* 0x000fe200078e00ff */
[----:B------:R-:W-:-:S04]  /*3040*/  LEA R3, R3, 0x3b800000, 0x17 ;  /* 0x3b80000003037811 */ /* 0x000fc800078eb8ff */
[----:B------:R-:W-:-:S07]  /*3050*/  LOP3.LUT R0, R3, R0, R7, 0xfe, !PT ;  /* 0x0000000003007212 */ /* 0x000fce00078efe07 */
.L_x_16687:
[----:B------:R-:W-:Y:S05]  /*3060*/  BSYNC.RECONVERGENT B0 ;  /* 0x0000000000007941 */ /* 0x000fea0003800200 */
.L_x_16686:
[----:B------:R-:W-:-:S04]  /*3070*/  F2FP.BF16.F32.PACK_AB R0, RZ, R0 ;  /* 0x00000000ff00723e */ /* 0x000fc800000010ff */
[----:B------:R-:W-:Y:S01]  /*3080*/  PRMT R18, R0, 0x7610, R18 ;  /* 0x0000761000127816 */ /* 0x000fe20000000012 */
[----:B------:R-:W-:Y:S06]  /*3090*/  BRA `(.L_x_16671) ;  /* 0x0000000400287947 */ /* 0x000fec0003800000 */
.L_x_16684:
        /* <DEDUP_REMOVED lines=21> */
.L_x_16693:
[----:B------:R-:W-:Y:S05]  /*31f0*/  BSYNC.RECONVERGENT B1 ;  /* 0x0000000000017941 */ /* 0x000fea0003800200 */
.L_x_16692:
[----:B------:R-:W-:Y:S01]  /*3200*/  IMAD.SHL.U32 R0, R0, 0x200000, RZ ;  /* 0x0020000000007824 */ /* 0x000fe200078e00ff */
[----:B------:R-:W-:-:S04]  /*3210*/  LEA R3, R3, 0x37800000, 0x17 ;  /* 0x3780000003037811 */ /* 0x000fc800078eb8ff */
[----:B------:R-:W-:-:S07]  /*3220*/  LOP3.LUT R0, R3, R0, R7, 0xfe, !PT ;  /* 0x0000000003007212 */ /* 0x000fce00078efe07 */
.L_x_16691:
[----:B------:R-:W-:Y:S05]  /*3230*/  BSYNC.RECONVERGENT B0 ;  /* 0x0000000000007941 */ /* 0x000fea0003800200 */
.L_x_16690:
[----:B------:R-:W-:-:S04]  /*3240*/  F2FP.BF16.F32.PACK_AB R0, RZ, R0 ;  /* 0x00000000ff00723e */ /* 0x000fc800000010ff */
[----:B------:R-:W-:Y:S01]  /*3250*/  PRMT R18, R0, 0x7610, R18 ;  /* 0x0000761000127816 */ /* 0x000fe20000000012 */
[----:B------:R-:W-:Y:S06]  /*3260*/  BRA `(.L_x_16671) ;  /* 0x0000000000b47947 */ /* 0x000fec0003800000 */
.L_x_16683:
        /* <DEDUP_REMOVED lines=14> */
.L_x_16697:
[----:B------:R-:W-:Y:S05]  /*3350*/  BSYNC.RECONVERGENT B0 ;  /* 0x0000000000007941 */ /* 0x000fea0003800200 */
.L_x_16696:
[----:B------:R-:W-:-:S04]  /*3360*/  F2FP.BF16.F32.PACK_AB R0, RZ, R0 ;  /* 0x00000000ff00723e */ /* 0x000fc800000010ff */
[----:B------:R-:W-:Y:S01]  /*3370*/  PRMT R18, R0, 0x7610, R18 ;  /* 0x0000761000127816 */ /* 0x000fe20000000012 */
[----:B------:R-:W-:Y:S06]  /*3380*/  BRA `(.L_x_16671) ;  /* 0x00000000006c7947 */ /* 0x000fec0003800000 */
.L_x_16670:
        /* <DEDUP_REMOVED lines=16> */
.L_x_16698:
[----:B------:R-:W-:Y:S01]  /*3490*/  PRMT R18, RZ, 0x7610, R18 ;  /* 0x00007610ff127816 */ /* 0x000fe20000000012 */
[----:B------:R-:W-:Y:S06]  /*34a0*/  BRA `(.L_x_16671) ;  /* 0x0000000000247947 */ /* 0x000fec0003800000 */
.L_x_16695:
[----:B------:R-:W2:Y:S02]  /*34b0*/  LDG.E.64 R4, desc[UR36][R4.64] ;  /* 0x0000002404047981 */ /* 0x000ea4000c1e1b00 */
[----:B--2---:R-:W0:Y:S02]  /*34c0*/  I2F.U64 R0, R4 ;  /* 0x0000000400007312 */ /* 0x004e240000301000 */
[----:B0-----:R-:W-:-:S04]  /*34d0*/  F2FP.BF16.F32.PACK_AB R0, RZ, R0 ;  /* 0x00000000ff00723e */ /* 0x001fc800000010ff */
[----:B------:R-:W-:Y:S01]  /*34e0*/  PRMT R18, R0, 0x7610, R18 ;  /* 0x0000761000127816 */ /* 0x000fe20000000012 */
[----:B------:R-:W-:Y:S06]  /*34f0*/  BRA `(.L_x_16671) ;  /* 0x0000000000107947 */ /* 0x000fec0003800000 */
.L_x_16694:
[----:B------:R-:W2:Y:S02]  /*3500*/  LDG.E R4, desc[UR36][R4.64] ;  /* 0x0000002404047981 */ /* 0x000ea4000c1e1900 */
[----:B--2---:R-:W-:-:S04]  /*3510*/  I2FP.F32.U32 R0, R4 ;  /* 0x0000000400007245 */ /* 0x004fc80000201000 */
[----:B------:R-:W-:-:S04]  /*3520*/  F2FP.BF16.F32.PACK_AB R0, RZ, R0 ;  /* 0x00000000ff00723e */ /* 0x000fc800000010ff */
[----:B------:R-:W-:-:S07]  /*3530*/  PRMT R18, R0, 0x7610, R18 ;  /* 0x0000761000127816 */ /* 0x000fce0000000012 */
.L_x_16671:
[----:B------:R-:W-:-:S07]  /*3540*/  VIADD R23, R23, 0x80 ;  /* 0x0000008017177836 */ /* 0x000fce0000000000 */
.L_x_16665:
[----:B------:R-:W-:Y:S05]  /*3550*/  BSYNC.RECONVERGENT B6 ;  /* 0x0000000000067941 */ /* 0x000fea0003800200 */
.L_x_16664:
        /* <DEDUP_REMOVED lines=25> */
.L_x_16704:
[----:B------:R-:W2:Y:S02]  /*36f0*/  LDG.E.U8 R4, desc[UR36][R4.64] ;  /* 0x0000002404047981 */ /* 0x000ea4000c1e1100 */
[----:B--2---:R-:W-:-:S04]  /*3700*/  I2FP.F32.U32 R0, R4 ;  /* 0x0000000400007245 */ /* 0x004fc80000201000 */
[----:B------:R-:W-:Y:S01]  /*3710*/  F2FP.BF16.F32.PACK_AB R0, RZ, R0 ;  /* 0x00000000ff00723e */ /* 0x000fe200000010ff */
[----:B------:R-:W-:Y:S06]  /*3720*/  BRA `(.L_x_16700) ;  /* 0x0000000c00a87947 */ /* 0x000fec0003800000 */
.L_x_16703:
        /* <DEDUP_REMOVED lines=10> */
.L_x_16707:
[----:B------:R-:W2:Y:S02]  /*37d0*/  LDG.E R4, desc[UR36][R4.64] ;  /* 0x0000002404047981 */ /* 0x000ea4000c1e1900 */
[----:B--2---:R-:W-:-:S04]  /*37e0*/  I2FP.F32.S32 R0, R4 ;  /* 0x0000000400007245 */ /* 0x004fc80000201400 */
[----:B------:R-:W-:Y:S01]  /*37f0*/  F2FP.BF16.F32.PACK_AB R0, RZ, R0 ;  /* 0x00000000ff00723e */ /* 0x000fe200000010ff */
[----:B------:R-:W-:Y:S06]  /*3800*/  BRA `(.L_x_16700) ;  /* 0x0000000c00707947 */ /* 0x000fec0003800000 */
.L_x_16706:
[----:B------:R-:W2:Y:S02]  /*3810*/  LDG.E.U16 R4, desc[UR36][R4.64] ;  /* 0x0000002404047981 */ /* 0x000ea4000c1e1500 */
[----:B--2---:R-:W0:Y:S02]  /*3820*/  I2F.S16 R0, R4 ;  /* 0x0000000400007306 */ /* 0x004e240000101400 */
[----:B0-----:R-:W-:Y:S01]  /*3830*/  F2FP.BF16.F32.PACK_AB R0, RZ, R0 ;  /* 0x00000000ff00723e */ /* 0x001fe200000010ff */
[----:B------:R-:W-:Y:S06]  /*3840*/  BRA `(.L_x_16700) ;  /* 0x0000000c00607947 */ /* 0x000fec0003800000 */
.L_x_16702:
        /* <DEDUP_REMOVED lines=9> */
.L_x_16709:
[----:B------:R-:W2:Y:S02]  /*38e0*/  LDG.E.U16 R0, desc[UR36][R4.64] ;  /* 0x0000002404007981 */ /* 0x000ea4000c1e1500 */
[----:B--2---:R-:W-:-:S05]  /*38f0*/  HADD2.F32 R0, -RZ, R0.H0_H0 ;  /* 0x20000000ff007230 */ /* 0x004fca0000004100 */
[----:B------:R-:W-:Y:S01]  /*3900*/  F2FP.BF16.F32.PACK_AB R0, RZ, R0 ;  /* 0x00000000ff00723e */ /* 0x000fe200000010ff */
[----:B------:R-:W-:Y:S06]  /*3910*/  BRA `(.L_x_16700) ;  /* 0x0000000c002c7947 */ /* 0x000fec0003800000 */
.L_x_16708:
        /* <DEDUP_REMOVED lines=9> */
.L_x_16711:
[----:B------:R-:W2:Y:S02]  /*39b0*/  LDG.E.U16 R4, desc[UR36][R4.64] ;  /* 0x0000002404047981 */ /* 0x000ea4000c1e1500 */
[----:B--2---:R-:W-:-:S05]  /*39c0*/  HADD2.F32 R0, -RZ, R4.H0_H0 ;  /* 0x20000004ff007230 */ /* 0x004fca0000004100 */
[----:B------:R-:W-:Y:S01]  /*39d0*/  F2FP.BF16.F32.PACK_AB R0, RZ, R0 ;  /* 0x00000000ff00723e */ /* 0x000fe200000010ff */
[----:B------:R-:W-:Y:S06]  /*39e0*/  BRA `(.L_x_16700) ;  /* 0x0000000800f87947 */ /* 0x000fec0003800000 */
.L_x_16710:
        /* <DEDUP_REMOVED lines=12> */
.L_x_16701:
        /* <DEDUP_REMOVED lines=13> */
.L_x_16714:
        /* <DEDUP_REMOVED lines=12> */
.L_x_16713:
        /* <DEDUP_REMOVED lines=27> */
.L_x_16716:
        /* <DEDUP_REMOVED lines=14> */
.L_x_16715:
[----:B------:R1:W5:Y:S01]  /*3ed0*/  LDG.E.U16 R0, desc[UR36][R4.64] ;  /* 0x0000002404007981 */ /* 0x000362000c1e1500 */
[----:B------:R-:W-:Y:S05]  /*3ee0*/  BRA `(.L_x_16700) ;  /* 0x0000000400b87947 */ /* 0x000fea0003800000 */
.L_x_16712:
        /* <DEDUP_REMOVED lines=12> */
.L_x_16719:
        /* <DEDUP_REMOVED lines=21> */
.L_x_16723:
[----:B------:R-:W-:Y:S05]  /*4100*/  BSYNC.RECONVERGENT B1 ;  /* 0x0000000000017941 */ /* 0x000fea0003800200 */
.L_x_16722:
[----:B------:R-:W-:Y:S01]  /*4110*/  IMAD.SHL.U32 R0, R0, 0x100000, RZ ;  /* 0x0010000000007824 */ /* 0x000fe200078e00ff */
[----:B------:R-:W-:-:S04]  /*4120*/  LEA R3, R3, 0x3b800000, 0x17 ;  /* 0x3b80000003037811 */ /* 0x000fc800078eb8ff */
[----:B------:R-:W-:-:S07]  /*4130*/  LOP3.LUT R0, R3, R0, R7, 0xfe, !PT ;  /* 0x0000000003007212 */ /* 0x000fce00078efe07 */
.L_x_16721:
[----:B------:R-:W-:Y:S05]  /*4140*/  BSYNC.RECONVERGENT B0 ;  /* 0x0000000000007941 */ /* 0x000fea0003800200 */
.L_x_16720:
[----:B------:R-:W-:Y:S01]  /*4150*/  F2FP.BF16.F32.PACK_AB R0, RZ, R0 ;  /* 0x00000000ff00723e */ /* 0x000fe200000010ff */
[----:B------:R-:W-:Y:S06]  /*4160*/  BRA `(.L_x_16700) ;  /* 0x0000000400187947 */ /* 0x000fec0003800000 */
.L_x_16718:
        /* <DEDUP_REMOVED lines=21> */
.L_x_16727:
[----:B------:R-:W-:Y:S05]  /*42c0*/  BSYNC.RECONVERGENT B1 ;  /* 0x0000000000017941 */ /* 0x000fea0003800200 */
.L_x_16726:
[----:B------:R-:W-:Y:S01]  /*42d0*/  IMAD.SHL.U32 R0, R0, 0x200000, RZ ;  /* 0x0020000000007824 */ /* 0x000fe200078e00ff */
[----:B------:R-:W-:-:S04]  /*42e0*/  LEA R3, R3, 0x37800000, 0x17 ;  /* 0x3780000003037811 */ /* 0x000fc800078eb8ff */
[----:B------:R-:W-:-:S07]  /*42f0*/  LOP3.LUT R0, R3, R0, R7, 0xfe, !PT ;  /* 0x0000000003007212 */ /* 0x000fce00078efe07 */
.L_x_16725:
[----:B------:R-:W-:Y:S05]  /*4300*/  BSYNC.RECONVERGENT B0 ;  /* 0x0000000000007941 */ /* 0x000fea0003800200 */
.L_x_16724:
[----:B------:R-:W-:Y:S01]  /*4310*/  F2FP.BF16.F32.PACK_AB R0, RZ, R0 ;  /* 0x00000000ff00723e */ /* 0x000fe200000010ff */
[----:B------:R-:W-:Y:S06]  /*4320*/  BRA `(.L_x_16700) ;  /* 0x0000000000a87947 */ /* 0x000fec0003800000 */
.L_x_16717:
        /* <DEDUP_REMOVED lines=14> */
.L_x_16731:
[----:B------:R-:W-:Y:S05]  /*4410*/  BSYNC.RECONVERGENT B0 ;  /* 0x0000000000007941 */ /* 0x000fea0003800200 */
.L_x_16730:
[----:B------:R-:W-:Y:S01]  /*4420*/  F2FP.BF16.F32.PACK_AB R0, RZ, R0 ;  /* 0x00000000ff00723e */ /* 0x000fe200000010ff */
[----:B------:R-:W-:Y:S06]  /*4430*/  BRA `(.L_x_16700) ;  /* 0x0000000000647947 */ /* 0x000fec0003800000 */
.L_x_16705:
        /* <DEDUP_REMOVED lines=16> */
.L_x_16732:
[----:B------:R-:W-:Y:S01]  /*4540*/  PRMT R0, RZ, 0x7610, R0 ;  /* 0x00007610ff007816 */ /* 0x000fe20000000000 */
[----:B------:R-:W-:Y:S06]  /*4550*/  BRA `(.L_x_16700) ;  /* 0x00000000001c7947 */ /* 0x000fec0003800000 */
.L_x_16729:
[----:B------:R-:W2:Y:S02]  /*4560*/  LDG.E.64 R4, desc[UR36][R4.64] ;  /* 0x0000002404047981 */ /* 0x000ea4000c1e1b00 */
[----:B--2---:R-:W0:Y:S02]  /*4570*/  I2F.U64 R0, R4 ;  /* 0x0000000400007312 */ /* 0x004e240000301000 */
[----:B0-----:R-:W-:Y:S01]  /*4580*/  F2FP.BF16.F32.PACK_AB R0, RZ, R0 ;  /* 0x00000000ff00723e */ /* 0x001fe200000010ff */
[----:B------:R-:W-:Y:S06]  /*4590*/  BRA `(.L_x_16700) ;  /* 0x00000000000c7947 */ /* 0x000fec0003800000 */
.L_x_16728:
[----:B------:R-:W2:Y:S02]  /*45a0*/  LDG.E R4, desc[UR36][R4.64] ;  /* 0x0000002404047981 */ /* 0x000ea4000c1e1900 */
[----:B--2---:R-:W-:-:S04]  /*45b0*/  I2FP.F32.U32 R0, R4 ;  /* 0x0000000400007245 */ /* 0x004fc80000201000 */
[----:B------:R-:W-:-:S07]  /*45c0*/  F2FP.BF16.F32.PACK_AB R0, RZ, R0 ;  /* 0x00000000ff00723e */ /* 0x000fce00000010ff */
.L_x_16700:
[----:B------:R-:W-:Y:S05]  /*45d0*/  BSYNC.RECONVERGENT B6 ;  /* 0x0000000000067941 */ /* 0x000fea0003800200 */
.L_x_16699:
[----:B------:R-:W-:Y:S01]  /*45e0*/  VIADD R3, R19, 0x100 ;  /* 0x0000010013037836 */ /* 0x000fe20000000000 */
[----:B------:R-:W-:Y:S01]  /*45f0*/  ISETP.NE.AND P6, PT, R23, RZ, PT ;  /* 0x000000ff1700720c */ /* 0x000fe20003fc5270 */
[C---:B------:R-:W-:Y:S01]  /*4600*/  VIADD R25, R19.reuse, 0x80 ;  /* 0x0000008013197836 */ /* 0x040fe20000000000 */
[-C--:B------:R-:W-:Y:S01]  /*4610*/  ISETP.GE.AND P2, PT, R19, R16.reuse, PT ;  /* 0x000000101300720c */ /* 0x080fe20003f46270 */
[----:B------:R-:W-:Y:S01]  /*4620*/  BSSY.RECONVERGENT B6, `(.L_x_16733) ;  /* 0x0000114000067945 */ /* 0x000fe20003800200 */
[-C--:B------:R-:W-:Y:S01]  /*4630*/  ISETP.GE.AND P3, PT, R3, R16.reuse, PT ;  /* 0x000000100300720c */ /* 0x080fe20003f66270 */
[----:B------:R-:W-:Y:S01]  /*4640*/  VIADD R3, R19, 0x180 ;  /* 0x0000018013037836 */ /* 0x000fe20000000000 */
[----:B-----5:R-:W-:Y:S02]  /*4650*/  ISETP.NE.AND P5, PT, R17, RZ, PT ;  /* 0x000000ff1100720c */ /* 0x020fe40003fa5270 */
[----:B------:R-:W-:Y:S02]  /*4660*/  ISETP.NE.AND P4, PT, R27, RZ, PT ;  /* 0x000000ff1b00720c */ /* 0x000fe40003f85270 */
[----:B------:R-:W-:-:S05]  /*4670*/  ISETP.GE.AND P1, PT, R3, R16, PT ;  /* 0x000000100300720c */ /* 0x000fca0003f26270 */
[----:B------:R-:W-:Y:S02]  /*4680*/  @!P2 IMAD.U32 R3, R22, 0x10000, RZ ;  /* 0x000100001603a824 */ /* 0x000fe400078e00ff */
[----:B------:R-:W-:-:S03]  /*4690*/  @!P3 IMAD.U32 R18, R18, 0x10000, RZ ;  /* 0x000100001212b824 */ /* 0x000fc600078e00ff */
[----:B------:R-:W-:Y:S02]  /*46a0*/  @!P2 FSETP.NEU.FTZ.AND P0, PT, R3, RZ, PT ;  /* 0x000000ff0300a20b */ /* 0x000fe40003f1d000 */
[----:B------:R-:W-:Y:S01]  /*46b0*/  @!P3 FSETP.NEU.FTZ.AND P6, PT, R18, RZ, PT ;  /* 0x000000ff1200b20b */ /* 0x000fe20003fdd000 */
[----:B------:R-:W-:Y:S01]  /*46c0*/  @!P1 IMAD.U32 R0, R0, 0x10000, RZ ;  /* 0x0001000000009824 */ /* 0x000fe200078e00ff */
[----:B------:R-:W2:Y:S01]  /*46d0*/  LDC.U8 R18, c[0x0][0x3a4] ;  /* 0x0000e900ff127b82 */ /* 0x000ea20000000000 */
[----:B01----:R-:W-:Y:S02]  /*46e0*/  @!P2 SEL R5, RZ, 0x1, P0 ;  /* 0x00000001ff05a807 */ /* 0x003fe40000000000 */
[----:B------:R-:W-:Y:S02]  /*46f0*/  @!P3 SEL R24, RZ, 0x1, P6 ;  /* 0x00000001ff18b807 */ /* 0x000fe40003000000 */
[----:B------:R-:W-:Y:S02]  /*4700*/  ISETP.GE.AND P3, PT, R25, R16, PT ;  /* 0x000000101900720c */ /* 0x000fe40003f66270 */
[----:B------:R-:W-:-:S02]  /*4710*/  @!P1 FSETP.NEU.FTZ.AND P5, PT, R0, RZ, PT ;  /* 0x000000ff0000920b */ /* 0x000fc40003fbd000 */
[----:B------:R-:W-:Y:S02]  /*4720*/  P2R R23, PR, RZ, 0x40 ;  /* 0x00000040ff177803 */ /* 0x000fe40000000000 */
[----:B------:R-:W-:-:S07]  /*4730*/  @!P1 SEL R22, RZ, 0x1, P5 ;  /* 0x00000001ff169807 */ /* 0x000fce0002800000 */
[----:B------:R-:W-:-:S05]  /*4740*/  @!P3 IMAD.U32 R17, R17, 0x10000, RZ ;  /* 0x000100001111b824 */ /* 0x000fca00078e00ff */
[----:B------:R-:W-:Y:S02]  /*4750*/  @!P3 FSETP.NEU.FTZ.AND P4, PT, R17, RZ, PT ;  /* 0x000000ff1100b20b */ /* 0x000fe40003f9d000 */
[----:B------:R-:W-:Y:S02]  /*4760*/  P2R R17, PR, RZ, 0x20 ;  /* 0x00000020ff117803 */ /* 0x000fe40000000000 */
[----:B------:R-:W-:Y:S02]  /*4770*/  P2R R27, PR, RZ, 0x10 ;  /* 0x00000010ff1b7803 */ /* 0x000fe40000000000 */
[----:B------:R-:W-:Y:S01]  /*4780*/  @!P3 SEL R26, RZ, 0x1, P4 ;  /* 0x00000001ff1ab807 */ /* 0x000fe20002000000 */
        /* <DEDUP_REMOVED lines=22> */
.L_x_16738:
[----:B------:R0:W-:Y:S01]  /*48f0*/  STG.E.U8 desc[UR36][R8.64], R5 ;  /* 0x0000000508007986 */ /* 0x0001e2000c101124 */
[----:B------:R-:W-:Y:S01]  /*4900*/  IMAD.MOV.U32 R19, RZ, RZ, R25 ;  /* 0x000000ffff137224 */ /* 0x000fe200078e0019 */
[----:B------:R-:W-:Y:S06]  /*4910*/  BRA `(.L_x_16734) ;  /* 0x0000000c00907947 */ /* 0x000fec0003800000 */
.L_x_16737:
[----:B------:R-:W-:-:S13]  /*4920*/  ISETP.NE.AND P0, PT, R0, 0x2, PT ;  /* 0x000000020000780c */ /* 0x000fda0003f05270 */
[----:B------:R-:W-:Y:S05]  /*4930*/  @!P0 BRA `(.L_x_16740) ;  /* 0x0000000000308947 */ /* 0x000fea0003800000 */
[----:B------:R-:W-:-:S13]  /*4940*/  ISETP.NE.AND P0, PT, R0, 0x3, PT ;  /* 0x000000030000780c */ /* 0x000fda0003f05270 */
[----:B------:R-:W-:Y:S05]  /*4950*/  @!P0 BRA `(.L_x_16741) ;  /* 0x00000000001c8947 */ /* 0x000fea0003800000 */
[----:B------:R-:W-:-:S13]  /*4960*/  ISETP.NE.AND P0, PT, R0, 0x4, PT ;  /* 0x000000040000780c */ /* 0x000fda0003f05270 */
[----:B------:R-:W-:Y:S05]  /*4970*/  @P0 BRA `(.L_x_16739) ;  /* 0x0000000800d00947 */ /* 0x000fea0003800000 */
[--C-:B------:R-:W-:Y:S01]  /*4980*/  SHF.R.S32.HI R7, RZ, 0x1f, R5.reuse ;  /* 0x0000001fff077819 */ /* 0x100fe20000011405 */
[----:B------:R-:W-:Y:S02]  /*4990*/  IMAD.MOV.U32 R6, RZ, RZ, R5 ;  /* 0x000000ffff067224 */ /* 0x000fe400078e0005 */
[----:B------:R-:W-:-:S03]  /*49a0*/  IMAD.MOV.U32 R19, RZ, RZ, R25 ;  /* 0x000000ffff137224 */ /* 0x000fc600078e0019 */
[----:B------:R0:W-:Y:S01]  /*49b0*/  STG.E.64 desc[UR36][R8.64], R6 ;  /* 0x0000000608007986 */ /* 0x0001e2000c101b24 */
[----:B------:R-:W-:Y:S05]  /*49c0*/  BRA `(.L_x_16734) ;  /* 0x0000000c00647947 */ /* 0x000fea0003800000 */
.L_x_16741:
[----:B------:R0:W-:Y:S01]  /*49d0*/  STG.E desc[UR36][R8.64], R5 ;  /* 0x0000000508007986 */ /* 0x0001e2000c101924 */
[----:B------:R-:W-:Y:S01]  /*49e0*/  IMAD.MOV.U32 R19, RZ, RZ, R25 ;  /* 0x000000ffff137224 */ /* 0x000fe200078e0019 */
[----:B------:R-:W-:Y:S06]  /*49f0*/  BRA `(.L_x_16734) ;  /* 0x0000000c00587947 */ /* 0x000fec0003800000 */
.L_x_16740:
[----:B------:R0:W-:Y:S01]  /*4a00*/  STG.E.U16 desc[UR36][R8.64], R5 ;  /* 0x0000000508007986 */ /* 0x0001e2000c101524 */
[----:B------:R-:W-:Y:S01]  /*4a10*/  IMAD.MOV.U32 R19, RZ, RZ, R25 ;  /* 0x000000ffff137224 */ /* 0x000fe200078e0019 */
[----:B------:R-:W-:Y:S06]  /*4a20*/  BRA `(.L_x_16734) ;  /* 0x0000000c004c7947 */ /* 0x000fec0003800000 */
.L_x_16736:
[----:B------:R-:W-:-:S13]  /*4a30*/  ISETP.GT.AND P0, PT, R0, 0x6, PT ;  /* 0x000000060000780c */ /* 0x000fda0003f04270 */
[----:B------:R-:W-:Y:S05]  /*4a40*/  @P0 BRA `(.L_x_16742) ;  /* 0x0000000000340947 */ /* 0x000fea0003800000 */
[----:B------:R-:W-:-:S13]  /*4a50*/  ISETP.NE.AND P0, PT, R0, 0x5, PT ;  /* 0x000000050000780c */ /* 0x000fda0003f05270 */
[----:B------:R-:W-:Y:S05]  /*4a60*/  @!P0 BRA `(.L_x_16743) ;  /* 0x0000000000188947 */ /* 0x000fea0003800000 */
[----:B------:R-:W-:-:S13]  /*4a70*/  ISETP.NE.AND P0, PT, R0, 0x6, PT ;  /* 0x000000060000780c */ /* 0x000fda0003f05270 */
[----:B------:R-:W-:Y:S05]  /*4a80*/  @P0 BRA `(.L_x_16739) ;  /* 0x00000008008c0947 */ /* 0x000fea0003800000 */
[----:B------:R-:W0:Y:S01]  /*4a90*/  I2F.S16 R5, R5 ;  /* 0x0000000500057306 */ /* 0x000e220000101400 */
[----:B------:R-:W-:Y:S01]  /*4aa0*/  IMAD.MOV.U32 R19, RZ, RZ, R25 ;  /* 0x000000ffff137224 */ /* 0x000fe200078e0019 */
[----:B0-----:R0:W-:Y:S01]  /*4ab0*/  STG.E desc[UR36][R8.64], R5 ;  /* 0x0000000508007986 */ /* 0x0011e2000c101924 */
[----:B------:R-:W-:Y:S05]  /*4ac0*/  BRA `(.L_x_16734) ;  /* 0x0000000c00247947 */ /* 0x000fea0003800000 */
.L_x_16743:
[----:B------:R-:W0:Y:S01]  /*4ad0*/  I2F.S16 R0, R5 ;  /* 0x0000000500007306 */ /* 0x000e220000101400 */
[----:B------:R-:W-:Y:S01]  /*4ae0*/  IMAD.MOV.U32 R19, RZ, RZ, R25 ;  /* 0x000000ffff137224 */ /* 0x000fe200078e0019 */
[----:B0-----:R-:W-:-:S05]  /*4af0*/  F2FP.F16.F32.PACK_AB R0, RZ, R0 ;  /* 0x00000000ff00723e */ /* 0x001fca00000000ff */
[----:B------:R0:W-:Y:S01]  /*4b00*/  STG.E.U16 desc[UR36][R8.64], R0 ;  /* 0x0000000008007986 */ /* 0x0001e2000c101524 */
[----:B------:R-:W-:Y:S05]  /*4b10*/  BRA `(.L_x_16734) ;  /* 0x0000000c00107947 */ /* 0x000fea0003800000 */
.L_x_16742:
[----:B------:R-:W-:-:S13]  /*4b20*/  ISETP.NE.AND P0, PT, R0, 0x7, PT ;  /* 0x000000070000780c */ /* 0x000fda0003f05270 */
[----:B------:R-:W-:Y:S05]  /*4b30*/  @!P0 BRA `(.L_x_16744) ;  /* 0x00000000003c8947 */ /* 0x000fea0003800000 */
[----:B------:R-:W-:-:S13]  /*4b40*/  ISETP.NE.AND P0, PT, R0, 0x8, PT ;  /* 0x000000080000780c */ /* 0x000fda0003f05270 */
[----:B------:R-:W-:Y:S05]  /*4b50*/  @!P0 BRA `(.L_x_16745) ;  /* 0x00000000001c8947 */ /* 0x000fea0003800000 */
[----:B------:R-:W-:-:S13]  /*4b60*/  ISETP.NE.AND P0, PT, R0, 0x9, PT ;  /* 0x000000090000780c */ /* 0x000fda0003f05270 */
[----:B------:R-:W-:Y:S05]  /*4b70*/  @P0 BRA `(.L_x_16739) ;  /* 0x0000000800500947 */ /* 0x000fea0003800000 */
[----:B------:R-:W0:Y:S01]  /*4b80*/  I2F.S16 R6, R5 ;  /* 0x0000000500067306 */ /* 0x000e220000101400 */
[----:B------:R-:W-:Y:S02]  /*4b90*/  IMAD.MOV.U32 R7, RZ, RZ, RZ ;  /* 0x000000ffff077224 */ /* 0x000fe400078e00ff */
[----:B------:R-:W-:-:S03]  /*4ba0*/  IMAD.MOV.U32 R19, RZ, RZ, R25 ;  /* 0x000000ffff137224 */ /* 0x000fc600078e0019 */
[----:B0-----:R0:W-:Y:S01]  /*4bb0*/  STG.E.64 desc[UR36][R8.64], R6 ;  /* 0x0000000608007986 */ /* 0x0011e2000c101b24 */
[----:B------:R-:W-:Y:S05]  /*4bc0*/  BRA `(.L_x_16734) ;  /* 0x0000000800e47947 */ /* 0x000fea0003800000 */
.L_x_16745:
[----:B------:R-:W0:Y:S01]  /*4bd0*/  I2F.S16 R5, R5 ;  /* 0x0000000500057306 */ /* 0x000e220000101400 */
[----:B------:R-:W-:Y:S01]  /*4be0*/  IMAD.MOV.U32 R19, RZ, RZ, R25 ;  /* 0x000000ffff137224 */ /* 0x000fe200078e0019 */
[----:B0-----:R-:W-:-:S04]  /*4bf0*/  F2FP.F16.F32.PACK_AB R3, RZ, R5 ;  /* 0x00000005ff03723e */ /* 0x001fc800000000ff */
[----:B------:R-:W-:-:S05]  /*4c00*/  PRMT R3, R3, 0x5410, RZ ;  /* 0x0000541003037816 */ /* 0x000fca00000000ff */
[----:B------:R0:W-:Y:S01]  /*4c10*/  STG.E desc[UR36][R8.64], R3 ;  /* 0x0000000308007986 */ /* 0x0001e2000c101924 */
[----:B------:R-:W-:Y:S05]  /*4c20*/  BRA `(.L_x_16734) ;  /* 0x0000000800cc7947 */ /* 0x000fea0003800000 */
.L_x_16744:
[----:B------:R-:W0:Y:S01]  /*4c30*/  I2F.F64.S16 R4, R5 ;  /* 0x0000000500047312 */ /* 0x000e220000101c00 */
[----:B------:R-:W-:Y:S01]  /*4c40*/  IMAD.MOV.U32 R19, RZ, RZ, R25 ;  /* 0x000000ffff137224 */ /* 0x000fe200078e0019 */
[----:B0-----:R0:W-:Y:S01]  /*4c50*/  STG.E.64 desc[UR36][R8.64], R4 ;  /* 0x0000000408007986 */ /* 0x0011e2000c101b24 */
[----:B------:R-:W-:Y:S05]  /*4c60*/  BRA `(.L_x_16734) ;  /* 0x0000000800bc7947 */ /* 0x000fea0003800000 */
.L_x_16735:
        /* <DEDUP_REMOVED lines=8> */
[----:B------:R-:W-:Y:S01]  /*4cf0*/  SEL R3, RZ, 0x1, P0 ;  /* 0x00000001ff037807 */ /* 0x000fe20000000000 */
[----:B------:R-:W-:-:S04]  /*4d00*/  IMAD.MOV.U32 R19, RZ, RZ, R25 ;  /* 0x000000ffff137224 */ /* 0x000fc800078e0019 */
[----:B------:R0:W-:Y:S01]  /*4d10*/  STG.E.U8 desc[UR36][R8.64], R3 ;  /* 0x0000000308007986 */ /* 0x0001e2000c101124 */
[----:B------:R-:W-:Y:S05]  /*4d20*/  BRA `(.L_x_16734) ;  /* 0x00000008008c7947 */ /* 0x000fea0003800000 */
.L_x_16748:
[----:B------:R-:W-:Y:S01]  /*4d30*/  CS2R R6, SRZ ;  /* 0x0000000000067805 */ /* 0x000fe2000001ff00 */
[----:B------:R-:W0:Y:S01]  /*4d40*/  I2F.F64.S16 R4, R5 ;  /* 0x0000000500047312 */ /* 0x000e220000101c00 */
[----:B------:R-:W-:-:S03]  /*4d50*/  IMAD.MOV.U32 R19, RZ, RZ, R25 ;  /* 0x000000ffff137224 */ /* 0x000fc600078e0019 */
[----:B0-----:R4:W-:Y:S01]  /*4d60*/  STG.E.128 desc[UR36][R8.64], R4 ;  /* 0x0000000408007986 */ /* 0x0019e2000c101d24 */
[----:B------:R-:W-:Y:S05]  /*4d70*/  BRA `(.L_x_16734) ;  /* 0x0000000800787947 */ /* 0x000fea0003800000 */
.L_x_16747:
        /* <DEDUP_REMOVED lines=19> */
.L_x_16752:
[----:B------:R-:W-:Y:S05]  /*4eb0*/  BSYNC.RECONVERGENT B0 ;  /* 0x0000000000007941 */ /* 0x000fea0003800200 */
.L_x_16751:
[----:B------:R-:W-:Y:S01]  /*4ec0*/  LOP3.LUT R7, R0, 0x80, R7, 0xf8, !PT ;  /* 0x0000008000077812 */ /* 0x000fe200078ef807 */
[----:B------:R-:W-:-:S04]  /*4ed0*/  IMAD.MOV.U32 R19, RZ, RZ, R25 ;  /* 0x000000ffff137224 */ /* 0x000fc800078e0019 */
[----:B------:R3:W-:Y:S01]  /*4ee0*/  STG.E.U8 desc[UR36][R8.64], R7 ;  /* 0x0000000708007986 */ /* 0x0007e2000c101124 */
[----:B------:R-:W-:Y:S05]  /*4ef0*/  BRA `(.L_x_16734) ;  /* 0x0000000800187947 */ /* 0x000fea0003800000 */
.L_x_16750:
        /* <DEDUP_REMOVED lines=15> */
.L_x_16754:
[----:B------:R-:W-:Y:S05]  /*4ff0*/  BSYNC.RECONVERGENT B0 ;  /* 0x0000000000007941 */ /* 0x000fea0003800200 */
.L_x_16753:
[----:B------:R-:W-:Y:S01]  /*5000*/  LOP3.LUT R7, R0, 0x80, R7, 0xf8, !PT ;  /* 0x0000008000077812 */ /* 0x000fe200078ef807 */
[----:B------:R-:W-:-:S04]  /*5010*/  IMAD.MOV.U32 R19, RZ, RZ, R25 ;  /* 0x000000ffff137224 */ /* 0x000fc800078e0019 */
[----:B------:R1:W-:Y:S01]  /*5020*/  STG.E.U8 desc[UR36][R8.64], R7 ;  /* 0x0000000708007986 */ /* 0x0003e2000c101124 */
[----:B------:R-:W-:Y:S05]  /*5030*/  BRA `(.L_x_16734) ;  /* 0x0000000400c87947 */ /* 0x000fea0003800000 */
.L_x_16749:
[----:B------:R-:W0:Y:S01]  /*5040*/  I2F.S16 R0, R5 ;  /* 0x0000000500007306 */ /* 0x000e220000101400 */
[----:B------:R-:W-:Y:S01]  /*5050*/  IMAD.MOV.U32 R19, RZ, RZ, R25 ;  /* 0x000000ffff137224 */ /* 0x000fe200078e0019 */
[----:B0-----:R-:W-:-:S05]  /*5060*/  F2FP.BF16.F32.PACK_AB R0, RZ, R0 ;  /* 0x00000000ff00723e */ /* 0x001fca00000010ff */
[----:B------:R0:W-:Y:S01]  /*5070*/  STG.E.U16 desc[UR36][R8.64], R0 ;  /* 0x0000000008007986 */ /* 0x0001e2000c101524 */
[----:B------:R-:W-:Y:S05]  /*5080*/  BRA `(.L_x_16734) ;  /* 0x0000000400b47947 */ /* 0x000fea0003800000 */
.L_x_16746:
        /* <DEDUP_REMOVED lines=11> */
.L_x_16757:
        /* <DEDUP_REMOVED lines=13> */
.L_x_16760:
[----:B------:R-:W-:-:S04]  /*5210*/  SHF.R.U32.HI R0, RZ, 0x14, R3 ;  /* 0x00000014ff007819 */ /* 0x000fc80000011603 */
[----:B------:R-:W-:-:S04]  /*5220*/  LOP3.LUT R0, R0, 0x1, RZ, 0xc0, !PT ;  /* 0x0000000100007812 */ /* 0x000fc800078ec0ff */
[----:B------:R-:W-:-:S04]  /*5230*/  IADD3 R0, PT, PT, R3, 0x487ffff, R0 ;  /* 0x0487ffff03007810 */ /* 0x000fc80007ffe000 */
[----:B------:R-:W-:-:S04]  /*5240*/  SHF.R.U32.HI R0, RZ, 0x14, R0 ;  /* 0x00000014ff007819 */ /* 0x000fc80000011600 */
[----:B------:R-:W-:-:S07]  /*5250*/  LOP3.LUT R0, R0, 0xff, RZ, 0xc0, !PT ;  /* 0x000000ff00007812 */ /* 0x000fce00078ec0ff */
.L_x_16761:
[----:B------:R-:W-:-:S04]  /*5260*/  SHF.R.U32.HI R3, RZ, 0x18, R3 ;  /* 0x00000018ff037819 */ /* 0x000fc80000011603 */
[----:B------:R-:W-:-:S04]  /*5270*/  LOP3.LUT R0, R0, 0x80, R3, 0xf8, !PT ;  /* 0x0000008000007812 */ /* 0x000fc800078ef803 */
[----:B------:R-:W-:-:S07]  /*5280*/  PRMT R4, R0, 0x7610, R4 ;  /* 0x0000761000047816 */ /* 0x000fce0000000004 */
.L_x_16759:
[----:B------:R-:W-:Y:S05]  /*5290*/  BSYNC.RECONVERGENT B0 ;  /* 0x0000000000007941 */ /* 0x000fea0003800200 */
.L_x_16758:
[----:B------:R0:W-:Y:S01]  /*52a0*/  STG.E.U8 desc[UR36][R8.64], R4 ;  /* 0x0000000408007986 */ /* 0x0001e2000c101124 */
[----:B------:R-:W-:Y:S01]  /*52b0*/  IMAD.MOV.U32 R19, RZ, RZ, R25 ;  /* 0x000000ffff137224 */ /* 0x000fe200078e0019 */
[----:B------:R-:W-:Y:S06]  /*52c0*/  BRA `(.L_x_16734) ;  /* 0x0000000400247947 */ /* 0x000fec0003800000 */
.L_x_16756:
        /* <DEDUP_REMOVED lines=13> */
.L_x_16764:
[----:B------:R-:W-:-:S04]  /*53a0*/  SHF.R.U32.HI R0, RZ, 0x15, R3 ;  /* 0x00000015ff007819 */ /* 0x000fc80000011603 */
[----:B------:R-:W-:-:S04]  /*53b0*/  LOP3.LUT R0, R0, 0x1, RZ, 0xc0, !PT ;  /* 0x0000000100007812 */ /* 0x000fc800078ec0ff */
[----:B------:R-:W-:-:S04]  /*53c0*/  IADD3 R0, PT, PT, R3, 0x88fffff, R0 ;  /* 0x088fffff03007810 */ /* 0x000fc80007ffe000 */
[----:B------:R-:W-:-:S04]  /*53d0*/  SHF.R.U32.HI R0, RZ, 0x15, R0 ;  /* 0x00000015ff007819 */ /* 0x000fc80000011600 */
[----:B------:R-:W-:-:S07]  /*53e0*/  LOP3.LUT R0, R0, 0xff, RZ, 0xc0, !PT ;  /* 0x000000ff00007812 */ /* 0x000fce00078ec0ff */
.L_x_16765:
[----:B------:R-:W-:-:S04]  /*53f0*/  SHF.R.U32.HI R3, RZ, 0x18, R3 ;  /* 0x00000018ff037819 */ /* 0x000fc80000011603 */
[----:B------:R-:W-:-:S04]  /*5400*/  LOP3.LUT R0, R0, 0x80, R3, 0xf8, !PT ;  /* 0x0000008000007812 */ /* 0x000fc800078ef803 */
[----:B------:R-:W-:-:S07]  /*5410*/  PRMT R4, R0, 0x7610, R4 ;  /* 0x0000761000047816 */ /* 0x000fce0000000004 */
.L_x_16763:
[----:B------:R-:W-:Y:S05]  /*5420*/  BSYNC.RECONVERGENT B0 ;  /* 0x0000000000007941 */ /* 0x000fea0003800200 */
.L_x_16762:
[----:B------:R0:W-:Y:S01]  /*5430*/  STG.E.U8 desc[UR36][R8.64], R4 ;  /* 0x0000000408007986 */ /* 0x0001e2000c101124 */
[----:B------:R-:W-:Y:S01]  /*5440*/  IMAD.MOV.U32 R19, RZ, RZ, R25 ;  /* 0x000000ffff137224 */ /* 0x000fe200078e0019 */
[----:B------:R-:W-:Y:S06]  /*5450*/  BRA `(.L_x_16734) ;  /* 0x0000000000c07947 */ /* 0x000fec0003800000 */
.L_x_16755:
[----:B------:R-:W-:-:S13]  /*5460*/  ISETP.NE.AND P0, PT, R0, 0x1c, PT ;  /* 0x0000001c0000780c */ /* 0x000fda0003f05270 */
[----:B------:R-:W-:Y:S05]  /*5470*/  @!P0 BRA `(.L_x_16766) ;  /* 0x0000000000b08947 */ /* 0x000fea0003800000 */
[----:B------:R-:W-:-:S13]  /*5480*/  ISETP.NE.AND P0, PT, R0, 0x1d, PT ;  /* 0x0000001d0000780c */ /* 0x000fda0003f05270 */
[----:B------:R-:W-:Y:S05]  /*5490*/  @!P0 BRA `(.L_x_16767) ;  /* 0x0000000000948947 */ /* 0x000fea0003800000 */
[----:B------:R-:W-:-:S13]  /*54a0*/  ISETP.NE.AND P0, PT, R0, 0x2c, PT ;  /* 0x0000002c0000780c */ /* 0x000fda0003f05270 */
[----:B------:R-:W-:Y:S05]  /*54b0*/  @!P0 BRA `(.L_x_16768) ;  /* 0x0000000000488947 */ /* 0x000fea0003800000 */
.L_x_16739:
        /* <DEDUP_REMOVED lines=16> */
.L_x_16769:
[----:B------:R-:W-:Y:S01]  /*55c0*/  IMAD.MOV.U32 R19, RZ, RZ, R25 ;  /* 0x000000ffff137224 */ /* 0x000fe200078e0019 */
[----:B------:R-:W-:Y:S06]  /*55d0*/  BRA `(.L_x_16734) ;  /* 0x0000000000607947 */ /* 0x000fec0003800000 */
.L_x_16768:
[----:B------:R-:W0:Y:S01]  /*55e0*/  I2F.S16 R6, R5 ;  /* 0x0000000500067306 */ /* 0x000e220000101400 */
        /* <DEDUP_REMOVED lines=16> */
.L_x_16767:
[--C-:B------:R-:W-:Y:S01]  /*56f0*/  SHF.R.S32.HI R7, RZ, 0x1f, R5.reuse ;  /* 0x0000001fff077819 */ /* 0x100fe20000011405 */
[----:B------:R-:W-:Y:S02]  /*5700*/  IMAD.MOV.U32 R6, RZ, RZ, R5 ;  /* 0x000000ffff067224 */ /* 0x000fe400078e0005 */
[----:B------:R-:W-:-:S03]  /*5710*/  IMAD.MOV.U32 R19, RZ, RZ, R25 ;  /* 0x000000ffff137224 */ /* 0x000fc600078e0019 */
[----:B------:R0:W-:Y:S01]  /*5720*/  STG.E.64 desc[UR36][R8.64], R6 ;  /* 0x0000000608007986 */ /* 0x0001e2000c101b24 */
[----:B------:R-:W-:Y:S05]  /*5730*/  BRA `(.L_x_16734) ;  /* 0x0000000000087947 */ /* 0x000fea0003800000 */
.L_x_16766:
[----:B------:R0:W-:Y:S01]  /*5740*/  STG.E desc[UR36][R8.64], R5 ;  /* 0x0000000508007986 */ /* 0x0001e2000c101924 */
[----:B------:R-:W-:-:S07]  /*5750*/  IMAD.MOV.U32 R19, RZ, RZ, R25 ;  /* 0x000000ffff137224 */ /* 0x000fce00078e0019 */
.L_x_16734:
[----:B------:R-:W-:Y:S05]  /*5760*/  BSYNC.RECONVERGENT B6 ;  /* 0x0000000000067941 */ /* 0x000fea0003800200 */
.L_x_16733:
        /* <DEDUP_REMOVED lines=23> */
.L_x_16775:
[----:B------:R0:W-:Y:S01]  /*58e0*/  STG.E.U8 desc[UR36][R8.64], R26 ;  /* 0x0000001a08007986 */ /* 0x0001e2000c101124 */
[----:B------:R-:W-:Y:S05]  /*58f0*/  BRA `(.L_x_16777) ;  /* 0x0000000c00387947 */ /* 0x000fea0003800000 */
.L_x_16774:
        /* <DEDUP_REMOVED lines=9> */
.L_x_16779:
[----:B------:R0:W-:Y:S01]  /*5990*/  STG.E desc[UR36][R8.64], R26 ;  /* 0x0000001a08007986 */ /* 0x0001e2000c101924 */
[----:B------:R-:W-:Y:S05]  /*59a0*/  BRA `(.L_x_16777) ;  /* 0x0000000c000c7947 */ /* 0x000fea0003800000 */
.L_x_16778:
[----:B------:R0:W-:Y:S01]  /*59b0*/  STG.E.U16 desc[UR36][R8.64], R26 ;  /* 0x0000001a08007986 */ /* 0x0001e2000c101524 */
[----:B------:R-:W-:Y:S05]  /*59c0*/  BRA `(.L_x_16777) ;  /* 0x0000000c00047947 */ /* 0x000fea0003800000 */
.L_x_16773:
        /* <DEDUP_REMOVED lines=9> */
.L_x_16781:
[----:B------:R-:W0:Y:S02]  /*5a60*/  I2F.S16 R0, R26 ;  /* 0x0000001a00007306 */ /* 0x000e240000101400 */
[----:B0-----:R-:W-:-:S05]  /*5a70*/  F2FP.F16.F32.PACK_AB R0, RZ, R0 ;  /* 0x00000000ff00723e */ /* 0x001fca00000000ff */
[----:B------:R0:W-:Y:S01]  /*5a80*/  STG.E.U16 desc[UR36][R8.64], R0 ;  /* 0x0000000008007986 */ /* 0x0001e2000c101524 */
[----:B------:R-:W-:Y:S05]  /*5a90*/  BRA `(.L_x_16777) ;  /* 0x0000000800d07947 */ /* 0x000fea0003800000 */
.L_x_16780:
        /* <DEDUP_REMOVED lines=10> */
.L_x_16783:
[----:B------:R-:W0:Y:S02]  /*5b40*/  I2F.S16 R26, R26 ;  /* 0x0000001a001a7306 */ /* 0x000e240000101400 */
[----:B0-----:R-:W-:-:S04]  /*5b50*/  F2FP.F16.F32.PACK_AB R3, RZ, R26 ;  /* 0x0000001aff03723e */ /* 0x001fc800000000ff */
[----:B------:R-:W-:-:S05]  /*5b60*/  PRMT R3, R3, 0x5410, RZ ;  /* 0x0000541003037816 */ /* 0x000fca00000000ff */
[----:B------:R0:W-:Y:S01]  /*5b70*/  STG.E desc[UR36][R8.64], R3 ;  /* 0x0000000308007986 */ /* 0x0001e2000c101924 */
[----:B------:R-:W-:Y:S05]  /*5b80*/  BRA `(.L_x_16777) ;  /* 0x0000000800947947 */ /* 0x000fea0003800000 */
.L_x_16782:
[----:B------:R-:W0:Y:S02]  /*5b90*/  I2F.F64.S16 R26, R26 ;  /* 0x0000001a001a7312 */ /* 0x000e240000101c00 */
[----:B0-----:R0:W-:Y:S01]  /*5ba0*/  STG.E.64 desc[UR36][R8.64], R26 ;  /* 0x0000001a08007986 */ /* 0x0011e2000c101b24 */
[----:B------:R-:W-:Y:S05]  /*5bb0*/  BRA `(.L_x_16777) ;  /* 0x0000000800887947 */ /* 0x000fea0003800000 */
.L_x_16772:
        /* <DEDUP_REMOVED lines=12> */
.L_x_16787:
        /* <DEDUP_REMOVED lines=17> */
.L_x_16790:
[----:B------:R-:W-:-:S04]  /*5d90*/  SHF.R.U32.HI R3, RZ, 0x18, R5 ;  /* 0x00000018ff037819 */ /* 0x000fc80000011605 */
[----:B------:R-:W-:-:S04]  /*5da0*/  LOP3.LUT R0, R0, 0x80, R3, 0xf8, !PT ;  /* 0x0000008000007812 */ /* 0x000fc800078ef803 */
[----:B------:R-:W-:-:S07]  /*5db0*/  PRMT R4, R0, 0x7610, R4 ;  /* 0x0000761000047816 */ /* 0x000fce0000000004 */
.L_x_16789:
[----:B------:R-:W-:Y:S05]  /*5dc0*/  BSYNC.RECONVERGENT B0 ;  /* 0x0000000000007941 */ /* 0x000fea0003800200 */
.L_x_16788:
[----:B------:R0:W-:Y:S01]  /*5dd0*/  STG.E.U8 desc[UR36][R8.64], R4 ;  /* 0x0000000408007986 */ /* 0x0001e2000c101124 */
[----:B------:R-:W-:Y:S05]  /*5de0*/  BRA `(.L_x_16777) ;  /* 0x0000000400fc7947 */ /* 0x000fea0003800000 */
.L_x_16786:
        /* <DEDUP_REMOVED lines=17> */
.L_x_16793:
[----:B------:R-:W-:-:S04]  /*5f00*/  SHF.R.U32.HI R3, RZ, 0x18, R5 ;  /* 0x00000018ff037819 */ /* 0x000fc80000011605 */
[----:B------:R-:W-:-:S04]  /*5f10*/  LOP3.LUT R0, R0, 0x80, R3, 0xf8, !PT ;  /* 0x0000008000007812 */ /* 0x000fc800078ef803 */
[----:B------:R-:W-:-:S07]  /*5f20*/  PRMT R4, R0, 0x7610, R4 ;  /* 0x0000761000047816 */ /* 0x000fce0000000004 */
.L_x_16792:
[----:B------:R-:W-:Y:S05]  /*5f30*/  BSYNC.RECONVERGENT B0 ;  /* 0x0000000000007941 */ /* 0x000fea0003800200 */
.L_x_16791:
[----:B------:R0:W-:Y:S01]  /*5f40*/  STG.E.U8 desc[UR36][R8.64], R4 ;  /* 0x0000000408007986 */ /* 0x0001e2000c101124 */
[----:B------:R-:W-:Y:S05]  /*5f50*/  BRA `(.L_x_16777) ;  /* 0x0000000400a07947 */ /* 0x000fea0003800000 */
.L_x_16785:
        /* <DEDUP_REMOVED lines=22> */
.L_x_16795:
[----:B------:R-:W-:-:S05]  /*60c0*/  SHF.R.S32.HI R27, RZ, 0x1f, R26 ;  /* 0x0000001fff1b7819 */ /* 0x000fca000001141a */
[----:B------:R0:W-:Y:S01]  /*60d0*/  STG.E.64 desc[UR36][R8.64], R26 ;  /* 0x0000001a08007986 */ /* 0x0001e2000c101b24 */
[----:B------:R-:W-:Y:S05]  /*60e0*/  BRA `(.L_x_16777) ;  /* 0x00000004003c7947 */ /* 0x000fea0003800000 */
.L_x_16794:
[----:B------:R0:W-:Y:S01]  /*60f0*/  STG.E desc[UR36][R8.64], R26 ;  /* 0x0000001a08007986 */ /* 0x0001e2000c101924 */
[----:B------:R-:W-:Y:S05]  /*6100*/  BRA `(.L_x_16777) ;  /* 0x0000000400347947 */ /* 0x000fea0003800000 */
.L_x_16784:
[----:B------:R-:W-:-:S13]  /*6110*/  ISETP.GT.AND P0, PT, R0, 0xe, PT ;  /* 0x0000000e0000780c */ /* 0x000fda0003f04270 */
[----:B------:R-:W-:Y:S05]  /*6120*/  @P0 BRA `(.L_x_16796) ;  /* 0x0000000000300947 */ /* 0x000fea0003800000 */
[----:B------:R-:W-:-:S13]  /*6130*/  ISETP.NE.AND P0, PT, R0, 0xa, PT ;  /* 0x0000000a0000780c */ /* 0x000fda0003f05270 */
[----:B------:R-:W-:Y:S05]  /*6140*/  @!P0 BRA `(.L_x_16797) ;  /* 0x0000000000188947 */ /* 0x000fea0003800000 */
[----:B------:R-:W-:-:S13]  /*6150*/  ISETP.NE.AND P0, PT, R0, 0xb, PT ;  /* 0x0000000b0000780c */ /* 0x000fda0003f05270 */
[----:B------:R-:W-:Y:S05]  /*6160*/  @P0 BRA `(.L_x_16776) ;  /* 0x0000000000380947 */ /* 0x000fea0003800000 */
[----:B------:R-:W-:-:S04]  /*6170*/  ISETP.NE.AND P1, PT, R27, RZ, PT ;  /* 0x000000ff1b00720c */ /* 0x000fc80003f25270 */
[----:B------:R-:W-:-:S05]  /*6180*/  SEL R3, RZ, 0x1, P1 ;  /* 0x00000001ff037807 */ /* 0x000fca0000800000 */
[----:B------:R3:W-:Y:S01]  /*6190*/  STG.E.U8 desc[UR36][R8.64], R3 ;  /* 0x0000000308007986 */ /* 0x0007e2000c101124 */
[----:B------:R-:W-:Y:S05]  /*61a0*/  BRA `(.L_x_16777) ;  /* 0x00000004000c7947 */ /* 0x000fea0003800000 */
.L_x_16797:
[----:B------:R-:W-:Y:S01]  /*61b0*/  CS2R R6, SRZ ;  /* 0x0000000000067805 */ /* 0x000fe2000001ff00 */
[----:B------:R-:W0:Y:S04]  /*61c0*/  I2F.F64.S16 R4, R26 ;  /* 0x0000001a00047312 */ /* 0x000e280000101c00 */
[----:B0-----:R4:W-:Y:S01]  /*61d0*/  STG.E.128 desc[UR36][R8.64], R4 ;  /* 0x0000000408007986 */ /* 0x0019e2000c101d24 */
[----:B------:R-:W-:Y:S05]  /*61e0*/  BRA `(.L_x_16777) ;  /* 0x0000000000fc7947 */ /* 0x000fea0003800000 */
.L_x_16796:
[----:B------:R-:W-:-:S13]  /*61f0*/  ISETP.NE.AND P0, PT, R0, 0xf, PT ;  /* 0x0000000f0000780c */ /* 0x000fda0003f05270 */
[----:B------:R-:W-:Y:S05]  /*6200*/  @!P0 BRA `(.L_x_16798) ;  /* 0x0000000000e88947 */ /* 0x000fea0003800000 */
[----:B------:R-:W-:-:S13]  /*6210*/  ISETP.NE.AND P0, PT, R0, 0x17, PT ;  /* 0x000000170000780c */ /* 0x000fda0003f05270 */
[----:B------:R-:W-:Y:S05]  /*6220*/  @!P0 BRA `(.L_x_16799) ;  /* 0x0000000000908947 */ /* 0x000fea0003800000 */
[----:B------:R-:W-:-:S13]  /*6230*/  ISETP.NE.AND P0, PT, R0, 0x18, PT ;  /* 0x000000180000780c */ /* 0x000fda0003f05270 */
[----:B------:R-:W-:Y:S05]  /*6240*/  @!P0 BRA `(.L_x_16800) ;  /* 0x0000000000448947 */ /* 0x000fea0003800000 */
.L_x_16776:
        /* <DEDUP_REMOVED lines=16> */
.L_x_16801:
[----:B------:R-:W-:Y:S05]  /*6350*/  BRA `(.L_x_16777) ;  /* 0x0000000000a07947 */ /* 0x000fea0003800000 */
.L_x_16800:
        /* <DEDUP_REMOVED lines=13> */
.L_x_16803:
[----:B------:R-:W-:Y:S05]  /*6430*/  BSYNC.RECONVERGENT B0 ;  /* 0x0000000000007941 */ /* 0x000fea0003800200 */
.L_x_16802:
[----:B------:R-:W-:-:S05]  /*6440*/  LOP3.LUT R3, R0, 0x80, R3, 0xf8, !PT ;  /* 0x0000008000037812 */ /* 0x000fca00078ef803 */
[----:B------:R2:W-:Y:S01]  /*6450*/  STG.E.U8 desc[UR36][R8.64], R3 ;  /* 0x0000000308007986 */ /* 0x0005e2000c101124 */
[----:B------:R-:W-:Y:S05]  /*6460*/  BRA `(.L_x_16777) ;  /* 0x00000000005c7947 */ /* 0x000fea0003800000 */
.L_x_16799:
        /* <DEDUP_REMOVED lines=12> */
.L_x_16805:
[----:B------:R-:W-:Y:S01]  /*6530*/  IMAD.MOV.U32 R0, RZ, RZ, 0x7f ;  /* 0x0000007fff007424 */ /* 0x000fe200078e00ff */
[----:B------:R-:W-:-:S04]  /*6540*/  ISETP.GT.U32.AND P0, PT, R3, 0x7f800000, PT ;  /* 0x7f8000000300780c */ /* 0x000fc80003f04070 */
[----:B------:R-:W-:-:S09]  /*6550*/  SEL R0, R0, 0x7c, P0 ;  /* 0x0000007c00007807 */ /* 0x000fd20000000000 */
.L_x_16806:
[----:B------:R-:W-:Y:S05]  /*6560*/  BSYNC.RECONVERGENT B0 ;  /* 0x0000000000007941 */ /* 0x000fea0003800200 */
.L_x_16804:
[----:B------:R-:W-:-:S04]  /*6570*/  SHF.R.U32.HI R3, RZ, 0x18, R5 ;  /* 0x00000018ff037819 */ /* 0x000fc80000011605 */
[----:B------:R-:W-:-:S05]  /*6580*/  LOP3.LUT R3, R0, 0x80, R3, 0xf8, !PT ;  /* 0x0000008000037812 */ /* 0x000fca00078ef803 */
[----:B------:R1:W-:Y:S01]  /*6590*/  STG.E.U8 desc[UR36][R8.64], R3 ;  /* 0x0000000308007986 */ /* 0x0003e2000c101124 */
[----:B------:R-:W-:Y:S05]  /*65a0*/  BRA `(.L_x_16777) ;  /* 0x00000000000c7947 */ /* 0x000fea0003800000 */
.L_x_16798:
[----:B------:R-:W0:Y:S02]  /*65b0*/  I2F.S16 R0, R26 ;  /* 0x0000001a00007306 */ /* 0x000e240000101400 */
[----:B0-----:R-:W-:-:S05]  /*65c0*/  F2FP.BF16.F32.PACK_AB R0, RZ, R0 ;  /* 0x00000000ff00723e */ /* 0x001fca00000010ff */
[----:B------:R0:W-:Y:S02]  /*65d0*/  STG.E.U16 desc[UR36][R8.64], R0 ;  /* 0x0000000008007986 */ /* 0x0001e4000c101524 */
.L_x_16777:
        /* <DEDUP_REMOVED lines=23> */
.L_x_16810:
[----:B------:R0:W-:Y:S01]  /*6750*/  STG.E.U8 desc[UR36][R8.64], R24 ;  /* 0x0000001808007986 */ /* 0x0001e2000c101124 */
[----:B------:R-:W-:Y:S05]  /*6760*/  BRA `(.L_x_16812) ;  /* 0x0000000c00387947 */ /* 0x000fea0003800000 */
.L_x_16809:
        /* <DEDUP_REMOVED lines=9> */
.L_x_16814:
[----:B------:R3:W-:Y:S01]  /*6800*/  STG.E desc[UR36][R8.64], R24 ;  /* 0x0000001808007986 */ /* 0x0007e2000c101924 */
[----:B------:R-:W-:Y:S05]  /*6810*/  BRA `(.L_x_16812) ;  /* 0x0000000c000c7947 */ /* 0x000fea0003800000 */
.L_x_16813:
[----:B------:R2:W-:Y:S01]  /*6820*/  STG.E.U16 desc[UR36][R8.64], R24 ;  /* 0x0000001808007986 */ /* 0x0005e2000c101524 */
[----:B------:R-:W-:Y:S05]  /*6830*/  BRA `(.L_x_16812) ;  /* 0x0000000c00047947 */ /* 0x000fea0003800000 */
.L_x_16808:
        /* <DEDUP_REMOVED lines=9> */
.L_x_16816:
[----:B------:R-:W0:Y:S02]  /*68d0*/  I2F.S16 R0, R24 ;  /* 0x0000001800007306 */ /* 0x000e240000101400 */
[----:B0-----:R-:W-:-:S05]  /*68e0*/  F2FP.F16.F32.PACK_AB R0, RZ, R0 ;  /* 0x00000000ff00723e */ /* 0x001fca00000000ff */
[----:B------:R0:W-:Y:S01]  /*68f0*/  STG.E.U16 desc[UR36][R8.64], R0 ;  /* 0x0000000008007986 */ /* 0x0001e2000c101524 */
[----:B------:R-:W-:Y:S05]  /*6900*/  BRA `(.L_x_16812) ;  /* 0x0000000800d07947 */ /* 0x000fea0003800000 */
.L_x_16815:
        /* <DEDUP_REMOVED lines=10> */
.L_x_16818:
[----:B------:R-:W0:Y:S02]  /*69b0*/  I2F.S16 R24, R24 ;  /* 0x0000001800187306 */ /* 0x000e240000101400 */
[----:B0-----:R-:W-:-:S04]  /*69c0*/  F2FP.F16.F32.PACK_AB R3, RZ, R24 ;  /* 0x00000018ff03723e */ /* 0x001fc800000000ff */
[----:B------:R-:W-:-:S05]  /*69d0*/  PRMT R3, R3, 0x5410, RZ ;  /* 0x0000541003037816 */ /* 0x000fca00000000ff */
[----:B------:R0:W-:Y:S01]  /*69e0*/  STG.E desc[UR36][R8.64], R3 ;  /* 0x0000000308007986 */ /* 0x0001e2000c101924 */
[----:B------:R-:W-:Y:S05]  /*69f0*/  BRA `(.L_x_16812) ;  /* 0x0000000800947947 */ /* 0x000fea0003800000 */
.L_x_16817:
[----:B------:R-:W0:Y:S02]  /*6a00*/  I2F.F64.S16 R24, R24 ;  /* 0x0000001800187312 */ /* 0x000e240000101c00 */
[----:B0-----:R0:W-:Y:S01]  /*6a10*/  STG.E.64 desc[UR36][R8.64], R24 ;  /* 0x0000001808007986 */ /* 0x0011e2000c101b24 */
[----:B------:R-:W-:Y:S05]  /*6a20*/  BRA `(.L_x_16812) ;  /* 0x0000000800887947 */ /* 0x000fea0003800000 */
.L_x_16807:
        /* <DEDUP_REMOVED lines=12> */
.L_x_16822:
        /* <DEDUP_REMOVED lines=17> */
.L_x_16825:
[----:B------:R-:W-:-:S04]  /*6c00*/  SHF.R.U32.HI R3, RZ, 0x18, R5 ;  /* 0x00000018ff037819 */ /* 0x000fc80000011605 */
[----:B------:R-:W-:-:S04]  /*6c10*/  LOP3.LUT R0, R0, 0x80, R3, 0xf8, !PT ;  /* 0x0000008000007812 */ /* 0x000fc800078ef803 */
[----:B------:R-:W-:-:S07]  /*6c20*/  PRMT R4, R0, 0x7610, R4 ;  /* 0x0000761000047816 */ /* 0x000fce0000000004 */
.L_x_16824:
[----:B------:R-:W-:Y:S05]  /*6c30*/  BSYNC.RECONVERGENT B0 ;  /* 0x0000000000007941 */ /* 0x000fea0003800200 */
.L_x_16823:
[----:B------:R0:W-:Y:S01]  /*6c40*/  STG.E.U8 desc[UR36][R8.64], R4 ;  /* 0x0000000408007986 */ /* 0x0001e2000c101124 */
[----:B------:R-:W-:Y:S05]  /*6c50*/  BRA `(.L_x_16812) ;  /* 0x0000000400fc7947 */ /* 0x000fea0003800000 */
.L_x_16821:
        /* <DEDUP_REMOVED lines=17> */
.L_x_16828:
[----:B------:R-:W-:-:S04]  /*6d70*/  SHF.R.U32.HI R3, RZ, 0x18, R5 ;  /* 0x00000018ff037819 */ /* 0x000fc80000011605 */
[----:B------:R-:W-:-:S04]  /*6d80*/  LOP3.LUT R0, R0, 0x80, R3, 0xf8, !PT ;  /* 0x0000008000007812 */ /* 0x000fc800078ef803 */
[----:B------:R-:W-:-:S07]  /*6d90*/  PRMT R4, R0, 0x7610, R4 ;  /* 0x0000761000047816 */ /* 0x000fce0000000004 */
.L_x_16827:
[----:B------:R-:W-:Y:S05]  /*6da0*/  BSYNC.RECONVERGENT B0 ;  /* 0x0000000000007941 */ /* 0x000fea0003800200 */
.L_x_16826:
[----:B------:R0:W-:Y:S01]  /*6db0*/  STG.E.U8 desc[UR36][R8.64], R4 ;  /* 0x0000000408007986 */ /* 0x0001e2000c101124 */
[----:B------:R-:W-:Y:S05]  /*6dc0*/  BRA `(.L_x_16812) ;  /* 0x0000000400a07947 */ /* 0x000fea0003800000 */
.L_x_16820:
        /* <DEDUP_REMOVED lines=22> */
.L_x_16830:
[----:B------:R-:W-:-:S05]  /*6f30*/  SHF.R.S32.HI R25, RZ, 0x1f, R24 ;  /* 0x0000001fff197819 */ /* 0x000fca0000011418 */
[----:B------:R0:W-:Y:S01]  /*6f40*/  STG.E.64 desc[UR36][R8.64], R24 ;  /* 0x0000001808007986 */ /* 0x0001e2000c101b24 */
[----:B------:R-:W-:Y:S05]  /*6f50*/  BRA `(.L_x_16812) ;  /* 0x00000004003c7947 */ /* 0x000fea0003800000 */
.L_x_16829:
[----:B------:R0:W-:Y:S01]  /*6f60*/  STG.E desc[UR36][R8.64], R24 ;  /* 0x0000001808007986 */ /* 0x0001e2000c101924 */
[----:B------:R-:W-:Y:S05]  /*6f70*/  BRA `(.L_x_16812) ;  /* 0x0000000400347947 */ /* 0x000fea0003800000 */
.L_x_16819:
        /* <DEDUP_REMOVED lines=10> */
.L_x_16832:
[----:B------:R-:W-:Y:S01]  /*7020*/  CS2R R6, SRZ ;  /* 0x0000000000067805 */ /* 0x000fe2000001ff00 */
[----:B------:R-:W0:Y:S04]  /*7030*/  I2F.F64.S16 R4, R24 ;  /* 0x0000001800047312 */ /* 0x000e280000101c00 */
[----:B0-----:R0:W-:Y:S01]  /*7040*/  STG.E.128 desc[UR36][R8.64], R4 ;  /* 0x0000000408007986 */ /* 0x0011e2000c101d24 */
[----:B------:R-:W-:Y:S05]  /*7050*/  BRA `(.L_x_16812) ;  /* 0x0000000000fc7947 */ /* 0x000fea0003800000 */
.L_x_16831:
[----:B------:R-:W-:-:S13]  /*7060*/  ISETP.NE.AND P0, PT, R0, 0xf, PT ;  /* 0x0000000f0000780c */ /* 0x000fda0003f05270 */
[----:B------:R-:W-:Y:S05]  /*7070*/  @!P0 BRA `(.L_x_16833) ;  /* 0x0000000000e88947 */ /* 0x000fea0003800000 */
[----:B------:R-:W-:-:S13]  /*7080*/  ISETP.NE.AND P0, PT, R0, 0x17, PT ;  /* 0x000000170000780c */ /* 0x000fda0003f05270 */
[----:B------:R-:W-:Y:S05]  /*7090*/  @!P0 BRA `(.L_x_16834) ;  /* 0x0000000000908947 */ /* 0x000fea0003800000 */
[----:B------:R-:W-:-:S13]  /*70a0*/  ISETP.NE.AND P0, PT, R0, 0x18, PT ;  /* 0x000000180000780c */ /* 0x000fda0003f05270 */
[----:B------:R-:W-:Y:S05]  /*70b0*/  @!P0 BRA `(.L_x_16835) ;  /* 0x0000000000448947 */ /* 0x000fea0003800000 */
.L_x_16811:
        /* <DEDUP_REMOVED lines=16> */
.L_x_16836:
[----:B------:R-:W-:Y:S05]  /*71c0*/  BRA `(.L_x_16812) ;  /* 0x0000000000a07947 */ /* 0x000fea0003800000 */
.L_x_16835:
        /* <DEDUP_REMOVED lines=13> */
.L_x_16838:
[----:B------:R-:W-:Y:S05]  /*72a0*/  BSYNC.RECONVERGENT B0 ;  /* 0x0000000000007941 */ /* 0x000fea0003800200 */
.L_x_16837:
[----:B------:R-:W-:-:S05]  /*72b0*/  LOP3.LUT R3, R0, 0x80, R3, 0xf8, !PT ;  /* 0x0000008000037812 */ /* 0x000fca00078ef803 */
[----:B------:R0:W-:Y:S01]  /*72c0*/  STG.E.U8 desc[UR36][R8.64], R3 ;  /* 0x0000000308007986 */ /* 0x0001e2000c101124 */
[----:B------:R-:W-:Y:S05]  /*72d0*/  BRA `(.L_x_16812) ;  /* 0x00000000005c7947 */ /* 0x000fea0003800000 */
.L_x_16834:
        /* <DEDUP_REMOVED lines=12> */
.L_x_16840:
[----:B------:R-:W-:Y:S01]  /*73a0*/  IMAD.MOV.U32 R0, RZ, RZ, 0x7f ;  /* 0x0000007fff007424 */ /* 0x000fe200078e00ff */
[----:B------:R-:W-:-:S04]  /*73b0*/  ISETP.GT.U32.AND P0, PT, R3, 0x7f800000, PT ;  /* 0x7f8000000300780c */ /* 0x000fc80003f04070 */
[----:B------:R-:W-:-:S09]  /*73c0*/  SEL R0, R0, 0x7c, P0 ;  /* 0x0000007c00007807 */ /* 0x000fd20000000000 */
.L_x_16841:
[----:B------:R-:W-:Y:S05]  /*73d0*/  BSYNC.RECONVERGENT B0 ;  /* 0x0000000000007941 */ /* 0x000fea0003800200 */
.L_x_16839:
[----:B------:R-:W-:-:S04]  /*73e0*/  SHF.R.U32.HI R3, RZ, 0x18, R5 ;  /* 0x00000018ff037819 */ /* 0x000fc80000011605 */
[----:B------:R-:W-:-:S05]  /*73f0*/  LOP3.LUT R3, R0, 0x80, R3, 0xf8, !PT ;  /* 0x0000008000037812 */ /* 0x000fca00078ef803 */
[----:B------:R0:W-:Y:S01]  /*7400*/  STG.E.U8 desc[UR36][R8.64], R3 ;  /* 0x0000000308007986 */ /* 0x0001e2000c101124 */
[----:B------:R-:W-:Y:S05]  /*7410*/  BRA `(.L_x_16812) ;  /* 0x00000000000c7947 */ /* 0x000fea0003800000 */
.L_x_16833:
[----:B------:R-:W0:Y:S02]  /*7420*/  I2F.S16 R0, R24 ;  /* 0x0000001800007306 */ /* 0x000e240000101400 */
[----:B0-----:R-:W-:-:S05]  /*7430*/  F2FP.BF16.F32.PACK_AB R0, RZ, R0 ;  /* 0x00000000ff00723e */ /* 0x001fca00000010ff */
[----:B------:R0:W-:Y:S02]  /*7440*/  STG.E.U16 desc[UR36][R8.64], R0 ;  /* 0x0000000008007986 */ /* 0x0001e4000c101524 */
.L_x_16812:
[----:B------:R-:W-:-:S07]  /*7450*/  VIADD R19, R19, 0x80 ;  /* 0x0000008013137836 */ /* 0x000fce0000000000 */
.L_x_16771:
[----:B------:R-:W-:Y:S05]  /*7460*/  BSYNC.RECONVERGENT B6 ;  /* 0x0000000000067941 */ /* 0x000fea0003800200 */
.L_x_16770:
        /* <DEDUP_REMOVED lines=21> */
.L_x_16845:
[----:B------:R-:W-:Y:S01]  /*75c0*/  STG.E.U8 desc[UR36][R2.64], R22 ;  /* 0x0000001602007986 */ /* 0x000fe2000c101124 */
[----:B------:R-:W-:Y:S05]  /*75d0*/  EXIT ;  /* 0x000000000000794d */ /* 0x000fea0003800000 */
.L_x_16844:
        /* <DEDUP_REMOVED lines=9> */
.L_x_16848:
[----:B------:R-:W-:Y:S01]  /*7670*/  STG.E desc[UR36][R2.64], R22 ;  /* 0x0000001602007986 */ /* 0x000fe2000c101924 */
[----:B------:R-:W-:Y:S05]  /*7680*/  EXIT ;  /* 0x000000000000794d */ /* 0x000fea0003800000 */
.L_x_16847:
[----:B------:R-:W-:Y:S01]  /*7690*/  STG.E.U16 desc[UR36][R2.64], R22 ;  /* 0x0000001602007986 */ /* 0x000fe2000c101524 */
[----:B------:R-:W-:Y:S05]  /*76a0*/  EXIT ;  /* 0x000000000000794d */ /* 0x000fea0003800000 */
.L_x_16843:
        /* <DEDUP_REMOVED lines=9> */
.L_x_16850:
[----:B------:R-:W0:Y:S02]  /*7740*/  I2F.S16 R0, R22 ;  /* 0x0000001600007306 */ /* 0x000e240000101400 */
[----:B0-----:R-:W-:-:S05]  /*7750*/  F2FP.F16.F32.PACK_AB R0, RZ, R0 ;  /* 0x00000000ff00723e */ /* 0x001fca00000000ff */
[----:B------:R-:W-:Y:S01]  /*7760*/  STG.E.U16 desc[UR36][R2.64], R0 ;  /* 0x0000000002007986 */ /* 0x000fe2000c101524 */
[----:B------:R-:W-:Y:S05]  /*7770*/  EXIT ;  /* 0x000000000000794d */ /* 0x000fea0003800000 */
.L_x_16849:
        /* <DEDUP_REMOVED lines=10> */
.L_x_16852:
[----:B------:R-:W0:Y:S02]  /*7820*/  I2F.S16 R22, R22 ;  /* 0x0000001600167306 */ /* 0x000e240000101400 */
[----:B0-----:R-:W-:-:S04]  /*7830*/  F2FP.F16.F32.PACK_AB R5, RZ, R22 ;  /* 0x00000016ff05723e */ /* 0x001fc800000000ff */
[----:B------:R-:W-:-:S05]  /*7840*/  PRMT R5, R5, 0x5410, RZ ;  /* 0x0000541005057816 */ /* 0x000fca00000000ff */
[----:B------:R-:W-:Y:S01]  /*7850*/  STG.E desc[UR36][R2.64], R5 ;  /* 0x0000000502007986 */ /* 0x000fe2000c101924 */
[----:B------:R-:W-:Y:S05]  /*7860*/  EXIT ;  /* 0x000000000000794d */ /* 0x000fea0003800000 */
.L_x_16851:
[----:B------:R-:W0:Y:S02]  /*7870*/  I2F.F64.S16 R22, R22 ;  /* 0x0000001600167312 */ /* 0x000e240000101c00 */
[----:B0-----:R-:W-:Y:S01]  /*7880*/  STG.E.64 desc[UR36][R2.64], R22 ;  /* 0x0000001602007986 */ /* 0x001fe2000c101b24 */
[----:B------:R-:W-:Y:S05]  /*7890*/  EXIT ;  /* 0x000000000000794d */ /* 0x000fea0003800000 */
.L_x_16842:
        /* <DEDUP_REMOVED lines=12> */
.L_x_16856:
        /* <DEDUP_REMOVED lines=18> */
.L_x_16859:
[----:B------:R-:W-:-:S04]  /*7a80*/  SHF.R.U32.HI R5, RZ, 0x18, R5 ;  /* 0x00000018ff057819 */ /* 0x000fc80000011605 */
[----:B------:R-:W-:-:S07]  /*7a90*/  LOP3.LUT R0, R0, 0x80, R5, 0xf8, !PT ;  /* 0x0000008000007812 */ /* 0x000fce00078ef805 */
.L_x_16858:
[----:B------:R-:W-:Y:S05]  /*7aa0*/  BSYNC.RECONVERGENT B0 ;  /* 0x0000000000007941 */ /* 0x000fea0003800200 */
.L_x_16857:
[----:B------:R-:W-:Y:S01]  /*7ab0*/  STG.E.U8 desc[UR36][R2.64], R0 ;  /* 0x0000000002007986 */ /* 0x000fe2000c101124 */
[----:B------:R-:W-:Y:S05]  /*7ac0*/  EXIT ;  /* 0x000000000000794d */ /* 0x000fea0003800000 */
.L_x_16855:
        /* <DEDUP_REMOVED lines=18> */
.L_x_16862:
[----:B------:R-:W-:-:S04]  /*7bf0*/  SHF.R.U32.HI R5, RZ, 0x18, R5 ;  /* 0x00000018ff057819 */ /* 0x000fc80000011605 */
[----:B------:R-:W-:-:S07]  /*7c00*/  LOP3.LUT R0, R0, 0x80, R5, 0xf8, !PT ;  /* 0x0000008000007812 */ /* 0x000fce00078ef805 */
.L_x_16861:
[----:B------:R-:W-:Y:S05]  /*7c10*/  BSYNC.RECONVERGENT B0 ;  /* 0x0000000000007941 */ /* 0x000fea0003800200 */
.L_x_16860:
[----:B------:R-:W-:Y:S01]  /*7c20*/  STG.E.U8 desc[UR36][R2.64], R0 ;  /* 0x0000000002007986 */ /* 0x000fe2000c101124 */
[----:B------:R-:W-:Y:S05]  /*7c30*/  EXIT ;  /* 0x000000000000794d */ /* 0x000fea0003800000 */
.L_x_16854:
        /* <DEDUP_REMOVED lines=22> */
.L_x_16864:
[----:B------:R-:W-:-:S05]  /*7da0*/  SHF.R.S32.HI R23, RZ, 0x1f, R22 ;  /* 0x0000001fff177819 */ /* 0x000fca0000011416 */
[----:B------:R-:W-:Y:S01]  /*7db0*/  STG.E.64 desc[UR36][R2.64], R22 ;  /* 0x0000001602007986 */ /* 0x000fe2000c101b24 */
[----:B------:R-:W-:Y:S05]  /*7dc0*/  EXIT ;  /* 0x000000000000794d */ /* 0x000fea0003800000 */
.L_x_16863:
[----:B------:R-:W-:Y:S01]  /*7dd0*/  STG.E desc[UR36][R2.64], R22 ;  /* 0x0000001602007986 */ /* 0x000fe2000c101924 */
[----:B------:R-:W-:Y:S05]  /*7de0*/  EXIT ;  /* 0x000000000000794d */ /* 0x000fea0003800000 */
.L_x_16853:
        /* <DEDUP_REMOVED lines=8> */
[----:B------:R-:W-:Y:S01]  /*7e70*/  STG.E.U8 desc[UR36][R2.64], R5 ;  /* 0x0000000502007986 */ /* 0x000fe2000c101124 */
[----:B------:R-:W-:Y:S05]  /*7e80*/  EXIT ;  /* 0x000000000000794d */ /* 0x000fea0003800000 */
.L_x_16866:
[----:B------:R-:W-:Y:S01]  /*7e90*/  CS2R R6, SRZ ;  /* 0x0000000000067805 */ /* 0x000fe2000001ff00 */
[----:B------:R-:W0:Y:S04]  /*7ea0*/  I2F.F64.S16 R4, R22 ;  /* 0x0000001600047312 */ /* 0x000e280000101c00 */
[----:B0-----:R-:W-:Y:S01]  /*7eb0*/  STG.E.128 desc[UR36][R2.64], R4 ;  /* 0x0000000402007986 */ /* 0x001fe2000c101d24 */
[----:B------:R-:W-:Y:S05]  /*7ec0*/  EXIT ;  /* 0x000000000000794d */ /* 0x000fea0003800000 */
.L_x_16865:
[----:B------:R-:W-:-:S13]  /*7ed0*/  ISETP.NE.AND P0, PT, R0, 0xf, PT ;  /* 0x0000000f0000780c */ /* 0x000fda0003f05270 */
[----:B------:R-:W-:Y:S05]  /*7ee0*/  @!P0 BRA `(.L_x_16867) ;  /* 0x0000000000e88947 */ /* 0x000fea0003800000 */
[----:B------:R-:W-:-:S13]  /*7ef0*/  ISETP.NE.AND P0, PT, R0, 0x17, PT ;  /* 0x000000170000780c */ /* 0x000fda0003f05270 */
[----:B------:R-:W-:Y:S05]  /*7f00*/  @!P0 BRA `(.L_x_16868) ;  /* 0x0000000000908947 */ /* 0x000fea0003800000 */
[----:B------:R-:W-:-:S13]  /*7f10*/  ISETP.NE.AND P0, PT, R0, 0x18, PT ;  /* 0x000000180000780c */ /* 0x000fda0003f05270 */
[----:B------:R-:W-:Y:S05]  /*7f20*/  @!P0 BRA `(.L_x_16869) ;  /* 0x0000000000448947 */ /* 0x000fea0003800000 */
.L_x_16846:
        /* <DEDUP_REMOVED lines=16> */
.L_x_16870:
[----:B------:R-:W-:Y:S05]  /*8030*/  EXIT ;  /* 0x000000000000794d */ /* 0x000fea0003800000 */
.L_x_16869:
        /* <DEDUP_REMOVED lines=13> */
.L_x_16872:
[----:B------:R-:W-:Y:S05]  /*8110*/  BSYNC.RECONVERGENT B0 ;  /* 0x0000000000007941 */ /* 0x000fea0003800200 */
.L_x_16871:
[----:B------:R-:W-:-:S05]  /*8120*/  LOP3.LUT R5, R0, 0x80, R5, 0xf8, !PT ;  /* 0x0000008000057812 */ /* 0x000fca00078ef805 */
[----:B------:R-:W-:Y:S01]  /*8130*/  STG.E.U8 desc[UR36][R2.64], R5 ;  /* 0x0000000502007986 */ /* 0x000fe2000c101124 */
[----:B------:R-:W-:Y:S05]  /*8140*/  EXIT ;  /* 0x000000000000794d */ /* 0x000fea0003800000 */
.L_x_16868:
        /* <DEDUP_REMOVED lines=12> */
.L_x_16874:
[----:B------:R-:W-:Y:S01]  /*8210*/  IMAD.MOV.U32 R0, RZ, RZ, 0x7f ;  /* 0x0000007fff007424 */ /* 0x000fe200078e00ff */
[----:B------:R-:W-:-:S04]  /*8220*/  ISETP.GT.U32.AND P0, PT, R4, 0x7f800000, PT ;  /* 0x7f8000000400780c */ /* 0x000fc80003f04070 */
[----:B------:R-:W-:-:S09]  /*8230*/  SEL R0, R0, 0x7c, P0 ;  /* 0x0000007c00007807 */ /* 0x000fd20000000000 */
.L_x_16875:
[----:B------:R-:W-:Y:S05]  /*8240*/  BSYNC.RECONVERGENT B0 ;  /* 0x0000000000007941 */ /* 0x000fea0003800200 */
.L_x_16873:
[----:B------:R-:W-:-:S04]  /*8250*/  SHF.R.U32.HI R5, RZ, 0x18, R5 ;  /* 0x00000018ff057819 */ /* 0x000fc80000011605 */
[----:B------:R-:W-:-:S05]  /*8260*/  LOP3.LUT R5, R0, 0x80, R5, 0xf8, !PT ;  /* 0x0000008000057812 */ /* 0x000fca00078ef805 */
[----:B------:R-:W-:Y:S01]  /*8270*/  STG.E.U8 desc[UR36][R2.64], R5 ;  /* 0x0000000502007986 */ /* 0x000fe2000c101124 */
[----:B------:R-:W-:Y:S05]  /*8280*/  EXIT ;  /* 0x000000000000794d */ /* 0x000fea0003800000 */
.L_x_16867:
[----:B------:R-:W0:Y:S02]  /*8290*/  I2F.S16 R0, R22 ;  /* 0x0000001600007306 */ /* 0x000e240000101400 */
[----:B0-----:R-:W-:-:S05]  /*82a0*/  F2FP.BF16.F32.PACK_AB R0, RZ, R0 ;  /* 0x00000000ff00723e */ /* 0x001fca00000010ff */
[----:B------:R-:W-:Y:S01]  /*82b0*/  STG.E.U16 desc[UR36][R2.64], R0 ;  /* 0x0000000002007986 */ /* 0x000fe2000c101524 */
[----:B------:R-:W-:Y:S05]  /*82c0*/  EXIT ;  /* 0x000000000000794d */ /* 0x000fea0003800000 */
.L_x_16876:
        /* <DEDUP_REMOVED lines=11> */
.L_x_23413:


//--------------------- .text._ZN2at6native18elementwise_kernelILi128ELi4EZNS0_22gpu_kernel_impl_nocastIZZZNS0_23logical_not_kernel_cudaERNS_18TensorIteratorBaseEENKUlvE0_clEvENKUlvE10_clEvEUlN3c108BFloat16EE_EEvS4_RKT_EUliE_EEviT1_ --------------------------
	.section	.text._ZN2at6native18elementwise_kernelILi128ELi4EZNS0_22gpu_kernel_impl_nocastIZZZNS0_23logical_not_kernel_cudaERNS_18TensorIteratorBaseEENKUlvE0_clEvENKUlvE10_clEvEUlN3c108BFloat16EE_EEvS4_RKT_EUliE_EEviT1_,"ax",@progbits
	.align	128
        .global         _ZN2at6native18elementwise_kernelILi128ELi4EZNS0_22gpu_kernel_impl_nocastIZZZNS0_23logical_not_kernel_cudaERNS_18TensorIteratorBaseEENKUlvE0_clEvENKUlvE10_clEvEUlN3c108BFloat16EE_EEvS4_RKT_EUliE_EEviT1_
        .type           _ZN2at6native18elementwise_kernelILi128ELi4EZNS0_22gpu_kernel_impl_nocastIZZZNS0_23logical_not_kernel_cudaERNS_18TensorIteratorBaseEENKUlvE0_clEvENKUlvE10_clEvEUlN3c108BFloat16EE_EEvS4_RKT_EUliE_EEviT1_,@function
        .size           _ZN2at6native18elementwise_kernelILi128ELi4EZNS0_22gpu_kernel_impl_nocastIZZZNS0_23logical_not_kernel_cudaERNS_18TensorIteratorBaseEENKUlvE0_clEvENKUlvE10_clEvEUlN3c108BFloat16EE_EEvS4_RKT_EUliE_EEviT1_,(.L_x_23414 - _ZN2at6native18elementwise_kernelILi128ELi4EZNS0_22gpu_kernel_impl_nocastIZZZNS0_23logical_not_kernel_cudaERNS_18TensorIteratorBaseEENKUlvE0_clEvENKUlvE10_clEvEUlN3c108BFloat16EE_EEvS4_RKT_EUliE_EEviT1_)
        .other          _ZN2at6native18elementwise_kernelILi128ELi4EZNS0_22gpu_kernel_impl_nocastIZZZNS0_23logical_not_kernel_cudaERNS_18TensorIteratorBaseEENKUlvE0_clEvENKUlvE10_clEvEUlN3c108BFloat16EE_EEvS4_RKT_EUliE_EEviT1_,@"STO_CUDA_ENTRY STV_DEFAULT"
_ZN2at6native18elementwise_kernelILi128ELi4EZNS0_22gpu_kernel_impl_nocastIZZZNS0_23logical_not_kernel_cudaERNS_18TensorIteratorBaseEENKUlvE0_clEvENKUlvE10_clEvEUlN3c108BFloat16EE_EEvS4_RKT_EUliE_EEviT1_:
.text._ZN2at6native18elementwise_kernelILi128ELi4EZNS0_22gpu_kernel_impl_nocastIZZZNS0_23logical_not_kernel_cudaERNS_18TensorIteratorBaseEENKUlvE0_clEvENKUlvE10_clEvEUlN3c108BFloat16EE_EEvS4_RKT_EUliE_EEviT1_:
        /* <DEDUP_REMOVED lines=18> */
[----:B--2---:R-:W-:-:S04]  /*0120*/  SHF.L.U32 R0, R4, 0x10, RZ ;  /* 0x0000001004007819 */ /* 0x004fc800000006ff */
[----:B------:R-:W-:-:S04]  /*0130*/  FSETP.NEU.FTZ.AND P0, PT, R0, RZ, PT ;  /* 0x000000ff0000720b */ /* 0x000fc80003f1d000 */
[----:B------:R-:W-:Y:S02]  /*0140*/  SEL R9, RZ, 0x1, P0 ;  /* 0x00000001ff097807 */ /* 0x000fe40000000000 */
[----:B------:R-:W-:-:S03]  /*0150*/  ISETP.GE.AND P0, PT, R3, UR4, PT ;  /* 0x0000000403007c0c */ /* 0x000fc6000bf06270 */
[----:B0-----:R0:W-:Y:S10]  /*0160*/  STG.E.U8 desc[UR6][R6.64], R9 ;  /* 0x0000000906007986 */ /* 0x0011f4000c101106 */
[----:B------:R-:W-:Y:S05]  /*0170*/  @P0 BREAK.RELIABLE B1 ;  /* 0x0000000000010942 */ /* 0x000fea0003800100 */
[----:B------:R-:W-:Y:S05]  /*0180*/  @P0 BRA `(.L_x_16881) ;  /* 0x0000000000500947 */ /* 0x000fea0003800000 */
[----:B------:R-:W1:Y:S02]  /*0190*/  LDC.64 R4, c[0x0][0x588] ;  /* 0x00016200ff047b82 */ /* 0x000e640000000a00 */
[----:B-1----:R-:W2:Y:S06]  /*01a0*/  LDG.E.U16 R4, desc[UR6][R4.64] ;  /* 0x0000000604047981 */ /* 0x002eac000c1e1500 */
[----:B0-----:R-:W0:Y:S01]  /*01b0*/  LDC.64 R6, c[0x0][0x580] ;  /* 0x00016000ff067b82 */ /* 0x001e220000000a00 */
[----:B------:R-:W-:Y:S02]  /*01c0*/  IADD3 R3, PT, PT, R3, 0x80, RZ ;  /* 0x0000008003037810 */ /* 0x000fe40007ffe0ff */
[----:B--2---:R-:W-:-:S04]  /*01d0*/  SHF.L.U32 R0, R4, 0x10, RZ ;  /* 0x0000001004007819 */ /* 0x004fc800000006ff */
[----:B------:R-:W-:-:S04]  /*01e0*/  FSETP.NEU.FTZ.AND P0, PT, R0, RZ, PT ;  /* 0x000000ff0000720b */ /* 0x000fc80003f1d000 */
[----:B------:R-:W-:-:S05]  /*01f0*/  SEL R9, RZ, 0x1, P0 ;  /* 0x00000001ff097807 */ /* 0x000fca0000000000 */
[----:B0-----:R0:W-:Y:S04]  /*0200*/  STG.E.U8 desc[UR6][R6.64], R9 ;  /* 0x0000000906007986 */ /* 0x0011e8000c101106 */
.L_x_16880:
[----:B------:R-:W-:-:S13]  /*0210*/  ISETP.GE.AND P0, PT, R3, UR4, PT ;  /* 0x0000000403007c0c */ /* 0x000fda000bf06270 */
[----:B------:R-:W-:Y:S05]  /*0220*/  @P0 BREAK.RELIABLE B1 ;  /* 0x0000000000010942 */ /* 0x000fea0003800100 */
[----:B------:R-:W-:Y:S05]  /*0230*/  @P0 BRA `(.L_x_16881) ;  /* 0x0000000000240947 */ /* 0x000fea0003800000 */
[----:B------:R-:W-:Y:S05]  /*0240*/  BSYNC.RELIABLE B1 ;  /* 0x0000000000017941 */ /* 0x000fea0003800100 */
.L_x_16879:
        /* <DEDUP_REMOVED lines=8> */
.L_x_16881:
[----:B------:R-:W-:Y:S05]  /*02d0*/  BSYNC.RECONVERGENT B0 ;  /* 0x0000000000007941 */ /* 0x000fea0003800200 */
.L_x_16878:
[----:B------:R-:W-:Y:S05]  /*02e0*/  WARPSYNC.ALL ;  /* 0x0000000000007948 */ /* 0x000fea0003800000 */
[----:B------:R-:W-:-:S13]  /*02f0*/  ISETP.GE.AND P0, PT, R3, UR4, PT ;  /* 0x0000000403007c0c */ /* 0x000fda000bf06270 */
[----:B------:R-:W-:Y:S05]  /*0300*/  @P0 EXIT ;  /* 0x000000000000094d */ /* 0x000fea0003800000 */
[----:B------:R-:W2:Y:S02]  /*0310*/  LDC.64 R2, c[0x0][0x588] ;  /* 0x00016200ff027b82 */ /* 0x000ea40000000a00 */
[----:B--2---:R-:W2:Y:S06]  /*0320*/  LDG.E.U16 R2, desc[UR6][R2.64] ;  /* 0x0000000602027981 */ /* 0x004eac000c1e1500 */
[----:B------:R-:W3:Y:S01]  /*0330*/  LDC.64 R4, c[0x0][0x580] ;  /* 0x00016000ff047b82 */ /* 0x000ee20000000a00 */
[----:B--2---:R-:W-:-:S05]  /*0340*/  IMAD.U32 R0, R2, 0x10000, RZ ;  /* 0x0001000002007824 */ /* 0x004fca00078e00ff */
[----:B------:R-:W-:-:S04]  /*0350*/  FSETP.NEU.FTZ.AND P0, PT, R0, RZ, PT ;  /* 0x000000ff0000720b */ /* 0x000fc80003f1d000 */
[----:B01----:R-:W-:-:S05]  /*0360*/  SEL R7, RZ, 0x1, P0 ;  /* 0x00000001ff077807 */ /* 0x003fca0000000000 */
[----:B---3--:R-:W-:Y:S01]  /*0370*/  STG.E.U8 desc[UR6][R4.64], R7 ;  /* 0x0000000704007986 */ /* 0x008fe2000c101106 */
[----:B------:R-:W-:Y:S05]  /*0380*/  EXIT ;  /* 0x000000000000794d */ /* 0x000fea0003800000 */
.L_x_16877:
        /* <DEDUP_REMOVED lines=306> */
.L_x_16885:
[----:B------:R-:W0:Y:S02]  /*16b0*/  LDCU.128 UR8, c[0x0][0x580] ;  /* 0x0000b000ff0877ac */ /* 0x000e240008000c00 */
[----:B0-----:R-:W-:-:S04]  /*16c0*/  IADD3 R6, P0, PT, R4, UR10, RZ ;  /* 0x0000000a04067c10 */ /* 0x001fc8000ff1e0ff */
[----:B------:R-:W-:-:S05]  /*16d0*/  IADD3.X R7, PT, PT, RZ, UR11, RZ, P0, !PT ;  /* 0x0000000bff077c10 */ /* 0x000fca00087fe4ff */
[----:B------:R-:W2:Y:S01]  /*16e0*/  LDG.E.U16 R6, desc[UR6][R6.64] ;  /* 0x0000000606067981 */ /* 0x000ea2000c1e1500 */
[----:B------:R-:W-:Y:S02]  /*16f0*/  IADD3 R4, P1, PT, R5, UR8, RZ ;  /* 0x0000000805047c10 */ /* 0x000fe4000ff3e0ff */
[----:B------:R-:W-:-:S03]  /*1700*/  IADD3 R3, PT, PT, R3, 0x80, RZ ;  /* 0x0000008003037810 */ /* 0x000fc60007ffe0ff */
[----:B------:R-:W-:Y:S01]  /*1710*/  IMAD.X R5, RZ, RZ, UR9, P1 ;  /* 0x00000009ff057e24 */ /* 0x000fe200088e06ff */
[----:B--2---:R-:W-:-:S04]  /*1720*/  SHF.L.U32 R8, R6, 0x10, RZ ;  /* 0x0000001006087819 */ /* 0x004fc800000006ff */
[----:B------:R-:W-:-:S04]  /*1730*/  FSETP.NEU.FTZ.AND P0, PT, R8, RZ, PT ;  /* 0x000000ff0800720b */ /* 0x000fc80003f1d000 */
[----:B------:R-:W-:Y:S02]  /*1740*/  SEL R9, RZ, 0x1, P0 ;  /* 0x00000001ff097807 */ /* 0x000fe40000000000 */
        /* <DEDUP_REMOVED lines=302> */
.L_x_16887:
[----:B------:R-:W0:Y:S02]  /*2a30*/  LDCU.128 UR8, c[0x0][0x580] ;  /* 0x0000b000ff0877ac */ /* 0x000e240008000c00 */
[----:B0-----:R-:W-:-:S04]  /*2a40*/  IADD3 R6, P0, PT, R4, UR10, RZ ;  /* 0x0000000a04067c10 */ /* 0x001fc8000ff1e0ff */
[----:B------:R-:W-:-:S05]  /*2a50*/  IADD3.X R7, PT, PT, RZ, UR11, RZ, P0, !PT ;  /* 0x0000000bff077c10 */ /* 0x000fca00087fe4ff */
[----:B------:R-:W2:Y:S01]  /*2a60*/  LDG.E.U16 R6, desc[UR6][R6.64] ;  /* 0x0000000606067981 */ /* 0x000ea2000c1e1500 */
[----:B------:R-:W-:Y:S02]  /*2a70*/  IADD3 R4, P1, PT, R5, UR8, RZ ;  /* 0x0000000805047c10 */ /* 0x000fe4000ff3e0ff */
[----:B------:R-:W-:Y:S02]  /*2a80*/  IADD3 R3, PT, PT, R3, 0x80, RZ ;  /* 0x0000008003037810 */ /* 0x000fe40007ffe0ff */
[----:B------:R-:W-:Y:S01]  /*2a90*/  IADD3.X R5, PT, PT, RZ, UR9, RZ, P1, !PT ;  /* 0x00000009ff057c10 */ /* 0x000fe20008ffe4ff */
[----:B--2---:R-:W-:-:S05]  /*2aa0*/  IMAD.U32 R8, R6, 0x10000, RZ ;  /* 0x0001000006087824 */ /* 0x004fca00078e00ff */
[----:B------:R-:W-:-:S04]  /*2ab0*/  FSETP.NEU.FTZ.AND P0, PT, R8, RZ, PT ;  /* 0x000000ff0800720b */ /* 0x000fc80003f1d000 */
[----:B------:R-:W-:-:S05]  /*2ac0*/  SEL R9, RZ, 0x1, P0 ;  /* 0x00000001ff097807 */ /* 0x000fca0000000000 */
[----:B------:R0:W-:Y:S04]  /*2ad0*/  STG.E.U8 desc[UR6][R4.64], R9 ;  /* 0x0000000904007986 */ /* 0x0001e8000c101106 */
.L_x_16884:
[----:B------:R-:W-:-:S13]  /*2ae0*/  ISETP.GE.AND P0, PT, R3, UR4, PT ;  /* 0x0000000403007c0c */ /* 0x000fda000bf06270 */
[----:B------:R-:W-:Y:S05]  /*2af0*/  @P0 BREAK.RELIABLE B1 ;  /* 0x0000000000010942 */ /* 0x000fea0003800100 */
[----:B------:R-:W-:Y:S05]  /*2b00*/  @P0 BRA `(.L_x_16886) ;  /* 0x0000001000d80947 */ /* 0x000fea0003800000 */
[----:B------:R-:W-:Y:S05]  /*2b10*/  BSYNC.RELIABLE B1 ;  /* 0x0000000000017941 */ /* 0x000fea0003800100 */
.L_x_16883:
        /* <DEDUP_REMOVED lines=298> */
.L_x_16888:
        /* <DEDUP_REMOVED lines=9> */
[----:B------:R-:W-:-:S05]  /*3e50*/  SEL R9, RZ, 0x1, P0 ;  /* 0x00000001ff097807 */ /* 0x000fca0000000000 */
[----:B------:R1:W-:Y:S04]  /*3e60*/  STG.E.U8 desc[UR6][R4.64], R9 ;  /* 0x0000000904007986 */ /* 0x0003e8000c101106 */
.L_x_16886:
[----:B------:R-:W-:Y:S05]  /*3e70*/  BSYNC.RECONVERGENT B0 ;  /* 0x0000000000007941 */ /* 0x000fea0003800200 */
.L_x_16882:
        /* <DEDUP_REMOVED lines=301> */
.L_x_16889:
[----:B------:R-:W0:Y:S02]  /*5150*/  LDCU.128 UR8, c[0x0][0x580] ;  /* 0x0000b000ff0877ac */ /* 0x000e240008000c00 */
[----:B0-----:R-:W-:-:S04]  /*5160*/  IADD3 R4, P0, PT, R2, UR10, RZ ;  /* 0x0000000a02047c10 */ /* 0x001fc8000ff1e0ff */
[----:B------:R-:W-:-:S05]  /*5170*/  IADD3.X R5, PT, PT, RZ, UR11, RZ, P0, !PT ;  /* 0x0000000bff057c10 */ /* 0x000fca00087fe4ff */
[----:B------:R-:W2:Y:S01]  /*5180*/  LDG.E.U16 R4, desc[UR6][R4.64] ;  /* 0x0000000604047981 */ /* 0x000ea2000c1e1500 */
[----:B------:R-:W-:-:S04]  /*5190*/  IADD3 R2, P1, PT, R3, UR8, RZ ;  /* 0x0000000803027c10 */ /* 0x000fc8000ff3e0ff */
[----:B------:R-:W-:Y:S02]  /*51a0*/  IADD3.X R3, PT, PT, RZ, UR9, RZ, P1, !PT ;  /* 0x00000009ff037c10 */ /* 0x000fe40008ffe4ff */
[----:B--2---:R-:W-:-:S04]  /*51b0*/  SHF.L.U32 R0, R4, 0x10, RZ ;  /* 0x0000001004007819 */ /* 0x004fc800000006ff */
[----:B------:R-:W-:-:S04]  /*51c0*/  FSETP.NEU.FTZ.AND P0, PT, R0, RZ, PT ;  /* 0x000000ff0000720b */ /* 0x000fc80003f1d000 */
[----:B------:R-:W-:-:S05]  /*51d0*/  SEL R7, RZ, 0x1, P0 ;  /* 0x00000001ff077807 */ /* 0x000fca0000000000 */
[----:B------:R-:W-:Y:S01]  /*51e0*/  STG.E.U8 desc[UR6][R2.64], R7 ;  /* 0x0000000702007986 */ /* 0x000fe2000c101106 */
[----:B------:R-:W-:Y:S05]  /*51f0*/  EXIT ;  /* 0x000000000000794d */ /* 0x000fea0003800000 */
.L_x_16890:
        /* <DEDUP_REMOVED lines=16> */
.L_x_23414:


//--------------------- .text._ZN2at6native27unrolled_elementwise_kernelIZZZNS0_23logical_not_kernel_cudaERNS_18TensorIteratorBaseEENKUlvE0_clEvENKUlvE10_clEvEUlN3c108BFloat16EE_St5arrayIPcLm2EELi4E23TrivialOffsetCalculatorILi1EjESD_NS0_6memory15LoadWithoutCastENSE_16StoreWithoutCastEEEviT_T0_T2_T3_T4_T5_ --------------------------
	.section	.text._ZN2at6native27unrolled_elementwise_kernelIZZZNS0_23logical_not_kernel_cudaERNS_18TensorIteratorBaseEENKUlvE0_clEvENKUlvE10_clEvEUlN3c108BFloat16EE_St5arrayIPcLm2EELi4E23TrivialOffsetCalculatorILi1EjESD_NS0_6memory15LoadWithoutCastENSE_16StoreWithoutCastEEEviT_T0_T2_T3_T4_T5_,"ax",@progbits
	.align	128
        .global         _ZN2at6native27unrolled_elementwise_kernelIZZZNS0_23logical_not_kernel_cudaERNS_18TensorIteratorBaseEENKUlvE0_clEvENKUlvE10_clEvEUlN3c108BFloat16EE_St5arrayIPcLm2EELi4E23TrivialOffsetCalculatorILi1EjESD_NS0_6memory15LoadWithoutCastENSE_16StoreWithoutCastEEEviT_T0_T2_T3_T4_T5_
        .type           _ZN2at6native27unrolled_elementwise_kernelIZZZNS0_23logical_not_kernel_cudaERNS_18TensorIteratorBaseEENKUlvE0_clEvENKUlvE10_clEvEUlN3c108BFloat16EE_St5arrayIPcLm2EELi4E23TrivialOffsetCalculatorILi1EjESD_NS0_6memory15LoadWithoutCastENSE_16StoreWithoutCastEEEviT_T0_T2_T3_T4_T5_,@function
        .size           _ZN2at6native27unrolled_elementwise_kernelIZZZNS0_23logical_not_kernel_cudaERNS_18TensorIteratorBaseEENKUlvE0_clEvENKUlvE10_clEvEUlN3c108BFloat16EE_St5arrayIPcLm2EELi4E23TrivialOffsetCalculatorILi1EjESD_NS0_6memory15LoadWithoutCastENSE_16StoreWithoutCastEEEviT_T0_T2_T3_T4_T5_,(.L_x_23415 - _ZN2at6native27unrolled_elementwise_kernelIZZZNS0_23logical_not_kernel_cudaERNS_18TensorIteratorBaseEENKUlvE0_clEvENKUlvE10_clEvEUlN3c108BFloat16EE_St5arrayIPcLm2EELi4E23TrivialOffsetCalculatorILi1EjESD_NS0_6memory15LoadWithoutCastENSE_16StoreWithoutCastEEEviT_T0_T2_T3_T4_T5_)
        .other          _ZN2at6native27unrolled_elementwise_kernelIZZZNS0_23logical_not_kernel_cudaERNS_18TensorIteratorBaseEENKUlvE0_clEvENKUlvE10_clEvEUlN3c108BFloat16EE_St5arrayIPcLm2EELi4E23TrivialOffsetCalculatorILi1EjESD_NS0_6memory15LoadWithoutCastENSE_16StoreWithoutCastEEEviT_T0_T2_T3_T4_T5_,@"STO_CUDA_ENTRY STV_DEFAULT"
_ZN2at6native27unrolled_elementwise_kernelIZZZNS0_23logical_not_kernel_cudaERNS_18TensorIteratorBaseEENKUlvE0_clEvENKUlvE10_clEvEUlN3c108BFloat16EE_St5arrayIPcLm2EELi4E23TrivialOffsetCalculatorILi1EjESD_NS0_6memory15LoadWithoutCastENSE_16StoreWithoutCastEEEviT_T0_T2_T3_T4_T5_:
.text._ZN2at6native27unrolled_elementwise_kernelIZZZNS0_23logical_not_kernel_cudaERNS_18TensorIteratorBaseEENKUlvE0_clEvENKUlvE10_clEvEUlN3c108BFloat16EE_St5arrayIPcLm2EELi4E23TrivialOffsetCalculatorILi1EjESD_NS0_6memory15LoadWithoutCastENSE_16StoreWithoutCastEEEviT_T0_T2_T3_T4_T5_:
        /* <DEDUP_REMOVED lines=17> */
[----:B------:R-:W-:-:S06]  /*0110*/  PRMT R7, RZ, 0x7610, R7 ;  /* 0x00007610ff077816 */ /* 0x000fcc0000000007 */
[----:B-1----:R0:W3:Y:S05]  /*0120*/  @!P0 LDG.E.U16 R7, desc[UR4][R12.64] ;  /* 0x000000040c078981 */ /* 0x0020ea000c1e1500 */
[----:B------:R-:W1:Y:S01]  /*0130*/  @!P2 LDC.64 R8, c[0x0][0x390] ;  /* 0x0000e400ff08ab82 */ /* 0x000e620000000a00 */
[----:B------:R-:W-:Y:S01]  /*0140*/  @!P2 IMAD R17, R0, 0x200, R19 ;  /* 0x000002000011a824 */ /* 0x000fe200078e0213 */
[----:B------:R-:W-:Y:S01]  /*0150*/  PRMT R18, RZ, 0x7610, R18 ;  /* 0x00007610ff127816 */ /* 0x000fe20000000012 */
[----:B--2---:R-:W-:Y:S01]  /*0160*/  @!P1 IMAD.WIDE.U32 R14, R15, 0x2, R10 ;  /* 0x000000020f0e9825 */ /* 0x004fe200078e000a */
[----:B------:R-:W-:-:S04]  /*0170*/  PRMT R10, RZ, 0x7610, R10 ;  /* 0x00007610ff0a7816 */ /* 0x000fc8000000000a */
[----:B------:R2:W4:Y:S01]  /*0180*/  @!P1 LDG.E.U16 R18, desc[UR4][R14.64] ;  /* 0x000000040e129981 */ /* 0x000522000c1e1500 */
[----:B-1----:R-:W-:-:S05]  /*0190*/  @!P2 IMAD.WIDE.U32 R16, R17, 0x2, R8 ;  /* 0x000000021110a825 */ /* 0x002fca00078e0008 */
[----:B------:R-:W4:Y:S01]  /*01a0*/  @!P2 LDG.E.U16 R10, desc[UR4][R16.64] ;  /* 0x00000004100aa981 */ /* 0x000f22000c1e1500 */
[----:B------:R-:W-:-:S05]  /*01b0*/  @!P2 VIADD R19, R19, 0x80 ;  /* 0x000000801313a836 */ /* 0x000fca0000000000 */
[----:B------:R-:W-:-:S13]  /*01c0*/  ISETP.GE.AND P0, PT, R19, R2, PT ;  /* 0x000000021300720c */ /* 0x000fda0003f06270 */
[----:B------:R-:W0:Y:S01]  /*01d0*/  @!P0 LDC.64 R8, c[0x0][0x390] ;  /* 0x0000e400ff088b82 */ /* 0x000e220000000a00 */
[----:B------:R-:W-:Y:S01]  /*01e0*/  ISETP.GE.AND P3, PT, R3, R2, PT ;  /* 0x000000020300720c */ /* 0x000fe20003f66270 */
[----:B------:R-:W-:-:S04]  /*01f0*/  @!P0 IMAD R11, R0, 0x200, R19 ;  /* 0x00000200000b8824 */ /* 0x000fc800078e0213 */
[----:B0-----:R-:W-:-:S08]  /*0200*/  @!P0 IMAD.WIDE.U32 R12, R11, 0x2, R8 ;  /* 0x000000020b0c8825 */ /* 0x001fd000078e0008 */
[----:B------:R-:W0:Y:S01]  /*0210*/  @!P3 LDC.64 R8, c[0x0][0x388] ;  /* 0x0000e200ff08bb82 */ /* 0x000e220000000a00 */
[----:B------:R-:W-:Y:S01]  /*0220*/  PRMT R11, RZ, 0x7610, R11 ;  /* 0x00007610ff0b7816 */ /* 0x000fe2000000000b */
[----:B--2---:R-:W-:-:S05]  /*0230*/  @!P3 IMAD R15, R0, 0x200, R3 ;  /* 0x00000200000fb824 */ /* 0x004fca00078e0203 */
[----:B------:R1:W5:Y:S01]  /*0240*/  @!P0 LDG.E.U16 R11, desc[UR4][R12.64] ;  /* 0x000000040c0b8981 */ /* 0x000362000c1e1500 */
[C---:B------:R-:W-:Y:S01]  /*0250*/  IADD3 R19, PT, PT, R3.reuse, 0x100, RZ ;  /* 0x0000010003137810 */ /* 0x040fe20007ffe0ff */
[----:B------:R-:W-:-:S03]  /*0260*/  VIADD R21, R3, 0x80 ;  /* 0x0000008003157836 */ /* 0x000fc60000000000 */
[-C--:B------:R-:W-:Y:S02]  /*0270*/  ISETP.GE.AND P1, PT, R19, R2.reuse, PT ;  /* 0x000000021300720c */ /* 0x080fe40003f26270 */
[----:B------:R-:W-:Y:S02]  /*0280*/  ISETP.GE.AND P2, PT, R21, R2, PT ;  /* 0x000000021500720c */ /* 0x000fe40003f46270 */
[----:B0-----:R-:W-:Y:S01]  /*0290*/  @!P3 IADD3 R8, P0, PT, R15, R8, RZ ;  /* 0x000000080f08b210 */ /* 0x001fe20007f1e0ff */
[----:B------:R-:W-:-:S04]  /*02a0*/  VIADD R15, R3, 0x180 ;  /* 0x00000180030f7836 */ /* 0x000fc80000000000 */
[----:B------:R-:W-:Y:S02]  /*02b0*/  @!P3 IMAD.X R9, RZ, RZ, R9, P0 ;  /* 0x000000ffff09b224 */ /* 0x000fe400000e0609 */
[----:B------:R-:W-:-:S05]  /*02c0*/  @!P3 IMAD.MOV.U32 R3, RZ, RZ, R21 ;  /* 0x000000ffff03b224 */ /* 0x000fca00078e0015 */
[----:B------:R-:W-:Y:S01]  /*02d0*/  ISETP.GE.AND P0, PT, R3, R2, PT ;  /* 0x000000020300720c */ /* 0x000fe20003f06270 */
[----:B------:R-:W-:Y:S01]  /*02e0*/  BSSY.RECONVERGENT B0, `(.L_x_16891) ;  /* 0x0000018000007945 */ /* 0x000fe20003800200 */
[----:B---3--:R-:W-:-:S05]  /*02f0*/  @!P3 IMAD.U32 R7, R7, 0x10000, RZ ;  /* 0x000100000707b824 */ /* 0x008fca00078e00ff */
[----:B------:R-:W-:-:S04]  /*0300*/  @!P3 FSETP.NEU.FTZ.AND P4, PT, R7, RZ, PT ;  /* 0x000000ff0700b20b */ /* 0x000fc80003f9d000 */
[----:B------:R-:W-:-:S05]  /*0310*/  @!P3 SEL R6, RZ, 0x1, P4 ;  /* 0x00000001ff06b807 */ /* 0x000fca0002000000 */
[----:B------:R1:W-:Y:S01]  /*0320*/  @!P3 STG.E.U8 desc[UR4][R8.64], R6 ;  /* 0x000000060800b986 */ /* 0x0003e2000c101104 */
[----:B----4-:R-:W-:-:S04]  /*0330*/  @!P2 SHF.L.U32 R18, R18, 0x10, RZ ;  /* 0x000000101212a819 */ /* 0x010fc800000006ff */
[----:B------:R-:W-:-:S04]  /*0340*/  @!P2 FSETP.NEU.FTZ.AND P4, PT, R18, RZ, PT ;  /* 0x000000ff1200a20b */ /* 0x000fc80003f9d000 */
[----:B------:R-:W-:Y:S01]  /*0350*/  @!P2 SEL R5, RZ, 0x1, P4 ;  /* 0x00000001ff05a807 */ /* 0x000fe20002000000 */
[----:B------:R-:W-:-:S05]  /*0360*/  @!P1 IMAD.U32 R10, R10, 0x10000, RZ ;  /* 0x000100000a0a9824 */ /* 0x000fca00078e00ff */
[----:B------:R-:W-:-:S04]  /*0370*/  @!P1 FSETP.NEU.FTZ.AND P5, PT, R10, RZ, PT ;  /* 0x000000ff0a00920b */ /* 0x000fc80003fbd000 */
[----:B------:R-:W-:Y:S01]  /*0380*/  @!P1 SEL R4, RZ, 0x1, P5 ;  /* 0x00000001ff049807 */ /* 0x000fe20002800000 */
[----:B-1----:R-:W-:Y:S08]  /*0390*/  @P0 BRA `(.L_x_16892) ;  /* 0x0000000000300947 */ /* 0x002ff00003800000 */
[----:B------:R-:W-:Y:S01]  /*03a0*/  IMAD R6, R0, 0x200, R3 ;  /* 0x0000020000067824 */ /* 0x000fe200078e0203 */
[----:B------:R-:W0:Y:S01]  /*03b0*/  LDCU.64 UR6, c[0x0][0x388] ;  /* 0x00007100ff0677ac */ /* 0x000e220008000a00 */
[----:B------:R-:W-:-:S05]  /*03c0*/  VIADD R3, R3, 0x80 ;  /* 0x0000008003037836 */ /* 0x000fca0000000000 */
[----:B------:R-:W-:Y:S02]  /*03d0*/  ISETP.GE.AND P1, PT, R3, R2, PT ;  /* 0x000000020300720c */ /* 0x000fe40003f26270 */
[----:B0-----:R-:W-:-:S11]  /*03e0*/  IADD3 R6, P0, PT, R6, UR6, RZ ;  /* 0x0000000606067c10 */ /* 0x001fd6000ff1e0ff */
[----:B------:R-:W-:Y:S02]  /*03f0*/  @!P1 IMAD R8, R0, 0x200, R3 ;  /* 0x0000020000089824 */ /* 0x000fe400078e0203 */
[----:B------:R-:W-:Y:S02]  /*0400*/  @!P1 VIADD R3, R3, 0x80 ;  /* 0x0000008003039836 */ /* 0x000fe40000000000 */
[----:B------:R-:W-:Y:S01]  /*0410*/  IMAD.X R7, RZ, RZ, UR7, P0 ;  /* 0x00000007ff077e24 */ /* 0x000fe200080e06ff */
[----:B------:R-:W-:-:S04]  /*0420*/  @!P1 IADD3 R8, P2, PT, R8, UR6, RZ ;  /* 0x0000000608089c10 */ /* 0x000fc8000ff5e0ff */
[----:B------:R-:W-:Y:S01]  /*0430*/  @!P1 IADD3.X R9, PT, PT, RZ, UR7, RZ, P2, !PT ;  /* 0x00000007ff099c10 */ /* 0x000fe200097fe4ff */
[----:B------:R0:W-:Y:S04]  /*0440*/  STG.E.U8 desc[UR4][R6.64], R5 ;  /* 0x0000000506007986 */ /* 0x0001e8000c101104 */
[----:B------:R0:W-:Y:S04]  /*0450*/  @!P1 STG.E.U8 desc[UR4][R8.64], R4 ;  /* 0x0000000408009986 */ /* 0x0001e8000c101104 */
.L_x_16892:
[----:B------:R-:W-:Y:S05]  /*0460*/  BSYNC.RECONVERGENT B0 ;  /* 0x0000000000007941 */ /* 0x000fea0003800200 */
.L_x_16891:
[----:B------:R-:W-:-:S13]  /*0470*/  ISETP.GE.AND P0, PT, R3, R2, PT ;  /* 0x000000020300720c */ /* 0x000fda0003f06270 */
[----:B------:R-:W-:Y:S05]  /*0480*/  @P0 EXIT ;  /* 0x000000000000094d */ /* 0x000fea0003800000 */
[----:B------:R-:W1:Y:S01]  /*0490*/  LDCU.64 UR6, c[0x0][0x388] ;  /* 0x00007100ff0677ac */ /* 0x000e620008000a00 */
[----:B------:R-:W-:Y:S01]  /*04a0*/  ISETP.GE.AND P0, PT, R15, R2, PT ;  /* 0x000000020f00720c */ /* 0x000fe20003f06270 */
[----:B------:R-:W-:-:S12]  /*04b0*/  IMAD R3, R0, 0x200, R3 ;  /* 0x0000020000037824 */ /* 0x000fd800078e0203 */
[----:B-----5:R-:W-:Y:S01]  /*04c0*/  @!P0 IMAD.U32 R11, R11, 0x10000, RZ ;  /* 0x000100000b0b8824 */ /* 0x020fe200078e00ff */
[----:B-1----:R-:W-:-:S04]  /*04d0*/  IADD3 R2, P2, PT, R3, UR6, RZ ;  /* 0x0000000603027c10 */ /* 0x002fc8000ff5e0ff */
[----:B------:R-:W-:Y:S01]  /*04e0*/  @!P0 FSETP.NEU.FTZ.AND P1, PT, R11, RZ, PT ;  /* 0x000000ff0b00820b */ /* 0x000fe20003f3d000 */
[----:B------:R-:W-:-:S03]  /*04f0*/  IMAD.X R3, RZ, RZ, UR7, P2 ;  /* 0x00000007ff037e24 */ /* 0x000fc600090e06ff */
[----:B0-----:R-:W-:-:S05]  /*0500*/  @!P0 SEL R5, RZ, 0x1, P1 ;  /* 0x00000001ff058807 */ /* 0x001fca0000800000 */
[----:B------:R-:W-:Y:S01]  /*0510*/  STG.E.U8 desc[UR4][R2.64], R5 ;  /* 0x0000000502007986 */ /* 0x000fe2000c101104 */
[----:B------:R-:W-:Y:S05]  /*0520*/  EXIT ;  /* 0x000000000000794d */ /* 0x000fea0003800000 */
.L_x_16893:
        /* <DEDUP_REMOVED lines=13> */
.L_x_23415:


//--------------------- .text._ZN2at6native29vectorized_elementwise_kernelILi2EZZZNS0_23logical_not_kernel_cudaERNS_18TensorIteratorBaseEENKUlvE0_clEvENKUlvE10_clEvEUlN3c108BFloat16EE_St5arrayIPcLm2EEEEviT0_T1_ --------------------------
	.section	.text._ZN2at6native29vectorized_elementwise_kernelILi2EZZZNS0_23logical_not_kernel_cudaERNS_18TensorIteratorBaseEENKUlvE0_clEvENKUlvE10_clEvEUlN3c108BFloat16EE_St5arrayIPcLm2EEEEviT0_T1_,"ax",@progbits
	.align	128
        .global         _ZN2at6native29vectorized_elementwise_kernelILi2EZZZNS0_23logical_not_kernel_cudaERNS_18TensorIteratorBaseEENKUlvE0_clEvENKUlvE10_clEvEUlN3c108BFloat16EE_St5arrayIPcLm2EEEEviT0_T1_
        .type           _ZN2at6native29vectorized_elementwise_kernelILi2EZZZNS0_23logical_not_kernel_cudaERNS_18TensorIteratorBaseEENKUlvE0_clEvENKUlvE10_clEvEUlN3c108BFloat16EE_St5arrayIPcLm2EEEEviT0_T1_,@function
        .size           _ZN2at6native29vectorized_elementwise_kernelILi2EZZZNS0_23logical_not_kernel_cudaERNS_18TensorIteratorBaseEENKUlvE0_clEvENKUlvE10_clEvEUlN3c108BFloat16EE_St5arrayIPcLm2EEEEviT0_T1_,(.L_x_23416 - _ZN2at6native29vectorized_elementwise_kernelILi2EZZZNS0_23logical_not_kernel_cudaERNS_18TensorIteratorBaseEENKUlvE0_clEvENKUlvE10_clEvEUlN3c108BFloat16EE_St5arrayIPcLm2EEEEviT0_T1_)
        .other          _ZN2at6native29vectorized_elementwise_kernelILi2EZZZNS0_23logical_not_kernel_cudaERNS_18TensorIteratorBaseEENKUlvE0_clEvENKUlvE10_clEvEUlN3c108BFloat16EE_St5arrayIPcLm2EEEEviT0_T1_,@"STO_CUDA_ENTRY STV_DEFAULT"
_ZN2at6native29vectorized_elementwise_kernelILi2EZZZNS0_23logical_not_kernel_cudaERNS_18TensorIteratorBaseEENKUlvE0_clEvENKUlvE10_clEvEUlN3c108BFloat16EE_St5arrayIPcLm2EEEEviT0_T1_:
.text._ZN2at6native29vectorized_elementwise_kernelILi2EZZZNS0_23logical_not_kernel_cudaERNS_18TensorIteratorBaseEENKUlvE0_clEvENKUlvE10_clEvEUlN3c108BFloat16EE_St5arrayIPcLm2EEEEviT0_T1_:
        /* <DEDUP_REMOVED lines=16> */
[----:B------:R-:W-:Y:S02]  /*0100*/  @!P1 IMAD.IADD R29, R0, 0x1, R27 ;  /* 0x00000001001d9824 */ /* 0x000fe400078e021b */
[----:B------:R-:W-:-:S05]  /*0110*/  @!P1 VIADD R27, R27, 0x80 ;  /* 0x000000801b1b9836 */ /* 0x000fca0000000000 */
[----:B------:R-:W-:Y:S01]  /*0120*/  ISETP.GE.U32.AND P5, PT, R27, R2, PT ;  /* 0x000000021b00720c */ /* 0x000fe20003fa6070 */
[----:B0-----:R-:W-:-:S05]  /*0130*/  @!P4 IMAD.WIDE.U32 R16, R13, 0x2, R16 ;  /* 0x000000020d10c825 */ /* 0x001fca00078e0010 */
[----:B------:R0:W2:Y:S07]  /*0140*/  @!P4 LDG.E.U16 R20, desc[UR4][R16.64] ;  /* 0x000000041014c981 */ /* 0x0000ae000c1e1500 */
[----:B------:R-:W-:Y:S01]  /*0150*/  @!P5 IMAD.IADD R21, R0, 0x1, R27 ;  /* 0x000000010015d824 */ /* 0x000fe200078e021b */
[----:B------:R-:W1:Y:S01]  /*0160*/  @!P5 LDC.64 R18, c[0x0][0x390] ;  /* 0x0000e400ff12db82 */ /* 0x000e620000000a00 */
[----:B------:R-:W-:-:S05]  /*0170*/  @!P5 VIADD R27, R27, 0x80 ;  /* 0x000000801b1bd836 */ /* 0x000fca0000000000 */
        /* <DEDUP_REMOVED lines=10> */
[----:B0-----:R-:W0:Y:S01]  /*0220*/  @!P2 LDC.64 R16, c[0x0][0x390] ;  /* 0x0000e400ff10ab82 */ /* 0x001e220000000a00 */
[----:B------:R-:W-:-:S05]  /*0230*/  @!P2 VIADD R27, R27, 0x80 ;  /* 0x000000801b1ba836 */ /* 0x000fca0000000000 */
[----:B------:R-:W-:Y:S01]  /*0240*/  ISETP.GE.U32.AND P6, PT, R27, R2, PT ;  /* 0x000000021b00720c */ /* 0x000fe20003fc6070 */
[----:B-1----:R-:W-:-:S12]  /*0250*/  @!P5 IMAD.WIDE.U32 R18, R21, 0x2, R18 ;  /* 0x000000021512d825 */ /* 0x002fd800078e0012 */
[----:B------:R-:W-:Y:S02]  /*0260*/  @!P6 IMAD.IADD R28, R0, 0x1, R27 ;  /* 0x00000001001ce824 */ /* 0x000fe400078e021b */
[----:B------:R-:W-:-:S05]  /*0270*/  @!P6 VIADD R27, R27, 0x80 ;  /* 0x000000801b1be836 */ /* 0x000fca0000000000 */
[----:B------:R-:W-:Y:S02]  /*0280*/  ISETP.GE.U32.AND P4, PT, R27, R2, PT ;  /* 0x000000021b00720c */ /* 0x000fe40003f86070 */
[----:B------:R-:W-:Y:S01]  /*0290*/  PRMT R21, RZ, 0x7610, R21 ;  /* 0x00007610ff157816 */ /* 0x000fe20000000015 */
[----:B---3--:R-:W-:Y:S01]  /*02a0*/  @!P0 IMAD.WIDE.U32 R12, R14, 0x2, R12 ;  /* 0x000000020e0c8825 */ /* 0x008fe200078e000c */
[----:B------:R-:W-:-:S03]  /*02b0*/  PRMT R24, RZ, 0x7610, R24 ;  /* 0x00007610ff187816 */ /* 0x000fc60000000018 */
[----:B0-----:R-:W-:Y:S01]  /*02c0*/  @!P2 IMAD.WIDE.U32 R16, R15, 0x2, R16 ;  /* 0x000000020f10a825 */ /* 0x001fe200078e0010 */
[----:B------:R0:W3:Y:S01]  /*02d0*/  @!P5 LDG.E.U16 R21, desc[UR4][R18.64] ;  /* 0x000000041215d981 */ /* 0x0000e2000c1e1500 */
[----:B------:R-:W1:Y:S03]  /*02e0*/  @!P1 LDC.64 R14, c[0x0][0x390] ;  /* 0x0000e400ff0e9b82 */ /* 0x000e660000000a00 */
[----:B------:R5:W3:Y:S05]  /*02f0*/  @!P0 LDG.E.U16 R24, desc[UR4][R12.64] ;  /* 0x000000040c188981 */ /* 0x000aea000c1e1500 */
[----:B0-----:R-:W0:Y:S01]  /*0300*/  @!P4 LDC.64 R18, c[0x0][0x390] ;  /* 0x0000e400ff12cb82 */ /* 0x001e220000000a00 */
[----:B------:R-:W-:Y:S01]  /*0310*/  PRMT R26, RZ, 0x7610, R26 ;  /* 0x00007610ff1a7816 */ /* 0x000fe2000000001a */
[----:B----4-:R-:W-:-:S06]  /*0320*/  @!P3 IMAD.WIDE.U32 R22, R25, 0x2, R22 ;  /* 0x000000021916b825 */ /* 0x010fcc00078e0016 */
[----:B-----5:R-:W4:Y:S01]  /*0330*/  @!P6 LDC.64 R12, c[0x0][0x390] ;  /* 0x0000e400ff0ceb82 */ /* 0x020f220000000a00 */
[----:B------:R-:W5:Y:S01]  /*0340*/  @!P2 LDG.E.U16 R26, desc[UR4][R16.64] ;  /* 0x00000004101aa981 */ /* 0x000f62000c1e1500 */
[----:B------:R-:W-:Y:S01]  /*0350*/  PRMT R25, RZ, 0x7610, R25 ;  /* 0x00007610ff197816 */ /* 0x000fe20000000019 */
[----:B------:R-:W-:Y:S02]  /*0360*/  @!P4 IMAD.IADD R27, R0, 0x1, R27 ;  /* 0x00000001001bc824 */ /* 0x000fe400078e021b */
[----:B-1----:R-:W-:-:S03]  /*0370*/  @!P1 IMAD.WIDE.U32 R14, R29, 0x2, R14 ;  /* 0x000000021d0e9825 */ /* 0x002fc600078e000e */
[----:B------:R1:W5:Y:S01]  /*0380*/  @!P3 LDG.E.U16 R25, desc[UR4][R22.64] ;  /* 0x000000041619b981 */ /* 0x000362000c1e1500 */
[----:B0-----:R-:W-:Y:S01]  /*0390*/  @!P4 IMAD.WIDE.U32 R18, R27, 0x2, R18 ;  /* 0x000000021b12c825 */ /* 0x001fe200078e0012 */
[----:B------:R-:W-:Y:S02]  /*03a0*/  PRMT R27, RZ, 0x7610, R27 ;  /* 0x00007610ff1b7816 */ /* 0x000fe4000000001b */
[----:B-1----:R-:W-:Y:S02]  /*03b0*/  PRMT R23, RZ, 0x7610, R23 ;  /* 0x00007610ff177816 */ /* 0x002fe40000000017 */
[----:B------:R-:W-:Y:S02]  /*03c0*/  PRMT R22, RZ, 0x7610, R22 ;  /* 0x00007610ff167816 */ /* 0x000fe40000000016 */
[----:B------:R-:W5:Y:S01]  /*03d0*/  @!P4 LDG.E.U16 R27, desc[UR4][R18.64] ;  /* 0x00000004121bc981 */ /* 0x000f62000c1e1500 */
[----:B----4-:R-:W-:-:S03]  /*03e0*/  @!P6 IMAD.WIDE.U32 R28, R28, 0x2, R12 ;  /* 0x000000021c1ce825 */ /* 0x010fc600078e000c */
[----:B------:R0:W4:Y:S04]  /*03f0*/  @!P1 LDG.E.U16 R23, desc[UR4][R14.64] ;  /* 0x000000040e179981 */ /* 0x000128000c1e1500 */
[----:B------:R-:W4:Y:S01]  /*0400*/  @!P6 LDG.E.U16 R22, desc[UR4][R28.64] ;  /* 0x000000041c16e981 */ /* 0x000f22000c1e1500 */
[C---:B------:R-:W-:Y:S01]  /*0410*/  ISETP.GE.U32.AND P0, PT, R3.reuse, R2, PT ;  /* 0x000000020300720c */ /* 0x040fe20003f06070 */
[----:B------:R-:W-:-:S12]  /*0420*/  VIADD R17, R3, 0x100 ;  /* 0x0000010003117836 */ /* 0x000fd80000000000 */
[----:B------:R-:W1:Y:S01]  /*0430*/  @!P0 LDC.64 R12, c[0x0][0x388] ;  /* 0x0000e200ff0c8b82 */ /* 0x000e620000000a00 */
[----:B------:R-:W-:Y:S01]  /*0440*/  ISETP.GE.U32.AND P5, PT, R17, R2, PT ;  /* 0x000000021100720c */ /* 0x000fe20003fa6070 */
[C---:B------:R-:W-:Y:S02]  /*0450*/  VIADD R17, R3.reuse, 0x180 ;  /* 0x0000018003117836 */ /* 0x040fe40000000000 */
[----:B0-----:R-:W-:-:S03]  /*0460*/  VIADD R15, R3, 0x280 ;  /* 0x00000280030f7836 */ /* 0x001fc60000000000 */
[-C--:B------:R-:W-:Y:S01]  /*0470*/  ISETP.GE.U32.AND P1, PT, R17, R2.reuse, PT ;  /* 0x000000021100720c */ /* 0x080fe20003f26070 */
[----:B------:R-:W-:Y:S01]  /*0480*/  @!P0 IMAD.IADD R17, R0, 0x1, R3 ;  /* 0x0000000100118824 */ /* 0x000fe200078e0203 */
[-C--:B------:R-:W-:Y:S01]  /*0490*/  ISETP.GE.U32.AND P3, PT, R15, R2.reuse, PT ;  /* 0x000000020f00720c */ /* 0x080fe20003f66070 */
[C---:B------:R-:W-:Y:S02]  /*04a0*/  VIADD R16, R3.reuse, 0x200 ;  /* 0x0000020003107836 */ /* 0x040fe40000000000 */
[C---:B------:R-:W-:Y:S02]  /*04b0*/  VIADD R19, R3.reuse, 0x80 ;  /* 0x0000008003137836 */ /* 0x040fe40000000000 */
[----:B------:R-:W-:Y:S01]  /*04c0*/  VIADD R15, R3, 0x300 ;  /* 0x00000300030f7836 */ /* 0x000fe20000000000 */
[----:B------:R-:W-:Y:S02]  /*04d0*/  ISETP.GE.U32.AND P2, PT, R16, R2, PT ;  /* 0x000000021000720c */ /* 0x000fe40003f46070 */
[----:B-1----:R-:W-:Y:S01]  /*04e0*/  @!P0 IADD3 R12, P4, PT, R17, R12, RZ ;  /* 0x0000000c110c8210 */ /* 0x002fe20007f9e0ff */
[----:B------:R-:W-:-:S04]  /*04f0*/  VIADD R17, R3, 0x380 ;  /* 0x0000038003117836 */ /* 0x000fc80000000000 */
[----:B------:R-:W-:Y:S02]  /*0500*/  @!P0 IMAD.X R13, RZ, RZ, R13, P4 ;  /* 0x000000ffff0d8224 */ /* 0x000fe400020e060d */
[----:B------:R-:W-:Y:S01]  /*0510*/  @!P0 IMAD.MOV.U32 R3, RZ, RZ, R19 ;  /* 0x000000ffff038224 */ /* 0x000fe200078e0013 */
[----:B------:R-:W-:Y:S01]  /*0520*/  ISETP.GE.U32.AND P4, PT, R15, R2, PT ;  /* 0x000000020f00720c */ /* 0x000fe20003f86070 */
[----:B------:R-:W-:Y:S04]  /*0530*/  BSSY.RECONVERGENT B0, `(.L_x_16895) ;  /* 0x000004e000007945 */ /* 0x000fe80003800200 */
[----:B------:R-:W-:Y:S01]  /*0540*/  BSSY.RELIABLE B1, `(.L_x_16896) ;  /* 0x0000045000017945 */ /* 0x000fe20003800100 */
[----:B--2---:R-:W-:-:S05]  /*0550*/  @!P0 IMAD.U32 R20, R20, 0x10000, RZ ;  /* 0x0001000014148824 */ /* 0x004fca00078e00ff */
[----:B------:R-:W-:-:S04]  /*0560*/  @!P0 FSETP.NEU.FTZ.AND P6, PT, R20, RZ, PT ;  /* 0x000000ff1400820b */ /* 0x000fc80003fdd000 */
[----:B------:R-:W-:-:S05]  /*0570*/  @!P0 SEL R11, RZ, 0x1, P6 ;  /* 0x00000001ff0b8807 */ /* 0x000fca0003000000 */
[----:B------:R0:W-:Y:S01]  /*0580*/  @!P0 STG.E.U8 desc[UR4][R12.64], R11 ;  /* 0x0000000b0c008986 */ /* 0x0001e2000c101104 */
[----:B---3--:R-:W-:Y:S02]  /*0590*/  @!P5 IMAD.U32 R21, R21, 0x10000, RZ ;  /* 0x000100001515d824 */ /* 0x008fe400078e00ff */
[----:B------:R-:W-:-:S03]  /*05a0*/  @!P1 IMAD.U32 R24, R24, 0x10000, RZ ;  /* 0x0001000018189824 */ /* 0x000fc600078e00ff */
[----:B------:R-:W-:Y:S02]  /*05b0*/  @!P5 FSETP.NEU.FTZ.AND P6, PT, R21, RZ, PT ;  /* 0x000000ff1500d20b */ /* 0x000fe40003fdd000 */
[----:B------:R-:W-:Y:S02]  /*05c0*/  @!P1 FSETP.NEU.FTZ.AND P0, PT, R24, RZ, PT ;  /* 0x000000ff1800920b */ /* 0x000fe40003f1d000 */
[----:B------:R-:W-:Y:S02]  /*05d0*/  @!P5 SEL R4, RZ, 0x1, P6 ;  /* 0x00000001ff04d807 */ /* 0x000fe40003000000 */
[-C--:B------:R-:W-:Y:S02]  /*05e0*/  ISETP.GE.U32.AND P5, PT, R19, R2.reuse, PT ;  /* 0x000000021300720c */ /* 0x080fe40003fa6070 */
[----:B------:R-:W-:Y:S01]  /*05f0*/  ISETP.GE.U32.AND P6, PT, R17, R2, PT ;  /* 0x000000021100720c */ /* 0x000fe20003fc6070 */
[----:B-----5:R-:W-:Y:S01]  /*0600*/  @!P3 IMAD.U32 R26, R26, 0x10000, RZ ;  /* 0x000100001a1ab824 */ /* 0x020fe200078e00ff */
[----:B------:R-:W-:-:S04]  /*0610*/  @!P1 SEL R5, RZ, 0x1, P0 ;  /* 0x00000001ff059807 */ /* 0x000fc80000000000 */
[----:B------:R-:W-:Y:S01]  /*0620*/  @!P3 FSETP.NEU.FTZ.AND P0, PT, R26, RZ, PT ;  /* 0x000000ff1a00b20b */ /* 0x000fe20003f1d000 */
[----:B------:R-:W-:-:S03]  /*0630*/  @!P2 IMAD.U32 R25, R25, 0x10000, RZ ;  /* 0x000100001919a824 */ /* 0x000fc600078e00ff */
[----:B------:R-:W-:Y:S02]  /*0640*/  @!P3 SEL R7, RZ, 0x1, P0 ;  /* 0x00000001ff07b807 */ /* 0x000fe40000000000 */
[----:B------:R-:W-:Y:S02]  /*0650*/  ISETP.GE.U32.AND P3, PT, R3, R2, PT ;  /* 0x000000020300720c */ /* 0x000fe40003f66070 */
[----:B------:R-:W-:-:S04]  /*0660*/  @!P2 FSETP.NEU.FTZ.AND P1, PT, R25, RZ, PT ;  /* 0x000000ff1900a20b */ /* 0x000fc80003f3d000 */
[----:B------:R-:W-:Y:S01]  /*0670*/  @!P2 SEL R6, RZ, 0x1, P1 ;  /* 0x00000001ff06a807 */ /* 0x000fe20000800000 */
[----:B------:R-:W-:Y:S02]  /*0680*/  @!P6 IMAD.U32 R27, R27, 0x10000, RZ ;  /* 0x000100001b1be824 */ /* 0x000fe400078e00ff */
[----:B----4-:R-:W-:Y:S02]  /*0690*/  @!P5 IMAD.U32 R23, R23, 0x10000, RZ ;  /* 0x000100001717d824 */ /* 0x010fe400078e00ff */
[----:B------:R-:W-:-:S03]  /*06a0*/  @!P4 IMAD.U32 R22, R22, 0x10000, RZ ;  /* 0x000100001616c824 */ /* 0x000fc600078e00ff */
[----:B------:R-:W-:Y:S02]  /*06b0*/  @!P5 FSETP.NEU.FTZ.AND P2, PT, R23, RZ, PT ;  /* 0x000000ff1700d20b */ /* 0x000fe40003f5d000 */
[----:B------:R-:W-:Y:S02]  /*06c0*/  @!P6 FSETP.NEU.FTZ.AND P0, PT, R27, RZ, PT ;  /* 0x000000ff1b00e20b */ /* 0x000fe40003f1d000 */
[----:B------:R-:W-:Y:S02]  /*06d0*/  @!P4 FSETP.NEU.FTZ.AND P1, PT, R22, RZ, PT ;  /* 0x000000ff1600c20b */ /* 0x000fe40003f3d000 */
[----:B------:R-:W-:Y:S02]  /*06e0*/  @!P5 SEL R8, RZ, 0x1, P2 ;  /* 0x00000001ff08d807 */ /* 0x000fe40001000000 */
[----:B------:R-:W-:Y:S02]  /*06f0*/  @!P4 SEL R9, RZ, 0x1, P1 ;  /* 0x00000001ff09c807 */ /* 0x000fe40000800000 */
[----:B------:R-:W-:Y:S01]  /*0700*/  @!P6 SEL R10, RZ, 0x1, P0 ;  /* 0x00000001ff0ae807 */ /* 0x000fe20000000000 */
        /* <DEDUP_REMOVED lines=15> */
.L_x_16897:
        /* <DEDUP_REMOVED lines=8> */
.L_x_16898:
[----:B------:R-:W-:-:S13]  /*0880*/  ISETP.GE.U32.AND P0, PT, R3, R2, PT ;  /* 0x000000020300720c */ /* 0x000fda0003f06070 */
[----:B------:R-:W-:Y:S05]  /*0890*/  @P0 BRA `(.L_x_16900) ;  /* 0x00000000003c0947 */ /* 0x000fea0003800000 */
[----:B------:R-:W2:Y:S01]  /*08a0*/  LDCU.64 UR6, c[0x0][0x388] ;  /* 0x00007100ff0677ac */ /* 0x000ea20008000a00 */
[----:B------:R-:W-:Y:S02]  /*08b0*/  IMAD.IADD R4, R0, 0x1, R3 ;  /* 0x0000000100047824 */ /* 0x000fe400078e0203 */
[----:B------:R-:W-:-:S03]  /*08c0*/  VIADD R3, R3, 0x80 ;  /* 0x0000008003037836 */ /* 0x000fc60000000000 */
[----:B--2---:R-:W-:-:S05]  /*08d0*/  IADD3 R4, P0, PT, R4, UR6, RZ ;  /* 0x0000000604047c10 */ /* 0x004fca000ff1e0ff */
[----:B-1----:R-:W-:-:S05]  /*08e0*/  IMAD.X R5, RZ, RZ, UR7, P0 ;  /* 0x00000007ff057e24 */ /* 0x002fca00080e06ff */
[----:B------:R1:W-:Y:S03]  /*08f0*/  STG.E.U8 desc[UR4][R4.64], R6 ;  /* 0x0000000604007986 */ /* 0x0003e6000c101104 */
.L_x_16899:
        /* <DEDUP_REMOVED lines=9> */
.L_x_16900:
[----:B------:R-:W-:Y:S05]  /*0990*/  BSYNC.RELIABLE B1 ;  /* 0x0000000000017941 */ /* 0x000fea0003800100 */
.L_x_16896:
[----:B------:R-:W-:-:S13]  /*09a0*/  ISETP.GE.U32.AND P0, PT, R3, R2, PT ;  /* 0x000000020300720c */ /* 0x000fda0003f06070 */
[----:B--2---:R-:W2:Y:S01]  /*09b0*/  @!P0 LDC.64 R6, c[0x0][0x388] ;  /* 0x0000e200ff068b82 */ /* 0x004ea20000000a00 */
[----:B-1----:R-:W-:Y:S02]  /*09c0*/  @!P0 IMAD.IADD R5, R0, 0x1, R3 ;  /* 0x0000000100058824 */ /* 0x002fe400078e0203 */
[----:B------:R-:W-:-:S03]  /*09d0*/  @!P0 VIADD R3, R3, 0x80 ;  /* 0x0000008003038836 */ /* 0x000fc60000000000 */
[----:B--2---:R-:W-:-:S05]  /*09e0*/  @!P0 IADD3 R4, P1, PT, R5, R6, RZ ;  /* 0x0000000605048210 */ /* 0x004fca0007f3e0ff */
[----:B------:R-:W-:-:S05]  /*09f0*/  @!P0 IMAD.X R5, RZ, RZ, R7, P1 ;  /* 0x000000ffff058224 */ /* 0x000fca00008e0607 */
[----:B------:R2:W-:Y:S03]  /*0a00*/  @!P0 STG.E.U8 desc[UR4][R4.64], R9 ;  /* 0x0000000904008986 */ /* 0x0005e6000c101104 */
.L_x_16901:
[----:B------:R-:W-:Y:S05]  /*0a10*/  BSYNC.RECONVERGENT B0 ;  /* 0x0000000000007941 */ /* 0x000fea0003800200 */
.L_x_16895:
        /* <DEDUP_REMOVED lines=9> */
.L_x_16894:
        /* <DEDUP_REMOVED lines=12> */
[----:B---3--:R-:W-:-:S05]  /*0b70*/  PRMT R0, R6, 0x7632, R0 ;  /* 0x0000763206007816 */ /* 0x008fca0000000000 */
[----:B------:R-:W-:Y:S02]  /*0b80*/  IMAD.U32 R0, R0, 0x10000, RZ ;  /* 0x0001000000007824 */ /* 0x000fe400078e00ff */
[----:B------:R-:W-:-:S03]  /*0b90*/  IMAD.U32 R10, R6, 0x10000, RZ ;  /* 0x00010000060a7824 */ /* 0x000fc600078e00ff */
[----:B------:R-:W-:Y:S02]  /*0ba0*/  FSETP.NEU.FTZ.AND P2, PT, R0, RZ, PT ;  /* 0x000000ff0000720b */ /* 0x000fe40003f5d000 */
[----:B----4-:R-:W-:Y:S02]  /*0bb0*/  PRMT R0, R8, 0x7632, R0 ;  /* 0x0000763208007816 */ /* 0x010fe40000000000 */
[----:B-----5:R-:W-:Y:S02]  /*0bc0*/  PRMT R6, R7, 0x7632, R6 ;  /* 0x0000763207067816 */ /* 0x020fe40000000006 */
[----:B------:R-:W-:Y:S01]  /*0bd0*/  PRMT R4, R9, 0x7632, R4 ;  /* 0x0000763209047816 */ /* 0x000fe20000000004 */
[----:B------:R-:W-:Y:S01]  /*0be0*/  IMAD.U32 R0, R0, 0x10000, RZ ;  /* 0x0001000000007824 */ /* 0x000fe200078e00ff */
[----:B------:R-:W-:Y:S01]  /*0bf0*/  FSETP.NEU.FTZ.AND P6, PT, R10, RZ, PT ;  /* 0x000000ff0a00720b */ /* 0x000fe20003fdd000 */
[----:B------:R-:W-:Y:S02]  /*0c00*/  IMAD.U32 R7, R7, 0x10000, RZ ;  /* 0x0001000007077824 */ /* 0x000fe400078e00ff */
[----:B------:R-:W-:-:S02]  /*0c10*/  IMAD.U32 R6, R6, 0x10000, RZ ;  /* 0x0001000006067824 */ /* 0x000fc400078e00ff */
[----:B------:R-:W-:Y:S02]  /*0c20*/  IMAD.U32 R8, R8, 0x10000, RZ ;  /* 0x0001000008087824 */ /* 0x000fe400078e00ff */
[----:B------:R-:W-:Y:S02]  /*0c30*/  IMAD.U32 R9, R9, 0x10000, RZ ;  /* 0x0001000009097824 */ /* 0x000fe400078e00ff */
[----:B------:R-:W-:Y:S01]  /*0c40*/  IMAD.U32 R4, R4, 0x10000, RZ ;  /* 0x0001000004047824 */ /* 0x000fe200078e00ff */
[----:B------:R-:W-:Y:S02]  /*0c50*/  FSETP.NEU.FTZ.AND P0, PT, R0, RZ, PT ;  /* 0x000000ff0000720b */ /* 0x000fe40003f1d000 */
[----:B------:R-:W-:Y:S02]  /*0c60*/  SEL R0, RZ, 0x1, P6 ;  /* 0x00000001ff007807 */ /* 0x000fe40003000000 */
[----:B------:R-:W-:Y:S02]  /*0c70*/  FSETP.NEU.FTZ.AND P5, PT, R7, RZ, PT ;  /* 0x000000ff0700720b */ /* 0x000fe40003fbd000 */
[----:B------:R-:W-:-:S02]  /*0c80*/  FSETP.NEU.FTZ.AND P1, PT, R6, RZ, PT ;  /* 0x000000ff0600720b */ /* 0x000fc40003f3d000 */
[----:B------:R-:W-:Y:S02]  /*0c90*/  FSETP.NEU.FTZ.AND P4, PT, R8, RZ, PT ;  /* 0x000000ff0800720b */ /* 0x000fe40003f9d000 */
[----:B------:R-:W-:Y:S02]  /*0ca0*/  FSETP.NEU.FTZ.AND P3, PT, R9, RZ, PT ;  /* 0x000000ff0900720b */ /* 0x000fe40003f7d000 */
[----:B------:R-:W-:Y:S02]  /*0cb0*/  FSETP.NEU.FTZ.AND P6, PT, R4, RZ, PT ;  /* 0x000000ff0400720b */ /* 0x000fe40003fdd000 */
[----:B------:R-:W-:Y:S02]  /*0cc0*/  SEL R4, RZ, 0x1, P5 ;  /* 0x00000001ff047807 */ /* 0x000fe40002800000 */
[----:B------:R-:W-:Y:S02]  /*0cd0*/  SEL R6, RZ, 0x1, P4 ;  /* 0x00000001ff067807 */ /* 0x000fe40002000000 */
[----:B------:R-:W-:-:S02]  /*0ce0*/  SEL R8, RZ, 0x1, P3 ;  /* 0x00000001ff087807 */ /* 0x000fc40001800000 */
[----:B------:R-:W-:Y:S02]  /*0cf0*/  SEL R5, RZ, 0x1, P2 ;  /* 0x00000001ff057807 */ /* 0x000fe40001000000 */
[----:B------:R-:W-:Y:S02]  /*0d00*/  SEL R7, RZ, 0x1, P1 ;  /* 0x00000001ff077807 */ /* 0x000fe40000800000 */
[----:B------:R-:W-:Y:S02]  /*0d10*/  SEL R9, RZ, 0x1, P0 ;  /* 0x00000001ff097807 */ /* 0x000fe40000000000 */
[----:B------:R-:W-:Y:S02]  /*0d20*/  SEL R11, RZ, 0x1, P6 ;  /* 0x00000001ff0b7807 */ /* 0x000fe40003000000 */
[----:B------:R-:W-:Y:S02]  /*0d30*/  PRMT R5, R5, 0x7604, R0 ;  /* 0x0000760405057816 */ /* 0x000fe40000000000 */
[----:B------:R-:W-:-:S02]  /*0d40*/  PRMT R7, R7, 0x7604, R4 ;  /* 0x0000760407077816 */ /* 0x000fc40000000004 */
[----:B------:R-:W-:Y:S02]  /*0d50*/  PRMT R9, R9, 0x7604, R6 ;  /* 0x0000760409097816 */ /* 0x000fe40000000006 */
[----:B------:R-:W-:Y:S01]  /*0d60*/  PRMT R11, R11, 0x7604, R8 ;  /* 0x000076040b0b7816 */ /* 0x000fe20000000008 */
[----:B------:R-:W-:Y:S04]  /*0d70*/  STG.E.U16 desc[UR4][R2.64], R5 ;  /* 0x0000000502007986 */ /* 0x000fe8000c101504 */
[----:B------:R-:W-:Y:S04]  /*0d80*/  STG.E.U16 desc[UR4][R2.64+0x100], R7 ;  /* 0x0001000702007986 */ /* 0x000fe8000c101504 */
[----:B------:R-:W-:Y:S04]  /*0d90*/  STG.E.U16 desc[UR4][R2.64+0x200], R9 ;  /* 0x0002000902007986 */ /* 0x000fe8000c101504 */
[----:B------:R-:W-:Y:S01]  /*0da0*/  STG.E.U16 desc[UR4][R2.64+0x300], R11 ;  /* 0x0003000b02007986 */ /* 0x000fe2000c101504 */
[----:B------:R-:W-:Y:S05]  /*0db0*/  EXIT ;  /* 0x000000000000794d */ /* 0x000fea0003800000 */
.L_x_16902:
        /* <DEDUP_REMOVED lines=12> */
.L_x_23416:


//--------------------- .text._ZN2at6native29vectorized_elementwise_kernelILi4EZZZNS0_23logical_not_kernel_cudaERNS_18TensorIteratorBaseEENKUlvE0_clEvENKUlvE10_clEvEUlN3c108BFloat16EE_St5arrayIPcLm2EEEEviT0_T1_ --------------------------
	.section	.text._ZN2at6native29vectorized_elementwise_kernelILi4EZZZNS0_23logical_not_kernel_cudaERNS_18TensorIteratorBaseEENKUlvE0_clEvENKUlvE10_clEvEUlN3c108BFloat16EE_St5arrayIPcLm2EEEEviT0_T1_,"ax",@progbits
	.align	128
        .global         _ZN2at6native29vectorized_elementwise_kernelILi4EZZZNS0_23logical_not_kernel_cudaERNS_18TensorIteratorBaseEENKUlvE0_clEvENKUlvE10_clEvEUlN3c108BFloat16EE_St5arrayIPcLm2EEEEviT0_T1_
        .type           _ZN2at6native29vectorized_elementwise_kernelILi4EZZZNS0_23logical_not_kernel_cudaERNS_18TensorIteratorBaseEENKUlvE0_clEvENKUlvE10_clEvEUlN3c108BFloat16EE_St5arrayIPcLm2EEEEviT0_T1_,@function
        .size           _ZN2at6native29vectorized_elementwise_kernelILi4EZZZNS0_23logical_not_kernel_cudaERNS_18TensorIteratorBaseEENKUlvE0_clEvENKUlvE10_clEvEUlN3c108BFloat16EE_St5arrayIPcLm2EEEEviT0_T1_,(.L_x_23417 - _ZN2at6native29vectorized_elementwise_kernelILi4EZZZNS0_23logical_not_kernel_cudaERNS_18TensorIteratorBaseEENKUlvE0_clEvENKUlvE10_clEvEUlN3c108BFloat16EE_St5arrayIPcLm2EEEEviT0_T1_)
        .other          _ZN2at6native29vectorized_elementwise_kernelILi4EZZZNS0_23logical_not_kernel_cudaERNS_18TensorIteratorBaseEENKUlvE0_clEvENKUlvE10_clEvEUlN3c108BFloat16EE_St5arrayIPcLm2EEEEviT0_T1_,@"STO_CUDA_ENTRY STV_DEFAULT"
_ZN2at6native29vectorized_elementwise_kernelILi4EZZZNS0_23logical_not_kernel_cudaERNS_18TensorIteratorBaseEENKUlvE0_clEvENKUlvE10_clEvEUlN3c108BFloat16EE_St5arrayIPcLm2EEEEviT0_T1_:
.text._ZN2at6native29vectorized_elementwise_kernelILi4EZZZNS0_23logical_not_kernel_cudaERNS_18TensorIteratorBaseEENKUlvE0_clEvENKUlvE10_clEvEUlN3c108BFloat16EE_St5arrayIPcLm2EEEEviT0_T1_:
        /* <DEDUP_REMOVED lines=128> */
.L_x_16906:
        /* <DEDUP_REMOVED lines=8> */
.L_x_16907:
        /* <DEDUP_REMOVED lines=8> */
.L_x_16908:
        /* <DEDUP_REMOVED lines=9> */
.L_x_16909:
[----:B------:R-:W-:Y:S05]  /*0990*/  BSYNC.RELIABLE B1 ;  /* 0x0000000000017941 */ /* 0x000fea0003800100 */
.L_x_16905:
[----:B------:R-:W-:-:S13]  /*09a0*/  ISETP.GE.U32.AND P0, PT, R3, R2, PT ;  /* 0x000000020300720c */ /* 0x000fda0003f06070 */
[----:B--2---:R-:W2:Y:S01]  /*09b0*/  @!P0 LDC.64 R6, c[0x0][0x388] ;  /* 0x0000e200ff068b82 */ /* 0x004ea20000000a00 */
[----:B-1----:R-:W-:Y:S02]  /*09c0*/  @!P0 IMAD.IADD R5, R0, 0x1, R3 ;  /* 0x0000000100058824 */ /* 0x002fe400078e0203 */
[----:B------:R-:W-:-:S03]  /*09d0*/  @!P0 VIADD R3, R3, 0x80 ;  /* 0x0000008003038836 */ /* 0x000fc60000000000 */
[----:B--2---:R-:W-:-:S05]  /*09e0*/  @!P0 IADD3 R4, P1, PT, R5, R6, RZ ;  /* 0x0000000605048210 */ /* 0x004fca0007f3e0ff */
[----:B------:R-:W-:-:S05]  /*09f0*/  @!P0 IMAD.X R5, RZ, RZ, R7, P1 ;  /* 0x000000ffff058224 */ /* 0x000fca00008e0607 */
[----:B------:R2:W-:Y:S03]  /*0a00*/  @!P0 STG.E.U8 desc[UR4][R4.64], R9 ;  /* 0x0000000904008986 */ /* 0x0005e6000c101104 */
.L_x_16910:
[----:B------:R-:W-:Y:S05]  /*0a10*/  BSYNC.RECONVERGENT B0 ;  /* 0x0000000000007941 */ /* 0x000fea0003800200 */
.L_x_16904:
        /* <DEDUP_REMOVED lines=9> */
.L_x_16903:
[----:B------:R-:W0:Y:S01]  /*0ab0*/  S2R R5, SR_TID.X ;  /* 0x0000000000057919 */ /* 0x000e220000002100 */
[----:B------:R-:W1:Y:S01]  /*0ac0*/  LDC.64 R2, c[0x0][0x390] ;  /* 0x0000e400ff027b82 */ /* 0x000e620000000a00 */
[----:B------:R-:W2:Y:S01]  /*0ad0*/  LDCU.64 UR6, c[0x0][0x388] ;  /* 0x00007100ff0677ac */ /* 0x000ea20008000a00 */
[----:B-1----:R-:W-:-:S04]  /*0ae0*/  IMAD.WIDE.U32 R2, R0, 0x2, R2 ;  /* 0x0000000200027825 */ /* 0x002fc800078e0002 */
[----:B0-----:R-:W-:-:S05]  /*0af0*/  IMAD.WIDE.U32 R2, R5, 0x8, R2 ;  /* 0x0000000805027825 */ /* 0x001fca00078e0002 */
[----:B------:R-:W3:Y:S04]  /*0b00*/  LDG.E.64 R8, desc[UR4][R2.64] ;  /* 0x0000000402087981 */ /* 0x000ee8000c1e1b00 */
[----:B------:R-:W4:Y:S01]  /*0b10*/  LDG.E.64 R10, desc[UR4][R2.64+0x400] ;  /* 0x00040004020a7981 */ /* 0x000f22000c1e1b00 */
[C---:B---3--:R-:W-:Y:S01]  /*0b20*/  PRMT R4, R8.reuse, 0x7632, R4 ;  /* 0x0000763208047816 */ /* 0x048fe20000000004 */
[----:B------:R-:W-:Y:S01]  /*0b30*/  IMAD.U32 R7, R8, 0x10000, RZ ;  /* 0x0001000008077824 */ /* 0x000fe200078e00ff */
[C---:B------:R-:W-:Y:S01]  /*0b40*/  PRMT R6, R9.reuse, 0x7632, R6 ;  /* 0x0000763209067816 */ /* 0x040fe20000000006 */
[----:B------:R-:W-:Y:S01]  /*0b50*/  IMAD.U32 R8, R9, 0x10000, RZ ;  /* 0x0001000009087824 */ /* 0x000fe200078e00ff */
[----:B----4-:R-:W-:Y:S01]  /*0b60*/  PRMT R2, R10, 0x7632, R2 ;  /* 0x000076320a027816 */ /* 0x010fe20000000002 */
[----:B------:R-:W-:Y:S01]  /*0b70*/  IMAD.U32 R4, R4, 0x10000, RZ ;  /* 0x0001000004047824 */ /* 0x000fe200078e00ff */
[----:B------:R-:W-:Y:S01]  /*0b80*/  FSETP.NEU.FTZ.AND P6, PT, R7, RZ, PT ;  /* 0x000000ff0700720b */ /* 0x000fe20003fdd000 */
[----:B------:R-:W-:Y:S01]  /*0b90*/  IMAD.U32 R3, R10, 0x10000, RZ ;  /* 0x000100000a037824 */ /* 0x000fe200078e00ff */
[----:B------:R-:W-:Y:S01]  /*0ba0*/  FSETP.NEU.FTZ.AND P0, PT, R8, RZ, PT ;  /* 0x000000ff0800720b */ /* 0x000fe20003f1d000 */
[----:B------:R-:W-:Y:S01]  /*0bb0*/  IMAD.U32 R6, R6, 0x10000, RZ ;  /* 0x0001000006067824 */ /* 0x000fe200078e00ff */
[----:B------:R-:W-:Y:S01]  /*0bc0*/  FSETP.NEU.FTZ.AND P1, PT, R4, RZ, PT ;  /* 0x000000ff0400720b */ /* 0x000fe20003f3d000 */
[----:B------:R-:W-:Y:S01]  /*0bd0*/  IMAD.U32 R4, R11, 0x10000, RZ ;  /* 0x000100000b047824 */ /* 0x000fe200078e00ff */
[----:B------:R-:W-:-:S02]  /*0be0*/  FSETP.NEU.FTZ.AND P3, PT, R3, RZ, PT ;  /* 0x000000ff0300720b */ /* 0x000fc40003f7d000 */
[----:B------:R-:W-:Y:S02]  /*0bf0*/  PRMT R3, R11, 0x7632, R3 ;  /* 0x000076320b037816 */ /* 0x000fe40000000003 */
[----:B------:R-:W-:Y:S01]  /*0c00*/  FSETP.NEU.FTZ.AND P4, PT, R4, RZ, PT ;  /* 0x000000ff0400720b */ /* 0x000fe20003f9d000 */
[----:B------:R-:W-:Y:S01]  /*0c10*/  IMAD.U32 R4, R2, 0x10000, RZ ;  /* 0x0001000002047824 */ /* 0x000fe200078e00ff */
[----:B--2---:R-:W-:Y:S01]  /*0c20*/  IADD3 R2, P5, PT, R0, UR6, RZ ;  /* 0x0000000600027c10 */ /* 0x004fe2000ffbe0ff */
[----:B------:R-:W-:Y:S01]  /*0c30*/  IMAD.U32 R0, R3, 0x10000, RZ ;  /* 0x0001000003007824 */ /* 0x000fe200078e00ff */
[----:B------:R-:W-:Y:S02]  /*0c40*/  SEL R9, RZ, 0x1, P6 ;  /* 0x00000001ff097807 */ /* 0x000fe40003000000 */
[----:B------:R-:W-:Y:S01]  /*0c50*/  FSETP.NEU.FTZ.AND P2, PT, R6, RZ, PT ;  /* 0x000000ff0600720b */ /* 0x000fe20003f5d000 */
[----:B------:R-:W-:Y:S01]  /*0c60*/  IMAD.X R3, RZ, RZ, UR7, P5 ;  /* 0x00000007ff037e24 */ /* 0x000fe2000a8e06ff */
[----:B------:R-:W-:-:S02]  /*0c70*/  FSETP.NEU.FTZ.AND P6, PT, R4, RZ, PT ;  /* 0x000000ff0400720b */ /* 0x000fc40003fdd000 */
[----:B------:R-:W-:Y:S01]  /*0c80*/  FSETP.NEU.FTZ.AND P5, PT, R0, RZ, PT ;  /* 0x000000ff0000720b */ /* 0x000fe20003fbd000 */
[----:B------:R-:W-:Y:S01]  /*0c90*/  IMAD.WIDE.U32 R2, R5, 0x4, R2 ;  /* 0x0000000405027825 */ /* 0x000fe200078e0002 */
[----:B------:R-:W-:Y:S02]  /*0ca0*/  SEL R7, RZ, 0x1, P0 ;  /* 0x00000001ff077807 */ /* 0x000fe40000000000 */
[----:B------:R-:W-:Y:S02]  /*0cb0*/  SEL R13, RZ, 0x1, P3 ;  /* 0x00000001ff0d7807 */ /* 0x000fe40001800000 */
[----:B------:R-:W-:Y:S02]  /*0cc0*/  SEL R11, RZ, 0x1, P4 ;  /* 0x00000001ff0b7807 */ /* 0x000fe40002000000 */
[----:B------:R-:W-:Y:S02]  /*0cd0*/  SEL R4, RZ, 0x1, P1 ;  /* 0x00000001ff047807 */ /* 0x000fe40000800000 */
[----:B------:R-:W-:-:S02]  /*0ce0*/  SEL R0, RZ, 0x1, P2 ;  /* 0x00000001ff007807 */ /* 0x000fc40001000000 */
[----:B------:R-:W-:Y:S02]  /*0cf0*/  SEL R8, RZ, 0x1, P6 ;  /* 0x00000001ff087807 */ /* 0x000fe40003000000 */
[----:B------:R-:W-:Y:S02]  /*0d00*/  SEL R6, RZ, 0x1, P5 ;  /* 0x00000001ff067807 */ /* 0x000fe40002800000 */
        /* <DEDUP_REMOVED lines=9> */
.L_x_16911:
        /* <DEDUP_REMOVED lines=14> */
.L_x_23417:


//--------------------- .text._ZN2at6native29vectorized_elementwise_kernelILi8EZZZNS0_23logical_not_kernel_cudaERNS_18TensorIteratorBaseEENKUlvE0_clEvENKUlvE10_clEvEUlN3c108BFloat16EE_St5arrayIPcLm2EEEEviT0_T1_ --------------------------
	.section	.text._ZN2at6native29vectorized_elementwise_kernelILi8EZZZNS0_23logical_not_kernel_cudaERNS_18TensorIteratorBaseEENKUlvE0_clEvENKUlvE10_clEvEUlN3c108BFloat16EE_St5arrayIPcLm2EEEEviT0_T1_,"ax",@progbits
	.align	128
        .global         _ZN2at6native29vectorized_elementwise_kernelILi8EZZZNS0_23logical_not_kernel_cudaERNS_18TensorIteratorBaseEENKUlvE0_clEvENKUlvE10_clEvEUlN3c108BFloat16EE_St5arrayIPcLm2EEEEviT0_T1_
        .type           _ZN2at6native29vectorized_elementwise_kernelILi8EZZZNS0_23logical_not_kernel_cudaERNS_18TensorIteratorBaseEENKUlvE0_clEvENKUlvE10_clEvEUlN3c108BFloat16EE_St5arrayIPcLm2EEEEviT0_T1_,@function
        .size           _ZN2at6native29vectorized_elementwise_kernelILi8EZZZNS0_23logical_not_kernel_cudaERNS_18TensorIteratorBaseEENKUlvE0_clEvENKUlvE10_clEvEUlN3c108BFloat16EE_St5arrayIPcLm2EEEEviT0_T1_,(.L_x_23418 - _ZN2at6native29vectorized_elementwise_kernelILi8EZZZNS0_23logical_not_kernel_cudaERNS_18TensorIteratorBaseEENKUlvE0_clEvENKUlvE10_clEvEUlN3c108BFloat16EE_St5arrayIPcLm2EEEEviT0_T1_)
        .other          _ZN2at6native29vectorized_elementwise_kernelILi8EZZZNS0_23logical_not_kernel_cudaERNS_18TensorIteratorBaseEENKUlvE0_clEvENKUlvE10_clEvEUlN3c108BFloat16EE_St5arrayIPcLm2EEEEviT0_T1_,@"STO_CUDA_ENTRY STV_DEFAULT"
_ZN2at6native29vectorized_elementwise_kernelILi8EZZZNS0_23logical_not_kernel_cudaERNS_18TensorIteratorBaseEENKUlvE0_clEvENKUlvE10_clEvEUlN3c108BFloat16EE_St5arrayIPcLm2EEEEviT0_T1_:
.text._ZN2at6native29vectorized_elementwise_kernelILi8EZZZNS0_23logical_not_kernel_cudaERNS_18TensorIteratorBaseEENKUlvE0_clEvENKUlvE10_clEvEUlN3c108BFloat16EE_St5arrayIPcLm2EEEEviT0_T1_:
[----:B------:R-:W-:Y:S01]  /*0000*/  LDC R1, c[0x0][0x37c] ;  /* 0x0000df00ff017b82 */ /* 0x000fe20000000800 */
[----:B------:R-:W-:Y:S05]  /*0010*/  EXIT ;  /* 0x000000000000794d */ /* 0x000fea0003800000 */
.L_x_16912:
        /* <DEDUP_REMOVED lines=14> */
.L_x_23418:


//--------------------- .text._ZN2at6native18elementwise_kernelILi128ELi4EZNS0_15gpu_kernel_implIZZZNS0_23logical_not_kernel_cudaERNS_18TensorIteratorBaseEENKUlvE0_clEvENKUlvE9_clEvEUlN3c104HalfEE_EEvS4_RKT_EUliE_EEviT1_ --------------------------
	.section	.text._ZN2at6native18elementwise_kernelILi128ELi4EZNS0_15gpu_kernel_implIZZZNS0_23logical_not_kernel_cudaERNS_18TensorIteratorBaseEENKUlvE0_clEvENKUlvE9_clEvEUlN3c104HalfEE_EEvS4_RKT_EUliE_EEviT1_,"ax",@progbits
	.align	128
        .global         _ZN2at6native18elementwise_kernelILi128ELi4EZNS0_15gpu_kernel_implIZZZNS0_23logical_not_kernel_cudaERNS_18TensorIteratorBaseEENKUlvE0_clEvENKUlvE9_clEvEUlN3c104HalfEE_EEvS4_RKT_EUliE_EEviT1_
        .type           _ZN2at6native18elementwise_kernelILi128ELi4EZNS0_15gpu_kernel_implIZZZNS0_23logical_not_kernel_cudaERNS_18TensorIteratorBaseEENKUlvE0_clEvENKUlvE9_clEvEUlN3c104HalfEE_EEvS4_RKT_EUliE_EEviT1_,@function
        .size           _ZN2at6native18elementwise_kernelILi128ELi4EZNS0_15gpu_kernel_implIZZZNS0_23logical_not_kernel_cudaERNS_18TensorIteratorBaseEENKUlvE0_clEvENKUlvE9_clEvEUlN3c104HalfEE_EEvS4_RKT_EUliE_EEviT1_,(.L_x_23419 - _ZN2at6native18elementwise_kernelILi128ELi4EZNS0_15gpu_kernel_implIZZZNS0_23logical_not_kernel_cudaERNS_18TensorIteratorBaseEENKUlvE0_clEvENKUlvE9_clEvEUlN3c104HalfEE_EEvS4_RKT_EUliE_EEviT1_)
        .other          _ZN2at6native18elementwise_kernelILi128ELi4EZNS0_15gpu_kernel_implIZZZNS0_23logical_not_kernel_cudaERNS_18TensorIteratorBaseEENKUlvE0_clEvENKUlvE9_clEvEUlN3c104HalfEE_EEvS4_RKT_EUliE_EEviT1_,@"STO_CUDA_ENTRY STV_DEFAULT"
_ZN2at6native18elementwise_kernelILi128ELi4EZNS0_15gpu_kernel_implIZZZNS0_23logical_not_kernel_cudaERNS_18TensorIteratorBaseEENKUlvE0_clEvENKUlvE9_clEvEUlN3c104HalfEE_EEvS4_RKT_EUliE_EEviT1_:
.text._ZN2at6native18elementwise_kernelILi128ELi4EZNS0_15gpu_kernel_implIZZZNS0_23logical_not_kernel_cudaERNS_18TensorIteratorBaseEENKUlvE0_clEvENKUlvE9_clEvEUlN3c104HalfEE_EEvS4_RKT_EUliE_EEviT1_:
        /* <DEDUP_REMOVED lines=319> */
.L_x_16915:
        /* <DEDUP_REMOVED lines=18> */
.L_x_16919:
[----:B------:R-:W2:Y:S02]  /*1510*/  LDG.E.U8 R2, desc[UR36][R2.64] ;  /* 0x0000002402027981 */ /* 0x000ea4000c1e1100 */
[----:B--2---:R-:W-:-:S04]  /*1520*/  I2FP.F32.U32 R0, R2 ;  /* 0x0000000200007245 */ /* 0x004fc80000201000 */
[----:B------:R-:W-:Y:S01]  /*1530*/  F2FP.F16.F32.PACK_AB R0, RZ, R0 ;  /* 0x00000000ff00723e */ /* 0x000fe200000000ff */
[----:B------:R-:W-:Y:S06]  /*1540*/  BRA `(.L_x_16921) ;  /* 0x0000000c009c7947 */ /* 0x000fec0003800000 */
.L_x_16918:
        /* <DEDUP_REMOVED lines=10> */
.L_x_16923:
[----:B------:R-:W2:Y:S02]  /*15f0*/  LDG.E R2, desc[UR36][R2.64] ;  /* 0x0000002402027981 */ /* 0x000ea4000c1e1900 */
[----:B--2---:R-:W-:-:S04]  /*1600*/  I2FP.F32.S32 R0, R2 ;  /* 0x0000000200007245 */ /* 0x004fc80000201400 */
[----:B------:R-:W-:Y:S01]  /*1610*/  F2FP.F16.F32.PACK_AB R0, RZ, R0 ;  /* 0x00000000ff00723e */ /* 0x000fe200000000ff */
[----:B------:R-:W-:Y:S06]  /*1620*/  BRA `(.L_x_16921) ;  /* 0x0000000c00647947 */ /* 0x000fec0003800000 */
.L_x_16922:
[----:B------:R-:W2:Y:S02]  /*1630*/  LDG.E.U16 R2, desc[UR36][R2.64] ;  /* 0x0000002402027981 */ /* 0x000ea4000c1e1500 */
[----:B--2---:R-:W0:Y:S02]  /*1640*/  I2F.S16 R0, R2 ;  /* 0x0000000200007306 */ /* 0x004e240000101400 */
[----:B0-----:R-:W-:Y:S01]  /*1650*/  F2FP.F16.F32.PACK_AB R0, RZ, R0 ;  /* 0x00000000ff00723e */ /* 0x001fe200000000ff */
[----:B------:R-:W-:Y:S06]  /*1660*/  BRA `(.L_x_16921) ;  /* 0x0000000c00547947 */ /* 0x000fec0003800000 */
.L_x_16917:
        /* <DEDUP_REMOVED lines=9> */
.L_x_16925:
[----:B------:R0:W5:Y:S01]  /*1700*/  LDG.E.U16 R0, desc[UR36][R2.64] ;  /* 0x0000002402007981 */ /* 0x000162000c1e1500 */
[----:B------:R-:W-:Y:S05]  /*1710*/  BRA `(.L_x_16921) ;  /* 0x0000000c00287947 */ /* 0x000fea0003800000 */
.L_x_16924:
        /* <DEDUP_REMOVED lines=9> */
.L_x_16927:
[----:B------:R1:W5:Y:S01]  /*17b0*/  LDG.E.U16 R0, desc[UR36][R2.64] ;  /* 0x0000002402007981 */ /* 0x000362000c1e1500 */
[----:B------:R-:W-:Y:S05]  /*17c0*/  BRA `(.L_x_16921) ;  /* 0x0000000800fc7947 */ /* 0x000fea0003800000 */
.L_x_16926:
        /* <DEDUP_REMOVED lines=12> */
.L_x_16916:
        /* <DEDUP_REMOVED lines=13> */
.L_x_16930:
        /* <DEDUP_REMOVED lines=12> */
.L_x_16929:
        /* <DEDUP_REMOVED lines=27> */
.L_x_16932:
        /* <DEDUP_REMOVED lines=13> */
.L_x_16931:
[----:B------:R-:W2:Y:S02]  /*1ca0*/  LDG.E.U16 R0, desc[UR36][R2.64] ;  /* 0x0000002402007981 */ /* 0x000ea4000c1e1500 */
[----:B--2---:R-:W-:-:S05]  /*1cb0*/  IMAD.U32 R0, R0, 0x10000, RZ ;  /* 0x0001000000007824 */ /* 0x004fca00078e00ff */
[----:B------:R-:W-:Y:S01]  /*1cc0*/  F2FP.F16.F32.PACK_AB R0, RZ, R0 ;  /* 0x00000000ff00723e */ /* 0x000fe200000000ff */
[----:B------:R-:W-:Y:S06]  /*1cd0*/  BRA `(.L_x_16921) ;  /* 0x0000000400b87947 */ /* 0x000fec0003800000 */
.L_x_16928:
        /* <DEDUP_REMOVED lines=12> */
.L_x_16935:
        /* <DEDUP_REMOVED lines=21> */
.L_x_16939:
[----:B------:R-:W-:Y:S05]  /*1ef0*/  BSYNC.RECONVERGENT B1 ;  /* 0x0000000000017941 */ /* 0x000fea0003800200 */
.L_x_16938:
[----:B------:R-:W-:Y:S02]  /*1f00*/  SHF.L.U32 R0, R0, 0x14, RZ ;  /* 0x0000001400007819 */ /* 0x000fe400000006ff */
[----:B------:R-:W-:-:S04]  /*1f10*/  LEA R2, R2, 0x3b800000, 0x17 ;  /* 0x3b80000002027811 */ /* 0x000fc800078eb8ff */
[----:B------:R-:W-:-:S07]  /*1f20*/  LOP3.LUT R0, R2, R0, R7, 0xfe, !PT ;  /* 0x0000000002007212 */ /* 0x000fce00078efe07 */
.L_x_16937:
[----:B------:R-:W-:Y:S05]  /*1f30*/  BSYNC.RECONVERGENT B0 ;  /* 0x0000000000007941 */ /* 0x000fea0003800200 */
.L_x_16936:
[----:B------:R-:W-:Y:S01]  /*1f40*/  F2FP.F16.F32.PACK_AB R0, RZ, R0 ;  /* 0x00000000ff00723e */ /* 0x000fe200000000ff */
[----:B------:R-:W-:Y:S06]  /*1f50*/  BRA `(.L_x_16921) ;  /* 0x0000000400187947 */ /* 0x000fec0003800000 */
.L_x_16934:
        /* <DEDUP_REMOVED lines=21> */
.L_x_16943:
[----:B------:R-:W-:Y:S05]  /*20b0*/  BSYNC.RECONVERGENT B1 ;  /* 0x0000000000017941 */ /* 0x000fea0003800200 */
.L_x_16942:
[----:B------:R-:W-:Y:S01]  /*20c0*/  IMAD.SHL.U32 R0, R0, 0x200000, RZ ;  /* 0x0020000000007824 */ /* 0x000fe200078e00ff */
[----:B------:R-:W-:-:S04]  /*20d0*/  LEA R2, R2, 0x37800000, 0x17 ;  /* 0x3780000002027811 */ /* 0x000fc800078eb8ff */
[----:B------:R-:W-:-:S07]  /*20e0*/  LOP3.LUT R0, R2, R0, R7, 0xfe, !PT ;  /* 0x0000000002007212 */ /* 0x000fce00078efe07 */
.L_x_16941:
[----:B------:R-:W-:Y:S05]  /*20f0*/  BSYNC.RECONVERGENT B0 ;  /* 0x0000000000007941 */ /* 0x000fea0003800200 */
.L_x_16940:
[----:B------:R-:W-:Y:S01]  /*2100*/  F2FP.F16.F32.PACK_AB R0, RZ, R0 ;  /* 0x00000000ff00723e */ /* 0x000fe200000000ff */
[----:B------:R-:W-:Y:S06]  /*2110*/  BRA `(.L_x_16921) ;  /* 0x0000000000a87947 */ /* 0x000fec0003800000 */
.L_x_16933:
[----:B------:R-:W-:-:S09]  /*2120*/  UISETP.NE.AND UP0, UPT, UR4, 0x1c, UPT ;  /* 0x0000001c0400788c */ /* 0x000fd2000bf05270 */
[----:B------:R-:W-:Y:S05]  /*2130*/  BRA.U !UP0, `(.L_x_16944) ;  /* 0x0000000108947547 */ /* 0x000fea000b800000 */
[----:B------:R-:W-:-:S09]  /*2140*/  UISETP.NE.AND UP0, UPT, UR4, 0x1d, UPT ;  /* 0x0000001d0400788c */ /* 0x000fd2000bf05270 */
[----:B------:R-:W-:Y:S05]  /*2150*/  BRA.U !UP0, `(.L_x_16945) ;  /* 0x00000001087c7547 */ /* 0x000fea000b800000 */
[----:B------:R-:W-:-:S09]  /*2160*/  UISETP.NE.AND UP0, UPT, UR4, 0x2c, UPT ;  /* 0x0000002c0400788c */ /* 0x000fd2000bf05270 */
[----:B------:R-:W-:Y:S05]  /*2170*/  BRA.U !UP0, `(.L_x_16946) ;  /* 0x0000000108487547 */ /* 0x000fea000b800000 */
.L_x_16920:
        /* <DEDUP_REMOVED lines=16> */
.L_x_16947:
[----:B------:R-:W-:Y:S01]  /*2280*/  PRMT R0, RZ, 0x7610, R0 ;  /* 0x00007610ff007816 */ /* 0x000fe20000000000 */
[----:B------:R-:W-:Y:S06]  /*2290*/  BRA `(.L_x_16921) ;  /* 0x0000000000487947 */ /* 0x000fec0003800000 */
.L_x_16946:
        /* <DEDUP_REMOVED lines=8> */
.L_x_16949:
[----:B------:R-:W-:Y:S05]  /*2320*/  BSYNC.RECONVERGENT B0 ;  /* 0x0000000000007941 */ /* 0x000fea0003800200 */
.L_x_16948:
[----:B------:R-:W-:Y:S01]  /*2330*/  F2FP.F16.F32.PACK_AB R0, RZ, R0 ;  /* 0x00000000ff00723e */ /* 0x000fe200000000ff */
[----:B------:R-:W-:Y:S06]  /*2340*/  BRA `(.L_x_16921) ;  /* 0x00000000001c7947 */ /* 0x000fec0003800000 */
.L_x_16945:
[----:B------:R-:W2:Y:S02]  /*2350*/  LDG.E.64 R2, desc[UR36][R2.64] ;  /* 0x0000002402027981 */ /* 0x000ea4000c1e1b00 */
[----:B--2---:R-:W0:Y:S02]  /*2360*/  I2F.U64 R0, R2 ;  /* 0x0000000200007312 */ /* 0x004e240000301000 */
[----:B0-----:R-:W-:Y:S01]  /*2370*/  F2FP.F16.F32.PACK_AB R0, RZ, R0 ;  /* 0x00000000ff00723e */ /* 0x001fe200000000ff */
[----:B------:R-:W-:Y:S06]  /*2380*/  BRA `(.L_x_16921) ;  /* 0x00000000000c7947 */ /* 0x000fec0003800000 */
.L_x_16944:
[----:B------:R-:W2:Y:S02]  /*2390*/  LDG.E R2, desc[UR36][R2.64] ;  /* 0x0000002402027981 */ /* 0x000ea4000c1e1900 */
[----:B--2---:R-:W-:-:S04]  /*23a0*/  I2FP.F32.U32 R0, R2 ;  /* 0x0000000200007245 */ /* 0x004fc80000201000 */
[----:B------:R-:W-:-:S07]  /*23b0*/  F2FP.F16.F32.PACK_AB R0, RZ, R0 ;  /* 0x00000000ff00723e */ /* 0x000fce00000000ff */
.L_x_16921:
[----:B------:R-:W0:Y:S01]  /*23c0*/  LDCU.64 UR6, c[0x0][0x580] ;  /* 0x0000b000ff0677ac */ /* 0x000e220008000a00 */
[----:B-----5:R-:W-:Y:S01]  /*23d0*/  HADD2.F32 R0, -RZ, R0.H0_H0 ;  /* 0x20000000ff007230 */ /* 0x020fe20000004100 */
[----:B------:R-:W-:Y:S01]  /*23e0*/  BSSY.RECONVERGENT B6, `(.L_x_16950) ;  /* 0x00000d6000067945 */ /* 0x000fe20003800200 */
[----:B------:R-:W-:-:S03]  /*23f0*/  UPRMT UR4, UR42, 0x9910, URZ ;  /* 0x000099102a047896 */ /* 0x000fc600080000ff */
[----:B------:R-:W-:Y:S01]  /*2400*/  FSETP.NEU.FTZ.AND P0, PT, R0, RZ, PT ;  /* 0x000000ff0000720b */ /* 0x000fe20003f1d000 */
[----:B------:R-:W-:-:S03]  /*2410*/  UISETP.GT.AND UP0, UPT, UR4, 0x9, UPT ;  /* 0x000000090400788c */ /* 0x000fc6000bf04270 */
[----:B------:R-:W-:Y:S02]  /*2420*/  SEL R4, RZ, 0x1, P0 ;  /* 0x00000001ff047807 */ /* 0x000fe40000000000 */
[----:B01----:R-:W-:-:S05]  /*2430*/  IADD3 R2, P1, PT, R16, UR6, RZ ;  /* 0x0000000610027c10 */ /* 0x003fca000ff3e0ff */
        /* <DEDUP_REMOVED lines=12> */
.L_x_16954:
[----:B------:R3:W-:Y:S01]  /*2500*/  STG.E.U8 desc[UR36][R2.64], R4 ;  /* 0x0000000402007986 */ /* 0x0007e2000c101124 */
[----:B------:R-:W-:Y:S05]  /*2510*/  BRA `(.L_x_16956) ;  /* 0x0000000c00087947 */ /* 0x000fea0003800000 */
.L_x_16953:
        /* <DEDUP_REMOVED lines=9> */
.L_x_16958:
[----:B------:R1:W-:Y:S01]  /*25b0*/  STG.E desc[UR36][R2.64], R4 ;  /* 0x0000000402007986 */ /* 0x0003e2000c101924 */
[----:B------:R-:W-:Y:S05]  /*25c0*/  BRA `(.L_x_16956) ;  /* 0x0000000800dc7947 */ /* 0x000fea0003800000 */
.L_x_16957:
[----:B------:R2:W-:Y:S01]  /*25d0*/  STG.E.U16 desc[UR36][R2.64], R4 ;  /* 0x0000000402007986 */ /* 0x0005e2000c101524 */
[----:B------:R-:W-:Y:S05]  /*25e0*/  BRA `(.L_x_16956) ;  /* 0x0000000800d47947 */ /* 0x000fea0003800000 */
.L_x_16952:
        /* <DEDUP_REMOVED lines=9> */
.L_x_16960:
[----:B------:R-:W-:-:S04]  /*2680*/  FSET.BF.EQ.FTZ.AND R0, R0, RZ, PT ;  /* 0x000000ff0000720a */ /* 0x000fc80003812000 */
[----:B------:R-:W-:-:S05]  /*2690*/  F2FP.F16.F32.PACK_AB R0, RZ, R0 ;  /* 0x00000000ff00723e */ /* 0x000fca00000000ff */
[----:B------:R0:W-:Y:S01]  /*26a0*/  STG.E.U16 desc[UR36][R2.64], R0 ;  /* 0x0000000002007986 */ /* 0x0001e2000c101524 */
[----:B------:R-:W-:Y:S05]  /*26b0*/  BRA `(.L_x_16956) ;  /* 0x0000000800a07947 */ /* 0x000fea0003800000 */
.L_x_16959:
[----:B------:R-:W-:-:S09]  /*26c0*/  UISETP.NE.AND UP0, UPT, UR4, 0x7, UPT ;  /* 0x000000070400788c */ /* 0x000fd2000bf05270 */
[----:B------:R-:W-:Y:S05]  /*26d0*/  BRA.U !UP0, `(.L_x_16961) ;  /* 0x0000000108347547 */ /* 0x000fea000b800000 */
[----:B------:R-:W-:-:S09]  /*26e0*/  UISETP.NE.AND UP0, UPT, UR4, 0x8, UPT ;  /* 0x000000080400788c */ /* 0x000fd2000bf05270 */
[----:B------:R-:W-:Y:S05]  /*26f0*/  BRA.U !UP0, `(.L_x_16962) ;  /* 0x0000000108187547 */ /* 0x000fea000b800000 */
[----:B------:R-:W-:-:S09]  /*2700*/  UISETP.NE.AND UP0, UPT, UR4, 0x9, UPT ;  /* 0x000000090400788c */ /* 0x000fd2000bf05270 */
[----:B------:R-:W-:Y:S05]  /*2710*/  BRA.U UP0, `(.L_x_16955) ;  /* 0x0000000500f87547 */ /* 0x000fea000b800000 */
[----:B------:R-:W-:Y:S01]  /*2720*/  FSET.BF.EQ.FTZ.AND R4, R0, RZ, PT ;  /* 0x000000ff0004720a */ /* 0x000fe20003812000 */
[----:B------:R-:W-:-:S05]  /*2730*/  HFMA2 R5, -RZ, RZ, 0, 0 ;  /* 0x00000000ff057431 */ /* 0x000fca00000001ff */
[----:B------:R0:W-:Y:S01]  /*2740*/  STG.E.64 desc[UR36][R2.64], R4 ;  /* 0x0000000402007986 */ /* 0x0001e2000c101b24 */
[----:B------:R-:W-:Y:S05]  /*2750*/  BRA `(.L_x_16956) ;  /* 0x0000000800787947 */ /* 0x000fea0003800000 */
.L_x_16962:
[----:B------:R-:W-:-:S04]  /*2760*/  FSET.BF.EQ.FTZ.AND R0, R0, RZ, PT ;  /* 0x000000ff0000720a */ /* 0x000fc80003812000 */
[----:B------:R-:W-:-:S04]  /*2770*/  F2FP.F16.F32.PACK_AB R5, RZ, R0 ;  /* 0x00000000ff05723e */ /* 0x000fc800000000ff */
[----:B------:R-:W-:-:S05]  /*2780*/  PRMT R5, R5, 0x5410, RZ ;  /* 0x0000541005057816 */ /* 0x000fca00000000ff */
[----:B------:R0:W-:Y:S01]  /*2790*/  STG.E desc[UR36][R2.64], R5 ;  /* 0x0000000502007986 */ /* 0x0001e2000c101924 */
[----:B------:R-:W-:Y:S05]  /*27a0*/  BRA `(.L_x_16956) ;  /* 0x0000000800647947 */ /* 0x000fea0003800000 */
.L_x_16961:
[----:B------:R-:W-:Y:S01]  /*27b0*/  FSEL R5, RZ, 1.875, P0 ;  /* 0x3ff00000ff057808 */ /* 0x000fe20000000000 */
[----:B------:R-:W-:-:S05]  /*27c0*/  IMAD.MOV.U32 R4, RZ, RZ, RZ ;  /* 0x000000ffff047224 */ /* 0x000fca00078e00ff */
[----:B------:R0:W-:Y:S01]  /*27d0*/  STG.E.64 desc[UR36][R2.64], R4 ;  /* 0x0000000402007986 */ /* 0x0001e2000c101b24 */
[----:B------:R-:W-:Y:S05]  /*27e0*/  BRA `(.L_x_16956) ;  /* 0x0000000800547947 */ /* 0x000fea0003800000 */
.L_x_16951:
        /* <DEDUP_REMOVED lines=10> */
.L_x_16965:
[----:B------:R-:W-:Y:S02]  /*2890*/  FSEL R5, RZ, 1.875, P0 ;  /* 0x3ff00000ff057808 */ /* 0x000fe40000000000 */
[----:B------:R-:W-:Y:S01]  /*28a0*/  CS2R R6, SRZ ;  /* 0x0000000000067805 */ /* 0x000fe2000001ff00 */
[----:B------:R-:W-:-:S05]  /*28b0*/  IMAD.MOV.U32 R4, RZ, RZ, RZ ;  /* 0x000000ffff047224 */ /* 0x000fca00078e00ff */
[----:B------:R0:W-:Y:S01]  /*28c0*/  STG.E.128 desc[UR36][R2.64], R4 ;  /* 0x0000000402007986 */ /* 0x0001e2000c101d24 */
[----:B------:R-:W-:Y:S05]  /*28d0*/  BRA `(.L_x_16956) ;  /* 0x0000000800187947 */ /* 0x000fea0003800000 */
.L_x_16964:
        /* <DEDUP_REMOVED lines=17> */
.L_x_16969:
[----:B------:R-:W-:Y:S05]  /*29f0*/  BSYNC.RECONVERGENT B0 ;  /* 0x0000000000007941 */ /* 0x000fea0003800200 */
.L_x_16968:
[----:B------:R0:W-:Y:S01]  /*2a00*/  STG.E.U8 desc[UR36][R2.64], R5 ;  /* 0x0000000502007986 */ /* 0x0001e2000c101124 */
[----:B------:R-:W-:Y:S05]  /*2a10*/  BRA `(.L_x_16956) ;  /* 0x0000000400c87947 */ /* 0x000fea0003800000 */
.L_x_16967:
        /* <DEDUP_REMOVED lines=16> */
.L_x_16966:
[----:B------:R-:W-:-:S04]  /*2b20*/  FSET.BF.EQ.FTZ.AND R0, R0, RZ, PT ;  /* 0x000000ff0000720a */ /* 0x000fc80003812000 */
[----:B------:R-:W-:-:S05]  /*2b30*/  F2FP.BF16.F32.PACK_AB R0, RZ, R0 ;  /* 0x00000000ff00723e */ /* 0x000fca00000010ff */
[----:B------:R0:W-:Y:S01]  /*2b40*/  STG.E.U16 desc[UR36][R2.64], R0 ;  /* 0x0000000002007986 */ /* 0x0001e2000c101524 */
[----:B------:R-:W-:Y:S05]  /*2b50*/  BRA `(.L_x_16956) ;  /* 0x0000000400787947 */ /* 0x000fea0003800000 */
.L_x_16963:
        /* <DEDUP_REMOVED lines=10> */
.L_x_16972:
        /* <DEDUP_REMOVED lines=12> */
.L_x_16975:
[----:B------:R-:W-:-:S04]  /*2cc0*/  SHF.R.U32.HI R0, RZ, 0x14, R5 ;  /* 0x00000014ff007819 */ /* 0x000fc80000011605 */
[----:B------:R-:W-:-:S04]  /*2cd0*/  LOP3.LUT R0, R0, 0x1, RZ, 0xc0, !PT ;  /* 0x0000000100007812 */ /* 0x000fc800078ec0ff */
[----:B------:R-:W-:-:S04]  /*2ce0*/  IADD3 R0, PT, PT, R5, 0x487ffff, R0 ;  /* 0x0487ffff05007810 */ /* 0x000fc80007ffe000 */
[----:B------:R-:W-:-:S04]  /*2cf0*/  SHF.R.U32.HI R0, RZ, 0x14, R0 ;  /* 0x00000014ff007819 */ /* 0x000fc80000011600 */
[----:B------:R-:W-:-:S07]  /*2d00*/  LOP3.LUT R4, R0, 0xff, RZ, 0xc0, !PT ;  /* 0x000000ff00047812 */ /* 0x000fce00078ec0ff */
.L_x_16976:
[----:B------:R-:W-:-:S07]  /*2d10*/  PRMT R0, R4, 0x7610, R0 ;  /* 0x0000761004007816 */ /* 0x000fce0000000000 */
.L_x_16974:
[----:B------:R-:W-:Y:S05]  /*2d20*/  BSYNC.RECONVERGENT B0 ;  /* 0x0000000000007941 */ /* 0x000fea0003800200 */
.L_x_16973:
[----:B------:R0:W-:Y:S01]  /*2d30*/  STG.E.U8 desc[UR36][R2.64], R0 ;  /* 0x0000000002007986 */ /* 0x0001e2000c101124 */
[----:B------:R-:W-:Y:S05]  /*2d40*/  BRA `(.L_x_16956) ;  /* 0x0000000000fc7947 */ /* 0x000fea0003800000 */
.L_x_16971:
        /* <DEDUP_REMOVED lines=12> */
.L_x_16979:
[----:B------:R-:W-:-:S04]  /*2e10*/  SHF.R.U32.HI R0, RZ, 0x15, R5 ;  /* 0x00000015ff007819 */ /* 0x000fc80000011605 */
[----:B------:R-:W-:-:S04]  /*2e20*/  LOP3.LUT R0, R0, 0x1, RZ, 0xc0, !PT ;  /* 0x0000000100007812 */ /* 0x000fc800078ec0ff */
[----:B------:R-:W-:-:S04]  /*2e30*/  IADD3 R0, PT, PT, R5, 0x88fffff, R0 ;  /* 0x088fffff05007810 */ /* 0x000fc80007ffe000 */
[----:B------:R-:W-:-:S04]  /*2e40*/  SHF.R.U32.HI R0, RZ, 0x15, R0 ;  /* 0x00000015ff007819 */ /* 0x000fc80000011600 */
[----:B------:R-:W-:-:S07]  /*2e50*/  LOP3.LUT R4, R0, 0xff, RZ, 0xc0, !PT ;  /* 0x000000ff00047812 */ /* 0x000fce00078ec0ff */
.L_x_16980:
[----:B------:R-:W-:-:S07]  /*2e60*/  PRMT R0, R4, 0x7610, R0 ;  /* 0x0000761004007816 */ /* 0x000fce0000000000 */
.L_x_16978:
[----:B------:R-:W-:Y:S05]  /*2e70*/  BSYNC.RECONVERGENT B0 ;  /* 0x0000000000007941 */ /* 0x000fea0003800200 */
.L_x_16977:
[----:B------:R0:W-:Y:S01]  /*2e80*/  STG.E.U8 desc[UR36][R2.64], R0 ;  /* 0x0000000002007986 */ /* 0x0001e2000c101124 */
[----:B------:R-:W-:Y:S05]  /*2e90*/  BRA `(.L_x_16956) ;  /* 0x0000000000a87947 */ /* 0x000fea0003800000 */
.L_x_16970:
[----:B------:R-:W-:-:S09]  /*2ea0*/  UISETP.NE.AND UP0, UPT, UR4, 0x1c, UPT ;  /* 0x0000001c0400788c */ /* 0x000fd2000bf05270 */
[----:B------:R-:W-:Y:S05]  /*2eb0*/  BRA.U !UP0, `(.L_x_16981) ;  /* 0x00000001089c7547 */ /* 0x000fea000b800000 */
[----:B------:R-:W-:-:S09]  /*2ec0*/  UISETP.NE.AND UP0, UPT, UR4, 0x1d, UPT ;  /* 0x0000001d0400788c */ /* 0x000fd2000bf05270 */
[----:B------:R-:W-:Y:S05]  /*2ed0*/  BRA.U !UP0, `(.L_x_16982) ;  /* 0x0000000108887547 */ /* 0x000fea000b800000 */
[----:B------:R-:W-:-:S09]  /*2ee0*/  UISETP.NE.AND UP0, UPT, UR4, 0x2c, UPT ;  /* 0x0000002c0400788c */ /* 0x000fd2000bf05270 */
[----:B------:R-:W-:Y:S05]  /*2ef0*/  BRA.U !UP0, `(.L_x_16983) ;  /* 0x0000000108447547 */ /* 0x000fea000b800000 */
.L_x_16955:
        /* <DEDUP_REMOVED lines=16> */
.L_x_16984:
[----:B------:R-:W-:Y:S05]  /*3000*/  BRA `(.L_x_16956) ;  /* 0x00000000004c7947 */ /* 0x000fea0003800000 */
.L_x_16983:
        /* <DEDUP_REMOVED lines=15> */
.L_x_16982:
[----:B------:R-:W-:-:S05]  /*3100*/  MOV R5, RZ ;  /* 0x000000ff00057202 */ /* 0x000fca0000000f00 */
[----:B------:R0:W-:Y:S01]  /*3110*/  STG.E.64 desc[UR36][R2.64], R4 ;  /* 0x0000000402007986 */ /* 0x0001e2000c101b24 */
[----:B------:R-:W-:Y:S05]  /*3120*/  BRA `(.L_x_16956) ;  /* 0x0000000000047947 */ /* 0x000fea0003800000 */
.L_x_16981:
[----:B------:R0:W-:Y:S02]  /*3130*/  STG.E desc[UR36][R2.64], R4 ;  /* 0x0000000402007986 */ /* 0x0001e4000c101924 */
.L_x_16956:
[----:B------:R-:W-:Y:S05]  /*3140*/  BSYNC.RECONVERGENT B6 ;  /* 0x0000000000067941 */ /* 0x000fea0003800200 */
.L_x_16950:
[----:B------:R-:W-:-:S07]  /*3150*/  VIADD R17, R17, 0x80 ;  /* 0x0000008011117836 */ /* 0x000fce0000000000 */
.L_x_16914:
[----:B------:R-:W-:Y:S05]  /*3160*/  BSYNC.RECONVERGENT B7 ;  /* 0x0000000000077941 */ /* 0x000fea0003800200 */
.L_x_16913:
        /* <DEDUP_REMOVED lines=307> */
.L_x_16987:
        /* <DEDUP_REMOVED lines=18> */
.L_x_16991:
[----:B------:R-:W2:Y:S02]  /*45c0*/  LDG.E.U8 R2, desc[UR36][R2.64] ;  /* 0x0000002402027981 */ /* 0x000ea4000c1e1100 */
[----:B--2---:R-:W-:-:S04]  /*45d0*/  I2FP.F32.U32 R0, R2 ;  /* 0x0000000200007245 */ /* 0x004fc80000201000 */
[----:B------:R-:W-:Y:S01]  /*45e0*/  F2FP.F16.F32.PACK_AB R0, RZ, R0 ;  /* 0x00000000ff00723e */ /* 0x000fe200000000ff */
[----:B------:R-:W-:Y:S06]  /*45f0*/  BRA `(.L_x_16993) ;  /* 0x0000000c009c7947 */ /* 0x000fec0003800000 */
.L_x_16990:
        /* <DEDUP_REMOVED lines=10> */
.L_x_16995:
[----:B------:R-:W2:Y:S02]  /*46a0*/  LDG.E R2, desc[UR36][R2.64] ;  /* 0x0000002402027981 */ /* 0x000ea4000c1e1900 */
[----:B--2---:R-:W-:-:S04]  /*46b0*/  I2FP.F32.S32 R0, R2 ;  /* 0x0000000200007245 */ /* 0x004fc80000201400 */
[----:B------:R-:W-:Y:S01]  /*46c0*/  F2FP.F16.F32.PACK_AB R0, RZ, R0 ;  /* 0x00000000ff00723e */ /* 0x000fe200000000ff */
[----:B------:R-:W-:Y:S06]  /*46d0*/  BRA `(.L_x_16993) ;  /* 0x0000000c00647947 */ /* 0x000fec0003800000 */
.L_x_16994:
[----:B------:R-:W2:Y:S02]  /*46e0*/  LDG.E.U16 R2, desc[UR36][R2.64] ;  /* 0x0000002402027981 */ /* 0x000ea4000c1e1500 */
[----:B--2---:R-:W0:Y:S02]  /*46f0*/  I2F.S16 R0, R2 ;  /* 0x0000000200007306 */ /* 0x004e240000101400 */
[----:B0-----:R-:W-:Y:S01]  /*4700*/  F2FP.F16.F32.PACK_AB R0, RZ, R0 ;  /* 0x00000000ff00723e */ /* 0x001fe200000000ff */
[----:B------:R-:W-:Y:S06]  /*4710*/  BRA `(.L_x_16993) ;  /* 0x0000000c00547947 */ /* 0x000fec0003800000 */
.L_x_16989:
        /* <DEDUP_REMOVED lines=9> */
.L_x_16997:
[----:B------:R1:W5:Y:S01]  /*47b0*/  LDG.E.U16 R0, desc[UR36][R2.64] ;  /* 0x0000002402007981 */ /* 0x000362000c1e1500 */
[----:B------:R-:W-:Y:S05]  /*47c0*/  BRA `(.L_x_16993) ;  /* 0x0000000c00287947 */ /* 0x000fea0003800000 */
.L_x_16996:
        /* <DEDUP_REMOVED lines=9> */
.L_x_16999:
[----:B------:R0:W5:Y:S01]  /*4860*/  LDG.E.U16 R0, desc[UR36][R2.64] ;  /* 0x0000002402007981 */ /* 0x000162000c1e1500 */
[----:B------:R-:W-:Y:S05]  /*4870*/  BRA `(.L_x_16993) ;  /* 0x0000000800fc7947 */ /* 0x000fea0003800000 */
.L_x_16998:
        /* <DEDUP_REMOVED lines=12> */
.L_x_16988:
        /* <DEDUP_REMOVED lines=13> */
.L_x_17002:
        /* <DEDUP_REMOVED lines=12> */
.L_x_17001:
        /* <DEDUP_REMOVED lines=27> */
.L_x_17004:
        /* <DEDUP_REMOVED lines=13> */
.L_x_17003:
[----:B------:R-:W2:Y:S02]  /*4d50*/  LDG.E.U16 R0, desc[UR36][R2.64] ;  /* 0x0000002402007981 */ /* 0x000ea4000c1e1500 */
[----:B--2---:R-:W-:-:S04]  /*4d60*/  SHF.L.U32 R0, R0, 0x10, RZ ;  /* 0x0000001000007819 */ /* 0x004fc800000006ff */
[----:B------:R-:W-:Y:S01]  /*4d70*/  F2FP.F16.F32.PACK_AB R0, RZ, R0 ;  /* 0x00000000ff00723e */ /* 0x000fe200000000ff */
[----:B------:R-:W-:Y:S06]  /*4d80*/  BRA `(.L_x_16993) ;  /* 0x0000000400b87947 */ /* 0x000fec0003800000 */
.L_x_17000:
        /* <DEDUP_REMOVED lines=12> */
.L_x_17007:
        /* <DEDUP_REMOVED lines=21> */
.L_x_17011:
[----:B------:R-:W-:Y:S05]  /*4fa0*/  BSYNC.RECONVERGENT B1 ;  /* 0x0000000000017941 */ /* 0x000fea0003800200 */
.L_x_17010:
[----:B------:R-:W-:Y:S01]  /*4fb0*/  IMAD.SHL.U32 R0, R0, 0x100000, RZ ;  /* 0x0010000000007824 */ /* 0x000fe200078e00ff */
[----:B------:R-:W-:-:S04]  /*4fc0*/  LEA R2, R2, 0x3b800000, 0x17 ;  /* 0x3b80000002027811 */ /* 0x000fc800078eb8ff */
[----:B------:R-:W-:-:S07]  /*4fd0*/  LOP3.LUT R0, R2, R0, R7, 0xfe, !PT ;  /* 0x0000000002007212 */ /* 0x000fce00078efe07 */
.L_x_17009:
[----:B------:R-:W-:Y:S05]  /*4fe0*/  BSYNC.RECONVERGENT B0 ;  /* 0x0000000000007941 */ /* 0x000fea0003800200 */
.L_x_17008:
[----:B------:R-:W-:Y:S01]  /*4ff0*/  F2FP.F16.F32.PACK_AB R0, RZ, R0 ;  /* 0x00000000ff00723e */ /* 0x000fe200000000ff */
[----:B------:R-:W-:Y:S06]  /*5000*/  BRA `(.L_x_16993) ;  /* 0x0000000400187947 */ /* 0x000fec0003800000 */
.L_x_17006:
        /* <DEDUP_REMOVED lines=21> */
.L_x_17015:
[----:B------:R-:W-:Y:S05]  /*5160*/  BSYNC.RECONVERGENT B1 ;  /* 0x0000000000017941 */ /* 0x000fea0003800200 */
.L_x_17014:
[----:B------:R-:W-:Y:S01]  /*5170*/  IMAD.SHL.U32 R0, R0, 0x200000, RZ ;  /* 0x0020000000007824 */ /* 0x000fe200078e00ff */
[----:B------:R-:W-:-:S04]  /*5180*/  LEA R2, R2, 0x37800000, 0x17 ;  /* 0x3780000002027811 */ /* 0x000fc800078eb8ff */
[----:B------:R-:W-:-:S07]  /*5190*/  LOP3.LUT R0, R2, R0, R7, 0xfe, !PT ;  /* 0x0000000002007212 */ /* 0x000fce00078efe07 */
.L_x_17013:
[----:B------:R-:W-:Y:S05]  /*51a0*/  BSYNC.RECONVERGENT B0 ;  /* 0x0000000000007941 */ /* 0x000fea0003800200 */
.L_x_17012:
[----:B------:R-:W-:Y:S01]  /*51b0*/  F2FP.F16.F32.PACK_AB R0, RZ, R0 ;  /* 0x00000000ff00723e */ /* 0x000fe200000000ff */
[----:B------:R-:W-:Y:S06]  /*51c0*/  BRA `(.L_x_16993) ;  /* 0x0000000000a87947 */ /* 0x000fec0003800000 */
.L_x_17005:
        /* <DEDUP_REMOVED lines=14> */
.L_x_17019:
[----:B------:R-:W-:Y:S05]  /*52b0*/  BSYNC.RECONVERGENT B0 ;  /* 0x0000000000007941 */ /* 0x000fea0003800200 */
.L_x_17018:
[----:B------:R-:W-:Y:S01]  /*52c0*/  F2FP.F16.F32.PACK_AB R0, RZ, R0 ;  /* 0x00000000ff00723e */ /* 0x000fe200000000ff */
[----:B------:R-:W-:Y:S06]  /*52d0*/  BRA `(.L_x_16993) ;  /* 0x0000000000647947 */ /* 0x000fec0003800000 */
.L_x_16992:
        /* <DEDUP_REMOVED lines=16> */
.L_x_17020:
[----:B------:R-:W-:Y:S01]  /*53e0*/  PRMT R0, RZ, 0x7610, R0 ;  /* 0x00007610ff007816 */ /* 0x000fe20000000000 */
[----:B------:R-:W-:Y:S06]  /*53f0*/  BRA `(.L_x_16993) ;  /* 0x00000000001c7947 */ /* 0x000fec0003800000 */
.L_x_17017:
[----:B------:R-:W2:Y:S02]  /*5400*/  LDG.E.64 R2, desc[UR36][R2.64] ;  /* 0x0000002402027981 */ /* 0x000ea4000c1e1b00 */
[----:B--2---:R-:W0:Y:S02]  /*5410*/  I2F.U64 R0, R2 ;  /* 0x0000000200007312 */ /* 0x004e240000301000 */
[----:B0-----:R-:W-:Y:S01]  /*5420*/  F2FP.F16.F32.PACK_AB R0, RZ, R0 ;  /* 0x00000000ff00723e */ /* 0x001fe200000000ff */
[----:B------:R-:W-:Y:S06]  /*5430*/  BRA `(.L_x_16993) ;  /* 0x00000000000c7947 */ /* 0x000fec0003800000 */
.L_x_17016:
[----:B------:R-:W2:Y:S02]  /*5440*/  LDG.E R2, desc[UR36][R2.64] ;  /* 0x0000002402027981 */ /* 0x000ea4000c1e1900 */
[----:B--2---:R-:W-:-:S04]  /*5450*/  I2FP.F32.U32 R0, R2 ;  /* 0x0000000200007245 */ /* 0x004fc80000201000 */
[----:B------:R-:W-:-:S07]  /*5460*/  F2FP.F16.F32.PACK_AB R0, RZ, R0 ;  /* 0x00000000ff00723e */ /* 0x000fce00000000ff */
.L_x_16993:
        /* <DEDUP_REMOVED lines=20> */
.L_x_17025:
[----:B------:R0:W-:Y:S01]  /*55b0*/  STG.E.U8 desc[UR36][R2.64], R4 ;  /* 0x0000000402007986 */ /* 0x0001e2000c101124 */
[----:B------:R-:W-:Y:S05]  /*55c0*/  BRA `(.L_x_17027) ;  /* 0x0000000c00047947 */ /* 0x000fea0003800000 */
.L_x_17024:
        /* <DEDUP_REMOVED lines=9> */
.L_x_17029:
[----:B------:R0:W-:Y:S01]  /*5660*/  STG.E desc[UR36][R2.64], R4 ;  /* 0x0000000402007986 */ /* 0x0001e2000c101924 */
[----:B------:R-:W-:Y:S05]  /*5670*/  BRA `(.L_x_17027) ;  /* 0x0000000800d87947 */ /* 0x000fea0003800000 */
.L_x_17028:
[----:B------:R0:W-:Y:S01]  /*5680*/  STG.E.U16 desc[UR36][R2.64], R4 ;  /* 0x0000000402007986 */ /* 0x0001e2000c101524 */
[----:B------:R-:W-:Y:S05]  /*5690*/  BRA `(.L_x_17027) ;  /* 0x0000000800d07947 */ /* 0x000fea0003800000 */
.L_x_17023:
        /* <DEDUP_REMOVED lines=9> */
.L_x_17031:
[----:B------:R-:W-:-:S04]  /*5730*/  FSET.BF.EQ.FTZ.AND R0, R0, RZ, PT ;  /* 0x000000ff0000720a */ /* 0x000fc80003812000 */
[----:B------:R-:W-:-:S05]  /*5740*/  F2FP.F16.F32.PACK_AB R0, RZ, R0 ;  /* 0x00000000ff00723e */ /* 0x000fca00000000ff */
[----:B------:R0:W-:Y:S01]  /*5750*/  STG.E.U16 desc[UR36][R2.64], R0 ;  /* 0x0000000002007986 */ /* 0x0001e2000c101524 */
[----:B------:R-:W-:Y:S05]  /*5760*/  BRA `(.L_x_17027) ;  /* 0x00000008009c7947 */ /* 0x000fea0003800000 */
.L_x_17030:
        /* <DEDUP_REMOVED lines=10> */
.L_x_17033:
[----:B------:R-:W-:-:S04]  /*5810*/  FSET.BF.EQ.FTZ.AND R0, R0, RZ, PT ;  /* 0x000000ff0000720a */ /* 0x000fc80003812000 */
[----:B------:R-:W-:-:S04]  /*5820*/  F2FP.F16.F32.PACK_AB R5, RZ, R0 ;  /* 0x00000000ff05723e */ /* 0x000fc800000000ff */
[----:B------:R-:W-:-:S05]  /*5830*/  PRMT R5, R5, 0x5410, RZ ;  /* 0x0000541005057816 */ /* 0x000fca00000000ff */
[----:B------:R0:W-:Y:S01]  /*5840*/  STG.E desc[UR36][R2.64], R5 ;  /* 0x0000000502007986 */ /* 0x0001e2000c101924 */
[----:B------:R-:W-:Y:S05]  /*5850*/  BRA `(.L_x_17027) ;  /* 0x0000000800607947 */ /* 0x000fea0003800000 */
.L_x_17032:
[----:B------:R-:W-:Y:S01]  /*5860*/  FSEL R5, RZ, 1.875, P0 ;  /* 0x3ff00000ff057808 */ /* 0x000fe20000000000 */
[----:B------:R-:W-:-:S05]  /*5870*/  IMAD.MOV.U32 R4, RZ, RZ, RZ ;  /* 0x000000ffff047224 */ /* 0x000fca00078e00ff */
[----:B------:R0:W-:Y:S01]  /*5880*/  STG.E.64 desc[UR36][R2.64], R4 ;  /* 0x0000000402007986 */ /* 0x0001e2000c101b24 */
[----:B------:R-:W-:Y:S05]  /*5890*/  BRA `(.L_x_17027) ;  /* 0x0000000800507947 */ /* 0x000fea0003800000 */
.L_x_17022:
        /* <DEDUP_REMOVED lines=12> */
.L_x_17037:
        /* <DEDUP_REMOVED lines=17> */
.L_x_17039:
[----:B------:R-:W-:Y:S05]  /*5a70*/  BSYNC.RECONVERGENT B0 ;  /* 0x0000000000007941 */ /* 0x000fea0003800200 */
.L_x_17038:
[----:B------:R0:W-:Y:S01]  /*5a80*/  STG.E.U8 desc[UR36][R2.64], R0 ;  /* 0x0000000002007986 */ /* 0x0001e2000c101124 */
[----:B------:R-:W-:Y:S05]  /*5a90*/  BRA `(.L_x_17027) ;  /* 0x0000000400d07947 */ /* 0x000fea0003800000 */
.L_x_17036:
        /* <DEDUP_REMOVED lines=17> */
.L_x_17041:
[----:B------:R-:W-:Y:S05]  /*5bb0*/  BSYNC.RECONVERGENT B0 ;  /* 0x0000000000007941 */ /* 0x000fea0003800200 */
.L_x_17040:
[----:B------:R0:W-:Y:S01]  /*5bc0*/  STG.E.U8 desc[UR36][R2.64], R0 ;  /* 0x0000000002007986 */ /* 0x0001e2000c101124 */
[----:B------:R-:W-:Y:S05]  /*5bd0*/  BRA `(.L_x_17027) ;  /* 0x0000000400807947 */ /* 0x000fea0003800000 */
.L_x_17035:
        /* <DEDUP_REMOVED lines=21> */
.L_x_17043:
[----:B------:R-:W-:-:S05]  /*5d30*/  IMAD.MOV.U32 R5, RZ, RZ, RZ ;  /* 0x000000ffff057224 */ /* 0x000fca00078e00ff */
[----:B------:R0:W-:Y:S01]  /*5d40*/  STG.E.64 desc[UR36][R2.64], R4 ;  /* 0x0000000402007986 */ /* 0x0001e2000c101b24 */
[----:B------:R-:W-:Y:S05]  /*5d50*/  BRA `(.L_x_17027) ;  /* 0x0000000400207947 */ /* 0x000fea0003800000 */
.L_x_17042:
[----:B------:R0:W-:Y:S01]  /*5d60*/  STG.E desc[UR36][R2.64], R4 ;  /* 0x0000000402007986 */ /* 0x0001e2000c101924 */
[----:B------:R-:W-:Y:S05]  /*5d70*/  BRA `(.L_x_17027) ;  /* 0x0000000400187947 */ /* 0x000fea0003800000 */
.L_x_17034:
        /* <DEDUP_REMOVED lines=8> */
.L_x_17045:
[----:B------:R-:W-:Y:S02]  /*5e00*/  FSEL R5, RZ, 1.875, P0 ;  /* 0x3ff00000ff057808 */ /* 0x000fe40000000000 */
[----:B------:R-:W-:Y:S01]  /*5e10*/  CS2R R6, SRZ ;  /* 0x0000000000067805 */ /* 0x000fe2000001ff00 */
[----:B------:R-:W-:-:S05]  /*5e20*/  HFMA2 R4, -RZ, RZ, 0, 0 ;  /* 0x00000000ff047431 */ /* 0x000fca00000001ff */
[----:B------:R4:W-:Y:S01]  /*5e30*/  STG.E.128 desc[UR36][R2.64], R4 ;  /* 0x0000000402007986 */ /* 0x0009e2000c101d24 */
[----:B------:R-:W-:Y:S05]  /*5e40*/  BRA `(.L_x_17027) ;  /* 0x0000000000e47947 */ /* 0x000fea0003800000 */
.L_x_17044:
[----:B------:R-:W-:-:S09]  /*5e50*/  UISETP.NE.AND UP0, UPT, UR4, 0xf, UPT ;  /* 0x0000000f0400788c */ /* 0x000fd2000bf05270 */
[----:B------:R-:W-:Y:S05]  /*5e60*/  BRA.U !UP0, `(.L_x_17046) ;  /* 0x0000000108d07547 */ /* 0x000fea000b800000 */
[----:B------:R-:W-:-:S09]  /*5e70*/  UISETP.NE.AND UP0, UPT, UR4, 0x17, UPT ;  /* 0x000000170400788c */ /* 0x000fd2000bf05270 */
[----:B------:R-:W-:Y:S05]  /*5e80*/  BRA.U !UP0, `(.L_x_17047) ;  /* 0x0000000108847547 */ /* 0x000fea000b800000 */
[----:B------:R-:W-:-:S09]  /*5e90*/  UISETP.NE.AND UP0, UPT, UR4, 0x18, UPT ;  /* 0x000000180400788c */ /* 0x000fd2000bf05270 */
[----:B------:R-:W-:Y:S05]  /*5ea0*/  BRA.U !UP0, `(.L_x_17048) ;  /* 0x0000000108447547 */ /* 0x000fea000b800000 */
.L_x_17026:
        /* <DEDUP_REMOVED lines=16> */
.L_x_17049:
[----:B------:R-:W-:Y:S05]  /*5fb0*/  BRA `(.L_x_17027) ;  /* 0x0000000000887947 */ /* 0x000fea0003800000 */
.L_x_17048:
        /* <DEDUP_REMOVED lines=11> */
.L_x_17051:
[----:B------:R-:W-:Y:S05]  /*6070*/  BSYNC.RECONVERGENT B0 ;  /* 0x0000000000007941 */ /* 0x000fea0003800200 */
.L_x_17050:
[----:B------:R3:W-:Y:S01]  /*6080*/  STG.E.U8 desc[UR36][R2.64], R5 ;  /* 0x0000000502007986 */ /* 0x0007e2000c101124 */
[----:B------:R-:W-:Y:S05]  /*6090*/  BRA `(.L_x_17027) ;  /* 0x0000000000507947 */ /* 0x000fea0003800000 */
.L_x_17047:
        /* <DEDUP_REMOVED lines=12> */
.L_x_17052:
[----:B------:R-:W-:Y:S01]  /*6160*/  IMAD.MOV.U32 R5, RZ, RZ, 0x7f ;  /* 0x0000007fff057424 */ /* 0x000fe200078e00ff */
[----:B------:R-:W-:-:S04]  /*6170*/  ISETP.GT.U32.AND P0, PT, R7, 0x7f800000, PT ;  /* 0x7f8000000700780c */ /* 0x000fc80003f04070 */
[----:B------:R-:W-:-:S05]  /*6180*/  SEL R5, R5, 0x7c, P0 ;  /* 0x0000007c05057807 */ /* 0x000fca0000000000 */
[----:B------:R2:W-:Y:S01]  /*6190*/  STG.E.U8 desc[UR36][R2.64], R5 ;  /* 0x0000000502007986 */ /* 0x0005e2000c101124 */
[----:B------:R-:W-:Y:S05]  /*61a0*/  BRA `(.L_x_17027) ;  /* 0x00000000000c7947 */ /* 0x000fea0003800000 */
.L_x_17046:
[----:B------:R-:W-:-:S04]  /*61b0*/  FSET.BF.EQ.FTZ.AND R0, R0, RZ, PT ;  /* 0x000000ff0000720a */ /* 0x000fc80003812000 */
[----:B------:R-:W-:-:S05]  /*61c0*/  F2FP.BF16.F32.PACK_AB R0, RZ, R0 ;  /* 0x00000000ff00723e */ /* 0x000fca00000010ff */
[----:B------:R0:W-:Y:S02]  /*61d0*/  STG.E.U16 desc[UR36][R2.64], R0 ;  /* 0x0000000002007986 */ /* 0x0001e4000c101524 */
.L_x_17027:
[----:B------:R-:W-:Y:S05]  /*61e0*/  BSYNC.RECONVERGENT B6 ;  /* 0x0000000000067941 */ /* 0x000fea0003800200 */
.L_x_17021:
[----:B------:R-:W-:-:S07]  /*61f0*/  IADD3 R17, PT, PT, R17, 0x80, RZ ;  /* 0x0000008011117810 */ /* 0x000fce0007ffe0ff */
.L_x_16986:
[----:B------:R-:W-:Y:S05]  /*6200*/  BSYNC.RECONVERGENT B7 ;  /* 0x0000000000077941 */ /* 0x000fea0003800200 */
.L_x_16985:
        /* <DEDUP_REMOVED lines=307> */
.L_x_17055:
        /* <DEDUP_REMOVED lines=18> */
.L_x_17059:
[----:B------:R-:W2:Y:S02]  /*7660*/  LDG.E.U8 R2, desc[UR36][R2.64] ;  /* 0x0000002402027981 */ /* 0x000ea4000c1e1100 */
[----:B--2---:R-:W-:-:S04]  /*7670*/  I2FP.F32.U32 R0, R2 ;  /* 0x0000000200007245 */ /* 0x004fc80000201000 */
[----:B------:R-:W-:Y:S01]  /*7680*/  F2FP.F16.F32.PACK_AB R0, RZ, R0 ;  /* 0x00000000ff00723e */ /* 0x000fe200000000ff */
[----:B------:R-:W-:Y:S06]  /*7690*/  BRA `(.L_x_17061) ;  /* 0x0000000c009c7947 */ /* 0x000fec0003800000 */
.L_x_17058:
        /* <DEDUP_REMOVED lines=10> */
.L_x_17063:
[----:B------:R-:W2:Y:S02]  /*7740*/  LDG.E R2, desc[UR36][R2.64] ;  /* 0x0000002402027981 */ /* 0x000ea4000c1e1900 */
[----:B--2---:R-:W-:-:S04]  /*7750*/  I2FP.F32.S32 R0, R2 ;  /* 0x0000000200007245 */ /* 0x004fc80000201400 */
[----:B------:R-:W-:Y:S01]  /*7760*/  F2FP.F16.F32.PACK_AB R0, RZ, R0 ;  /* 0x00000000ff00723e */ /* 0x000fe200000000ff */
[----:B------:R-:W-:Y:S06]  /*7770*/  BRA `(.L_x_17061) ;  /* 0x0000000c00647947 */ /* 0x000fec0003800000 */
.L_x_17062:
[----:B------:R-:W2:Y:S02]  /*7780*/  LDG.E.U16 R2, desc[UR36][R2.64] ;  /* 0x0000002402027981 */ /* 0x000ea4000c1e1500 */
[----:B--2---:R-:W0:Y:S02]  /*7790*/  I2F.S16 R0, R2 ;  /* 0x0000000200007306 */ /* 0x004e240000101400 */
[----:B0-----:R-:W-:Y:S01]  /*77a0*/  F2FP.F16.F32.PACK_AB R0, RZ, R0 ;  /* 0x00000000ff00723e */ /* 0x001fe200000000ff */
[----:B------:R-:W-:Y:S06]  /*77b0*/  BRA `(.L_x_17061) ;  /* 0x0000000c00547947 */ /* 0x000fec0003800000 */
.L_x_17057:
        /* <DEDUP_REMOVED lines=9> */
.L_x_17065:
[----:B------:R0:W5:Y:S01]  /*7850*/  LDG.E.U16 R0, desc[UR36][R2.64] ;  /* 0x0000002402007981 */ /* 0x000162000c1e1500 */
[----:B------:R-:W-:Y:S05]  /*7860*/  BRA `(.L_x_17061) ;  /* 0x0000000c00287947 */ /* 0x000fea0003800000 */
.L_x_17064:
        /* <DEDUP_REMOVED lines=9> */
.L_x_17067:
[----:B------:R1:W5:Y:S01]  /*7900*/  LDG.E.U16 R0, desc[UR36][R2.64] ;  /* 0x0000002402007981 */ /* 0x000362000c1e1500 */
[----:B------:R-:W-:Y:S05]  /*7910*/  BRA `(.L_x_17061) ;  /* 0x0000000800fc7947 */ /* 0x000fea0003800000 */
.L_x_17066:
        /* <DEDUP_REMOVED lines=12> */
.L_x_17056:
        /* <DEDUP_REMOVED lines=13> */
.L_x_17070:
        /* <DEDUP_REMOVED lines=12> */
.L_x_17069:
        /* <DEDUP_REMOVED lines=27> */
.L_x_17072:
        /* <DEDUP_REMOVED lines=13> */
.L_x_17071:
[----:B------:R-:W2:Y:S02]  /*7df0*/  LDG.E.U16 R0, desc[UR36][R2.64] ;  /* 0x0000002402007981 */ /* 0x000ea4000c1e1500 */
[----:B--2---:R-:W-:-:S05]  /*7e00*/  IMAD.U32 R0, R0, 0x10000, RZ ;  /* 0x0001000000007824 */ /* 0x004fca00078e00ff */
[----:B------:R-:W-:Y:S01]  /*7e10*/  F2FP.F16.F32.PACK_AB R0, RZ, R0 ;  /* 0x00000000ff00723e */ /* 0x000fe200000000ff */
[----:B------:R-:W-:Y:S06]  /*7e20*/  BRA `(.L_x_17061) ;  /* 0x0000000400b87947 */ /* 0x000fec0003800000 */
.L_x_17068:
        /* <DEDUP_REMOVED lines=12> */
.L_x_17075:
        /* <DEDUP_REMOVED lines=21> */
.L_x_17079:
[----:B------:R-:W-:Y:S05]  /*8040*/  BSYNC.RECONVERGENT B1 ;  /* 0x0000000000017941 */ /* 0x000fea0003800200 */
.L_x_17078:
[----:B------:R-:W-:Y:S02]  /*8050*/  SHF.L.U32 R0, R0, 0x14, RZ ;  /* 0x0000001400007819 */ /* 0x000fe400000006ff */
[----:B------:R-:W-:-:S04]  /*8060*/  LEA R2, R2, 0x3b800000, 0x17 ;  /* 0x3b80000002027811 */ /* 0x000fc800078eb8ff */
[----:B------:R-:W-:-:S07]  /*8070*/  LOP3.LUT R0, R2, R0, R7, 0xfe, !PT ;  /* 0x0000000002007212 */ /* 0x000fce00078efe07 */
.L_x_17077:
[----:B------:R-:W-:Y:S05]  /*8080*/  BSYNC.RECONVERGENT B0 ;  /* 0x0000000000007941 */ /* 0x000fea0003800200 */
.L_x_17076:
[----:B------:R-:W-:Y:S01]  /*8090*/  F2FP.F16.F32.PACK_AB R0, RZ, R0 ;  /* 0x00000000ff00723e */ /* 0x000fe200000000ff */
[----:B------:R-:W-:Y:S06]  /*80a0*/  BRA `(.L_x_17061) ;  /* 0x0000000400187947 */ /* 0x000fec0003800000 */
.L_x_17074:
        /* <DEDUP_REMOVED lines=21> */
.L_x_17083:
[----:B------:R-:W-:Y:S05]  /*8200*/  BSYNC.RECONVERGENT B1 ;  /* 0x0000000000017941 */ /* 0x000fea0003800200 */
.L_x_17082:
[----:B------:R-:W-:Y:S01]  /*8210*/  IMAD.SHL.U32 R0, R0, 0x200000, RZ ;  /* 0x0020000000007824 */ /* 0x000fe200078e00ff */
[----:B------:R-:W-:-:S04]  /*8220*/  LEA R2, R2, 0x37800000, 0x17 ;  /* 0x3780000002027811 */ /* 0x000fc800078eb8ff */
[----:B------:R-:W-:-:S07]  /*8230*/  LOP3.LUT R0, R2, R0, R7, 0xfe, !PT ;  /* 0x0000000002007212 */ /* 0x000fce00078efe07 */
.L_x_17081:
[----:B------:R-:W-:Y:S05]  /*8240*/  BSYNC.RECONVERGENT B0 ;  /* 0x0000000000007941 */ /* 0x000fea0003800200 */
.L_x_17080:
[----:B------:R-:W-:Y:S01]  /*8250*/  F2FP.F16.F32.PACK_AB R0, RZ, R0 ;  /* 0x00000000ff00723e */ /* 0x000fe200000000ff */
[----:B------:R-:W-:Y:S06]  /*8260*/  BRA `(.L_x_17061) ;  /* 0x0000000000a87947 */ /* 0x000fec0003800000 */
.L_x_17073:
        /* <DEDUP_REMOVED lines=14> */
.L_x_17087:
[----:B------:R-:W-:Y:S05]  /*8350*/  BSYNC.RECONVERGENT B0 ;  /* 0x0000000000007941 */ /* 0x000fea0003800200 */
.L_x_17086:
[----:B------:R-:W-:Y:S01]  /*8360*/  F2FP.F16.F32.PACK_AB R0, RZ, R0 ;  /* 0x00000000ff00723e */ /* 0x000fe200000000ff */
[----:B------:R-:W-:Y:S06]  /*8370*/  BRA `(.L_x_17061) ;  /* 0x0000000000647947 */ /* 0x000fec0003800000 */
.L_x_17060:
        /* <DEDUP_REMOVED lines=16> */
.L_x_17088:
[----:B------:R-:W-:Y:S01]  /*8480*/  PRMT R0, RZ, 0x7610, R0 ;  /* 0x00007610ff007816 */ /* 0x000fe20000000000 */
[----:B------:R-:W-:Y:S06]  /*8490*/  BRA `(.L_x_17061) ;  /* 0x00000000001c7947 */ /* 0x000fec0003800000 */
.L_x_17085:
[----:B------:R-:W2:Y:S02]  /*84a0*/  LDG.E.64 R2, desc[UR36][R2.64] ;  /* 0x0000002402027981 */ /* 0x000ea4000c1e1b00 */
[----:B--2---:R-:W0:Y:S02]  /*84b0*/  I2F.U64 R0, R2 ;  /* 0x0000000200007312 */ /* 0x004e240000301000 */
[----:B0-----:R-:W-:Y:S01]  /*84c0*/  F2FP.F16.F32.PACK_AB R0, RZ, R0 ;  /* 0x00000000ff00723e */ /* 0x001fe200000000ff */
[----:B------:R-:W-:Y:S06]  /*84d0*/  BRA `(.L_x_17061) ;  /* 0x00000000000c7947 */ /* 0x000fec0003800000 */
.L_x_17084:
[----:B------:R-:W2:Y:S02]  /*84e0*/  LDG.E R2, desc[UR36][R2.64] ;  /* 0x0000002402027981 */ /* 0x000ea4000c1e1900 */
[----:B--2---:R-:W-:-:S04]  /*84f0*/  I2FP.F32.U32 R0, R2 ;  /* 0x0000000200007245 */ /* 0x004fc80000201000 */
[----:B------:R-:W-:-:S07]  /*8500*/  F2FP.F16.F32.PACK_AB R0, RZ, R0 ;  /* 0x00000000ff00723e */ /* 0x000fce00000000ff */
.L_x_17061:
        /* <DEDUP_REMOVED lines=20> */
.L_x_17093:
[----:B------:R0:W-:Y:S01]  /*8650*/  STG.E.U8 desc[UR36][R2.64], R4 ;  /* 0x0000000402007986 */ /* 0x0001e2000c101124 */
[----:B------:R-:W-:Y:S05]  /*8660*/  BRA `(.L_x_17095) ;  /* 0x0000000c00047947 */ /* 0x000fea0003800000 */
.L_x_17092:
        /* <DEDUP_REMOVED lines=9> */
.L_x_17097:
[----:B------:R0:W-:Y:S01]  /*8700*/  STG.E desc[UR36][R2.64], R4 ;  /* 0x0000000402007986 */ /* 0x0001e2000c101924 */
[----:B------:R-:W-:Y:S05]  /*8710*/  BRA `(.L_x_17095) ;  /* 0x0000000800d87947 */ /* 0x000fea0003800000 */
.L_x_17096:
[----:B------:R0:W-:Y:S01]  /*8720*/  STG.E.U16 desc[UR36][R2.64], R4 ;  /* 0x0000000402007986 */ /* 0x0001e2000c101524 */
[----:B------:R-:W-:Y:S05]  /*8730*/  BRA `(.L_x_17095) ;  /* 0x0000000800d07947 */ /* 0x000fea0003800000 */
.L_x_17091:
        /* <DEDUP_REMOVED lines=9> */
.L_x_17099:
[----:B------:R-:W-:-:S04]  /*87d0*/  FSET.BF.EQ.FTZ.AND R0, R0, RZ, PT ;  /* 0x000000ff0000720a */ /* 0x000fc80003812000 */
[----:B------:R-:W-:-:S05]  /*87e0*/  F2FP.F16.F32.PACK_AB R0, RZ, R0 ;  /* 0x00000000ff00723e */ /* 0x000fca00000000ff */
[----:B------:R0:W-:Y:S01]  /*87f0*/  STG.E.U16 desc[UR36][R2.64], R0 ;  /* 0x0000000002007986 */ /* 0x0001e2000c101524 */
[----:B------:R-:W-:Y:S05]  /*8800*/  BRA `(.L_x_17095) ;  /* 0x00000008009c7947 */ /* 0x000fea0003800000 */
.L_x_17098:
        /* <DEDUP_REMOVED lines=10> */
.L_x_17101:
[----:B------:R-:W-:-:S04]  /*88b0*/  FSET.BF.EQ.FTZ.AND R0, R0, RZ, PT ;  /* 0x000000ff0000720a */ /* 0x000fc80003812000 */
[----:B------:R-:W-:-:S04]  /*88c0*/  F2FP.F16.F32.PACK_AB R5, RZ, R0 ;  /* 0x00000000ff05723e */ /* 0x000fc800000000ff */
[----:B------:R-:W-:-:S05]  /*88d0*/  PRMT R5, R5, 0x5410, RZ ;  /* 0x0000541005057816 */ /* 0x000fca00000000ff */
[----:B------:R0:W-:Y:S01]  /*88e0*/  STG.E desc[UR36][R2.64], R5 ;  /* 0x0000000502007986 */ /* 0x0001e2000c101924 */
[----:B------:R-:W-:Y:S05]  /*88f0*/  BRA `(.L_x_17095) ;  /* 0x0000000800607947 */ /* 0x000fea0003800000 */
.L_x_17100:
[----:B------:R-:W-:Y:S01]  /*8900*/  FSEL R5, RZ, 1.875, P0 ;  /* 0x3ff00000ff057808 */ /* 0x000fe20000000000 */
[----:B------:R-:W-:-:S05]  /*8910*/  IMAD.MOV.U32 R4, RZ, RZ, RZ ;  /* 0x000000ffff047224 */ /* 0x000fca00078e00ff */
[----:B------:R0:W-:Y:S01]  /*8920*/  STG.E.64 desc[UR36][R2.64], R4 ;  /* 0x0000000402007986 */ /* 0x0001e2000c101b24 */
[----:B------:R-:W-:Y:S05]  /*8930*/  BRA `(.L_x_17095) ;  /* 0x0000000800507947 */ /* 0x000fea0003800000 */
.L_x_17090:
        /* <DEDUP_REMOVED lines=12> */
.L_x_17105:
        /* <DEDUP_REMOVED lines=17> */
.L_x_17107:
[----:B------:R-:W-:Y:S05]  /*8b10*/  BSYNC.RECONVERGENT B0 ;  /* 0x0000000000007941 */ /* 0x000fea0003800200 */
.L_x_17106:
[----:B------:R0:W-:Y:S01]  /*8b20*/  STG.E.U8 desc[UR36][R2.64], R0 ;  /* 0x0000000002007986 */ /* 0x0001e2000c101124 */
[----:B------:R-:W-:Y:S05]  /*8b30*/  BRA `(.L_x_17095) ;  /* 0x0000000400d07947 */ /* 0x000fea0003800000 */
.L_x_17104:
        /* <DEDUP_REMOVED lines=17> */
.L_x_17109:
[----:B------:R-:W-:Y:S05]  /*8c50*/  BSYNC.RECONVERGENT B0 ;  /* 0x0000000000007941 */ /* 0x000fea0003800200 */
.L_x_17108:
[----:B------:R0:W-:Y:S01]  /*8c60*/  STG.E.U8 desc[UR36][R2.64], R0 ;  /* 0x0000000002007986 */ /* 0x0001e2000c101124 */
[----:B------:R-:W-:Y:S05]  /*8c70*/  BRA `(.L_x_17095) ;  /* 0x0000000400807947 */ /* 0x000fea0003800000 */
.L_x_17103:
        /* <DEDUP_REMOVED lines=21> */
.L_x_17111:
[----:B------:R-:W-:-:S05]  /*8dd0*/  IMAD.MOV.U32 R5, RZ, RZ, RZ ;  /* 0x000000ffff057224 */ /* 0x000fca00078e00ff */
[----:B------:R0:W-:Y:S01]  /*8de0*/  STG.E.64 desc[UR36][R2.64], R4 ;  /* 0x0000000402007986 */ /* 0x0001e2000c101b24 */
[----:B------:R-:W-:Y:S05]  /*8df0*/  BRA `(.L_x_17095) ;  /* 0x0000000400207947 */ /* 0x000fea0003800000 */
.L_x_17110:
[----:B------:R0:W-:Y:S01]  /*8e00*/  STG.E desc[UR36][R2.64], R4 ;  /* 0x0000000402007986 */ /* 0x0001e2000c101924 */
[----:B------:R-:W-:Y:S05]  /*8e10*/  BRA `(.L_x_17095) ;  /* 0x0000000400187947 */ /* 0x000fea0003800000 */
.L_x_17102:
        /* <DEDUP_REMOVED lines=8> */
.L_x_17113:
[----:B------:R-:W-:Y:S02]  /*8ea0*/  FSEL R5, RZ, 1.875, P0 ;  /* 0x3ff00000ff057808 */ /* 0x000fe40000000000 */
[----:B------:R-:W-:Y:S01]  /*8eb0*/  CS2R R6, SRZ ;  /* 0x0000000000067805 */ /* 0x000fe2000001ff00 */
[----:B------:R-:W-:-:S05]  /*8ec0*/  IMAD.MOV.U32 R4, RZ, RZ, RZ ;  /* 0x000000ffff047224 */ /* 0x000fca00078e00ff */
[----:B------:R4:W-:Y:S01]  /*8ed0*/  STG.E.128 desc[UR36][R2.64], R4 ;  /* 0x0000000402007986 */ /* 0x0009e2000c101d24 */
[----:B------:R-:W-:Y:S05]  /*8ee0*/  BRA `(.L_x_17095) ;  /* 0x0000000000e47947 */ /* 0x000fea0003800000 */
.L_x_17112:
[----:B------:R-:W-:-:S09]  /*8ef0*/  UISETP.NE.AND UP0, UPT, UR4, 0xf, UPT ;  /* 0x0000000f0400788c */ /* 0x000fd2000bf05270 */
[----:B------:R-:W-:Y:S05]  /*8f00*/  BRA.U !UP0, `(.L_x_17114) ;  /* 0x0000000108d07547 */ /* 0x000fea000b800000 */
[----:B------:R-:W-:-:S09]  /*8f10*/  UISETP.NE.AND UP0, UPT, UR4, 0x17, UPT ;  /* 0x000000170400788c */ /* 0x000fd2000bf05270 */
[----:B------:R-:W-:Y:S05]  /*8f20*/  BRA.U !UP0, `(.L_x_17115) ;  /* 0x0000000108847547 */ /* 0x000fea000b800000 */
[----:B------:R-:W-:-:S09]  /*8f30*/  UISETP.NE.AND UP0, UPT, UR4, 0x18, UPT ;  /* 0x000000180400788c */ /* 0x000fd2000bf05270 */
[----:B------:R-:W-:Y:S05]  /*8f40*/  BRA.U !UP0, `(.L_x_17116) ;  /* 0x0000000108447547 */ /* 0x000fea000b800000 */
.L_x_17094:
        /* <DEDUP_REMOVED lines=16> */
.L_x_17117:
[----:B------:R-:W-:Y:S05]  /*9050*/  BRA `(.L_x_17095) ;  /* 0x0000000000887947 */ /* 0x000fea0003800000 */
.L_x_17116:
        /* <DEDUP_REMOVED lines=11> */
.L_x_17119:
[----:B------:R-:W-:Y:S05]  /*9110*/  BSYNC.RECONVERGENT B0 ;  /* 0x0000000000007941 */ /* 0x000fea0003800200 */
.L_x_17118:
[----:B------:R3:W-:Y:S01]  /*9120*/  STG.E.U8 desc[UR36][R2.64], R5 ;  /* 0x0000000502007986 */ /* 0x0007e2000c101124 */
[----:B------:R-:W-:Y:S05]  /*9130*/  BRA `(.L_x_17095) ;  /* 0x0000000000507947 */ /* 0x000fea0003800000 */
.L_x_17115:
        /* <DEDUP_REMOVED lines=12> */
.L_x_17120:
[----:B------:R-:W-:Y:S01]  /*9200*/  IMAD.MOV.U32 R5, RZ, RZ, 0x7f ;  /* 0x0000007fff057424 */ /* 0x000fe200078e00ff */
[----:B------:R-:W-:-:S04]  /*9210*/  ISETP.GT.U32.AND P0, PT, R7, 0x7f800000, PT ;  /* 0x7f8000000700780c */ /* 0x000fc80003f04070 */
[----:B------:R-:W-:-:S05]  /*9220*/  SEL R5, R5, 0x7c, P0 ;  /* 0x0000007c05057807 */ /* 0x000fca0000000000 */
[----:B------:R2:W-:Y:S01]  /*9230*/  STG.E.U8 desc[UR36][R2.64], R5 ;  /* 0x0000000502007986 */ /* 0x0005e2000c101124 */
[----:B------:R-:W-:Y:S05]  /*9240*/  BRA `(.L_x_17095) ;  /* 0x00000000000c7947 */ /* 0x000fea0003800000 */
.L_x_17114:
[----:B------:R-:W-:-:S04]  /*9250*/  FSET.BF.EQ.FTZ.AND R0, R0, RZ, PT ;  /* 0x000000ff0000720a */ /* 0x000fc80003812000 */
[----:B------:R-:W-:-:S05]  /*9260*/  F2FP.BF16.F32.PACK_AB R0, RZ, R0 ;  /* 0x00000000ff00723e */ /* 0x000fca00000010ff */
[----:B------:R0:W-:Y:S02]  /*9270*/  STG.E.U16 desc[UR36][R2.64], R0 ;  /* 0x0000000002007986 */ /* 0x0001e4000c101524 */
.L_x_17095:
[----:B------:R-:W-:Y:S05]  /*9280*/  BSYNC.RECONVERGENT B6 ;  /* 0x0000000000067941 */ /* 0x000fea0003800200 */
.L_x_17089:
[----:B------:R-:W-:-:S07]  /*9290*/  VIADD R17, R17, 0x80 ;  /* 0x0000008011117836 */ /* 0x000fce0000000000 */
.L_x_17054:
[----:B------:R-:W-:Y:S05]  /*92a0*/  BSYNC.RECONVERGENT B7 ;  /* 0x0000000000077941 */ /* 0x000fea0003800200 */
.L_x_17053:
        /* <DEDUP_REMOVED lines=306> */
.L_x_17121:
        /* <DEDUP_REMOVED lines=20> */
.L_x_17125:
[----:B------:R-:W2:Y:S02]  /*a710*/  LDG.E.U8 R2, desc[UR36][R2.64] ;  /* 0x0000002402027981 */ /* 0x000ea4000c1e1100 */
[----:B--2---:R-:W-:-:S04]  /*a720*/  I2FP.F32.U32 R0, R2 ;  /* 0x0000000200007245 */ /* 0x004fc80000201000 */
[----:B------:R-:W-:Y:S01]  /*a730*/  F2FP.F16.F32.PACK_AB R0, RZ, R0 ;  /* 0x00000000ff00723e */ /* 0x000fe200000000ff */
[----:B------:R-:W-:Y:S06]  /*a740*/  BRA `(.L_x_17127) ;  /* 0x0000000c009c7947 */ /* 0x000fec0003800000 */
.L_x_17124:
        /* <DEDUP_REMOVED lines=10> */
.L_x_17129:
[----:B------:R-:W2:Y:S02]  /*a7f0*/  LDG.E R2, desc[UR36][R2.64] ;  /* 0x0000002402027981 */ /* 0x000ea4000c1e1900 */
[----:B--2---:R-:W-:-:S04]  /*a800*/  I2FP.F32.S32 R0, R2 ;  /* 0x0000000200007245 */ /* 0x004fc80000201400 */
[----:B------:R-:W-:Y:S01]  /*a810*/  F2FP.F16.F32.PACK_AB R0, RZ, R0 ;  /* 0x00000000ff00723e */ /* 0x000fe200000000ff */
[----:B------:R-:W-:Y:S06]  /*a820*/  BRA `(.L_x_17127) ;  /* 0x0000000c00647947 */ /* 0x000fec0003800000 */
.L_x_17128:
[----:B------:R-:W2:Y:S02]  /*a830*/  LDG.E.U16 R2, desc[UR36][R2.64] ;  /* 0x0000002402027981 */ /* 0x000ea4000c1e1500 */
[----:B--2---:R-:W0:Y:S02]  /*a840*/  I2F.S16 R0, R2 ;  /* 0x0000000200007306 */ /* 0x004e240000101400 */
[----:B0-----:R-:W-:Y:S01]  /*a850*/  F2FP.F16.F32.PACK_AB R0, RZ, R0 ;  /* 0x00000000ff00723e */ /* 0x001fe200000000ff */
[----:B------:R-:W-:Y:S06]  /*a860*/  BRA `(.L_x_17127) ;  /* 0x0000000c00547947 */ /* 0x000fec0003800000 */
.L_x_17123:
        /* <DEDUP_REMOVED lines=9> */
.L_x_17131:
[----:B------:R1:W5:Y:S01]  /*a900*/  LDG.E.U16 R0, desc[UR36][R2.64] ;  /* 0x0000002402007981 */ /* 0x000362000c1e1500 */
[----:B------:R-:W-:Y:S05]  /*a910*/  BRA `(.L_x_17127) ;  /* 0x0000000c00287947 */ /* 0x000fea0003800000 */
.L_x_17130:
        /* <DEDUP_REMOVED lines=9> */
.L_x_17133:
[----:B------:R0:W5:Y:S01]  /*a9b0*/  LDG.E.U16 R0, desc[UR36][R2.64] ;  /* 0x0000002402007981 */ /* 0x000162000c1e1500 */
[----:B------:R-:W-:Y:S05]  /*a9c0*/  BRA `(.L_x_17127) ;  /* 0x0000000800fc7947 */ /* 0x000fea0003800000 */
.L_x_17132:
        /* <DEDUP_REMOVED lines=12> */
.L_x_17122:
        /* <DEDUP_REMOVED lines=13> */
.L_x_17136:
        /* <DEDUP_REMOVED lines=12> */
.L_x_17135:
        /* <DEDUP_REMOVED lines=27> */
.L_x_17138:
        /* <DEDUP_REMOVED lines=13> */
.L_x_17137:
[----:B------:R-:W2:Y:S02]  /*aea0*/  LDG.E.U16 R0, desc[UR36][R2.64] ;  /* 0x0000002402007981 */ /* 0x000ea4000c1e1500 */
[----:B--2---:R-:W-:-:S05]  /*aeb0*/  IMAD.U32 R0, R0, 0x10000, RZ ;  /* 0x0001000000007824 */ /* 0x004fca00078e00ff */
[----:B------:R-:W-:Y:S01]  /*aec0*/  F2FP.F16.F32.PACK_AB R0, RZ, R0 ;  /* 0x00000000ff00723e */ /* 0x000fe200000000ff */
[----:B------:R-:W-:Y:S06]  /*aed0*/  BRA `(.L_x_17127) ;  /* 0x0000000400b87947 */ /* 0x000fec0003800000 */
.L_x_17134:
        /* <DEDUP_REMOVED lines=12> */
.L_x_17141:
        /* <DEDUP_REMOVED lines=21> */
.L_x_17145:
[----:B------:R-:W-:Y:S05]  /*b0f0*/  BSYNC.RECONVERGENT B1 ;  /* 0x0000000000017941 */ /* 0x000fea0003800200 */
.L_x_17144:
[----:B------:R-:W-:Y:S01]  /*b100*/  IMAD.SHL.U32 R0, R0, 0x100000, RZ ;  /* 0x0010000000007824 */ /* 0x000fe200078e00ff */
[----:B------:R-:W-:-:S04]  /*b110*/  LEA R2, R2, 0x3b800000, 0x17 ;  /* 0x3b80000002027811 */ /* 0x000fc800078eb8ff */
[----:B------:R-:W-:-:S07]  /*b120*/  LOP3.LUT R0, R2, R0, R7, 0xfe, !PT ;  /* 0x0000000002007212 */ /* 0x000fce00078efe07 */
.L_x_17143:
[----:B------:R-:W-:Y:S05]  /*b130*/  BSYNC.RECONVERGENT B0 ;  /* 0x0000000000007941 */ /* 0x000fea0003800200 */
.L_x_17142:
[----:B------:R-:W-:Y:S01]  /*b140*/  F2FP.F16.F32.PACK_AB R0, RZ, R0 ;  /* 0x00000000ff00723e */ /* 0x000fe200000000ff */
[----:B------:R-:W-:Y:S06]  /*b150*/  BRA `(.L_x_17127) ;  /* 0x0000000400187947 */ /* 0x000fec0003800000 */
.L_x_17140:
        /* <DEDUP_REMOVED lines=21> */
.L_x_17149:
[----:B------:R-:W-:Y:S05]  /*b2b0*/  BSYNC.RECONVERGENT B1 ;  /* 0x0000000000017941 */ /* 0x000fea0003800200 */
.L_x_17148:
[----:B------:R-:W-:Y:S02]  /*b2c0*/  SHF.L.U32 R0, R0, 0x15, RZ ;  /* 0x0000001500007819 */ /* 0x000fe400000006ff */
[----:B------:R-:W-:-:S04]  /*b2d0*/  LEA R2, R2, 0x37800000, 0x17 ;  /* 0x3780000002027811 */ /* 0x000fc800078eb8ff */
[----:B------:R-:W-:-:S07]  /*b2e0*/  LOP3.LUT R0, R2, R0, R7, 0xfe, !PT ;  /* 0x0000000002007212 */ /* 0x000fce00078efe07 */
.L_x_17147:
[----:B------:R-:W-:Y:S05]  /*b2f0*/  BSYNC.RECONVERGENT B0 ;  /* 0x0000000000007941 */ /* 0x000fea0003800200 */
.L_x_17146:
[----:B------:R-:W-:Y:S01]  /*b300*/  F2FP.F16.F32.PACK_AB R0, RZ, R0 ;  /* 0x00000000ff00723e */ /* 0x000fe200000000ff */
[----:B------:R-:W-:Y:S06]  /*b310*/  BRA `(.L_x_17127) ;  /* 0x0000000000a87947 */ /* 0x000fec0003800000 */
.L_x_17139:
        /* <DEDUP_REMOVED lines=14> */
.L_x_17153:
[----:B------:R-:W-:Y:S05]  /*b400*/  BSYNC.RECONVERGENT B0 ;  /* 0x0000000000007941 */ /* 0x000fea0003800200 */
.L_x_17152:
[----:B------:R-:W-:Y:S01]  /*b410*/  F2FP.F16.F32.PACK_AB R0, RZ, R0 ;  /* 0x00000000ff00723e */ /* 0x000fe200000000ff */
[----:B------:R-:W-:Y:S06]  /*b420*/  BRA `(.L_x_17127) ;  /* 0x0000000000647947 */ /* 0x000fec0003800000 */
.L_x_17126:
        /* <DEDUP_REMOVED lines=16> */
.L_x_17154:
[----:B------:R-:W-:Y:S01]  /*b530*/  PRMT R0, RZ, 0x7610, R0 ;  /* 0x00007610ff007816 */ /* 0x000fe20000000000 */
[----:B------:R-:W-:Y:S06]  /*b540*/  BRA `(.L_x_17127) ;  /* 0x00000000001c7947 */ /* 0x000fec0003800000 */
.L_x_17151:
[----:B------:R-:W2:Y:S02]  /*b550*/  LDG.E.64 R2, desc[UR36][R2.64] ;  /* 0x0000002402027981 */ /* 0x000ea4000c1e1b00 */
[----:B--2---:R-:W0:Y:S02]  /*b560*/  I2F.U64 R0, R2 ;  /* 0x0000000200007312 */ /* 0x004e240000301000 */
[----:B0-----:R-:W-:Y:S01]  /*b570*/  F2FP.F16.F32.PACK_AB R0, RZ, R0 ;  /* 0x00000000ff00723e */ /* 0x001fe200000000ff */
[----:B------:R-:W-:Y:S06]  /*b580*/  BRA `(.L_x_17127) ;  /* 0x00000000000c7947 */ /* 0x000fec0003800000 */
.L_x_17150:
[----:B------:R-:W2:Y:S02]  /*b590*/  LDG.E R2, desc[UR36][R2.64] ;  /* 0x0000002402027981 */ /* 0x000ea4000c1e1900 */
[----:B--2---:R-:W-:-:S04]  /*b5a0*/  I2FP.F32.U32 R0, R2 ;  /* 0x0000000200007245 */ /* 0x004fc80000201000 */
[----:B------:R-:W-:-:S07]  /*b5b0*/  F2FP.F16.F32.PACK_AB R0, RZ, R0 ;  /* 0x00000000ff00723e */ /* 0x000fce00000000ff */
.L_x_17127:
[----:B------:R-:W-:Y:S01]  /*b5c0*/  UPRMT UR4, UR42, 0x9910, URZ ;  /* 0x000099102a047896 */ /* 0x000fe200080000ff */
[----:B-----5:R-:W-:-:S03]  /*b5d0*/  HADD2.F32 R0, -RZ, R0.H0_H0 ;  /* 0x20000000ff007230 */ /* 0x020fc60000004100 */
[----:B------:R-:W-:Y:S02]  /*b5e0*/  UISETP.GT.AND UP0, UPT, UR4, 0x9, UPT ;  /* 0x000000090400788c */ /* 0x000fe4000bf04270 */
[----:B------:R-:W-:-:S04]  /*b5f0*/  FSETP.NEU.FTZ.AND P0, PT, R0, RZ, PT ;  /* 0x000000ff0000720b */ /* 0x000fc80003f1d000 */
[----:B01----:R-:W-:-:S03]  /*b600*/  SEL R2, RZ, 0x1, P0 ;  /* 0x00000001ff027807 */ /* 0x003fc60000000000 */
        /* <DEDUP_REMOVED lines=11> */
.L_x_17158:
[----:B------:R-:W-:Y:S01]  /*b6c0*/  STG.E.U8 desc[UR36][R16.64], R2 ;  /* 0x0000000210007986 */ /* 0x000fe2000c101124 */
[----:B------:R-:W-:Y:S05]  /*b6d0*/  EXIT ;  /* 0x000000000000794d */ /* 0x000fea0003800000 */
.L_x_17157:
        /* <DEDUP_REMOVED lines=9> */
.L_x_17161:
[----:B------:R-:W-:Y:S01]  /*b770*/  STG.E desc[UR36][R16.64], R2 ;  /* 0x0000000210007986 */ /* 0x000fe2000c101924 */
[----:B------:R-:W-:Y:S05]  /*b780*/  EXIT ;  /* 0x000000000000794d */ /* 0x000fea0003800000 */
.L_x_17160:
[----:B------:R-:W-:Y:S01]  /*b790*/  STG.E.U16 desc[UR36][R16.64], R2 ;  /* 0x0000000210007986 */ /* 0x000fe2000c101524 */
[----:B------:R-:W-:Y:S05]  /*b7a0*/  EXIT ;  /* 0x000000000000794d */ /* 0x000fea0003800000 */
.L_x_17156:
        /* <DEDUP_REMOVED lines=9> */
.L_x_17163:
[----:B------:R-:W-:-:S04]  /*b840*/  FSET.BF.EQ.FTZ.AND R0, R0, RZ, PT ;  /* 0x000000ff0000720a */ /* 0x000fc80003812000 */
[----:B------:R-:W-:-:S05]  /*b850*/  F2FP.F16.F32.PACK_AB R0, RZ, R0 ;  /* 0x00000000ff00723e */ /* 0x000fca00000000ff */
[----:B------:R-:W-:Y:S01]  /*b860*/  STG.E.U16 desc[UR36][R16.64], R0 ;  /* 0x0000000010007986 */ /* 0x000fe2000c101524 */
[----:B------:R-:W-:Y:S05]  /*b870*/  EXIT ;  /* 0x000000000000794d */ /* 0x000fea0003800000 */
.L_x_17162:
        /* <DEDUP_REMOVED lines=10> */
.L_x_17165:
[----:B------:R-:W-:-:S04]  /*b920*/  FSET.BF.EQ.FTZ.AND R0, R0, RZ, PT ;  /* 0x000000ff0000720a */ /* 0x000fc80003812000 */
[----:B------:R-:W-:-:S04]  /*b930*/  F2FP.F16.F32.PACK_AB R3, RZ, R0 ;  /* 0x00000000ff03723e */ /* 0x000fc800000000ff */
[----:B------:R-:W-:-:S05]  /*b940*/  PRMT R3, R3, 0x5410, RZ ;  /* 0x0000541003037816 */ /* 0x000fca00000000ff */
[----:B------:R-:W-:Y:S01]  /*b950*/  STG.E desc[UR36][R16.64], R3 ;  /* 0x0000000310007986 */ /* 0x000fe2000c101924 */
[----:B------:R-:W-:Y:S05]  /*b960*/  EXIT ;  /* 0x000000000000794d */ /* 0x000fea0003800000 */
.L_x_17164:
[----:B------:R-:W-:Y:S02]  /*b970*/  FSEL R3, RZ, 1.875, P0 ;  /* 0x3ff00000ff037808 */ /* 0x000fe40000000000 */
[----:B------:R-:W-:-:S05]  /*b980*/  MOV R2, RZ ;  /* 0x000000ff00027202 */ /* 0x000fca0000000f00 */
[----:B------:R-:W-:Y:S01]  /*b990*/  STG.E.64 desc[UR36][R16.64], R2 ;  /* 0x0000000210007986 */ /* 0x000fe2000c101b24 */
[----:B------:R-:W-:Y:S05]  /*b9a0*/  EXIT ;  /* 0x000000000000794d */ /* 0x000fea0003800000 */
.L_x_17155:
        /* <DEDUP_REMOVED lines=12> */
.L_x_17169:
        /* <DEDUP_REMOVED lines=16> */
.L_x_17172:
[----:B------:R-:W-:-:S07]  /*bb70*/  PRMT R8, R0, 0x7610, R8 ;  /* 0x0000761000087816 */ /* 0x000fce0000000008 */
.L_x_17171:
[----:B------:R-:W-:Y:S05]  /*bb80*/  BSYNC.RECONVERGENT B0 ;  /* 0x0000000000007941 */ /* 0x000fea0003800200 */
.L_x_17170:
[----:B------:R-:W-:Y:S01]  /*bb90*/  STG.E.U8 desc[UR36][R16.64], R8 ;  /* 0x0000000810007986 */ /* 0x000fe2000c101124 */
[----:B------:R-:W-:Y:S05]  /*bba0*/  EXIT ;  /* 0x000000000000794d */ /* 0x000fea0003800000 */
.L_x_17168:
        /* <DEDUP_REMOVED lines=16> */
.L_x_17175:
[----:B------:R-:W-:-:S07]  /*bcb0*/  PRMT R8, R0, 0x7610, R8 ;  /* 0x0000761000087816 */ /* 0x000fce0000000008 */
.L_x_17174:
[----:B------:R-:W-:Y:S05]  /*bcc0*/  BSYNC.RECONVERGENT B0 ;  /* 0x0000000000007941 */ /* 0x000fea0003800200 */
.L_x_17173:
[----:B------:R-:W-:Y:S01]  /*bcd0*/  STG.E.U8 desc[UR36][R16.64], R8 ;  /* 0x0000000810007986 */ /* 0x000fe2000c101124 */
[----:B------:R-:W-:Y:S05]  /*bce0*/  EXIT ;  /* 0x000000000000794d */ /* 0x000fea0003800000 */
.L_x_17167:
        /* <DEDUP_REMOVED lines=21> */
.L_x_17177:
[----:B------:R-:W-:-:S05]  /*be40*/  IMAD.MOV.U32 R3, RZ, RZ, RZ ;  /* 0x000000ffff037224 */ /* 0x000fca00078e00ff */
[----:B------:R-:W-:Y:S01]  /*be50*/  STG.E.64 desc[UR36][R16.64], R2 ;  /* 0x0000000210007986 */ /* 0x000fe2000c101b24 */
[----:B------:R-:W-:Y:S05]  /*be60*/  EXIT ;  /* 0x000000000000794d */ /* 0x000fea0003800000 */
.L_x_17176:
[----:B------:R-:W-:Y:S01]  /*be70*/  STG.E desc[UR36][R16.64], R2 ;  /* 0x0000000210007986 */ /* 0x000fe2000c101924 */
[----:B------:R-:W-:Y:S05]  /*be80*/  EXIT ;  /* 0x000000000000794d */ /* 0x000fea0003800000 */
.L_x_17166:
        /* <DEDUP_REMOVED lines=8> */
.L_x_17179:
[----:B------:R-:W-:Y:S02]  /*bf10*/  FSEL R5, RZ, 1.875, P0 ;  /* 0x3ff00000ff057808 */ /* 0x000fe40000000000 */
[----:B------:R-:W-:Y:S01]  /*bf20*/  CS2R R6, SRZ ;  /* 0x0000000000067805 */ /* 0x000fe2000001ff00 */
[----:B------:R-:W-:-:S05]  /*bf30*/  IMAD.MOV.U32 R4, RZ, RZ, RZ ;  /* 0x000000ffff047224 */ /* 0x000fca00078e00ff */
[----:B------:R-:W-:Y:S01]  /*bf40*/  STG.E.128 desc[UR36][R16.64], R4 ;  /* 0x0000000410007986 */ /* 0x000fe2000c101d24 */
[----:B------:R-:W-:Y:S05]  /*bf50*/  EXIT ;  /* 0x000000000000794d */ /* 0x000fea0003800000 */
.L_x_17178:
[----:B------:R-:W-:-:S09]  /*bf60*/  UISETP.NE.AND UP0, UPT, UR4, 0xf, UPT ;  /* 0x0000000f0400788c */ /* 0x000fd2000bf05270 */
[----:B------:R-:W-:Y:S05]  /*bf70*/  BRA.U !UP0, `(.L_x_17180) ;  /* 0x0000000108d47547 */ /* 0x000fea000b800000 */
[----:B------:R-:W-:-:S09]  /*bf80*/  UISETP.NE.AND UP0, UPT, UR4, 0x17, UPT ;  /* 0x000000170400788c */ /* 0x000fd2000bf05270 */
[----:B------:R-:W-:Y:S05]  /*bf90*/  BRA.U !UP0, `(.L_x_17181) ;  /* 0x0000000108847547 */ /* 0x000fea000b800000 */
[----:B------:R-:W-:-:S09]  /*bfa0*/  UISETP.NE.AND UP0, UPT, UR4, 0x18, UPT ;  /* 0x000000180400788c */ /* 0x000fd2000bf05270 */
[----:B------:R-:W-:Y:S05]  /*bfb0*/  BRA.U !UP0, `(.L_x_17182) ;  /* 0x0000000108447547 */ /* 0x000fea000b800000 */
.L_x_17159:
        /* <DEDUP_REMOVED lines=16> */
.L_x_17183:
[----:B------:R-:W-:Y:S05]  /*c0c0*/  EXIT ;  /* 0x000000000000794d */ /* 0x000fea0003800000 */
.L_x_17182:
        /* <DEDUP_REMOVED lines=11> */
.L_x_17185:
[----:B------:R-:W-:Y:S05]  /*c180*/  BSYNC.RECONVERGENT B0 ;  /* 0x0000000000007941 */ /* 0x000fea0003800200 */
.L_x_17184:
[----:B------:R-:W-:Y:S01]  /*c190*/  STG.E.U8 desc[UR36][R16.64], R3 ;  /* 0x0000000310007986 */ /* 0x000fe2000c101124 */
[----:B------:R-:W-:Y:S05]  /*c1a0*/  EXIT ;  /* 0x000000000000794d */ /* 0x000fea0003800000 */
.L_x_17181:
        /* <DEDUP_REMOVED lines=13> */
.L_x_17186:
[----:B------:R-:W-:Y:S01]  /*c280*/  IMAD.MOV.U32 R3, RZ, RZ, 0x7f ;  /* 0x0000007fff037424 */ /* 0x000fe200078e00ff */
[----:B------:R-:W-:-:S04]  /*c290*/  ISETP.GT.U32.AND P0, PT, R5, 0x7f800000, PT ;  /* 0x7f8000000500780c */ /* 0x000fc80003f04070 */
[----:B------:R-:W-:-:S05]  /*c2a0*/  SEL R3, R3, 0x7c, P0 ;  /* 0x0000007c03037807 */ /* 0x000fca0000000000 */
[----:B------:R-:W-:Y:S01]  /*c2b0*/  STG.E.U8 desc[UR36][R16.64], R3 ;  /* 0x0000000310007986 */ /* 0x000fe2000c101124 */
[----:B------:R-:W-:Y:S05]  /*c2c0*/  EXIT ;  /* 0x000000000000794d */ /* 0x000fea0003800000 */
.L_x_17180:
[----:B------:R-:W-:-:S04]  /*c2d0*/  FSET.BF.EQ.FTZ.AND R0, R0, RZ, PT ;  /* 0x000000ff0000720a */ /* 0x000fc80003812000 */
[----:B------:R-:W-:-:S05]  /*c2e0*/  F2FP.BF16.F32.PACK_AB R0, RZ, R0 ;  /* 0x00000000ff00723e */ /* 0x000fca00000010ff */
[----:B------:R-:W-:Y:S01]  /*c2f0*/  STG.E.U16 desc[UR36][R16.64], R0 ;  /* 0x0000000010007986 */ /* 0x000fe2000c101524 */
[----:B------:R-:W-:Y:S05]  /*c300*/  EXIT ;  /* 0x000000000000794d */ /* 0x000fea0003800000 */
.L_x_17187:
        /* <DEDUP_REMOVED lines=15> */
.L_x_23419:


//--------------------- .text._ZN2at6native27unrolled_elementwise_kernelIZZZNS0_23logical_not_kernel_cudaERNS_18TensorIteratorBaseEENKUlvE0_clEvENKUlvE9_clEvEUlN3c104HalfEE_St5arrayIPcLm2EELi4E23TrivialOffsetCalculatorILi1EjESD_NS0_6memory12LoadWithCastILi1EEENSE_13StoreWithCastILi1EEEEEviT_T0_T2_T3_T4_T5_ --------------------------
	.section	.text._ZN2at6native27unrolled_elementwise_kernelIZZZNS0_23logical_not_kernel_cudaERNS_18TensorIteratorBaseEENKUlvE0_clEvENKUlvE9_clEvEUlN3c104HalfEE_St5arrayIPcLm2EELi4E23TrivialOffsetCalculatorILi1EjESD_NS0_6memory12LoadWithCastILi1EEENSE_13StoreWithCastILi1EEEEEviT_T0_T2_T3_T4_T5_,"ax",@progbits
	.align	128
        .global         _ZN2at6native27unrolled_elementwise_kernelIZZZNS0_23logical_not_kernel_cudaERNS_18TensorIteratorBaseEENKUlvE0_clEvENKUlvE9_clEvEUlN3c104HalfEE_St5arrayIPcLm2EELi4E23TrivialOffsetCalculatorILi1EjESD_NS0_6memory12LoadWithCastILi1EEENSE_13StoreWithCastILi1EEEEEviT_T0_T2_T3_T4_T5_
        .type           _ZN2at6native27unrolled_elementwise_kernelIZZZNS0_23logical_not_kernel_cudaERNS_18TensorIteratorBaseEENKUlvE0_clEvENKUlvE9_clEvEUlN3c104HalfEE_St5arrayIPcLm2EELi4E23TrivialOffsetCalculatorILi1EjESD_NS0_6memory12LoadWithCastILi1EEENSE_13StoreWithCastILi1EEEEEviT_T0_T2_T3_T4_T5_,@function
        .size           _ZN2at6native27unrolled_elementwise_kernelIZZZNS0_23logical_not_kernel_cudaERNS_18TensorIteratorBaseEENKUlvE0_clEvENKUlvE9_clEvEUlN3c104HalfEE_St5arrayIPcLm2EELi4E23TrivialOffsetCalculatorILi1EjESD_NS0_6memory12LoadWithCastILi1EEENSE_13StoreWithCastILi1EEEEEviT_T0_T2_T3_T4_T5_,(.L_x_23420 - _ZN2at6native27unrolled_elementwise_kernelIZZZNS0_23logical_not_kernel_cudaERNS_18TensorIteratorBaseEENKUlvE0_clEvENKUlvE9_clEvEUlN3c104HalfEE_St5arrayIPcLm2EELi4E23TrivialOffsetCalculatorILi1EjESD_NS0_6memory12LoadWithCastILi1EEENSE_13StoreWithCastILi1EEEEEviT_T0_T2_T3_T4_T5_)
        .other          _ZN2at6native27unrolled_elementwise_kernelIZZZNS0_23logical_not_kernel_cudaERNS_18TensorIteratorBaseEENKUlvE0_clEvENKUlvE9_clEvEUlN3c104HalfEE_St5arrayIPcLm2EELi4E23TrivialOffsetCalculatorILi1EjESD_NS0_6memory12LoadWithCastILi1EEENSE_13StoreWithCastILi1EEEEEviT_T0_T2_T3_T4_T5_,@"STO_CUDA_ENTRY STV_DEFAULT"
_ZN2at6native27unrolled_elementwise_kernelIZZZNS0_23logical_not_kernel_cudaERNS_18TensorIteratorBaseEENKUlvE0_clEvENKUlvE9_clEvEUlN3c104HalfEE_St5arrayIPcLm2EELi4E23TrivialOffsetCalculatorILi1EjESD_NS0_6memory12LoadWithCastILi1EEENSE_13StoreWithCastILi1EEEEEviT_T0_T2_T3_T4_T5_:
.text._ZN2at6native27unrolled_elementwise_kernelIZZZNS0_23logical_not_kernel_cudaERNS_18TensorIteratorBaseEENKUlvE0_clEvENKUlvE9_clEvEUlN3c104HalfEE_St5arrayIPcLm2EELi4E23TrivialOffsetCalculatorILi1EjESD_NS0_6memory12LoadWithCastILi1EEENSE_13StoreWithCastILi1EEEEEviT_T0_T2_T3_T4_T5_:
        /* <DEDUP_REMOVED lines=34> */
.L_x_17193:
[----:B------:R-:W2:Y:S02]  /*0220*/  LDG.E.U8 R4, desc[UR36][R4.64] ;  /* 0x0000002404047981 */ /* 0x000ea4000c1e1100 */
[----:B--2---:R-:W-:-:S04]  /*0230*/  I2FP.F32.U32 R0, R4 ;  /* 0x0000000400007245 */ /* 0x004fc80000201000 */
[----:B------:R-:W-:-:S04]  /*0240*/  F2FP.F16.F32.PACK_AB R0, RZ, R0 ;  /* 0x00000000ff00723e */ /* 0x000fc800000000ff */
[----:B------:R-:W-:Y:S01]  /*0250*/  PRMT R22, R0, 0x7610, R22 ;  /* 0x0000761000167816 */ /* 0x000fe20000000016 */
[----:B------:R-:W-:Y:S06]  /*0260*/  BRA `(.L_x_17195) ;  /* 0x0000000c00d87947 */ /* 0x000fec0003800000 */
.L_x_17192:
        /* <DEDUP_REMOVED lines=11> */
.L_x_17197:
[----:B------:R-:W2:Y:S02]  /*0320*/  LDG.E R4, desc[UR36][R4.64] ;  /* 0x0000002404047981 */ /* 0x000ea4000c1e1900 */
[----:B--2---:R-:W-:-:S04]  /*0330*/  I2FP.F32.S32 R0, R4 ;  /* 0x0000000400007245 */ /* 0x004fc80000201400 */
[----:B------:R-:W-:-:S04]  /*0340*/  F2FP.F16.F32.PACK_AB R0, RZ, R0 ;  /* 0x00000000ff00723e */ /* 0x000fc800000000ff */
[----:B------:R-:W-:Y:S01]  /*0350*/  PRMT R22, R0, 0x7610, R22 ;  /* 0x0000761000167816 */ /* 0x000fe20000000016 */
[----:B------:R-:W-:Y:S06]  /*0360*/  BRA `(.L_x_17195) ;  /* 0x0000000c00987947 */ /* 0x000fec0003800000 */
.L_x_17196:
[----:B------:R-:W2:Y:S02]  /*0370*/  LDG.E.U16 R4, desc[UR36][R4.64] ;  /* 0x0000002404047981 */ /* 0x000ea4000c1e1500 */
[----:B--2---:R-:W0:Y:S02]  /*0380*/  I2F.S16 R0, R4 ;  /* 0x0000000400007306 */ /* 0x004e240000101400 */
[----:B0-----:R-:W-:-:S04]  /*0390*/  F2FP.F16.F32.PACK_AB R0, RZ, R0 ;  /* 0x00000000ff00723e */ /* 0x001fc800000000ff */
[----:B------:R-:W-:Y:S01]  /*03a0*/  PRMT R22, R0, 0x7610, R22 ;  /* 0x0000761000167816 */ /* 0x000fe20000000016 */
[----:B------:R-:W-:Y:S06]  /*03b0*/  BRA `(.L_x_17195) ;  /* 0x0000000c00847947 */ /* 0x000fec0003800000 */
.L_x_17191:
        /* <DEDUP_REMOVED lines=9> */
.L_x_17199:
[----:B------:R1:W5:Y:S01]  /*0450*/  LDG.E.U16 R22, desc[UR36][R4.64] ;  /* 0x0000002404167981 */ /* 0x000362000c1e1500 */
[----:B------:R-:W-:Y:S05]  /*0460*/  BRA `(.L_x_17195) ;  /* 0x0000000c00587947 */ /* 0x000fea0003800000 */
.L_x_17198:
        /* <DEDUP_REMOVED lines=9> */
.L_x_17201:
[----:B------:R0:W5:Y:S01]  /*0500*/  LDG.E.U16 R22, desc[UR36][R4.64] ;  /* 0x0000002404167981 */ /* 0x000162000c1e1500 */
[----:B------:R-:W-:Y:S05]  /*0510*/  BRA `(.L_x_17195) ;  /* 0x0000000c002c7947 */ /* 0x000fea0003800000 */
.L_x_17200:
        /* <DEDUP_REMOVED lines=13> */
.L_x_17190:
        /* <DEDUP_REMOVED lines=14> */
.L_x_17204:
        /* <DEDUP_REMOVED lines=13> */
.L_x_17203:
        /* <DEDUP_REMOVED lines=27> */
.L_x_17206:
        /* <DEDUP_REMOVED lines=15> */
.L_x_17205:
[----:B------:R-:W2:Y:S02]  /*0a40*/  LDG.E.U16 R0, desc[UR36][R4.64] ;  /* 0x0000002404007981 */ /* 0x000ea4000c1e1500 */
[----:B--2---:R-:W-:-:S05]  /*0a50*/  IMAD.U32 R0, R0, 0x10000, RZ ;  /* 0x0001000000007824 */ /* 0x004fca00078e00ff */
[----:B------:R-:W-:-:S04]  /*0a60*/  F2FP.F16.F32.PACK_AB R0, RZ, R0 ;  /* 0x00000000ff00723e */ /* 0x000fc800000000ff */
[----:B------:R-:W-:Y:S01]  /*0a70*/  PRMT R22, R0, 0x7610, R22 ;  /* 0x0000761000167816 */ /* 0x000fe20000000016 */
[----:B------:R-:W-:Y:S06]  /*0a80*/  BRA `(.L_x_17195) ;  /* 0x0000000400d07947 */ /* 0x000fec0003800000 */
.L_x_17202:
        /* <DEDUP_REMOVED lines=13> */
.L_x_17209:
        /* <DEDUP_REMOVED lines=21> */
.L_x_17213:
[----:B------:R-:W-:Y:S05]  /*0cb0*/  BSYNC.RECONVERGENT B1 ;  /* 0x0000000000017941 */ /* 0x000fea0003800200 */
.L_x_17212:
[----:B------:R-:W-:Y:S01]  /*0cc0*/  IMAD.SHL.U32 R0, R0, 0x100000, RZ ;  /* 0x0010000000007824 */ /* 0x000fe200078e00ff */
[----:B------:R-:W-:-:S04]  /*0cd0*/  LEA R3, R3, 0x3b800000, 0x17 ;  /* 0x3b80000003037811 */ /* 0x000fc800078eb8ff */
[----:B------:R-:W-:-:S07]  /*0ce0*/  LOP3.LUT R0, R3, R0, R7, 0xfe, !PT ;  /* 0x0000000003007212 */ /* 0x000fce00078efe07 */
.L_x_17211:
[----:B------:R-:W-:Y:S05]  /*0cf0*/  BSYNC.RECONVERGENT B0 ;  /* 0x0000000000007941 */ /* 0x000fea0003800200 */
.L_x_17210:
[----:B------:R-:W-:-:S04]  /*0d00*/  F2FP.F16.F32.PACK_AB R0, RZ, R0 ;  /* 0x00000000ff00723e */ /* 0x000fc800000000ff */
[----:B------:R-:W-:Y:S01]  /*0d10*/  PRMT R22, R0, 0x7610, R22 ;  /* 0x0000761000167816 */ /* 0x000fe20000000016 */
[----:B------:R-:W-:Y:S06]  /*0d20*/  BRA `(.L_x_17195) ;  /* 0x0000000400287947 */ /* 0x000fec0003800000 */
.L_x_17208:
        /* <DEDUP_REMOVED lines=21> */
.L_x_17217:
[----:B------:R-:W-:Y:S05]  /*0e80*/  BSYNC.RECONVERGENT B1 ;  /* 0x0000000000017941 */ /* 0x000fea0003800200 */
.L_x_17216:
[----:B------:R-:W-:Y:S01]  /*0e90*/  IMAD.SHL.U32 R0, R0, 0x200000, RZ ;  /* 0x0020000000007824 */ /* 0x000fe200078e00ff */
[----:B------:R-:W-:-:S04]  /*0ea0*/  LEA R3, R3, 0x37800000, 0x17 ;  /* 0x3780000003037811 */ /* 0x000fc800078eb8ff */
[----:B------:R-:W-:-:S07]  /*0eb0*/  LOP3.LUT R0, R3, R0, R7, 0xfe, !PT ;  /* 0x0000000003007212 */ /* 0x000fce00078efe07 */
.L_x_17215:
[----:B------:R-:W-:Y:S05]  /*0ec0*/  BSYNC.RECONVERGENT B0 ;  /* 0x0000000000007941 */ /* 0x000fea0003800200 */
.L_x_17214:
[----:B------:R-:W-:-:S04]  /*0ed0*/  F2FP.F16.F32.PACK_AB R0, RZ, R0 ;  /* 0x00000000ff00723e */ /* 0x000fc800000000ff */
[----:B------:R-:W-:Y:S01]  /*0ee0*/  PRMT R22, R0, 0x7610, R22 ;  /* 0x0000761000167816 */ /* 0x000fe20000000016 */
[----:B------:R-:W-:Y:S06]  /*0ef0*/  BRA `(.L_x_17195) ;  /* 0x0000000000b47947 */ /* 0x000fec0003800000 */
.L_x_17207:
[----:B------:R-:W-:-:S09]  /*0f00*/  UISETP.NE.AND UP0, UPT, UR4, 0x1c, UPT ;  /* 0x0000001c0400788c */ /* 0x000fd2000bf05270 */
[----:B------:R-:W-:Y:S05]  /*0f10*/  BRA.U !UP0, `(.L_x_17218) ;  /* 0x00000001089c7547 */ /* 0x000fea000b800000 */
[----:B------:R-:W-:-:S09]  /*0f20*/  UISETP.NE.AND UP0, UPT, UR4, 0x1d, UPT ;  /* 0x0000001d0400788c */ /* 0x000fd2000bf05270 */
[----:B------:R-:W-:Y:S05]  /*0f30*/  BRA.U !UP0, `(.L_x_17219) ;  /* 0x0000000108807547 */ /* 0x000fea000b800000 */
[----:B------:R-:W-:-:S09]  /*0f40*/  UISETP.NE.AND UP0, UPT, UR4, 0x2c, UPT ;  /* 0x0000002c0400788c */ /* 0x000fd2000bf05270 */
[----:B------:R-:W-:Y:S05]  /*0f50*/  BRA.U !UP0, `(.L_x_17220) ;  /* 0x0000000108487547 */ /* 0x000fea000b800000 */
.L_x_17194:
        /* <DEDUP_REMOVED lines=16> */
.L_x_17221:
[----:B------:R-:W-:Y:S01]  /*1060*/  PRMT R22, RZ, 0x7610, R22 ;  /* 0x00007610ff167816 */ /* 0x000fe20000000016 */
[----:B------:R-:W-:Y:S06]  /*1070*/  BRA `(.L_x_17195) ;  /* 0x0000000000547947 */ /* 0x000fec0003800000 */
.L_x_17220:
        /* <DEDUP_REMOVED lines=8> */
.L_x_17223:
[----:B------:R-:W-:Y:S05]  /*1100*/  BSYNC.RECONVERGENT B0 ;  /* 0x0000000000007941 */ /* 0x000fea0003800200 */
.L_x_17222:
[----:B------:R-:W-:-:S04]  /*1110*/  F2FP.F16.F32.PACK_AB R0, RZ, R0 ;  /* 0x00000000ff00723e */ /* 0x000fc800000000ff */
[----:B------:R-:W-:Y:S01]  /*1120*/  PRMT R22, R0, 0x7610, R22 ;  /* 0x0000761000167816 */ /* 0x000fe20000000016 */
[----:B------:R-:W-:Y:S06]  /*1130*/  BRA `(.L_x_17195) ;  /* 0x0000000000247947 */ /* 0x000fec0003800000 */
.L_x_17219:
[----:B------:R-:W2:Y:S02]  /*1140*/  LDG.E.64 R4, desc[UR36][R4.64] ;  /* 0x0000002404047981 */ /* 0x000ea4000c1e1b00 */
[----:B--2---:R-:W0:Y:S02]  /*1150*/  I2F.U64 R0, R4 ;  /* 0x0000000400007312 */ /* 0x004e240000301000 */
[----:B0-----:R-:W-:-:S04]  /*1160*/  F2FP.F16.F32.PACK_AB R0, RZ, R0 ;  /* 0x00000000ff00723e */ /* 0x001fc800000000ff */
[----:B------:R-:W-:Y:S01]  /*1170*/  PRMT R22, R0, 0x7610, R22 ;  /* 0x0000761000167816 */ /* 0x000fe20000000016 */
[----:B------:R-:W-:Y:S06]  /*1180*/  BRA `(.L_x_17195) ;  /* 0x0000000000107947 */ /* 0x000fec0003800000 */
.L_x_17218:
[----:B------:R-:W2:Y:S02]  /*1190*/  LDG.E R4, desc[UR36][R4.64] ;  /* 0x0000002404047981 */ /* 0x000ea4000c1e1900 */
[----:B--2---:R-:W-:-:S04]  /*11a0*/  I2FP.F32.U32 R0, R4 ;  /* 0x0000000400007245 */ /* 0x004fc80000201000 */
[----:B------:R-:W-:-:S04]  /*11b0*/  F2FP.F16.F32.PACK_AB R0, RZ, R0 ;  /* 0x00000000ff00723e */ /* 0x000fc800000000ff */
[----:B------:R-:W-:-:S07]  /*11c0*/  PRMT R22, R0, 0x7610, R22 ;  /* 0x0000761000167816 */ /* 0x000fce0000000016 */
.L_x_17195:
[----:B------:R-:W-:-:S07]  /*11d0*/  VIADD R23, R19, 0x80 ;  /* 0x0000008013177836 */ /* 0x000fce0000000000 */
.L_x_17189:
[----:B------:R-:W-:Y:S05]  /*11e0*/  BSYNC.RECONVERGENT B6 ;  /* 0x0000000000067941 */ /* 0x000fea0003800200 */
.L_x_17188:
        /* <DEDUP_REMOVED lines=26> */
.L_x_17229:
[----:B------:R-:W2:Y:S02]  /*1390*/  LDG.E.U8 R4, desc[UR36][R4.64] ;  /* 0x0000002404047981 */ /* 0x000ea4000c1e1100 */
[----:B--2---:R-:W-:-:S04]  /*13a0*/  I2FP.F32.U32 R0, R4 ;  /* 0x0000000400007245 */ /* 0x004fc80000201000 */
[----:B------:R-:W-:-:S04]  /*13b0*/  F2FP.F16.F32.PACK_AB R0, RZ, R0 ;  /* 0x00000000ff00723e */ /* 0x000fc800000000ff */
[----:B------:R-:W-:Y:S01]  /*13c0*/  PRMT R17, R0, 0x7610, R17 ;  /* 0x0000761000117816 */ /* 0x000fe20000000011 */
[----:B------:R-:W-:Y:S06]  /*13d0*/  BRA `(.L_x_17231) ;  /* 0x0000000c00d87947 */ /* 0x000fec0003800000 */
.L_x_17228:
        /* <DEDUP_REMOVED lines=11> */
.L_x_17233:
[----:B------:R-:W2:Y:S02]  /*1490*/  LDG.E R4, desc[UR36][R4.64] ;  /* 0x0000002404047981 */ /* 0x000ea4000c1e1900 */
[----:B--2---:R-:W-:-:S04]  /*14a0*/  I2FP.F32.S32 R0, R4 ;  /* 0x0000000400007245 */ /* 0x004fc80000201400 */
[----:B------:R-:W-:-:S04]  /*14b0*/  F2FP.F16.F32.PACK_AB R0, RZ, R0 ;  /* 0x00000000ff00723e */ /* 0x000fc800000000ff */
[----:B------:R-:W-:Y:S01]  /*14c0*/  PRMT R17, R0, 0x7610, R17 ;  /* 0x0000761000117816 */ /* 0x000fe20000000011 */
[----:B------:R-:W-:Y:S06]  /*14d0*/  BRA `(.L_x_17231) ;  /* 0x0000000c00987947 */ /* 0x000fec0003800000 */
.L_x_17232:
[----:B------:R-:W2:Y:S02]  /*14e0*/  LDG.E.U16 R4, desc[UR36][R4.64] ;  /* 0x0000002404047981 */ /* 0x000ea4000c1e1500 */
[----:B--2---:R-:W0:Y:S02]  /*14f0*/  I2F.S16 R0, R4 ;  /* 0x0000000400007306 */ /* 0x004e240000101400 */
[----:B0-----:R-:W-:-:S04]  /*1500*/  F2FP.F16.F32.PACK_AB R0, RZ, R0 ;  /* 0x00000000ff00723e */ /* 0x001fc800000000ff */
[----:B------:R-:W-:Y:S01]  /*1510*/  PRMT R17, R0, 0x7610, R17 ;  /* 0x0000761000117816 */ /* 0x000fe20000000011 */
[----:B------:R-:W-:Y:S06]  /*1520*/  BRA `(.L_x_17231) ;  /* 0x0000000c00847947 */ /* 0x000fec0003800000 */
.L_x_17227:
        /* <DEDUP_REMOVED lines=9> */
.L_x_17235:
[----:B------:R0:W5:Y:S01]  /*15c0*/  LDG.E.U16 R17, desc[UR36][R4.64] ;  /* 0x0000002404117981 */ /* 0x000162000c1e1500 */
[----:B------:R-:W-:Y:S05]  /*15d0*/  BRA `(.L_x_17231) ;  /* 0x0000000c00587947 */ /* 0x000fea0003800000 */
.L_x_17234:
        /* <DEDUP_REMOVED lines=9> */
.L_x_17237:
[----:B------:R1:W5:Y:S01]  /*1670*/  LDG.E.U16 R17, desc[UR36][R4.64] ;  /* 0x0000002404117981 */ /* 0x000362000c1e1500 */
[----:B------:R-:W-:Y:S05]  /*1680*/  BRA `(.L_x_17231) ;  /* 0x0000000c002c7947 */ /* 0x000fea0003800000 */
.L_x_17236:
        /* <DEDUP_REMOVED lines=13> */
.L_x_17226:
        /* <DEDUP_REMOVED lines=14> */
.L_x_17240:
        /* <DEDUP_REMOVED lines=13> */
.L_x_17239:
        /* <DEDUP_REMOVED lines=27> */
.L_x_17242:
        /* <DEDUP_REMOVED lines=15> */
.L_x_17241:
[----:B------:R-:W2:Y:S02]  /*1bb0*/  LDG.E.U16 R0, desc[UR36][R4.64] ;  /* 0x0000002404007981 */ /* 0x000ea4000c1e1500 */
[----:B--2---:R-:W-:-:S05]  /*1bc0*/  IMAD.U32 R0, R0, 0x10000, RZ ;  /* 0x0001000000007824 */ /* 0x004fca00078e00ff */
[----:B------:R-:W-:-:S04]  /*1bd0*/  F2FP.F16.F32.PACK_AB R0, RZ, R0 ;  /* 0x00000000ff00723e */ /* 0x000fc800000000ff */
[----:B------:R-:W-:Y:S01]  /*1be0*/  PRMT R17, R0, 0x7610, R17 ;  /* 0x0000761000117816 */ /* 0x000fe20000000011 */
[----:B------:R-:W-:Y:S06]  /*1bf0*/  BRA `(.L_x_17231) ;  /* 0x0000000400d07947 */ /* 0x000fec0003800000 */
.L_x_17238:
        /* <DEDUP_REMOVED lines=13> */
.L_x_17245:
        /* <DEDUP_REMOVED lines=21> */
.L_x_17249:
[----:B------:R-:W-:Y:S05]  /*1e20*/  BSYNC.RECONVERGENT B1 ;  /* 0x0000000000017941 */ /* 0x000fea0003800200 */
.L_x_17248:
[----:B------:R-:W-:Y:S01]  /*1e30*/  IMAD.SHL.U32 R0, R0, 0x100000, RZ ;  /* 0x0010000000007824 */ /* 0x000fe200078e00ff */
[----:B------:R-:W-:-:S04]  /*1e40*/  LEA R3, R3, 0x3b800000, 0x17 ;  /* 0x3b80000003037811 */ /* 0x000fc800078eb8ff */
[----:B------:R-:W-:-:S07]  /*1e50*/  LOP3.LUT R0, R3, R0, R7, 0xfe, !PT ;  /* 0x0000000003007212 */ /* 0x000fce00078efe07 */
.L_x_17247:
[----:B------:R-:W-:Y:S05]  /*1e60*/  BSYNC.RECONVERGENT B0 ;  /* 0x0000000000007941 */ /* 0x000fea0003800200 */
.L_x_17246:
[----:B------:R-:W-:-:S04]  /*1e70*/  F2FP.F16.F32.PACK_AB R0, RZ, R0 ;  /* 0x00000000ff00723e */ /* 0x000fc800000000ff */
[----:B------:R-:W-:Y:S01]  /*1e80*/  PRMT R17, R0, 0x7610, R17 ;  /* 0x0000761000117816 */ /* 0x000fe20000000011 */
[----:B------:R-:W-:Y:S06]  /*1e90*/  BRA `(.L_x_17231) ;  /* 0x0000000400287947 */ /* 0x000fec0003800000 */
.L_x_17244:
        /* <DEDUP_REMOVED lines=21> */
.L_x_17253:
[----:B------:R-:W-:Y:S05]  /*1ff0*/  BSYNC.RECONVERGENT B1 ;  /* 0x0000000000017941 */ /* 0x000fea0003800200 */
.L_x_17252:
[----:B------:R-:W-:Y:S01]  /*2000*/  IMAD.SHL.U32 R0, R0, 0x200000, RZ ;  /* 0x0020000000007824 */ /* 0x000fe200078e00ff */
[----:B------:R-:W-:-:S04]  /*2010*/  LEA R3, R3, 0x37800000, 0x17 ;  /* 0x3780000003037811 */ /* 0x000fc800078eb8ff */
[----:B------:R-:W-:-:S07]  /*2020*/  LOP3.LUT R0, R3, R0, R7, 0xfe, !PT ;  /* 0x0000000003007212 */ /* 0x000fce00078efe07 */
.L_x_17251:
[----:B------:R-:W-:Y:S05]  /*2030*/  BSYNC.RECONVERGENT B0 ;  /* 0x0000000000007941 */ /* 0x000fea0003800200 */
.L_x_17250:
[----:B------:R-:W-:-:S04]  /*2040*/  F2FP.F16.F32.PACK_AB R0, RZ, R0 ;  /* 0x00000000ff00723e */ /* 0x000fc800000000ff */
[----:B------:R-:W-:Y:S01]  /*2050*/  PRMT R17, R0, 0x7610, R17 ;  /* 0x0000761000117816 */ /* 0x000fe20000000011 */
[----:B------:R-:W-:Y:S06]  /*2060*/  BRA `(.L_x_17231) ;  /* 0x0000000000b47947 */ /* 0x000fec0003800000 */
.L_x_17243:
        /* <DEDUP_REMOVED lines=14> */
.L_x_17257:
[----:B------:R-:W-:Y:S05]  /*2150*/  BSYNC.RECONVERGENT B0 ;  /* 0x0000000000007941 */ /* 0x000fea0003800200 */
.L_x_17256:
[----:B------:R-:W-:-:S04]  /*2160*/  F2FP.F16.F32.PACK_AB R0, RZ, R0 ;  /* 0x00000000ff00723e */ /* 0x000fc800000000ff */
[----:B------:R-:W-:Y:S01]  /*2170*/  PRMT R17, R0, 0x7610, R17 ;  /* 0x0000761000117816 */ /* 0x000fe20000000011 */
[----:B------:R-:W-:Y:S06]  /*2180*/  BRA `(.L_x_17231) ;  /* 0x00000000006c7947 */ /* 0x000fec0003800000 */
.L_x_17230:
        /* <DEDUP_REMOVED lines=16> */
.L_x_17258:
[----:B------:R-:W-:Y:S01]  /*2290*/  PRMT R17, RZ, 0x7610, R17 ;  /* 0x00007610ff117816 */ /* 0x000fe20000000011 */
[----:B------:R-:W-:Y:S06]  /*22a0*/  BRA `(.L_x_17231) ;  /* 0x0000000000247947 */ /* 0x000fec0003800000 */
.L_x_17255:
[----:B------:R-:W2:Y:S02]  /*22b0*/  LDG.E.64 R4, desc[UR36][R4.64] ;  /* 0x0000002404047981 */ /* 0x000ea4000c1e1b00 */
[----:B--2---:R-:W0:Y:S02]  /*22c0*/  I2F.U64 R0, R4 ;  /* 0x0000000400007312 */ /* 0x004e240000301000 */
[----:B0-----:R-:W-:-:S04]  /*22d0*/  F2FP.F16.F32.PACK_AB R0, RZ, R0 ;  /* 0x00000000ff00723e */ /* 0x001fc800000000ff */
[----:B------:R-:W-:Y:S01]  /*22e0*/  PRMT R17, R0, 0x7610, R17 ;  /* 0x0000761000117816 */ /* 0x000fe20000000011 */
[----:B------:R-:W-:Y:S06]  /*22f0*/  BRA `(.L_x_17231) ;  /* 0x0000000000107947 */ /* 0x000fec0003800000 */
.L_x_17254:
[----:B------:R-:W2:Y:S02]  /*2300*/  LDG.E R4, desc[UR36][R4.64] ;  /* 0x0000002404047981 */ /* 0x000ea4000c1e1900 */
[----:B--2---:R-:W-:-:S04]  /*2310*/  I2FP.F32.U32 R0, R4 ;  /* 0x0000000400007245 */ /* 0x004fc80000201000 */
[----:B------:R-:W-:-:S04]  /*2320*/  F2FP.F16.F32.PACK_AB R0, RZ, R0 ;  /* 0x00000000ff00723e */ /* 0x000fc800000000ff */
[----:B------:R-:W-:-:S07]  /*2330*/  PRMT R17, R0, 0x7610, R17 ;  /* 0x0000761000117816 */ /* 0x000fce0000000011 */
.L_x_17231:
[----:B------:R-:W-:-:S07]  /*2340*/  VIADD R23, R23, 0x80 ;  /* 0x0000008017177836 */ /* 0x000fce0000000000 */
.L_x_17225:
[----:B------:R-:W-:Y:S05]  /*2350*/  BSYNC.RECONVERGENT B6 ;  /* 0x0000000000067941 */ /* 0x000fea0003800200 */
.L_x_17224:
        /* <DEDUP_REMOVED lines=26> */
.L_x_17264:
[----:B------:R-:W2:Y:S02]  /*2500*/  LDG.E.U8 R4, desc[UR36][R4.64] ;  /* 0x0000002404047981 */ /* 0x000ea4000c1e1100 */
[----:B--2---:R-:W-:-:S04]  /*2510*/  I2FP.F32.U32 R0, R4 ;  /* 0x0000000400007245 */ /* 0x004fc80000201000 */
[----:B------:R-:W-:-:S04]  /*2520*/  F2FP.F16.F32.PACK_AB R0, RZ, R0 ;  /* 0x00000000ff00723e */ /* 0x000fc800000000ff */
[----:B------:R-:W-:Y:S01]  /*2530*/  PRMT R18, R0, 0x7610, R18 ;  /* 0x0000761000127816 */ /* 0x000fe20000000012 */
[----:B------:R-:W-:Y:S06]  /*2540*/  BRA `(.L_x_17266) ;  /* 0x0000000c00d87947 */ /* 0x000fec0003800000 */
.L_x_17263:
        /* <DEDUP_REMOVED lines=11> */
.L_x_17268:
[----:B------:R-:W2:Y:S02]  /*2600*/  LDG.E R4, desc[UR36][R4.64] ;  /* 0x0000002404047981 */ /* 0x000ea4000c1e1900 */
[----:B--2---:R-:W-:-:S04]  /*2610*/  I2FP.F32.S32 R0, R4 ;  /* 0x0000000400007245 */ /* 0x004fc80000201400 */
[----:B------:R-:W-:-:S04]  /*2620*/  F2FP.F16.F32.PACK_AB R0, RZ, R0 ;  /* 0x00000000ff00723e */ /* 0x000fc800000000ff */
[----:B------:R-:W-:Y:S01]  /*2630*/  PRMT R18, R0, 0x7610, R18 ;  /* 0x0000761000127816 */ /* 0x000fe20000000012 */
[----:B------:R-:W-:Y:S06]  /*2640*/  BRA `(.L_x_17266) ;  /* 0x0000000c00987947 */ /* 0x000fec0003800000 */
.L_x_17267:
[----:B------:R-:W2:Y:S02]  /*2650*/  LDG.E.U16 R4, desc[UR36][R4.64] ;  /* 0x0000002404047981 */ /* 0x000ea4000c1e1500 */
[----:B--2---:R-:W0:Y:S02]  /*2660*/  I2F.S16 R0, R4 ;  /* 0x0000000400007306 */ /* 0x004e240000101400 */
[----:B0-----:R-:W-:-:S04]  /*2670*/  F2FP.F16.F32.PACK_AB R0, RZ, R0 ;  /* 0x00000000ff00723e */ /* 0x001fc800000000ff */
[----:B------:R-:W-:Y:S01]  /*2680*/  PRMT R18, R0, 0x7610, R18 ;  /* 0x0000761000127816 */ /* 0x000fe20000000012 */
[----:B------:R-:W-:Y:S06]  /*2690*/  BRA `(.L_x_17266) ;  /* 0x0000000c00847947 */ /* 0x000fec0003800000 */
.L_x_17262:
        /* <DEDUP_REMOVED lines=9> */
.L_x_17270:
[----:B------:R0:W5:Y:S01]  /*2730*/  LDG.E.U16 R18, desc[UR36][R4.64] ;  /* 0x0000002404127981 */ /* 0x000162000c1e1500 */
[----:B------:R-:W-:Y:S05]  /*2740*/  BRA `(.L_x_17266) ;  /* 0x0000000c00587947 */ /* 0x000fea0003800000 */
.L_x_17269:
        /* <DEDUP_REMOVED lines=9> */
.L_x_17272:
[----:B------:R1:W5:Y:S01]  /*27e0*/  LDG.E.U16 R18, desc[UR36][R4.64] ;  /* 0x0000002404127981 */ /* 0x000362000c1e1500 */
[----:B------:R-:W-:Y:S05]  /*27f0*/  BRA `(.L_x_17266) ;  /* 0x0000000c002c7947 */ /* 0x000fea0003800000 */
.L_x_17271:
        /* <DEDUP_REMOVED lines=13> */
.L_x_17261:
        /* <DEDUP_REMOVED lines=14> */
.L_x_17275:
        /* <DEDUP_REMOVED lines=13> */
.L_x_17274:
        /* <DEDUP_REMOVED lines=27> */
.L_x_17277:
        /* <DEDUP_REMOVED lines=15> */
.L_x_17276:
[----:B------:R-:W2:Y:S02]  /*2d20*/  LDG.E.U16 R0, desc[UR36][R4.64] ;  /* 0x0000002404007981 */ /* 0x000ea4000c1e1500 */
[----:B--2---:R-:W-:-:S05]  /*2d30*/  IMAD.U32 R0, R0, 0x10000, RZ ;  /* 0x0001000000007824 */ /* 0x004fca00078e00ff */
[----:B------:R-:W-:-:S04]  /*2d40*/  F2FP.F16.F32.PACK_AB R0, RZ, R0 ;  /* 0x00000000ff00723e */ /* 0x000fc800000000ff */
[----:B------:R-:W-:Y:S01]  /*2d50*/  PRMT R18, R0, 0x7610, R18 ;  /* 0x0000761000127816 */ /* 0x000fe20000000012 */
[----:B------:R-:W-:Y:S06]  /*2d60*/  BRA `(.L_x_17266) ;  /* 0x0000000400d07947 */ /* 0x000fec0003800000 */
.L_x_17273:
        /* <DEDUP_REMOVED lines=13> */
.L_x_17280:
        /* <DEDUP_REMOVED lines=21> */
.L_x_17284:
[----:B------:R-:W-:Y:S05]  /*2f90*/  BSYNC.RECONVERGENT B1 ;  /* 0x0000000000017941 */ /* 0x000fea0003800200 */
.L_x_17283:
[----:B------:R-:W-:Y:S01]  /*2fa0*/  IMAD.SHL.U32 R0, R0, 0x100000, RZ ;  /* 0x0010000000007824 */ /* 0x000fe200078e00ff */
[----:B------:R-:W-:-:S04]  /*2fb0*/  LEA R3, R3, 0x3b800000, 0x17 ;  /* 0x3b80000003037811 */ /* 0x000fc800078eb8ff */
[----:B------:R-:W-:-:S07]  /*2fc0*/  LOP3.LUT R0, R3, R0, R7, 0xfe, !PT ;  /* 0x0000000003007212 */ /* 0x000fce00078efe07 */
.L_x_17282:
[----:B------:R-:W-:Y:S05]  /*2fd0*/  BSYNC.RECONVERGENT B0 ;  /* 0x0000000000007941 */ /* 0x000fea0003800200 */
.L_x_17281:
[----:B------:R-:W-:-:S04]  /*2fe0*/  F2FP.F16.F32.PACK_AB R0, RZ, R0 ;  /* 0x00000000ff00723e */ /* 0x000fc800000000ff */
[----:B------:R-:W-:Y:S01]  /*2ff0*/  PRMT R18, R0, 0x7610, R18 ;  /* 0x0000761000127816 */ /* 0x000fe20000000012 */
[----:B------:R-:W-:Y:S06]  /*3000*/  BRA `(.L_x_17266) ;  /* 0x0000000400287947 */ /* 0x000fec0003800000 */
.L_x_17279:
        /* <DEDUP_REMOVED lines=21> */
.L_x_17288:
[----:B------:R-:W-:Y:S05]  /*3160*/  BSYNC.RECONVERGENT B1 ;  /* 0x0000000000017941 */ /* 0x000fea0003800200 */
.L_x_17287:
[----:B------:R-:W-:Y:S01]  /*3170*/  IMAD.SHL.U32 R0, R0, 0x200000, RZ ;  /* 0x0020000000007824 */ /* 0x000fe200078e00ff */
[----:B------:R-:W-:-:S04]  /*3180*/  LEA R3, R3, 0x37800000, 0x17 ;  /* 0x3780000003037811 */ /* 0x000fc800078eb8ff */
[----:B------:R-:W-:-:S07]  /*3190*/  LOP3.LUT R0, R3, R0, R7, 0xfe, !PT ;  /* 0x0000000003007212 */ /* 0x000fce00078efe07 */
.L_x_17286:
[----:B------:R-:W-:Y:S05]  /*31a0*/  BSYNC.RECONVERGENT B0 ;  /* 0x0000000000007941 */ /* 0x000fea0003800200 */
.L_x_17285:
[----:B------:R-:W-:-:S04]  /*31b0*/  F2FP.F16.F32.PACK_AB R0, RZ, R0 ;  /* 0x00000000ff00723e */ /* 0x000fc800000000ff */
[----:B------:R-:W-:Y:S01]  /*31c0*/  PRMT R18, R0, 0x7610, R18 ;  /* 0x0000761000127816 */ /* 0x000fe20000000012 */
[----:B------:R-:W-:Y:S06]  /*31d0*/  BRA `(.L_x_17266) ;  /* 0x0000000000b47947 */ /* 0x000fec0003800000 */
.L_x_17278:
        /* <DEDUP_REMOVED lines=14> */
.L_x_17292:
[----:B------:R-:W-:Y:S05]  /*32c0*/  BSYNC.RECONVERGENT B0 ;  /* 0x0000000000007941 */ /* 0x000fea0003800200 */
.L_x_17291:
[----:B------:R-:W-:-:S04]  /*32d0*/  F2FP.F16.F32.PACK_AB R0, RZ, R0 ;  /* 0x00000000ff00723e */ /* 0x000fc800000000ff */
[----:B------:R-:W-:Y:S01]  /*32e0*/  PRMT R18, R0, 0x7610, R18 ;  /* 0x0000761000127816 */ /* 0x000fe20000000012 */
[----:B------:R-:W-:Y:S06]  /*32f0*/  BRA `(.L_x_17266) ;  /* 0x00000000006c7947 */ /* 0x000fec0003800000 */
.L_x_17265:
        /* <DEDUP_REMOVED lines=16> */
.L_x_17293:
[----:B------:R-:W-:Y:S01]  /*3400*/  PRMT R18, RZ, 0x7610, R18 ;  /* 0x00007610ff127816 */ /* 0x000fe20000000012 */
[----:B------:R-:W-:Y:S06]  /*3410*/  BRA `(.L_x_17266) ;  /* 0x0000000000247947 */ /* 0x000fec0003800000 */
.L_x_17290:
[----:B------:R-:W2:Y:S02]  /*3420*/  LDG.E.64 R4, desc[UR36][R4.64] ;  /* 0x0000002404047981 */ /* 0x000ea4000c1e1b00 */
[----:B--2---:R-:W0:Y:S02]  /*3430*/  I2F.U64 R0, R4 ;  /* 0x0000000400007312 */ /* 0x004e240000301000 */
[----:B0-----:R-:W-:-:S04]  /*3440*/  F2FP.F16.F32.PACK_AB R0, RZ, R0 ;  /* 0x00000000ff00723e */ /* 0x001fc800000000ff */
[----:B------:R-:W-:Y:S01]  /*3450*/  PRMT R18, R0, 0x7610, R18 ;  /* 0x0000761000127816 */ /* 0x000fe20000000012 */
[----:B------:R-:W-:Y:S06]  /*3460*/  BRA `(.L_x_17266) ;  /* 0x0000000000107947 */ /* 0x000fec0003800000 */
.L_x_17289:
[----:B------:R-:W2:Y:S02]  /*3470*/  LDG.E R4, desc[UR36][R4.64] ;  /* 0x0000002404047981 */ /* 0x000ea4000c1e1900 */
[----:B--2---:R-:W-:-:S04]  /*3480*/  I2FP.F32.U32 R0, R4 ;  /* 0x0000000400007245 */ /* 0x004fc80000201000 */
[----:B------:R-:W-:-:S04]  /*3490*/  F2FP.F16.F32.PACK_AB R0, RZ, R0 ;  /* 0x00000000ff00723e */ /* 0x000fc800000000ff */
[----:B------:R-:W-:-:S07]  /*34a0*/  PRMT R18, R0, 0x7610, R18 ;  /* 0x0000761000127816 */ /* 0x000fce0000000012 */
.L_x_17266:
[----:B------:R-:W-:-:S07]  /*34b0*/  VIADD R23, R23, 0x80 ;  /* 0x0000008017177836 */ /* 0x000fce0000000000 */
.L_x_17260:
[----:B------:R-:W-:Y:S05]  /*34c0*/  BSYNC.RECONVERGENT B6 ;  /* 0x0000000000067941 */ /* 0x000fea0003800200 */
.L_x_17259:
        /* <DEDUP_REMOVED lines=25> */
.L_x_17299:
[----:B------:R-:W2:Y:S02]  /*3660*/  LDG.E.U8 R4, desc[UR36][R4.64] ;  /* 0x0000002404047981 */ /* 0x000ea4000c1e1100 */
[----:B--2---:R-:W-:-:S04]  /*3670*/  I2FP.F32.U32 R0, R4 ;  /* 0x0000000400007245 */ /* 0x004fc80000201000 */
[----:B------:R-:W-:Y:S01]  /*3680*/  F2FP.F16.F32.PACK_AB R0, RZ, R0 ;  /* 0x00000000ff00723e */ /* 0x000fe200000000ff */
[----:B------:R-:W-:Y:S06]  /*3690*/  BRA `(.L_x_17295) ;  /* 0x0000000c00a07947 */ /* 0x000fec0003800000 */
.L_x_17298:
        /* <DEDUP_REMOVED lines=10> */
.L_x_17302:
[----:B------:R-:W2:Y:S02]  /*3740*/  LDG.E R4, desc[UR36][R4.64] ;  /* 0x0000002404047981 */ /* 0x000ea4000c1e1900 */
[----:B--2---:R-:W-:-:S04]  /*3750*/  I2FP.F32.S32 R0, R4 ;  /* 0x0000000400007245 */ /* 0x004fc80000201400 */
[----:B------:R-:W-:Y:S01]  /*3760*/  F2FP.F16.F32.PACK_AB R0, RZ, R0 ;  /* 0x00000000ff00723e */ /* 0x000fe200000000ff */
[----:B------:R-:W-:Y:S06]  /*3770*/  BRA `(.L_x_17295) ;  /* 0x0000000c00687947 */ /* 0x000fec0003800000 */
.L_x_17301:
[----:B------:R-:W2:Y:S02]  /*3780*/  LDG.E.U16 R4, desc[UR36][R4.64] ;  /* 0x0000002404047981 */ /* 0x000ea4000c1e1500 */
[----:B--2---:R-:W0:Y:S02]  /*3790*/  I2F.S16 R0, R4 ;  /* 0x0000000400007306 */ /* 0x004e240000101400 */
[----:B0-----:R-:W-:Y:S01]  /*37a0*/  F2FP.F16.F32.PACK_AB R0, RZ, R0 ;  /* 0x00000000ff00723e */ /* 0x001fe200000000ff */
[----:B------:R-:W-:Y:S06]  /*37b0*/  BRA `(.L_x_17295) ;  /* 0x0000000c00587947 */ /* 0x000fec0003800000 */
.L_x_17297:
        /* <DEDUP_REMOVED lines=9> */
.L_x_17304:
[----:B------:R2:W5:Y:S01]  /*3850*/  LDG.E.U16 R0, desc[UR36][R4.64] ;  /* 0x0000002404007981 */ /* 0x000562000c1e1500 */
[----:B------:R-:W-:Y:S05]  /*3860*/  BRA `(.L_x_17295) ;  /* 0x0000000c002c7947 */ /* 0x000fea0003800000 */
.L_x_17303:
        /* <DEDUP_REMOVED lines=9> */
.L_x_17306:
[----:B------:R3:W5:Y:S01]  /*3900*/  LDG.E.U16 R0, desc[UR36][R4.64] ;  /* 0x0000002404007981 */ /* 0x000762000c1e1500 */
[----:B------:R-:W-:Y:S05]  /*3910*/  BRA `(.L_x_17295) ;  /* 0x0000000c00007947 */ /* 0x000fea0003800000 */
.L_x_17305:
        /* <DEDUP_REMOVED lines=12> */
.L_x_17296:
        /* <DEDUP_REMOVED lines=13> */
.L_x_17309:
        /* <DEDUP_REMOVED lines=12> */
.L_x_17308:
        /* <DEDUP_REMOVED lines=27> */
.L_x_17311:
        /* <DEDUP_REMOVED lines=14> */
.L_x_17310:
[----:B------:R-:W2:Y:S02]  /*3e00*/  LDG.E.U16 R0, desc[UR36][R4.64] ;  /* 0x0000002404007981 */ /* 0x000ea4000c1e1500 */
[----:B--2---:R-:W-:-:S05]  /*3e10*/  IMAD.U32 R0, R0, 0x10000, RZ ;  /* 0x0001000000007824 */ /* 0x004fca00078e00ff */
[----:B------:R-:W-:Y:S01]  /*3e20*/  F2FP.F16.F32.PACK_AB R0, RZ, R0 ;  /* 0x00000000ff00723e */ /* 0x000fe200000000ff */
[----:B------:R-:W-:Y:S06]  /*3e30*/  BRA `(.L_x_17295) ;  /* 0x0000000400b87947 */ /* 0x000fec0003800000 */
.L_x_17307:
        /* <DEDUP_REMOVED lines=12> */
.L_x_17314:
        /* <DEDUP_REMOVED lines=21> */
.L_x_17318:
[----:B------:R-:W-:Y:S05]  /*4050*/  BSYNC.RECONVERGENT B1 ;  /* 0x0000000000017941 */ /* 0x000fea0003800200 */
.L_x_17317:
[----:B------:R-:W-:Y:S01]  /*4060*/  IMAD.SHL.U32 R0, R0, 0x100000, RZ ;  /* 0x0010000000007824 */ /* 0x000fe200078e00ff */
[----:B------:R-:W-:-:S04]  /*4070*/  LEA R3, R3, 0x3b800000, 0x17 ;  /* 0x3b80000003037811 */ /* 0x000fc800078eb8ff */
[----:B------:R-:W-:-:S07]  /*4080*/  LOP3.LUT R0, R3, R0, R7, 0xfe, !PT ;  /* 0x0000000003007212 */ /* 0x000fce00078efe07 */
.L_x_17316:
[----:B------:R-:W-:Y:S05]  /*4090*/  BSYNC.RECONVERGENT B0 ;  /* 0x0000000000007941 */ /* 0x000fea0003800200 */
.L_x_17315:
[----:B------:R-:W-:Y:S01]  /*40a0*/  F2FP.F16.F32.PACK_AB R0, RZ, R0 ;  /* 0x00000000ff00723e */ /* 0x000fe200000000ff */
[----:B------:R-:W-:Y:S06]  /*40b0*/  BRA `(.L_x_17295) ;  /* 0x0000000400187947 */ /* 0x000fec0003800000 */
.L_x_17313:
        /* <DEDUP_REMOVED lines=21> */
.L_x_17322:
[----:B------:R-:W-:Y:S05]  /*4210*/  BSYNC.RECONVERGENT B1 ;  /* 0x0000000000017941 */ /* 0x000fea0003800200 */
.L_x_17321:
[----:B------:R-:W-:Y:S01]  /*4220*/  IMAD.SHL.U32 R0, R0, 0x200000, RZ ;  /* 0x0020000000007824 */ /* 0x000fe200078e00ff */
[----:B------:R-:W-:-:S04]  /*4230*/  LEA R3, R3, 0x37800000, 0x17 ;  /* 0x3780000003037811 */ /* 0x000fc800078eb8ff */
[----:B------:R-:W-:-:S07]  /*4240*/  LOP3.LUT R0, R3, R0, R7, 0xfe, !PT ;  /* 0x0000000003007212 */ /* 0x000fce00078efe07 */
.L_x_17320:
[----:B------:R-:W-:Y:S05]  /*4250*/  BSYNC.RECONVERGENT B0 ;  /* 0x0000000000007941 */ /* 0x000fea0003800200 */
.L_x_17319:
[----:B------:R-:W-:Y:S01]  /*4260*/  F2FP.F16.F32.PACK_AB R0, RZ, R0 ;  /* 0x00000000ff00723e */ /* 0x000fe200000000ff */
[----:B------:R-:W-:Y:S06]  /*4270*/  BRA `(.L_x_17295) ;  /* 0x0000000000a87947 */ /* 0x000fec0003800000 */
.L_x_17312:
        /* <DEDUP_REMOVED lines=14> */
.L_x_17326:
[----:B------:R-:W-:Y:S05]  /*4360*/  BSYNC.RECONVERGENT B0 ;  /* 0x0000000000007941 */ /* 0x000fea0003800200 */
.L_x_17325:
[----:B------:R-:W-:Y:S01]  /*4370*/  F2FP.F16.F32.PACK_AB R0, RZ, R0 ;  /* 0x00000000ff00723e */ /* 0x000fe200000000ff */
[----:B------:R-:W-:Y:S06]  /*4380*/  BRA `(.L_x_17295) ;  /* 0x0000000000647947 */ /* 0x000fec0003800000 */
.L_x_17300:
        /* <DEDUP_REMOVED lines=16> */
.L_x_17327:
[----:B------:R-:W-:Y:S01]  /*4490*/  PRMT R0, RZ, 0x7610, R0 ;  /* 0x00007610ff007816 */ /* 0x000fe20000000000 */
[----:B------:R-:W-:Y:S06]  /*44a0*/  BRA `(.L_x_17295) ;  /* 0x00000000001c7947 */ /* 0x000fec0003800000 */
.L_x_17324:
[----:B------:R-:W2:Y:S02]  /*44b0*/  LDG.E.64 R4, desc[UR36][R4.64] ;  /* 0x0000002404047981 */ /* 0x000ea4000c1e1b00 */
[----:B--2---:R-:W0:Y:S02]  /*44c0*/  I2F.U64 R0, R4 ;  /* 0x0000000400007312 */ /* 0x004e240000301000 */
[----:B0-----:R-:W-:Y:S01]  /*44d0*/  F2FP.F16.F32.PACK_AB R0, RZ, R0 ;  /* 0x00000000ff00723e */ /* 0x001fe200000000ff */
[----:B------:R-:W-:Y:S06]  /*44e0*/  BRA `(.L_x_17295) ;  /* 0x00000000000c7947 */ /* 0x000fec0003800000 */
.L_x_17323:
[----:B------:R-:W2:Y:S02]  /*44f0*/  LDG.E R4, desc[UR36][R4.64] ;  /* 0x0000002404047981 */ /* 0x000ea4000c1e1900 */
[----:B--2---:R-:W-:-:S04]  /*4500*/  I2FP.F32.U32 R0, R4 ;  /* 0x0000000400007245 */ /* 0x004fc80000201000 */
[----:B------:R-:W-:-:S07]  /*4510*/  F2FP.F16.F32.PACK_AB R0, RZ, R0 ;  /* 0x00000000ff00723e */ /* 0x000fce00000000ff */
.L_x_17295:
[----:B------:R-:W-:Y:S05]  /*4520*/  BSYNC.RECONVERGENT B6 ;  /* 0x0000000000067941 */ /* 0x000fea0003800200 */
.L_x_17294:
        /* <DEDUP_REMOVED lines=10> */
[----:B------:R-:W-:Y:S02]  /*45d0*/  @!P2 HADD2.F32 R3, -RZ, R22.H0_H0 ;  /* 0x20000016ff03a230 */ /* 0x000fe40000004100 */
[----:B------:R-:W-:-:S03]  /*45e0*/  @!P3 HADD2.F32 R18, -RZ, R18.H0_H0 ;  /* 0x20000012ff12b230 */ /* 0x000fc60000004100 */
[----:B------:R-:W-:Y:S02]  /*45f0*/  @!P2 FSETP.NEU.FTZ.AND P0, PT, R3, RZ, PT ;  /* 0x000000ff0300a20b */ /* 0x000fe40003f1d000 */
[----:B------:R-:W-:Y:S01]  /*4600*/  @!P3 FSETP.NEU.FTZ.AND P6, PT, R18, RZ, PT ;  /* 0x000000ff1200b20b */ /* 0x000fe20003fdd000 */
[----:B------:R-:W-:Y:S01]  /*4610*/  @!P1 HADD2.F32 R0, -RZ, R0.H0_H0 ;  /* 0x20000000ff009230 */ /* 0x000fe20000004100 */
[----:B------:R-:W4:Y:S01]  /*4620*/  LDC.U8 R18, c[0x0][0x3a4] ;  /* 0x0000e900ff127b82 */ /* 0x000f220000000000 */
[----:B0123--:R-:W-:Y:S02]  /*4630*/  @!P2 SEL R5, RZ, 0x1, P0 ;  /* 0x00000001ff05a807 */ /* 0x00ffe40000000000 */
[----:B------:R-:W-:Y:S02]  /*4640*/  @!P3 SEL R24, RZ, 0x1, P6 ;  /* 0x00000001ff18b807 */ /* 0x000fe40003000000 */
[----:B------:R-:W-:Y:S02]  /*4650*/  ISETP.GE.AND P3, PT, R25, R16, PT ;  /* 0x000000101900720c */ /* 0x000fe40003f66270 */
[----:B------:R-:W-:-:S02]  /*4660*/  @!P1 FSETP.NEU.FTZ.AND P5, PT, R0, RZ, PT ;  /* 0x000000ff0000920b */ /* 0x000fc40003fbd000 */
[----:B------:R-:W-:Y:S02]  /*4670*/  P2R R23, PR, RZ, 0x40 ;  /* 0x00000040ff177803 */ /* 0x000fe40000000000 */
[----:B------:R-:W-:-:S07]  /*4680*/  @!P1 SEL R22, RZ, 0x1, P5 ;  /* 0x00000001ff169807 */ /* 0x000fce0002800000 */
[----:B------:R-:W-:-:S05]  /*4690*/  @!P3 HADD2.F32 R17, -RZ, R17.H0_H0 ;  /* 0x20000011ff11b230 */ /* 0x000fca0000004100 */
        /* <DEDUP_REMOVED lines=26> */
.L_x_17333:
[----:B------:R0:W-:Y:S01]  /*4840*/  STG.E.U8 desc[UR36][R8.64], R5 ;  /* 0x0000000508007986 */ /* 0x0001e2000c101124 */
[----:B------:R-:W-:Y:S01]  /*4850*/  IMAD.MOV.U32 R19, RZ, RZ, R25 ;  /* 0x000000ffff137224 */ /* 0x000fe200078e0019 */
[----:B------:R-:W-:Y:S06]  /*4860*/  BRA `(.L_x_17329) ;  /* 0x0000000c00907947 */ /* 0x000fec0003800000 */
.L_x_17332:
        /* <DEDUP_REMOVED lines=11> */
.L_x_17336:
[----:B------:R0:W-:Y:S01]  /*4920*/  STG.E desc[UR36][R8.64], R5 ;  /* 0x0000000508007986 */ /* 0x0001e2000c101924 */
[----:B------:R-:W-:Y:S01]  /*4930*/  IMAD.MOV.U32 R19, RZ, RZ, R25 ;  /* 0x000000ffff137224 */ /* 0x000fe200078e0019 */
[----:B------:R-:W-:Y:S06]  /*4940*/  BRA `(.L_x_17329) ;  /* 0x0000000c00587947 */ /* 0x000fec0003800000 */
.L_x_17335:
[----:B------:R0:W-:Y:S01]  /*4950*/  STG.E.U16 desc[UR36][R8.64], R5 ;  /* 0x0000000508007986 */ /* 0x0001e2000c101524 */
[----:B------:R-:W-:Y:S01]  /*4960*/  IMAD.MOV.U32 R19, RZ, RZ, R25 ;  /* 0x000000ffff137224 */ /* 0x000fe200078e0019 */
[----:B------:R-:W-:Y:S06]  /*4970*/  BRA `(.L_x_17329) ;  /* 0x0000000c004c7947 */ /* 0x000fec0003800000 */
.L_x_17331:
        /* <DEDUP_REMOVED lines=10> */
.L_x_17338:
[----:B------:R-:W0:Y:S01]  /*4a20*/  I2F.S16 R0, R5 ;  /* 0x0000000500007306 */ /* 0x000e220000101400 */
[----:B------:R-:W-:Y:S01]  /*4a30*/  IMAD.MOV.U32 R19, RZ, RZ, R25 ;  /* 0x000000ffff137224 */ /* 0x000fe200078e0019 */
[----:B0-----:R-:W-:-:S05]  /*4a40*/  F2FP.F16.F32.PACK_AB R0, RZ, R0 ;  /* 0x00000000ff00723e */ /* 0x001fca00000000ff */
[----:B------:R0:W-:Y:S01]  /*4a50*/  STG.E.U16 desc[UR36][R8.64], R0 ;  /* 0x0000000008007986 */ /* 0x0001e2000c101524 */
[----:B------:R-:W-:Y:S05]  /*4a60*/  BRA `(.L_x_17329) ;  /* 0x0000000c00107947 */ /* 0x000fea0003800000 */
.L_x_17337:
        /* <DEDUP_REMOVED lines=11> */
.L_x_17340:
[----:B------:R-:W0:Y:S01]  /*4b20*/  I2F.S16 R5, R5 ;  /* 0x0000000500057306 */ /* 0x000e220000101400 */
[----:B------:R-:W-:Y:S01]  /*4b30*/  IMAD.MOV.U32 R19, RZ, RZ, R25 ;  /* 0x000000ffff137224 */ /* 0x000fe200078e0019 */
[----:B0-----:R-:W-:-:S04]  /*4b40*/  F2FP.F16.F32.PACK_AB R3, RZ, R5 ;  /* 0x00000005ff03723e */ /* 0x001fc800000000ff */
[----:B------:R-:W-:-:S05]  /*4b50*/  PRMT R3, R3, 0x5410, RZ ;  /* 0x0000541003037816 */ /* 0x000fca00000000ff */
[----:B------:R0:W-:Y:S01]  /*4b60*/  STG.E desc[UR36][R8.64], R3 ;  /* 0x0000000308007986 */ /* 0x0001e2000c101924 */
[----:B------:R-:W-:Y:S05]  /*4b70*/  BRA `(.L_x_17329) ;  /* 0x0000000800cc7947 */ /* 0x000fea0003800000 */
.L_x_17339:
[----:B------:R-:W0:Y:S01]  /*4b80*/  I2F.F64.S16 R4, R5 ;  /* 0x0000000500047312 */ /* 0x000e220000101c00 */
[----:B------:R-:W-:Y:S01]  /*4b90*/  IMAD.MOV.U32 R19, RZ, RZ, R25 ;  /* 0x000000ffff137224 */ /* 0x000fe200078e0019 */
[----:B0-----:R0:W-:Y:S01]  /*4ba0*/  STG.E.64 desc[UR36][R8.64], R4 ;  /* 0x0000000408007986 */ /* 0x0011e2000c101b24 */
[----:B------:R-:W-:Y:S05]  /*4bb0*/  BRA `(.L_x_17329) ;  /* 0x0000000800bc7947 */ /* 0x000fea0003800000 */
.L_x_17330:
        /* <DEDUP_REMOVED lines=12> */
.L_x_17343:
[----:B------:R-:W-:Y:S01]  /*4c80*/  CS2R R6, SRZ ;  /* 0x0000000000067805 */ /* 0x000fe2000001ff00 */
[----:B------:R-:W0:Y:S01]  /*4c90*/  I2F.F64.S16 R4, R5 ;  /* 0x0000000500047312 */ /* 0x000e220000101c00 */
[----:B------:R-:W-:-:S03]  /*4ca0*/  IMAD.MOV.U32 R19, RZ, RZ, R25 ;  /* 0x000000ffff137224 */ /* 0x000fc600078e0019 */
[----:B0-----:R3:W-:Y:S01]  /*4cb0*/  STG.E.128 desc[UR36][R8.64], R4 ;  /* 0x0000000408007986 */ /* 0x0017e2000c101d24 */
[----:B------:R-:W-:Y:S05]  /*4cc0*/  BRA `(.L_x_17329) ;  /* 0x0000000800787947 */ /* 0x000fea0003800000 */
.L_x_17342:
        /* <DEDUP_REMOVED lines=19> */
.L_x_17347:
[----:B------:R-:W-:Y:S05]  /*4e00*/  BSYNC.RECONVERGENT B0 ;  /* 0x0000000000007941 */ /* 0x000fea0003800200 */
.L_x_17346:
[----:B------:R-:W-:Y:S01]  /*4e10*/  LOP3.LUT R7, R0, 0x80, R7, 0xf8, !PT ;  /* 0x0000008000077812 */ /* 0x000fe200078ef807 */
[----:B------:R-:W-:-:S04]  /*4e20*/  IMAD.MOV.U32 R19, RZ, RZ, R25 ;  /* 0x000000ffff137224 */ /* 0x000fc800078e0019 */
[----:B------:R2:W-:Y:S01]  /*4e30*/  STG.E.U8 desc[UR36][R8.64], R7 ;  /* 0x0000000708007986 */ /* 0x0005e2000c101124 */
[----:B------:R-:W-:Y:S05]  /*4e40*/  BRA `(.L_x_17329) ;  /* 0x0000000800187947 */ /* 0x000fea0003800000 */
.L_x_17345:
        /* <DEDUP_REMOVED lines=15> */
.L_x_17349:
[----:B------:R-:W-:Y:S05]  /*4f40*/  BSYNC.RECONVERGENT B0 ;  /* 0x0000000000007941 */ /* 0x000fea0003800200 */
.L_x_17348:
[----:B------:R-:W-:Y:S01]  /*4f50*/  LOP3.LUT R7, R0, 0x80, R7, 0xf8, !PT ;  /* 0x0000008000077812 */ /* 0x000fe200078ef807 */
[----:B------:R-:W-:-:S04]  /*4f60*/  IMAD.MOV.U32 R19, RZ, RZ, R25 ;  /* 0x000000ffff137224 */ /* 0x000fc800078e0019 */
[----:B------:R1:W-:Y:S01]  /*4f70*/  STG.E.U8 desc[UR36][R8.64], R7 ;  /* 0x0000000708007986 */ /* 0x0003e2000c101124 */
[----:B------:R-:W-:Y:S05]  /*4f80*/  BRA `(.L_x_17329) ;  /* 0x0000000400c87947 */ /* 0x000fea0003800000 */
.L_x_17344:
[----:B------:R-:W0:Y:S01]  /*4f90*/  I2F.S16 R0, R5 ;  /* 0x0000000500007306 */ /* 0x000e220000101400 */
[----:B------:R-:W-:Y:S01]  /*4fa0*/  IMAD.MOV.U32 R19, RZ, RZ, R25 ;  /* 0x000000ffff137224 */ /* 0x000fe200078e0019 */
[----:B0-----:R-:W-:-:S05]  /*4fb0*/  F2FP.BF16.F32.PACK_AB R0, RZ, R0 ;  /* 0x00000000ff00723e */ /* 0x001fca00000010ff */
[----:B------:R0:W-:Y:S01]  /*4fc0*/  STG.E.U16 desc[UR36][R8.64], R0 ;  /* 0x0000000008007986 */ /* 0x0001e2000c101524 */
[----:B------:R-:W-:Y:S05]  /*4fd0*/  BRA `(.L_x_17329) ;  /* 0x0000000400b47947 */ /* 0x000fea0003800000 */
.L_x_17341:
        /* <DEDUP_REMOVED lines=11> */
.L_x_17352:
        /* <DEDUP_REMOVED lines=13> */
.L_x_17355:
[----:B------:R-:W-:-:S04]  /*5160*/  SHF.R.U32.HI R0, RZ, 0x14, R3 ;  /* 0x00000014ff007819 */ /* 0x000fc80000011603 */
[----:B------:R-:W-:-:S04]  /*5170*/  LOP3.LUT R0, R0, 0x1, RZ, 0xc0, !PT ;  /* 0x0000000100007812 */ /* 0x000fc800078ec0ff */
[----:B------:R-:W-:-:S04]  /*5180*/  IADD3 R0, PT, PT, R3, 0x487ffff, R0 ;  /* 0x0487ffff03007810 */ /* 0x000fc80007ffe000 */
[----:B------:R-:W-:-:S04]  /*5190*/  SHF.R.U32.HI R0, RZ, 0x14, R0 ;  /* 0x00000014ff007819 */ /* 0x000fc80000011600 */
[----:B------:R-:W-:-:S07]  /*51a0*/  LOP3.LUT R0, R0, 0xff, RZ, 0xc0, !PT ;  /* 0x000000ff00007812 */ /* 0x000fce00078ec0ff */
.L_x_17356:
[----:B------:R-:W-:-:S04]  /*51b0*/  SHF.R.U32.HI R3, RZ, 0x18, R3 ;  /* 0x00000018ff037819 */ /* 0x000fc80000011603 */
[----:B------:R-:W-:-:S04]  /*51c0*/  LOP3.LUT R0, R0, 0x80, R3, 0xf8, !PT ;  /* 0x0000008000007812 */ /* 0x000fc800078ef803 */
[----:B------:R-:W-:-:S07]  /*51d0*/  PRMT R4, R0, 0x7610, R4 ;  /* 0x0000761000047816 */ /* 0x000fce0000000004 */
.L_x_17354:
[----:B------:R-:W-:Y:S05]  /*51e0*/  BSYNC.RECONVERGENT B0 ;  /* 0x0000000000007941 */ /* 0x000fea0003800200 */
.L_x_17353:
[----:B------:R0:W-:Y:S01]  /*51f0*/  STG.E.U8 desc[UR36][R8.64], R4 ;  /* 0x0000000408007986 */ /* 0x0001e2000c101124 */
[----:B------:R-:W-:Y:S01]  /*5200*/  IMAD.MOV.U32 R19, RZ, RZ, R25 ;  /* 0x000000ffff137224 */ /* 0x000fe200078e0019 */
[----:B------:R-:W-:Y:S06]  /*5210*/  BRA `(.L_x_17329) ;  /* 0x0000000400247947 */ /* 0x000fec0003800000 */
.L_x_17351:
        /* <DEDUP_REMOVED lines=13> */
.L_x_17359:
[----:B------:R-:W-:-:S04]  /*52f0*/  SHF.R.U32.HI R0, RZ, 0x15, R3 ;  /* 0x00000015ff007819 */ /* 0x000fc80000011603 */
[----:B------:R-:W-:-:S04]  /*5300*/  LOP3.LUT R0, R0, 0x1, RZ, 0xc0, !PT ;  /* 0x0000000100007812 */ /* 0x000fc800078ec0ff */
[----:B------:R-:W-:-:S04]  /*5310*/  IADD3 R0, PT, PT, R3, 0x88fffff, R0 ;  /* 0x088fffff03007810 */ /* 0x000fc80007ffe000 */
[----:B------:R-:W-:-:S04]  /*5320*/  SHF.R.U32.HI R0, RZ, 0x15, R0 ;  /* 0x00000015ff007819 */ /* 0x000fc80000011600 */
[----:B------:R-:W-:-:S07]  /*5330*/  LOP3.LUT R0, R0, 0xff, RZ, 0xc0, !PT ;  /* 0x000000ff00007812 */ /* 0x000fce00078ec0ff */
.L_x_17360:
[----:B------:R-:W-:-:S04]  /*5340*/  SHF.R.U32.HI R3, RZ, 0x18, R3 ;  /* 0x00000018ff037819 */ /* 0x000fc80000011603 */
[----:B------:R-:W-:-:S04]  /*5350*/  LOP3.LUT R0, R0, 0x80, R3, 0xf8, !PT ;  /* 0x0000008000007812 */ /* 0x000fc800078ef803 */
[----:B------:R-:W-:-:S07]  /*5360*/  PRMT R4, R0, 0x7610, R4 ;  /* 0x0000761000047816 */ /* 0x000fce0000000004 */
.L_x_17358:
[----:B------:R-:W-:Y:S05]  /*5370*/  BSYNC.RECONVERGENT B0 ;  /* 0x0000000000007941 */ /* 0x000fea0003800200 */
.L_x_17357:
[----:B------:R0:W-:Y:S01]  /*5380*/  STG.E.U8 desc[UR36][R8.64], R4 ;  /* 0x0000000408007986 */ /* 0x0001e2000c101124 */
[----:B------:R-:W-:Y:S01]  /*5390*/  IMAD.MOV.U32 R19, RZ, RZ, R25 ;  /* 0x000000ffff137224 */ /* 0x000fe200078e0019 */
[----:B------:R-:W-:Y:S06]  /*53a0*/  BRA `(.L_x_17329) ;  /* 0x0000000000c07947 */ /* 0x000fec0003800000 */
.L_x_17350:
[----:B------:R-:W-:-:S13]  /*53b0*/  ISETP.NE.AND P0, PT, R0, 0x1c, PT ;  /* 0x0000001c0000780c */ /* 0x000fda0003f05270 */
[----:B------:R-:W-:Y:S05]  /*53c0*/  @!P0 BRA `(.L_x_17361) ;  /* 0x0000000000b08947 */ /* 0x000fea0003800000 */
[----:B------:R-:W-:-:S13]  /*53d0*/  ISETP.NE.AND P0, PT, R0, 0x1d, PT ;  /* 0x0000001d0000780c */ /* 0x000fda0003f05270 */
[----:B------:R-:W-:Y:S05]  /*53e0*/  @!P0 BRA `(.L_x_17362) ;  /* 0x0000000000948947 */ /* 0x000fea0003800000 */
[----:B------:R-:W-:-:S13]  /*53f0*/  ISETP.NE.AND P0, PT, R0, 0x2c, PT ;  /* 0x0000002c0000780c */ /* 0x000fda0003f05270 */
[----:B------:R-:W-:Y:S05]  /*5400*/  @!P0 BRA `(.L_x_17363) ;  /* 0x0000000000488947 */ /* 0x000fea0003800000 */
.L_x_17334:
        /* <DEDUP_REMOVED lines=16> */
.L_x_17364:
[----:B------:R-:W-:Y:S01]  /*5510*/  IMAD.MOV.U32 R19, RZ, RZ, R25 ;  /* 0x000000ffff137224 */ /* 0x000fe200078e0019 */
[----:B------:R-:W-:Y:S06]  /*5520*/  BRA `(.L_x_17329) ;  /* 0x0000000000607947 */ /* 0x000fec0003800000 */
.L_x_17363:
        /* <DEDUP_REMOVED lines=17> */
.L_x_17362:
[--C-:B------:R-:W-:Y:S01]  /*5640*/  SHF.R.S32.HI R7, RZ, 0x1f, R5.reuse ;  /* 0x0000001fff077819 */ /* 0x100fe20000011405 */
[----:B------:R-:W-:Y:S02]  /*5650*/  IMAD.MOV.U32 R6, RZ, RZ, R5 ;  /* 0x000000ffff067224 */ /* 0x000fe400078e0005 */
[----:B------:R-:W-:-:S03]  /*5660*/  IMAD.MOV.U32 R19, RZ, RZ, R25 ;  /* 0x000000ffff137224 */ /* 0x000fc600078e0019 */
[----:B------:R0:W-:Y:S01]  /*5670*/  STG.E.64 desc[UR36][R8.64], R6 ;  /* 0x0000000608007986 */ /* 0x0001e2000c101b24 */
[----:B------:R-:W-:Y:S05]  /*5680*/  BRA `(.L_x_17329) ;  /* 0x0000000000087947 */ /* 0x000fea0003800000 */
.L_x_17361:
[----:B------:R0:W-:Y:S01]  /*5690*/  STG.E desc[UR36][R8.64], R5 ;  /* 0x0000000508007986 */ /* 0x0001e2000c101924 */
[----:B------:R-:W-:-:S07]  /*56a0*/  IMAD.MOV.U32 R19, RZ, RZ, R25 ;  /* 0x000000ffff137224 */ /* 0x000fce00078e0019 */
.L_x_17329:
[----:B------:R-:W-:Y:S05]  /*56b0*/  BSYNC.RECONVERGENT B6 ;  /* 0x0000000000067941 */ /* 0x000fea0003800200 */
.L_x_17328:
        /* <DEDUP_REMOVED lines=23> */
.L_x_17370:
[----:B------:R0:W-:Y:S01]  /*5830*/  STG.E.U8 desc[UR36][R8.64], R26 ;  /* 0x0000001a08007986 */ /* 0x0001e2000c101124 */
[----:B------:R-:W-:Y:S05]  /*5840*/  BRA `(.L_x_17372) ;  /* 0x0000000c00387947 */ /* 0x000fea0003800000 */
.L_x_17369:
        /* <DEDUP_REMOVED lines=9> */
.L_x_17374:
[----:B------:R0:W-:Y:S01]  /*58e0*/  STG.E desc[UR36][R8.64], R26 ;  /* 0x0000001a08007986 */ /* 0x0001e2000c101924 */
[----:B------:R-:W-:Y:S05]  /*58f0*/  BRA `(.L_x_17372) ;  /* 0x0000000c000c7947 */ /* 0x000fea0003800000 */
.L_x_17373:
[----:B------:R0:W-:Y:S01]  /*5900*/  STG.E.U16 desc[UR36][R8.64], R26 ;  /* 0x0000001a08007986 */ /* 0x0001e2000c101524 */
[----:B------:R-:W-:Y:S05]  /*5910*/  BRA `(.L_x_17372) ;  /* 0x0000000c00047947 */ /* 0x000fea0003800000 */
.L_x_17368:
        /* <DEDUP_REMOVED lines=9> */
.L_x_17376:
[----:B------:R-:W0:Y:S02]  /*59b0*/  I2F.S16 R0, R26 ;  /* 0x0000001a00007306 */ /* 0x000e240000101400 */
[----:B0-----:R-:W-:-:S05]  /*59c0*/  F2FP.F16.F32.PACK_AB R0, RZ, R0 ;  /* 0x00000000ff00723e */ /* 0x001fca00000000ff */
[----:B------:R0:W-:Y:S01]  /*59d0*/  STG.E.U16 desc[UR36][R8.64], R0 ;  /* 0x0000000008007986 */ /* 0x0001e2000c101524 */
[----:B------:R-:W-:Y:S05]  /*59e0*/  BRA `(.L_x_17372) ;  /* 0x0000000800d07947 */ /* 0x000fea0003800000 */
.L_x_17375:
        /* <DEDUP_REMOVED lines=10> */
.L_x_17378:
[----:B------:R-:W0:Y:S02]  /*5a90*/  I2F.S16 R26, R26 ;  /* 0x0000001a001a7306 */ /* 0x000e240000101400 */
[----:B0-----:R-:W-:-:S04]  /*5aa0*/  F2FP.F16.F32.PACK_AB R3, RZ, R26 ;  /* 0x0000001aff03723e */ /* 0x001fc800000000ff */
[----:B------:R-:W-:-:S05]  /*5ab0*/  PRMT R3, R3, 0x5410, RZ ;  /* 0x0000541003037816 */ /* 0x000fca00000000ff */
[----:B------:R0:W-:Y:S01]  /*5ac0*/  STG.E desc[UR36][R8.64], R3 ;  /* 0x0000000308007986 */ /* 0x0001e2000c101924 */
[----:B------:R-:W-:Y:S05]  /*5ad0*/  BRA `(.L_x_17372) ;  /* 0x0000000800947947 */ /* 0x000fea0003800000 */
.L_x_17377:
[----:B------:R-:W0:Y:S02]  /*5ae0*/  I2F.F64.S16 R26, R26 ;  /* 0x0000001a001a7312 */ /* 0x000e240000101c00 */
[----:B0-----:R0:W-:Y:S01]  /*5af0*/  STG.E.64 desc[UR36][R8.64], R26 ;  /* 0x0000001a08007986 */ /* 0x0011e2000c101b24 */
[----:B------:R-:W-:Y:S05]  /*5b00*/  BRA `(.L_x_17372) ;  /* 0x0000000800887947 */ /* 0x000fea0003800000 */
.L_x_17367:
        /* <DEDUP_REMOVED lines=12> */
.L_x_17382:
        /* <DEDUP_REMOVED lines=17> */
.L_x_17385:
[----:B------:R-:W-:-:S04]  /*5ce0*/  SHF.R.U32.HI R3, RZ, 0x18, R5 ;  /* 0x00000018ff037819 */ /* 0x000fc80000011605 */
[----:B------:R-:W-:-:S04]  /*5cf0*/  LOP3.LUT R0, R0, 0x80, R3, 0xf8, !PT ;  /* 0x0000008000007812 */ /* 0x000fc800078ef803 */
[----:B------:R-:W-:-:S07]  /*5d00*/  PRMT R4, R0, 0x7610, R4 ;  /* 0x0000761000047816 */ /* 0x000fce0000000004 */
.L_x_17384:
[----:B------:R-:W-:Y:S05]  /*5d10*/  BSYNC.RECONVERGENT B0 ;  /* 0x0000000000007941 */ /* 0x000fea0003800200 */
.L_x_17383:
[----:B------:R0:W-:Y:S01]  /*5d20*/  STG.E.U8 desc[UR36][R8.64], R4 ;  /* 0x0000000408007986 */ /* 0x0001e2000c101124 */
[----:B------:R-:W-:Y:S05]  /*5d30*/  BRA `(.L_x_17372) ;  /* 0x0000000400fc7947 */ /* 0x000fea0003800000 */
.L_x_17381:
        /* <DEDUP_REMOVED lines=17> */
.L_x_17388:
[----:B------:R-:W-:-:S04]  /*5e50*/  SHF.R.U32.HI R3, RZ, 0x18, R5 ;  /* 0x00000018ff037819 */ /* 0x000fc80000011605 */
[----:B------:R-:W-:-:S04]  /*5e60*/  LOP3.LUT R0, R0, 0x80, R3, 0xf8, !PT ;  /* 0x0000008000007812 */ /* 0x000fc800078ef803 */
[----:B------:R-:W-:-:S07]  /*5e70*/  PRMT R4, R0, 0x7610, R4 ;  /* 0x0000761000047816 */ /* 0x000fce0000000004 */
.L_x_17387:
[----:B------:R-:W-:Y:S05]  /*5e80*/  BSYNC.RECONVERGENT B0 ;  /* 0x0000000000007941 */ /* 0x000fea0003800200 */
.L_x_17386:
[----:B------:R0:W-:Y:S01]  /*5e90*/  STG.E.U8 desc[UR36][R8.64], R4 ;  /* 0x0000000408007986 */ /* 0x0001e2000c101124 */
[----:B------:R-:W-:Y:S05]  /*5ea0*/  BRA `(.L_x_17372) ;  /* 0x0000000400a07947 */ /* 0x000fea0003800000 */
.L_x_17380:
        /* <DEDUP_REMOVED lines=22> */
.L_x_17390:
[----:B------:R-:W-:-:S05]  /*6010*/  SHF.R.S32.HI R27, RZ, 0x1f, R26 ;  /* 0x0000001fff1b7819 */ /* 0x000fca000001141a */
[----:B------:R0:W-:Y:S01]  /*6020*/  STG.E.64 desc[UR36][R8.64], R26 ;  /* 0x0000001a08007986 */ /* 0x0001e2000c101b24 */
[----:B------:R-:W-:Y:S05]  /*6030*/  BRA `(.L_x_17372) ;  /* 0x00000004003c7947 */ /* 0x000fea0003800000 */
.L_x_17389:
[----:B------:R0:W-:Y:S01]  /*6040*/  STG.E desc[UR36][R8.64], R26 ;  /* 0x0000001a08007986 */ /* 0x0001e2000c101924 */
[----:B------:R-:W-:Y:S05]  /*6050*/  BRA `(.L_x_17372) ;  /* 0x0000000400347947 */ /* 0x000fea0003800000 */
.L_x_17379:
        /* <DEDUP_REMOVED lines=10> */
.L_x_17392:
[----:B------:R-:W-:Y:S01]  /*6100*/  CS2R R6, SRZ ;  /* 0x0000000000067805 */ /* 0x000fe2000001ff00 */
[----:B------:R-:W0:Y:S04]  /*6110*/  I2F.F64.S16 R4, R26 ;  /* 0x0000001a00047312 */ /* 0x000e280000101c00 */
[----:B0-----:R4:W-:Y:S01]  /*6120*/  STG.E.128 desc[UR36][R8.64], R4 ;  /* 0x0000000408007986 */ /* 0x0019e2000c101d24 */
[----:B------:R-:W-:Y:S05]  /*6130*/  BRA `(.L_x_17372) ;  /* 0x0000000000fc7947 */ /* 0x000fea0003800000 */
.L_x_17391:
[----:B------:R-:W-:-:S13]  /*6140*/  ISETP.NE.AND P0, PT, R0, 0xf, PT ;  /* 0x0000000f0000780c */ /* 0x000fda0003f05270 */
[----:B------:R-:W-:Y:S05]  /*6150*/  @!P0 BRA `(.L_x_17393) ;  /* 0x0000000000e88947 */ /* 0x000fea0003800000 */
[----:B------:R-:W-:-:S13]  /*6160*/  ISETP.NE.AND P0, PT, R0, 0x17, PT ;  /* 0x000000170000780c */ /* 0x000fda0003f05270 */
[----:B------:R-:W-:Y:S05]  /*6170*/  @!P0 BRA `(.L_x_17394) ;  /* 0x0000000000908947 */ /* 0x000fea0003800000 */
[----:B------:R-:W-:-:S13]  /*6180*/  ISETP.NE.AND P0, PT, R0, 0x18, PT ;  /* 0x000000180000780c */ /* 0x000fda0003f05270 */
[----:B------:R-:W-:Y:S05]  /*6190*/  @!P0 BRA `(.L_x_17395) ;  /* 0x0000000000448947 */ /* 0x000fea0003800000 */
.L_x_17371:
        /* <DEDUP_REMOVED lines=16> */
.L_x_17396:
[----:B------:R-:W-:Y:S05]  /*62a0*/  BRA `(.L_x_17372) ;  /* 0x0000000000a07947 */ /* 0x000fea0003800000 */
.L_x_17395:
        /* <DEDUP_REMOVED lines=13> */
.L_x_17398:
[----:B------:R-:W-:Y:S05]  /*6380*/  BSYNC.RECONVERGENT B0 ;  /* 0x0000000000007941 */ /* 0x000fea0003800200 */
.L_x_17397:
[----:B------:R-:W-:-:S05]  /*6390*/  LOP3.LUT R3, R0, 0x80, R3, 0xf8, !PT ;  /* 0x0000008000037812 */ /* 0x000fca00078ef803 */
[----:B------:R2:W-:Y:S01]  /*63a0*/  STG.E.U8 desc[UR36][R8.64], R3 ;  /* 0x0000000308007986 */ /* 0x0005e2000c101124 */
[----:B------:R-:W-:Y:S05]  /*63b0*/  BRA `(.L_x_17372) ;  /* 0x00000000005c7947 */ /* 0x000fea0003800000 */
.L_x_17394:
        /* <DEDUP_REMOVED lines=12> */
.L_x_17400:
[----:B------:R-:W-:Y:S01]  /*6480*/  IMAD.MOV.U32 R0, RZ, RZ, 0x7f ;  /* 0x0000007fff007424 */ /* 0x000fe200078e00ff */
[----:B------:R-:W-:-:S04]  /*6490*/  ISETP.GT.U32.AND P0, PT, R3, 0x7f800000, PT ;  /* 0x7f8000000300780c */ /* 0x000fc80003f04070 */
[----:B------:R-:W-:-:S09]  /*64a0*/  SEL R0, R0, 0x7c, P0 ;  /* 0x0000007c00007807 */ /* 0x000fd20000000000 */
.L_x_17401:
[----:B------:R-:W-:Y:S05]  /*64b0*/  BSYNC.RECONVERGENT B0 ;  /* 0x0000000000007941 */ /* 0x000fea0003800200 */
.L_x_17399:
[----:B------:R-:W-:-:S04]  /*64c0*/  SHF.R.U32.HI R3, RZ, 0x18, R5 ;  /* 0x00000018ff037819 */ /* 0x000fc80000011605 */
[----:B------:R-:W-:-:S05]  /*64d0*/  LOP3.LUT R3, R0, 0x80, R3, 0xf8, !PT ;  /* 0x0000008000037812 */ /* 0x000fca00078ef803 */
[----:B------:R1:W-:Y:S01]  /*64e0*/  STG.E.U8 desc[UR36][R8.64], R3 ;  /* 0x0000000308007986 */ /* 0x0003e2000c101124 */
[----:B------:R-:W-:Y:S05]  /*64f0*/  BRA `(.L_x_17372) ;  /* 0x00000000000c7947 */ /* 0x000fea0003800000 */
.L_x_17393:
[----:B------:R-:W0:Y:S02]  /*6500*/  I2F.S16 R0, R26 ;  /* 0x0000001a00007306 */ /* 0x000e240000101400 */
[----:B0-----:R-:W-:-:S05]  /*6510*/  F2FP.BF16.F32.PACK_AB R0, RZ, R0 ;  /* 0x00000000ff00723e */ /* 0x001fca00000010ff */
[----:B------:R0:W-:Y:S02]  /*6520*/  STG.E.U16 desc[UR36][R8.64], R0 ;  /* 0x0000000008007986 */ /* 0x0001e4000c101524 */
.L_x_17372:
        /* <DEDUP_REMOVED lines=23> */
.L_x_17405:
[----:B------:R0:W-:Y:S01]  /*66a0*/  STG.E.U8 desc[UR36][R8.64], R24 ;  /* 0x0000001808007986 */ /* 0x0001e2000c101124 */
[----:B------:R-:W-:Y:S05]  /*66b0*/  BRA `(.L_x_17407) ;  /* 0x0000000c00387947 */ /* 0x000fea0003800000 */
.L_x_17404:
        /* <DEDUP_REMOVED lines=9> */
.L_x_17409:
[----:B------:R3:W-:Y:S01]  /*6750*/  STG.E desc[UR36][R8.64], R24 ;  /* 0x0000001808007986 */ /* 0x0007e2000c101924 */
[----:B------:R-:W-:Y:S05]  /*6760*/  BRA `(.L_x_17407) ;  /* 0x0000000c000c7947 */ /* 0x000fea0003800000 */
.L_x_17408:
[----:B------:R2:W-:Y:S01]  /*6770*/  STG.E.U16 desc[UR36][R8.64], R24 ;  /* 0x0000001808007986 */ /* 0x0005e2000c101524 */
[----:B------:R-:W-:Y:S05]  /*6780*/  BRA `(.L_x_17407) ;  /* 0x0000000c00047947 */ /* 0x000fea0003800000 */
.L_x_17403:
        /* <DEDUP_REMOVED lines=9> */
.L_x_17411:
[----:B------:R-:W0:Y:S02]  /*6820*/  I2F.S16 R0, R24 ;  /* 0x0000001800007306 */ /* 0x000e240000101400 */
[----:B0-----:R-:W-:-:S05]  /*6830*/  F2FP.F16.F32.PACK_AB R0, RZ, R0 ;  /* 0x00000000ff00723e */ /* 0x001fca00000000ff */
[----:B------:R0:W-:Y:S01]  /*6840*/  STG.E.U16 desc[UR36][R8.64], R0 ;  /* 0x0000000008007986 */ /* 0x0001e2000c101524 */
[----:B------:R-:W-:Y:S05]  /*6850*/  BRA `(.L_x_17407) ;  /* 0x0000000800d07947 */ /* 0x000fea0003800000 */
.L_x_17410:
        /* <DEDUP_REMOVED lines=10> */
.L_x_17413:
[----:B------:R-:W0:Y:S02]  /*6900*/  I2F.S16 R24, R24 ;  /* 0x0000001800187306 */ /* 0x000e240000101400 */
[----:B0-----:R-:W-:-:S04]  /*6910*/  F2FP.F16.F32.PACK_AB R3, RZ, R24 ;  /* 0x00000018ff03723e */ /* 0x001fc800000000ff */
[----:B------:R-:W-:-:S05]  /*6920*/  PRMT R3, R3, 0x5410, RZ ;  /* 0x0000541003037816 */ /* 0x000fca00000000ff */
[----:B------:R0:W-:Y:S01]  /*6930*/  STG.E desc[UR36][R8.64], R3 ;  /* 0x0000000308007986 */ /* 0x0001e2000c101924 */
[----:B------:R-:W-:Y:S05]  /*6940*/  BRA `(.L_x_17407) ;  /* 0x0000000800947947 */ /* 0x000fea0003800000 */
.L_x_17412:
[----:B------:R-:W0:Y:S02]  /*6950*/  I2F.F64.S16 R24, R24 ;  /* 0x0000001800187312 */ /* 0x000e240000101c00 */
[----:B0-----:R0:W-:Y:S01]  /*6960*/  STG.E.64 desc[UR36][R8.64], R24 ;  /* 0x0000001808007986 */ /* 0x0011e2000c101b24 */
[----:B------:R-:W-:Y:S05]  /*6970*/  BRA `(.L_x_17407) ;  /* 0x0000000800887947 */ /* 0x000fea0003800000 */
.L_x_17402:
        /* <DEDUP_REMOVED lines=12> */
.L_x_17417:
        /* <DEDUP_REMOVED lines=17> */
.L_x_17420:
[----:B------:R-:W-:-:S04]  /*6b50*/  SHF.R.U32.HI R3, RZ, 0x18, R5 ;  /* 0x00000018ff037819 */ /* 0x000fc80000011605 */
[----:B------:R-:W-:-:S04]  /*6b60*/  LOP3.LUT R0, R0, 0x80, R3, 0xf8, !PT ;  /* 0x0000008000007812 */ /* 0x000fc800078ef803 */
[----:B------:R-:W-:-:S07]  /*6b70*/  PRMT R4, R0, 0x7610, R4 ;  /* 0x0000761000047816 */ /* 0x000fce0000000004 */
.L_x_17419:
[----:B------:R-:W-:Y:S05]  /*6b80*/  BSYNC.RECONVERGENT B0 ;  /* 0x0000000000007941 */ /* 0x000fea0003800200 */
.L_x_17418:
[----:B------:R0:W-:Y:S01]  /*6b90*/  STG.E.U8 desc[UR36][R8.64], R4 ;  /* 0x0000000408007986 */ /* 0x0001e2000c101124 */
[----:B------:R-:W-:Y:S05]  /*6ba0*/  BRA `(.L_x_17407) ;  /* 0x0000000400fc7947 */ /* 0x000fea0003800000 */
.L_x_17416:
        /* <DEDUP_REMOVED lines=17> */
.L_x_17423:
[----:B------:R-:W-:-:S04]  /*6cc0*/  SHF.R.U32.HI R3, RZ, 0x18, R5 ;  /* 0x00000018ff037819 */ /* 0x000fc80000011605 */
[----:B------:R-:W-:-:S04]  /*6cd0*/  LOP3.LUT R0, R0, 0x80, R3, 0xf8, !PT ;  /* 0x0000008000007812 */ /* 0x000fc800078ef803 */
[----:B------:R-:W-:-:S07]  /*6ce0*/  PRMT R4, R0, 0x7610, R4 ;  /* 0x0000761000047816 */ /* 0x000fce0000000004 */
.L_x_17422:
[----:B------:R-:W-:Y:S05]  /*6cf0*/  BSYNC.RECONVERGENT B0 ;  /* 0x0000000000007941 */ /* 0x000fea0003800200 */
.L_x_17421:
[----:B------:R0:W-:Y:S01]  /*6d00*/  STG.E.U8 desc[UR36][R8.64], R4 ;  /* 0x0000000408007986 */ /* 0x0001e2000c101124 */
[----:B------:R-:W-:Y:S05]  /*6d10*/  BRA `(.L_x_17407) ;  /* 0x0000000400a07947 */ /* 0x000fea0003800000 */
.L_x_17415:
        /* <DEDUP_REMOVED lines=22> */
.L_x_17425:
[----:B------:R-:W-:-:S05]  /*6e80*/  SHF.R.S32.HI R25, RZ, 0x1f, R24 ;  /* 0x0000001fff197819 */ /* 0x000fca0000011418 */
[----:B------:R0:W-:Y:S01]  /*6e90*/  STG.E.64 desc[UR36][R8.64], R24 ;  /* 0x0000001808007986 */ /* 0x0001e2000c101b24 */
[----:B------:R-:W-:Y:S05]  /*6ea0*/  BRA `(.L_x_17407) ;  /* 0x00000004003c7947 */ /* 0x000fea0003800000 */
.L_x_17424:
[----:B------:R0:W-:Y:S01]  /*6eb0*/  STG.E desc[UR36][R8.64], R24 ;  /* 0x0000001808007986 */ /* 0x0001e2000c101924 */
[----:B------:R-:W-:Y:S05]  /*6ec0*/  BRA `(.L_x_17407) ;  /* 0x0000000400347947 */ /* 0x000fea0003800000 */
.L_x_17414:
        /* <DEDUP_REMOVED lines=10> */
.L_x_17427:
[----:B------:R-:W-:Y:S01]  /*6f70*/  CS2R R6, SRZ ;  /* 0x0000000000067805 */ /* 0x000fe2000001ff00 */
[----:B------:R-:W0:Y:S04]  /*6f80*/  I2F.F64.S16 R4, R24 ;  /* 0x0000001800047312 */ /* 0x000e280000101c00 */
[----:B0-----:R0:W-:Y:S01]  /*6f90*/  STG.E.128 desc[UR36][R8.64], R4 ;  /* 0x0000000408007986 */ /* 0x0011e2000c101d24 */
[----:B------:R-:W-:Y:S05]  /*6fa0*/  BRA `(.L_x_17407) ;  /* 0x0000000000fc7947 */ /* 0x000fea0003800000 */
.L_x_17426:
[----:B------:R-:W-:-:S13]  /*6fb0*/  ISETP.NE.AND P0, PT, R0, 0xf, PT ;  /* 0x0000000f0000780c */ /* 0x000fda0003f05270 */
[----:B------:R-:W-:Y:S05]  /*6fc0*/  @!P0 BRA `(.L_x_17428) ;  /* 0x0000000000e88947 */ /* 0x000fea0003800000 */
[----:B------:R-:W-:-:S13]  /*6fd0*/  ISETP.NE.AND P0, PT, R0, 0x17, PT ;  /* 0x000000170000780c */ /* 0x000fda0003f05270 */
[----:B------:R-:W-:Y:S05]  /*6fe0*/  @!P0 BRA `(.L_x_17429) ;  /* 0x0000000000908947 */ /* 0x000fea0003800000 */
[----:B------:R-:W-:-:S13]  /*6ff0*/  ISETP.NE.AND P0, PT, R0, 0x18, PT ;  /* 0x000000180000780c */ /* 0x000fda0003f05270 */
[----:B------:R-:W-:Y:S05]  /*7000*/  @!P0 BRA `(.L_x_17430) ;  /* 0x0000000000448947 */ /* 0x000fea0003800000 */
.L_x_17406:
        /* <DEDUP_REMOVED lines=16> */
.L_x_17431:
[----:B------:R-:W-:Y:S05]  /*7110*/  BRA `(.L_x_17407) ;  /* 0x0000000000a07947 */ /* 0x000fea0003800000 */
.L_x_17430:
        /* <DEDUP_REMOVED lines=13> */
.L_x_17433:
[----:B------:R-:W-:Y:S05]  /*71f0*/  BSYNC.RECONVERGENT B0 ;  /* 0x0000000000007941 */ /* 0x000fea0003800200 */
.L_x_17432:
[----:B------:R-:W-:-:S05]  /*7200*/  LOP3.LUT R3, R0, 0x80, R3, 0xf8, !PT ;  /* 0x0000008000037812 */ /* 0x000fca00078ef803 */
[----:B------:R0:W-:Y:S01]  /*7210*/  STG.E.U8 desc[UR36][R8.64], R3 ;  /* 0x0000000308007986 */ /* 0x0001e2000c101124 */
[----:B------:R-:W-:Y:S05]  /*7220*/  BRA `(.L_x_17407) ;  /* 0x00000000005c7947 */ /* 0x000fea0003800000 */
.L_x_17429:
        /* <DEDUP_REMOVED lines=12> */
.L_x_17435:
[----:B------:R-:W-:Y:S01]  /*72f0*/  IMAD.MOV.U32 R0, RZ, RZ, 0x7f ;  /* 0x0000007fff007424 */ /* 0x000fe200078e00ff */
[----:B------:R-:W-:-:S04]  /*7300*/  ISETP.GT.U32.AND P0, PT, R3, 0x7f800000, PT ;  /* 0x7f8000000300780c */ /* 0x000fc80003f04070 */
[----:B------:R-:W-:-:S09]  /*7310*/  SEL R0, R0, 0x7c, P0 ;  /* 0x0000007c00007807 */ /* 0x000fd20000000000 */
.L_x_17436:
[----:B------:R-:W-:Y:S05]  /*7320*/  BSYNC.RECONVERGENT B0 ;  /* 0x0000000000007941 */ /* 0x000fea0003800200 */
.L_x_17434:
[----:B------:R-:W-:-:S04]  /*7330*/  SHF.R.U32.HI R3, RZ, 0x18, R5 ;  /* 0x00000018ff037819 */ /* 0x000fc80000011605 */
[----:B------:R-:W-:-:S05]  /*7340*/  LOP3.LUT R3, R0, 0x80, R3, 0xf8, !PT ;  /* 0x0000008000037812 */ /* 0x000fca00078ef803 */
[----:B------:R0:W-:Y:S01]  /*7350*/  STG.E.U8 desc[UR36][R8.64], R3 ;  /* 0x0000000308007986 */ /* 0x0001e2000c101124 */
[----:B------:R-:W-:Y:S05]  /*7360*/  BRA `(.L_x_17407) ;  /* 0x00000000000c7947 */ /* 0x000fea0003800000 */
.L_x_17428:
[----:B------:R-:W0:Y:S02]  /*7370*/  I2F.S16 R0, R24 ;  /* 0x0000001800007306 */ /* 0x000e240000101400 */
[----:B0-----:R-:W-:-:S05]  /*7380*/  F2FP.BF16.F32.PACK_AB R0, RZ, R0 ;  /* 0x00000000ff00723e */ /* 0x001fca00000010ff */
[----:B------:R0:W-:Y:S02]  /*7390*/  STG.E.U16 desc[UR36][R8.64], R0 ;  /* 0x0000000008007986 */ /* 0x0001e4000c101524 */
.L_x_17407:
[----:B------:R-:W-:-:S07]  /*73a0*/  VIADD R19, R19, 0x80 ;  /* 0x0000008013137836 */ /* 0x000fce0000000000 */
.L_x_17366:
[----:B------:R-:W-:Y:S05]  /*73b0*/  BSYNC.RECONVERGENT B6 ;  /* 0x0000000000067941 */ /* 0x000fea0003800200 */
.L_x_17365:
        /* <DEDUP_REMOVED lines=21> */
.L_x_17440:
[----:B------:R-:W-:Y:S01]  /*7510*/  STG.E.U8 desc[UR36][R2.64], R22 ;  /* 0x0000001602007986 */ /* 0x000fe2000c101124 */
[----:B------:R-:W-:Y:S05]  /*7520*/  EXIT ;  /* 0x000000000000794d */ /* 0x000fea0003800000 */
.L_x_17439:
        /* <DEDUP_REMOVED lines=9> */
.L_x_17443:
[----:B------:R-:W-:Y:S01]  /*75c0*/  STG.E desc[UR36][R2.64], R22 ;  /* 0x0000001602007986 */ /* 0x000fe2000c101924 */
[----:B------:R-:W-:Y:S05]  /*75d0*/  EXIT ;  /* 0x000000000000794d */ /* 0x000fea0003800000 */
.L_x_17442:
[----:B------:R-:W-:Y:S01]  /*75e0*/  STG.E.U16 desc[UR36][R2.64], R22 ;  /* 0x0000001602007986 */ /* 0x000fe2000c101524 */
[----:B------:R-:W-:Y:S05]  /*75f0*/  EXIT ;  /* 0x000000000000794d */ /* 0x000fea0003800000 */
.L_x_17438:
        /* <DEDUP_REMOVED lines=9> */
.L_x_17445:
[----:B------:R-:W0:Y:S02]  /*7690*/  I2F.S16 R0, R22 ;  /* 0x0000001600007306 */ /* 0x000e240000101400 */
[----:B0-----:R-:W-:-:S05]  /*76a0*/  F2FP.F16.F32.PACK_AB R0, RZ, R0 ;  /* 0x00000000ff00723e */ /* 0x001fca00000000ff */
[----:B------:R-:W-:Y:S01]  /*76b0*/  STG.E.U16 desc[UR36][R2.64], R0 ;  /* 0x0000000002007986 */ /* 0x000fe2000c101524 */
[----:B------:R-:W-:Y:S05]  /*76c0*/  EXIT ;  /* 0x000000000000794d */ /* 0x000fea0003800000 */
.L_x_17444:
        /* <DEDUP_REMOVED lines=10> */
.L_x_17447:
[----:B------:R-:W0:Y:S02]  /*7770*/  I2F.S16 R22, R22 ;  /* 0x0000001600167306 */ /* 0x000e240000101400 */
[----:B0-----:R-:W-:-:S04]  /*7780*/  F2FP.F16.F32.PACK_AB R5, RZ, R22 ;  /* 0x00000016ff05723e */ /* 0x001fc800000000ff */
[----:B------:R-:W-:-:S05]  /*7790*/  PRMT R5, R5, 0x5410, RZ ;  /* 0x0000541005057816 */ /* 0x000fca00000000ff */
[----:B------:R-:W-:Y:S01]  /*77a0*/  STG.E desc[UR36][R2.64], R5 ;  /* 0x0000000502007986 */ /* 0x000fe2000c101924 */
[----:B------:R-:W-:Y:S05]  /*77b0*/  EXIT ;  /* 0x000000000000794d */ /* 0x000fea0003800000 */
.L_x_17446:
[----:B------:R-:W0:Y:S02]  /*77c0*/  I2F.F64.S16 R22, R22 ;  /* 0x0000001600167312 */ /* 0x000e240000101c00 */
[----:B0-----:R-:W-:Y:S01]  /*77d0*/  STG.E.64 desc[UR36][R2.64], R22 ;  /* 0x0000001602007986 */ /* 0x001fe2000c101b24 */
[----:B------:R-:W-:Y:S05]  /*77e0*/  EXIT ;  /* 0x000000000000794d */ /* 0x000fea0003800000 */
.L_x_17437:
        /* <DEDUP_REMOVED lines=12> */
.L_x_17451:
        /* <DEDUP_REMOVED lines=18> */
.L_x_17454:
[----:B------:R-:W-:-:S04]  /*79d0*/  SHF.R.U32.HI R5, RZ, 0x18, R5 ;  /* 0x00000018ff057819 */ /* 0x000fc80000011605 */
[----:B------:R-:W-:-:S07]  /*79e0*/  LOP3.LUT R0, R0, 0x80, R5, 0xf8, !PT ;  /* 0x0000008000007812 */ /* 0x000fce00078ef805 */
.L_x_17453:
[----:B------:R-:W-:Y:S05]  /*79f0*/  BSYNC.RECONVERGENT B0 ;  /* 0x0000000000007941 */ /* 0x000fea0003800200 */
.L_x_17452:
[----:B------:R-:W-:Y:S01]  /*7a00*/  STG.E.U8 desc[UR36][R2.64], R0 ;  /* 0x0000000002007986 */ /* 0x000fe2000c101124 */
[----:B------:R-:W-:Y:S05]  /*7a10*/  EXIT ;  /* 0x000000000000794d */ /* 0x000fea0003800000 */
.L_x_17450:
        /* <DEDUP_REMOVED lines=18> */
.L_x_17457:
[----:B------:R-:W-:-:S04]  /*7b40*/  SHF.R.U32.HI R5, RZ, 0x18, R5 ;  /* 0x00000018ff057819 */ /* 0x000fc80000011605 */
[----:B------:R-:W-:-:S07]  /*7b50*/  LOP3.LUT R0, R0, 0x80, R5, 0xf8, !PT ;  /* 0x0000008000007812 */ /* 0x000fce00078ef805 */
.L_x_17456:
[----:B------:R-:W-:Y:S05]  /*7b60*/  BSYNC.RECONVERGENT B0 ;  /* 0x0000000000007941 */ /* 0x000fea0003800200 */
.L_x_17455:
[----:B------:R-:W-:Y:S01]  /*7b70*/  STG.E.U8 desc[UR36][R2.64], R0 ;  /* 0x0000000002007986 */ /* 0x000fe2000c101124 */
[----:B------:R-:W-:Y:S05]  /*7b80*/  EXIT ;  /* 0x000000000000794d */ /* 0x000fea0003800000 */
.L_x_17449:
        /* <DEDUP_REMOVED lines=22> */
.L_x_17459:
[----:B------:R-:W-:-:S05]  /*7cf0*/  SHF.R.S32.HI R23, RZ, 0x1f, R22 ;  /* 0x0000001fff177819 */ /* 0x000fca0000011416 */
[----:B------:R-:W-:Y:S01]  /*7d00*/  STG.E.64 desc[UR36][R2.64], R22 ;  /* 0x0000001602007986 */ /* 0x000fe2000c101b24 */
[----:B------:R-:W-:Y:S05]  /*7d10*/  EXIT ;  /* 0x000000000000794d */ /* 0x000fea0003800000 */
.L_x_17458:
[----:B------:R-:W-:Y:S01]  /*7d20*/  STG.E desc[UR36][R2.64], R22 ;  /* 0x0000001602007986 */ /* 0x000fe2000c101924 */
[----:B------:R-:W-:Y:S05]  /*7d30*/  EXIT ;  /* 0x000000000000794d */ /* 0x000fea0003800000 */
.L_x_17448:
        /* <DEDUP_REMOVED lines=10> */
.L_x_17461:
[----:B------:R-:W-:Y:S01]  /*7de0*/  CS2R R6, SRZ ;  /* 0x0000000000067805 */ /* 0x000fe2000001ff00 */
[----:B------:R-:W0:Y:S04]  /*7df0*/  I2F.F64.S16 R4, R22 ;  /* 0x0000001600047312 */ /* 0x000e280000101c00 */
[----:B0-----:R-:W-:Y:S01]  /*7e00*/  STG.E.128 desc[UR36][R2.64], R4 ;  /* 0x0000000402007986 */ /* 0x001fe2000c101d24 */
[----:B------:R-:W-:Y:S05]  /*7e10*/  EXIT ;  /* 0x000000000000794d */ /* 0x000fea0003800000 */
.L_x_17460:
[----:B------:R-:W-:-:S13]  /*7e20*/  ISETP.NE.AND P0, PT, R0, 0xf, PT ;  /* 0x0000000f0000780c */ /* 0x000fda0003f05270 */
[----:B------:R-:W-:Y:S05]  /*7e30*/  @!P0 BRA `(.L_x_17462) ;  /* 0x0000000000e88947 */ /* 0x000fea0003800000 */
[----:B------:R-:W-:-:S13]  /*7e40*/  ISETP.NE.AND P0, PT, R0, 0x17, PT ;  /* 0x000000170000780c */ /* 0x000fda0003f05270 */
[----:B------:R-:W-:Y:S05]  /*7e50*/  @!P0 BRA `(.L_x_17463) ;  /* 0x0000000000908947 */ /* 0x000fea0003800000 */
[----:B------:R-:W-:-:S13]  /*7e60*/  ISETP.NE.AND P0, PT, R0, 0x18, PT ;  /* 0x000000180000780c */ /* 0x000fda0003f05270 */
[----:B------:R-:W-:Y:S05]  /*7e70*/  @!P0 BRA `(.L_x_17464) ;  /* 0x0000000000448947 */ /* 0x000fea0003800000 */
.L_x_17441:
        /* <DEDUP_REMOVED lines=16> */
.L_x_17465:
[----:B------:R-:W-:Y:S05]  /*7f80*/  EXIT ;  /* 0x000000000000794d */ /* 0x000fea0003800000 */
.L_x_17464:
        /* <DEDUP_REMOVED lines=13> */
.L_x_17467:
[----:B------:R-:W-:Y:S05]  /*8060*/  BSYNC.RECONVERGENT B0 ;  /* 0x0000000000007941 */ /* 0x000fea0003800200 */
.L_x_17466:
[----:B------:R-:W-:-:S05]  /*8070*/  LOP3.LUT R5, R0, 0x80, R5, 0xf8, !PT ;  /* 0x0000008000057812 */ /* 0x000fca00078ef805 */
[----:B------:R-:W-:Y:S01]  /*8080*/  STG.E.U8 desc[UR36][R2.64], R5 ;  /* 0x0000000502007986 */ /* 0x000fe2000c101124 */
[----:B------:R-:W-:Y:S05]  /*8090*/  EXIT ;  /* 0x000000000000794d */ /* 0x000fea0003800000 */
.L_x_17463:
        /* <DEDUP_REMOVED lines=12> */
.L_x_17469:
[----:B------:R-:W-:Y:S01]  /*8160*/  IMAD.MOV.U32 R0, RZ, RZ, 0x7f ;  /* 0x0000007fff007424 */ /* 0x000fe200078e00ff */
[----:B------:R-:W-:-:S04]  /*8170*/  ISETP.GT.U32.AND P0, PT, R4, 0x7f800000, PT ;  /* 0x7f8000000400780c */ /* 0x000fc80003f04070 */
[----:B------:R-:W-:-:S09]  /*8180*/  SEL R0, R0, 0x7c, P0 ;  /* 0x0000007c00007807 */ /* 0x000fd20000000000 */
.L_x_17470:
[----:B------:R-:W-:Y:S05]  /*8190*/  BSYNC.RECONVERGENT B0 ;  /* 0x0000000000007941 */ /* 0x000fea0003800200 */
.L_x_17468:
[----:B------:R-:W-:-:S04]  /*81a0*/  SHF.R.U32.HI R5, RZ, 0x18, R5 ;  /* 0x00000018ff057819 */ /* 0x000fc80000011605 */
[----:B------:R-:W-:-:S05]  /*81b0*/  LOP3.LUT R5, R0, 0x80, R5, 0xf8, !PT ;  /* 0x0000008000057812 */ /* 0x000fca00078ef805 */
[----:B------:R-:W-:Y:S01]  /*81c0*/  STG.E.U8 desc[UR36][R2.64], R5 ;  /* 0x0000000502007986 */ /* 0x000fe2000c101124 */
[----:B------:R-:W-:Y:S05]  /*81d0*/  EXIT ;  /* 0x000000000000794d */ /* 0x000fea0003800000 */
.L_x_17462:
[----:B------:R-:W0:Y:S02]  /*81e0*/  I2F.S16 R0, R22 ;  /* 0x0000001600007306 */ /* 0x000e240000101400 */
[----:B0-----:R-:W-:-:S05]  /*81f0*/  F2FP.BF16.F32.PACK_AB R0, RZ, R0 ;  /* 0x00000000ff00723e */ /* 0x001fca00000010ff */
[----:B------:R-:W-:Y:S01]  /*8200*/  STG.E.U16 desc[UR36][R2.64], R0 ;  /* 0x0000000002007986 */ /* 0x000fe2000c101524 */
[----:B------:R-:W-:Y:S05]  /*8210*/  EXIT ;  /* 0x000000000000794d */ /* 0x000fea0003800000 */
.L_x_17471:
        /* <DEDUP_REMOVED lines=14> */
.L_x_23420:


//--------------------- .text._ZN2at6native18elementwise_kernelILi128ELi4EZNS0_22gpu_kernel_impl_nocastIZZZNS0_23logical_not_kernel_cudaERNS_18TensorIteratorBaseEENKUlvE0_clEvENKUlvE9_clEvEUlN3c104HalfEE_EEvS4_RKT_EUliE_EEviT1_ --------------------------
	.section	.text._ZN2at6native18elementwise_kernelILi128ELi4EZNS0_22gpu_kernel_impl_nocastIZZZNS0_23logical_not_kernel_cudaERNS_18TensorIteratorBaseEENKUlvE0_clEvENKUlvE9_clEvEUlN3c104HalfEE_EEvS4_RKT_EUliE_EEviT1_,"ax",@progbits
	.align	128
        .global         _ZN2at6native18elementwise_kernelILi128ELi4EZNS0_22gpu_kernel_impl_nocastIZZZNS0_23logical_not_kernel_cudaERNS_18TensorIteratorBaseEENKUlvE0_clEvENKUlvE9_clEvEUlN3c104HalfEE_EEvS4_RKT_EUliE_EEviT1_
        .type           _ZN2at6native18elementwise_kernelILi128ELi4EZNS0_22gpu_kernel_impl_nocastIZZZNS0_23logical_not_kernel_cudaERNS_18TensorIteratorBaseEENKUlvE0_clEvENKUlvE9_clEvEUlN3c104HalfEE_EEvS4_RKT_EUliE_EEviT1_,@function
        .size           _ZN2at6native18elementwise_kernelILi128ELi4EZNS0_22gpu_kernel_impl_nocastIZZZNS0_23logical_not_kernel_cudaERNS_18TensorIteratorBaseEENKUlvE0_clEvENKUlvE9_clEvEUlN3c104HalfEE_EEvS4_RKT_EUliE_EEviT1_,(.L_x_23421 - _ZN2at6native18elementwise_kernelILi128ELi4EZNS0_22gpu_kernel_impl_nocastIZZZNS0_23logical_not_kernel_cudaERNS_18TensorIteratorBaseEENKUlvE0_clEvENKUlvE9_clEvEUlN3c104HalfEE_EEvS4_RKT_EUliE_EEviT1_)
        .other          _ZN2at6native18elementwise_kernelILi128ELi4EZNS0_22gpu_kernel_impl_nocastIZZZNS0_23logical_not_kernel_cudaERNS_18TensorIteratorBaseEENKUlvE0_clEvENKUlvE9_clEvEUlN3c104HalfEE_EEvS4_RKT_EUliE_EEviT1_,@"STO_CUDA_ENTRY STV_DEFAULT"
_ZN2at6native18elementwise_kernelILi128ELi4EZNS0_22gpu_kernel_impl_nocastIZZZNS0_23logical_not_kernel_cudaERNS_18TensorIteratorBaseEENKUlvE0_clEvENKUlvE9_clEvEUlN3c104HalfEE_EEvS4_RKT_EUliE_EEviT1_:
.text._ZN2at6native18elementwise_kernelILi128ELi4EZNS0_22gpu_kernel_impl_nocastIZZZNS0_23logical_not_kernel_cudaERNS_18TensorIteratorBaseEENKUlvE0_clEvENKUlvE9_clEvEUlN3c104HalfEE_EEvS4_RKT_EUliE_EEviT1_:
        /* <DEDUP_REMOVED lines=17> */
[----:B------:R-:W-:Y:S01]  /*0110*/  IADD3 R3, PT, PT, R3, 0x80, RZ ;  /* 0x0000008003037810 */ /* 0x000fe20007ffe0ff */
[----:B--2---:R-:W-:-:S05]  /*0120*/  HADD2.F32 R0, -RZ, R4.H0_H0 ;  /* 0x20000004ff007230 */ /* 0x004fca0000004100 */
        /* <DEDUP_REMOVED lines=9> */
[----:B------:R-:W-:Y:S01]  /*01c0*/  IADD3 R3, PT, PT, R3, 0x80, RZ ;  /* 0x0000008003037810 */ /* 0x000fe20007ffe0ff */
[----:B--2---:R-:W-:-:S05]  /*01d0*/  HADD2.F32 R0, -RZ, R4.H0_H0 ;  /* 0x20000004ff007230 */ /* 0x004fca0000004100 */
[----:B------:R-:W-:-:S04]  /*01e0*/  FSETP.NEU.FTZ.AND P0, PT, R0, RZ, PT ;  /* 0x000000ff0000720b */ /* 0x000fc80003f1d000 */
[----:B------:R-:W-:-:S05]  /*01f0*/  SEL R9, RZ, 0x1, P0 ;  /* 0x00000001ff097807 */ /* 0x000fca0000000000 */
[----:B0-----:R0:W-:Y:S04]  /*0200*/  STG.E.U8 desc[UR6][R6.64], R9 ;  /* 0x0000000906007986 */ /* 0x0011e8000c101106 */
.L_x_17475:
[----:B------:R-:W-:-:S13]  /*0210*/  ISETP.GE.AND P0, PT, R3, UR4, PT ;  /* 0x0000000403007c0c */ /* 0x000fda000bf06270 */
[----:B------:R-:W-:Y:S05]  /*0220*/  @P0 BREAK.RELIABLE B1 ;  /* 0x0000000000010942 */ /* 0x000fea0003800100 */
[----:B------:R-:W-:Y:S05]  /*0230*/  @P0 BRA `(.L_x_17476) ;  /* 0x0000000000240947 */ /* 0x000fea0003800000 */
[----:B------:R-:W-:Y:S05]  /*0240*/  BSYNC.RELIABLE B1 ;  /* 0x0000000000017941 */ /* 0x000fea0003800100 */
.L_x_17474:
        /* <DEDUP_REMOVED lines=8> */
.L_x_17476:
[----:B------:R-:W-:Y:S05]  /*02d0*/  BSYNC.RECONVERGENT B0 ;  /* 0x0000000000007941 */ /* 0x000fea0003800200 */
.L_x_17473:
[----:B------:R-:W-:Y:S05]  /*02e0*/  WARPSYNC.ALL ;  /* 0x0000000000007948 */ /* 0x000fea0003800000 */
[----:B------:R-:W-:-:S13]  /*02f0*/  ISETP.GE.AND P0, PT, R3, UR4, PT ;  /* 0x0000000403007c0c */ /* 0x000fda000bf06270 */
[----:B------:R-:W-:Y:S05]  /*0300*/  @P0 EXIT ;  /* 0x000000000000094d */ /* 0x000fea0003800000 */
[----:B------:R-:W2:Y:S02]  /*0310*/  LDC.64 R2, c[0x0][0x588] ;  /* 0x00016200ff027b82 */ /* 0x000ea40000000a00 */
[----:B--2---:R-:W2:Y:S06]  /*0320*/  LDG.E.U16 R2, desc[UR6][R2.64] ;  /* 0x0000000602027981 */ /* 0x004eac000c1e1500 */
[----:B------:R-:W3:Y:S01]  /*0330*/  LDC.64 R4, c[0x0][0x580] ;  /* 0x00016000ff047b82 */ /* 0x000ee20000000a00 */
[----:B--2---:R-:W-:-:S05]  /*0340*/  HADD2.F32 R0, -RZ, R2.H0_H0 ;  /* 0x20000002ff007230 */ /* 0x004fca0000004100 */
[----:B------:R-:W-:-:S04]  /*0350*/  FSETP.NEU.FTZ.AND P0, PT, R0, RZ, PT ;  /* 0x000000ff0000720b */ /* 0x000fc80003f1d000 */
[----:B01----:R-:W-:-:S05]  /*0360*/  SEL R7, RZ, 0x1, P0 ;  /* 0x00000001ff077807 */ /* 0x003fca0000000000 */
[----:B---3--:R-:W-:Y:S01]  /*0370*/  STG.E.U8 desc[UR6][R4.64], R7 ;  /* 0x0000000704007986 */ /* 0x008fe2000c101106 */
[----:B------:R-:W-:Y:S05]  /*0380*/  EXIT ;  /* 0x000000000000794d */ /* 0x000fea0003800000 */
.L_x_17472:
        /* <DEDUP_REMOVED lines=306> */
.L_x_17480:
        /* <DEDUP_REMOVED lines=8> */
[----:B------:R-:W-:-:S04]  /*1730*/  FSETP.NEU.FTZ.AND P0, PT, R8, RZ, PT ;  /* 0x000000ff0800720b */ /* 0x000fc80003f1d000 */
[----:B------:R-:W-:Y:S02]  /*1740*/  SEL R9, RZ, 0x1, P0 ;  /* 0x00000001ff097807 */ /* 0x000fe40000000000 */
[----:B------:R-:W-:-:S03]  /*1750*/  ISETP.GE.AND P0, PT, R3, UR4, PT ;  /* 0x0000000403007c0c */ /* 0x000fc6000bf06270 */
[----:B------:R0:W-:Y:S10]  /*1760*/  STG.E.U8 desc[UR6][R4.64], R9 ;  /* 0x0000000904007986 */ /* 0x0001f4000c101106 */
        /* <DEDUP_REMOVED lines=300> */
.L_x_17482:
        /* <DEDUP_REMOVED lines=9> */
[----:B------:R-:W-:-:S05]  /*2ac0*/  SEL R9, RZ, 0x1, P0 ;  /* 0x00000001ff097807 */ /* 0x000fca0000000000 */
[----:B------:R0:W-:Y:S04]  /*2ad0*/  STG.E.U8 desc[UR6][R4.64], R9 ;  /* 0x0000000904007986 */ /* 0x0001e8000c101106 */
.L_x_17479:
[----:B------:R-:W-:-:S13]  /*2ae0*/  ISETP.GE.AND P0, PT, R3, UR4, PT ;  /* 0x0000000403007c0c */ /* 0x000fda000bf06270 */
[----:B------:R-:W-:Y:S05]  /*2af0*/  @P0 BREAK.RELIABLE B1 ;  /* 0x0000000000010942 */ /* 0x000fea0003800100 */
[----:B------:R-:W-:Y:S05]  /*2b00*/  @P0 BRA `(.L_x_17481) ;  /* 0x0000001000d80947 */ /* 0x000fea0003800000 */
[----:B------:R-:W-:Y:S05]  /*2b10*/  BSYNC.RELIABLE B1 ;  /* 0x0000000000017941 */ /* 0x000fea0003800100 */
.L_x_17478:
        /* <DEDUP_REMOVED lines=298> */
.L_x_17483:
        /* <DEDUP_REMOVED lines=11> */
.L_x_17481:
[----:B------:R-:W-:Y:S05]  /*3e70*/  BSYNC.RECONVERGENT B0 ;  /* 0x0000000000007941 */ /* 0x000fea0003800200 */
.L_x_17477:
        /* <DEDUP_REMOVED lines=301> */
.L_x_17484:
[----:B------:R-:W0:Y:S02]  /*5150*/  LDCU.128 UR8, c[0x0][0x580] ;  /* 0x0000b000ff0877ac */ /* 0x000e240008000c00 */
[----:B0-----:R-:W-:-:S04]  /*5160*/  IADD3 R4, P0, PT, R2, UR10, RZ ;  /* 0x0000000a02047c10 */ /* 0x001fc8000ff1e0ff */
[----:B------:R-:W-:-:S05]  /*5170*/  IADD3.X R5, PT, PT, RZ, UR11, RZ, P0, !PT ;  /* 0x0000000bff057c10 */ /* 0x000fca00087fe4ff */
[----:B------:R-:W2:Y:S01]  /*5180*/  LDG.E.U16 R4, desc[UR6][R4.64] ;  /* 0x0000000604047981 */ /* 0x000ea2000c1e1500 */
[----:B------:R-:W-:-:S04]  /*5190*/  IADD3 R2, P1, PT, R3, UR8, RZ ;  /* 0x0000000803027c10 */ /* 0x000fc8000ff3e0ff */
[----:B------:R-:W-:Y:S01]  /*51a0*/  IADD3.X R3, PT, PT, RZ, UR9, RZ, P1, !PT ;  /* 0x00000009ff037c10 */ /* 0x000fe20008ffe4ff */
[----:B--2---:R-:W-:-:S05]  /*51b0*/  HADD2.F32 R0, -RZ, R4.H0_H0 ;  /* 0x20000004ff007230 */ /* 0x004fca0000004100 */
[----:B------:R-:W-:-:S04]  /*51c0*/  FSETP.NEU.FTZ.AND P0, PT, R0, RZ, PT ;  /* 0x000000ff0000720b */ /* 0x000fc80003f1d000 */
[----:B------:R-:W-:-:S05]  /*51d0*/  SEL R7, RZ, 0x1, P0 ;  /* 0x00000001ff077807 */ /* 0x000fca0000000000 */
[----:B------:R-:W-:Y:S01]  /*51e0*/  STG.E.U8 desc[UR6][R2.64], R7 ;  /* 0x0000000702007986 */ /* 0x000fe2000c101106 */
[----:B------:R-:W-:Y:S05]  /*51f0*/  EXIT ;  /* 0x000000000000794d */ /* 0x000fea0003800000 */
.L_x_17485:
        /* <DEDUP_REMOVED lines=16> */
.L_x_23421:


//--------------------- .text._ZN2at6native27unrolled_elementwise_kernelIZZZNS0_23logical_not_kernel_cudaERNS_18TensorIteratorBaseEENKUlvE0_clEvENKUlvE9_clEvEUlN3c104HalfEE_St5arrayIPcLm2EELi4E23TrivialOffsetCalculatorILi1EjESD_NS0_6memory15LoadWithoutCastENSE_16StoreWithoutCastEEEviT_T0_T2_T3_T4_T5_ --------------------------
	.section	.text._ZN2at6native27unrolled_elementwise_kernelIZZZNS0_23logical_not_kernel_cudaERNS_18TensorIteratorBaseEENKUlvE0_clEvENKUlvE9_clEvEUlN3c104HalfEE_St5arrayIPcLm2EELi4E23TrivialOffsetCalculatorILi1EjESD_NS0_6memory15LoadWithoutCastENSE_16StoreWithoutCastEEEviT_T0_T2_T3_T4_T5_,"ax",@progbits
	.align	128
        .global         _ZN2at6native27unrolled_elementwise_kernelIZZZNS0_23logical_not_kernel_cudaERNS_18TensorIteratorBaseEENKUlvE0_clEvENKUlvE9_clEvEUlN3c104HalfEE_St5arrayIPcLm2EELi4E23TrivialOffsetCalculatorILi1EjESD_NS0_6memory15LoadWithoutCastENSE_16StoreWithoutCastEEEviT_T0_T2_T3_T4_T5_
        .type           _ZN2at6native27unrolled_elementwise_kernelIZZZNS0_23logical_not_kernel_cudaERNS_18TensorIteratorBaseEENKUlvE0_clEvENKUlvE9_clEvEUlN3c104HalfEE_St5arrayIPcLm2EELi4E23TrivialOffsetCalculatorILi1EjESD_NS0_6memory15LoadWithoutCastENSE_16StoreWithoutCastEEEviT_T0_T2_T3_T4_T5_,@function
        .size           _ZN2at6native27unrolled_elementwise_kernelIZZZNS0_23logical_not_kernel_cudaERNS_18TensorIteratorBaseEENKUlvE0_clEvENKUlvE9_clEvEUlN3c104HalfEE_St5arrayIPcLm2EELi4E23TrivialOffsetCalculatorILi1EjESD_NS0_6memory15LoadWithoutCastENSE_16StoreWithoutCastEEEviT_T0_T2_T3_T4_T5_,(.L_x_23422 - _ZN2at6native27unrolled_elementwise_kernelIZZZNS0_23logical_not_kernel_cudaERNS_18TensorIteratorBaseEENKUlvE0_clEvENKUlvE9_clEvEUlN3c104HalfEE_St5arrayIPcLm2EELi4E23TrivialOffsetCalculatorILi1EjESD_NS0_6memory15LoadWithoutCastENSE_16StoreWithoutCastEEEviT_T0_T2_T3_T4_T5_)
        .other          _ZN2at6native27unrolled_elementwise_kernelIZZZNS0_23logical_not_kernel_cudaERNS_18TensorIteratorBaseEENKUlvE0_clEvENKUlvE9_clEvEUlN3c104HalfEE_St5arrayIPcLm2EELi4E23TrivialOffsetCalculatorILi1EjESD_NS0_6memory15LoadWithoutCastENSE_16StoreWithoutCastEEEviT_T0_T2_T3_T4_T5_,@"STO_CUDA_ENTRY STV_DEFAULT"
_ZN2at6native27unrolled_elementwise_kernelIZZZNS0_23logical_not_kernel_cudaERNS_18TensorIteratorBaseEENKUlvE0_clEvENKUlvE9_clEvEUlN3c104HalfEE_St5arrayIPcLm2EELi4E23TrivialOffsetCalculatorILi1EjESD_NS0_6memory15LoadWithoutCastENSE_16StoreWithoutCastEEEviT_T0_T2_T3_T4_T5_:
.text._ZN2at6native27unrolled_elementwise_kernelIZZZNS0_23logical_not_kernel_cudaERNS_18TensorIteratorBaseEENKUlvE0_clEvENKUlvE9_clEvEUlN3c104HalfEE_St5arrayIPcLm2EELi4E23TrivialOffsetCalculatorILi1EjESD_NS0_6memory15LoadWithoutCastENSE_16StoreWithoutCastEEEviT_T0_T2_T3_T4_T5_:
        /* <DEDUP_REMOVED lines=18> */
[----:B-1----:R-:W3:Y:S05]  /*0120*/  @!P0 LDG.E.U16 R7, desc[UR4][R12.64] ;  /* 0x000000040c078981 */ /* 0x002eea000c1e1500 */
[----:B------:R-:W0:Y:S01]  /*0130*/  @!P2 LDC.64 R8, c[0x0][0x390] ;  /* 0x0000e400ff08ab82 */ /* 0x000e220000000a00 */
[----:B------:R-:W-:Y:S02]  /*0140*/  @!P2 IMAD R17, R0, 0x200, R19 ;  /* 0x000002000011a824 */ /* 0x000fe400078e0213 */
[--C-:B--2---:R-:W-:Y:S01]  /*0150*/  @!P1 IMAD.WIDE.U32 R14, R15, 0x2, R10.reuse ;  /* 0x000000020f0e9825 */ /* 0x104fe200078e000a */
[----:B------:R-:W-:Y:S02]  /*0160*/  PRMT R11, RZ, 0x7610, R11 ;  /* 0x00007610ff0b7816 */ /* 0x000fe4000000000b */
[----:B------:R-:W-:-:S04]  /*0170*/  PRMT R10, RZ, 0x7610, R10 ;  /* 0x00007610ff0a7816 */ /* 0x000fc8000000000a */
[----:B------:R1:W2:Y:S01]  /*0180*/  @!P1 LDG.E.U16 R11, desc[UR4][R14.64] ;  /* 0x000000040e0b9981 */ /* 0x0002a2000c1e1500 */
[----:B0-----:R-:W-:-:S05]  /*0190*/  @!P2 IMAD.WIDE.U32 R16, R17, 0x2, R8 ;  /* 0x000000021110a825 */ /* 0x001fca00078e0008 */
[----:B------:R-:W4:Y:S01]  /*01a0*/  @!P2 LDG.E.U16 R10, desc[UR4][R16.64] ;  /* 0x00000004100aa981 */ /* 0x000f22000c1e1500 */
[----:B------:R-:W-:-:S05]  /*01b0*/  @!P2 VIADD R19, R19, 0x80 ;  /* 0x000000801313a836 */ /* 0x000fca0000000000 */
[----:B------:R-:W-:-:S13]  /*01c0*/  ISETP.GE.AND P0, PT, R19, R2, PT ;  /* 0x000000021300720c */ /* 0x000fda0003f06270 */
[----:B------:R-:W0:Y:S01]  /*01d0*/  @!P0 LDC.64 R8, c[0x0][0x390] ;  /* 0x0000e400ff088b82 */ /* 0x000e220000000a00 */
[C---:B------:R-:W-:Y:S02]  /*01e0*/  ISETP.GE.AND P3, PT, R3.reuse, R2, PT ;  /* 0x000000020300720c */ /* 0x040fe40003f66270 */
[----:B------:R-:W-:Y:S01]  /*01f0*/  @!P0 LEA R19, R0, R19, 0x9 ;  /* 0x0000001300138211 */ /* 0x000fe200078e48ff */
[----:B-1----:R-:W-:Y:S01]  /*0200*/  VIADD R15, R3, 0x100 ;  /* 0x00000100030f7836 */ /* 0x002fe20000000000 */
[----:B------:R-:W-:-:S03]  /*0210*/  PRMT R18, RZ, 0x7610, R18 ;  /* 0x00007610ff127816 */ /* 0x000fc60000000012 */
[----:B0-----:R-:W-:-:S06]  /*0220*/  @!P0 IMAD.WIDE.U32 R12, R19, 0x2, R8 ;  /* 0x00000002130c8825 */ /* 0x001fcc00078e0008 */
[----:B------:R-:W0:Y:S01]  /*0230*/  @!P3 LDC.64 R8, c[0x0][0x388] ;  /* 0x0000e200ff08bb82 */ /* 0x000e220000000a00 */
[----:B------:R-:W-:Y:S01]  /*0240*/  ISETP.GE.AND P1, PT, R15, R2, PT ;  /* 0x000000020f00720c */ /* 0x000fe20003f26270 */
[----:B------:R-:W-:Y:S01]  /*0250*/  @!P3 IMAD R15, R0, 0x200, R3 ;  /* 0x00000200000fb824 */ /* 0x000fe200078e0203 */
[----:B------:R1:W5:Y:S01]  /*0260*/  @!P0 LDG.E.U16 R18, desc[UR4][R12.64] ;  /* 0x000000040c128981 */ /* 0x000362000c1e1500 */
[----:B------:R-:W-:-:S05]  /*0270*/  VIADD R19, R3, 0x80 ;  /* 0x0000008003137836 */ /* 0x000fca0000000000 */
[----:B------:R-:W-:Y:S02]  /*0280*/  ISETP.GE.AND P2, PT, R19, R2, PT ;  /* 0x000000021300720c */ /* 0x000fe40003f46270 */
[----:B0-----:R-:W-:-:S04]  /*0290*/  @!P3 IADD3 R8, P0, PT, R15, R8, RZ ;  /* 0x000000080f08b210 */ /* 0x001fc80007f1e0ff */
[----:B------:R-:W-:Y:S01]  /*02a0*/  @!P3 IADD3.X R9, PT, PT, RZ, R9, RZ, P0, !PT ;  /* 0x00000009ff09b210 */ /* 0x000fe200007fe4ff */
[----:B------:R-:W-:Y:S02]  /*02b0*/  VIADD R15, R3, 0x180 ;  /* 0x00000180030f7836 */ /* 0x000fe40000000000 */
[----:B------:R-:W-:-:S05]  /*02c0*/  @!P3 IMAD.MOV.U32 R3, RZ, RZ, R19 ;  /* 0x000000ffff03b224 */ /* 0x000fca00078e0013 */
[----:B------:R-:W-:Y:S01]  /*02d0*/  ISETP.GE.AND P0, PT, R3, R2, PT ;  /* 0x000000020300720c */ /* 0x000fe20003f06270 */
[----:B------:R-:W-:Y:S01]  /*02e0*/  BSSY.RECONVERGENT B0, `(.L_x_17486) ;  /* 0x0000018000007945 */ /* 0x000fe20003800200 */
[----:B---3--:R-:W-:-:S05]  /*02f0*/  @!P3 HADD2.F32 R7, -RZ, R7.H0_H0 ;  /* 0x20000007ff07b230 */ /* 0x008fca0000004100 */
[----:B------:R-:W-:-:S04]  /*0300*/  @!P3 FSETP.NEU.FTZ.AND P4, PT, R7, RZ, PT ;  /* 0x000000ff0700b20b */ /* 0x000fc80003f9d000 */
[----:B------:R-:W-:-:S05]  /*0310*/  @!P3 SEL R6, RZ, 0x1, P4 ;  /* 0x00000001ff06b807 */ /* 0x000fca0002000000 */
[----:B------:R1:W-:Y:S01]  /*0320*/  @!P3 STG.E.U8 desc[UR4][R8.64], R6 ;  /* 0x000000060800b986 */ /* 0x0003e2000c101104 */
[----:B--2---:R-:W-:-:S05]  /*0330*/  @!P2 HADD2.F32 R11, -RZ, R11.H0_H0 ;  /* 0x2000000bff0ba230 */ /* 0x004fca0000004100 */
[----:B------:R-:W-:Y:S01]  /*0340*/  @!P2 FSETP.NEU.FTZ.AND P4, PT, R11, RZ, PT ;  /* 0x000000ff0b00a20b */ /* 0x000fe20003f9d000 */
[----:B----4-:R-:W-:-:S03]  /*0350*/  @!P1 HADD2.F32 R10, -RZ, R10.H0_H0 ;  /* 0x2000000aff0a9230 */ /* 0x010fc60000004100 */
[----:B------:R-:W-:Y:S02]  /*0360*/  @!P2 SEL R5, RZ, 0x1, P4 ;  /* 0x00000001ff05a807 */ /* 0x000fe40002000000 */
        /* <DEDUP_REMOVED lines=15> */
.L_x_17487:
[----:B------:R-:W-:Y:S05]  /*0460*/  BSYNC.RECONVERGENT B0 ;  /* 0x0000000000007941 */ /* 0x000fea0003800200 */
.L_x_17486:
[-C--:B------:R-:W-:Y:S02]  /*0470*/  ISETP.GE.AND P1, PT, R3, R2.reuse, PT ;  /* 0x000000020300720c */ /* 0x080fe40003f26270 */
[----:B------:R-:W-:-:S11]  /*0480*/  ISETP.GE.AND P0, PT, R15, R2, PT ;  /* 0x000000020f00720c */ /* 0x000fd60003f06270 */
[----:B------:R-:W-:Y:S05]  /*0490*/  @P1 EXIT ;  /* 0x000000000000194d */ /* 0x000fea0003800000 */
[----:B------:R-:W1:Y:S01]  /*04a0*/  LDCU.64 UR6, c[0x0][0x388] ;  /* 0x00007100ff0677ac */ /* 0x000e620008000a00 */
[----:B------:R-:W-:Y:S02]  /*04b0*/  IMAD R3, R0, 0x200, R3 ;  /* 0x0000020000037824 */ /* 0x000fe400078e0203 */
[----:B-----5:R-:W-:-:S05]  /*04c0*/  @!P0 HADD2.F32 R18, -RZ, R18.H0_H0 ;  /* 0x20000012ff128230 */ /* 0x020fca0000004100 */
[----:B------:R-:W-:-:S04]  /*04d0*/  @!P0 FSETP.NEU.FTZ.AND P1, PT, R18, RZ, PT ;  /* 0x000000ff1200820b */ /* 0x000fc80003f3d000 */
[----:B0-----:R-:W-:Y:S02]  /*04e0*/  @!P0 SEL R5, RZ, 0x1, P1 ;  /* 0x00000001ff058807 */ /* 0x001fe40000800000 */
[----:B-1----:R-:W-:-:S05]  /*04f0*/  IADD3 R2, P2, PT, R3, UR6, RZ ;  /* 0x0000000603027c10 */ /* 0x002fca000ff5e0ff */
[----:B------:R-:W-:-:S05]  /*0500*/  IMAD.X R3, RZ, RZ, UR7, P2 ;  /* 0x00000007ff037e24 */ /* 0x000fca00090e06ff */
[----:B------:R-:W-:Y:S01]  /*0510*/  STG.E.U8 desc[UR4][R2.64], R5 ;  /* 0x0000000502007986 */ /* 0x000fe2000c101104 */
[----:B------:R-:W-:Y:S05]  /*0520*/  EXIT ;  /* 0x000000000000794d */ /* 0x000fea0003800000 */
.L_x_17488:
        /* <DEDUP_REMOVED lines=13> */
.L_x_23422:


//--------------------- .text._ZN2at6native29vectorized_elementwise_kernelILi2EZZZNS0_23logical_not_kernel_cudaERNS_18TensorIteratorBaseEENKUlvE0_clEvENKUlvE9_clEvEUlN3c104HalfEE_St5arrayIPcLm2EEEEviT0_T1_ --------------------------
	.section	.text._ZN2at6native29vectorized_elementwise_kernelILi2EZZZNS0_23logical_not_kernel_cudaERNS_18TensorIteratorBaseEENKUlvE0_clEvENKUlvE9_clEvEUlN3c104HalfEE_St5arrayIPcLm2EEEEviT0_T1_,"ax",@progbits
	.align	128
        .global         _ZN2at6native29vectorized_elementwise_kernelILi2EZZZNS0_23logical_not_kernel_cudaERNS_18TensorIteratorBaseEENKUlvE0_clEvENKUlvE9_clEvEUlN3c104HalfEE_St5arrayIPcLm2EEEEviT0_T1_
        .type           _ZN2at6native29vectorized_elementwise_kernelILi2EZZZNS0_23logical_not_kernel_cudaERNS_18TensorIteratorBaseEENKUlvE0_clEvENKUlvE9_clEvEUlN3c104HalfEE_St5arrayIPcLm2EEEEviT0_T1_,@function
        .size           _ZN2at6native29vectorized_elementwise_kernelILi2EZZZNS0_23logical_not_kernel_cudaERNS_18TensorIteratorBaseEENKUlvE0_clEvENKUlvE9_clEvEUlN3c104HalfEE_St5arrayIPcLm2EEEEviT0_T1_,(.L_x_23423 - _ZN2at6native29vectorized_elementwise_kernelILi2EZZZNS0_23logical_not_kernel_cudaERNS_18TensorIteratorBaseEENKUlvE0_clEvENKUlvE9_clEvEUlN3c104HalfEE_St5arrayIPcLm2EEEEviT0_T1_)
        .other          _ZN2at6native29vectorized_elementwise_kernelILi2EZZZNS0_23logical_not_kernel_cudaERNS_18TensorIteratorBaseEENKUlvE0_clEvENKUlvE9_clEvEUlN3c104HalfEE_St5arrayIPcLm2EEEEviT0_T1_,@"STO_CUDA_ENTRY STV_DEFAULT"
_ZN2at6native29vectorized_elementwise_kernelILi2EZZZNS0_23logical_not_kernel_cudaERNS_18TensorIteratorBaseEENKUlvE0_clEvENKUlvE9_clEvEUlN3c104HalfEE_St5arrayIPcLm2EEEEviT0_T1_:
.text._ZN2at6native29vectorized_elementwise_kernelILi2EZZZNS0_23logical_not_kernel_cudaERNS_18TensorIteratorBaseEENKUlvE0_clEvENKUlvE9_clEvEUlN3c104HalfEE_St5arrayIPcLm2EEEEviT0_T1_:
        /* <DEDUP_REMOVED lines=73> */
[----:B------:R-:W-:Y:S01]  /*0490*/  ISETP.GE.U32.AND P3, PT, R15, R2, PT ;  /* 0x000000020f00720c */ /* 0x000fe20003f66070 */
[C---:B------:R-:W-:Y:S02]  /*04a0*/  VIADD R15, R3.reuse, 0x300 ;  /* 0x00000300030f7836 */ /* 0x040fe40000000000 */
[----:B------:R-:W-:Y:S01]  /*04b0*/  VIADD R16, R3, 0x200 ;  /* 0x0000020003107836 */ /* 0x000fe20000000000 */
[----:B-1----:R-:W-:Y:S01]  /*04c0*/  @!P0 IADD3 R12, P4, PT, R17, R12, RZ ;  /* 0x0000000c110c8210 */ /* 0x002fe20007f9e0ff */
[----:B------:R-:W-:-:S04]  /*04d0*/  VIADD R17, R3, 0x80 ;  /* 0x0000008003117836 */ /* 0x000fc80000000000 */
[----:B------:R-:W-:Y:S01]  /*04e0*/  @!P0 IMAD.X R13, RZ, RZ, R13, P4 ;  /* 0x000000ffff0d8224 */ /* 0x000fe200020e060d */
[-C--:B------:R-:W-:Y:S01]  /*04f0*/  ISETP.GE.U32.AND P4, PT, R15, R2.reuse, PT ;  /* 0x000000020f00720c */ /* 0x080fe20003f86070 */
[----:B------:R-:W-:Y:S01]  /*0500*/  VIADD R15, R3, 0x380 ;  /* 0x00000380030f7836 */ /* 0x000fe20000000000 */
[----:B------:R-:W-:Y:S01]  /*0510*/  ISETP.GE.U32.AND P2, PT, R16, R2, PT ;  /* 0x000000021000720c */ /* 0x000fe20003f46070 */
[----:B------:R-:W-:Y:S01]  /*0520*/  @!P0 IMAD.MOV.U32 R3, RZ, RZ, R17 ;  /* 0x000000ffff038224 */ /* 0x000fe200078e0011 */
[----:B------:R-:W-:Y:S04]  /*0530*/  BSSY.RECONVERGENT B0, `(.L_x_17490) ;  /* 0x000004e000007945 */ /* 0x000fe80003800200 */
[----:B------:R-:W-:Y:S01]  /*0540*/  BSSY.RELIABLE B1, `(.L_x_17491) ;  /* 0x0000045000017945 */ /* 0x000fe20003800100 */
[----:B--2---:R-:W-:-:S05]  /*0550*/  @!P0 HADD2.F32 R20, -RZ, R20.H0_H0 ;  /* 0x20000014ff148230 */ /* 0x004fca0000004100 */
[----:B------:R-:W-:-:S04]  /*0560*/  @!P0 FSETP.NEU.FTZ.AND P6, PT, R20, RZ, PT ;  /* 0x000000ff1400820b */ /* 0x000fc80003fdd000 */
[----:B------:R-:W-:-:S05]  /*0570*/  @!P0 SEL R11, RZ, 0x1, P6 ;  /* 0x00000001ff0b8807 */ /* 0x000fca0003000000 */
[----:B------:R0:W-:Y:S01]  /*0580*/  @!P0 STG.E.U8 desc[UR4][R12.64], R11 ;  /* 0x0000000b0c008986 */ /* 0x0001e2000c101104 */
[----:B---3--:R-:W-:Y:S02]  /*0590*/  @!P5 HADD2.F32 R21, -RZ, R21.H0_H0 ;  /* 0x20000015ff15d230 */ /* 0x008fe40000004100 */
[----:B------:R-:W-:-:S03]  /*05a0*/  @!P1 HADD2.F32 R24, -RZ, R24.H0_H0 ;  /* 0x20000018ff189230 */ /* 0x000fc60000004100 */
[----:B------:R-:W-:Y:S02]  /*05b0*/  @!P5 FSETP.NEU.FTZ.AND P6, PT, R21, RZ, PT ;  /* 0x000000ff1500d20b */ /* 0x000fe40003fdd000 */
[----:B------:R-:W-:Y:S02]  /*05c0*/  @!P1 FSETP.NEU.FTZ.AND P0, PT, R24, RZ, PT ;  /* 0x000000ff1800920b */ /* 0x000fe40003f1d000 */
[----:B------:R-:W-:Y:S02]  /*05d0*/  @!P5 SEL R4, RZ, 0x1, P6 ;  /* 0x00000001ff04d807 */ /* 0x000fe40003000000 */
[-C--:B------:R-:W-:Y:S02]  /*05e0*/  ISETP.GE.U32.AND P5, PT, R17, R2.reuse, PT ;  /* 0x000000021100720c */ /* 0x080fe40003fa6070 */
[----:B------:R-:W-:Y:S01]  /*05f0*/  ISETP.GE.U32.AND P6, PT, R15, R2, PT ;  /* 0x000000020f00720c */ /* 0x000fe20003fc6070 */
[----:B-----5:R-:W-:Y:S01]  /*0600*/  @!P3 HADD2.F32 R26, -RZ, R26.H0_H0 ;  /* 0x2000001aff1ab230 */ /* 0x020fe20000004100 */
[----:B------:R-:W-:-:S04]  /*0610*/  @!P1 SEL R5, RZ, 0x1, P0 ;  /* 0x00000001ff059807 */ /* 0x000fc80000000000 */
[----:B------:R-:W-:Y:S01]  /*0620*/  @!P3 FSETP.NEU.FTZ.AND P0, PT, R26, RZ, PT ;  /* 0x000000ff1a00b20b */ /* 0x000fe20003f1d000 */
[----:B------:R-:W-:-:S03]  /*0630*/  @!P2 HADD2.F32 R25, -RZ, R25.H0_H0 ;  /* 0x20000019ff19a230 */ /* 0x000fc60000004100 */
[----:B------:R-:W-:Y:S02]  /*0640*/  @!P3 SEL R7, RZ, 0x1, P0 ;  /* 0x00000001ff07b807 */ /* 0x000fe40000000000 */
[----:B------:R-:W-:Y:S02]  /*0650*/  ISETP.GE.U32.AND P3, PT, R3, R2, PT ;  /* 0x000000020300720c */ /* 0x000fe40003f66070 */
[----:B------:R-:W-:-:S04]  /*0660*/  @!P2 FSETP.NEU.FTZ.AND P1, PT, R25, RZ, PT ;  /* 0x000000ff1900a20b */ /* 0x000fc80003f3d000 */
[----:B------:R-:W-:Y:S01]  /*0670*/  @!P2 SEL R6, RZ, 0x1, P1 ;  /* 0x00000001ff06a807 */ /* 0x000fe20000800000 */
[----:B------:R-:W-:Y:S02]  /*0680*/  @!P6 HADD2.F32 R27, -RZ, R27.H0_H0 ;  /* 0x2000001bff1be230 */ /* 0x000fe40000004100 */
[----:B----4-:R-:W-:Y:S02]  /*0690*/  @!P5 HADD2.F32 R23, -RZ, R23.H0_H0 ;  /* 0x20000017ff17d230 */ /* 0x010fe40000004100 */
[----:B------:R-:W-:-:S03]  /*06a0*/  @!P4 HADD2.F32 R22, -RZ, R22.H0_H0 ;  /* 0x20000016ff16c230 */ /* 0x000fc60000004100 */
        /* <DEDUP_REMOVED lines=21> */
.L_x_17492:
        /* <DEDUP_REMOVED lines=8> */
.L_x_17493:
        /* <DEDUP_REMOVED lines=8> */
.L_x_17494:
        /* <DEDUP_REMOVED lines=9> */
.L_x_17495:
[----:B------:R-:W-:Y:S05]  /*0990*/  BSYNC.RELIABLE B1 ;  /* 0x0000000000017941 */ /* 0x000fea0003800100 */
.L_x_17491:
[----:B------:R-:W-:-:S13]  /*09a0*/  ISETP.GE.U32.AND P0, PT, R3, R2, PT ;  /* 0x000000020300720c */ /* 0x000fda0003f06070 */
[----:B--2---:R-:W2:Y:S01]  /*09b0*/  @!P0 LDC.64 R6, c[0x0][0x388] ;  /* 0x0000e200ff068b82 */ /* 0x004ea20000000a00 */
[----:B-1----:R-:W-:Y:S02]  /*09c0*/  @!P0 IMAD.IADD R5, R0, 0x1, R3 ;  /* 0x0000000100058824 */ /* 0x002fe400078e0203 */
[----:B------:R-:W-:-:S03]  /*09d0*/  @!P0 VIADD R3, R3, 0x80 ;  /* 0x0000008003038836 */ /* 0x000fc60000000000 */
[----:B--2---:R-:W-:-:S05]  /*09e0*/  @!P0 IADD3 R4, P1, PT, R5, R6, RZ ;  /* 0x0000000605048210 */ /* 0x004fca0007f3e0ff */
[----:B------:R-:W-:-:S05]  /*09f0*/  @!P0 IMAD.X R5, RZ, RZ, R7, P1 ;  /* 0x000000ffff058224 */ /* 0x000fca00008e0607 */
[----:B------:R2:W-:Y:S03]  /*0a00*/  @!P0 STG.E.U8 desc[UR4][R4.64], R9 ;  /* 0x0000000904008986 */ /* 0x0005e6000c101104 */
.L_x_17496:
[----:B------:R-:W-:Y:S05]  /*0a10*/  BSYNC.RECONVERGENT B0 ;  /* 0x0000000000007941 */ /* 0x000fea0003800200 */
.L_x_17490:
        /* <DEDUP_REMOVED lines=9> */
.L_x_17489:
        /* <DEDUP_REMOVED lines=13> */
[----:B------:R-:W-:-:S03]  /*0b80*/  HADD2.F32 R6, -RZ, R6.H1_H1 ;  /* 0x30000006ff067230 */ /* 0x000fc60000004100 */
[----:B------:R-:W-:Y:S01]  /*0b90*/  FSETP.NEU.FTZ.AND P6, PT, R0, RZ, PT ;  /* 0x000000ff0000720b */ /* 0x000fe20003fdd000 */
[--C-:B----4-:R-:W-:Y:S02]  /*0ba0*/  HADD2.F32 R0, -RZ, R8.reuse.H0_H0 ;  /* 0x20000008ff007230 */ /* 0x110fe40000004100 */
[--C-:B-----5:R-:W-:Y:S02]  /*0bb0*/  HADD2.F32 R10, -RZ, R7.reuse.H0_H0 ;  /* 0x20000007ff0a7230 */ /* 0x120fe40000004100 */
[----:B------:R-:W-:Y:S02]  /*0bc0*/  HADD2.F32 R7, -RZ, R7.H1_H1 ;  /* 0x30000007ff077230 */ /* 0x000fe40000004100 */
[--C-:B------:R-:W-:Y:S02]  /*0bd0*/  HADD2.F32 R4, -RZ, R9.reuse.H0_H0 ;  /* 0x20000009ff047230 */ /* 0x100fe40000004100 */
[----:B------:R-:W-:Y:S02]  /*0be0*/  HADD2.F32 R8, -RZ, R8.H1_H1 ;  /* 0x30000008ff087230 */ /* 0x000fe40000004100 */
[----:B------:R-:W-:Y:S01]  /*0bf0*/  HADD2.F32 R9, -RZ, R9.H1_H1 ;  /* 0x30000009ff097230 */ /* 0x000fe20000004100 */
[----:B------:R-:W-:-:S02]  /*0c00*/  FSETP.NEU.FTZ.AND P2, PT, R0, RZ, PT ;  /* 0x000000ff0000720b */ /* 0x000fc40003f5d000 */
[----:B------:R-:W-:Y:S02]  /*0c10*/  SEL R0, RZ, 0x1, P6 ;  /* 0x00000001ff007807 */ /* 0x000fe40003000000 */
[----:B------:R-:W-:Y:S02]  /*0c20*/  FSETP.NEU.FTZ.AND P5, PT, R6, RZ, PT ;  /* 0x000000ff0600720b */ /* 0x000fe40003fbd000 */
[----:B------:R-:W-:Y:S02]  /*0c30*/  FSETP.NEU.FTZ.AND P4, PT, R10, RZ, PT ;  /* 0x000000ff0a00720b */ /* 0x000fe40003f9d000 */
[----:B------:R-:W-:Y:S02]  /*0c40*/  FSETP.NEU.FTZ.AND P3, PT, R7, RZ, PT ;  /* 0x000000ff0700720b */ /* 0x000fe40003f7d000 */
[----:B------:R-:W-:Y:S02]  /*0c50*/  FSETP.NEU.FTZ.AND P1, PT, R8, RZ, PT ;  /* 0x000000ff0800720b */ /* 0x000fe40003f3d000 */
[----:B------:R-:W-:-:S02]  /*0c60*/  FSETP.NEU.FTZ.AND P0, PT, R4, RZ, PT ;  /* 0x000000ff0400720b */ /* 0x000fc40003f1d000 */
[----:B------:R-:W-:Y:S02]  /*0c70*/  FSETP.NEU.FTZ.AND P6, PT, R9, RZ, PT ;  /* 0x000000ff0900720b */ /* 0x000fe40003fdd000 */
        /* <DEDUP_REMOVED lines=16> */
.L_x_17497:
        /* <DEDUP_REMOVED lines=16> */
.L_x_23423:


//--------------------- .text._ZN2at6native29vectorized_elementwise_kernelILi4EZZZNS0_23logical_not_kernel_cudaERNS_18TensorIteratorBaseEENKUlvE0_clEvENKUlvE9_clEvEUlN3c104HalfEE_St5arrayIPcLm2EEEEviT0_T1_ --------------------------
	.section	.text._ZN2at6native29vectorized_elementwise_kernelILi4EZZZNS0_23logical_not_kernel_cudaERNS_18TensorIteratorBaseEENKUlvE0_clEvENKUlvE9_clEvEUlN3c104HalfEE_St5arrayIPcLm2EEEEviT0_T1_,"ax",@progbits
	.align	128
        .global         _ZN2at6native29vectorized_elementwise_kernelILi4EZZZNS0_23logical_not_kernel_cudaERNS_18TensorIteratorBaseEENKUlvE0_clEvENKUlvE9_clEvEUlN3c104HalfEE_St5arrayIPcLm2EEEEviT0_T1_
        .type           _ZN2at6native29vectorized_elementwise_kernelILi4EZZZNS0_23logical_not_kernel_cudaERNS_18TensorIteratorBaseEENKUlvE0_clEvENKUlvE9_clEvEUlN3c104HalfEE_St5arrayIPcLm2EEEEviT0_T1_,@function
        .size           _ZN2at6native29vectorized_elementwise_kernelILi4EZZZNS0_23logical_not_kernel_cudaERNS_18TensorIteratorBaseEENKUlvE0_clEvENKUlvE9_clEvEUlN3c104HalfEE_St5arrayIPcLm2EEEEviT0_T1_,(.L_x_23424 - _ZN2at6native29vectorized_elementwise_kernelILi4EZZZNS0_23logical_not_kernel_cudaERNS_18TensorIteratorBaseEENKUlvE0_clEvENKUlvE9_clEvEUlN3c104HalfEE_St5arrayIPcLm2EEEEviT0_T1_)
        .other          _ZN2at6native29vectorized_elementwise_kernelILi4EZZZNS0_23logical_not_kernel_cudaERNS_18TensorIteratorBaseEENKUlvE0_clEvENKUlvE9_clEvEUlN3c104HalfEE_St5arrayIPcLm2EEEEviT0_T1_,@"STO_CUDA_ENTRY STV_DEFAULT"
_ZN2at6native29vectorized_elementwise_kernelILi4EZZZNS0_23logical_not_kernel_cudaERNS_18TensorIteratorBaseEENKUlvE0_clEvENKUlvE9_clEvEUlN3c104HalfEE_St5arrayIPcLm2EEEEviT0_T1_:
.text._ZN2at6native29vectorized_elementwise_kernelILi4EZZZNS0_23logical_not_kernel_cudaERNS_18TensorIteratorBaseEENKUlvE0_clEvENKUlvE9_clEvEUlN3c104HalfEE_St5arrayIPcLm2EEEEviT0_T1_:
        /* <DEDUP_REMOVED lines=128> */
.L_x_17501:
        /* <DEDUP_REMOVED lines=8> */
.L_x_17502:
        /* <DEDUP_REMOVED lines=8> */
.L_x_17503:
        /* <DEDUP_REMOVED lines=9> */
.L_x_17504:
[----:B------:R-:W-:Y:S05]  /*0990*/  BSYNC.RELIABLE B1 ;  /* 0x0000000000017941 */ /* 0x000fea0003800100 */
.L_x_17500:
[----:B------:R-:W-:-:S13]  /*09a0*/  ISETP.GE.U32.AND P0, PT, R3, R2, PT ;  /* 0x000000020300720c */ /* 0x000fda0003f06070 */
[----:B--2---:R-:W2:Y:S01]  /*09b0*/  @!P0 LDC.64 R6, c[0x0][0x388] ;  /* 0x0000e200ff068b82 */ /* 0x004ea20000000a00 */
[----:B-1----:R-:W-:Y:S02]  /*09c0*/  @!P0 IMAD.IADD R5, R0, 0x1, R3 ;  /* 0x0000000100058824 */ /* 0x002fe400078e0203 */
[----:B------:R-:W-:-:S03]  /*09d0*/  @!P0 VIADD R3, R3, 0x80 ;  /* 0x0000008003038836 */ /* 0x000fc60000000000 */
[----:B--2---:R-:W-:-:S05]  /*09e0*/  @!P0 IADD3 R4, P1, PT, R5, R6, RZ ;  /* 0x0000000605048210 */ /* 0x004fca0007f3e0ff */
[----:B------:R-:W-:-:S05]  /*09f0*/  @!P0 IMAD.X R5, RZ, RZ, R7, P1 ;  /* 0x000000ffff058224 */ /* 0x000fca00008e0607 */
[----:B------:R2:W-:Y:S03]  /*0a00*/  @!P0 STG.E.U8 desc[UR4][R4.64], R9 ;  /* 0x0000000904008986 */ /* 0x0005e6000c101104 */
.L_x_17505:
[----:B------:R-:W-:Y:S05]  /*0a10*/  BSYNC.RECONVERGENT B0 ;  /* 0x0000000000007941 */ /* 0x000fea0003800200 */
.L_x_17499:
        /* <DEDUP_REMOVED lines=9> */
.L_x_17498:
[----:B------:R-:W0:Y:S01]  /*0ab0*/  S2R R5, SR_TID.X ;  /* 0x0000000000057919 */ /* 0x000e220000002100 */
[----:B------:R-:W1:Y:S01]  /*0ac0*/  LDC.64 R2, c[0x0][0x390] ;  /* 0x0000e400ff027b82 */ /* 0x000e620000000a00 */
[----:B------:R-:W2:Y:S01]  /*0ad0*/  LDCU.64 UR6, c[0x0][0x388] ;  /* 0x00007100ff0677ac */ /* 0x000ea20008000a00 */
[----:B-1----:R-:W-:-:S04]  /*0ae0*/  IMAD.WIDE.U32 R2, R0, 0x2, R2 ;  /* 0x0000000200027825 */ /* 0x002fc800078e0002 */
[----:B0-----:R-:W-:-:S05]  /*0af0*/  IMAD.WIDE.U32 R2, R5, 0x8, R2 ;  /* 0x0000000805027825 */ /* 0x001fca00078e0002 */
[----:B------:R-:W3:Y:S04]  /*0b00*/  LDG.E.64 R10, desc[UR4][R2.64] ;  /* 0x00000004020a7981 */ /* 0x000ee8000c1e1b00 */
[----:B------:R2:W4:Y:S02]  /*0b10*/  LDG.E.64 R12, desc[UR4][R2.64+0x400] ;  /* 0x00040004020c7981 */ /* 0x000524000c1e1b00 */
[----:B--2---:R-:W-:Y:S01]  /*0b20*/  IADD3 R2, P0, PT, R0, UR6, RZ ;  /* 0x0000000600027c10 */ /* 0x004fe2000ff1e0ff */
[--C-:B---3--:R-:W-:Y:S02]  /*0b30*/  HADD2.F32 R4, -RZ, R10.reuse.H0_H0 ;  /* 0x2000000aff047230 */ /* 0x108fe40000004100 */
[----:B------:R-:W-:Y:S02]  /*0b40*/  HADD2.F32 R6, -RZ, R10.H1_H1 ;  /* 0x3000000aff067230 */ /* 0x000fe40000004100 */
[----:B------:R-:W-:Y:S01]  /*0b50*/  HADD2.F32 R8, -RZ, R11.H1_H1 ;  /* 0x3000000bff087230 */ /* 0x000fe20000004100 */
[----:B------:R-:W-:Y:S01]  /*0b60*/  FSETP.NEU.FTZ.AND P3, PT, R4, RZ, PT ;  /* 0x000000ff0400720b */ /* 0x000fe20003f7d000 */
[--C-:B----4-:R-:W-:Y:S01]  /*0b70*/  HADD2.F32 R4, -RZ, R13.reuse.H0_H0 ;  /* 0x2000000dff047230 */ /* 0x110fe20000004100 */
[----:B------:R-:W-:Y:S01]  /*0b80*/  FSETP.NEU.FTZ.AND P4, PT, R6, RZ, PT ;  /* 0x000000ff0600720b */ /* 0x000fe20003f9d000 */
[----:B------:R-:W-:Y:S01]  /*0b90*/  HADD2.F32 R3, -RZ, R13.H1_H1 ;  /* 0x3000000dff037230 */ /* 0x000fe20000004100 */
[----:B------:R-:W-:Y:S01]  /*0ba0*/  FSETP.NEU.FTZ.AND P6, PT, R8, RZ, PT ;  /* 0x000000ff0800720b */ /* 0x000fe20003fdd000 */
[----:B------:R-:W-:Y:S01]  /*0bb0*/  HADD2.F32 R7, -RZ, R11.H0_H0 ;  /* 0x2000000bff077230 */ /* 0x000fe20000004100 */
[----:B------:R-:W-:Y:S01]  /*0bc0*/  FSETP.NEU.FTZ.AND P1, PT, R4, RZ, PT ;  /* 0x000000ff0400720b */ /* 0x000fe20003f3d000 */
[--C-:B------:R-:W-:Y:S01]  /*0bd0*/  HADD2.F32 R6, -RZ, R12.reuse.H0_H0 ;  /* 0x2000000cff067230 */ /* 0x100fe20000004100 */
[----:B------:R-:W-:Y:S01]  /*0be0*/  FSETP.NEU.FTZ.AND P2, PT, R3, RZ, PT ;  /* 0x000000ff0300720b */ /* 0x000fe20003f5d000 */
[----:B------:R-:W-:Y:S01]  /*0bf0*/  HADD2.F32 R0, -RZ, R12.H1_H1 ;  /* 0x3000000cff007230 */ /* 0x000fe20000004100 */
[----:B------:R-:W-:Y:S01]  /*0c00*/  SEL R4, RZ, 0x1, P6 ;  /* 0x00000001ff047807 */ /* 0x000fe20003000000 */
[----:B------:R-:W-:Y:S01]  /*0c10*/  IMAD.X R3, RZ, RZ, UR7, P0 ;  /* 0x00000007ff037e24 */ /* 0x000fe200080e06ff */
[----:B------:R-:W-:-:S02]  /*0c20*/  FSETP.NEU.FTZ.AND P5, PT, R7, RZ, PT ;  /* 0x000000ff0700720b */ /* 0x000fc40003fbd000 */
[----:B------:R-:W-:Y:S01]  /*0c30*/  FSETP.NEU.FTZ.AND P0, PT, R6, RZ, PT ;  /* 0x000000ff0600720b */ /* 0x000fe20003f1d000 */
[----:B------:R-:W-:Y:S01]  /*0c40*/  IMAD.WIDE.U32 R2, R5, 0x4, R2 ;  /* 0x0000000405027825 */ /* 0x000fe200078e0002 */
[----:B------:R-:W-:Y:S02]  /*0c50*/  FSETP.NEU.FTZ.AND P6, PT, R0, RZ, PT ;  /* 0x000000ff0000720b */ /* 0x000fe40003fdd000 */
[----:B------:R-:W-:Y:S02]  /*0c60*/  SEL R7, RZ, 0x1, P5 ;  /* 0x00000001ff077807 */ /* 0x000fe40002800000 */
[----:B------:R-:W-:Y:S02]  /*0c70*/  SEL R0, RZ, 0x1, P4 ;  /* 0x00000001ff007807 */ /* 0x000fe40002000000 */
[----:B------:R-:W-:Y:S02]  /*0c80*/  SEL R9, RZ, 0x1, P3 ;  /* 0x00000001ff097807 */ /* 0x000fe40001800000 */
[----:B------:R-:W-:-:S02]  /*0c90*/  SEL R6, RZ, 0x1, P2 ;  /* 0x00000001ff067807 */ /* 0x000fc40001000000 */
[----:B------:R-:W-:Y:S02]  /*0ca0*/  SEL R11, RZ, 0x1, P1 ;  /* 0x00000001ff0b7807 */ /* 0x000fe40000800000 */
[----:B------:R-:W-:Y:S02]  /*0cb0*/  SEL R8, RZ, 0x1, P6 ;  /* 0x00000001ff087807 */ /* 0x000fe40003000000 */
[----:B------:R-:W-:Y:S02]  /*0cc0*/  SEL R13, RZ, 0x1, P0 ;  /* 0x00000001ff0d7807 */ /* 0x000fe40000000000 */
        /* <DEDUP_REMOVED lines=9> */
.L_x_17506:
        /* <DEDUP_REMOVED lines=10> */
.L_x_23424:


//--------------------- .text._ZN2at6native29vectorized_elementwise_kernelILi8EZZZNS0_23logical_not_kernel_cudaERNS_18TensorIteratorBaseEENKUlvE0_clEvENKUlvE9_clEvEUlN3c104HalfEE_St5arrayIPcLm2EEEEviT0_T1_ --------------------------
	.section	.text._ZN2at6native29vectorized_elementwise_kernelILi8EZZZNS0_23logical_not_kernel_cudaERNS_18TensorIteratorBaseEENKUlvE0_clEvENKUlvE9_clEvEUlN3c104HalfEE_St5arrayIPcLm2EEEEviT0_T1_,"ax",@progbits
	.align	128
        .global         _ZN2at6native29vectorized_elementwise_kernelILi8EZZZNS0_23logical_not_kernel_cudaERNS_18TensorIteratorBaseEENKUlvE0_clEvENKUlvE9_clEvEUlN3c104HalfEE_St5arrayIPcLm2EEEEviT0_T1_
        .type           _ZN2at6native29vectorized_elementwise_kernelILi8EZZZNS0_23logical_not_kernel_cudaERNS_18TensorIteratorBaseEENKUlvE0_clEvENKUlvE9_clEvEUlN3c104HalfEE_St5arrayIPcLm2EEEEviT0_T1_,@function
        .size           _ZN2at6native29vectorized_elementwise_kernelILi8EZZZNS0_23logical_not_kernel_cudaERNS_18TensorIteratorBaseEENKUlvE0_clEvENKUlvE9_clEvEUlN3c104HalfEE_St5arrayIPcLm2EEEEviT0_T1_,(.L_x_23425 - _ZN2at6native29vectorized_elementwise_kernelILi8EZZZNS0_23logical_not_kernel_cudaERNS_18TensorIteratorBaseEENKUlvE0_clEvENKUlvE9_clEvEUlN3c104HalfEE_St5arrayIPcLm2EEEEviT0_T1_)
        .other          _ZN2at6native29vectorized_elementwise_kernelILi8EZZZNS0_23logical_not_kernel_cudaERNS_18TensorIteratorBaseEENKUlvE0_clEvENKUlvE9_clEvEUlN3c104HalfEE_St5arrayIPcLm2EEEEviT0_T1_,@"STO_CUDA_ENTRY STV_DEFAULT"
_ZN2at6native29vectorized_elementwise_kernelILi8EZZZNS0_23logical_not_kernel_cudaERNS_18TensorIteratorBaseEENKUlvE0_clEvENKUlvE9_clEvEUlN3c104HalfEE_St5arrayIPcLm2EEEEviT0_T1_:
.text._ZN2at6native29vectorized_elementwise_kernelILi8EZZZNS0_23logical_not_kernel_cudaERNS_18TensorIteratorBaseEENKUlvE0_clEvENKUlvE9_clEvEUlN3c104HalfEE_St5arrayIPcLm2EEEEviT0_T1_:
[----:B------:R-:W-:Y:S01]  /*0000*/  LDC R1, c[0x0][0x37c] ;  /* 0x0000df00ff017b82 */ /* 0x000fe20000000800 */
[----:B------:R-:W-:Y:S05]  /*0010*/  EXIT ;  /* 0x000000000000794d */ /* 0x000fea0003800000 */
.L_x_17507:
        /* <DEDUP_REMOVED lines=14> */
.L_x_23425:


//--------------------- .text._ZN2at6native18elementwise_kernelILi128ELi4EZNS0_15gpu_kernel_implIZZZNS0_23logical_not_kernel_cudaERNS_18TensorIteratorBaseEENKUlvE0_clEvENKUlvE8_clEvEUlbE_EEvS4_RKT_EUliE_EEviT1_ --------------------------
	.section	.text._ZN2at6native18elementwise_kernelILi128ELi4EZNS0_15gpu_kernel_implIZZZNS0_23logical_not_kernel_cudaERNS_18TensorIteratorBaseEENKUlvE0_clEvENKUlvE8_clEvEUlbE_EEvS4_RKT_EUliE_EEviT1_,"ax",@progbits
	.align	128
        .global         _ZN2at6native18elementwise_kernelILi128ELi4EZNS0_15gpu_kernel_implIZZZNS0_23logical_not_kernel_cudaERNS_18TensorIteratorBaseEENKUlvE0_clEvENKUlvE8_clEvEUlbE_EEvS4_RKT_EUliE_EEviT1_
        .type           _ZN2at6native18elementwise_kernelILi128ELi4EZNS0_15gpu_kernel_implIZZZNS0_23logical_not_kernel_cudaERNS_18TensorIteratorBaseEENKUlvE0_clEvENKUlvE8_clEvEUlbE_EEvS4_RKT_EUliE_EEviT1_,@function
        .size           _ZN2at6native18elementwise_kernelILi128ELi4EZNS0_15gpu_kernel_implIZZZNS0_23logical_not_kernel_cudaERNS_18TensorIteratorBaseEENKUlvE0_clEvENKUlvE8_clEvEUlbE_EEvS4_RKT_EUliE_EEviT1_,(.L_x_23426 - _ZN2at6native18elementwise_kernelILi128ELi4EZNS0_15gpu_kernel_implIZZZNS0_23logical_not_kernel_cudaERNS_18TensorIteratorBaseEENKUlvE0_clEvENKUlvE8_clEvEUlbE_EEvS4_RKT_EUliE_EEviT1_)
        .other          _ZN2at6native18elementwise_kernelILi128ELi4EZNS0_15gpu_kernel_implIZZZNS0_23logical_not_kernel_cudaERNS_18TensorIteratorBaseEENKUlvE0_clEvENKUlvE8_clEvEUlbE_EEvS4_RKT_EUliE_EEviT1_,@"STO_CUDA_ENTRY STV_DEFAULT"
_ZN2at6native18elementwise_kernelILi128ELi4EZNS0_15gpu_kernel_implIZZZNS0_23logical_not_kernel_cudaERNS_18TensorIteratorBaseEENKUlvE0_clEvENKUlvE8_clEvEUlbE_EEvS4_RKT_EUliE_EEviT1_:
.text._ZN2at6native18elementwise_kernelILi128ELi4EZNS0_15gpu_kernel_implIZZZNS0_23logical_not_kernel_cudaERNS_18TensorIteratorBaseEENKUlvE0_clEvENKUlvE8_clEvEUlbE_EEvS4_RKT_EUliE_EEviT1_:
        /* <DEDUP_REMOVED lines=319> */
.L_x_17510:
        /* <DEDUP_REMOVED lines=18> */
.L_x_17515:
[----:B------:R-:W2:Y:S02]  /*1510*/  LDG.E.U8 R2, desc[UR36][R2.64] ;  /* 0x0000002402027981 */ /* 0x000ea4000c1e1100 */
[----:B--2---:R-:W-:Y:S01]  /*1520*/  ISETP.NE.AND P0, PT, R2, RZ, PT ;  /* 0x000000ff0200720c */ /* 0x004fe20003f05270 */
[----:B------:R-:W-:-:S12]  /*1530*/  BRA `(.L_x_17517) ;  /* 0x0000000800407947 */ /* 0x000fd80003800000 */
.L_x_17514:
        /* <DEDUP_REMOVED lines=10> */
.L_x_17519:
[----:B------:R-:W2:Y:S02]  /*15e0*/  LDG.E R2, desc[UR36][R2.64] ;  /* 0x0000002402027981 */ /* 0x000ea4000c1e1900 */
[----:B--2---:R-:W-:Y:S01]  /*15f0*/  ISETP.NE.AND P0, PT, R2, RZ, PT ;  /* 0x000000ff0200720c */ /* 0x004fe20003f05270 */
[----:B------:R-:W-:-:S12]  /*1600*/  BRA `(.L_x_17517) ;  /* 0x00000008000c7947 */ /* 0x000fd80003800000 */
.L_x_17518:
[----:B------:R-:W2:Y:S02]  /*1610*/  LDG.E.U16 R2, desc[UR36][R2.64] ;  /* 0x0000002402027981 */ /* 0x000ea4000c1e1500 */
[----:B--2---:R-:W-:Y:S01]  /*1620*/  ISETP.NE.AND P0, PT, R2, RZ, PT ;  /* 0x000000ff0200720c */ /* 0x004fe20003f05270 */
[----:B------:R-:W-:-:S12]  /*1630*/  BRA `(.L_x_17517) ;  /* 0x0000000800007947 */ /* 0x000fd80003800000 */
.L_x_17513:
        /* <DEDUP_REMOVED lines=9> */
.L_x_17521:
[----:B------:R-:W2:Y:S02]  /*16d0*/  LDG.E.U16 R0, desc[UR36][R2.64] ;  /* 0x0000002402007981 */ /* 0x000ea4000c1e1500 */
[----:B--2---:R-:W-:-:S05]  /*16e0*/  HADD2.F32 R0, -RZ, R0.H0_H0 ;  /* 0x20000000ff007230 */ /* 0x004fca0000004100 */
[----:B------:R-:W-:Y:S01]  /*16f0*/  FSETP.NEU.FTZ.AND P0, PT, R0, RZ, PT ;  /* 0x000000ff0000720b */ /* 0x000fe20003f1d000 */
[----:B------:R-:W-:-:S12]  /*1700*/  BRA `(.L_x_17517) ;  /* 0x0000000400cc7947 */ /* 0x000fd80003800000 */
.L_x_17520:
        /* <DEDUP_REMOVED lines=11> */
.L_x_17523:
        /* <DEDUP_REMOVED lines=8> */
.L_x_17522:
[----:B------:R-:W2:Y:S02]  /*1840*/  LDG.E.64 R2, desc[UR36][R2.64] ;  /* 0x0000002402027981 */ /* 0x000ea4000c1e1b00 */
[----:B--2---:R1:W2:Y:S02]  /*1850*/  DSETP.NEU.AND P0, PT, R2, RZ, PT ;  /* 0x000000ff0200722a */ /* 0x0042a40003f0d000 */
[----:B--2---:R-:W-:Y:S05]  /*1860*/  BRA `(.L_x_17517) ;  /* 0x0000000400747947 */ /* 0x004fea0003800000 */
.L_x_17512:
        /* <DEDUP_REMOVED lines=11> */
.L_x_17526:
        /* <DEDUP_REMOVED lines=8> */
.L_x_17525:
        /* <DEDUP_REMOVED lines=9> */
.L_x_17528:
        /* <DEDUP_REMOVED lines=11> */
.L_x_17527:
[----:B------:R-:W2:Y:S02]  /*1ae0*/  LDG.E.U16 R0, desc[UR36][R2.64] ;  /* 0x0000002402007981 */ /* 0x000ea4000c1e1500 */
[----:B--2---:R-:W-:-:S05]  /*1af0*/  IMAD.U32 R0, R0, 0x10000, RZ ;  /* 0x0001000000007824 */ /* 0x004fca00078e00ff */
[----:B------:R-:W-:Y:S01]  /*1b00*/  FSETP.NEU.FTZ.AND P0, PT, R0, RZ, PT ;  /* 0x000000ff0000720b */ /* 0x000fe20003f1d000 */
[----:B------:R-:W-:-:S12]  /*1b10*/  BRA `(.L_x_17517) ;  /* 0x0000000000c87947 */ /* 0x000fd80003800000 */
.L_x_17524:
        /* <DEDUP_REMOVED lines=11> */
.L_x_17531:
[----:B------:R-:W2:Y:S02]  /*1bd0*/  LDG.E.U8 R2, desc[UR36][R2.64] ;  /* 0x0000002402027981 */ /* 0x000ea4000c1e1100 */
[----:B--2---:R-:W-:Y:S01]  /*1be0*/  ISETP.NE.AND P0, PT, R2, RZ, PT ;  /* 0x000000ff0200720c */ /* 0x004fe20003f05270 */
[----:B------:R-:W-:-:S12]  /*1bf0*/  BRA `(.L_x_17517) ;  /* 0x0000000000907947 */ /* 0x000fd80003800000 */
.L_x_17530:
[----:B------:R-:W2:Y:S02]  /*1c00*/  LDG.E.U8 R2, desc[UR36][R2.64] ;  /* 0x0000002402027981 */ /* 0x000ea4000c1e1100 */
[----:B--2---:R-:W-:Y:S01]  /*1c10*/  ISETP.NE.AND P0, PT, R2, RZ, PT ;  /* 0x000000ff0200720c */ /* 0x004fe20003f05270 */
[----:B------:R-:W-:-:S12]  /*1c20*/  BRA `(.L_x_17517) ;  /* 0x0000000000847947 */ /* 0x000fd80003800000 */
.L_x_17529:
[----:B------:R-:W-:-:S09]  /*1c30*/  UISETP.NE.AND UP0, UPT, UR4, 0x1c, UPT ;  /* 0x0000001c0400788c */ /* 0x000fd2000bf05270 */
[----:B------:R-:W-:Y:S05]  /*1c40*/  BRA.U !UP0, `(.L_x_17532) ;  /* 0x0000000108747547 */ /* 0x000fea000b800000 */
[----:B------:R-:W-:-:S09]  /*1c50*/  UISETP.NE.AND UP0, UPT, UR4, 0x1d, UPT ;  /* 0x0000001d0400788c */ /* 0x000fd2000bf05270 */
[----:B------:R-:W-:Y:S05]  /*1c60*/  BRA.U !UP0, `(.L_x_17533) ;  /* 0x00000001085c7547 */ /* 0x000fea000b800000 */
[----:B------:R-:W-:-:S09]  /*1c70*/  UISETP.NE.AND UP0, UPT, UR4, 0x2c, UPT ;  /* 0x0000002c0400788c */ /* 0x000fd2000bf05270 */
[----:B------:R-:W-:Y:S05]  /*1c80*/  BRA.U !UP0, `(.L_x_17534) ;  /* 0x0000000108487547 */ /* 0x000fea000b800000 */
.L_x_17516:
        /* <DEDUP_REMOVED lines=16> */
.L_x_17535:
[----:B------:R-:W-:Y:S01]  /*1d90*/  PLOP3.LUT P0, PT, PT, PT, PT, 0x8, 0x80 ;  /* 0x000000000080781c */ /* 0x000fe20003f0e170 */
[----:B------:R-:W-:-:S12]  /*1da0*/  BRA `(.L_x_17517) ;  /* 0x0000000000247947 */ /* 0x000fd80003800000 */
.L_x_17534:
[----:B------:R-:W2:Y:S02]  /*1db0*/  LDG.E.U8 R2, desc[UR36][R2.64] ;  /* 0x0000002402027981 */ /* 0x000ea4000c1e1100 */
[----:B--2---:R-:W-:Y:S01]  /*1dc0*/  ISETP.NE.AND P0, PT, R2, RZ, PT ;  /* 0x000000ff0200720c */ /* 0x004fe20003f05270 */
[----:B------:R-:W-:-:S12]  /*1dd0*/  BRA `(.L_x_17517) ;  /* 0x0000000000187947 */ /* 0x000fd80003800000 */
.L_x_17533:
[----:B------:R-:W2:Y:S02]  /*1de0*/  LDG.E.64 R2, desc[UR36][R2.64] ;  /* 0x0000002402027981 */ /* 0x000ea4000c1e1b00 */
[----:B--2---:R-:W-:-:S04]  /*1df0*/  ISETP.NE.U32.AND P0, PT, R2, RZ, PT ;  /* 0x000000ff0200720c */ /* 0x004fc80003f05070 */
[----:B------:R-:W-:Y:S01]  /*1e00*/  ISETP.NE.AND.EX P0, PT, R3, RZ, PT, P0 ;  /* 0x000000ff0300720c */ /* 0x000fe20003f05300 */
[----:B------:R-:W-:-:S12]  /*1e10*/  BRA `(.L_x_17517) ;  /* 0x0000000000087947 */ /* 0x000fd80003800000 */
.L_x_17532:
[----:B------:R-:W2:Y:S02]  /*1e20*/  LDG.E R2, desc[UR36][R2.64] ;  /* 0x0000002402027981 */ /* 0x000ea4000c1e1900 */
[----:B--2---:R-:W-:-:S13]  /*1e30*/  ISETP.NE.AND P0, PT, R2, RZ, PT ;  /* 0x000000ff0200720c */ /* 0x004fda0003f05270 */
.L_x_17517:
[----:B------:R-:W-:Y:S05]  /*1e40*/  BSYNC.RECONVERGENT B6 ;  /* 0x0000000000067941 */ /* 0x000fea0003800200 */
.L_x_17511:
[----:B------:R-:W1:Y:S01]  /*1e50*/  LDCU.64 UR6, c[0x0][0x580] ;  /* 0x0000b000ff0677ac */ /* 0x000e620008000a00 */
[----:B------:R-:W-:Y:S01]  /*1e60*/  BSSY.RECONVERGENT B6, `(.L_x_17536) ;  /* 0x00000d3000067945 */ /* 0x000fe20003800200 */
[----:B0-----:R-:W-:Y:S01]  /*1e70*/  SEL R4, RZ, 0x1, P0 ;  /* 0x00000001ff047807 */ /* 0x001fe20000000000 */
        /* <DEDUP_REMOVED lines=15> */
.L_x_17540:
[----:B------:R0:W-:Y:S01]  /*1f70*/  STG.E.U8 desc[UR36][R2.64], R4 ;  /* 0x0000000402007986 */ /* 0x0001e2000c101124 */
[----:B------:R-:W-:Y:S05]  /*1f80*/  BRA `(.L_x_17542) ;  /* 0x0000000c00007947 */ /* 0x000fea0003800000 */
.L_x_17539:
        /* <DEDUP_REMOVED lines=9> */
.L_x_17544:
[----:B------:R0:W-:Y:S01]  /*2020*/  STG.E desc[UR36][R2.64], R4 ;  /* 0x0000000402007986 */ /* 0x0001e2000c101924 */
[----:B------:R-:W-:Y:S05]  /*2030*/  BRA `(.L_x_17542) ;  /* 0x0000000800d47947 */ /* 0x000fea0003800000 */
.L_x_17543:
[----:B------:R0:W-:Y:S01]  /*2040*/  STG.E.U16 desc[UR36][R2.64], R4 ;  /* 0x0000000402007986 */ /* 0x0001e2000c101524 */
[----:B------:R-:W-:Y:S05]  /*2050*/  BRA `(.L_x_17542) ;  /* 0x0000000800cc7947 */ /* 0x000fea0003800000 */
.L_x_17538:
        /* <DEDUP_REMOVED lines=9> */
.L_x_17546:
[----:B------:R-:W-:-:S04]  /*20f0*/  I2FP.F32.U32 R0, R4 ;  /* 0x0000000400007245 */ /* 0x000fc80000201000 */
[----:B------:R-:W-:-:S05]  /*2100*/  F2FP.F16.F32.PACK_AB R0, RZ, R0 ;  /* 0x00000000ff00723e */ /* 0x000fca00000000ff */
[----:B------:R0:W-:Y:S01]  /*2110*/  STG.E.U16 desc[UR36][R2.64], R0 ;  /* 0x0000000002007986 */ /* 0x0001e2000c101524 */
[----:B------:R-:W-:Y:S05]  /*2120*/  BRA `(.L_x_17542) ;  /* 0x0000000800987947 */ /* 0x000fea0003800000 */
.L_x_17545:
        /* <DEDUP_REMOVED lines=10> */
.L_x_17548:
[----:B------:R-:W-:-:S04]  /*21d0*/  I2FP.F32.U32 R4, R4 ;  /* 0x0000000400047245 */ /* 0x000fc80000201000 */
[----:B------:R-:W-:-:S04]  /*21e0*/  F2FP.F16.F32.PACK_AB R5, RZ, R4 ;  /* 0x00000004ff05723e */ /* 0x000fc800000000ff */
[----:B------:R-:W-:-:S05]  /*21f0*/  PRMT R5, R5, 0x5410, RZ ;  /* 0x0000541005057816 */ /* 0x000fca00000000ff */
[----:B------:R0:W-:Y:S01]  /*2200*/  STG.E desc[UR36][R2.64], R5 ;  /* 0x0000000502007986 */ /* 0x0001e2000c101924 */
[----:B------:R-:W-:Y:S05]  /*2210*/  BRA `(.L_x_17542) ;  /* 0x00000008005c7947 */ /* 0x000fea0003800000 */
.L_x_17547:
[----:B------:R-:W0:Y:S02]  /*2220*/  I2F.F64.U32 R4, R4 ;  /* 0x0000000400047312 */ /* 0x000e240000201800 */
[----:B0-----:R0:W-:Y:S01]  /*2230*/  STG.E.64 desc[UR36][R2.64], R4 ;  /* 0x0000000402007986 */ /* 0x0011e2000c101b24 */
[----:B------:R-:W-:Y:S05]  /*2240*/  BRA `(.L_x_17542) ;  /* 0x0000000800507947 */ /* 0x000fea0003800000 */
.L_x_17537:
        /* <DEDUP_REMOVED lines=10> */
.L_x_17551:
[----:B------:R-:W-:Y:S01]  /*22f0*/  CS2R R6, SRZ ;  /* 0x0000000000067805 */ /* 0x000fe2000001ff00 */
[----:B------:R-:W0:Y:S04]  /*2300*/  I2F.F64.U32 R4, R4 ;  /* 0x0000000400047312 */ /* 0x000e280000201800 */
[----:B0-----:R0:W-:Y:S01]  /*2310*/  STG.E.128 desc[UR36][R2.64], R4 ;  /* 0x0000000402007986 */ /* 0x0011e2000c101d24 */
[----:B------:R-:W-:Y:S05]  /*2320*/  BRA `(.L_x_17542) ;  /* 0x0000000800187947 */ /* 0x000fea0003800000 */
.L_x_17550:
        /* <DEDUP_REMOVED lines=17> */
.L_x_17555:
[----:B------:R-:W-:Y:S05]  /*2440*/  BSYNC.RECONVERGENT B0 ;  /* 0x0000000000007941 */ /* 0x000fea0003800200 */
.L_x_17554:
[----:B------:R0:W-:Y:S01]  /*2450*/  STG.E.U8 desc[UR36][R2.64], R5 ;  /* 0x0000000502007986 */ /* 0x0001e2000c101124 */
[----:B------:R-:W-:Y:S05]  /*2460*/  BRA `(.L_x_17542) ;  /* 0x0000000400c87947 */ /* 0x000fea0003800000 */
.L_x_17553:
        /* <DEDUP_REMOVED lines=16> */
.L_x_17552:
[----:B------:R-:W-:-:S04]  /*2570*/  I2FP.F32.U32 R0, R4 ;  /* 0x0000000400007245 */ /* 0x000fc80000201000 */
[----:B------:R-:W-:-:S05]  /*2580*/  F2FP.BF16.F32.PACK_AB R0, RZ, R0 ;  /* 0x00000000ff00723e */ /* 0x000fca00000010ff */
[----:B------:R0:W-:Y:S01]  /*2590*/  STG.E.U16 desc[UR36][R2.64], R0 ;  /* 0x0000000002007986 */ /* 0x0001e2000c101524 */
[----:B------:R-:W-:Y:S05]  /*25a0*/  BRA `(.L_x_17542) ;  /* 0x0000000400787947 */ /* 0x000fea0003800000 */
.L_x_17549:
        /* <DEDUP_REMOVED lines=10> */
.L_x_17558:
        /* <DEDUP_REMOVED lines=12> */
.L_x_17561:
[----:B------:R-:W-:-:S04]  /*2710*/  SHF.R.U32.HI R0, RZ, 0x14, R5 ;  /* 0x00000014ff007819 */ /* 0x000fc80000011605 */
[----:B------:R-:W-:-:S04]  /*2720*/  LOP3.LUT R0, R0, 0x1, RZ, 0xc0, !PT ;  /* 0x0000000100007812 */ /* 0x000fc800078ec0ff */
[----:B------:R-:W-:-:S04]  /*2730*/  IADD3 R0, PT, PT, R5, 0x487ffff, R0 ;  /* 0x0487ffff05007810 */ /* 0x000fc80007ffe000 */
[----:B------:R-:W-:-:S04]  /*2740*/  SHF.R.U32.HI R0, RZ, 0x14, R0 ;  /* 0x00000014ff007819 */ /* 0x000fc80000011600 */
[----:B------:R-:W-:-:S07]  /*2750*/  LOP3.LUT R4, R0, 0xff, RZ, 0xc0, !PT ;  /* 0x000000ff00047812 */ /* 0x000fce00078ec0ff */
.L_x_17562:
[----:B------:R-:W-:-:S07]  /*2760*/  PRMT R0, R4, 0x7610, R0 ;  /* 0x0000761004007816 */ /* 0x000fce0000000000 */
.L_x_17560:
[----:B------:R-:W-:Y:S05]  /*2770*/  BSYNC.RECONVERGENT B0 ;  /* 0x0000000000007941 */ /* 0x000fea0003800200 */
.L_x_17559:
[----:B------:R1:W-:Y:S01]  /*2780*/  STG.E.U8 desc[UR36][R2.64], R0 ;  /* 0x0000000002007986 */ /* 0x0003e2000c101124 */
[----:B------:R-:W-:Y:S05]  /*2790*/  BRA `(.L_x_17542) ;  /* 0x0000000000fc7947 */ /* 0x000fea0003800000 */
.L_x_17557:
        /* <DEDUP_REMOVED lines=12> */
.L_x_17565:
[----:B------:R-:W-:-:S04]  /*2860*/  SHF.R.U32.HI R0, RZ, 0x15, R5 ;  /* 0x00000015ff007819 */ /* 0x000fc80000011605 */
[----:B------:R-:W-:-:S04]  /*2870*/  LOP3.LUT R0, R0, 0x1, RZ, 0xc0, !PT ;  /* 0x0000000100007812 */ /* 0x000fc800078ec0ff */
[----:B------:R-:W-:-:S04]  /*2880*/  IADD3 R0, PT, PT, R5, 0x88fffff, R0 ;  /* 0x088fffff05007810 */ /* 0x000fc80007ffe000 */
[----:B------:R-:W-:-:S04]  /*2890*/  SHF.R.U32.HI R0, RZ, 0x15, R0 ;  /* 0x00000015ff007819 */ /* 0x000fc80000011600 */
[----:B------:R-:W-:-:S07]  /*28a0*/  LOP3.LUT R4, R0, 0xff, RZ, 0xc0, !PT ;  /* 0x000000ff00047812 */ /* 0x000fce00078ec0ff */
.L_x_17566:
[----:B------:R-:W-:-:S07]  /*28b0*/  PRMT R0, R4, 0x7610, R0 ;  /* 0x0000761004007816 */ /* 0x000fce0000000000 */
.L_x_17564:
[----:B------:R-:W-:Y:S05]  /*28c0*/  BSYNC.RECONVERGENT B0 ;  /* 0x0000000000007941 */ /* 0x000fea0003800200 */
.L_x_17563:
[----:B------:R0:W-:Y:S01]  /*28d0*/  STG.E.U8 desc[UR36][R2.64], R0 ;  /* 0x0000000002007986 */ /* 0x0001e2000c101124 */
[----:B------:R-:W-:Y:S05]  /*28e0*/  BRA `(.L_x_17542) ;  /* 0x0000000000a87947 */ /* 0x000fea0003800000 */
.L_x_17556:
[----:B------:R-:W-:-:S09]  /*28f0*/  UISETP.NE.AND UP0, UPT, UR4, 0x1c, UPT ;  /* 0x0000001c0400788c */ /* 0x000fd2000bf05270 */
[----:B------:R-:W-:Y:S05]  /*2900*/  BRA.U !UP0, `(.L_x_17567) ;  /* 0x00000001089c7547 */ /* 0x000fea000b800000 */
[----:B------:R-:W-:-:S09]  /*2910*/  UISETP.NE.AND UP0, UPT, UR4, 0x1d, UPT ;  /* 0x0000001d0400788c */ /* 0x000fd2000bf05270 */
[----:B------:R-:W-:Y:S05]  /*2920*/  BRA.U !UP0, `(.L_x_17568) ;  /* 0x0000000108887547 */ /* 0x000fea000b800000 */
[----:B------:R-:W-:-:S09]  /*2930*/  UISETP.NE.AND UP0, UPT, UR4, 0x2c, UPT ;  /* 0x0000002c0400788c */ /* 0x000fd2000bf05270 */
[----:B------:R-:W-:Y:S05]  /*2940*/  BRA.U !UP0, `(.L_x_17569) ;  /* 0x0000000108447547 */ /* 0x000fea000b800000 */
.L_x_17541:
        /* <DEDUP_REMOVED lines=16> */
.L_x_17570:
[----:B------:R-:W-:Y:S05]  /*2a50*/  BRA `(.L_x_17542) ;  /* 0x00000000004c7947 */ /* 0x000fea0003800000 */
.L_x_17569:
        /* <DEDUP_REMOVED lines=15> */
.L_x_17568:
[----:B------:R-:W-:-:S05]  /*2b50*/  IMAD.MOV.U32 R5, RZ, RZ, RZ ;  /* 0x000000ffff057224 */ /* 0x000fca00078e00ff */
[----:B------:R0:W-:Y:S01]  /*2b60*/  STG.E.64 desc[UR36][R2.64], R4 ;  /* 0x0000000402007986 */ /* 0x0001e2000c101b24 */
[----:B------:R-:W-:Y:S05]  /*2b70*/  BRA `(.L_x_17542) ;  /* 0x0000000000047947 */ /* 0x000fea0003800000 */
.L_x_17567:
[----:B------:R3:W-:Y:S02]  /*2b80*/  STG.E desc[UR36][R2.64], R4 ;  /* 0x0000000402007986 */ /* 0x0007e4000c101924 */
.L_x_17542:
[----:B------:R-:W-:Y:S05]  /*2b90*/  BSYNC.RECONVERGENT B6 ;  /* 0x0000000000067941 */ /* 0x000fea0003800200 */
.L_x_17536:
[----:B------:R-:W-:-:S07]  /*2ba0*/  IADD3 R17, PT, PT, R17, 0x80, RZ ;  /* 0x0000008011117810 */ /* 0x000fce0007ffe0ff */
.L_x_17509:
[----:B------:R-:W-:Y:S05]  /*2bb0*/  BSYNC.RECONVERGENT B7 ;  /* 0x0000000000077941 */ /* 0x000fea0003800200 */
.L_x_17508:
        /* <DEDUP_REMOVED lines=307> */
.L_x_17573:
        /* <DEDUP_REMOVED lines=18> */
.L_x_17578:
[----:B------:R-:W2:Y:S02]  /*4010*/  LDG.E.U8 R2, desc[UR36][R2.64] ;  /* 0x0000002402027981 */ /* 0x000ea4000c1e1100 */
[----:B--2---:R-:W-:Y:S01]  /*4020*/  ISETP.NE.AND P0, PT, R2, RZ, PT ;  /* 0x000000ff0200720c */ /* 0x004fe20003f05270 */
[----:B------:R-:W-:-:S12]  /*4030*/  BRA `(.L_x_17580) ;  /* 0x0000000800407947 */ /* 0x000fd80003800000 */
.L_x_17577:
        /* <DEDUP_REMOVED lines=10> */
.L_x_17582:
[----:B------:R-:W2:Y:S02]  /*40e0*/  LDG.E R2, desc[UR36][R2.64] ;  /* 0x0000002402027981 */ /* 0x000ea4000c1e1900 */
[----:B--2---:R-:W-:Y:S01]  /*40f0*/  ISETP.NE.AND P0, PT, R2, RZ, PT ;  /* 0x000000ff0200720c */ /* 0x004fe20003f05270 */
[----:B------:R-:W-:-:S12]  /*4100*/  BRA `(.L_x_17580) ;  /* 0x00000008000c7947 */ /* 0x000fd80003800000 */
.L_x_17581:
[----:B------:R-:W2:Y:S02]  /*4110*/  LDG.E.U16 R2, desc[UR36][R2.64] ;  /* 0x0000002402027981 */ /* 0x000ea4000c1e1500 */
[----:B--2---:R-:W-:Y:S01]  /*4120*/  ISETP.NE.AND P0, PT, R2, RZ, PT ;  /* 0x000000ff0200720c */ /* 0x004fe20003f05270 */
[----:B------:R-:W-:-:S12]  /*4130*/  BRA `(.L_x_17580) ;  /* 0x0000000800007947 */ /* 0x000fd80003800000 */
.L_x_17576:
        /* <DEDUP_REMOVED lines=9> */
.L_x_17584:
[----:B------:R-:W2:Y:S02]  /*41d0*/  LDG.E.U16 R0, desc[UR36][R2.64] ;  /* 0x0000002402007981 */ /* 0x000ea4000c1e1500 */
[----:B--2---:R-:W-:-:S05]  /*41e0*/  HADD2.F32 R0, -RZ, R0.H0_H0 ;  /* 0x20000000ff007230 */ /* 0x004fca0000004100 */
[----:B------:R-:W-:Y:S01]  /*41f0*/  FSETP.NEU.FTZ.AND P0, PT, R0, RZ, PT ;  /* 0x000000ff0000720b */ /* 0x000fe20003f1d000 */
[----:B------:R-:W-:-:S12]  /*4200*/  BRA `(.L_x_17580) ;  /* 0x0000000400cc7947 */ /* 0x000fd80003800000 */
.L_x_17583:
        /* <DEDUP_REMOVED lines=11> */
.L_x_17586:
        /* <DEDUP_REMOVED lines=8> */
.L_x_17585:
[----:B------:R-:W2:Y:S02]  /*4340*/  LDG.E.64 R2, desc[UR36][R2.64] ;  /* 0x0000002402027981 */ /* 0x000ea4000c1e1b00 */
[----:B--2---:R1:W2:Y:S02]  /*4350*/  DSETP.NEU.AND P0, PT, R2, RZ, PT ;  /* 0x000000ff0200722a */ /* 0x0042a40003f0d000 */
[----:B--2---:R-:W-:Y:S05]  /*4360*/  BRA `(.L_x_17580) ;  /* 0x0000000400747947 */ /* 0x004fea0003800000 */
.L_x_17575:
        /* <DEDUP_REMOVED lines=11> */
.L_x_17589:
        /* <DEDUP_REMOVED lines=8> */
.L_x_17588:
        /* <DEDUP_REMOVED lines=9> */
.L_x_17591:
        /* <DEDUP_REMOVED lines=11> */
.L_x_17590:
[----:B------:R-:W2:Y:S02]  /*45e0*/  LDG.E.U16 R0, desc[UR36][R2.64] ;  /* 0x0000002402007981 */ /* 0x000ea4000c1e1500 */
[----:B--2---:R-:W-:-:S04]  /*45f0*/  SHF.L.U32 R0, R0, 0x10, RZ ;  /* 0x0000001000007819 */ /* 0x004fc800000006ff */
[----:B------:R-:W-:Y:S01]  /*4600*/  FSETP.NEU.FTZ.AND P0, PT, R0, RZ, PT ;  /* 0x000000ff0000720b */ /* 0x000fe20003f1d000 */
[----:B------:R-:W-:-:S12]  /*4610*/  BRA `(.L_x_17580) ;  /* 0x0000000000c87947 */ /* 0x000fd80003800000 */
.L_x_17587:
        /* <DEDUP_REMOVED lines=11> */
.L_x_17594:
[----:B------:R-:W2:Y:S02]  /*46d0*/  LDG.E.U8 R2, desc[UR36][R2.64] ;  /* 0x0000002402027981 */ /* 0x000ea4000c1e1100 */
[----:B--2---:R-:W-:Y:S01]  /*46e0*/  ISETP.NE.AND P0, PT, R2, RZ, PT ;  /* 0x000000ff0200720c */ /* 0x004fe20003f05270 */
[----:B------:R-:W-:-:S12]  /*46f0*/  BRA `(.L_x_17580) ;  /* 0x0000000000907947 */ /* 0x000fd80003800000 */
.L_x_17593:
[----:B------:R-:W2:Y:S02]  /*4700*/  LDG.E.U8 R2, desc[UR36][R2.64] ;  /* 0x0000002402027981 */ /* 0x000ea4000c1e1100 */
[----:B--2---:R-:W-:Y:S01]  /*4710*/  ISETP.NE.AND P0, PT, R2, RZ, PT ;  /* 0x000000ff0200720c */ /* 0x004fe20003f05270 */
[----:B------:R-:W-:-:S12]  /*4720*/  BRA `(.L_x_17580) ;  /* 0x0000000000847947 */ /* 0x000fd80003800000 */
.L_x_17592:
        /* <DEDUP_REMOVED lines=9> */
.L_x_17579:
        /* <DEDUP_REMOVED lines=16> */
.L_x_17597:
[----:B------:R-:W-:Y:S01]  /*48c0*/  PLOP3.LUT P0, PT, PT, PT, PT, 0x8, 0x80 ;  /* 0x000000000080781c */ /* 0x000fe20003f0e170 */
[----:B------:R-:W-:-:S12]  /*48d0*/  BRA `(.L_x_17580) ;  /* 0x0000000000187947 */ /* 0x000fd80003800000 */
.L_x_17596:
[----:B------:R-:W2:Y:S02]  /*48e0*/  LDG.E.64 R2, desc[UR36][R2.64] ;  /* 0x0000002402027981 */ /* 0x000ea4000c1e1b00 */
[----:B--2---:R-:W-:-:S04]  /*48f0*/  ISETP.NE.U32.AND P0, PT, R2, RZ, PT ;  /* 0x000000ff0200720c */ /* 0x004fc80003f05070 */
[----:B------:R-:W-:Y:S01]  /*4900*/  ISETP.NE.AND.EX P0, PT, R3, RZ, PT, P0 ;  /* 0x000000ff0300720c */ /* 0x000fe20003f05300 */
[----:B------:R-:W-:-:S12]  /*4910*/  BRA `(.L_x_17580) ;  /* 0x0000000000087947 */ /* 0x000fd80003800000 */
.L_x_17595:
[----:B------:R-:W2:Y:S02]  /*4920*/  LDG.E R2, desc[UR36][R2.64] ;  /* 0x0000002402027981 */ /* 0x000ea4000c1e1900 */
[----:B--2---:R-:W-:-:S13]  /*4930*/  ISETP.NE.AND P0, PT, R2, RZ, PT ;  /* 0x000000ff0200720c */ /* 0x004fda0003f05270 */
.L_x_17580:
[----:B------:R-:W-:Y:S05]  /*4940*/  BSYNC.RECONVERGENT B6 ;  /* 0x0000000000067941 */ /* 0x000fea0003800200 */
.L_x_17574:
        /* <DEDUP_REMOVED lines=18> */
.L_x_17602:
[----:B------:R0:W-:Y:S01]  /*4a70*/  STG.E.U8 desc[UR36][R2.64], R4 ;  /* 0x0000000402007986 */ /* 0x0001e2000c101124 */
[----:B------:R-:W-:Y:S05]  /*4a80*/  BRA `(.L_x_17604) ;  /* 0x0000000800fc7947 */ /* 0x000fea0003800000 */
.L_x_17601:
        /* <DEDUP_REMOVED lines=9> */
.L_x_17606:
[----:B------:R0:W-:Y:S01]  /*4b20*/  STG.E desc[UR36][R2.64], R4 ;  /* 0x0000000402007986 */ /* 0x0001e2000c101924 */
[----:B------:R-:W-:Y:S05]  /*4b30*/  BRA `(.L_x_17604) ;  /* 0x0000000800d07947 */ /* 0x000fea0003800000 */
.L_x_17605:
[----:B------:R0:W-:Y:S01]  /*4b40*/  STG.E.U16 desc[UR36][R2.64], R4 ;  /* 0x0000000402007986 */ /* 0x0001e2000c101524 */
[----:B------:R-:W-:Y:S05]  /*4b50*/  BRA `(.L_x_17604) ;  /* 0x0000000800c87947 */ /* 0x000fea0003800000 */
.L_x_17600:
        /* <DEDUP_REMOVED lines=9> */
.L_x_17608:
[----:B------:R-:W-:-:S04]  /*4bf0*/  I2FP.F32.U32 R0, R4 ;  /* 0x0000000400007245 */ /* 0x000fc80000201000 */
[----:B------:R-:W-:-:S05]  /*4c00*/  F2FP.F16.F32.PACK_AB R0, RZ, R0 ;  /* 0x00000000ff00723e */ /* 0x000fca00000000ff */
[----:B------:R3:W-:Y:S01]  /*4c10*/  STG.E.U16 desc[UR36][R2.64], R0 ;  /* 0x0000000002007986 */ /* 0x0007e2000c101524 */
[----:B------:R-:W-:Y:S05]  /*4c20*/  BRA `(.L_x_17604) ;  /* 0x0000000800947947 */ /* 0x000fea0003800000 */
.L_x_17607:
        /* <DEDUP_REMOVED lines=10> */
.L_x_17610:
[----:B------:R-:W-:-:S04]  /*4cd0*/  I2FP.F32.U32 R4, R4 ;  /* 0x0000000400047245 */ /* 0x000fc80000201000 */
[----:B------:R-:W-:-:S04]  /*4ce0*/  F2FP.F16.F32.PACK_AB R5, RZ, R4 ;  /* 0x00000004ff05723e */ /* 0x000fc800000000ff */
[----:B------:R-:W-:-:S05]  /*4cf0*/  PRMT R5, R5, 0x5410, RZ ;  /* 0x0000541005057816 */ /* 0x000fca00000000ff */
[----:B------:R0:W-:Y:S01]  /*4d00*/  STG.E desc[UR36][R2.64], R5 ;  /* 0x0000000502007986 */ /* 0x0001e2000c101924 */
[----:B------:R-:W-:Y:S05]  /*4d10*/  BRA `(.L_x_17604) ;  /* 0x0000000800587947 */ /* 0x000fea0003800000 */
.L_x_17609:
[----:B------:R-:W0:Y:S02]  /*4d20*/  I2F.F64.U32 R4, R4 ;  /* 0x0000000400047312 */ /* 0x000e240000201800 */
[----:B0-----:R2:W-:Y:S01]  /*4d30*/  STG.E.64 desc[UR36][R2.64], R4 ;  /* 0x0000000402007986 */ /* 0x0015e2000c101b24 */
[----:B------:R-:W-:Y:S05]  /*4d40*/  BRA `(.L_x_17604) ;  /* 0x00000008004c7947 */ /* 0x000fea0003800000 */
.L_x_17599:
        /* <DEDUP_REMOVED lines=12> */
.L_x_17614:
        /* <DEDUP_REMOVED lines=17> */
.L_x_17616:
[----:B------:R-:W-:Y:S05]  /*4f20*/  BSYNC.RECONVERGENT B0 ;  /* 0x0000000000007941 */ /* 0x000fea0003800200 */
.L_x_17615:
[----:B------:R0:W-:Y:S01]  /*4f30*/  STG.E.U8 desc[UR36][R2.64], R0 ;  /* 0x0000000002007986 */ /* 0x0001e2000c101124 */
[----:B------:R-:W-:Y:S05]  /*4f40*/  BRA `(.L_x_17604) ;  /* 0x0000000400cc7947 */ /* 0x000fea0003800000 */
.L_x_17613:
        /* <DEDUP_REMOVED lines=17> */
.L_x_17618:
[----:B------:R-:W-:Y:S05]  /*5060*/  BSYNC.RECONVERGENT B0 ;  /* 0x0000000000007941 */ /* 0x000fea0003800200 */
.L_x_17617:
[----:B------:R0:W-:Y:S01]  /*5070*/  STG.E.U8 desc[UR36][R2.64], R0 ;  /* 0x0000000002007986 */ /* 0x0001e2000c101124 */
[----:B------:R-:W-:Y:S05]  /*5080*/  BRA `(.L_x_17604) ;  /* 0x00000004007c7947 */ /* 0x000fea0003800000 */
.L_x_17612:
        /* <DEDUP_REMOVED lines=21> */
.L_x_17620:
[----:B------:R-:W-:-:S05]  /*51e0*/  IMAD.MOV.U32 R5, RZ, RZ, RZ ;  /* 0x000000ffff057224 */ /* 0x000fca00078e00ff */
[----:B------:R0:W-:Y:S01]  /*51f0*/  STG.E.64 desc[UR36][R2.64], R4 ;  /* 0x0000000402007986 */ /* 0x0001e2000c101b24 */
[----:B------:R-:W-:Y:S05]  /*5200*/  BRA `(.L_x_17604) ;  /* 0x00000004001c7947 */ /* 0x000fea0003800000 */
.L_x_17619:
[----:B------:R0:W-:Y:S01]  /*5210*/  STG.E desc[UR36][R2.64], R4 ;  /* 0x0000000402007986 */ /* 0x0001e2000c101924 */
[----:B------:R-:W-:Y:S05]  /*5220*/  BRA `(.L_x_17604) ;  /* 0x0000000400147947 */ /* 0x000fea0003800000 */
.L_x_17611:
        /* <DEDUP_REMOVED lines=8> */
.L_x_17622:
[----:B------:R-:W-:Y:S01]  /*52b0*/  CS2R R6, SRZ ;  /* 0x0000000000067805 */ /* 0x000fe2000001ff00 */
[----:B------:R-:W0:Y:S04]  /*52c0*/  I2F.F64.U32 R4, R4 ;  /* 0x0000000400047312 */ /* 0x000e280000201800 */
[----:B0-----:R0:W-:Y:S01]  /*52d0*/  STG.E.128 desc[UR36][R2.64], R4 ;  /* 0x0000000402007986 */ /* 0x0011e2000c101d24 */
[----:B------:R-:W-:Y:S05]  /*52e0*/  BRA `(.L_x_17604) ;  /* 0x0000000000e47947 */ /* 0x000fea0003800000 */
.L_x_17621:
[----:B------:R-:W-:-:S09]  /*52f0*/  UISETP.NE.AND UP0, UPT, UR4, 0xf, UPT ;  /* 0x0000000f0400788c */ /* 0x000fd2000bf05270 */
[----:B------:R-:W-:Y:S05]  /*5300*/  BRA.U !UP0, `(.L_x_17623) ;  /* 0x0000000108d07547 */ /* 0x000fea000b800000 */
[----:B------:R-:W-:-:S09]  /*5310*/  UISETP.NE.AND UP0, UPT, UR4, 0x17, UPT ;  /* 0x000000170400788c */ /* 0x000fd2000bf05270 */
[----:B------:R-:W-:Y:S05]  /*5320*/  BRA.U !UP0, `(.L_x_17624) ;  /* 0x0000000108847547 */ /* 0x000fea000b800000 */
[----:B------:R-:W-:-:S09]  /*5330*/  UISETP.NE.AND UP0, UPT, UR4, 0x18, UPT ;  /* 0x000000180400788c */ /* 0x000fd2000bf05270 */
[----:B------:R-:W-:Y:S05]  /*5340*/  BRA.U !UP0, `(.L_x_17625) ;  /* 0x0000000108447547 */ /* 0x000fea000b800000 */
.L_x_17603:
        /* <DEDUP_REMOVED lines=16> */
.L_x_17626:
[----:B------:R-:W-:Y:S05]  /*5450*/  BRA `(.L_x_17604) ;  /* 0x0000000000887947 */ /* 0x000fea0003800000 */
.L_x_17625:
        /* <DEDUP_REMOVED lines=11> */
.L_x_17628:
[----:B------:R-:W-:Y:S05]  /*5510*/  BSYNC.RECONVERGENT B0 ;  /* 0x0000000000007941 */ /* 0x000fea0003800200 */
.L_x_17627:
[----:B------:R0:W-:Y:S01]  /*5520*/  STG.E.U8 desc[UR36][R2.64], R5 ;  /* 0x0000000502007986 */ /* 0x0001e2000c101124 */
[----:B------:R-:W-:Y:S05]  /*5530*/  BRA `(.L_x_17604) ;  /* 0x0000000000507947 */ /* 0x000fea0003800000 */
.L_x_17624:
        /* <DEDUP_REMOVED lines=12> */
.L_x_17629:
[----:B------:R-:W-:Y:S01]  /*5600*/  HFMA2 R5, -RZ, RZ, 0, 7.569789886474609375e-06 ;  /* 0x0000007fff057431 */ /* 0x000fe200000001ff */
[----:B------:R-:W-:-:S04]  /*5610*/  ISETP.GT.U32.AND P0, PT, R7, 0x7f800000, PT ;  /* 0x7f8000000700780c */ /* 0x000fc80003f04070 */
[----:B------:R-:W-:-:S05]  /*5620*/  SEL R5, R5, 0x7c, P0 ;  /* 0x0000007c05057807 */ /* 0x000fca0000000000 */
[----:B------:R0:W-:Y:S01]  /*5630*/  STG.E.U8 desc[UR36][R2.64], R5 ;  /* 0x0000000502007986 */ /* 0x0001e2000c101124 */
[----:B------:R-:W-:Y:S05]  /*5640*/  BRA `(.L_x_17604) ;  /* 0x00000000000c7947 */ /* 0x000fea0003800000 */
.L_x_17623:
[----:B------:R-:W-:-:S04]  /*5650*/  I2FP.F32.U32 R0, R4 ;  /* 0x0000000400007245 */ /* 0x000fc80000201000 */
[----:B------:R-:W-:-:S05]  /*5660*/  F2FP.BF16.F32.PACK_AB R0, RZ, R0 ;  /* 0x00000000ff00723e */ /* 0x000fca00000010ff */
[----:B------:R0:W-:Y:S02]  /*5670*/  STG.E.U16 desc[UR36][R2.64], R0 ;  /* 0x0000000002007986 */ /* 0x0001e4000c101524 */
.L_x_17604:
[----:B------:R-:W-:Y:S05]  /*5680*/  BSYNC.RECONVERGENT B6 ;  /* 0x0000000000067941 */ /* 0x000fea0003800200 */
.L_x_17598:
[----:B------:R-:W-:-:S07]  /*5690*/  VIADD R17, R17, 0x80 ;  /* 0x0000008011117836 */ /* 0x000fce0000000000 */
.L_x_17572:
[----:B------:R-:W-:Y:S05]  /*56a0*/  BSYNC.RECONVERGENT B7 ;  /* 0x0000000000077941 */ /* 0x000fea0003800200 */
.L_x_17571:
        /* <DEDUP_REMOVED lines=307> */
.L_x_17632:
        /* <DEDUP_REMOVED lines=18> */
.L_x_17637:
[----:B------:R-:W2:Y:S02]  /*6b00*/  LDG.E.U8 R2, desc[UR36][R2.64] ;  /* 0x0000002402027981 */ /* 0x000ea4000c1e1100 */
[----:B--2---:R-:W-:Y:S01]  /*6b10*/  ISETP.NE.AND P0, PT, R2, RZ, PT ;  /* 0x000000ff0200720c */ /* 0x004fe20003f05270 */
[----:B------:R-:W-:-:S12]  /*6b20*/  BRA `(.L_x_17639) ;  /* 0x0000000800407947 */ /* 0x000fd80003800000 */
.L_x_17636:
        /* <DEDUP_REMOVED lines=10> */
.L_x_17641:
[----:B------:R-:W2:Y:S02]  /*6bd0*/  LDG.E R2, desc[UR36][R2.64] ;  /* 0x0000002402027981 */ /* 0x000ea4000c1e1900 */
[----:B--2---:R-:W-:Y:S01]  /*6be0*/  ISETP.NE.AND P0, PT, R2, RZ, PT ;  /* 0x000000ff0200720c */ /* 0x004fe20003f05270 */
[----:B------:R-:W-:-:S12]  /*6bf0*/  BRA `(.L_x_17639) ;  /* 0x00000008000c7947 */ /* 0x000fd80003800000 */
.L_x_17640:
[----:B------:R-:W2:Y:S02]  /*6c00*/  LDG.E.U16 R2, desc[UR36][R2.64] ;  /* 0x0000002402027981 */ /* 0x000ea4000c1e1500 */
[----:B--2---:R-:W-:Y:S01]  /*6c10*/  ISETP.NE.AND P0, PT, R2, RZ, PT ;  /* 0x000000ff0200720c */ /* 0x004fe20003f05270 */
[----:B------:R-:W-:-:S12]  /*6c20*/  BRA `(.L_x_17639) ;  /* 0x0000000800007947 */ /* 0x000fd80003800000 */
.L_x_17635:
        /* <DEDUP_REMOVED lines=9> */
.L_x_17643:
[----:B------:R-:W2:Y:S02]  /*6cc0*/  LDG.E.U16 R0, desc[UR36][R2.64] ;  /* 0x0000002402007981 */ /* 0x000ea4000c1e1500 */
[----:B--2---:R-:W-:-:S05]  /*6cd0*/  HADD2.F32 R0, -RZ, R0.H0_H0 ;  /* 0x20000000ff007230 */ /* 0x004fca0000004100 */
[----:B------:R-:W-:Y:S01]  /*6ce0*/  FSETP.NEU.FTZ.AND P0, PT, R0, RZ, PT ;  /* 0x000000ff0000720b */ /* 0x000fe20003f1d000 */
[----:B------:R-:W-:-:S12]  /*6cf0*/  BRA `(.L_x_17639) ;  /* 0x0000000400cc7947 */ /* 0x000fd80003800000 */
.L_x_17642:
        /* <DEDUP_REMOVED lines=11> */
.L_x_17645:
        /* <DEDUP_REMOVED lines=8> */
.L_x_17644:
[----:B------:R-:W2:Y:S02]  /*6e30*/  LDG.E.64 R2, desc[UR36][R2.64] ;  /* 0x0000002402027981 */ /* 0x000ea4000c1e1b00 */
[----:B--2---:R1:W2:Y:S02]  /*6e40*/  DSETP.NEU.AND P0, PT, R2, RZ, PT ;  /* 0x000000ff0200722a */ /* 0x0042a40003f0d000 */
[----:B--2---:R-:W-:Y:S05]  /*6e50*/  BRA `(.L_x_17639) ;  /* 0x0000000400747947 */ /* 0x004fea0003800000 */
.L_x_17634:
        /* <DEDUP_REMOVED lines=11> */
.L_x_17648:
        /* <DEDUP_REMOVED lines=8> */
.L_x_17647:
        /* <DEDUP_REMOVED lines=9> */
.L_x_17650:
        /* <DEDUP_REMOVED lines=11> */
.L_x_17649:
[----:B------:R-:W2:Y:S02]  /*70d0*/  LDG.E.U16 R0, desc[UR36][R2.64] ;  /* 0x0000002402007981 */ /* 0x000ea4000c1e1500 */
[----:B--2---:R-:W-:-:S05]  /*70e0*/  IMAD.U32 R0, R0, 0x10000, RZ ;  /* 0x0001000000007824 */ /* 0x004fca00078e00ff */
[----:B------:R-:W-:Y:S01]  /*70f0*/  FSETP.NEU.FTZ.AND P0, PT, R0, RZ, PT ;  /* 0x000000ff0000720b */ /* 0x000fe20003f1d000 */
[----:B------:R-:W-:-:S12]  /*7100*/  BRA `(.L_x_17639) ;  /* 0x0000000000c87947 */ /* 0x000fd80003800000 */
.L_x_17646:
        /* <DEDUP_REMOVED lines=11> */
.L_x_17653:
[----:B------:R-:W2:Y:S02]  /*71c0*/  LDG.E.U8 R2, desc[UR36][R2.64] ;  /* 0x0000002402027981 */ /* 0x000ea4000c1e1100 */
[----:B--2---:R-:W-:Y:S01]  /*71d0*/  ISETP.NE.AND P0, PT, R2, RZ, PT ;  /* 0x000000ff0200720c */ /* 0x004fe20003f05270 */
[----:B------:R-:W-:-:S12]  /*71e0*/  BRA `(.L_x_17639) ;  /* 0x0000000000907947 */ /* 0x000fd80003800000 */
.L_x_17652:
[----:B------:R-:W2:Y:S02]  /*71f0*/  LDG.E.U8 R2, desc[UR36][R2.64] ;  /* 0x0000002402027981 */ /* 0x000ea4000c1e1100 */
[----:B--2---:R-:W-:Y:S01]  /*7200*/  ISETP.NE.AND P0, PT, R2, RZ, PT ;  /* 0x000000ff0200720c */ /* 0x004fe20003f05270 */
[----:B------:R-:W-:-:S12]  /*7210*/  BRA `(.L_x_17639) ;  /* 0x0000000000847947 */ /* 0x000fd80003800000 */
.L_x_17651:
        /* <DEDUP_REMOVED lines=9> */
.L_x_17638:
        /* <DEDUP_REMOVED lines=16> */
.L_x_17656:
[----:B------:R-:W-:Y:S01]  /*73b0*/  PLOP3.LUT P0, PT, PT, PT, PT, 0x8, 0x80 ;  /* 0x000000000080781c */ /* 0x000fe20003f0e170 */
[----:B------:R-:W-:-:S12]  /*73c0*/  BRA `(.L_x_17639) ;  /* 0x0000000000187947 */ /* 0x000fd80003800000 */
.L_x_17655:
[----:B------:R-:W2:Y:S02]  /*73d0*/  LDG.E.64 R2, desc[UR36][R2.64] ;  /* 0x0000002402027981 */ /* 0x000ea4000c1e1b00 */
[----:B--2---:R-:W-:-:S04]  /*73e0*/  ISETP.NE.U32.AND P0, PT, R2, RZ, PT ;  /* 0x000000ff0200720c */ /* 0x004fc80003f05070 */
[----:B------:R-:W-:Y:S01]  /*73f0*/  ISETP.NE.AND.EX P0, PT, R3, RZ, PT, P0 ;  /* 0x000000ff0300720c */ /* 0x000fe20003f05300 */
[----:B------:R-:W-:-:S12]  /*7400*/  BRA `(.L_x_17639) ;  /* 0x0000000000087947 */ /* 0x000fd80003800000 */
.L_x_17654:
[----:B------:R-:W2:Y:S02]  /*7410*/  LDG.E R2, desc[UR36][R2.64] ;  /* 0x0000002402027981 */ /* 0x000ea4000c1e1900 */
[----:B--2---:R-:W-:-:S13]  /*7420*/  ISETP.NE.AND P0, PT, R2, RZ, PT ;  /* 0x000000ff0200720c */ /* 0x004fda0003f05270 */
.L_x_17639:
[----:B------:R-:W-:Y:S05]  /*7430*/  BSYNC.RECONVERGENT B6 ;  /* 0x0000000000067941 */ /* 0x000fea0003800200 */
.L_x_17633:
[----:B------:R-:W1:Y:S01]  /*7440*/  LDCU.64 UR6, c[0x0][0x580] ;  /* 0x0000b000ff0677ac */ /* 0x000e620008000a00 */
[----:B------:R-:W-:Y:S01]  /*7450*/  BSSY.RECONVERGENT B6, `(.L_x_17657) ;  /* 0x00000d2000067945 */ /* 0x000fe20003800200 */
[----:B0-----:R-:W-:Y:S01]  /*7460*/  SEL R4, RZ, 0x1, P0 ;  /* 0x00000001ff047807 */ /* 0x001fe20000000000 */
        /* <DEDUP_REMOVED lines=15> */
.L_x_17661:
[----:B------:R0:W-:Y:S01]  /*7560*/  STG.E.U8 desc[UR36][R2.64], R4 ;  /* 0x0000000402007986 */ /* 0x0001e2000c101124 */
[----:B------:R-:W-:Y:S05]  /*7570*/  BRA `(.L_x_17663) ;  /* 0x0000000800fc7947 */ /* 0x000fea0003800000 */
.L_x_17660:
        /* <DEDUP_REMOVED lines=9> */
.L_x_17665:
[----:B------:R0:W-:Y:S01]  /*7610*/  STG.E desc[UR36][R2.64], R4 ;  /* 0x0000000402007986 */ /* 0x0001e2000c101924 */
[----:B------:R-:W-:Y:S05]  /*7620*/  BRA `(.L_x_17663) ;  /* 0x0000000800d07947 */ /* 0x000fea0003800000 */
.L_x_17664:
[----:B------:R0:W-:Y:S01]  /*7630*/  STG.E.U16 desc[UR36][R2.64], R4 ;  /* 0x0000000402007986 */ /* 0x0001e2000c101524 */
[----:B------:R-:W-:Y:S05]  /*7640*/  BRA `(.L_x_17663) ;  /* 0x0000000800c87947 */ /* 0x000fea0003800000 */
.L_x_17659:
        /* <DEDUP_REMOVED lines=9> */
.L_x_17667:
[----:B------:R-:W-:-:S04]  /*76e0*/  I2FP.F32.U32 R0, R4 ;  /* 0x0000000400007245 */ /* 0x000fc80000201000 */
[----:B------:R-:W-:-:S05]  /*76f0*/  F2FP.F16.F32.PACK_AB R0, RZ, R0 ;  /* 0x00000000ff00723e */ /* 0x000fca00000000ff */
[----:B------:R0:W-:Y:S01]  /*7700*/  STG.E.U16 desc[UR36][R2.64], R0 ;  /* 0x0000000002007986 */ /* 0x0001e2000c101524 */
[----:B------:R-:W-:Y:S05]  /*7710*/  BRA `(.L_x_17663) ;  /* 0x0000000800947947 */ /* 0x000fea0003800000 */
.L_x_17666:
        /* <DEDUP_REMOVED lines=10> */
.L_x_17669:
[----:B------:R-:W-:-:S04]  /*77c0*/  I2FP.F32.U32 R4, R4 ;  /* 0x0000000400047245 */ /* 0x000fc80000201000 */
[----:B------:R-:W-:-:S04]  /*77d0*/  F2FP.F16.F32.PACK_AB R5, RZ, R4 ;  /* 0x00000004ff05723e */ /* 0x000fc800000000ff */
[----:B------:R-:W-:-:S05]  /*77e0*/  PRMT R5, R5, 0x5410, RZ ;  /* 0x0000541005057816 */ /* 0x000fca00000000ff */
[----:B------:R0:W-:Y:S01]  /*77f0*/  STG.E desc[UR36][R2.64], R5 ;  /* 0x0000000502007986 */ /* 0x0001e2000c101924 */
[----:B------:R-:W-:Y:S05]  /*7800*/  BRA `(.L_x_17663) ;  /* 0x0000000800587947 */ /* 0x000fea0003800000 */
.L_x_17668:
[----:B------:R-:W0:Y:S02]  /*7810*/  I2F.F64.U32 R4, R4 ;  /* 0x0000000400047312 */ /* 0x000e240000201800 */
[----:B0-----:R0:W-:Y:S01]  /*7820*/  STG.E.64 desc[UR36][R2.64], R4 ;  /* 0x0000000402007986 */ /* 0x0011e2000c101b24 */
[----:B------:R-:W-:Y:S05]  /*7830*/  BRA `(.L_x_17663) ;  /* 0x00000008004c7947 */ /* 0x000fea0003800000 */
.L_x_17658:
        /* <DEDUP_REMOVED lines=12> */
.L_x_17673:
        /* <DEDUP_REMOVED lines=17> */
.L_x_17675:
[----:B------:R-:W-:Y:S05]  /*7a10*/  BSYNC.RECONVERGENT B0 ;  /* 0x0000000000007941 */ /* 0x000fea0003800200 */
.L_x_17674:
[----:B------:R0:W-:Y:S01]  /*7a20*/  STG.E.U8 desc[UR36][R2.64], R0 ;  /* 0x0000000002007986 */ /* 0x0001e2000c101124 */
[----:B------:R-:W-:Y:S05]  /*7a30*/  BRA `(.L_x_17663) ;  /* 0x0000000400cc7947 */ /* 0x000fea0003800000 */
.L_x_17672:
        /* <DEDUP_REMOVED lines=17> */
.L_x_17677:
[----:B------:R-:W-:Y:S05]  /*7b50*/  BSYNC.RECONVERGENT B0 ;  /* 0x0000000000007941 */ /* 0x000fea0003800200 */
.L_x_17676:
[----:B------:R0:W-:Y:S01]  /*7b60*/  STG.E.U8 desc[UR36][R2.64], R0 ;  /* 0x0000000002007986 */ /* 0x0001e2000c101124 */
[----:B------:R-:W-:Y:S05]  /*7b70*/  BRA `(.L_x_17663) ;  /* 0x00000004007c7947 */ /* 0x000fea0003800000 */
.L_x_17671:
        /* <DEDUP_REMOVED lines=21> */
.L_x_17679:
[----:B------:R-:W-:-:S05]  /*7cd0*/  MOV R5, RZ ;  /* 0x000000ff00057202 */ /* 0x000fca0000000f00 */
[----:B------:R0:W-:Y:S01]  /*7ce0*/  STG.E.64 desc[UR36][R2.64], R4 ;  /* 0x0000000402007986 */ /* 0x0001e2000c101b24 */
[----:B------:R-:W-:Y:S05]  /*7cf0*/  BRA `(.L_x_17663) ;  /* 0x00000004001c7947 */ /* 0x000fea0003800000 */
.L_x_17678:
[----:B------:R0:W-:Y:S01]  /*7d00*/  STG.E desc[UR36][R2.64], R4 ;  /* 0x0000000402007986 */ /* 0x0001e2000c101924 */
[----:B------:R-:W-:Y:S05]  /*7d10*/  BRA `(.L_x_17663) ;  /* 0x0000000400147947 */ /* 0x000fea0003800000 */
.L_x_17670:
        /* <DEDUP_REMOVED lines=8> */
.L_x_17681:
[----:B------:R-:W-:Y:S01]  /*7da0*/  CS2R R6, SRZ ;  /* 0x0000000000067805 */ /* 0x000fe2000001ff00 */
[----:B------:R-:W0:Y:S04]  /*7db0*/  I2F.F64.U32 R4, R4 ;  /* 0x0000000400047312 */ /* 0x000e280000201800 */
[----:B0-----:R0:W-:Y:S01]  /*7dc0*/  STG.E.128 desc[UR36][R2.64], R4 ;  /* 0x0000000402007986 */ /* 0x0011e2000c101d24 */
[----:B------:R-:W-:Y:S05]  /*7dd0*/  BRA `(.L_x_17663) ;  /* 0x0000000000e47947 */ /* 0x000fea0003800000 */
.L_x_17680:
[----:B------:R-:W-:-:S09]  /*7de0*/  UISETP.NE.AND UP0, UPT, UR4, 0xf, UPT ;  /* 0x0000000f0400788c */ /* 0x000fd2000bf05270 */
[----:B------:R-:W-:Y:S05]  /*7df0*/  BRA.U !UP0, `(.L_x_17682) ;  /* 0x0000000108d07547 */ /* 0x000fea000b800000 */
[----:B------:R-:W-:-:S09]  /*7e00*/  UISETP.NE.AND UP0, UPT, UR4, 0x17, UPT ;  /* 0x000000170400788c */ /* 0x000fd2000bf05270 */
[----:B------:R-:W-:Y:S05]  /*7e10*/  BRA.U !UP0, `(.L_x_17683) ;  /* 0x0000000108847547 */ /* 0x000fea000b800000 */
[----:B------:R-:W-:-:S09]  /*7e20*/  UISETP.NE.AND UP0, UPT, UR4, 0x18, UPT ;  /* 0x000000180400788c */ /* 0x000fd2000bf05270 */
[----:B------:R-:W-:Y:S05]  /*7e30*/  BRA.U !UP0, `(.L_x_17684) ;  /* 0x0000000108447547 */ /* 0x000fea000b800000 */
.L_x_17662:
        /* <DEDUP_REMOVED lines=16> */
.L_x_17685:
[----:B------:R-:W-:Y:S05]  /*7f40*/  BRA `(.L_x_17663) ;  /* 0x0000000000887947 */ /* 0x000fea0003800000 */
.L_x_17684:
        /* <DEDUP_REMOVED lines=11> */
.L_x_17687:
[----:B------:R-:W-:Y:S05]  /*8000*/  BSYNC.RECONVERGENT B0 ;  /* 0x0000000000007941 */ /* 0x000fea0003800200 */
.L_x_17686:
[----:B------:R3:W-:Y:S01]  /*8010*/  STG.E.U8 desc[UR36][R2.64], R5 ;  /* 0x0000000502007986 */ /* 0x0007e2000c101124 */
[----:B------:R-:W-:Y:S05]  /*8020*/  BRA `(.L_x_17663) ;  /* 0x0000000000507947 */ /* 0x000fea0003800000 */
.L_x_17683:
        /* <DEDUP_REMOVED lines=12> */
.L_x_17688:
[----:B------:R-:W-:Y:S01]  /*80f0*/  IMAD.MOV.U32 R5, RZ, RZ, 0x7f ;  /* 0x0000007fff057424 */ /* 0x000fe200078e00ff */
[----:B------:R-:W-:-:S04]  /*8100*/  ISETP.GT.U32.AND P0, PT, R7, 0x7f800000, PT ;  /* 0x7f8000000700780c */ /* 0x000fc80003f04070 */
[----:B------:R-:W-:-:S05]  /*8110*/  SEL R5, R5, 0x7c, P0 ;  /* 0x0000007c05057807 */ /* 0x000fca0000000000 */
[----:B------:R1:W-:Y:S01]  /*8120*/  STG.E.U8 desc[UR36][R2.64], R5 ;  /* 0x0000000502007986 */ /* 0x0003e2000c101124 */
[----:B------:R-:W-:Y:S05]  /*8130*/  BRA `(.L_x_17663) ;  /* 0x00000000000c7947 */ /* 0x000fea0003800000 */
.L_x_17682:
[----:B------:R-:W-:-:S04]  /*8140*/  I2FP.F32.U32 R0, R4 ;  /* 0x0000000400007245 */ /* 0x000fc80000201000 */
[----:B------:R-:W-:-:S05]  /*8150*/  F2FP.BF16.F32.PACK_AB R0, RZ, R0 ;  /* 0x00000000ff00723e */ /* 0x000fca00000010ff */
[----:B------:R0:W-:Y:S02]  /*8160*/  STG.E.U16 desc[UR36][R2.64], R0 ;  /* 0x0000000002007986 */ /* 0x0001e4000c101524 */
.L_x_17663:
[----:B------:R-:W-:Y:S05]  /*8170*/  BSYNC.RECONVERGENT B6 ;  /* 0x0000000000067941 */ /* 0x000fea0003800200 */
.L_x_17657:
[----:B------:R-:W-:-:S07]  /*8180*/  IADD3 R17, PT, PT, R17, 0x80, RZ ;  /* 0x0000008011117810 */ /* 0x000fce0007ffe0ff */
.L_x_17631:
[----:B------:R-:W-:Y:S05]  /*8190*/  BSYNC.RECONVERGENT B7 ;  /* 0x0000000000077941 */ /* 0x000fea0003800200 */
.L_x_17630:
        /* <DEDUP_REMOVED lines=306> */
.L_x_17689:
        /* <DEDUP_REMOVED lines=20> */
.L_x_17694:
[----:B------:R-:W2:Y:S02]  /*9600*/  LDG.E.U8 R2, desc[UR36][R2.64] ;  /* 0x0000002402027981 */ /* 0x000ea4000c1e1100 */
[----:B--2---:R-:W-:Y:S01]  /*9610*/  ISETP.NE.AND P0, PT, R2, RZ, PT ;  /* 0x000000ff0200720c */ /* 0x004fe20003f05270 */
[----:B------:R-:W-:-:S12]  /*9620*/  BRA `(.L_x_17696) ;  /* 0x0000000800407947 */ /* 0x000fd80003800000 */
.L_x_17693:
        /* <DEDUP_REMOVED lines=10> */
.L_x_17698:
[----:B------:R-:W2:Y:S02]  /*96d0*/  LDG.E R2, desc[UR36][R2.64] ;  /* 0x0000002402027981 */ /* 0x000ea4000c1e1900 */
[----:B--2---:R-:W-:Y:S01]  /*96e0*/  ISETP.NE.AND P0, PT, R2, RZ, PT ;  /* 0x000000ff0200720c */ /* 0x004fe20003f05270 */
[----:B------:R-:W-:-:S12]  /*96f0*/  BRA `(.L_x_17696) ;  /* 0x00000008000c7947 */ /* 0x000fd80003800000 */
.L_x_17697:
[----:B------:R-:W2:Y:S02]  /*9700*/  LDG.E.U16 R2, desc[UR36][R2.64] ;  /* 0x0000002402027981 */ /* 0x000ea4000c1e1500 */
[----:B--2---:R-:W-:Y:S01]  /*9710*/  ISETP.NE.AND P0, PT, R2, RZ, PT ;  /* 0x000000ff0200720c */ /* 0x004fe20003f05270 */
[----:B------:R-:W-:-:S12]  /*9720*/  BRA `(.L_x_17696) ;  /* 0x0000000800007947 */ /* 0x000fd80003800000 */
.L_x_17692:
        /* <DEDUP_REMOVED lines=9> */
.L_x_17700:
[----:B------:R-:W2:Y:S02]  /*97c0*/  LDG.E.U16 R0, desc[UR36][R2.64] ;  /* 0x0000002402007981 */ /* 0x000ea4000c1e1500 */
[----:B--2---:R-:W-:-:S05]  /*97d0*/  HADD2.F32 R0, -RZ, R0.H0_H0 ;  /* 0x20000000ff007230 */ /* 0x004fca0000004100 */
[----:B------:R-:W-:Y:S01]  /*97e0*/  FSETP.NEU.FTZ.AND P0, PT, R0, RZ, PT ;  /* 0x000000ff0000720b */ /* 0x000fe20003f1d000 */
[----:B------:R-:W-:-:S12]  /*97f0*/  BRA `(.L_x_17696) ;  /* 0x0000000400cc7947 */ /* 0x000fd80003800000 */
.L_x_17699:
        /* <DEDUP_REMOVED lines=11> */
.L_x_17702:
        /* <DEDUP_REMOVED lines=8> */
.L_x_17701:
[----:B------:R-:W2:Y:S02]  /*9930*/  LDG.E.64 R2, desc[UR36][R2.64] ;  /* 0x0000002402027981 */ /* 0x000ea4000c1e1b00 */
[----:B--2---:R1:W2:Y:S02]  /*9940*/  DSETP.NEU.AND P0, PT, R2, RZ, PT ;  /* 0x000000ff0200722a */ /* 0x0042a40003f0d000 */
[----:B--2---:R-:W-:Y:S05]  /*9950*/  BRA `(.L_x_17696) ;  /* 0x0000000400747947 */ /* 0x004fea0003800000 */
.L_x_17691:
        /* <DEDUP_REMOVED lines=11> */
.L_x_17705:
        /* <DEDUP_REMOVED lines=8> */
.L_x_17704:
        /* <DEDUP_REMOVED lines=9> */
.L_x_17707:
        /* <DEDUP_REMOVED lines=11> */
.L_x_17706:
[----:B------:R-:W2:Y:S02]  /*9bd0*/  LDG.E.U16 R0, desc[UR36][R2.64] ;  /* 0x0000002402007981 */ /* 0x000ea4000c1e1500 */
[----:B--2---:R-:W-:-:S05]  /*9be0*/  IMAD.U32 R0, R0, 0x10000, RZ ;  /* 0x0001000000007824 */ /* 0x004fca00078e00ff */
[----:B------:R-:W-:Y:S01]  /*9bf0*/  FSETP.NEU.FTZ.AND P0, PT, R0, RZ, PT ;  /* 0x000000ff0000720b */ /* 0x000fe20003f1d000 */
[----:B------:R-:W-:-:S12]  /*9c00*/  BRA `(.L_x_17696) ;  /* 0x0000000000c87947 */ /* 0x000fd80003800000 */
.L_x_17703:
        /* <DEDUP_REMOVED lines=11> */
.L_x_17710:
[----:B------:R-:W2:Y:S02]  /*9cc0*/  LDG.E.U8 R2, desc[UR36][R2.64] ;  /* 0x0000002402027981 */ /* 0x000ea4000c1e1100 */
[----:B--2---:R-:W-:Y:S01]  /*9cd0*/  ISETP.NE.AND P0, PT, R2, RZ, PT ;  /* 0x000000ff0200720c */ /* 0x004fe20003f05270 */
[----:B------:R-:W-:-:S12]  /*9ce0*/  BRA `(.L_x_17696) ;  /* 0x0000000000907947 */ /* 0x000fd80003800000 */
.L_x_17709:
[----:B------:R-:W2:Y:S02]  /*9cf0*/  LDG.E.U8 R2, desc[UR36][R2.64] ;  /* 0x0000002402027981 */ /* 0x000ea4000c1e1100 */
[----:B--2---:R-:W-:Y:S01]  /*9d00*/  ISETP.NE.AND P0, PT, R2, RZ, PT ;  /* 0x000000ff0200720c */ /* 0x004fe20003f05270 */
[----:B------:R-:W-:-:S12]  /*9d10*/  BRA `(.L_x_17696) ;  /* 0x0000000000847947 */ /* 0x000fd80003800000 */
.L_x_17708:
        /* <DEDUP_REMOVED lines=9> */
.L_x_17695:
        /* <DEDUP_REMOVED lines=16> */
.L_x_17713:
[----:B------:R-:W-:Y:S01]  /*9eb0*/  PLOP3.LUT P0, PT, PT, PT, PT, 0x8, 0x80 ;  /* 0x000000000080781c */ /* 0x000fe20003f0e170 */
[----:B------:R-:W-:-:S12]  /*9ec0*/  BRA `(.L_x_17696) ;  /* 0x0000000000187947 */ /* 0x000fd80003800000 */
.L_x_17712:
[----:B------:R-:W2:Y:S02]  /*9ed0*/  LDG.E.64 R2, desc[UR36][R2.64] ;  /* 0x0000002402027981 */ /* 0x000ea4000c1e1b00 */
[----:B--2---:R-:W-:-:S04]  /*9ee0*/  ISETP.NE.U32.AND P0, PT, R2, RZ, PT ;  /* 0x000000ff0200720c */ /* 0x004fc80003f05070 */
[----:B------:R-:W-:Y:S01]  /*9ef0*/  ISETP.NE.AND.EX P0, PT, R3, RZ, PT, P0 ;  /* 0x000000ff0300720c */ /* 0x000fe20003f05300 */
[----:B------:R-:W-:-:S12]  /*9f00*/  BRA `(.L_x_17696) ;  /* 0x0000000000087947 */ /* 0x000fd80003800000 */
.L_x_17711:
[----:B------:R-:W2:Y:S02]  /*9f10*/  LDG.E R2, desc[UR36][R2.64] ;  /* 0x0000002402027981 */ /* 0x000ea4000c1e1900 */
[----:B--2---:R-:W-:-:S13]  /*9f20*/  ISETP.NE.AND P0, PT, R2, RZ, PT ;  /* 0x000000ff0200720c */ /* 0x004fda0003f05270 */
.L_x_17696:
[----:B------:R-:W-:Y:S05]  /*9f30*/  BSYNC.RECONVERGENT B6 ;  /* 0x0000000000067941 */ /* 0x000fea0003800200 */
.L_x_17690:
[----:B------:R-:W-:Y:S01]  /*9f40*/  UPRMT UR4, UR42, 0x9910, URZ ;  /* 0x000099102a047896 */ /* 0x000fe200080000ff */
[----:B-1----:R-:W-:-:S03]  /*9f50*/  SEL R2, RZ, 0x1, P0 ;  /* 0x00000001ff027807 */ /* 0x002fc60000000000 */
        /* <DEDUP_REMOVED lines=12> */
.L_x_17717:
[----:B------:R-:W-:Y:S01]  /*a020*/  STG.E.U8 desc[UR36][R16.64], R2 ;  /* 0x0000000210007986 */ /* 0x000fe2000c101124 */
[----:B------:R-:W-:Y:S05]  /*a030*/  EXIT ;  /* 0x000000000000794d */ /* 0x000fea0003800000 */
.L_x_17716:
        /* <DEDUP_REMOVED lines=9> */
.L_x_17720:
[----:B------:R-:W-:Y:S01]  /*a0d0*/  STG.E desc[UR36][R16.64], R2 ;  /* 0x0000000210007986 */ /* 0x000fe2000c101924 */
[----:B------:R-:W-:Y:S05]  /*a0e0*/  EXIT ;  /* 0x000000000000794d */ /* 0x000fea0003800000 */
.L_x_17719:
[----:B------:R-:W-:Y:S01]  /*a0f0*/  STG.E.U16 desc[UR36][R16.64], R2 ;  /* 0x0000000210007986 */ /* 0x000fe2000c101524 */
[----:B------:R-:W-:Y:S05]  /*a100*/  EXIT ;  /* 0x000000000000794d */ /* 0x000fea0003800000 */
.L_x_17715:
        /* <DEDUP_REMOVED lines=9> */
.L_x_17722:
[----:B------:R-:W-:-:S04]  /*a1a0*/  I2FP.F32.U32 R0, R2 ;  /* 0x0000000200007245 */ /* 0x000fc80000201000 */
[----:B------:R-:W-:-:S05]  /*a1b0*/  F2FP.F16.F32.PACK_AB R0, RZ, R0 ;  /* 0x00000000ff00723e */ /* 0x000fca00000000ff */
[----:B------:R-:W-:Y:S01]  /*a1c0*/  STG.E.U16 desc[UR36][R16.64], R0 ;  /* 0x0000000010007986 */ /* 0x000fe2000c101524 */
[----:B------:R-:W-:Y:S05]  /*a1d0*/  EXIT ;  /* 0x000000000000794d */ /* 0x000fea0003800000 */
.L_x_17721:
        /* <DEDUP_REMOVED lines=10> */
.L_x_17724:
[----:B------:R-:W-:-:S04]  /*a280*/  I2FP.F32.U32 R2, R2 ;  /* 0x0000000200027245 */ /* 0x000fc80000201000 */
[----:B------:R-:W-:-:S04]  /*a290*/  F2FP.F16.F32.PACK_AB R3, RZ, R2 ;  /* 0x00000002ff03723e */ /* 0x000fc800000000ff */
[----:B------:R-:W-:-:S05]  /*a2a0*/  PRMT R3, R3, 0x5410, RZ ;  /* 0x0000541003037816 */ /* 0x000fca00000000ff */
[----:B------:R-:W-:Y:S01]  /*a2b0*/  STG.E desc[UR36][R16.64], R3 ;  /* 0x0000000310007986 */ /* 0x000fe2000c101924 */
[----:B------:R-:W-:Y:S05]  /*a2c0*/  EXIT ;  /* 0x000000000000794d */ /* 0x000fea0003800000 */
.L_x_17723:
[----:B------:R-:W1:Y:S02]  /*a2d0*/  I2F.F64.U32 R2, R2 ;  /* 0x0000000200027312 */ /* 0x000e640000201800 */
[----:B-1----:R-:W-:Y:S01]  /*a2e0*/  STG.E.64 desc[UR36][R16.64], R2 ;  /* 0x0000000210007986 */ /* 0x002fe2000c101b24 */
[----:B------:R-:W-:Y:S05]  /*a2f0*/  EXIT ;  /* 0x000000000000794d */ /* 0x000fea0003800000 */
.L_x_17714:
        /* <DEDUP_REMOVED lines=12> */
.L_x_17728:
        /* <DEDUP_REMOVED lines=16> */
.L_x_17731:
[----:B------:R-:W-:-:S07]  /*a4c0*/  PRMT R8, R0, 0x7610, R8 ;  /* 0x0000761000087816 */ /* 0x000fce0000000008 */
.L_x_17730:
[----:B------:R-:W-:Y:S05]  /*a4d0*/  BSYNC.RECONVERGENT B0 ;  /* 0x0000000000007941 */ /* 0x000fea0003800200 */
.L_x_17729:
[----:B------:R-:W-:Y:S01]  /*a4e0*/  STG.E.U8 desc[UR36][R16.64], R8 ;  /* 0x0000000810007986 */ /* 0x000fe2000c101124 */
[----:B------:R-:W-:Y:S05]  /*a4f0*/  EXIT ;  /* 0x000000000000794d */ /* 0x000fea0003800000 */
.L_x_17727:
        /* <DEDUP_REMOVED lines=16> */
.L_x_17734:
[----:B------:R-:W-:-:S07]  /*a600*/  PRMT R8, R0, 0x7610, R8 ;  /* 0x0000761000087816 */ /* 0x000fce0000000008 */
.L_x_17733:
[----:B------:R-:W-:Y:S05]  /*a610*/  BSYNC.RECONVERGENT B0 ;  /* 0x0000000000007941 */ /* 0x000fea0003800200 */
.L_x_17732:
[----:B------:R-:W-:Y:S01]  /*a620*/  STG.E.U8 desc[UR36][R16.64], R8 ;  /* 0x0000000810007986 */ /* 0x000fe2000c101124 */
[----:B------:R-:W-:Y:S05]  /*a630*/  EXIT ;  /* 0x000000000000794d */ /* 0x000fea0003800000 */
.L_x_17726:
        /* <DEDUP_REMOVED lines=21> */
.L_x_17736:
[----:B------:R-:W-:-:S05]  /*a790*/  IMAD.MOV.U32 R3, RZ, RZ, RZ ;  /* 0x000000ffff037224 */ /* 0x000fca00078e00ff */
[----:B------:R-:W-:Y:S01]  /*a7a0*/  STG.E.64 desc[UR36][R16.64], R2 ;  /* 0x0000000210007986 */ /* 0x000fe2000c101b24 */
[----:B------:R-:W-:Y:S05]  /*a7b0*/  EXIT ;  /* 0x000000000000794d */ /* 0x000fea0003800000 */
.L_x_17735:
[----:B------:R-:W-:Y:S01]  /*a7c0*/  STG.E desc[UR36][R16.64], R2 ;  /* 0x0000000210007986 */ /* 0x000fe2000c101924 */
[----:B------:R-:W-:Y:S05]  /*a7d0*/  EXIT ;  /* 0x000000000000794d */ /* 0x000fea0003800000 */
.L_x_17725:
        /* <DEDUP_REMOVED lines=8> */
.L_x_17738:
[----:B------:R-:W-:Y:S01]  /*a860*/  CS2R R6, SRZ ;  /* 0x0000000000067805 */ /* 0x000fe2000001ff00 */
[----:B0-----:R-:W0:Y:S04]  /*a870*/  I2F.F64.U32 R4, R2 ;  /* 0x0000000200047312 */ /* 0x001e280000201800 */
[----:B0-----:R-:W-:Y:S01]  /*a880*/  STG.E.128 desc[UR36][R16.64], R4 ;  /* 0x0000000410007986 */ /* 0x001fe2000c101d24 */
[----:B------:R-:W-:Y:S05]  /*a890*/  EXIT ;  /* 0x000000000000794d */ /* 0x000fea0003800000 */
.L_x_17737:
[----:B------:R-:W-:-:S09]  /*a8a0*/  UISETP.NE.AND UP0, UPT, UR4, 0xf, UPT ;  /* 0x0000000f0400788c */ /* 0x000fd2000bf05270 */
[----:B------:R-:W-:Y:S05]  /*a8b0*/  BRA.U !UP0, `(.L_x_17739) ;  /* 0x0000000108d47547 */ /* 0x000fea000b800000 */
[----:B------:R-:W-:-:S09]  /*a8c0*/  UISETP.NE.AND UP0, UPT, UR4, 0x17, UPT ;  /* 0x000000170400788c */ /* 0x000fd2000bf05270 */
[----:B------:R-:W-:Y:S05]  /*a8d0*/  BRA.U !UP0, `(.L_x_17740) ;  /* 0x0000000108847547 */ /* 0x000fea000b800000 */
[----:B------:R-:W-:-:S09]  /*a8e0*/  UISETP.NE.AND UP0, UPT, UR4, 0x18, UPT ;  /* 0x000000180400788c */ /* 0x000fd2000bf05270 */
[----:B------:R-:W-:Y:S05]  /*a8f0*/  BRA.U !UP0, `(.L_x_17741) ;  /* 0x0000000108447547 */ /* 0x000fea000b800000 */
.L_x_17718:
        /* <DEDUP_REMOVED lines=16> */
.L_x_17742:
[----:B------:R-:W-:Y:S05]  /*aa00*/  EXIT ;  /* 0x000000000000794d */ /* 0x000fea0003800000 */
.L_x_17741:
        /* <DEDUP_REMOVED lines=11> */
.L_x_17744:
[----:B------:R-:W-:Y:S05]  /*aac0*/  BSYNC.RECONVERGENT B0 ;  /* 0x0000000000007941 */ /* 0x000fea0003800200 */
.L_x_17743:
[----:B------:R-:W-:Y:S01]  /*aad0*/  STG.E.U8 desc[UR36][R16.64], R3 ;  /* 0x0000000310007986 */ /* 0x000fe2000c101124 */
[----:B------:R-:W-:Y:S05]  /*aae0*/  EXIT ;  /* 0x000000000000794d */ /* 0x000fea0003800000 */
.L_x_17740:
        /* <DEDUP_REMOVED lines=13> */
.L_x_17745:
[----:B------:R-:W-:Y:S01]  /*abc0*/  HFMA2 R3, -RZ, RZ, 0, 7.569789886474609375e-06 ;  /* 0x0000007fff037431 */ /* 0x000fe200000001ff */
[----:B------:R-:W-:-:S04]  /*abd0*/  ISETP.GT.U32.AND P0, PT, R5, 0x7f800000, PT ;  /* 0x7f8000000500780c */ /* 0x000fc80003f04070 */
[----:B------:R-:W-:-:S05]  /*abe0*/  SEL R3, R3, 0x7c, P0 ;  /* 0x0000007c03037807 */ /* 0x000fca0000000000 */
[----:B------:R-:W-:Y:S01]  /*abf0*/  STG.E.U8 desc[UR36][R16.64], R3 ;  /* 0x0000000310007986 */ /* 0x000fe2000c101124 */
[----:B------:R-:W-:Y:S05]  /*ac00*/  EXIT ;  /* 0x000000000000794d */ /* 0x000fea0003800000 */
.L_x_17739:
[----:B------:R-:W-:-:S04]  /*ac10*/  I2FP.F32.U32 R0, R2 ;  /* 0x0000000200007245 */ /* 0x000fc80000201000 */
[----:B------:R-:W-:-:S05]  /*ac20*/  F2FP.BF16.F32.PACK_AB R0, RZ, R0 ;  /* 0x00000000ff00723e */ /* 0x000fca00000010ff */
[----:B------:R-:W-:Y:S01]  /*ac30*/  STG.E.U16 desc[UR36][R16.64], R0 ;  /* 0x0000000010007986 */ /* 0x000fe2000c101524 */
[----:B------:R-:W-:Y:S05]  /*ac40*/  EXIT ;  /* 0x000000000000794d */ /* 0x000fea0003800000 */
.L_x_17746:
        /* <DEDUP_REMOVED lines=11> */
.L_x_23426:


//--------------------- .text._ZN2at6native27unrolled_elementwise_kernelIZZZNS0_23logical_not_kernel_cudaERNS_18TensorIteratorBaseEENKUlvE0_clEvENKUlvE8_clEvEUlbE_St5arrayIPcLm2EELi4E23TrivialOffsetCalculatorILi1EjESB_NS0_6memory12LoadWithCastILi1EEENSC_13StoreWithCastILi1EEEEEviT_T0_T2_T3_T4_T5_ --------------------------
	.section	.text._ZN2at6native27unrolled_elementwise_kernelIZZZNS0_23logical_not_kernel_cudaERNS_18TensorIteratorBaseEENKUlvE0_clEvENKUlvE8_clEvEUlbE_St5arrayIPcLm2EELi4E23TrivialOffsetCalculatorILi1EjESB_NS0_6memory12LoadWithCastILi1EEENSC_13StoreWithCastILi1EEEEEviT_T0_T2_T3_T4_T5_,"ax",@progbits
	.align	128
        .global         _ZN2at6native27unrolled_elementwise_kernelIZZZNS0_23logical_not_kernel_cudaERNS_18TensorIteratorBaseEENKUlvE0_clEvENKUlvE8_clEvEUlbE_St5arrayIPcLm2EELi4E23TrivialOffsetCalculatorILi1EjESB_NS0_6memory12LoadWithCastILi1EEENSC_13StoreWithCastILi1EEEEEviT_T0_T2_T3_T4_T5_
        .type           _ZN2at6native27unrolled_elementwise_kernelIZZZNS0_23logical_not_kernel_cudaERNS_18TensorIteratorBaseEENKUlvE0_clEvENKUlvE8_clEvEUlbE_St5arrayIPcLm2EELi4E23TrivialOffsetCalculatorILi1EjESB_NS0_6memory12LoadWithCastILi1EEENSC_13StoreWithCastILi1EEEEEviT_T0_T2_T3_T4_T5_,@function
        .size           _ZN2at6native27unrolled_elementwise_kernelIZZZNS0_23logical_not_kernel_cudaERNS_18TensorIteratorBaseEENKUlvE0_clEvENKUlvE8_clEvEUlbE_St5arrayIPcLm2EELi4E23TrivialOffsetCalculatorILi1EjESB_NS0_6memory12LoadWithCastILi1EEENSC_13StoreWithCastILi1EEEEEviT_T0_T2_T3_T4_T5_,(.L_x_23427 - _ZN2at6native27unrolled_elementwise_kernelIZZZNS0_23logical_not_kernel_cudaERNS_18TensorIteratorBaseEENKUlvE0_clEvENKUlvE8_clEvEUlbE_St5arrayIPcLm2EELi4E23TrivialOffsetCalculatorILi1EjESB_NS0_6memory12LoadWithCastILi1EEENSC_13StoreWithCastILi1EEEEEviT_T0_T2_T3_T4_T5_)
        .other          _ZN2at6native27unrolled_elementwise_kernelIZZZNS0_23logical_not_kernel_cudaERNS_18TensorIteratorBaseEENKUlvE0_clEvENKUlvE8_clEvEUlbE_St5arrayIPcLm2EELi4E23TrivialOffsetCalculatorILi1EjESB_NS0_6memory12LoadWithCastILi1EEENSC_13StoreWithCastILi1EEEEEviT_T0_T2_T3_T4_T5_,@"STO_CUDA_ENTRY STV_DEFAULT"
_ZN2at6native27unrolled_elementwise_kernelIZZZNS0_23logical_not_kernel_cudaERNS_18TensorIteratorBaseEENKUlvE0_clEvENKUlvE8_clEvEUlbE_St5arrayIPcLm2EELi4E23TrivialOffsetCalculatorILi1EjESB_NS0_6memory12LoadWithCastILi1EEENSC_13StoreWithCastILi1EEEEEviT_T0_T2_T3_T4_T5_:
.text._ZN2at6native27unrolled_elementwise_kernelIZZZNS0_23logical_not_kernel_cudaERNS_18TensorIteratorBaseEENKUlvE0_clEvENKUlvE8_clEvEUlbE_St5arrayIPcLm2EELi4E23TrivialOffsetCalculatorILi1EjESB_NS0_6memory12LoadWithCastILi1EEENSC_13StoreWithCastILi1EEEEEviT_T0_T2_T3_T4_T5_:
        /* <DEDUP_REMOVED lines=34> */
.L_x_17753:
[----:B------:R-:W2:Y:S02]  /*0220*/  LDG.E.U8 R4, desc[UR36][R4.64] ;  /* 0x0000002404047981 */ /* 0x000ea4000c1e1100 */
[----:B--2---:R-:W-:Y:S01]  /*0230*/  ISETP.NE.AND P0, PT, R4, RZ, PT ;  /* 0x000000ff0400720c */ /* 0x004fe20003f05270 */
[----:B------:R-:W-:-:S12]  /*0240*/  BRA `(.L_x_17755) ;  /* 0x0000000800407947 */ /* 0x000fd80003800000 */
.L_x_17752:
        /* <DEDUP_REMOVED lines=10> */
.L_x_17757:
[----:B------:R-:W2:Y:S02]  /*02f0*/  LDG.E R4, desc[UR36][R4.64] ;  /* 0x0000002404047981 */ /* 0x000ea4000c1e1900 */
[----:B--2---:R-:W-:Y:S01]  /*0300*/  ISETP.NE.AND P0, PT, R4, RZ, PT ;  /* 0x000000ff0400720c */ /* 0x004fe20003f05270 */
[----:B------:R-:W-:-:S12]  /*0310*/  BRA `(.L_x_17755) ;  /* 0x00000008000c7947 */ /* 0x000fd80003800000 */
.L_x_17756:
[----:B------:R-:W2:Y:S02]  /*0320*/  LDG.E.U16 R4, desc[UR36][R4.64] ;  /* 0x0000002404047981 */ /* 0x000ea4000c1e1500 */
[----:B--2---:R-:W-:Y:S01]  /*0330*/  ISETP.NE.AND P0, PT, R4, RZ, PT ;  /* 0x000000ff0400720c */ /* 0x004fe20003f05270 */
[----:B------:R-:W-:-:S12]  /*0340*/  BRA `(.L_x_17755) ;  /* 0x0000000800007947 */ /* 0x000fd80003800000 */
.L_x_17751:
        /* <DEDUP_REMOVED lines=9> */
.L_x_17759:
[----:B------:R-:W2:Y:S02]  /*03e0*/  LDG.E.U16 R0, desc[UR36][R4.64] ;  /* 0x0000002404007981 */ /* 0x000ea4000c1e1500 */
[----:B--2---:R-:W-:-:S05]  /*03f0*/  HADD2.F32 R0, -RZ, R0.H0_H0 ;  /* 0x20000000ff007230 */ /* 0x004fca0000004100 */
[----:B------:R-:W-:Y:S01]  /*0400*/  FSETP.NEU.FTZ.AND P0, PT, R0, RZ, PT ;  /* 0x000000ff0000720b */ /* 0x000fe20003f1d000 */
[----:B------:R-:W-:-:S12]  /*0410*/  BRA `(.L_x_17755) ;  /* 0x0000000400cc7947 */ /* 0x000fd80003800000 */
.L_x_17758:
        /* <DEDUP_REMOVED lines=11> */
.L_x_17761:
        /* <DEDUP_REMOVED lines=8> */
.L_x_17760:
[----:B------:R-:W2:Y:S02]  /*0550*/  LDG.E.64 R4, desc[UR36][R4.64] ;  /* 0x0000002404047981 */ /* 0x000ea4000c1e1b00 */
[----:B--2---:R1:W2:Y:S02]  /*0560*/  DSETP.NEU.AND P0, PT, R4, RZ, PT ;  /* 0x000000ff0400722a */ /* 0x0042a40003f0d000 */
[----:B--2---:R-:W-:Y:S05]  /*0570*/  BRA `(.L_x_17755) ;  /* 0x0000000400747947 */ /* 0x004fea0003800000 */
.L_x_17750:
        /* <DEDUP_REMOVED lines=11> */
.L_x_17764:
        /* <DEDUP_REMOVED lines=8> */
.L_x_17763:
        /* <DEDUP_REMOVED lines=9> */
.L_x_17766:
        /* <DEDUP_REMOVED lines=11> */
.L_x_17765:
[----:B------:R-:W2:Y:S02]  /*07f0*/  LDG.E.U16 R0, desc[UR36][R4.64] ;  /* 0x0000002404007981 */ /* 0x000ea4000c1e1500 */
[----:B--2---:R-:W-:-:S05]  /*0800*/  IMAD.U32 R0, R0, 0x10000, RZ ;  /* 0x0001000000007824 */ /* 0x004fca00078e00ff */
[----:B------:R-:W-:Y:S01]  /*0810*/  FSETP.NEU.FTZ.AND P0, PT, R0, RZ, PT ;  /* 0x000000ff0000720b */ /* 0x000fe20003f1d000 */
[----:B------:R-:W-:-:S12]  /*0820*/  BRA `(.L_x_17755) ;  /* 0x0000000000c87947 */ /* 0x000fd80003800000 */
.L_x_17762:
        /* <DEDUP_REMOVED lines=11> */
.L_x_17769:
[----:B------:R-:W2:Y:S02]  /*08e0*/  LDG.E.U8 R4, desc[UR36][R4.64] ;  /* 0x0000002404047981 */ /* 0x000ea4000c1e1100 */
[----:B--2---:R-:W-:Y:S01]  /*08f0*/  ISETP.NE.AND P0, PT, R4, RZ, PT ;  /* 0x000000ff0400720c */ /* 0x004fe20003f05270 */
[----:B------:R-:W-:-:S12]  /*0900*/  BRA `(.L_x_17755) ;  /* 0x0000000000907947 */ /* 0x000fd80003800000 */
.L_x_17768:
[----:B------:R-:W2:Y:S02]  /*0910*/  LDG.E.U8 R4, desc[UR36][R4.64] ;  /* 0x0000002404047981 */ /* 0x000ea4000c1e1100 */
[----:B--2---:R-:W-:Y:S01]  /*0920*/  ISETP.NE.AND P0, PT, R4, RZ, PT ;  /* 0x000000ff0400720c */ /* 0x004fe20003f05270 */
[----:B------:R-:W-:-:S12]  /*0930*/  BRA `(.L_x_17755) ;  /* 0x0000000000847947 */ /* 0x000fd80003800000 */
.L_x_17767:
[----:B------:R-:W-:-:S09]  /*0940*/  UISETP.NE.AND UP0, UPT, UR4, 0x1c, UPT ;  /* 0x0000001c0400788c */ /* 0x000fd2000bf05270 */
[----:B------:R-:W-:Y:S05]  /*0950*/  BRA.U !UP0, `(.L_x_17770) ;  /* 0x0000000108747547 */ /* 0x000fea000b800000 */
[----:B------:R-:W-:-:S09]  /*0960*/  UISETP.NE.AND UP0, UPT, UR4, 0x1d, UPT ;  /* 0x0000001d0400788c */ /* 0x000fd2000bf05270 */
[----:B------:R-:W-:Y:S05]  /*0970*/  BRA.U !UP0, `(.L_x_17771) ;  /* 0x00000001085c7547 */ /* 0x000fea000b800000 */
[----:B------:R-:W-:-:S09]  /*0980*/  UISETP.NE.AND UP0, UPT, UR4, 0x2c, UPT ;  /* 0x0000002c0400788c */ /* 0x000fd2000bf05270 */
[----:B------:R-:W-:Y:S05]  /*0990*/  BRA.U !UP0, `(.L_x_17772) ;  /* 0x0000000108487547 */ /* 0x000fea000b800000 */
.L_x_17754:
        /* <DEDUP_REMOVED lines=16> */
.L_x_17773:
[----:B------:R-:W-:Y:S01]  /*0aa0*/  PLOP3.LUT P0, PT, PT, PT, PT, 0x8, 0x80 ;  /* 0x000000000080781c */ /* 0x000fe20003f0e170 */
[----:B------:R-:W-:-:S12]  /*0ab0*/  BRA `(.L_x_17755) ;  /* 0x0000000000247947 */ /* 0x000fd80003800000 */
.L_x_17772:
[----:B------:R-:W2:Y:S02]  /*0ac0*/  LDG.E.U8 R4, desc[UR36][R4.64] ;  /* 0x0000002404047981 */ /* 0x000ea4000c1e1100 */
[----:B--2---:R-:W-:Y:S01]  /*0ad0*/  ISETP.NE.AND P0, PT, R4, RZ, PT ;  /* 0x000000ff0400720c */ /* 0x004fe20003f05270 */
[----:B------:R-:W-:-:S12]  /*0ae0*/  BRA `(.L_x_17755) ;  /* 0x0000000000187947 */ /* 0x000fd80003800000 */
.L_x_17771:
[----:B------:R-:W2:Y:S02]  /*0af0*/  LDG.E.64 R4, desc[UR36][R4.64] ;  /* 0x0000002404047981 */ /* 0x000ea4000c1e1b00 */
[----:B--2---:R-:W-:-:S04]  /*0b00*/  ISETP.NE.U32.AND P0, PT, R4, RZ, PT ;  /* 0x000000ff0400720c */ /* 0x004fc80003f05070 */
[----:B------:R-:W-:Y:S01]  /*0b10*/  ISETP.NE.AND.EX P0, PT, R5, RZ, PT, P0 ;  /* 0x000000ff0500720c */ /* 0x000fe20003f05300 */
[----:B------:R-:W-:-:S12]  /*0b20*/  BRA `(.L_x_17755) ;  /* 0x0000000000087947 */ /* 0x000fd80003800000 */
.L_x_17770:
[----:B------:R-:W2:Y:S02]  /*0b30*/  LDG.E R4, desc[UR36][R4.64] ;  /* 0x0000002404047981 */ /* 0x000ea4000c1e1900 */
[----:B--2---:R-:W-:-:S13]  /*0b40*/  ISETP.NE.AND P0, PT, R4, RZ, PT ;  /* 0x000000ff0400720c */ /* 0x004fda0003f05270 */
.L_x_17755:
[----:B------:R-:W-:Y:S05]  /*0b50*/  BSYNC.RECONVERGENT B6 ;  /* 0x0000000000067941 */ /* 0x000fea0003800200 */
.L_x_17749:
[----:B------:R-:W-:Y:S01]  /*0b60*/  PLOP3.LUT P0, PT, P0, PT, PT, 0x8, 0x80 ;  /* 0x000000000080781c */ /* 0x000fe2000070e170 */
[----:B------:R-:W-:-:S03]  /*0b70*/  VIADD R23, R17, 0x80 ;  /* 0x0000008011177836 */ /* 0x000fc60000000000 */
[----:B------:R-:W-:-:S09]  /*0b80*/  P2R R18, PR, RZ, 0x1 ;  /* 0x00000001ff127803 */ /* 0x000fd20000000000 */
.L_x_17748:
[----:B------:R-:W-:Y:S05]  /*0b90*/  BSYNC.RECONVERGENT B7 ;  /* 0x0000000000077941 */ /* 0x000fea0003800200 */
.L_x_17747:
[----:B------:R-:W-:Y:S01]  /*0ba0*/  ISETP.GE.AND P0, PT, R23, R16, PT ;  /* 0x000000101700720c */ /* 0x000fe20003f06270 */
[----:B------:R-:W-:Y:S01]  /*0bb0*/  BSSY.RECONVERGENT B7, `(.L_x_17774) ;  /* 0x00000b0000077945 */ /* 0x000fe20003800200 */
[----:B------:R-:W-:-:S04]  /*0bc0*/  PLOP3.LUT P1, PT, PT, PT, PT, 0x80, 0x8 ;  /* 0x000000000008781c */ /* 0x000fc80003f2f070 */
[----:B------:R-:W-:-:S07]  /*0bd0*/  P2R R19, PR, RZ, 0x2 ;  /* 0x00000002ff137803 */ /* 0x000fce0000000000 */
        /* <DEDUP_REMOVED lines=22> */
.L_x_17780:
[----:B------:R-:W2:Y:S02]  /*0d40*/  LDG.E.U8 R4, desc[UR36][R4.64] ;  /* 0x0000002404047981 */ /* 0x000ea4000c1e1100 */
[----:B--2---:R-:W-:Y:S01]  /*0d50*/  ISETP.NE.AND P0, PT, R4, RZ, PT ;  /* 0x000000ff0400720c */ /* 0x004fe20003f05270 */
[----:B------:R-:W-:-:S12]  /*0d60*/  BRA `(.L_x_17782) ;  /* 0x0000000800407947 */ /* 0x000fd80003800000 */
.L_x_17779:
        /* <DEDUP_REMOVED lines=10> */
.L_x_17784:
[----:B------:R-:W2:Y:S02]  /*0e10*/  LDG.E R4, desc[UR36][R4.64] ;  /* 0x0000002404047981 */ /* 0x000ea4000c1e1900 */
[----:B--2---:R-:W-:Y:S01]  /*0e20*/  ISETP.NE.AND P0, PT, R4, RZ, PT ;  /* 0x000000ff0400720c */ /* 0x004fe20003f05270 */
[----:B------:R-:W-:-:S12]  /*0e30*/  BRA `(.L_x_17782) ;  /* 0x00000008000c7947 */ /* 0x000fd80003800000 */
.L_x_17783:
[----:B------:R-:W2:Y:S02]  /*0e40*/  LDG.E.U16 R4, desc[UR36][R4.64] ;  /* 0x0000002404047981 */ /* 0x000ea4000c1e1500 */
[----:B--2---:R-:W-:Y:S01]  /*0e50*/  ISETP.NE.AND P0, PT, R4, RZ, PT ;  /* 0x000000ff0400720c */ /* 0x004fe20003f05270 */
[----:B------:R-:W-:-:S12]  /*0e60*/  BRA `(.L_x_17782) ;  /* 0x0000000800007947 */ /* 0x000fd80003800000 */
.L_x_17778:
        /* <DEDUP_REMOVED lines=9> */
.L_x_17786:
[----:B------:R-:W2:Y:S02]  /*0f00*/  LDG.E.U16 R0, desc[UR36][R4.64] ;  /* 0x0000002404007981 */ /* 0x000ea4000c1e1500 */
[----:B--2---:R-:W-:-:S05]  /*0f10*/  HADD2.F32 R0, -RZ, R0.H0_H0 ;  /* 0x20000000ff007230 */ /* 0x004fca0000004100 */
[----:B------:R-:W-:Y:S01]  /*0f20*/  FSETP.NEU.FTZ.AND P0, PT, R0, RZ, PT ;  /* 0x000000ff0000720b */ /* 0x000fe20003f1d000 */
[----:B------:R-:W-:-:S12]  /*0f30*/  BRA `(.L_x_17782) ;  /* 0x0000000400cc7947 */ /* 0x000fd80003800000 */
.L_x_17785:
        /* <DEDUP_REMOVED lines=11> */
.L_x_17788:
        /* <DEDUP_REMOVED lines=8> */
.L_x_17787:
[----:B------:R-:W2:Y:S02]  /*1070*/  LDG.E.64 R4, desc[UR36][R4.64] ;  /* 0x0000002404047981 */ /* 0x000ea4000c1e1b00 */
[----:B--2---:R1:W2:Y:S02]  /*1080*/  DSETP.NEU.AND P0, PT, R4, RZ, PT ;  /* 0x000000ff0400722a */ /* 0x0042a40003f0d000 */
[----:B--2---:R-:W-:Y:S05]  /*1090*/  BRA `(.L_x_17782) ;  /* 0x0000000400747947 */ /* 0x004fea0003800000 */
.L_x_17777:
        /* <DEDUP_REMOVED lines=11> */
.L_x_17791:
        /* <DEDUP_REMOVED lines=8> */
.L_x_17790:
        /* <DEDUP_REMOVED lines=9> */
.L_x_17793:
        /* <DEDUP_REMOVED lines=11> */
.L_x_17792:
[----:B------:R-:W2:Y:S02]  /*1310*/  LDG.E.U16 R0, desc[UR36][R4.64] ;  /* 0x0000002404007981 */ /* 0x000ea4000c1e1500 */
[----:B--2---:R-:W-:-:S05]  /*1320*/  IMAD.U32 R0, R0, 0x10000, RZ ;  /* 0x0001000000007824 */ /* 0x004fca00078e00ff */
[----:B------:R-:W-:Y:S01]  /*1330*/  FSETP.NEU.FTZ.AND P0, PT, R0, RZ, PT ;  /* 0x000000ff0000720b */ /* 0x000fe20003f1d000 */
[----:B------:R-:W-:-:S12]  /*1340*/  BRA `(.L_x_17782) ;  /* 0x0000000000c87947 */ /* 0x000fd80003800000 */
.L_x_17789:
        /* <DEDUP_REMOVED lines=11> */
.L_x_17796:
[----:B------:R-:W2:Y:S02]  /*1400*/  LDG.E.U8 R4, desc[UR36][R4.64] ;  /* 0x0000002404047981 */ /* 0x000ea4000c1e1100 */
[----:B--2---:R-:W-:Y:S01]  /*1410*/  ISETP.NE.AND P0, PT, R4, RZ, PT ;  /* 0x000000ff0400720c */ /* 0x004fe20003f05270 */
[----:B------:R-:W-:-:S12]  /*1420*/  BRA `(.L_x_17782) ;  /* 0x0000000000907947 */ /* 0x000fd80003800000 */
.L_x_17795:
[----:B------:R-:W2:Y:S02]  /*1430*/  LDG.E.U8 R4, desc[UR36][R4.64] ;  /* 0x0000002404047981 */ /* 0x000ea4000c1e1100 */
[----:B--2---:R-:W-:Y:S01]  /*1440*/  ISETP.NE.AND P0, PT, R4, RZ, PT ;  /* 0x000000ff0400720c */ /* 0x004fe20003f05270 */
[----:B------:R-:W-:-:S12]  /*1450*/  BRA `(.L_x_17782) ;  /* 0x0000000000847947 */ /* 0x000fd80003800000 */
.L_x_17794:
        /* <DEDUP_REMOVED lines=9> */
.L_x_17781:
        /* <DEDUP_REMOVED lines=16> */
.L_x_17799:
[----:B------:R-:W-:Y:S01]  /*15f0*/  PLOP3.LUT P0, PT, PT, PT, PT, 0x8, 0x80 ;  /* 0x000000000080781c */ /* 0x000fe20003f0e170 */
[----:B------:R-:W-:-:S12]  /*1600*/  BRA `(.L_x_17782) ;  /* 0x0000000000187947 */ /* 0x000fd80003800000 */
.L_x_17798:
[----:B------:R-:W2:Y:S02]  /*1610*/  LDG.E.64 R4, desc[UR36][R4.64] ;  /* 0x0000002404047981 */ /* 0x000ea4000c1e1b00 */
[----:B--2---:R-:W-:-:S04]  /*1620*/  ISETP.NE.U32.AND P0, PT, R4, RZ, PT ;  /* 0x000000ff0400720c */ /* 0x004fc80003f05070 */
[----:B------:R-:W-:Y:S01]  /*1630*/  ISETP.NE.AND.EX P0, PT, R5, RZ, PT, P0 ;  /* 0x000000ff0500720c */ /* 0x000fe20003f05300 */
[----:B------:R-:W-:-:S12]  /*1640*/  BRA `(.L_x_17782) ;  /* 0x0000000000087947 */ /* 0x000fd80003800000 */
.L_x_17797:
[----:B------:R-:W2:Y:S02]  /*1650*/  LDG.E R4, desc[UR36][R4.64] ;  /* 0x0000002404047981 */ /* 0x000ea4000c1e1900 */
[----:B--2---:R-:W-:-:S13]  /*1660*/  ISETP.NE.AND P0, PT, R4, RZ, PT ;  /* 0x000000ff0400720c */ /* 0x004fda0003f05270 */
.L_x_17782:
[----:B------:R-:W-:Y:S05]  /*1670*/  BSYNC.RECONVERGENT B6 ;  /* 0x0000000000067941 */ /* 0x000fea0003800200 */
.L_x_17776:
[----:B------:R-:W-:Y:S01]  /*1680*/  PLOP3.LUT P0, PT, P0, PT, PT, 0x8, 0x80 ;  /* 0x000000000080781c */ /* 0x000fe2000070e170 */
[----:B------:R-:W-:-:S03]  /*1690*/  VIADD R23, R23, 0x80 ;  /* 0x0000008017177836 */ /* 0x000fc60000000000 */
[----:B------:R-:W-:-:S09]  /*16a0*/  P2R R19, PR, RZ, 0x1 ;  /* 0x00000001ff137803 */ /* 0x000fd20000000000 */
.L_x_17775:
[----:B------:R-:W-:Y:S05]  /*16b0*/  BSYNC.RECONVERGENT B7 ;  /* 0x0000000000077941 */ /* 0x000fea0003800200 */
.L_x_17774:
        /* <DEDUP_REMOVED lines=26> */
.L_x_17806:
[----:B------:R-:W2:Y:S02]  /*1860*/  LDG.E.U8 R4, desc[UR36][R4.64] ;  /* 0x0000002404047981 */ /* 0x000ea4000c1e1100 */
[----:B--2---:R-:W-:Y:S01]  /*1870*/  ISETP.NE.AND P0, PT, R4, RZ, PT ;  /* 0x000000ff0400720c */ /* 0x004fe20003f05270 */
[----:B------:R-:W-:-:S12]  /*1880*/  BRA `(.L_x_17808) ;  /* 0x0000000800407947 */ /* 0x000fd80003800000 */
.L_x_17805:
        /* <DEDUP_REMOVED lines=10> */
.L_x_17810:
[----:B------:R-:W2:Y:S02]  /*1930*/  LDG.E R4, desc[UR36][R4.64] ;  /* 0x0000002404047981 */ /* 0x000ea4000c1e1900 */
[----:B--2---:R-:W-:Y:S01]  /*1940*/  ISETP.NE.AND P0, PT, R4, RZ, PT ;  /* 0x000000ff0400720c */ /* 0x004fe20003f05270 */
[----:B------:R-:W-:-:S12]  /*1950*/  BRA `(.L_x_17808) ;  /* 0x00000008000c7947 */ /* 0x000fd80003800000 */
.L_x_17809:
[----:B------:R-:W2:Y:S02]  /*1960*/  LDG.E.U16 R4, desc[UR36][R4.64] ;  /* 0x0000002404047981 */ /* 0x000ea4000c1e1500 */
[----:B--2---:R-:W-:Y:S01]  /*1970*/  ISETP.NE.AND P0, PT, R4, RZ, PT ;  /* 0x000000ff0400720c */ /* 0x004fe20003f05270 */
[----:B------:R-:W-:-:S12]  /*1980*/  BRA `(.L_x_17808) ;  /* 0x0000000800007947 */ /* 0x000fd80003800000 */
.L_x_17804:
        /* <DEDUP_REMOVED lines=9> */
.L_x_17812:
[----:B------:R-:W2:Y:S02]  /*1a20*/  LDG.E.U16 R0, desc[UR36][R4.64] ;  /* 0x0000002404007981 */ /* 0x000ea4000c1e1500 */
[----:B--2---:R-:W-:-:S05]  /*1a30*/  HADD2.F32 R0, -RZ, R0.H0_H0 ;  /* 0x20000000ff007230 */ /* 0x004fca0000004100 */
[----:B------:R-:W-:Y:S01]  /*1a40*/  FSETP.NEU.FTZ.AND P0, PT, R0, RZ, PT ;  /* 0x000000ff0000720b */ /* 0x000fe20003f1d000 */
[----:B------:R-:W-:-:S12]  /*1a50*/  BRA `(.L_x_17808) ;  /* 0x0000000400cc7947 */ /* 0x000fd80003800000 */
.L_x_17811:
        /* <DEDUP_REMOVED lines=11> */
.L_x_17814:
        /* <DEDUP_REMOVED lines=8> */
.L_x_17813:
[----:B------:R-:W2:Y:S02]  /*1b90*/  LDG.E.64 R4, desc[UR36][R4.64] ;  /* 0x0000002404047981 */ /* 0x000ea4000c1e1b00 */
[----:B--2---:R1:W2:Y:S02]  /*1ba0*/  DSETP.NEU.AND P0, PT, R4, RZ, PT ;  /* 0x000000ff0400722a */ /* 0x0042a40003f0d000 */
[----:B--2---:R-:W-:Y:S05]  /*1bb0*/  BRA `(.L_x_17808) ;  /* 0x0000000400747947 */ /* 0x004fea0003800000 */
.L_x_17803:
        /* <DEDUP_REMOVED lines=11> */
.L_x_17817:
        /* <DEDUP_REMOVED lines=8> */
.L_x_17816:
        /* <DEDUP_REMOVED lines=9> */
.L_x_17819:
        /* <DEDUP_REMOVED lines=11> */
.L_x_17818:
[----:B------:R-:W2:Y:S02]  /*1e30*/  LDG.E.U16 R0, desc[UR36][R4.64] ;  /* 0x0000002404007981 */ /* 0x000ea4000c1e1500 */
[----:B--2---:R-:W-:-:S05]  /*1e40*/  IMAD.U32 R0, R0, 0x10000, RZ ;  /* 0x0001000000007824 */ /* 0x004fca00078e00ff */
[----:B------:R-:W-:Y:S01]  /*1e50*/  FSETP.NEU.FTZ.AND P0, PT, R0, RZ, PT ;  /* 0x000000ff0000720b */ /* 0x000fe20003f1d000 */
[----:B------:R-:W-:-:S12]  /*1e60*/  BRA `(.L_x_17808) ;  /* 0x0000000000c87947 */ /* 0x000fd80003800000 */
.L_x_17815:
        /* <DEDUP_REMOVED lines=11> */
.L_x_17822:
[----:B------:R-:W2:Y:S02]  /*1f20*/  LDG.E.U8 R4, desc[UR36][R4.64] ;  /* 0x0000002404047981 */ /* 0x000ea4000c1e1100 */
[----:B--2---:R-:W-:Y:S01]  /*1f30*/  ISETP.NE.AND P0, PT, R4, RZ, PT ;  /* 0x000000ff0400720c */ /* 0x004fe20003f05270 */
[----:B------:R-:W-:-:S12]  /*1f40*/  BRA `(.L_x_17808) ;  /* 0x0000000000907947 */ /* 0x000fd80003800000 */
.L_x_17821:
[----:B------:R-:W2:Y:S02]  /*1f50*/  LDG.E.U8 R4, desc[UR36][R4.64] ;  /* 0x0000002404047981 */ /* 0x000ea4000c1e1100 */
[----:B--2---:R-:W-:Y:S01]  /*1f60*/  ISETP.NE.AND P0, PT, R4, RZ, PT ;  /* 0x000000ff0400720c */ /* 0x004fe20003f05270 */
[----:B------:R-:W-:-:S12]  /*1f70*/  BRA `(.L_x_17808) ;  /* 0x0000000000847947 */ /* 0x000fd80003800000 */
.L_x_17820:
        /* <DEDUP_REMOVED lines=9> */
.L_x_17807:
        /* <DEDUP_REMOVED lines=16> */
.L_x_17825:
[----:B------:R-:W-:Y:S01]  /*2110*/  PLOP3.LUT P0, PT, PT, PT, PT, 0x8, 0x80 ;  /* 0x000000000080781c */ /* 0x000fe20003f0e170 */
[----:B------:R-:W-:-:S12]  /*2120*/  BRA `(.L_x_17808) ;  /* 0x0000000000187947 */ /* 0x000fd80003800000 */
.L_x_17824:
[----:B------:R-:W2:Y:S02]  /*2130*/  LDG.E.64 R4, desc[UR36][R4.64] ;  /* 0x0000002404047981 */ /* 0x000ea4000c1e1b00 */
[----:B--2---:R-:W-:-:S04]  /*2140*/  ISETP.NE.U32.AND P0, PT, R4, RZ, PT ;  /* 0x000000ff0400720c */ /* 0x004fc80003f05070 */
[----:B------:R-:W-:Y:S01]  /*2150*/  ISETP.NE.AND.EX P0, PT, R5, RZ, PT, P0 ;  /* 0x000000ff0500720c */ /* 0x000fe20003f05300 */
[----:B------:R-:W-:-:S12]  /*2160*/  BRA `(.L_x_17808) ;  /* 0x0000000000087947 */ /* 0x000fd80003800000 */
.L_x_17823:
[----:B------:R-:W2:Y:S02]  /*2170*/  LDG.E R4, desc[UR36][R4.64] ;  /* 0x0000002404047981 */ /* 0x000ea4000c1e1900 */
[----:B--2---:R-:W-:-:S13]  /*2180*/  ISETP.NE.AND P0, PT, R4, RZ, PT ;  /* 0x000000ff0400720c */ /* 0x004fda0003f05270 */
.L_x_17808:
[----:B------:R-:W-:Y:S05]  /*2190*/  BSYNC.RECONVERGENT B6 ;  /* 0x0000000000067941 */ /* 0x000fea0003800200 */
.L_x_17802:
[----:B------:R-:W-:Y:S01]  /*21a0*/  PLOP3.LUT P0, PT, P0, PT, PT, 0x8, 0x80 ;  /* 0x000000000080781c */ /* 0x000fe2000070e170 */
[----:B------:R-:W-:-:S03]  /*21b0*/  VIADD R23, R23, 0x80 ;  /* 0x0000008017177836 */ /* 0x000fc60000000000 */
[----:B------:R-:W-:-:S09]  /*21c0*/  P2R R22, PR, RZ, 0x1 ;  /* 0x00000001ff167803 */ /* 0x000fd20000000000 */
.L_x_17801:
[----:B------:R-:W-:Y:S05]  /*21d0*/  BSYNC.RECONVERGENT B7 ;  /* 0x0000000000077941 */ /* 0x000fea0003800200 */
.L_x_17800:
[----:B------:R-:W-:Y:S01]  /*21e0*/  ISETP.GE.AND P1, PT, R23, R16, PT ;  /* 0x000000101700720c */ /* 0x000fe20003f26270 */
[----:B------:R-:W-:Y:S01]  /*21f0*/  BSSY.RECONVERGENT B7, `(.L_x_17826) ;  /* 0x00000ad000077945 */ /* 0x000fe20003800200 */
[----:B------:R-:W-:-:S11]  /*2200*/  PLOP3.LUT P0, PT, PT, PT, PT, 0x80, 0x8 ;  /* 0x000000000008781c */ /* 0x000fd60003f0f070 */
        /* <DEDUP_REMOVED lines=22> */
.L_x_17832:
[----:B------:R-:W2:Y:S02]  /*2370*/  LDG.E.U8 R4, desc[UR36][R4.64] ;  /* 0x0000002404047981 */ /* 0x000ea4000c1e1100 */
[----:B--2---:R-:W-:Y:S01]  /*2380*/  ISETP.NE.AND P0, PT, R4, RZ, PT ;  /* 0x000000ff0400720c */ /* 0x004fe20003f05270 */
[----:B------:R-:W-:-:S12]  /*2390*/  BRA `(.L_x_17834) ;  /* 0x0000000800407947 */ /* 0x000fd80003800000 */
.L_x_17831:
        /* <DEDUP_REMOVED lines=10> */
.L_x_17836:
[----:B------:R-:W2:Y:S02]  /*2440*/  LDG.E R4, desc[UR36][R4.64] ;  /* 0x0000002404047981 */ /* 0x000ea4000c1e1900 */
[----:B--2---:R-:W-:Y:S01]  /*2450*/  ISETP.NE.AND P0, PT, R4, RZ, PT ;  /* 0x000000ff0400720c */ /* 0x004fe20003f05270 */
[----:B------:R-:W-:-:S12]  /*2460*/  BRA `(.L_x_17834) ;  /* 0x00000008000c7947 */ /* 0x000fd80003800000 */
.L_x_17835:
[----:B------:R-:W2:Y:S02]  /*2470*/  LDG.E.U16 R4, desc[UR36][R4.64] ;  /* 0x0000002404047981 */ /* 0x000ea4000c1e1500 */
[----:B--2---:R-:W-:Y:S01]  /*2480*/  ISETP.NE.AND P0, PT, R4, RZ, PT ;  /* 0x000000ff0400720c */ /* 0x004fe20003f05270 */
[----:B------:R-:W-:-:S12]  /*2490*/  BRA `(.L_x_17834) ;  /* 0x0000000800007947 */ /* 0x000fd80003800000 */
.L_x_17830:
        /* <DEDUP_REMOVED lines=9> */
.L_x_17838:
[----:B------:R-:W2:Y:S02]  /*2530*/  LDG.E.U16 R0, desc[UR36][R4.64] ;  /* 0x0000002404007981 */ /* 0x000ea4000c1e1500 */
[----:B--2---:R-:W-:-:S05]  /*2540*/  HADD2.F32 R0, -RZ, R0.H0_H0 ;  /* 0x20000000ff007230 */ /* 0x004fca0000004100 */
[----:B------:R-:W-:Y:S01]  /*2550*/  FSETP.NEU.FTZ.AND P0, PT, R0, RZ, PT ;  /* 0x000000ff0000720b */ /* 0x000fe20003f1d000 */
[----:B------:R-:W-:-:S12]  /*2560*/  BRA `(.L_x_17834) ;  /* 0x0000000400cc7947 */ /* 0x000fd80003800000 */
.L_x_17837:
        /* <DEDUP_REMOVED lines=11> */
.L_x_17840:
        /* <DEDUP_REMOVED lines=8> */
.L_x_17839:
[----:B------:R-:W2:Y:S02]  /*26a0*/  LDG.E.64 R4, desc[UR36][R4.64] ;  /* 0x0000002404047981 */ /* 0x000ea4000c1e1b00 */
[----:B--2---:R1:W2:Y:S02]  /*26b0*/  DSETP.NEU.AND P0, PT, R4, RZ, PT ;  /* 0x000000ff0400722a */ /* 0x0042a40003f0d000 */
[----:B--2---:R-:W-:Y:S05]  /*26c0*/  BRA `(.L_x_17834) ;  /* 0x0000000400747947 */ /* 0x004fea0003800000 */
.L_x_17829:
        /* <DEDUP_REMOVED lines=11> */
.L_x_17843:
        /* <DEDUP_REMOVED lines=8> */
.L_x_17842:
        /* <DEDUP_REMOVED lines=9> */
.L_x_17845:
        /* <DEDUP_REMOVED lines=11> */
.L_x_17844:
[----:B------:R-:W2:Y:S02]  /*2940*/  LDG.E.U16 R0, desc[UR36][R4.64] ;  /* 0x0000002404007981 */ /* 0x000ea4000c1e1500 */
[----:B--2---:R-:W-:-:S05]  /*2950*/  IMAD.U32 R0, R0, 0x10000, RZ ;  /* 0x0001000000007824 */ /* 0x004fca00078e00ff */
[----:B------:R-:W-:Y:S01]  /*2960*/  FSETP.NEU.FTZ.AND P0, PT, R0, RZ, PT ;  /* 0x000000ff0000720b */ /* 0x000fe20003f1d000 */
[----:B------:R-:W-:-:S12]  /*2970*/  BRA `(.L_x_17834) ;  /* 0x0000000000c87947 */ /* 0x000fd80003800000 */
.L_x_17841:
        /* <DEDUP_REMOVED lines=11> */
.L_x_17848:
[----:B------:R-:W2:Y:S02]  /*2a30*/  LDG.E.U8 R4, desc[UR36][R4.64] ;  /* 0x0000002404047981 */ /* 0x000ea4000c1e1100 */
[----:B--2---:R-:W-:Y:S01]  /*2a40*/  ISETP.NE.AND P0, PT, R4, RZ, PT ;  /* 0x000000ff0400720c */ /* 0x004fe20003f05270 */
[----:B------:R-:W-:-:S12]  /*2a50*/  BRA `(.L_x_17834) ;  /* 0x0000000000907947 */ /* 0x000fd80003800000 */
.L_x_17847:
[----:B------:R-:W2:Y:S02]  /*2a60*/  LDG.E.U8 R4, desc[UR36][R4.64] ;  /* 0x0000002404047981 */ /* 0x000ea4000c1e1100 */
[----:B--2---:R-:W-:Y:S01]  /*2a70*/  ISETP.NE.AND P0, PT, R4, RZ, PT ;  /* 0x000000ff0400720c */ /* 0x004fe20003f05270 */
[----:B------:R-:W-:-:S12]  /*2a80*/  BRA `(.L_x_17834) ;  /* 0x0000000000847947 */ /* 0x000fd80003800000 */
.L_x_17846:
        /* <DEDUP_REMOVED lines=9> */
.L_x_17833:
        /* <DEDUP_REMOVED lines=16> */
.L_x_17851:
[----:B------:R-:W-:Y:S01]  /*2c20*/  PLOP3.LUT P0, PT, PT, PT, PT, 0x8, 0x80 ;  /* 0x000000000080781c */ /* 0x000fe20003f0e170 */
[----:B------:R-:W-:-:S12]  /*2c30*/  BRA `(.L_x_17834) ;  /* 0x0000000000187947 */ /* 0x000fd80003800000 */
.L_x_17850:
[----:B------:R-:W2:Y:S02]  /*2c40*/  LDG.E.64 R4, desc[UR36][R4.64] ;  /* 0x0000002404047981 */ /* 0x000ea4000c1e1b00 */
[----:B--2---:R-:W-:-:S04]  /*2c50*/  ISETP.NE.U32.AND P0, PT, R4, RZ, PT ;  /* 0x000000ff0400720c */ /* 0x004fc80003f05070 */
[----:B------:R-:W-:Y:S01]  /*2c60*/  ISETP.NE.AND.EX P0, PT, R5, RZ, PT, P0 ;  /* 0x000000ff0500720c */ /* 0x000fe20003f05300 */
[----:B------:R-:W-:-:S12]  /*2c70*/  BRA `(.L_x_17834) ;  /* 0x0000000000087947 */ /* 0x000fd80003800000 */
.L_x_17849:
[----:B------:R-:W2:Y:S02]  /*2c80*/  LDG.E R4, desc[UR36][R4.64] ;  /* 0x0000002404047981 */ /* 0x000ea4000c1e1900 */
[----:B--2---:R-:W-:-:S13]  /*2c90*/  ISETP.NE.AND P0, PT, R4, RZ, PT ;  /* 0x000000ff0400720c */ /* 0x004fda0003f05270 */
.L_x_17834:
[----:B------:R-:W-:Y:S05]  /*2ca0*/  BSYNC.RECONVERGENT B6 ;  /* 0x0000000000067941 */ /* 0x000fea0003800200 */
.L_x_17828:
[----:B------:R-:W-:-:S13]  /*2cb0*/  PLOP3.LUT P0, PT, P0, PT, PT, 0x8, 0x80 ;  /* 0x000000000080781c */ /* 0x000fda000070e170 */
.L_x_17827:
[----:B------:R-:W-:Y:S05]  /*2cc0*/  BSYNC.RECONVERGENT B7 ;  /* 0x0000000000077941 */ /* 0x000fea0003800200 */
.L_x_17826:
[----:B------:R-:W-:Y:S01]  /*2cd0*/  ISETP.NE.AND P4, PT, R18, RZ, PT ;  /* 0x000000ff1200720c */ /* 0x000fe20003f85270 */
[----:B------:R-:W-:Y:S01]  /*2ce0*/  BSSY.RECONVERGENT B8, `(.L_x_17852) ;  /* 0x000029d000087945 */ /* 0x000fe20003800200 */
[----:B------:R-:W2:Y:S01]  /*2cf0*/  LDC.U8 R18, c[0x0][0x3a4] ;  /* 0x0000e900ff127b82 */ /* 0x000ea20000000000 */
        /* <DEDUP_REMOVED lines=9> */
[----:B------:R-:W3:Y:S01]  /*2d90*/  LDCU UR4, c[0x0][0x3a8] ;  /* 0x00007500ff0477ac */ /* 0x000ee20008000800 */
[----:B------:R-:W4:Y:S01]  /*2da0*/  LDC.64 R8, c[0x0][0x388] ;  /* 0x0000e200ff087b82 */ /* 0x000f220000000a00 */
[----:B------:R-:W-:Y:S01]  /*2db0*/  IMAD R0, R2, 0x200, R17 ;  /* 0x0000020002007824 */ /* 0x000fe200078e0211 */
[----:B012---:R-:W-:Y:S01]  /*2dc0*/  PRMT R4, R18, 0x9910, RZ ;  /* 0x0000991012047816 */ /* 0x007fe200000000ff */
[----:B------:R-:W-:Y:S01]  /*2dd0*/  BSSY.RECONVERGENT B6, `(.L_x_17855) ;  /* 0x00000d6000067945 */ /* 0x000fe20003800200 */
        /* <DEDUP_REMOVED lines=17> */
.L_x_17859:
[----:B------:R0:W-:Y:S01]  /*2ef0*/  STG.E.U8 desc[UR36][R8.64], R11 ;  /* 0x0000000b08007986 */ /* 0x0001e2000c101124 */
[----:B------:R-:W-:Y:S05]  /*2f00*/  BRA `(.L_x_17861) ;  /* 0x0000000c00087947 */ /* 0x000fea0003800000 */
.L_x_17858:
        /* <DEDUP_REMOVED lines=10> */
.L_x_17863:
[----:B------:R0:W-:Y:S01]  /*2fb0*/  STG.E desc[UR36][R8.64], R11 ;  /* 0x0000000b08007986 */ /* 0x0001e2000c101924 */
[----:B------:R-:W-:Y:S05]  /*2fc0*/  BRA `(.L_x_17861) ;  /* 0x0000000800d87947 */ /* 0x000fea0003800000 */
.L_x_17862:
[----:B------:R0:W-:Y:S01]  /*2fd0*/  STG.E.U16 desc[UR36][R8.64], R11 ;  /* 0x0000000b08007986 */ /* 0x0001e2000c101524 */
[----:B------:R-:W-:Y:S05]  /*2fe0*/  BRA `(.L_x_17861) ;  /* 0x0000000800d07947 */ /* 0x000fea0003800000 */
.L_x_17857:
        /* <DEDUP_REMOVED lines=9> */
.L_x_17865:
[----:B------:R-:W0:Y:S02]  /*3080*/  I2F.S16 R0, R11 ;  /* 0x0000000b00007306 */ /* 0x000e240000101400 */
[----:B0-----:R-:W-:-:S05]  /*3090*/  F2FP.F16.F32.PACK_AB R0, RZ, R0 ;  /* 0x00000000ff00723e */ /* 0x001fca00000000ff */
[----:B------:R0:W-:Y:S01]  /*30a0*/  STG.E.U16 desc[UR36][R8.64], R0 ;  /* 0x0000000008007986 */ /* 0x0001e2000c101524 */
[----:B------:R-:W-:Y:S05]  /*30b0*/  BRA `(.L_x_17861) ;  /* 0x00000008009c7947 */ /* 0x000fea0003800000 */
.L_x_17864:
        /* <DEDUP_REMOVED lines=10> */
.L_x_17867:
[----:B------:R-:W0:Y:S02]  /*3160*/  I2F.S16 R11, R11 ;  /* 0x0000000b000b7306 */ /* 0x000e240000101400 */
[----:B0-----:R-:W-:-:S04]  /*3170*/  F2FP.F16.F32.PACK_AB R3, RZ, R11 ;  /* 0x0000000bff03723e */ /* 0x001fc800000000ff */
[----:B------:R-:W-:-:S05]  /*3180*/  PRMT R3, R3, 0x5410, RZ ;  /* 0x0000541003037816 */ /* 0x000fca00000000ff */
[----:B------:R0:W-:Y:S01]  /*3190*/  STG.E desc[UR36][R8.64], R3 ;  /* 0x0000000308007986 */ /* 0x0001e2000c101924 */
[----:B------:R-:W-:Y:S05]  /*31a0*/  BRA `(.L_x_17861) ;  /* 0x0000000800607947 */ /* 0x000fea0003800000 */
.L_x_17866:
[----:B------:R-:W0:Y:S02]  /*31b0*/  I2F.F64.S16 R4, R11 ;  /* 0x0000000b00047312 */ /* 0x000e240000101c00 */
[----:B0-----:R0:W-:Y:S01]  /*31c0*/  STG.E.64 desc[UR36][R8.64], R4 ;  /* 0x0000000408007986 */ /* 0x0011e2000c101b24 */
[----:B------:R-:W-:Y:S05]  /*31d0*/  BRA `(.L_x_17861) ;  /* 0x0000000800547947 */ /* 0x000fea0003800000 */
.L_x_17856:
        /* <DEDUP_REMOVED lines=10> */
.L_x_17870:
[----:B------:R-:W-:Y:S01]  /*3280*/  CS2R R6, SRZ ;  /* 0x0000000000067805 */ /* 0x000fe2000001ff00 */
[----:B------:R-:W0:Y:S04]  /*3290*/  I2F.F64.S16 R4, R11 ;  /* 0x0000000b00047312 */ /* 0x000e280000101c00 */
[----:B0-----:R0:W-:Y:S01]  /*32a0*/  STG.E.128 desc[UR36][R8.64], R4 ;  /* 0x0000000408007986 */ /* 0x0011e2000c101d24 */
[----:B------:R-:W-:Y:S05]  /*32b0*/  BRA `(.L_x_17861) ;  /* 0x00000008001c7947 */ /* 0x000fea0003800000 */
.L_x_17869:
        /* <DEDUP_REMOVED lines=17> */
.L_x_17874:
[----:B------:R-:W-:Y:S05]  /*33d0*/  BSYNC.RECONVERGENT B0 ;  /* 0x0000000000007941 */ /* 0x000fea0003800200 */
.L_x_17873:
[----:B------:R0:W-:Y:S01]  /*33e0*/  STG.E.U8 desc[UR36][R8.64], R3 ;  /* 0x0000000308007986 */ /* 0x0001e2000c101124 */
[----:B------:R-:W-:Y:S05]  /*33f0*/  BRA `(.L_x_17861) ;  /* 0x0000000400cc7947 */ /* 0x000fea0003800000 */
.L_x_17872:
        /* <DEDUP_REMOVED lines=16> */
.L_x_17871:
[----:B------:R-:W0:Y:S02]  /*3500*/  I2F.S16 R0, R11 ;  /* 0x0000000b00007306 */ /* 0x000e240000101400 */
[----:B0-----:R-:W-:-:S05]  /*3510*/  F2FP.BF16.F32.PACK_AB R0, RZ, R0 ;  /* 0x00000000ff00723e */ /* 0x001fca00000010ff */
[----:B------:R0:W-:Y:S01]  /*3520*/  STG.E.U16 desc[UR36][R8.64], R0 ;  /* 0x0000000008007986 */ /* 0x0001e2000c101524 */
[----:B------:R-:W-:Y:S05]  /*3530*/  BRA `(.L_x_17861) ;  /* 0x00000004007c7947 */ /* 0x000fea0003800000 */
.L_x_17868:
        /* <DEDUP_REMOVED lines=10> */
.L_x_17877:
        /* <DEDUP_REMOVED lines=12> */
.L_x_17880:
[----:B------:R-:W-:-:S04]  /*36a0*/  SHF.R.U32.HI R0, RZ, 0x14, R11 ;  /* 0x00000014ff007819 */ /* 0x000fc8000001160b */
[----:B------:R-:W-:-:S04]  /*36b0*/  LOP3.LUT R0, R0, 0x1, RZ, 0xc0, !PT ;  /* 0x0000000100007812 */ /* 0x000fc800078ec0ff */
[----:B------:R-:W-:-:S04]  /*36c0*/  IADD3 R0, PT, PT, R11, 0x487ffff, R0 ;  /* 0x0487ffff0b007810 */ /* 0x000fc80007ffe000 */
[----:B------:R-:W-:-:S04]  /*36d0*/  SHF.R.U32.HI R0, RZ, 0x14, R0 ;  /* 0x00000014ff007819 */ /* 0x000fc80000011600 */
[----:B------:R-:W-:-:S07]  /*36e0*/  LOP3.LUT R0, R0, 0xff, RZ, 0xc0, !PT ;  /* 0x000000ff00007812 */ /* 0x000fce00078ec0ff */
.L_x_17881:
[----:B------:R-:W-:-:S07]  /*36f0*/  PRMT R4, R0, 0x7610, R4 ;  /* 0x0000761000047816 */ /* 0x000fce0000000004 */
.L_x_17879:
[----:B------:R-:W-:Y:S05]  /*3700*/  BSYNC.RECONVERGENT B0 ;  /* 0x0000000000007941 */ /* 0x000fea0003800200 */
.L_x_17878:
[----:B------:R1:W-:Y:S01]  /*3710*/  STG.E.U8 desc[UR36][R8.64], R4 ;  /* 0x0000000408007986 */ /* 0x0003e2000c101124 */
[----:B------:R-:W-:Y:S05]  /*3720*/  BRA `(.L_x_17861) ;  /* 0x0000000400007947 */ /* 0x000fea0003800000 */
.L_x_17876:
        /* <DEDUP_REMOVED lines=12> */
.L_x_17884:
[----:B------:R-:W-:-:S04]  /*37f0*/  SHF.R.U32.HI R0, RZ, 0x15, R11 ;  /* 0x00000015ff007819 */ /* 0x000fc8000001160b */
[----:B------:R-:W-:-:S04]  /*3800*/  LOP3.LUT R0, R0, 0x1, RZ, 0xc0, !PT ;  /* 0x0000000100007812 */ /* 0x000fc800078ec0ff */
[----:B------:R-:W-:-:S04]  /*3810*/  IADD3 R0, PT, PT, R11, 0x88fffff, R0 ;  /* 0x088fffff0b007810 */ /* 0x000fc80007ffe000 */
[----:B------:R-:W-:-:S04]  /*3820*/  SHF.R.U32.HI R0, RZ, 0x15, R0 ;  /* 0x00000015ff007819 */ /* 0x000fc80000011600 */
[----:B------:R-:W-:-:S07]  /*3830*/  LOP3.LUT R0, R0, 0xff, RZ, 0xc0, !PT ;  /* 0x000000ff00007812 */ /* 0x000fce00078ec0ff */
.L_x_17885:
[----:B------:R-:W-:-:S07]  /*3840*/  PRMT R4, R0, 0x7610, R4 ;  /* 0x0000761000047816 */ /* 0x000fce0000000004 */
.L_x_17883:
[----:B------:R-:W-:Y:S05]  /*3850*/  BSYNC.RECONVERGENT B0 ;  /* 0x0000000000007941 */ /* 0x000fea0003800200 */
.L_x_17882:
[----:B------:R2:W-:Y:S01]  /*3860*/  STG.E.U8 desc[UR36][R8.64], R4 ;  /* 0x0000000408007986 */ /* 0x0005e2000c101124 */
[----:B------:R-:W-:Y:S05]  /*3870*/  BRA `(.L_x_17861) ;  /* 0x0000000000ac7947 */ /* 0x000fea0003800000 */
.L_x_17875:
[----:B------:R-:W-:-:S13]  /*3880*/  ISETP.NE.AND P0, PT, R0, 0x1c, PT ;  /* 0x0000001c0000780c */ /* 0x000fda0003f05270 */
[----:B------:R-:W-:Y:S05]  /*3890*/  @!P0 BRA `(.L_x_17886) ;  /* 0x0000000000a08947 */ /* 0x000fea0003800000 */
[----:B------:R-:W-:-:S13]  /*38a0*/  ISETP.NE.AND P0, PT, R0, 0x1d, PT ;  /* 0x0000001d0000780c */ /* 0x000fda0003f05270 */
[----:B------:R-:W-:Y:S05]  /*38b0*/  @!P0 BRA `(.L_x_17887) ;  /* 0x0000000000888947 */ /* 0x000fea0003800000 */
[----:B------:R-:W-:-:S13]  /*38c0*/  ISETP.NE.AND P0, PT, R0, 0x2c, PT ;  /* 0x0000002c0000780c */ /* 0x000fda0003f05270 */
[----:B------:R-:W-:Y:S05]  /*38d0*/  @!P0 BRA `(.L_x_17888) ;  /* 0x0000000000448947 */ /* 0x000fea0003800000 */
.L_x_17860:
        /* <DEDUP_REMOVED lines=16> */
.L_x_17889:
[----:B------:R-:W-:Y:S05]  /*39e0*/  BRA `(.L_x_17861) ;  /* 0x0000000000507947 */ /* 0x000fea0003800000 */
.L_x_17888:
        /* <DEDUP_REMOVED lines=15> */
.L_x_17887:
[----:B------:R-:W-:Y:S02]  /*3ae0*/  IMAD.MOV.U32 R4, RZ, RZ, R11 ;  /* 0x000000ffff047224 */ /* 0x000fe400078e000b */
[----:B------:R-:W-:-:S05]  /*3af0*/  IMAD.MOV.U32 R5, RZ, RZ, RZ ;  /* 0x000000ffff057224 */ /* 0x000fca00078e00ff */
[----:B------:R0:W-:Y:S01]  /*3b00*/  STG.E.64 desc[UR36][R8.64], R4 ;  /* 0x0000000408007986 */ /* 0x0001e2000c101b24 */
[----:B------:R-:W-:Y:S05]  /*3b10*/  BRA `(.L_x_17861) ;  /* 0x0000000000047947 */ /* 0x000fea0003800000 */
.L_x_17886:
[----:B------:R3:W-:Y:S02]  /*3b20*/  STG.E desc[UR36][R8.64], R11 ;  /* 0x0000000b08007986 */ /* 0x0007e4000c101924 */
.L_x_17861:
[----:B------:R-:W-:Y:S05]  /*3b30*/  BSYNC.RECONVERGENT B6 ;  /* 0x0000000000067941 */ /* 0x000fea0003800200 */
.L_x_17855:
        /* <DEDUP_REMOVED lines=24> */
.L_x_17895:
[----:B------:R0:W-:Y:S01]  /*3cc0*/  STG.E.U8 desc[UR36][R8.64], R26 ;  /* 0x0000001a08007986 */ /* 0x0001e2000c101124 */
[----:B------:R-:W-:Y:S05]  /*3cd0*/  BRA `(.L_x_17897) ;  /* 0x0000000800fc7947 */ /* 0x000fea0003800000 */
.L_x_17894:
        /* <DEDUP_REMOVED lines=9> */
.L_x_17899:
[----:B------:R0:W-:Y:S01]  /*3d70*/  STG.E desc[UR36][R8.64], R26 ;  /* 0x0000001a08007986 */ /* 0x0001e2000c101924 */
[----:B------:R-:W-:Y:S05]  /*3d80*/  BRA `(.L_x_17897) ;  /* 0x0000000800d07947 */ /* 0x000fea0003800000 */
.L_x_17898:
[----:B------:R0:W-:Y:S01]  /*3d90*/  STG.E.U16 desc[UR36][R8.64], R26 ;  /* 0x0000001a08007986 */ /* 0x0001e2000c101524 */
[----:B------:R-:W-:Y:S05]  /*3da0*/  BRA `(.L_x_17897) ;  /* 0x0000000800c87947 */ /* 0x000fea0003800000 */
.L_x_17893:
        /* <DEDUP_REMOVED lines=9> */
.L_x_17901:
[----:B------:R-:W0:Y:S02]  /*3e40*/  I2F.S16 R0, R26 ;  /* 0x0000001a00007306 */ /* 0x000e240000101400 */
[----:B0-----:R-:W-:-:S05]  /*3e50*/  F2FP.F16.F32.PACK_AB R0, RZ, R0 ;  /* 0x00000000ff00723e */ /* 0x001fca00000000ff */
[----:B------:R0:W-:Y:S01]  /*3e60*/  STG.E.U16 desc[UR36][R8.64], R0 ;  /* 0x0000000008007986 */ /* 0x0001e2000c101524 */
[----:B------:R-:W-:Y:S05]  /*3e70*/  BRA `(.L_x_17897) ;  /* 0x0000000800947947 */ /* 0x000fea0003800000 */
.L_x_17900:
        /* <DEDUP_REMOVED lines=10> */
.L_x_17903:
[----:B------:R-:W0:Y:S02]  /*3f20*/  I2F.S16 R26, R26 ;  /* 0x0000001a001a7306 */ /* 0x000e240000101400 */
[----:B0-----:R-:W-:-:S04]  /*3f30*/  F2FP.F16.F32.PACK_AB R3, RZ, R26 ;  /* 0x0000001aff03723e */ /* 0x001fc800000000ff */
[----:B------:R-:W-:-:S05]  /*3f40*/  PRMT R3, R3, 0x5410, RZ ;  /* 0x0000541003037816 */ /* 0x000fca00000000ff */
[----:B------:R0:W-:Y:S01]  /*3f50*/  STG.E desc[UR36][R8.64], R3 ;  /* 0x0000000308007986 */ /* 0x0001e2000c101924 */
[----:B------:R-:W-:Y:S05]  /*3f60*/  BRA `(.L_x_17897) ;  /* 0x0000000800587947 */ /* 0x000fea0003800000 */
.L_x_17902:
[----:B------:R-:W0:Y:S02]  /*3f70*/  I2F.F64.S16 R26, R26 ;  /* 0x0000001a001a7312 */ /* 0x000e240000101c00 */
[----:B0-----:R0:W-:Y:S01]  /*3f80*/  STG.E.64 desc[UR36][R8.64], R26 ;  /* 0x0000001a08007986 */ /* 0x0011e2000c101b24 */
[----:B------:R-:W-:Y:S05]  /*3f90*/  BRA `(.L_x_17897) ;  /* 0x00000008004c7947 */ /* 0x000fea0003800000 */
.L_x_17892:
        /* <DEDUP_REMOVED lines=12> */
.L_x_17907:
        /* <DEDUP_REMOVED lines=16> */
.L_x_17910:
[----:B------:R-:W-:-:S07]  /*4160*/  PRMT R4, R0, 0x7610, R4 ;  /* 0x0000761000047816 */ /* 0x000fce0000000004 */
.L_x_17909:
[----:B------:R-:W-:Y:S05]  /*4170*/  BSYNC.RECONVERGENT B0 ;  /* 0x0000000000007941 */ /* 0x000fea0003800200 */
.L_x_17908:
[----:B------:R0:W-:Y:S01]  /*4180*/  STG.E.U8 desc[UR36][R8.64], R4 ;  /* 0x0000000408007986 */ /* 0x0001e2000c101124 */
[----:B------:R-:W-:Y:S05]  /*4190*/  BRA `(.L_x_17897) ;  /* 0x0000000400cc7947 */ /* 0x000fea0003800000 */
.L_x_17906:
        /* <DEDUP_REMOVED lines=16> */
.L_x_17913:
[----:B------:R-:W-:-:S07]  /*42a0*/  PRMT R4, R0, 0x7610, R4 ;  /* 0x0000761000047816 */ /* 0x000fce0000000004 */
.L_x_17912:
[----:B------:R-:W-:Y:S05]  /*42b0*/  BSYNC.RECONVERGENT B0 ;  /* 0x0000000000007941 */ /* 0x000fea0003800200 */
.L_x_17911:
[----:B------:R0:W-:Y:S01]  /*42c0*/  STG.E.U8 desc[UR36][R8.64], R4 ;  /* 0x0000000408007986 */ /* 0x0001e2000c101124 */
[----:B------:R-:W-:Y:S05]  /*42d0*/  BRA `(.L_x_17897) ;  /* 0x00000004007c7947 */ /* 0x000fea0003800000 */
.L_x_17905:
        /* <DEDUP_REMOVED lines=21> */
.L_x_17915:
[----:B------:R-:W-:-:S05]  /*4430*/  IMAD.MOV.U32 R27, RZ, RZ, RZ ;  /* 0x000000ffff1b7224 */ /* 0x000fca00078e00ff */
[----:B------:R0:W-:Y:S01]  /*4440*/  STG.E.64 desc[UR36][R8.64], R26 ;  /* 0x0000001a08007986 */ /* 0x0001e2000c101b24 */
[----:B------:R-:W-:Y:S05]  /*4450*/  BRA `(.L_x_17897) ;  /* 0x00000004001c7947 */ /* 0x000fea0003800000 */
.L_x_17914:
[----:B------:R0:W-:Y:S01]  /*4460*/  STG.E desc[UR36][R8.64], R26 ;  /* 0x0000001a08007986 */ /* 0x0001e2000c101924 */
[----:B------:R-:W-:Y:S05]  /*4470*/  BRA `(.L_x_17897) ;  /* 0x0000000400147947 */ /* 0x000fea0003800000 */
.L_x_17904:
        /* <DEDUP_REMOVED lines=8> */
.L_x_17917:
[----:B------:R-:W-:Y:S01]  /*4500*/  CS2R R6, SRZ ;  /* 0x0000000000067805 */ /* 0x000fe2000001ff00 */
[----:B------:R-:W0:Y:S04]  /*4510*/  I2F.F64.S16 R4, R26 ;  /* 0x0000001a00047312 */ /* 0x000e280000101c00 */
[----:B0-----:R0:W-:Y:S01]  /*4520*/  STG.E.128 desc[UR36][R8.64], R4 ;  /* 0x0000000408007986 */ /* 0x0011e2000c101d24 */
[----:B------:R-:W-:Y:S05]  /*4530*/  BRA `(.L_x_17897) ;  /* 0x0000000000e47947 */ /* 0x000fea0003800000 */
.L_x_17916:
[----:B------:R-:W-:-:S13]  /*4540*/  ISETP.NE.AND P0, PT, R0, 0xf, PT ;  /* 0x0000000f0000780c */ /* 0x000fda0003f05270 */
[----:B------:R-:W-:Y:S05]  /*4550*/  @!P0 BRA `(.L_x_17918) ;  /* 0x0000000000d08947 */ /* 0x000fea0003800000 */
[----:B------:R-:W-:-:S13]  /*4560*/  ISETP.NE.AND P0, PT, R0, 0x17, PT ;  /* 0x000000170000780c */ /* 0x000fda0003f05270 */
[----:B------:R-:W-:Y:S05]  /*4570*/  @!P0 BRA `(.L_x_17919) ;  /* 0x0000000000848947 */ /* 0x000fea0003800000 */
[----:B------:R-:W-:-:S13]  /*4580*/  ISETP.NE.AND P0, PT, R0, 0x18, PT ;  /* 0x000000180000780c */ /* 0x000fda0003f05270 */
[----:B------:R-:W-:Y:S05]  /*4590*/  @!P0 BRA `(.L_x_17920) ;  /* 0x0000000000448947 */ /* 0x000fea0003800000 */
.L_x_17896:
        /* <DEDUP_REMOVED lines=16> */
.L_x_17921:
[----:B------:R-:W-:Y:S05]  /*46a0*/  BRA `(.L_x_17897) ;  /* 0x0000000000887947 */ /* 0x000fea0003800000 */
.L_x_17920:
        /* <DEDUP_REMOVED lines=11> */
.L_x_17923:
[----:B------:R-:W-:Y:S05]  /*4760*/  BSYNC.RECONVERGENT B0 ;  /* 0x0000000000007941 */ /* 0x000fea0003800200 */
.L_x_17922:
[----:B------:R1:W-:Y:S01]  /*4770*/  STG.E.U8 desc[UR36][R8.64], R3 ;  /* 0x0000000308007986 */ /* 0x0003e2000c101124 */
[----:B------:R-:W-:Y:S05]  /*4780*/  BRA `(.L_x_17897) ;  /* 0x0000000000507947 */ /* 0x000fea0003800000 */
.L_x_17919:
        /* <DEDUP_REMOVED lines=12> */
.L_x_17924:
[----:B------:R-:W-:Y:S01]  /*4850*/  IMAD.MOV.U32 R3, RZ, RZ, 0x7f ;  /* 0x0000007fff037424 */ /* 0x000fe200078e00ff */
[----:B------:R-:W-:-:S04]  /*4860*/  ISETP.GT.U32.AND P0, PT, R5, 0x7f800000, PT ;  /* 0x7f8000000500780c */ /* 0x000fc80003f04070 */
[----:B------:R-:W-:-:S05]  /*4870*/  SEL R3, R3, 0x7c, P0 ;  /* 0x0000007c03037807 */ /* 0x000fca0000000000 */
[----:B------:R2:W-:Y:S01]  /*4880*/  STG.E.U8 desc[UR36][R8.64], R3 ;  /* 0x0000000308007986 */ /* 0x0005e2000c101124 */
[----:B------:R-:W-:Y:S05]  /*4890*/  BRA `(.L_x_17897) ;  /* 0x00000000000c7947 */ /* 0x000fea0003800000 */
.L_x_17918:
[----:B------:R-:W0:Y:S02]  /*48a0*/  I2F.S16 R0, R26 ;  /* 0x0000001a00007306 */ /* 0x000e240000101400 */
[----:B0-----:R-:W-:-:S05]  /*48b0*/  F2FP.BF16.F32.PACK_AB R0, RZ, R0 ;  /* 0x00000000ff00723e */ /* 0x001fca00000010ff */
[----:B------:R0:W-:Y:S02]  /*48c0*/  STG.E.U16 desc[UR36][R8.64], R0 ;  /* 0x0000000008007986 */ /* 0x0001e4000c101524 */
.L_x_17897:
[----:B------:R-:W-:Y:S05]  /*48d0*/  BSYNC.RECONVERGENT B6 ;  /* 0x0000000000067941 */ /* 0x000fea0003800200 */
.L_x_17891:
[----:B------:R-:W-:-:S07]  /*48e0*/  VIADD R17, R17, 0x80 ;  /* 0x0000008011117836 */ /* 0x000fce0000000000 */
.L_x_17854:
[----:B------:R-:W-:-:S13]  /*48f0*/  ISETP.GE.AND P0, PT, R17, R16, PT ;  /* 0x000000101100720c */ /* 0x000fda0003f06270 */
[----:B------:R-:W-:Y:S05]  /*4900*/  @P0 BREAK.RELIABLE B7 ;  /* 0x0000000000070942 */ /* 0x000fea0003800100 */
[----:B------:R-:W-:Y:S05]  /*4910*/  @P0 BRA `(.L_x_17890) ;  /* 0x0000000c00640947 */ /* 0x000fea0003800000 */
[----:B------:R-:W-:Y:S05]  /*4920*/  BSYNC.RELIABLE B7 ;  /* 0x0000000000077941 */ /* 0x000fea0003800100 */
.L_x_17853:
        /* <DEDUP_REMOVED lines=21> */
.L_x_17929:
[----:B------:R0:W-:Y:S01]  /*4a80*/  STG.E.U8 desc[UR36][R8.64], R24 ;  /* 0x0000001808007986 */ /* 0x0001e2000c101124 */
[----:B------:R-:W-:Y:S05]  /*4a90*/  BRA `(.L_x_17931) ;  /* 0x0000000800fc7947 */ /* 0x000fea0003800000 */
.L_x_17928:
        /* <DEDUP_REMOVED lines=9> */
.L_x_17933:
[----:B------:R0:W-:Y:S01]  /*4b30*/  STG.E desc[UR36][R8.64], R24 ;  /* 0x0000001808007986 */ /* 0x0001e2000c101924 */
[----:B------:R-:W-:Y:S05]  /*4b40*/  BRA `(.L_x_17931) ;  /* 0x0000000800d07947 */ /* 0x000fea0003800000 */
.L_x_17932:
[----:B------:R0:W-:Y:S01]  /*4b50*/  STG.E.U16 desc[UR36][R8.64], R24 ;  /* 0x0000001808007986 */ /* 0x0001e2000c101524 */
[----:B------:R-:W-:Y:S05]  /*4b60*/  BRA `(.L_x_17931) ;  /* 0x0000000800c87947 */ /* 0x000fea0003800000 */
.L_x_17927:
        /* <DEDUP_REMOVED lines=9> */
.L_x_17935:
[----:B------:R-:W0:Y:S02]  /*4c00*/  I2F.S16 R0, R24 ;  /* 0x0000001800007306 */ /* 0x000e240000101400 */
[----:B0-----:R-:W-:-:S05]  /*4c10*/  F2FP.F16.F32.PACK_AB R0, RZ, R0 ;  /* 0x00000000ff00723e */ /* 0x001fca00000000ff */
[----:B------:R0:W-:Y:S01]  /*4c20*/  STG.E.U16 desc[UR36][R8.64], R0 ;  /* 0x0000000008007986 */ /* 0x0001e2000c101524 */
[----:B------:R-:W-:Y:S05]  /*4c30*/  BRA `(.L_x_17931) ;  /* 0x0000000800947947 */ /* 0x000fea0003800000 */
.L_x_17934:
        /* <DEDUP_REMOVED lines=10> */
.L_x_17937:
[----:B------:R-:W0:Y:S02]  /*4ce0*/  I2F.S16 R24, R24 ;  /* 0x0000001800187306 */ /* 0x000e240000101400 */
[----:B0-----:R-:W-:-:S04]  /*4cf0*/  F2FP.F16.F32.PACK_AB R3, RZ, R24 ;  /* 0x00000018ff03723e */ /* 0x001fc800000000ff */
[----:B------:R-:W-:-:S05]  /*4d00*/  PRMT R3, R3, 0x5410, RZ ;  /* 0x0000541003037816 */ /* 0x000fca00000000ff */
[----:B------:R0:W-:Y:S01]  /*4d10*/  STG.E desc[UR36][R8.64], R3 ;  /* 0x0000000308007986 */ /* 0x0001e2000c101924 */
[----:B------:R-:W-:Y:S05]  /*4d20*/  BRA `(.L_x_17931) ;  /* 0x0000000800587947 */ /* 0x000fea0003800000 */
.L_x_17936:
[----:B------:R-:W0:Y:S02]  /*4d30*/  I2F.F64.S16 R24, R24 ;  /* 0x0000001800187312 */ /* 0x000e240000101c00 */
[----:B0-----:R0:W-:Y:S01]  /*4d40*/  STG.E.64 desc[UR36][R8.64], R24 ;  /* 0x0000001808007986 */ /* 0x0011e2000c101b24 */
[----:B------:R-:W-:Y:S05]  /*4d50*/  BRA `(.L_x_17931) ;  /* 0x00000008004c7947 */ /* 0x000fea0003800000 */
.L_x_17926:
        /* <DEDUP_REMOVED lines=12> */
.L_x_17941:
        /* <DEDUP_REMOVED lines=16> */
.L_x_17944:
[----:B------:R-:W-:-:S07]  /*4f20*/  PRMT R4, R0, 0x7610, R4 ;  /* 0x0000761000047816 */ /* 0x000fce0000000004 */
.L_x_17943:
[----:B------:R-:W-:Y:S05]  /*4f30*/  BSYNC.RECONVERGENT B0 ;  /* 0x0000000000007941 */ /* 0x000fea0003800200 */
.L_x_17942:
[----:B------:R0:W-:Y:S01]  /*4f40*/  STG.E.U8 desc[UR36][R8.64], R4 ;  /* 0x0000000408007986 */ /* 0x0001e2000c101124 */
[----:B------:R-:W-:Y:S05]  /*4f50*/  BRA `(.L_x_17931) ;  /* 0x0000000400cc7947 */ /* 0x000fea0003800000 */
.L_x_17940:
        /* <DEDUP_REMOVED lines=16> */
.L_x_17947:
[----:B------:R-:W-:-:S07]  /*5060*/  PRMT R4, R0, 0x7610, R4 ;  /* 0x0000761000047816 */ /* 0x000fce0000000004 */
.L_x_17946:
[----:B------:R-:W-:Y:S05]  /*5070*/  BSYNC.RECONVERGENT B0 ;  /* 0x0000000000007941 */ /* 0x000fea0003800200 */
.L_x_17945:
[----:B------:R0:W-:Y:S01]  /*5080*/  STG.E.U8 desc[UR36][R8.64], R4 ;  /* 0x0000000408007986 */ /* 0x0001e2000c101124 */
[----:B------:R-:W-:Y:S05]  /*5090*/  BRA `(.L_x_17931) ;  /* 0x00000004007c7947 */ /* 0x000fea0003800000 */
.L_x_17939:
        /* <DEDUP_REMOVED lines=21> */
.L_x_17949:
[----:B------:R-:W-:-:S05]  /*51f0*/  IMAD.MOV.U32 R25, RZ, RZ, RZ ;  /* 0x000000ffff197224 */ /* 0x000fca00078e00ff */
[----:B------:R0:W-:Y:S01]  /*5200*/  STG.E.64 desc[UR36][R8.64], R24 ;  /* 0x0000001808007986 */ /* 0x0001e2000c101b24 */
[----:B------:R-:W-:Y:S05]  /*5210*/  BRA `(.L_x_17931) ;  /* 0x00000004001c7947 */ /* 0x000fea0003800000 */
.L_x_17948:
[----:B------:R0:W-:Y:S01]  /*5220*/  STG.E desc[UR36][R8.64], R24 ;  /* 0x0000001808007986 */ /* 0x0001e2000c101924 */
[----:B------:R-:W-:Y:S05]  /*5230*/  BRA `(.L_x_17931) ;  /* 0x0000000400147947 */ /* 0x000fea0003800000 */
.L_x_17938:
        /* <DEDUP_REMOVED lines=8> */
.L_x_17951:
[----:B------:R-:W-:Y:S01]  /*52c0*/  CS2R R6, SRZ ;  /* 0x0000000000067805 */ /* 0x000fe2000001ff00 */
[----:B------:R-:W0:Y:S04]  /*52d0*/  I2F.F64.S16 R4, R24 ;  /* 0x0000001800047312 */ /* 0x000e280000101c00 */
[----:B0-----:R0:W-:Y:S01]  /*52e0*/  STG.E.128 desc[UR36][R8.64], R4 ;  /* 0x0000000408007986 */ /* 0x0011e2000c101d24 */
[----:B------:R-:W-:Y:S05]  /*52f0*/  BRA `(.L_x_17931) ;  /* 0x0000000000e47947 */ /* 0x000fea0003800000 */
.L_x_17950:
[----:B------:R-:W-:-:S13]  /*5300*/  ISETP.NE.AND P0, PT, R0, 0xf, PT ;  /* 0x0000000f0000780c */ /* 0x000fda0003f05270 */
[----:B------:R-:W-:Y:S05]  /*5310*/  @!P0 BRA `(.L_x_17952) ;  /* 0x0000000000d08947 */ /* 0x000fea0003800000 */
[----:B------:R-:W-:-:S13]  /*5320*/  ISETP.NE.AND P0, PT, R0, 0x17, PT ;  /* 0x000000170000780c */ /* 0x000fda0003f05270 */
[----:B------:R-:W-:Y:S05]  /*5330*/  @!P0 BRA `(.L_x_17953) ;  /* 0x0000000000848947 */ /* 0x000fea0003800000 */
[----:B------:R-:W-:-:S13]  /*5340*/  ISETP.NE.AND P0, PT, R0, 0x18, PT ;  /* 0x000000180000780c */ /* 0x000fda0003f05270 */
[----:B------:R-:W-:Y:S05]  /*5350*/  @!P0 BRA `(.L_x_17954) ;  /* 0x0000000000448947 */ /* 0x000fea0003800000 */
.L_x_17930:
        /* <DEDUP_REMOVED lines=16> */
.L_x_17955:
[----:B------:R-:W-:Y:S05]  /*5460*/  BRA `(.L_x_17931) ;  /* 0x0000000000887947 */ /* 0x000fea0003800000 */
.L_x_17954:
        /* <DEDUP_REMOVED lines=11> */
.L_x_17957:
[----:B------:R-:W-:Y:S05]  /*5520*/  BSYNC.RECONVERGENT B0 ;  /* 0x0000000000007941 */ /* 0x000fea0003800200 */
.L_x_17956:
[----:B------:R1:W-:Y:S01]  /*5530*/  STG.E.U8 desc[UR36][R8.64], R3 ;  /* 0x0000000308007986 */ /* 0x0003e2000c101124 */
[----:B------:R-:W-:Y:S05]  /*5540*/  BRA `(.L_x_17931) ;  /* 0x0000000000507947 */ /* 0x000fea0003800000 */
.L_x_17953:
        /* <DEDUP_REMOVED lines=12> */
.L_x_17958:
[----:B------:R-:W-:Y:S01]  /*5610*/  IMAD.MOV.U32 R3, RZ, RZ, 0x7f ;  /* 0x0000007fff037424 */ /* 0x000fe200078e00ff */
[----:B------:R-:W-:-:S04]  /*5620*/  ISETP.GT.U32.AND P0, PT, R5, 0x7f800000, PT ;  /* 0x7f8000000500780c */ /* 0x000fc80003f04070 */
[----:B------:R-:W-:-:S05]  /*5630*/  SEL R3, R3, 0x7c, P0 ;  /* 0x0000007c03037807 */ /* 0x000fca0000000000 */
[----:B------:R2:W-:Y:S01]  /*5640*/  STG.E.U8 desc[UR36][R8.64], R3 ;  /* 0x0000000308007986 */ /* 0x0005e2000c101124 */
[----:B------:R-:W-:Y:S05]  /*5650*/  BRA `(.L_x_17931) ;  /* 0x00000000000c7947 */ /* 0x000fea0003800000 */
.L_x_17952:
[----:B------:R-:W0:Y:S02]  /*5660*/  I2F.S16 R0, R24 ;  /* 0x0000001800007306 */ /* 0x000e240000101400 */
[----:B0-----:R-:W-:-:S05]  /*5670*/  F2FP.BF16.F32.PACK_AB R0, RZ, R0 ;  /* 0x00000000ff00723e */ /* 0x001fca00000010ff */
[----:B------:R0:W-:Y:S02]  /*5680*/  STG.E.U16 desc[UR36][R8.64], R0 ;  /* 0x0000000008007986 */ /* 0x0001e4000c101524 */
.L_x_17931:
[----:B------:R-:W-:Y:S05]  /*5690*/  BSYNC.RECONVERGENT B6 ;  /* 0x0000000000067941 */ /* 0x000fea0003800200 */
.L_x_17925:
[----:B------:R-:W-:-:S07]  /*56a0*/  VIADD R17, R17, 0x80 ;  /* 0x0000008011117836 */ /* 0x000fce0000000000 */
.L_x_17890:
[----:B------:R-:W-:Y:S05]  /*56b0*/  BSYNC.RECONVERGENT B8 ;  /* 0x0000000000087941 */ /* 0x000fea0003800200 */
.L_x_17852:
[----:B------:R-:W-:-:S13]  /*56c0*/  ISETP.GE.AND P0, PT, R17, R16, PT ;  /* 0x000000101100720c */ /* 0x000fda0003f06270 */
[----:B------:R-:W-:Y:S05]  /*56d0*/  @P0 EXIT ;  /* 0x000000000000094d */ /* 0x000fea0003800000 */
[----:B0123--:R-:W0:Y:S01]  /*56e0*/  LDC.64 R4, c[0x0][0x388] ;  /* 0x0000e200ff047b82 */ /* 0x00fe220000000a00 */
[----:B------:R-:W4:Y:S01]  /*56f0*/  LDCU UR4, c[0x0][0x3a8] ;  /* 0x00007500ff0477ac */ /* 0x000f220008000800 */
[----:B------:R-:W-:Y:S01]  /*5700*/  PRMT R0, R18, 0x9910, RZ ;  /* 0x0000991012007816 */ /* 0x000fe200000000ff */
[----:B------:R-:W-:-:S03]  /*5710*/  IMAD R2, R2, 0x200, R17 ;  /* 0x0000020002027824 */ /* 0x000fc600078e0211 */
[----:B------:R-:W-:Y:S01]  /*5720*/  ISETP.GT.AND P1, PT, R0, 0x9, PT ;  /* 0x000000090000780c */ /* 0x000fe20003f24270 */
[----:B----4-:R-:W-:-:S05]  /*5730*/  IMAD R3, R2, UR4, RZ ;  /* 0x0000000402037c24 */ /* 0x010fca000f8e02ff */
        /* <DEDUP_REMOVED lines=13> */
.L_x_17962:
[----:B------:R-:W-:Y:S01]  /*5810*/  STG.E.U8 desc[UR36][R2.64], R22 ;  /* 0x0000001602007986 */ /* 0x000fe2000c101124 */
[----:B------:R-:W-:Y:S05]  /*5820*/  EXIT ;  /* 0x000000000000794d */ /* 0x000fea0003800000 */
.L_x_17961:
        /* <DEDUP_REMOVED lines=9> */
.L_x_17965:
[----:B------:R-:W-:Y:S01]  /*58c0*/  STG.E desc[UR36][R2.64], R22 ;  /* 0x0000001602007986 */ /* 0x000fe2000c101924 */
[----:B------:R-:W-:Y:S05]  /*58d0*/  EXIT ;  /* 0x000000000000794d */ /* 0x000fea0003800000 */
.L_x_17964:
[----:B------:R-:W-:Y:S01]  /*58e0*/  STG.E.U16 desc[UR36][R2.64], R22 ;  /* 0x0000001602007986 */ /* 0x000fe2000c101524 */
[----:B------:R-:W-:Y:S05]  /*58f0*/  EXIT ;  /* 0x000000000000794d */ /* 0x000fea0003800000 */
.L_x_17960:
        /* <DEDUP_REMOVED lines=9> */
.L_x_17967:
[----:B------:R-:W0:Y:S02]  /*5990*/  I2F.S16 R0, R22 ;  /* 0x0000001600007306 */ /* 0x000e240000101400 */
[----:B0-----:R-:W-:-:S05]  /*59a0*/  F2FP.F16.F32.PACK_AB R0, RZ, R0 ;  /* 0x00000000ff00723e */ /* 0x001fca00000000ff */
[----:B------:R-:W-:Y:S01]  /*59b0*/  STG.E.U16 desc[UR36][R2.64], R0 ;  /* 0x0000000002007986 */ /* 0x000fe2000c101524 */
[----:B------:R-:W-:Y:S05]  /*59c0*/  EXIT ;  /* 0x000000000000794d */ /* 0x000fea0003800000 */
.L_x_17966:
        /* <DEDUP_REMOVED lines=10> */
.L_x_17969:
[----:B------:R-:W0:Y:S02]  /*5a70*/  I2F.S16 R22, R22 ;  /* 0x0000001600167306 */ /* 0x000e240000101400 */
[----:B0-----:R-:W-:-:S04]  /*5a80*/  F2FP.F16.F32.PACK_AB R5, RZ, R22 ;  /* 0x00000016ff05723e */ /* 0x001fc800000000ff */
[----:B------:R-:W-:-:S05]  /*5a90*/  PRMT R5, R5, 0x5410, RZ ;  /* 0x0000541005057816 */ /* 0x000fca00000000ff */
[----:B------:R-:W-:Y:S01]  /*5aa0*/  STG.E desc[UR36][R2.64], R5 ;  /* 0x0000000502007986 */ /* 0x000fe2000c101924 */
[----:B------:R-:W-:Y:S05]  /*5ab0*/  EXIT ;  /* 0x000000000000794d */ /* 0x000fea0003800000 */
.L_x_17968:
[----:B------:R-:W0:Y:S02]  /*5ac0*/  I2F.F64.S16 R22, R22 ;  /* 0x0000001600167312 */ /* 0x000e240000101c00 */
[----:B0-----:R-:W-:Y:S01]  /*5ad0*/  STG.E.64 desc[UR36][R2.64], R22 ;  /* 0x0000001602007986 */ /* 0x001fe2000c101b24 */
[----:B------:R-:W-:Y:S05]  /*5ae0*/  EXIT ;  /* 0x000000000000794d */ /* 0x000fea0003800000 */
.L_x_17959:
        /* <DEDUP_REMOVED lines=12> */
.L_x_17973:
        /* <DEDUP_REMOVED lines=17> */
.L_x_17975:
[----:B------:R-:W-:Y:S05]  /*5cc0*/  BSYNC.RECONVERGENT B0 ;  /* 0x0000000000007941 */ /* 0x000fea0003800200 */
.L_x_17974:
[----:B------:R-:W-:Y:S01]  /*5cd0*/  STG.E.U8 desc[UR36][R2.64], R0 ;  /* 0x0000000002007986 */ /* 0x000fe2000c101124 */
[----:B------:R-:W-:Y:S05]  /*5ce0*/  EXIT ;  /* 0x000000000000794d */ /* 0x000fea0003800000 */
.L_x_17972:
        /* <DEDUP_REMOVED lines=17> */
.L_x_17977:
[----:B------:R-:W-:Y:S05]  /*5e00*/  BSYNC.RECONVERGENT B0 ;  /* 0x0000000000007941 */ /* 0x000fea0003800200 */
.L_x_17976:
[----:B------:R-:W-:Y:S01]  /*5e10*/  STG.E.U8 desc[UR36][R2.64], R0 ;  /* 0x0000000002007986 */ /* 0x000fe2000c101124 */
[----:B------:R-:W-:Y:S05]  /*5e20*/  EXIT ;  /* 0x000000000000794d */ /* 0x000fea0003800000 */
.L_x_17971:
        /* <DEDUP_REMOVED lines=21> */
.L_x_17979:
[----:B------:R-:W-:-:S05]  /*5f80*/  IMAD.MOV.U32 R23, RZ, RZ, RZ ;  /* 0x000000ffff177224 */ /* 0x000fca00078e00ff */
[----:B------:R-:W-:Y:S01]  /*5f90*/  STG.E.64 desc[UR36][R2.64], R22 ;  /* 0x0000001602007986 */ /* 0x000fe2000c101b24 */
[----:B------:R-:W-:Y:S05]  /*5fa0*/  EXIT ;  /* 0x000000000000794d */ /* 0x000fea0003800000 */
.L_x_17978:
[----:B------:R-:W-:Y:S01]  /*5fb0*/  STG.E desc[UR36][R2.64], R22 ;  /* 0x0000001602007986 */ /* 0x000fe2000c101924 */
[----:B------:R-:W-:Y:S05]  /*5fc0*/  EXIT ;  /* 0x000000000000794d */ /* 0x000fea0003800000 */
.L_x_17970:
        /* <DEDUP_REMOVED lines=8> */
.L_x_17981:
[----:B------:R-:W-:Y:S01]  /*6050*/  CS2R R6, SRZ ;  /* 0x0000000000067805 */ /* 0x000fe2000001ff00 */
[----:B------:R-:W0:Y:S04]  /*6060*/  I2F.F64.S16 R4, R22 ;  /* 0x0000001600047312 */ /* 0x000e280000101c00 */
[----:B0-----:R-:W-:Y:S01]  /*6070*/  STG.E.128 desc[UR36][R2.64], R4 ;  /* 0x0000000402007986 */ /* 0x001fe2000c101d24 */
[----:B------:R-:W-:Y:S05]  /*6080*/  EXIT ;  /* 0x000000000000794d */ /* 0x000fea0003800000 */
.L_x_17980:
[----:B------:R-:W-:-:S13]  /*6090*/  ISETP.NE.AND P0, PT, R0, 0xf, PT ;  /* 0x0000000f0000780c */ /* 0x000fda0003f05270 */
[----:B------:R-:W-:Y:S05]  /*60a0*/  @!P0 BRA `(.L_x_17982) ;  /* 0x0000000000d48947 */ /* 0x000fea0003800000 */
[----:B------:R-:W-:-:S13]  /*60b0*/  ISETP.NE.AND P0, PT, R0, 0x17, PT ;  /* 0x000000170000780c */ /* 0x000fda0003f05270 */
[----:B------:R-:W-:Y:S05]  /*60c0*/  @!P0 BRA `(.L_x_17983) ;  /* 0x0000000000848947 */ /* 0x000fea0003800000 */
[----:B------:R-:W-:-:S13]  /*60d0*/  ISETP.NE.AND P0, PT, R0, 0x18, PT ;  /* 0x000000180000780c */ /* 0x000fda0003f05270 */
[----:B------:R-:W-:Y:S05]  /*60e0*/  @!P0 BRA `(.L_x_17984) ;  /* 0x0000000000448947 */ /* 0x000fea0003800000 */
.L_x_17963:
        /* <DEDUP_REMOVED lines=16> */
.L_x_17985:
[----:B------:R-:W-:Y:S05]  /*61f0*/  EXIT ;  /* 0x000000000000794d */ /* 0x000fea0003800000 */
.L_x_17984:
        /* <DEDUP_REMOVED lines=11> */
.L_x_17987:
[----:B------:R-:W-:Y:S05]  /*62b0*/  BSYNC.RECONVERGENT B0 ;  /* 0x0000000000007941 */ /* 0x000fea0003800200 */
.L_x_17986:
[----:B------:R-:W-:Y:S01]  /*62c0*/  STG.E.U8 desc[UR36][R2.64], R5 ;  /* 0x0000000502007986 */ /* 0x000fe2000c101124 */
[----:B------:R-:W-:Y:S05]  /*62d0*/  EXIT ;  /* 0x000000000000794d */ /* 0x000fea0003800000 */
.L_x_17983:
        /* <DEDUP_REMOVED lines=13> */
.L_x_17988:
[----:B------:R-:W-:Y:S01]  /*63b0*/  IMAD.MOV.U32 R5, RZ, RZ, 0x7f ;  /* 0x0000007fff057424 */ /* 0x000fe200078e00ff */
[----:B------:R-:W-:-:S04]  /*63c0*/  ISETP.GT.U32.AND P0, PT, R7, 0x7f800000, PT ;  /* 0x7f8000000700780c */ /* 0x000fc80003f04070 */
[----:B------:R-:W-:-:S05]  /*63d0*/  SEL R5, R5, 0x7c, P0 ;  /* 0x0000007c05057807 */ /* 0x000fca0000000000 */
[----:B------:R-:W-:Y:S01]  /*63e0*/  STG.E.U8 desc[UR36][R2.64], R5 ;  /* 0x0000000502007986 */ /* 0x000fe2000c101124 */
[----:B------:R-:W-:Y:S05]  /*63f0*/  EXIT ;  /* 0x000000000000794d */ /* 0x000fea0003800000 */
.L_x_17982:
[----:B------:R-:W0:Y:S02]  /*6400*/  I2F.S16 R0, R22 ;  /* 0x0000001600007306 */ /* 0x000e240000101400 */
[----:B0-----:R-:W-:-:S05]  /*6410*/  F2FP.BF16.F32.PACK_AB R0, RZ, R0 ;  /* 0x00000000ff00723e */ /* 0x001fca00000010ff */
[----:B------:R-:W-:Y:S01]  /*6420*/  STG.E.U16 desc[UR36][R2.64], R0 ;  /* 0x0000000002007986 */ /* 0x000fe2000c101524 */
[----:B------:R-:W-:Y:S05]  /*6430*/  EXIT ;  /* 0x000000000000794d */ /* 0x000fea0003800000 */
.L_x_17989:
        /* <DEDUP_REMOVED lines=12> */
.L_x_23427:


//--------------------- .text._ZN2at6native18elementwise_kernelILi128ELi4EZNS0_22gpu_kernel_impl_nocastIZZZNS0_23logical_not_kernel_cudaERNS_18TensorIteratorBaseEENKUlvE0_clEvENKUlvE8_clEvEUlbE_EEvS4_RKT_EUliE_EEviT1_ --------------------------
	.section	.text._ZN2at6native18elementwise_kernelILi128ELi4EZNS0_22gpu_kernel_impl_nocastIZZZNS0_23logical_not_kernel_cudaERNS_18TensorIteratorBaseEENKUlvE0_clEvENKUlvE8_clEvEUlbE_EEvS4_RKT_EUliE_EEviT1_,"ax",@progbits
	.align	128
        .global         _ZN2at6native18elementwise_kernelILi128ELi4EZNS0_22gpu_kernel_impl_nocastIZZZNS0_23logical_not_kernel_cudaERNS_18TensorIteratorBaseEENKUlvE0_clEvENKUlvE8_clEvEUlbE_EEvS4_RKT_EUliE_EEviT1_
        .type           _ZN2at6native18elementwise_kernelILi128ELi4EZNS0_22gpu_kernel_impl_nocastIZZZNS0_23logical_not_kernel_cudaERNS_18TensorIteratorBaseEENKUlvE0_clEvENKUlvE8_clEvEUlbE_EEvS4_RKT_EUliE_EEviT1_,@function
        .size           _ZN2at6native18elementwise_kernelILi128ELi4EZNS0_22gpu_kernel_impl_nocastIZZZNS0_23logical_not_kernel_cudaERNS_18TensorIteratorBaseEENKUlvE0_clEvENKUlvE8_clEvEUlbE_EEvS4_RKT_EUliE_EEviT1_,(.L_x_23428 - _ZN2at6native18elementwise_kernelILi128ELi4EZNS0_22gpu_kernel_impl_nocastIZZZNS0_23logical_not_kernel_cudaERNS_18TensorIteratorBaseEENKUlvE0_clEvENKUlvE8_clEvEUlbE_EEvS4_RKT_EUliE_EEviT1_)
        .other          _ZN2at6native18elementwise_kernelILi128ELi4EZNS0_22gpu_kernel_impl_nocastIZZZNS0_23logical_not_kernel_cudaERNS_18TensorIteratorBaseEENKUlvE0_clEvENKUlvE8_clEvEUlbE_EEvS4_RKT_EUliE_EEviT1_,@"STO_CUDA_ENTRY STV_DEFAULT"
_ZN2at6native18elementwise_kernelILi128ELi4EZNS0_22gpu_kernel_impl_nocastIZZZNS0_23logical_not_kernel_cudaERNS_18TensorIteratorBaseEENKUlvE0_clEvENKUlvE8_clEvEUlbE_EEvS4_RKT_EUliE_EEviT1_:
.text._ZN2at6native18elementwise_kernelILi128ELi4EZNS0_22gpu_kernel_impl_nocastIZZZNS0_23logical_not_kernel_cudaERNS_18TensorIteratorBaseEENKUlvE0_clEvENKUlvE8_clEvEUlbE_EEvS4_RKT_EUliE_EEviT1_:
        /* <DEDUP_REMOVED lines=19> */
[----:B------:R-:W-:Y:S02]  /*0130*/  SEL R9, RZ, 0x1, P0 ;  /* 0x00000001ff097807 */ /* 0x000fe40000000000 */
        /* <DEDUP_REMOVED lines=9> */
[----:B------:R-:W-:-:S05]  /*01d0*/  SEL R9, RZ, 0x1, P0 ;  /* 0x00000001ff097807 */ /* 0x000fca0000000000 */
[----:B0-----:R0:W-:Y:S04]  /*01e0*/  STG.E.U8 desc[UR6][R6.64], R9 ;  /* 0x0000000906007986 */ /* 0x0011e8000c101106 */
.L_x_17993:
[----:B------:R-:W-:-:S13]  /*01f0*/  ISETP.GE.AND P0, PT, R3, UR4, PT ;  /* 0x0000000403007c0c */ /* 0x000fda000bf06270 */
[----:B------:R-:W-:Y:S05]  /*0200*/  @P0 BREAK.RELIABLE B1 ;  /* 0x0000000000010942 */ /* 0x000fea0003800100 */
[----:B------:R-:W-:Y:S05]  /*0210*/  @P0 BRA `(.L_x_17994) ;  /* 0x0000000000200947 */ /* 0x000fea0003800000 */
[----:B------:R-:W-:Y:S05]  /*0220*/  BSYNC.RELIABLE B1 ;  /* 0x0000000000017941 */ /* 0x000fea0003800100 */
.L_x_17992:
[----:B------:R-:W1:Y:S02]  /*0230*/  LDC.64 R4, c[0x0][0x588] ;  /* 0x00016200ff047b82 */ /* 0x000e640000000a00 */
[----:B-1----:R-:W2:Y:S06]  /*0240*/  LDG.E.U8 R4, desc[UR6][R4.64] ;  /* 0x0000000604047981 */ /* 0x002eac000c1e1100 */
[----:B0-----:R-:W0:Y:S01]  /*0250*/  LDC.64 R6, c[0x0][0x580] ;  /* 0x00016000ff067b82 */ /* 0x001e220000000a00 */
[----:B------:R-:W-:Y:S02]  /*0260*/  IADD3 R3, PT, PT, R3, 0x80, RZ ;  /* 0x0000008003037810 */ /* 0x000fe40007ffe0ff */
[----:B--2---:R-:W-:-:S04]  /*0270*/  ISETP.NE.AND P0, PT, R4, RZ, PT ;  /* 0x000000ff0400720c */ /* 0x004fc80003f05270 */
[----:B------:R-:W-:-:S05]  /*0280*/  SEL R9, RZ, 0x1, P0 ;  /* 0x00000001ff097807 */ /* 0x000fca0000000000 */
[----:B0-----:R1:W-:Y:S04]  /*0290*/  STG.E.U8 desc[UR6][R6.64], R9 ;  /* 0x0000000906007986 */ /* 0x0013e8000c101106 */
.L_x_17994:
[----:B------:R-:W-:Y:S05]  /*02a0*/  BSYNC.RECONVERGENT B0 ;  /* 0x0000000000007941 */ /* 0x000fea0003800200 */
.L_x_17991:
[----:B------:R-:W-:Y:S05]  /*02b0*/  WARPSYNC.ALL ;  /* 0x0000000000007948 */ /* 0x000fea0003800000 */
[----:B------:R-:W-:-:S13]  /*02c0*/  ISETP.GE.AND P0, PT, R3, UR4, PT ;  /* 0x0000000403007c0c */ /* 0x000fda000bf06270 */
[----:B------:R-:W-:Y:S05]  /*02d0*/  @P0 EXIT ;  /* 0x000000000000094d */ /* 0x000fea0003800000 */
[----:B------:R-:W2:Y:S02]  /*02e0*/  LDC.64 R2, c[0x0][0x588] ;  /* 0x00016200ff027b82 */ /* 0x000ea40000000a00 */
[----:B--2---:R-:W2:Y:S06]  /*02f0*/  LDG.E.U8 R2, desc[UR6][R2.64] ;  /* 0x0000000602027981 */ /* 0x004eac000c1e1100 */
[----:B------:R-:W3:Y:S01]  /*0300*/  LDC.64 R4, c[0x0][0x580] ;  /* 0x00016000ff047b82 */ /* 0x000ee20000000a00 */
[----:B--2---:R-:W-:-:S04]  /*0310*/  ISETP.NE.AND P0, PT, R2, RZ, PT ;  /* 0x000000ff0200720c */ /* 0x004fc80003f05270 */
[----:B01----:R-:W-:-:S05]  /*0320*/  SEL R7, RZ, 0x1, P0 ;  /* 0x00000001ff077807 */ /* 0x003fca0000000000 */
[----:B---3--:R-:W-:Y:S01]  /*0330*/  STG.E.U8 desc[UR6][R4.64], R7 ;  /* 0x0000000704007986 */ /* 0x008fe2000c101106 */
[----:B------:R-:W-:Y:S05]  /*0340*/  EXIT ;  /* 0x000000000000794d */ /* 0x000fea0003800000 */
.L_x_17990:
        /* <DEDUP_REMOVED lines=306> */
.L_x_17998:
        /* <DEDUP_REMOVED lines=311> */
.L_x_18000:
        /* <DEDUP_REMOVED lines=8> */
[----:B------:R-:W-:-:S05]  /*2a60*/  SEL R9, RZ, 0x1, P0 ;  /* 0x00000001ff097807 */ /* 0x000fca0000000000 */
[----:B------:R0:W-:Y:S04]  /*2a70*/  STG.E.U8 desc[UR6][R4.64], R9 ;  /* 0x0000000904007986 */ /* 0x0001e8000c101106 */
.L_x_17997:
[----:B------:R-:W-:-:S13]  /*2a80*/  ISETP.GE.AND P0, PT, R3, UR4, PT ;  /* 0x0000000403007c0c */ /* 0x000fda000bf06270 */
[----:B------:R-:W-:Y:S05]  /*2a90*/  @P0 BREAK.RELIABLE B1 ;  /* 0x0000000000010942 */ /* 0x000fea0003800100 */
[----:B------:R-:W-:Y:S05]  /*2aa0*/  @P0 BRA `(.L_x_17999) ;  /* 0x0000001000d40947 */ /* 0x000fea0003800000 */
[----:B------:R-:W-:Y:S05]  /*2ab0*/  BSYNC.RELIABLE B1 ;  /* 0x0000000000017941 */ /* 0x000fea0003800100 */
.L_x_17996:
        /* <DEDUP_REMOVED lines=298> */
.L_x_18001:
        /* <DEDUP_REMOVED lines=10> */
.L_x_17999:
[----:B------:R-:W-:Y:S05]  /*3e00*/  BSYNC.RECONVERGENT B0 ;  /* 0x0000000000007941 */ /* 0x000fea0003800200 */
.L_x_17995:
        /* <DEDUP_REMOVED lines=301> */
.L_x_18002:
[----:B------:R-:W0:Y:S02]  /*50e0*/  LDCU.128 UR8, c[0x0][0x580] ;  /* 0x0000b000ff0877ac */ /* 0x000e240008000c00 */
[----:B0-----:R-:W-:-:S04]  /*50f0*/  IADD3 R4, P0, PT, R2, UR10, RZ ;  /* 0x0000000a02047c10 */ /* 0x001fc8000ff1e0ff */
[----:B------:R-:W-:-:S05]  /*5100*/  IADD3.X R5, PT, PT, RZ, UR11, RZ, P0, !PT ;  /* 0x0000000bff057c10 */ /* 0x000fca00087fe4ff */
[----:B------:R-:W2:Y:S01]  /*5110*/  LDG.E.U8 R4, desc[UR6][R4.64] ;  /* 0x0000000604047981 */ /* 0x000ea2000c1e1100 */
[----:B------:R-:W-:-:S04]  /*5120*/  IADD3 R2, P1, PT, R3, UR8, RZ ;  /* 0x0000000803027c10 */ /* 0x000fc8000ff3e0ff */
[----:B------:R-:W-:Y:S02]  /*5130*/  IADD3.X R3, PT, PT, RZ, UR9, RZ, P1, !PT ;  /* 0x00000009ff037c10 */ /* 0x000fe40008ffe4ff */
[----:B--2---:R-:W-:-:S04]  /*5140*/  ISETP.NE.AND P0, PT, R4, RZ, PT ;  /* 0x000000ff0400720c */ /* 0x004fc80003f05270 */
[----:B------:R-:W-:-:S05]  /*5150*/  SEL R7, RZ, 0x1, P0 ;  /* 0x00000001ff077807 */ /* 0x000fca0000000000 */
[----:B------:R-:W-:Y:S01]  /*5160*/  STG.E.U8 desc[UR6][R2.64], R7 ;  /* 0x0000000702007986 */ /* 0x000fe2000c101106 */
[----:B------:R-:W-:Y:S05]  /*5170*/  EXIT ;  /* 0x000000000000794d */ /* 0x000fea0003800000 */
.L_x_18003:
        /* <DEDUP_REMOVED lines=16> */
.L_x_23428:


//--------------------- .text._ZN2at6native27unrolled_elementwise_kernelIZZZNS0_23logical_not_kernel_cudaERNS_18TensorIteratorBaseEENKUlvE0_clEvENKUlvE8_clEvEUlbE_St5arrayIPcLm2EELi4E23TrivialOffsetCalculatorILi1EjESB_NS0_6memory15LoadWithoutCastENSC_16StoreWithoutCastEEEviT_T0_T2_T3_T4_T5_ --------------------------
	.section	.text._ZN2at6native27unrolled_elementwise_kernelIZZZNS0_23logical_not_kernel_cudaERNS_18TensorIteratorBaseEENKUlvE0_clEvENKUlvE8_clEvEUlbE_St5arrayIPcLm2EELi4E23TrivialOffsetCalculatorILi1EjESB_NS0_6memory15LoadWithoutCastENSC_16StoreWithoutCastEEEviT_T0_T2_T3_T4_T5_,"ax",@progbits
	.align	128
        .global         _ZN2at6native27unrolled_elementwise_kernelIZZZNS0_23logical_not_kernel_cudaERNS_18TensorIteratorBaseEENKUlvE0_clEvENKUlvE8_clEvEUlbE_St5arrayIPcLm2EELi4E23TrivialOffsetCalculatorILi1EjESB_NS0_6memory15LoadWithoutCastENSC_16StoreWithoutCastEEEviT_T0_T2_T3_T4_T5_
        .type           _ZN2at6native27unrolled_elementwise_kernelIZZZNS0_23logical_not_kernel_cudaERNS_18TensorIteratorBaseEENKUlvE0_clEvENKUlvE8_clEvEUlbE_St5arrayIPcLm2EELi4E23TrivialOffsetCalculatorILi1EjESB_NS0_6memory15LoadWithoutCastENSC_16StoreWithoutCastEEEviT_T0_T2_T3_T4_T5_,@function
        .size           _ZN2at6native27unrolled_elementwise_kernelIZZZNS0_23logical_not_kernel_cudaERNS_18TensorIteratorBaseEENKUlvE0_clEvENKUlvE8_clEvEUlbE_St5arrayIPcLm2EELi4E23TrivialOffsetCalculatorILi1EjESB_NS0_6memory15LoadWithoutCastENSC_16StoreWithoutCastEEEviT_T0_T2_T3_T4_T5_,(.L_x_23429 - _ZN2at6native27unrolled_elementwise_kernelIZZZNS0_23logical_not_kernel_cudaERNS_18TensorIteratorBaseEENKUlvE0_clEvENKUlvE8_clEvEUlbE_St5arrayIPcLm2EELi4E23TrivialOffsetCalculatorILi1EjESB_NS0_6memory15LoadWithoutCastENSC_16StoreWithoutCastEEEviT_T0_T2_T3_T4_T5_)
        .other          _ZN2at6native27unrolled_elementwise_kernelIZZZNS0_23logical_not_kernel_cudaERNS_18TensorIteratorBaseEENKUlvE0_clEvENKUlvE8_clEvEUlbE_St5arrayIPcLm2EELi4E23TrivialOffsetCalculatorILi1EjESB_NS0_6memory15LoadWithoutCastENSC_16StoreWithoutCastEEEviT_T0_T2_T3_T4_T5_,@"STO_CUDA_ENTRY STV_DEFAULT"
_ZN2at6native27unrolled_elementwise_kernelIZZZNS0_23logical_not_kernel_cudaERNS_18TensorIteratorBaseEENKUlvE0_clEvENKUlvE8_clEvEUlbE_St5arrayIPcLm2EELi4E23TrivialOffsetCalculatorILi1EjESB_NS0_6memory15LoadWithoutCastENSC_16StoreWithoutCastEEEviT_T0_T2_T3_T4_T5_:
.text._ZN2at6native27unrolled_elementwise_kernelIZZZNS0_23logical_not_kernel_cudaERNS_18TensorIteratorBaseEENKUlvE0_clEvENKUlvE8_clEvEUlbE_St5arrayIPcLm2EELi4E23TrivialOffsetCalculatorILi1EjESB_NS0_6memory15LoadWithoutCastENSC_16StoreWithoutCastEEEviT_T0_T2_T3_T4_T5_:
        /* <DEDUP_REMOVED lines=37> */
[----:B---3--:R-:W-:-:S04]  /*0250*/  ISETP.EQ.OR P2, PT, R10, RZ, P2 ;  /* 0x000000ff0a00720c */ /* 0x008fc80001742670 */
[----:B------:R-:W-:Y:S02]  /*0260*/  SEL R13, RZ, 0x1, !P2 ;  /* 0x00000001ff0d7807 */ /* 0x000fe40005000000 */
[----:B--2---:R-:W-:-:S04]  /*0270*/  ISETP.EQ.OR P3, PT, R6, RZ, P3 ;  /* 0x000000ff0600720c */ /* 0x004fc80001f62670 */
[----:B------:R-:W-:Y:S02]  /*0280*/  SEL R11, RZ, 0x1, !P3 ;  /* 0x00000001ff0b7807 */ /* 0x000fe40005800000 */
[----:B----4-:R-:W-:-:S04]  /*0290*/  ISETP.EQ.OR P1, PT, R8, RZ, P1 ;  /* 0x000000ff0800720c */ /* 0x010fc80000f22670 */
[----:B------:R-:W-:Y:S02]  /*02a0*/  SEL R15, RZ, 0x1, !P1 ;  /* 0x00000001ff0f7807 */ /* 0x000fe40004800000 */
[----:B-----5:R-:W-:-:S04]  /*02b0*/  ISETP.EQ.OR P0, PT, R2, RZ, P0 ;  /* 0x000000ff0200720c */ /* 0x020fc80000702670 */
        /* <DEDUP_REMOVED lines=17> */
.L_x_18006:
[----:B------:R-:W-:Y:S05]  /*03d0*/  BSYNC.RELIABLE B1 ;  /* 0x0000000000017941 */ /* 0x000fea0003800100 */
.L_x_18005:
[----:B------:R-:W-:-:S13]  /*03e0*/  ISETP.GE.AND P0, PT, R5, R4, PT ;  /* 0x000000040500720c */ /* 0x000fda0003f06270 */
[----:B------:R-:W1:Y:S01]  /*03f0*/  @!P0 LDC.64 R8, c[0x0][0x388] ;  /* 0x0000e200ff088b82 */ /* 0x000e620000000a00 */
[----:B0-----:R-:W-:Y:S02]  /*0400*/  @!P0 IMAD R3, R0, 0x200, R5 ;  /* 0x0000020000038824 */ /* 0x001fe400078e0205 */
[----:B------:R-:W-:-:S03]  /*0410*/  @!P0 VIADD R5, R5, 0x80 ;  /* 0x0000008005058836 */ /* 0x000fc60000000000 */
[----:B-1----:R-:W-:-:S05]  /*0420*/  @!P0 IADD3 R2, P1, PT, R3, R8, RZ ;  /* 0x0000000803028210 */ /* 0x002fca0007f3e0ff */
[----:B------:R-:W-:-:S05]  /*0430*/  @!P0 IMAD.X R3, RZ, RZ, R9, P1 ;  /* 0x000000ffff038224 */ /* 0x000fca00008e0609 */
[----:B------:R1:W-:Y:S03]  /*0440*/  @!P0 STG.E.U8 desc[UR4][R2.64], R15 ;  /* 0x0000000f02008986 */ /* 0x0003e6000c101104 */
.L_x_18007:
[----:B------:R-:W-:Y:S05]  /*0450*/  BSYNC.RECONVERGENT B0 ;  /* 0x0000000000007941 */ /* 0x000fea0003800200 */
.L_x_18004:
        /* <DEDUP_REMOVED lines=9> */
.L_x_18008:
        /* <DEDUP_REMOVED lines=9> */
.L_x_23429:


//--------------------- .text._ZN2at6native29vectorized_elementwise_kernelILi2EZZZNS0_23logical_not_kernel_cudaERNS_18TensorIteratorBaseEENKUlvE0_clEvENKUlvE8_clEvEUlbE_St5arrayIPcLm2EEEEviT0_T1_ --------------------------
	.section	.text._ZN2at6native29vectorized_elementwise_kernelILi2EZZZNS0_23logical_not_kernel_cudaERNS_18TensorIteratorBaseEENKUlvE0_clEvENKUlvE8_clEvEUlbE_St5arrayIPcLm2EEEEviT0_T1_,"ax",@progbits
	.align	128
        .global         _ZN2at6native29vectorized_elementwise_kernelILi2EZZZNS0_23logical_not_kernel_cudaERNS_18TensorIteratorBaseEENKUlvE0_clEvENKUlvE8_clEvEUlbE_St5arrayIPcLm2EEEEviT0_T1_
        .type           _ZN2at6native29vectorized_elementwise_kernelILi2EZZZNS0_23logical_not_kernel_cudaERNS_18TensorIteratorBaseEENKUlvE0_clEvENKUlvE8_clEvEUlbE_St5arrayIPcLm2EEEEviT0_T1_,@function
        .size           _ZN2at6native29vectorized_elementwise_kernelILi2EZZZNS0_23logical_not_kernel_cudaERNS_18TensorIteratorBaseEENKUlvE0_clEvENKUlvE8_clEvEUlbE_St5arrayIPcLm2EEEEviT0_T1_,(.L_x_23430 - _ZN2at6native29vectorized_elementwise_kernelILi2EZZZNS0_23logical_not_kernel_cudaERNS_18TensorIteratorBaseEENKUlvE0_clEvENKUlvE8_clEvEUlbE_St5arrayIPcLm2EEEEviT0_T1_)
        .other          _ZN2at6native29vectorized_elementwise_kernelILi2EZZZNS0_23logical_not_kernel_cudaERNS_18TensorIteratorBaseEENKUlvE0_clEvENKUlvE8_clEvEUlbE_St5arrayIPcLm2EEEEviT0_T1_,@"STO_CUDA_ENTRY STV_DEFAULT"
_ZN2at6native29vectorized_elementwise_kernelILi2EZZZNS0_23logical_not_kernel_cudaERNS_18TensorIteratorBaseEENKUlvE0_clEvENKUlvE8_clEvEUlbE_St5arrayIPcLm2EEEEviT0_T1_:
.text._ZN2at6native29vectorized_elementwise_kernelILi2EZZZNS0_23logical_not_kernel_cudaERNS_18TensorIteratorBaseEENKUlvE0_clEvENKUlvE8_clEvEUlbE_St5arrayIPcLm2EEEEviT0_T1_:
        /* <DEDUP_REMOVED lines=69> */
[----:B--2---:R-:W-:-:S04]  /*0450*/  ISETP.EQ.OR P6, PT, R4, RZ, P6 ;  /* 0x000000ff0400720c */ /* 0x004fc800037c2670 */
[----:B------:R-:W-:Y:S02]  /*0460*/  SEL R18, RZ, 0x1, !P6 ;  /* 0x00000001ff127807 */ /* 0x000fe40007000000 */
[----:B------:R-:W-:-:S13]  /*0470*/  ISETP.NE.AND P6, PT, R22, RZ, PT ;  /* 0x000000ff1600720c */ /* 0x000fda0003fc5270 */
[----:B------:R1:W2:Y:S01]  /*0480*/  @!P6 LDG.E.U8 R14, desc[UR8][R14.64] ;  /* 0x000000080e0ee981 */ /* 0x0002a2000c1e1100 */
[----:B----4-:R-:W-:-:S04]  /*0490*/  ISETP.EQ.OR P5, PT, R2, RZ, P5 ;  /* 0x000000ff0200720c */ /* 0x010fc80002fa2670 */
[----:B0-----:R-:W-:Y:S02]  /*04a0*/  SEL R7, RZ, 0x1, !P5 ;  /* 0x00000001ff077807 */ /* 0x001fe40006800000 */
[----:B------:R-:W-:Y:S01]  /*04b0*/  ISETP.GE.U32.AND P5, PT, R0, UR5, PT ;  /* 0x0000000500007c0c */ /* 0x000fe2000bfa6070 */
[----:B------:R-:W-:Y:S01]  /*04c0*/  BSSY.RECONVERGENT B0, `(.L_x_18010) ;  /* 0x0000046000007945 */ /* 0x000fe20003800200 */
[----:B------:R-:W-:-:S03]  /*04d0*/  ISETP.EQ.OR P1, PT, R6, RZ, P1 ;  /* 0x000000ff0600720c */ /* 0x000fc60000f22670 */
[----:B------:R-:W-:Y:S01]  /*04e0*/  BSSY.RELIABLE B1, `(.L_x_18011) ;  /* 0x000003c000017945 */ /* 0x000fe20003800100 */
[----:B------:R-:W-:Y:S02]  /*04f0*/  ISETP.EQ.OR P0, PT, R8, RZ, P0 ;  /* 0x000000ff0800720c */ /* 0x000fe40000702670 */
[----:B---3--:R-:W-:Y:S02]  /*0500*/  ISETP.EQ.OR P4, PT, R12, RZ, P4 ;  /* 0x000000ff0c00720c */ /* 0x008fe40002782670 */
[----:B-----5:R-:W-:Y:S02]  /*0510*/  ISETP.EQ.OR P3, PT, R10, RZ, P3 ;  /* 0x000000ff0a00720c */ /* 0x020fe40001f62670 */
[----:B------:R-:W-:Y:S02]  /*0520*/  ISETP.EQ.OR P2, PT, R16, RZ, P2 ;  /* 0x000000ff1000720c */ /* 0x000fe40001742670 */
[----:B------:R-:W-:Y:S02]  /*0530*/  SEL R9, RZ, 0x1, !P1 ;  /* 0x00000001ff097807 */ /* 0x000fe40004800000 */
[----:B------:R-:W-:-:S02]  /*0540*/  SEL R11, RZ, 0x1, !P0 ;  /* 0x00000001ff0b7807 */ /* 0x000fc40004000000 */
[----:B------:R-:W-:Y:S02]  /*0550*/  SEL R13, RZ, 0x1, !P4 ;  /* 0x00000001ff0d7807 */ /* 0x000fe40006000000 */
[----:B-1----:R-:W-:Y:S02]  /*0560*/  SEL R15, RZ, 0x1, !P3 ;  /* 0x00000001ff0f7807 */ /* 0x002fe40005800000 */
[----:B------:R-:W-:Y:S02]  /*0570*/  SEL R3, RZ, 0x1, !P2 ;  /* 0x00000001ff037807 */ /* 0x000fe40005000000 */
[----:B--2---:R-:W-:-:S04]  /*0580*/  ISETP.EQ.OR P6, PT, R14, RZ, P6 ;  /* 0x000000ff0e00720c */ /* 0x004fc800037c2670 */
        /* <DEDUP_REMOVED lines=16> */
.L_x_18012:
        /* <DEDUP_REMOVED lines=8> */
.L_x_18013:
        /* <DEDUP_REMOVED lines=8> */
.L_x_18014:
        /* <DEDUP_REMOVED lines=8> */
.L_x_18015:
        /* <DEDUP_REMOVED lines=9> */
.L_x_18016:
[----:B------:R-:W-:Y:S05]  /*08a0*/  BSYNC.RELIABLE B1 ;  /* 0x0000000000017941 */ /* 0x000fea0003800100 */
.L_x_18011:
[----:B------:R-:W-:-:S13]  /*08b0*/  ISETP.GE.U32.AND P0, PT, R0, UR5, PT ;  /* 0x0000000500007c0c */ /* 0x000fda000bf06070 */
[----:B0-----:R-:W0:Y:S01]  /*08c0*/  @!P0 LDC.64 R6, c[0x0][0x388] ;  /* 0x0000e200ff068b82 */ /* 0x001e220000000a00 */
[C---:B-12---:R-:W-:Y:S02]  /*08d0*/  @!P0 VIADD R5, R0.reuse, UR4 ;  /* 0x0000000400058c36 */ /* 0x046fe40008000000 */
[----:B------:R-:W-:-:S03]  /*08e0*/  @!P0 VIADD R0, R0, 0x80 ;  /* 0x0000008000008836 */ /* 0x000fc60000000000 */
[----:B0-----:R-:W-:-:S05]  /*08f0*/  @!P0 IADD3 R4, P1, PT, R5, R6, RZ ;  /* 0x0000000605048210 */ /* 0x001fca0007f3e0ff */
[----:B------:R-:W-:-:S05]  /*0900*/  @!P0 IMAD.X R5, RZ, RZ, R7, P1 ;  /* 0x000000ffff058224 */ /* 0x000fca00008e0607 */
[----:B------:R3:W-:Y:S03]  /*0910*/  @!P0 STG.E.U8 desc[UR8][R4.64], R3 ;  /* 0x0000000304008986 */ /* 0x0007e6000c101108 */
.L_x_18017:
[----:B------:R-:W-:Y:S05]  /*0920*/  BSYNC.RECONVERGENT B0 ;  /* 0x0000000000007941 */ /* 0x000fea0003800200 */
.L_x_18010:
        /* <DEDUP_REMOVED lines=9> */
.L_x_18009:
        /* <DEDUP_REMOVED lines=29> */
[----:B------:R-:W-:Y:S02]  /*0b90*/  SEL R0, RZ, 0x1, P6 ;  /* 0x00000001ff007807 */ /* 0x000fe40003000000 */
[----:B------:R-:W-:Y:S02]  /*0ba0*/  ISETP.NE.AND P5, PT, R6, RZ, PT ;  /* 0x000000ff0600720c */ /* 0x000fe40003fa5270 */
[----:B------:R-:W-:Y:S02]  /*0bb0*/  ISETP.NE.AND P4, PT, R7, RZ, PT ;  /* 0x000000ff0700720c */ /* 0x000fe40003f85270 */
[----:B------:R-:W-:Y:S02]  /*0bc0*/  ISETP.NE.AND P0, PT, R5, RZ, PT ;  /* 0x000000ff0500720c */ /* 0x000fe40003f05270 */
[----:B------:R-:W-:-:S02]  /*0bd0*/  ISETP.NE.AND P6, PT, R4, RZ, PT ;  /* 0x000000ff0400720c */ /* 0x000fc40003fc5270 */
[----:B------:R-:W-:Y:S02]  /*0be0*/  SEL R5, RZ, 0x1, P5 ;  /* 0x00000001ff057807 */ /* 0x000fe40002800000 */
[----:B------:R-:W-:Y:S02]  /*0bf0*/  SEL R4, RZ, 0x1, P4 ;  /* 0x00000001ff047807 */ /* 0x000fe40002000000 */
[----:B------:R-:W-:Y:S02]  /*0c00*/  SEL R7, RZ, 0x1, P3 ;  /* 0x00000001ff077807 */ /* 0x000fe40001800000 */
[----:B------:R-:W-:Y:S02]  /*0c10*/  SEL R6, RZ, 0x1, P2 ;  /* 0x00000001ff067807 */ /* 0x000fe40001000000 */
[----:B------:R-:W-:Y:S02]  /*0c20*/  SEL R9, RZ, 0x1, P1 ;  /* 0x00000001ff097807 */ /* 0x000fe40000800000 */
[----:B------:R-:W-:-:S02]  /*0c30*/  SEL R8, RZ, 0x1, P0 ;  /* 0x00000001ff087807 */ /* 0x000fc40000000000 */
[----:B------:R-:W-:Y:S02]  /*0c40*/  SEL R11, RZ, 0x1, P6 ;  /* 0x00000001ff0b7807 */ /* 0x000fe40003000000 */
        /* <DEDUP_REMOVED lines=9> */
.L_x_18018:
        /* <DEDUP_REMOVED lines=10> */
.L_x_23430:


//--------------------- .text._ZN2at6native29vectorized_elementwise_kernelILi4EZZZNS0_23logical_not_kernel_cudaERNS_18TensorIteratorBaseEENKUlvE0_clEvENKUlvE8_clEvEUlbE_St5arrayIPcLm2EEEEviT0_T1_ --------------------------
	.section	.text._ZN2at6native29vectorized_elementwise_kernelILi4EZZZNS0_23logical_not_kernel_cudaERNS_18TensorIteratorBaseEENKUlvE0_clEvENKUlvE8_clEvEUlbE_St5arrayIPcLm2EEEEviT0_T1_,"ax",@progbits
	.align	128
        .global         _ZN2at6native29vectorized_elementwise_kernelILi4EZZZNS0_23logical_not_kernel_cudaERNS_18TensorIteratorBaseEENKUlvE0_clEvENKUlvE8_clEvEUlbE_St5arrayIPcLm2EEEEviT0_T1_
        .type           _ZN2at6native29vectorized_elementwise_kernelILi4EZZZNS0_23logical_not_kernel_cudaERNS_18TensorIteratorBaseEENKUlvE0_clEvENKUlvE8_clEvEUlbE_St5arrayIPcLm2EEEEviT0_T1_,@function
        .size           _ZN2at6native29vectorized_elementwise_kernelILi4EZZZNS0_23logical_not_kernel_cudaERNS_18TensorIteratorBaseEENKUlvE0_clEvENKUlvE8_clEvEUlbE_St5arrayIPcLm2EEEEviT0_T1_,(.L_x_23431 - _ZN2at6native29vectorized_elementwise_kernelILi4EZZZNS0_23logical_not_kernel_cudaERNS_18TensorIteratorBaseEENKUlvE0_clEvENKUlvE8_clEvEUlbE_St5arrayIPcLm2EEEEviT0_T1_)
        .other          _ZN2at6native29vectorized_elementwise_kernelILi4EZZZNS0_23logical_not_kernel_cudaERNS_18TensorIteratorBaseEENKUlvE0_clEvENKUlvE8_clEvEUlbE_St5arrayIPcLm2EEEEviT0_T1_,@"STO_CUDA_ENTRY STV_DEFAULT"
_ZN2at6native29vectorized_elementwise_kernelILi4EZZZNS0_23logical_not_kernel_cudaERNS_18TensorIteratorBaseEENKUlvE0_clEvENKUlvE8_clEvEUlbE_St5arrayIPcLm2EEEEviT0_T1_:
.text._ZN2at6native29vectorized_elementwise_kernelILi4EZZZNS0_23logical_not_kernel_cudaERNS_18TensorIteratorBaseEENKUlvE0_clEvENKUlvE8_clEvEUlbE_St5arrayIPcLm2EEEEviT0_T1_:
        /* <DEDUP_REMOVED lines=105> */
.L_x_18022:
        /* <DEDUP_REMOVED lines=8> */
.L_x_18023:
        /* <DEDUP_REMOVED lines=8> */
.L_x_18024:
        /* <DEDUP_REMOVED lines=8> */
.L_x_18025:
        /* <DEDUP_REMOVED lines=9> */
.L_x_18026:
[----:B------:R-:W-:Y:S05]  /*08a0*/  BSYNC.RELIABLE B1 ;  /* 0x0000000000017941 */ /* 0x000fea0003800100 */
.L_x_18021:
[----:B------:R-:W-:-:S13]  /*08b0*/  ISETP.GE.U32.AND P0, PT, R0, UR5, PT ;  /* 0x0000000500007c0c */ /* 0x000fda000bf06070 */
[----:B0-----:R-:W0:Y:S01]  /*08c0*/  @!P0 LDC.64 R6, c[0x0][0x388] ;  /* 0x0000e200ff068b82 */ /* 0x001e220000000a00 */
[C---:B-12---:R-:W-:Y:S02]  /*08d0*/  @!P0 VIADD R5, R0.reuse, UR4 ;  /* 0x0000000400058c36 */ /* 0x046fe40008000000 */
[----:B------:R-:W-:-:S03]  /*08e0*/  @!P0 VIADD R0, R0, 0x80 ;  /* 0x0000008000008836 */ /* 0x000fc60000000000 */
[----:B0-----:R-:W-:-:S05]  /*08f0*/  @!P0 IADD3 R4, P1, PT, R5, R6, RZ ;  /* 0x0000000605048210 */ /* 0x001fca0007f3e0ff */
[----:B------:R-:W-:-:S05]  /*0900*/  @!P0 IMAD.X R5, RZ, RZ, R7, P1 ;  /* 0x000000ffff058224 */ /* 0x000fca00008e0607 */
[----:B------:R3:W-:Y:S03]  /*0910*/  @!P0 STG.E.U8 desc[UR8][R4.64], R3 ;  /* 0x0000000304008986 */ /* 0x0007e6000c101108 */
.L_x_18027:
[----:B------:R-:W-:Y:S05]  /*0920*/  BSYNC.RECONVERGENT B0 ;  /* 0x0000000000007941 */ /* 0x000fea0003800200 */
.L_x_18020:
        /* <DEDUP_REMOVED lines=9> */
.L_x_18019:
        /* <DEDUP_REMOVED lines=24> */
[----:B------:R-:W-:-:S02]  /*0b40*/  SEL R7, RZ, 0x1, P6 ;  /* 0x00000001ff077807 */ /* 0x000fc40003000000 */
[----:B------:R-:W-:Y:S02]  /*0b50*/  ISETP.NE.AND P3, PT, R4, RZ, PT ;  /* 0x000000ff0400720c */ /* 0x000fe40003f65270 */
[----:B------:R-:W-:Y:S02]  /*0b60*/  ISETP.NE.AND P2, PT, R5, RZ, PT ;  /* 0x000000ff0500720c */ /* 0x000fe40003f45270 */
[----:B------:R-:W-:Y:S02]  /*0b70*/  ISETP.NE.AND P1, PT, R0, RZ, PT ;  /* 0x000000ff0000720c */ /* 0x000fe40003f25270 */
[----:B------:R-:W-:Y:S01]  /*0b80*/  ISETP.NE.AND P0, PT, R2, RZ, PT ;  /* 0x000000ff0200720c */ /* 0x000fe20003f05270 */
[----:B------:R-:W-:Y:S01]  /*0b90*/  IMAD.U32 R2, RZ, RZ, UR6 ;  /* 0x00000006ff027e24 */ /* 0x000fe2000f8e00ff */
[----:B------:R-:W-:Y:S02]  /*0ba0*/  ISETP.NE.AND P6, PT, R6, RZ, PT ;  /* 0x000000ff0600720c */ /* 0x000fe40003fc5270 */
[----:B------:R-:W-:Y:S01]  /*0bb0*/  SEL R4, RZ, 0x1, P5 ;  /* 0x00000001ff047807 */ /* 0x000fe20002800000 */
[----:B------:R-:W-:Y:S01]  /*0bc0*/  IMAD.WIDE.U32 R2, R13, 0x4, R2 ;  /* 0x000000040d027825 */ /* 0x000fe200078e0002 */
[----:B------:R-:W-:-:S02]  /*0bd0*/  SEL R0, RZ, 0x1, P4 ;  /* 0x00000001ff007807 */ /* 0x000fc40002000000 */
[----:B------:R-:W-:Y:S02]  /*0be0*/  SEL R5, RZ, 0x1, P3 ;  /* 0x00000001ff057807 */ /* 0x000fe40001800000 */
[----:B------:R-:W-:Y:S02]  /*0bf0*/  SEL R11, RZ, 0x1, P2 ;  /* 0x00000001ff0b7807 */ /* 0x000fe40001000000 */
[----:B------:R-:W-:Y:S02]  /*0c00*/  SEL R8, RZ, 0x1, P1 ;  /* 0x00000001ff087807 */ /* 0x000fe40000800000 */
[----:B------:R-:W-:Y:S02]  /*0c10*/  SEL R6, RZ, 0x1, P6 ;  /* 0x00000001ff067807 */ /* 0x000fe40003000000 */
[----:B------:R-:W-:Y:S02]  /*0c20*/  SEL R9, RZ, 0x1, P0 ;  /* 0x00000001ff097807 */ /* 0x000fe40000000000 */
        /* <DEDUP_REMOVED lines=9> */
.L_x_18028:
        /* <DEDUP_REMOVED lines=12> */
.L_x_23431:


//--------------------- .text._ZN2at6native29vectorized_elementwise_kernelILi8EZZZNS0_23logical_not_kernel_cudaERNS_18TensorIteratorBaseEENKUlvE0_clEvENKUlvE8_clEvEUlbE_St5arrayIPcLm2EEEEviT0_T1_ --------------------------
	.section	.text._ZN2at6native29vectorized_elementwise_kernelILi8EZZZNS0_23logical_not_kernel_cudaERNS_18TensorIteratorBaseEENKUlvE0_clEvENKUlvE8_clEvEUlbE_St5arrayIPcLm2EEEEviT0_T1_,"ax",@progbits
	.align	128
        .global         _ZN2at6native29vectorized_elementwise_kernelILi8EZZZNS0_23logical_not_kernel_cudaERNS_18TensorIteratorBaseEENKUlvE0_clEvENKUlvE8_clEvEUlbE_St5arrayIPcLm2EEEEviT0_T1_
        .type           _ZN2at6native29vectorized_elementwise_kernelILi8EZZZNS0_23logical_not_kernel_cudaERNS_18TensorIteratorBaseEENKUlvE0_clEvENKUlvE8_clEvEUlbE_St5arrayIPcLm2EEEEviT0_T1_,@function
        .size           _ZN2at6native29vectorized_elementwise_kernelILi8EZZZNS0_23logical_not_kernel_cudaERNS_18TensorIteratorBaseEENKUlvE0_clEvENKUlvE8_clEvEUlbE_St5arrayIPcLm2EEEEviT0_T1_,(.L_x_23432 - _ZN2at6native29vectorized_elementwise_kernelILi8EZZZNS0_23logical_not_kernel_cudaERNS_18TensorIteratorBaseEENKUlvE0_clEvENKUlvE8_clEvEUlbE_St5arrayIPcLm2EEEEviT0_T1_)
        .other          _ZN2at6native29vectorized_elementwise_kernelILi8EZZZNS0_23logical_not_kernel_cudaERNS_18TensorIteratorBaseEENKUlvE0_clEvENKUlvE8_clEvEUlbE_St5arrayIPcLm2EEEEviT0_T1_,@"STO_CUDA_ENTRY STV_DEFAULT"
_ZN2at6native29vectorized_elementwise_kernelILi8EZZZNS0_23logical_not_kernel_cudaERNS_18TensorIteratorBaseEENKUlvE0_clEvENKUlvE8_clEvEUlbE_St5arrayIPcLm2EEEEviT0_T1_:
.text._ZN2at6native29vectorized_elementwise_kernelILi8EZZZNS0_23logical_not_kernel_cudaERNS_18TensorIteratorBaseEENKUlvE0_clEvENKUlvE8_clEvEUlbE_St5arrayIPcLm2EEEEviT0_T1_:
[----:B------:R-:W-:Y:S01]  /*0000*/  LDC R1, c[0x0][0x37c] ;  /* 0x0000df00ff017b82 */ /* 0x000fe20000000800 */
[----:B------:R-:W-:Y:S05]  /*0010*/  EXIT ;  /* 0x000000000000794d */ /* 0x000fea0003800000 */
.L_x_18029:
        /* <DEDUP_REMOVED lines=14> */
.L_x_23432:


//--------------------- .text._ZN2at6native18elementwise_kernelILi128ELi4EZNS0_15gpu_kernel_implIZZZNS0_23logical_not_kernel_cudaERNS_18TensorIteratorBaseEENKUlvE0_clEvENKUlvE7_clEvEUlN3c107complexIfEEE_EEvS4_RKT_EUliE_EEviT1_ --------------------------
	.section	.text._ZN2at6native18elementwise_kernelILi128ELi4EZNS0_15gpu_kernel_implIZZZNS0_23logical_not_kernel_cudaERNS_18TensorIteratorBaseEENKUlvE0_clEvENKUlvE7_clEvEUlN3c107complexIfEEE_EEvS4_RKT_EUliE_EEviT1_,"ax",@progbits
	.align	128
        .global         _ZN2at6native18elementwise_kernelILi128ELi4EZNS0_15gpu_kernel_implIZZZNS0_23logical_not_kernel_cudaERNS_18TensorIteratorBaseEENKUlvE0_clEvENKUlvE7_clEvEUlN3c107complexIfEEE_EEvS4_RKT_EUliE_EEviT1_
        .type           _ZN2at6native18elementwise_kernelILi128ELi4EZNS0_15gpu_kernel_implIZZZNS0_23logical_not_kernel_cudaERNS_18TensorIteratorBaseEENKUlvE0_clEvENKUlvE7_clEvEUlN3c107complexIfEEE_EEvS4_RKT_EUliE_EEviT1_,@function
        .size           _ZN2at6native18elementwise_kernelILi128ELi4EZNS0_15gpu_kernel_implIZZZNS0_23logical_not_kernel_cudaERNS_18TensorIteratorBaseEENKUlvE0_clEvENKUlvE7_clEvEUlN3c107complexIfEEE_EEvS4_RKT_EUliE_EEviT1_,(.L_x_23433 - _ZN2at6native18elementwise_kernelILi128ELi4EZNS0_15gpu_kernel_implIZZZNS0_23logical_not_kernel_cudaERNS_18TensorIteratorBaseEENKUlvE0_clEvENKUlvE7_clEvEUlN3c107complexIfEEE_EEvS4_RKT_EUliE_EEviT1_)
        .other          _ZN2at6native18elementwise_kernelILi128ELi4EZNS0_15gpu_kernel_implIZZZNS0_23logical_not_kernel_cudaERNS_18TensorIteratorBaseEENKUlvE0_clEvENKUlvE7_clEvEUlN3c107complexIfEEE_EEvS4_RKT_EUliE_EEviT1_,@"STO_CUDA_ENTRY STV_DEFAULT"
_ZN2at6native18elementwise_kernelILi128ELi4EZNS0_15gpu_kernel_implIZZZNS0_23logical_not_kernel_cudaERNS_18TensorIteratorBaseEENKUlvE0_clEvENKUlvE7_clEvEUlN3c107complexIfEEE_EEvS4_RKT_EUliE_EEviT1_:
.text._ZN2at6native18elementwise_kernelILi128ELi4EZNS0_15gpu_kernel_implIZZZNS0_23logical_not_kernel_cudaERNS_18TensorIteratorBaseEENKUlvE0_clEvENKUlvE7_clEvEUlN3c107complexIfEEE_EEvS4_RKT_EUliE_EEviT1_:
        /* <DEDUP_REMOVED lines=319> */
.L_x_18032:
        /* <DEDUP_REMOVED lines=15> */
[----:B------:R-:W2:Y:S01]  /*14e0*/  LDG.E.S8 R2, desc[UR36][R4.64] ;  /* 0x0000002404027981 */ /* 0x000ea2000c1e1300 */
[----:B------:R-:W-:Y:S01]  /*14f0*/  MOV R3, RZ ;  /* 0x000000ff00037202 */ /* 0x000fe20000000f00 */
[----:B--2---:R-:W3:Y:S01]  /*1500*/  I2F.S16 R2, R2 ;  /* 0x0000000200027306 */ /* 0x004ee20000101400 */
[----:B------:R-:W-:Y:S05]  /*1510*/  BRA `(.L_x_18039) ;  /* 0x0000000c00bc7947 */ /* 0x000fea0003800000 */
.L_x_18037:
[----:B------:R-:W2:Y:S01]  /*1520*/  LDG.E.U8 R2, desc[UR36][R4.64] ;  /* 0x0000002404027981 */ /* 0x000ea2000c1e1100 */
[----:B------:R-:W-:Y:S01]  /*1530*/  IMAD.MOV.U32 R3, RZ, RZ, RZ ;  /* 0x000000ffff037224 */ /* 0x000fe200078e00ff */
[----:B--2---:R-:W-:Y:S01]  /*1540*/  I2FP.F32.U32 R2, R2 ;  /* 0x0000000200027245 */ /* 0x004fe20000201000 */
[----:B------:R-:W-:Y:S06]  /*1550*/  BRA `(.L_x_18039) ;  /* 0x0000000c00ac7947 */ /* 0x000fec0003800000 */
.L_x_18036:
[----:B------:R-:W-:-:S09]  /*1560*/  UISETP.NE.AND UP0, UPT, UR4, 0x2, UPT ;  /* 0x000000020400788c */ /* 0x000fd2000bf05270 */
[----:B------:R-:W-:Y:S05]  /*1570*/  BRA.U !UP0, `(.L_x_18040) ;  /* 0x0000000108307547 */ /* 0x000fea000b800000 */
[----:B------:R-:W-:-:S09]  /*1580*/  UISETP.NE.AND UP0, UPT, UR4, 0x3, UPT ;  /* 0x000000030400788c */ /* 0x000fd2000bf05270 */
[----:B------:R-:W-:Y:S05]  /*1590*/  BRA.U !UP0, `(.L_x_18041) ;  /* 0x0000000108187547 */ /* 0x000fea000b800000 */
[----:B------:R-:W-:-:S09]  /*15a0*/  UISETP.NE.AND UP0, UPT, UR4, 0x4, UPT ;  /* 0x000000040400788c */ /* 0x000fd2000bf05270 */
[----:B------:R-:W-:Y:S05]  /*15b0*/  BRA.U UP0, `(.L_x_18038) ;  /* 0x0000000d000c7547 */ /* 0x000fea000b800000 */
[----:B------:R-:W2:Y:S01]  /*15c0*/  LDG.E.64 R4, desc[UR36][R4.64] ;  /* 0x0000002404047981 */ /* 0x000ea2000c1e1b00 */
[----:B------:R-:W-:Y:S01]  /*15d0*/  IMAD.MOV.U32 R3, RZ, RZ, RZ ;  /* 0x000000ffff037224 */ /* 0x000fe200078e00ff */
[----:B--2---:R2:W3:Y:S02]  /*15e0*/  I2F.S64 R2, R4 ;  /* 0x0000000400027312 */ /* 0x0044e40000301400 */
[----:B--23--:R-:W-:Y:S05]  /*15f0*/  BRA `(.L_x_18039) ;  /* 0x0000000c00847947 */ /* 0x00cfea0003800000 */
.L_x_18041:
[----:B------:R-:W2:Y:S01]  /*1600*/  LDG.E R2, desc[UR36][R4.64] ;  /* 0x0000002404027981 */ /* 0x000ea2000c1e1900 */
[----:B------:R-:W-:Y:S01]  /*1610*/  HFMA2 R3, -RZ, RZ, 0, 0 ;  /* 0x00000000ff037431 */ /* 0x000fe200000001ff */
[----:B--2---:R-:W-:Y:S01]  /*1620*/  I2FP.F32.S32 R2, R2 ;  /* 0x0000000200027245 */ /* 0x004fe20000201400 */
[----:B------:R-:W-:Y:S06]  /*1630*/  BRA `(.L_x_18039) ;  /* 0x0000000c00747947 */ /* 0x000fec0003800000 */
.L_x_18040:
[----:B------:R-:W2:Y:S01]  /*1640*/  LDG.E.U16 R2, desc[UR36][R4.64] ;  /* 0x0000002404027981 */ /* 0x000ea2000c1e1500 */
[----:B------:R-:W-:Y:S01]  /*1650*/  IMAD.MOV.U32 R3, RZ, RZ, RZ ;  /* 0x000000ffff037224 */ /* 0x000fe200078e00ff */
[----:B--2---:R-:W2:Y:S01]  /*1660*/  I2F.S16 R2, R2 ;  /* 0x0000000200027306 */ /* 0x004ea20000101400 */
[----:B------:R-:W-:Y:S05]  /*1670*/  BRA `(.L_x_18039) ;  /* 0x0000000c00647947 */ /* 0x000fea0003800000 */
.L_x_18035:
[----:B------:R-:W-:-:S09]  /*1680*/  UISETP.GT.AND UP0, UPT, UR4, 0x6, UPT ;  /* 0x000000060400788c */ /* 0x000fd2000bf04270 */
[----:B------:R-:W-:Y:S05]  /*1690*/  BRA.U UP0, `(.L_x_18042) ;  /* 0x00000001002c7547 */ /* 0x000fea000b800000 */
[----:B------:R-:W-:-:S09]  /*16a0*/  UISETP.NE.AND UP0, UPT, UR4, 0x5, UPT ;  /* 0x000000050400788c */ /* 0x000fd2000bf05270 */
[----:B------:R-:W-:Y:S05]  /*16b0*/  BRA.U !UP0, `(.L_x_18043) ;  /* 0x0000000108147547 */ /* 0x000fea000b800000 */
[----:B------:R-:W-:-:S09]  /*16c0*/  UISETP.NE.AND UP0, UPT, UR4, 0x6, UPT ;  /* 0x000000060400788c */ /* 0x000fd2000bf05270 */
[----:B------:R-:W-:Y:S05]  /*16d0*/  BRA.U UP0, `(.L_x_18038) ;  /* 0x0000000900c47547 */ /* 0x000fea000b800000 */
[----:B------:R0:W5:Y:S01]  /*16e0*/  LDG.E R2, desc[UR36][R4.64] ;  /* 0x0000002404027981 */ /* 0x000162000c1e1900 */
[----:B------:R-:W-:Y:S01]  /*16f0*/  IMAD.MOV.U32 R3, RZ, RZ, RZ ;  /* 0x000000ffff037224 */ /* 0x000fe200078e00ff */
[----:B------:R-:W-:Y:S06]  /*1700*/  BRA `(.L_x_18039) ;  /* 0x0000000c00407947 */ /* 0x000fec0003800000 */
.L_x_18043:
[----:B------:R-:W2:Y:S01]  /*1710*/  LDG.E.U16 R2, desc[UR36][R4.64] ;  /* 0x0000002404027981 */ /* 0x000ea2000c1e1500 */
[----:B------:R-:W-:Y:S01]  /*1720*/  MOV R3, RZ ;  /* 0x000000ff00037202 */ /* 0x000fe20000000f00 */
[----:B--2---:R-:W-:Y:S01]  /*1730*/  HADD2.F32 R2, -RZ, R2.H0_H0 ;  /* 0x20000002ff027230 */ /* 0x004fe20000004100 */
[----:B------:R-:W-:Y:S06]  /*1740*/  BRA `(.L_x_18039) ;  /* 0x0000000c00307947 */ /* 0x000fec0003800000 */
.L_x_18042:
        /* <DEDUP_REMOVED lines=8> */
.L_x_18045:
[----:B------:R-:W2:Y:S02]  /*17d0*/  LDG.E R3, desc[UR36][R4.64] ;  /* 0x0000002404037981 */ /* 0x000ea4000c1e1900 */
[--C-:B--2---:R-:W-:Y:S02]  /*17e0*/  HADD2.F32 R2, -RZ, R3.reuse.H0_H0 ;  /* 0x20000003ff027230 */ /* 0x104fe40000004100 */
[----:B------:R-:W-:Y:S01]  /*17f0*/  HADD2.F32 R3, -RZ, R3.H1_H1 ;  /* 0x30000003ff037230 */ /* 0x000fe20000004100 */
[----:B------:R-:W-:Y:S06]  /*1800*/  BRA `(.L_x_18039) ;  /* 0x0000000c00007947 */ /* 0x000fec0003800000 */
.L_x_18044:
[----:B------:R-:W2:Y:S01]  /*1810*/  LDG.E.64 R4, desc[UR36][R4.64] ;  /* 0x0000002404047981 */ /* 0x000ea2000c1e1b00 */
[----:B------:R-:W-:Y:S01]  /*1820*/  UMOV UR4, 0xf0000000 ;  /* 0xf000000000047882 */ /* 0x000fe20000000000 */
[----:B------:R-:W-:Y:S01]  /*1830*/  UMOV UR5, 0x380fffff ;  /* 0x380fffff00057882 */ /* 0x000fe20000000000 */
[----:B------:R-:W-:Y:S01]  /*1840*/  IMAD.MOV.U32 R3, RZ, RZ, RZ ;  /* 0x000000ffff037224 */ /* 0x000fe200078e00ff */
        /* <DEDUP_REMOVED lines=8> */
.L_x_18034:
        /* <DEDUP_REMOVED lines=11> */
[----:B------:R-:W-:Y:S01]  /*1980*/  FSEL R2, RZ, 1, !P0 ;  /* 0x3f800000ff027808 */ /* 0x000fe20004000000 */
[----:B------:R-:W-:Y:S08]  /*1990*/  BRA `(.L_x_18039) ;  /* 0x00000008009c7947 */ /* 0x000ff00003800000 */
.L_x_18048:
[----:B------:R-:W2:Y:S01]  /*19a0*/  LDG.E.128 R4, desc[UR36][R4.64] ;  /* 0x0000002404047981 */ /* 0x000ea2000c1e1d00 */
        /* <DEDUP_REMOVED lines=8> */
[----:B0-----:R-:W-:-:S15]  /*1a30*/  @!P0 FMUL R2, R2, 1.175494350822287508e-38 ;  /* 0x0080000002028820 */ /* 0x001fde0000400000 */
[----:B------:R-:W-:-:S15]  /*1a40*/  NOP ;  /* 0x0000000000007918 */ /* 0x000fde0000000000 */
[----:B------:R-:W-:-:S15]  /*1a50*/  NOP ;  /* 0x0000000000007918 */ /* 0x000fde0000000000 */
[----:B------:R-:W-:-:S15]  /*1a60*/  NOP ;  /* 0x0000000000007918 */ /* 0x000fde0000000000 */
[----:B------:R-:W-:-:S02]  /*1a70*/  NOP ;  /* 0x0000000000007918 */ /* 0x000fc40000000000 */
[----:B------:R-:W0:-:S15]  /*1a80*/  DSETP.GEU.AND P1, PT, |R6|, UR4, PT ;  /* 0x0000000406007e2a */ /* 0x000e1e000bf2e200 */
[----:B------:R-:W-:-:S15]  /*1a90*/  NOP ;  /* 0x0000000000007918 */ /* 0x000fde0000000000 */
[----:B------:R-:W-:-:S15]  /*1aa0*/  NOP ;  /* 0x0000000000007918 */ /* 0x000fde0000000000 */
[----:B------:R-:W-:-:S15]  /*1ab0*/  NOP ;  /* 0x0000000000007918 */ /* 0x000fde0000000000 */
[----:B------:R-:W-:-:S04]  /*1ac0*/  NOP ;  /* 0x0000000000007918 */ /* 0x000fc80000000000 */
[----:B------:R-:W0:Y:S02]  /*1ad0*/  F2F.F32.F64 R3, R6 ;  /* 0x0000000600037310 */ /* 0x000e240000301000 */
[----:B0-----:R-:W-:Y:S01]  /*1ae0*/  @!P1 FMUL R3, R3, 1.175494350822287508e-38 ;  /* 0x0080000003039820 */ /* 0x001fe20000400000 */
[----:B------:R-:W-:Y:S06]  /*1af0*/  BRA `(.L_x_18039) ;  /* 0x0000000800447947 */ /* 0x000fec0003800000 */
.L_x_18047:
        /* <DEDUP_REMOVED lines=22> */
[----:B------:R-:W-:Y:S01]  /*1c60*/  SEL R5, R3, RZ, P0 ;  /* 0x000000ff03057207 */ /* 0x000fe20000000000 */
[----:B------:R-:W-:-:S03]  /*1c70*/  IMAD.MOV.U32 R3, RZ, RZ, RZ ;  /* 0x000000ffff037224 */ /* 0x000fc600078e00ff */
[----:B------:R-:W-:Y:S01]  /*1c80*/  LOP3.LUT R2, R5, 0x80000000, R2, 0xf8, !PT ;  /* 0x8000000005027812 */ /* 0x000fe200078ef802 */
[----:B------:R-:W-:Y:S06]  /*1c90*/  BRA `(.L_x_18039) ;  /* 0x0000000400dc7947 */ /* 0x000fec0003800000 */
.L_x_18050:
[----:B------:R-:W2:Y:S02]  /*1ca0*/  LDG.E.U8 R3, desc[UR36][R4.64] ;  /* 0x0000002404037981 */ /* 0x000ea4000c1e1100 */
[C---:B--2---:R-:W-:Y:S01]  /*1cb0*/  IMAD.SHL.U32 R2, R3.reuse, 0x2000000, RZ ;  /* 0x0200000003027824 */ /* 0x044fe200078e00ff */
[----:B------:R-:W-:-:S04]  /*1cc0*/  SHF.L.U32 R3, R3, 0x8, RZ ;  /* 0x0000000803037819 */ /* 0x000fc800000006ff */
[----:B------:R-:W-:Y:S02]  /*1cd0*/  ISETP.GT.U32.AND P0, PT, R2, 0x7ffffff, PT ;  /* 0x07ffffff0200780c */ /* 0x000fe40003f04070 */
[----:B------:R-:W-:-:S11]  /*1ce0*/  PRMT R7, R3, 0x9910, RZ ;  /* 0x0000991003077816 */ /* 0x000fd600000000ff */
[----:B------:R-:W-:Y:S01]  /*1cf0*/  @!P0 LOP3.LUT R0, R3, 0x7f00, RZ, 0xc0, !PT ;  /* 0x00007f0003008812 */ /* 0x000fe200078ec0ff */
[----:B------:R-:W-:Y:S01]  /*1d00*/  IMAD.MOV.U32 R3, RZ, RZ, RZ ;  /* 0x000000ffff037224 */ /* 0x000fe200078e00ff */
[----:B------:R-:W-:Y:S02]  /*1d10*/  @P0 LEA.HI R2, R2, 0x70000000, RZ, 0x1c ;  /* 0x7000000002020811 */ /* 0x000fe400078fe0ff */
[----:B------:R-:W-:-:S05]  /*1d20*/  @!P0 LOP3.LUT R0, R0, 0x3f000000, RZ, 0xfc, !PT ;  /* 0x3f00000000008812 */ /* 0x000fca00078efcff */
[----:B------:R-:W-:Y:S01]  /*1d30*/  @!P0 FADD.FTZ R0, R0, -0.5 ;  /* 0xbf00000000008421 */ /* 0x000fe20000010000 */
[----:B------:R-:W-:-:S05]  /*1d40*/  @P0 FMUL.FTZ R0, R2, 1.9259299443872358531e-34 ;  /* 0x0780000002000820 */ /* 0x000fca0000410000 */
[----:B------:R-:W-:Y:S01]  /*1d50*/  LOP3.LUT R2, R0, 0x80000000, R7, 0xf8, !PT ;  /* 0x8000000000027812 */ /* 0x000fe200078ef807 */
[----:B------:R-:W-:Y:S06]  /*1d60*/  BRA `(.L_x_18039) ;  /* 0x0000000400a87947 */ /* 0x000fec0003800000 */
.L_x_18049:
[----:B------:R-:W2:Y:S01]  /*1d70*/  LDG.E.U16 R2, desc[UR36][R4.64] ;  /* 0x0000002404027981 */ /* 0x000ea2000c1e1500 */
[----:B------:R-:W-:Y:S01]  /*1d80*/  IMAD.MOV.U32 R3, RZ, RZ, RZ ;  /* 0x000000ffff037224 */ /* 0x000fe200078e00ff */
[----:B--2---:R-:W-:Y:S01]  /*1d90*/  SHF.L.U32 R2, R2, 0x10, RZ ;  /* 0x0000001002027819 */ /* 0x004fe200000006ff */
[----:B------:R-:W-:Y:S06]  /*1da0*/  BRA `(.L_x_18039) ;  /* 0x0000000400987947 */ /* 0x000fec0003800000 */
.L_x_18046:
        /* <DEDUP_REMOVED lines=8> */
[----:B------:R-:W2:Y:S01]  /*1e30*/  LDG.E.U16 R2, desc[UR36][R4.64] ;  /* 0x0000002404027981 */ /* 0x000ea2000c1e1500 */
[----:B------:R-:W-:Y:S01]  /*1e40*/  IMAD.MOV.U32 R3, RZ, RZ, RZ ;  /* 0x000000ffff037224 */ /* 0x000fe200078e00ff */
[----:B--2---:R-:W-:Y:S01]  /*1e50*/  I2FP.F32.U32 R2, R2 ;  /* 0x0000000200027245 */ /* 0x004fe20000201000 */
[----:B------:R-:W-:Y:S06]  /*1e60*/  BRA `(.L_x_18039) ;  /* 0x0000000400687947 */ /* 0x000fec0003800000 */
.L_x_18053:
[----:B------:R-:W2:Y:S01]  /*1e70*/  LDG.E.U8 R4, desc[UR36][R4.64] ;  /* 0x0000002404047981 */ /* 0x000ea2000c1e1100 */
[----:B------:R-:W-:Y:S02]  /*1e80*/  CS2R R2, SRZ ;  /* 0x0000000000027805 */ /* 0x000fe4000001ff00 */
        /* <DEDUP_REMOVED lines=18> */
.L_x_18055:
[----:B------:R-:W-:Y:S05]  /*1fb0*/  BSYNC.RECONVERGENT B0 ;  /* 0x0000000000007941 */ /* 0x000fea0003800200 */
.L_x_18054:
[----:B------:R-:W-:Y:S01]  /*1fc0*/  IMAD.SHL.U32 R0, R0, 0x100000, RZ ;  /* 0x0010000000007824 */ /* 0x000fe200078e00ff */
[----:B------:R-:W-:-:S04]  /*1fd0*/  LEA R2, R2, 0x3b800000, 0x17 ;  /* 0x3b80000002027811 */ /* 0x000fc800078eb8ff */
[----:B------:R-:W-:Y:S01]  /*1fe0*/  LOP3.LUT R2, R2, R0, R9, 0xfe, !PT ;  /* 0x0000000002027212 */ /* 0x000fe200078efe09 */
[----:B------:R-:W-:Y:S06]  /*1ff0*/  BRA `(.L_x_18039) ;  /* 0x0000000400047947 */ /* 0x000fec0003800000 */
.L_x_18052:
[----:B------:R-:W2:Y:S01]  /*2000*/  LDG.E.U8 R4, desc[UR36][R4.64] ;  /* 0x0000002404047981 */ /* 0x000ea2000c1e1100 */
[----:B------:R-:W-:Y:S02]  /*2010*/  CS2R R2, SRZ ;  /* 0x0000000000027805 */ /* 0x000fe4000001ff00 */
        /* <DEDUP_REMOVED lines=18> */
.L_x_18057:
[----:B------:R-:W-:Y:S05]  /*2140*/  BSYNC.RECONVERGENT B0 ;  /* 0x0000000000007941 */ /* 0x000fea0003800200 */
.L_x_18056:
[----:B------:R-:W-:Y:S02]  /*2150*/  SHF.L.U32 R0, R0, 0x15, RZ ;  /* 0x0000001500007819 */ /* 0x000fe400000006ff */
[----:B------:R-:W-:-:S04]  /*2160*/  LEA R2, R2, 0x37800000, 0x17 ;  /* 0x3780000002027811 */ /* 0x000fc800078eb8ff */
[----:B------:R-:W-:Y:S01]  /*2170*/  LOP3.LUT R2, R2, R0, R9, 0xfe, !PT ;  /* 0x0000000002027212 */ /* 0x000fe200078efe09 */
[----:B------:R-:W-:Y:S06]  /*2180*/  BRA `(.L_x_18039) ;  /* 0x0000000000a07947 */ /* 0x000fec0003800000 */
.L_x_18051:
[----:B------:R-:W-:-:S09]  /*2190*/  UISETP.NE.AND UP0, UPT, UR4, 0x1c, UPT ;  /* 0x0000001c0400788c */ /* 0x000fd2000bf05270 */
[----:B------:R-:W-:Y:S05]  /*21a0*/  BRA.U !UP0, `(.L_x_18058) ;  /* 0x00000001088c7547 */ /* 0x000fea000b800000 */
[----:B------:R-:W-:-:S09]  /*21b0*/  UISETP.NE.AND UP0, UPT, UR4, 0x1d, UPT ;  /* 0x0000001d0400788c */ /* 0x000fd2000bf05270 */
[----:B------:R-:W-:Y:S05]  /*21c0*/  BRA.U !UP0, `(.L_x_18059) ;  /* 0x0000000108747547 */ /* 0x000fea000b800000 */
[----:B------:R-:W-:-:S09]  /*21d0*/  UISETP.NE.AND UP0, UPT, UR4, 0x2c, UPT ;  /* 0x0000002c0400788c */ /* 0x000fd2000bf05270 */
[----:B------:R-:W-:Y:S05]  /*21e0*/  BRA.U !UP0, `(.L_x_18060) ;  /* 0x0000000108487547 */ /* 0x000fea000b800000 */
.L_x_18038:
        /* <DEDUP_REMOVED lines=16> */
.L_x_18061:
[----:B------:R-:W-:Y:S01]  /*22f0*/  CS2R R2, SRZ ;  /* 0x0000000000027805 */ /* 0x000fe2000001ff00 */
[----:B------:R-:W-:Y:S06]  /*2300*/  BRA `(.L_x_18039) ;  /* 0x0000000000407947 */ /* 0x000fec0003800000 */
.L_x_18060:
[----:B------:R-:W2:Y:S01]  /*2310*/  LDG.E.U8 R4, desc[UR36][R4.64] ;  /* 0x0000002404047981 */ /* 0x000ea2000c1e1100 */
[----:B------:R-:W-:Y:S02]  /*2320*/  IMAD.MOV.U32 R3, RZ, RZ, RZ ;  /* 0x000000ffff037224 */ /* 0x000fe400078e00ff */
[----:B------:R-:W-:Y:S01]  /*2330*/  IMAD.MOV.U32 R2, RZ, RZ, 0x400000 ;  /* 0x00400000ff027424 */ /* 0x000fe200078e00ff */
[----:B--2---:R-:W-:-:S13]  /*2340*/  ISETP.NE.AND P0, PT, R4, RZ, PT ;  /* 0x000000ff0400720c */ /* 0x004fda0003f05270 */
[----:B------:R-:W-:Y:S05]  /*2350*/  @!P0 BRA `(.L_x_18039) ;  /* 0x00000000002c8947 */ /* 0x000fea0003800000 */
[----:B------:R-:W-:-:S13]  /*2360*/  ISETP.NE.AND P0, PT, R4, 0xff, PT ;  /* 0x000000ff0400780c */ /* 0x000fda0003f05270 */
[----:B------:R-:W-:Y:S01]  /*2370*/  @!P0 MOV R2, 0x7f800001 ;  /* 0x7f80000100028802 */ /* 0x000fe20000000f00 */
[----:B------:R-:W-:Y:S01]  /*2380*/  @P0 IMAD.SHL.U32 R2, R4, 0x800000, RZ ;  /* 0x0080000004020824 */ /* 0x000fe200078e00ff */
[----:B------:R-:W-:Y:S06]  /*2390*/  BRA `(.L_x_18039) ;  /* 0x00000000001c7947 */ /* 0x000fec0003800000 */
.L_x_18059:
[----:B------:R-:W2:Y:S01]  /*23a0*/  LDG.E.64 R4, desc[UR36][R4.64] ;  /* 0x0000002404047981 */ /* 0x000ea2000c1e1b00 */
[----:B------:R-:W-:Y:S01]  /*23b0*/  IMAD.MOV.U32 R3, RZ, RZ, RZ ;  /* 0x000000ffff037224 */ /* 0x000fe200078e00ff */
[----:B--2---:R0:W1:Y:S02]  /*23c0*/  I2F.U64 R2, R4 ;  /* 0x0000000400027312 */ /* 0x0040640000301000 */
[----:B01----:R-:W-:Y:S05]  /*23d0*/  BRA `(.L_x_18039) ;  /* 0x00000000000c7947 */ /* 0x003fea0003800000 */
.L_x_18058:
[----:B------:R-:W2:Y:S01]  /*23e0*/  LDG.E R2, desc[UR36][R4.64] ;  /* 0x0000002404027981 */ /* 0x000ea2000c1e1900 */
[----:B------:R-:W-:Y:S01]  /*23f0*/  HFMA2 R3, -RZ, RZ, 0, 0 ;  /* 0x00000000ff037431 */ /* 0x000fe200000001ff */
[----:B--2---:R-:W-:-:S07]  /*2400*/  I2FP.F32.U32 R2, R2 ;  /* 0x0000000200027245 */ /* 0x004fce0000201000 */
.L_x_18039:
[----:B------:R-:W-:Y:S05]  /*2410*/  BSYNC.RECONVERGENT B6 ;  /* 0x0000000000067941 */ /* 0x000fea0003800200 */
.L_x_18033:
[----:B------:R-:W4:Y:S01]  /*2420*/  LDCU.64 UR6, c[0x0][0x580] ;  /* 0x0000b000ff0677ac */ /* 0x000f220008000a00 */
[----:B--23-5:R-:W-:Y:S01]  /*2430*/  FSETP.NEU.FTZ.AND P0, PT, R2, RZ, PT ;  /* 0x000000ff0200720b */ /* 0x02cfe20003f1d000 */
[----:B------:R-:W-:Y:S01]  /*2440*/  BSSY.RECONVERGENT B6, `(.L_x_18062) ;  /* 0x00000d5000067945 */ /* 0x000fe20003800200 */
[----:B------:R-:W-:Y:S01]  /*2450*/  FSETP.NEU.FTZ.AND P1, PT, R3, RZ, PT ;  /* 0x000000ff0300720b */ /* 0x000fe20003f3d000 */
[----:B------:R-:W-:-:S03]  /*2460*/  UPRMT UR4, UR42, 0x9910, URZ ;  /* 0x000099102a047896 */ /* 0x000fc600080000ff */
[----:B------:R-:W-:Y:S01]  /*2470*/  PLOP3.LUT P0, PT, P0, P1, PT, 0x2, 0x20 ;  /* 0x000000000020781c */ /* 0x000fe20000702072 */
[----:B------:R-:W-:-:S03]  /*2480*/  UISETP.GT.AND UP0, UPT, UR4, 0x9, UPT ;  /* 0x000000090400788c */ /* 0x000fc6000bf04270 */
[----:B01----:R-:W-:Y:S02]  /*2490*/  SEL R4, RZ, 0x1, !P0 ;  /* 0x00000001ff047807 */ /* 0x003fe40004000000 */
[----:B----4-:R-:W-:-:S05]  /*24a0*/  IADD3 R2, P2, PT, R16, UR6, RZ ;  /* 0x0000000610027c10 */ /* 0x010fca000ff5e0ff */
        /* <DEDUP_REMOVED lines=12> */
.L_x_18066:
[----:B------:R0:W-:Y:S01]  /*2570*/  STG.E.U8 desc[UR36][R2.64], R4 ;  /* 0x0000000402007986 */ /* 0x0001e2000c101124 */
[----:B------:R-:W-:Y:S05]  /*2580*/  BRA `(.L_x_18068) ;  /* 0x0000000c00007947 */ /* 0x000fea0003800000 */
.L_x_18065:
        /* <DEDUP_REMOVED lines=9> */
.L_x_18070:
[----:B------:R0:W-:Y:S01]  /*2620*/  STG.E desc[UR36][R2.64], R4 ;  /* 0x0000000402007986 */ /* 0x0001e2000c101924 */
[----:B------:R-:W-:Y:S05]  /*2630*/  BRA `(.L_x_18068) ;  /* 0x0000000800d47947 */ /* 0x000fea0003800000 */
.L_x_18069:
[----:B------:R0:W-:Y:S01]  /*2640*/  STG.E.U16 desc[UR36][R2.64], R4 ;  /* 0x0000000402007986 */ /* 0x0001e2000c101524 */
[----:B------:R-:W-:Y:S05]  /*2650*/  BRA `(.L_x_18068) ;  /* 0x0000000800cc7947 */ /* 0x000fea0003800000 */
.L_x_18064:
        /* <DEDUP_REMOVED lines=9> */
.L_x_18072:
[----:B------:R-:W-:-:S04]  /*26f0*/  I2FP.F32.U32 R0, R4 ;  /* 0x0000000400007245 */ /* 0x000fc80000201000 */
[----:B------:R-:W-:-:S05]  /*2700*/  F2FP.F16.F32.PACK_AB R0, RZ, R0 ;  /* 0x00000000ff00723e */ /* 0x000fca00000000ff */
[----:B------:R0:W-:Y:S01]  /*2710*/  STG.E.U16 desc[UR36][R2.64], R0 ;  /* 0x0000000002007986 */ /* 0x0001e2000c101524 */
[----:B------:R-:W-:Y:S05]  /*2720*/  BRA `(.L_x_18068) ;  /* 0x0000000800987947 */ /* 0x000fea0003800000 */
.L_x_18071:
[----:B------:R-:W-:-:S09]  /*2730*/  UISETP.NE.AND UP0, UPT, UR4, 0x7, UPT ;  /* 0x000000070400788c */ /* 0x000fd2000bf05270 */
[----:B------:R-:W-:Y:S05]  /*2740*/  BRA.U !UP0, `(.L_x_18073) ;  /* 0x0000000108347547 */ /* 0x000fea000b800000 */
[----:B------:R-:W-:-:S09]  /*2750*/  UISETP.NE.AND UP0, UPT, UR4, 0x8, UPT ;  /* 0x000000080400788c */ /* 0x000fd2000bf05270 */
[----:B------:R-:W-:Y:S05]  /*2760*/  BRA.U !UP0, `(.L_x_18074) ;  /* 0x0000000108187547 */ /* 0x000fea000b800000 */
[----:B------:R-:W-:-:S09]  /*2770*/  UISETP.NE.AND UP0, UPT, UR4, 0x9, UPT ;  /* 0x000000090400788c */ /* 0x000fd2000bf05270 */
[----:B------:R-:W-:Y:S05]  /*2780*/  BRA.U UP0, `(.L_x_18067) ;  /* 0x0000000500f07547 */ /* 0x000fea000b800000 */
[----:B------:R-:W-:Y:S02]  /*2790*/  I2FP.F32.U32 R4, R4 ;  /* 0x0000000400047245 */ /* 0x000fe40000201000 */
[----:B------:R-:W-:-:S05]  /*27a0*/  MOV R5, RZ ;  /* 0x000000ff00057202 */ /* 0x000fca0000000f00 */
[----:B------:R0:W-:Y:S01]  /*27b0*/  STG.E.64 desc[UR36][R2.64], R4 ;  /* 0x0000000402007986 */ /* 0x0001e2000c101b24 */
[----:B------:R-:W-:Y:S05]  /*27c0*/  BRA `(.L_x_18068) ;  /* 0x0000000800707947 */ /* 0x000fea0003800000 */
.L_x_18074:
[----:B------:R-:W-:-:S04]  /*27d0*/  I2FP.F32.U32 R4, R4 ;  /* 0x0000000400047245 */ /* 0x000fc80000201000 */
[----:B------:R-:W-:-:S04]  /*27e0*/  F2FP.F16.F32.PACK_AB R5, RZ, R4 ;  /* 0x00000004ff05723e */ /* 0x000fc800000000ff */
[----:B------:R-:W-:-:S05]  /*27f0*/  PRMT R5, R5, 0x5410, RZ ;  /* 0x0000541005057816 */ /* 0x000fca00000000ff */
[----:B------:R0:W-:Y:S01]  /*2800*/  STG.E desc[UR36][R2.64], R5 ;  /* 0x0000000502007986 */ /* 0x0001e2000c101924 */
[----:B------:R-:W-:Y:S05]  /*2810*/  BRA `(.L_x_18068) ;  /* 0x00000008005c7947 */ /* 0x000fea0003800000 */
.L_x_18073:
[----:B------:R-:W0:Y:S02]  /*2820*/  I2F.F64.U32 R4, R4 ;  /* 0x0000000400047312 */ /* 0x000e240000201800 */
[----:B0-----:R0:W-:Y:S01]  /*2830*/  STG.E.64 desc[UR36][R2.64], R4 ;  /* 0x0000000402007986 */ /* 0x0011e2000c101b24 */
[----:B------:R-:W-:Y:S05]  /*2840*/  BRA `(.L_x_18068) ;  /* 0x0000000800507947 */ /* 0x000fea0003800000 */
.L_x_18063:
        /* <DEDUP_REMOVED lines=10> */
.L_x_18077:
[----:B------:R-:W-:Y:S01]  /*28f0*/  CS2R R6, SRZ ;  /* 0x0000000000067805 */ /* 0x000fe2000001ff00 */
[----:B------:R-:W0:Y:S04]  /*2900*/  I2F.F64.U32 R4, R4 ;  /* 0x0000000400047312 */ /* 0x000e280000201800 */
[----:B0-----:R0:W-:Y:S01]  /*2910*/  STG.E.128 desc[UR36][R2.64], R4 ;  /* 0x0000000402007986 */ /* 0x0011e2000c101d24 */
[----:B------:R-:W-:Y:S05]  /*2920*/  BRA `(.L_x_18068) ;  /* 0x0000000800187947 */ /* 0x000fea0003800000 */
.L_x_18076:
        /* <DEDUP_REMOVED lines=17> */
.L_x_18081:
[----:B------:R-:W-:Y:S05]  /*2a40*/  BSYNC.RECONVERGENT B0 ;  /* 0x0000000000007941 */ /* 0x000fea0003800200 */
.L_x_18080:
[----:B------:R0:W-:Y:S01]  /*2a50*/  STG.E.U8 desc[UR36][R2.64], R5 ;  /* 0x0000000502007986 */ /* 0x0001e2000c101124 */
[----:B------:R-:W-:Y:S05]  /*2a60*/  BRA `(.L_x_18068) ;  /* 0x0000000400c87947 */ /* 0x000fea0003800000 */
.L_x_18079:
        /* <DEDUP_REMOVED lines=16> */
.L_x_18078:
[----:B------:R-:W-:-:S04]  /*2b70*/  I2FP.F32.U32 R0, R4 ;  /* 0x0000000400007245 */ /* 0x000fc80000201000 */
[----:B------:R-:W-:-:S05]  /*2b80*/  F2FP.BF16.F32.PACK_AB R0, RZ, R0 ;  /* 0x00000000ff00723e */ /* 0x000fca00000010ff */
[----:B------:R0:W-:Y:S01]  /*2b90*/  STG.E.U16 desc[UR36][R2.64], R0 ;  /* 0x0000000002007986 */ /* 0x0001e2000c101524 */
[----:B------:R-:W-:Y:S05]  /*2ba0*/  BRA `(.L_x_18068) ;  /* 0x0000000400787947 */ /* 0x000fea0003800000 */
.L_x_18075:
        /* <DEDUP_REMOVED lines=10> */
.L_x_18084:
[----:B------:R-:W-:Y:S01]  /*2c50*/  I2FP.F32.U32 R5, R4 ;  /* 0x0000000400057245 */ /* 0x000fe20000201000 */
        /* <DEDUP_REMOVED lines=11> */
.L_x_18087:
[----:B------:R-:W-:-:S04]  /*2d10*/  SHF.R.U32.HI R0, RZ, 0x14, R5 ;  /* 0x00000014ff007819 */ /* 0x000fc80000011605 */
[----:B------:R-:W-:-:S04]  /*2d20*/  LOP3.LUT R0, R0, 0x1, RZ, 0xc0, !PT ;  /* 0x0000000100007812 */ /* 0x000fc800078ec0ff */
[----:B------:R-:W-:-:S04]  /*2d30*/  IADD3 R0, PT, PT, R5, 0x487ffff, R0 ;  /* 0x0487ffff05007810 */ /* 0x000fc80007ffe000 */
[----:B------:R-:W-:-:S04]  /*2d40*/  SHF.R.U32.HI R0, RZ, 0x14, R0 ;  /* 0x00000014ff007819 */ /* 0x000fc80000011600 */
[----:B------:R-:W-:-:S07]  /*2d50*/  LOP3.LUT R4, R0, 0xff, RZ, 0xc0, !PT ;  /* 0x000000ff00047812 */ /* 0x000fce00078ec0ff */
.L_x_18088:
[----:B------:R-:W-:-:S07]  /*2d60*/  PRMT R0, R4, 0x7610, R0 ;  /* 0x0000761004007816 */ /* 0x000fce0000000000 */
.L_x_18086:
[----:B------:R-:W-:Y:S05]  /*2d70*/  BSYNC.RECONVERGENT B0 ;  /* 0x0000000000007941 */ /* 0x000fea0003800200 */
.L_x_18085:
[----:B------:R4:W-:Y:S01]  /*2d80*/  STG.E.U8 desc[UR36][R2.64], R0 ;  /* 0x0000000002007986 */ /* 0x0009e2000c101124 */
[----:B------:R-:W-:Y:S05]  /*2d90*/  BRA `(.L_x_18068) ;  /* 0x0000000000fc7947 */ /* 0x000fea0003800000 */
.L_x_18083:
        /* <DEDUP_REMOVED lines=12> */
.L_x_18091:
[----:B------:R-:W-:-:S04]  /*2e60*/  SHF.R.U32.HI R0, RZ, 0x15, R5 ;  /* 0x00000015ff007819 */ /* 0x000fc80000011605 */
[----:B------:R-:W-:-:S04]  /*2e70*/  LOP3.LUT R0, R0, 0x1, RZ, 0xc0, !PT ;  /* 0x0000000100007812 */ /* 0x000fc800078ec0ff */
[----:B------:R-:W-:-:S04]  /*2e80*/  IADD3 R0, PT, PT, R5, 0x88fffff, R0 ;  /* 0x088fffff05007810 */ /* 0x000fc80007ffe000 */
[----:B------:R-:W-:-:S04]  /*2e90*/  SHF.R.U32.HI R0, RZ, 0x15, R0 ;  /* 0x00000015ff007819 */ /* 0x000fc80000011600 */
[----:B------:R-:W-:-:S07]  /*2ea0*/  LOP3.LUT R4, R0, 0xff, RZ, 0xc0, !PT ;  /* 0x000000ff00047812 */ /* 0x000fce00078ec0ff */
.L_x_18092:
[----:B------:R-:W-:-:S07]  /*2eb0*/  PRMT R0, R4, 0x7610, R0 ;  /* 0x0000761004007816 */ /* 0x000fce0000000000 */
.L_x_18090:
[----:B------:R-:W-:Y:S05]  /*2ec0*/  BSYNC.RECONVERGENT B0 ;  /* 0x0000000000007941 */ /* 0x000fea0003800200 */
.L_x_18089:
[----:B------:R3:W-:Y:S01]  /*2ed0*/  STG.E.U8 desc[UR36][R2.64], R0 ;  /* 0x0000000002007986 */ /* 0x0007e2000c101124 */
[----:B------:R-:W-:Y:S05]  /*2ee0*/  BRA `(.L_x_18068) ;  /* 0x0000000000a87947 */ /* 0x000fea0003800000 */
.L_x_18082:
[----:B------:R-:W-:-:S09]  /*2ef0*/  UISETP.NE.AND UP0, UPT, UR4, 0x1c, UPT ;  /* 0x0000001c0400788c */ /* 0x000fd2000bf05270 */
[----:B------:R-:W-:Y:S05]  /*2f00*/  BRA.U !UP0, `(.L_x_18093) ;  /* 0x00000001089c7547 */ /* 0x000fea000b800000 */
[----:B------:R-:W-:-:S09]  /*2f10*/  UISETP.NE.AND UP0, UPT, UR4, 0x1d, UPT ;  /* 0x0000001d0400788c */ /* 0x000fd2000bf05270 */
[----:B------:R-:W-:Y:S05]  /*2f20*/  BRA.U !UP0, `(.L_x_18094) ;  /* 0x0000000108887547 */ /* 0x000fea000b800000 */
[----:B------:R-:W-:-:S09]  /*2f30*/  UISETP.NE.AND UP0, UPT, UR4, 0x2c, UPT ;  /* 0x0000002c0400788c */ /* 0x000fd2000bf05270 */
[----:B------:R-:W-:Y:S05]  /*2f40*/  BRA.U !UP0, `(.L_x_18095) ;  /* 0x0000000108447547 */ /* 0x000fea000b800000 */
.L_x_18067:
        /* <DEDUP_REMOVED lines=16> */
.L_x_18096:
[----:B------:R-:W-:Y:S05]  /*3050*/  BRA `(.L_x_18068) ;  /* 0x00000000004c7947 */ /* 0x000fea0003800000 */
.L_x_18095:
        /* <DEDUP_REMOVED lines=15> */
.L_x_18094:
[----:B------:R-:W-:-:S05]  /*3150*/  HFMA2 R5, -RZ, RZ, 0, 0 ;  /* 0x00000000ff057431 */ /* 0x000fca00000001ff */
[----:B------:R2:W-:Y:S01]  /*3160*/  STG.E.64 desc[UR36][R2.64], R4 ;  /* 0x0000000402007986 */ /* 0x0005e2000c101b24 */
[----:B------:R-:W-:Y:S05]  /*3170*/  BRA `(.L_x_18068) ;  /* 0x0000000000047947 */ /* 0x000fea0003800000 */
.L_x_18093:
[----:B------:R0:W-:Y:S02]  /*3180*/  STG.E desc[UR36][R2.64], R4 ;  /* 0x0000000402007986 */ /* 0x0001e4000c101924 */
.L_x_18068:
[----:B------:R-:W-:Y:S05]  /*3190*/  BSYNC.RECONVERGENT B6 ;  /* 0x0000000000067941 */ /* 0x000fea0003800200 */
.L_x_18062:
[----:B------:R-:W-:-:S07]  /*31a0*/  VIADD R17, R17, 0x80 ;  /* 0x0000008011117836 */ /* 0x000fce0000000000 */
.L_x_18031:
[----:B------:R-:W-:Y:S05]  /*31b0*/  BSYNC.RECONVERGENT B7 ;  /* 0x0000000000077941 */ /* 0x000fea0003800200 */
.L_x_18030:
[----:B------:R-:W5:Y:S01]  /*31c0*/  LDCU UR4, c[0x0][0x380] ;  /* 0x00007000ff0477ac */ /* 0x000f620008000800 */
[----:B------:R-:W-:Y:S01]  /*31d0*/  BSSY.RECONVERGENT B7, `(.L_x_18097) ;  /* 0x000030d000077945 */ /* 0x000fe20003800200 */
[----:B-----5:R-:W-:-:S13]  /*31e0*/  ISETP.GE.AND P0, PT, R17, UR4, PT ;  /* 0x0000000411007c0c */ /* 0x020fda000bf06270 */
[----:B------:R-:W-:Y:S05]  /*31f0*/  @P0 BRA `(.L_x_18098) ;  /* 0x0000003000280947 */ /* 0x000fea0003800000 */
        /* <DEDUP_REMOVED lines=303> */
.L_x_18099:
        /* <DEDUP_REMOVED lines=16> */
[----:B------:R-:W-:Y:S01]  /*45f0*/  IMAD.MOV.U32 R3, RZ, RZ, RZ ;  /* 0x000000ffff037224 */ /* 0x000fe200078e00ff */
[----:B--2---:R-:W1:Y:S01]  /*4600*/  I2F.S16 R2, R2 ;  /* 0x0000000200027306 */ /* 0x004e620000101400 */
[----:B------:R-:W-:Y:S05]  /*4610*/  BRA `(.L_x_18106) ;  /* 0x0000000c00bc7947 */ /* 0x000fea0003800000 */
.L_x_18104:
[----:B------:R-:W2:Y:S01]  /*4620*/  LDG.E.U8 R2, desc[UR36][R4.64] ;  /* 0x0000002404027981 */ /* 0x000ea2000c1e1100 */
[----:B------:R-:W-:Y:S01]  /*4630*/  IMAD.MOV.U32 R3, RZ, RZ, RZ ;  /* 0x000000ffff037224 */ /* 0x000fe200078e00ff */
[----:B--2---:R-:W-:Y:S01]  /*4640*/  I2FP.F32.U32 R2, R2 ;  /* 0x0000000200027245 */ /* 0x004fe20000201000 */
[----:B------:R-:W-:Y:S06]  /*4650*/  BRA `(.L_x_18106) ;  /* 0x0000000c00ac7947 */ /* 0x000fec0003800000 */
.L_x_18103:
[----:B------:R-:W-:-:S09]  /*4660*/  UISETP.NE.AND UP0, UPT, UR4, 0x2, UPT ;  /* 0x000000020400788c */ /* 0x000fd2000bf05270 */
[----:B------:R-:W-:Y:S05]  /*4670*/  BRA.U !UP0, `(.L_x_18107) ;  /* 0x0000000108307547 */ /* 0x000fea000b800000 */
[----:B------:R-:W-:-:S09]  /*4680*/  UISETP.NE.AND UP0, UPT, UR4, 0x3, UPT ;  /* 0x000000030400788c */ /* 0x000fd2000bf05270 */
[----:B------:R-:W-:Y:S05]  /*4690*/  BRA.U !UP0, `(.L_x_18108) ;  /* 0x0000000108187547 */ /* 0x000fea000b800000 */
[----:B------:R-:W-:-:S09]  /*46a0*/  UISETP.NE.AND UP0, UPT, UR4, 0x4, UPT ;  /* 0x000000040400788c */ /* 0x000fd2000bf05270 */
[----:B------:R-:W-:Y:S05]  /*46b0*/  BRA.U UP0, `(.L_x_18105) ;  /* 0x0000000d00307547 */ /* 0x000fea000b800000 */
[----:B------:R-:W2:Y:S01]  /*46c0*/  LDG.E.64 R4, desc[UR36][R4.64] ;  /* 0x0000002404047981 */ /* 0x000ea2000c1e1b00 */
[----:B------:R-:W-:Y:S01]  /*46d0*/  HFMA2 R3, -RZ, RZ, 0, 0 ;  /* 0x00000000ff037431 */ /* 0x000fe200000001ff */
[----:B--2---:R0:W1:Y:S02]  /*46e0*/  I2F.S64 R2, R4 ;  /* 0x0000000400027312 */ /* 0x0040640000301400 */
[----:B01----:R-:W-:Y:S05]  /*46f0*/  BRA `(.L_x_18106) ;  /* 0x0000000c00847947 */ /* 0x003fea0003800000 */
.L_x_18108:
[----:B------:R-:W2:Y:S01]  /*4700*/  LDG.E R2, desc[UR36][R4.64] ;  /* 0x0000002404027981 */ /* 0x000ea2000c1e1900 */
[----:B------:R-:W-:Y:S01]  /*4710*/  IMAD.MOV.U32 R3, RZ, RZ, RZ ;  /* 0x000000ffff037224 */ /* 0x000fe200078e00ff */
[----:B--2---:R-:W-:Y:S01]  /*4720*/  I2FP.F32.S32 R2, R2 ;  /* 0x0000000200027245 */ /* 0x004fe20000201400 */
[----:B------:R-:W-:Y:S06]  /*4730*/  BRA `(.L_x_18106) ;  /* 0x0000000c00747947 */ /* 0x000fec0003800000 */
.L_x_18107:
[----:B------:R-:W2:Y:S01]  /*4740*/  LDG.E.U16 R2, desc[UR36][R4.64] ;  /* 0x0000002404027981 */ /* 0x000ea2000c1e1500 */
[----:B------:R-:W-:Y:S01]  /*4750*/  IMAD.MOV.U32 R3, RZ, RZ, RZ ;  /* 0x000000ffff037224 */ /* 0x000fe200078e00ff */
[----:B--2---:R-:W0:Y:S01]  /*4760*/  I2F.S16 R2, R2 ;  /* 0x0000000200027306 */ /* 0x004e220000101400 */
[----:B------:R-:W-:Y:S05]  /*4770*/  BRA `(.L_x_18106) ;  /* 0x0000000c00647947 */ /* 0x000fea0003800000 */
.L_x_18102:
[----:B------:R-:W-:-:S09]  /*4780*/  UISETP.GT.AND UP0, UPT, UR4, 0x6, UPT ;  /* 0x000000060400788c */ /* 0x000fd2000bf04270 */
[----:B------:R-:W-:Y:S05]  /*4790*/  BRA.U UP0, `(.L_x_18109) ;  /* 0x00000001002c7547 */ /* 0x000fea000b800000 */
[----:B------:R-:W-:-:S09]  /*47a0*/  UISETP.NE.AND UP0, UPT, UR4, 0x5, UPT ;  /* 0x000000050400788c */ /* 0x000fd2000bf05270 */
[----:B------:R-:W-:Y:S05]  /*47b0*/  BRA.U !UP0, `(.L_x_18110) ;  /* 0x0000000108147547 */ /* 0x000fea000b800000 */
[----:B------:R-:W-:-:S09]  /*47c0*/  UISETP.NE.AND UP0, UPT, UR4, 0x6, UPT ;  /* 0x000000060400788c */ /* 0x000fd2000bf05270 */
[----:B------:R-:W-:Y:S05]  /*47d0*/  BRA.U UP0, `(.L_x_18105) ;  /* 0x0000000900e87547 */ /* 0x000fea000b800000 */
[----:B------:R3:W5:Y:S01]  /*47e0*/  LDG.E R2, desc[UR36][R4.64] ;  /* 0x0000002404027981 */ /* 0x000762000c1e1900 */
[----:B------:R-:W-:Y:S01]  /*47f0*/  MOV R3, RZ ;  /* 0x000000ff00037202 */ /* 0x000fe20000000f00 */
[----:B------:R-:W-:Y:S06]  /*4800*/  BRA `(.L_x_18106) ;  /* 0x0000000c00407947 */ /* 0x000fec0003800000 */
.L_x_18110:
[----:B------:R-:W2:Y:S01]  /*4810*/  LDG.E.U16 R2, desc[UR36][R4.64] ;  /* 0x0000002404027981 */ /* 0x000ea2000c1e1500 */
[----:B------:R-:W-:Y:S02]  /*4820*/  IMAD.MOV.U32 R3, RZ, RZ, RZ ;  /* 0x000000ffff037224 */ /* 0x000fe400078e00ff */
[----:B--2---:R-:W-:Y:S01]  /*4830*/  HADD2.F32 R2, -RZ, R2.H0_H0 ;  /* 0x20000002ff027230 */ /* 0x004fe20000004100 */
[----:B------:R-:W-:Y:S06]  /*4840*/  BRA `(.L_x_18106) ;  /* 0x0000000c00307947 */ /* 0x000fec0003800000 */
.L_x_18109:
        /* <DEDUP_REMOVED lines=8> */
.L_x_18112:
[----:B------:R-:W2:Y:S02]  /*48d0*/  LDG.E R3, desc[UR36][R4.64] ;  /* 0x0000002404037981 */ /* 0x000ea4000c1e1900 */
[--C-:B--2---:R-:W-:Y:S02]  /*48e0*/  HADD2.F32 R2, -RZ, R3.reuse.H0_H0 ;  /* 0x20000003ff027230 */ /* 0x104fe40000004100 */
[----:B------:R-:W-:Y:S01]  /*48f0*/  HADD2.F32 R3, -RZ, R3.H1_H1 ;  /* 0x30000003ff037230 */ /* 0x000fe20000004100 */
[----:B------:R-:W-:Y:S06]  /*4900*/  BRA `(.L_x_18106) ;  /* 0x0000000c00007947 */ /* 0x000fec0003800000 */
.L_x_18111:
        /* <DEDUP_REMOVED lines=12> */
.L_x_18101:
        /* <DEDUP_REMOVED lines=11> */
[----:B------:R-:W-:Y:S01]  /*4a80*/  FSEL R2, RZ, 1, !P0 ;  /* 0x3f800000ff027808 */ /* 0x000fe20004000000 */
[----:B------:R-:W-:Y:S08]  /*4a90*/  BRA `(.L_x_18106) ;  /* 0x00000008009c7947 */ /* 0x000ff00003800000 */
.L_x_18115:
        /* <DEDUP_REMOVED lines=22> */
.L_x_18114:
        /* <DEDUP_REMOVED lines=22> */
[----:B------:R-:W-:Y:S01]  /*4d60*/  SEL R5, R3, RZ, P0 ;  /* 0x000000ff03057207 */ /* 0x000fe20000000000 */
[----:B------:R-:W-:-:S03]  /*4d70*/  IMAD.MOV.U32 R3, RZ, RZ, RZ ;  /* 0x000000ffff037224 */ /* 0x000fc600078e00ff */
[----:B------:R-:W-:Y:S01]  /*4d80*/  LOP3.LUT R2, R5, 0x80000000, R2, 0xf8, !PT ;  /* 0x8000000005027812 */ /* 0x000fe200078ef802 */
[----:B------:R-:W-:Y:S06]  /*4d90*/  BRA `(.L_x_18106) ;  /* 0x0000000400dc7947 */ /* 0x000fec0003800000 */
.L_x_18117:
[----:B------:R-:W2:Y:S02]  /*4da0*/  LDG.E.U8 R3, desc[UR36][R4.64] ;  /* 0x0000002404037981 */ /* 0x000ea4000c1e1100 */
[C---:B--2---:R-:W-:Y:S01]  /*4db0*/  SHF.L.U32 R0, R3.reuse, 0x19, RZ ;  /* 0x0000001903007819 */ /* 0x044fe200000006ff */
[----:B------:R-:W-:-:S03]  /*4dc0*/  IMAD.SHL.U32 R3, R3, 0x100, RZ ;  /* 0x0000010003037824 */ /* 0x000fc600078e00ff */
[----:B------:R-:W-:Y:S02]  /*4dd0*/  ISETP.GE.U32.AND P0, PT, R0, 0x8000000, PT ;  /* 0x080000000000780c */ /* 0x000fe40003f06070 */
[----:B------:R-:W-:-:S11]  /*4de0*/  PRMT R7, R3, 0x9910, RZ ;  /* 0x0000991003077816 */ /* 0x000fd600000000ff */
[----:B------:R-:W-:Y:S01]  /*4df0*/  @!P0 LOP3.LUT R2, R3, 0x7f00, RZ, 0xc0, !PT ;  /* 0x00007f0003028812 */ /* 0x000fe200078ec0ff */
[----:B------:R-:W-:Y:S01]  /*4e00*/  IMAD.MOV.U32 R3, RZ, RZ, RZ ;  /* 0x000000ffff037224 */ /* 0x000fe200078e00ff */
[----:B------:R-:W-:Y:S02]  /*4e10*/  @P0 LEA.HI R0, R0, 0x70000000, RZ, 0x1c ;  /* 0x7000000000000811 */ /* 0x000fe400078fe0ff */
[----:B------:R-:W-:-:S03]  /*4e20*/  @!P0 LOP3.LUT R2, R2, 0x3f000000, RZ, 0xfc, !PT ;  /* 0x3f00000002028812 */ /* 0x000fc600078efcff */
[----:B------:R-:W-:Y:S02]  /*4e30*/  @P0 FMUL.FTZ R0, R0, 1.9259299443872358531e-34 ;  /* 0x0780000000000820 */ /* 0x000fe40000410000 */
[----:B------:R-:W-:-:S05]  /*4e40*/  @!P0 FADD.FTZ R0, R2, -0.5 ;  /* 0xbf00000002008421 */ /* 0x000fca0000010000 */
[----:B------:R-:W-:Y:S01]  /*4e50*/  LOP3.LUT R2, R0, 0x80000000, R7, 0xf8, !PT ;  /* 0x8000000000027812 */ /* 0x000fe200078ef807 */
[----:B------:R-:W-:Y:S06]  /*4e60*/  BRA `(.L_x_18106) ;  /* 0x0000000400a87947 */ /* 0x000fec0003800000 */
.L_x_18116:
[----:B------:R-:W2:Y:S01]  /*4e70*/  LDG.E.U16 R2, desc[UR36][R4.64] ;  /* 0x0000002404027981 */ /* 0x000ea2000c1e1500 */
[----:B------:R-:W-:Y:S01]  /*4e80*/  MOV R3, RZ ;  /* 0x000000ff00037202 */ /* 0x000fe20000000f00 */
[----:B--2---:R-:W-:Y:S01]  /*4e90*/  IMAD.U32 R2, R2, 0x10000, RZ ;  /* 0x0001000002027824 */ /* 0x004fe200078e00ff */
[----:B------:R-:W-:Y:S06]  /*4ea0*/  BRA `(.L_x_18106) ;  /* 0x0000000400987947 */ /* 0x000fec0003800000 */
.L_x_18113:
        /* <DEDUP_REMOVED lines=12> */
.L_x_18120:
        /* <DEDUP_REMOVED lines=20> */
.L_x_18122:
[----:B------:R-:W-:Y:S05]  /*50b0*/  BSYNC.RECONVERGENT B0 ;  /* 0x0000000000007941 */ /* 0x000fea0003800200 */
.L_x_18121:
[----:B------:R-:W-:Y:S02]  /*50c0*/  SHF.L.U32 R0, R0, 0x14, RZ ;  /* 0x0000001400007819 */ /* 0x000fe400000006ff */
[----:B------:R-:W-:-:S04]  /*50d0*/  LEA R2, R2, 0x3b800000, 0x17 ;  /* 0x3b80000002027811 */ /* 0x000fc800078eb8ff */
[----:B------:R-:W-:Y:S01]  /*50e0*/  LOP3.LUT R2, R2, R0, R9, 0xfe, !PT ;  /* 0x0000000002027212 */ /* 0x000fe200078efe09 */
[----:B------:R-:W-:Y:S06]  /*50f0*/  BRA `(.L_x_18106) ;  /* 0x0000000400047947 */ /* 0x000fec0003800000 */
.L_x_18119:
        /* <DEDUP_REMOVED lines=20> */
.L_x_18124:
[----:B------:R-:W-:Y:S05]  /*5240*/  BSYNC.RECONVERGENT B0 ;  /* 0x0000000000007941 */ /* 0x000fea0003800200 */
.L_x_18123:
[----:B------:R-:W-:Y:S01]  /*5250*/  IMAD.SHL.U32 R0, R0, 0x200000, RZ ;  /* 0x0020000000007824 */ /* 0x000fe200078e00ff */
[----:B------:R-:W-:-:S04]  /*5260*/  LEA R2, R2, 0x37800000, 0x17 ;  /* 0x3780000002027811 */ /* 0x000fc800078eb8ff */
[----:B------:R-:W-:Y:S01]  /*5270*/  LOP3.LUT R2, R2, R0, R9, 0xfe, !PT ;  /* 0x0000000002027212 */ /* 0x000fe200078efe09 */
[----:B------:R-:W-:Y:S06]  /*5280*/  BRA `(.L_x_18106) ;  /* 0x0000000000a07947 */ /* 0x000fec0003800000 */
.L_x_18118:
[----:B------:R-:W-:-:S09]  /*5290*/  UISETP.NE.AND UP0, UPT, UR4, 0x1c, UPT ;  /* 0x0000001c0400788c */ /* 0x000fd2000bf05270 */
[----:B------:R-:W-:Y:S05]  /*52a0*/  BRA.U !UP0, `(.L_x_18125) ;  /* 0x00000001088c7547 */ /* 0x000fea000b800000 */
[----:B------:R-:W-:-:S09]  /*52b0*/  UISETP.NE.AND UP0, UPT, UR4, 0x1d, UPT ;  /* 0x0000001d0400788c */ /* 0x000fd2000bf05270 */
[----:B------:R-:W-:Y:S05]  /*52c0*/  BRA.U !UP0, `(.L_x_18126) ;  /* 0x0000000108747547 */ /* 0x000fea000b800000 */
[----:B------:R-:W-:-:S09]  /*52d0*/  UISETP.NE.AND UP0, UPT, UR4, 0x2c, UPT ;  /* 0x0000002c0400788c */ /* 0x000fd2000bf05270 */
[----:B------:R-:W-:Y:S05]  /*52e0*/  BRA.U UP0, `(.L_x_18105) ;  /* 0x0000000100247547 */ /* 0x000fea000b800000 */
[----:B------:R-:W2:Y:S01]  /*52f0*/  LDG.E.U8 R4, desc[UR36][R4.64] ;  /* 0x0000002404047981 */ /* 0x000ea2000c1e1100 */
[----:B------:R-:W-:Y:S02]  /*5300*/  HFMA2 R2, -RZ, RZ, 3.814697265625e-06, 0 ;  /* 0x00400000ff027431 */ /* 0x000fe400000001ff */
[----:B------:R-:W-:Y:S01]  /*5310*/  IMAD.MOV.U32 R3, RZ, RZ, RZ ;  /* 0x000000ffff037224 */ /* 0x000fe200078e00ff */
[----:B--2---:R-:W-:-:S13]  /*5320*/  ISETP.NE.AND P0, PT, R4, RZ, PT ;  /* 0x000000ff0400720c */ /* 0x004fda0003f05270 */
[----:B------:R-:W-:Y:S05]  /*5330*/  @!P0 BRA `(.L_x_18106) ;  /* 0x0000000000748947 */ /* 0x000fea0003800000 */
[----:B------:R-:W-:-:S13]  /*5340*/  ISETP.NE.AND P0, PT, R4, 0xff, PT ;  /* 0x000000ff0400780c */ /* 0x000fda0003f05270 */
[----:B------:R-:W-:Y:S02]  /*5350*/  @!P0 IMAD.MOV.U32 R2, RZ, RZ, 0x7f800001 ;  /* 0x7f800001ff028424 */ /* 0x000fe400078e00ff */
[----:B------:R-:W-:Y:S01]  /*5360*/  @P0 IMAD.SHL.U32 R2, R4, 0x800000, RZ ;  /* 0x0080000004020824 */ /* 0x000fe200078e00ff */
[----:B------:R-:W-:Y:S06]  /*5370*/  BRA `(.L_x_18106) ;  /* 0x0000000000647947 */ /* 0x000fec0003800000 */
.L_x_18105:
        /* <DEDUP_REMOVED lines=16> */
.L_x_18127:
[----:B------:R-:W-:Y:S01]  /*5480*/  CS2R R2, SRZ ;  /* 0x0000000000027805 */ /* 0x000fe2000001ff00 */
[----:B------:R-:W-:Y:S06]  /*5490*/  BRA `(.L_x_18106) ;  /* 0x00000000001c7947 */ /* 0x000fec0003800000 */
.L_x_18126:
[----:B------:R-:W2:Y:S01]  /*54a0*/  LDG.E.64 R4, desc[UR36][R4.64] ;  /* 0x0000002404047981 */ /* 0x000ea2000c1e1b00 */
[----:B------:R-:W-:Y:S01]  /*54b0*/  MOV R3, RZ ;  /* 0x000000ff00037202 */ /* 0x000fe20000000f00 */
[----:B--2---:R4:W0:Y:S02]  /*54c0*/  I2F.U64 R2, R4 ;  /* 0x0000000400027312 */ /* 0x0048240000301000 */
[----:B0---4-:R-:W-:Y:S05]  /*54d0*/  BRA `(.L_x_18106) ;  /* 0x00000000000c7947 */ /* 0x011fea0003800000 */
.L_x_18125:
[----:B------:R-:W2:Y:S01]  /*54e0*/  LDG.E R2, desc[UR36][R4.64] ;  /* 0x0000002404027981 */ /* 0x000ea2000c1e1900 */
[----:B------:R-:W-:Y:S01]  /*54f0*/  IMAD.MOV.U32 R3, RZ, RZ, RZ ;  /* 0x000000ffff037224 */ /* 0x000fe200078e00ff */
[----:B--2---:R-:W-:-:S07]  /*5500*/  I2FP.F32.U32 R2, R2 ;  /* 0x0000000200027245 */ /* 0x004fce0000201000 */
.L_x_18106:
[----:B------:R-:W-:Y:S05]  /*5510*/  BSYNC.RECONVERGENT B6 ;  /* 0x0000000000067941 */ /* 0x000fea0003800200 */
.L_x_18100:
[----:B------:R-:W4:Y:S01]  /*5520*/  LDCU.64 UR6, c[0x0][0x580] ;  /* 0x0000b000ff0677ac */ /* 0x000f220008000a00 */
[----:B01---5:R-:W-:Y:S01]  /*5530*/  FSETP.NEU.FTZ.AND P0, PT, R2, RZ, PT ;  /* 0x000000ff0200720b */ /* 0x023fe20003f1d000 */
[----:B------:R-:W-:Y:S01]  /*5540*/  BSSY.RECONVERGENT B6, `(.L_x_18128) ;  /* 0x00000d4000067945 */ /* 0x000fe20003800200 */
[----:B------:R-:W-:Y:S01]  /*5550*/  FSETP.NEU.FTZ.AND P1, PT, R3, RZ, PT ;  /* 0x000000ff0300720b */ /* 0x000fe20003f3d000 */
[----:B------:R-:W-:-:S03]  /*5560*/  UPRMT UR4, UR42, 0x9910, URZ ;  /* 0x000099102a047896 */ /* 0x000fc600080000ff */
[----:B------:R-:W-:Y:S01]  /*5570*/  PLOP3.LUT P0, PT, P0, P1, PT, 0x2, 0x20 ;  /* 0x000000000020781c */ /* 0x000fe20000702072 */
[----:B------:R-:W-:-:S03]  /*5580*/  UISETP.GT.AND UP0, UPT, UR4, 0x9, UPT ;  /* 0x000000090400788c */ /* 0x000fc6000bf04270 */
[----:B--23--:R-:W-:Y:S02]  /*5590*/  SEL R4, RZ, 0x1, !P0 ;  /* 0x00000001ff047807 */ /* 0x00cfe40004000000 */
        /* <DEDUP_REMOVED lines=13> */
.L_x_18132:
[----:B------:R0:W-:Y:S01]  /*5670*/  STG.E.U8 desc[UR36][R2.64], R4 ;  /* 0x0000000402007986 */ /* 0x0001e2000c101124 */
[----:B------:R-:W-:Y:S05]  /*5680*/  BRA `(.L_x_18134) ;  /* 0x0000000800fc7947 */ /* 0x000fea0003800000 */
.L_x_18131:
        /* <DEDUP_REMOVED lines=9> */
.L_x_18136:
[----:B------:R0:W-:Y:S01]  /*5720*/  STG.E desc[UR36][R2.64], R4 ;  /* 0x0000000402007986 */ /* 0x0001e2000c101924 */
[----:B------:R-:W-:Y:S05]  /*5730*/  BRA `(.L_x_18134) ;  /* 0x0000000800d07947 */ /* 0x000fea0003800000 */
.L_x_18135:
[----:B------:R0:W-:Y:S01]  /*5740*/  STG.E.U16 desc[UR36][R2.64], R4 ;  /* 0x0000000402007986 */ /* 0x0001e2000c101524 */
[----:B------:R-:W-:Y:S05]  /*5750*/  BRA `(.L_x_18134) ;  /* 0x0000000800c87947 */ /* 0x000fea0003800000 */
.L_x_18130:
        /* <DEDUP_REMOVED lines=9> */
.L_x_18138:
[----:B------:R-:W-:-:S04]  /*57f0*/  I2FP.F32.U32 R0, R4 ;  /* 0x0000000400007245 */ /* 0x000fc80000201000 */
[----:B------:R-:W-:-:S05]  /*5800*/  F2FP.F16.F32.PACK_AB R0, RZ, R0 ;  /* 0x00000000ff00723e */ /* 0x000fca00000000ff */
[----:B------:R0:W-:Y:S01]  /*5810*/  STG.E.U16 desc[UR36][R2.64], R0 ;  /* 0x0000000002007986 */ /* 0x0001e2000c101524 */
[----:B------:R-:W-:Y:S05]  /*5820*/  BRA `(.L_x_18134) ;  /* 0x0000000800947947 */ /* 0x000fea0003800000 */
.L_x_18137:
        /* <DEDUP_REMOVED lines=10> */
.L_x_18140:
[----:B------:R-:W-:-:S04]  /*58d0*/  I2FP.F32.U32 R4, R4 ;  /* 0x0000000400047245 */ /* 0x000fc80000201000 */
[----:B------:R-:W-:-:S04]  /*58e0*/  F2FP.F16.F32.PACK_AB R5, RZ, R4 ;  /* 0x00000004ff05723e */ /* 0x000fc800000000ff */
[----:B------:R-:W-:-:S05]  /*58f0*/  PRMT R5, R5, 0x5410, RZ ;  /* 0x0000541005057816 */ /* 0x000fca00000000ff */
[----:B------:R0:W-:Y:S01]  /*5900*/  STG.E desc[UR36][R2.64], R5 ;  /* 0x0000000502007986 */ /* 0x0001e2000c101924 */
[----:B------:R-:W-:Y:S05]  /*5910*/  BRA `(.L_x_18134) ;  /* 0x0000000800587947 */ /* 0x000fea0003800000 */
.L_x_18139:
[----:B------:R-:W0:Y:S02]  /*5920*/  I2F.F64.U32 R4, R4 ;  /* 0x0000000400047312 */ /* 0x000e240000201800 */
[----:B0-----:R0:W-:Y:S01]  /*5930*/  STG.E.64 desc[UR36][R2.64], R4 ;  /* 0x0000000402007986 */ /* 0x0011e2000c101b24 */
[----:B------:R-:W-:Y:S05]  /*5940*/  BRA `(.L_x_18134) ;  /* 0x00000008004c7947 */ /* 0x000fea0003800000 */
.L_x_18129:
        /* <DEDUP_REMOVED lines=12> */
.L_x_18144:
        /* <DEDUP_REMOVED lines=17> */
.L_x_18146:
[----:B------:R-:W-:Y:S05]  /*5b20*/  BSYNC.RECONVERGENT B0 ;  /* 0x0000000000007941 */ /* 0x000fea0003800200 */
.L_x_18145:
[----:B------:R0:W-:Y:S01]  /*5b30*/  STG.E.U8 desc[UR36][R2.64], R0 ;  /* 0x0000000002007986 */ /* 0x0001e2000c101124 */
[----:B------:R-:W-:Y:S05]  /*5b40*/  BRA `(.L_x_18134) ;  /* 0x0000000400cc7947 */ /* 0x000fea0003800000 */
.L_x_18143:
        /* <DEDUP_REMOVED lines=17> */
.L_x_18148:
[----:B------:R-:W-:Y:S05]  /*5c60*/  BSYNC.RECONVERGENT B0 ;  /* 0x0000000000007941 */ /* 0x000fea0003800200 */
.L_x_18147:
[----:B------:R0:W-:Y:S01]  /*5c70*/  STG.E.U8 desc[UR36][R2.64], R0 ;  /* 0x0000000002007986 */ /* 0x0001e2000c101124 */
[----:B------:R-:W-:Y:S05]  /*5c80*/  BRA `(.L_x_18134) ;  /* 0x00000004007c7947 */ /* 0x000fea0003800000 */
.L_x_18142:
        /* <DEDUP_REMOVED lines=21> */
.L_x_18150:
[----:B------:R-:W-:-:S05]  /*5de0*/  IMAD.MOV.U32 R5, RZ, RZ, RZ ;  /* 0x000000ffff057224 */ /* 0x000fca00078e00ff */
[----:B------:R0:W-:Y:S01]  /*5df0*/  STG.E.64 desc[UR36][R2.64], R4 ;  /* 0x0000000402007986 */ /* 0x0001e2000c101b24 */
[----:B------:R-:W-:Y:S05]  /*5e00*/  BRA `(.L_x_18134) ;  /* 0x00000004001c7947 */ /* 0x000fea0003800000 */
.L_x_18149:
[----:B------:R0:W-:Y:S01]  /*5e10*/  STG.E desc[UR36][R2.64], R4 ;  /* 0x0000000402007986 */ /* 0x0001e2000c101924 */
[----:B------:R-:W-:Y:S05]  /*5e20*/  BRA `(.L_x_18134) ;  /* 0x0000000400147947 */ /* 0x000fea0003800000 */
.L_x_18141:
        /* <DEDUP_REMOVED lines=8> */
.L_x_18152:
[----:B------:R-:W-:Y:S01]  /*5eb0*/  CS2R R6, SRZ ;  /* 0x0000000000067805 */ /* 0x000fe2000001ff00 */
[----:B------:R-:W0:Y:S04]  /*5ec0*/  I2F.F64.U32 R4, R4 ;  /* 0x0000000400047312 */ /* 0x000e280000201800 */
[----:B0-----:R0:W-:Y:S01]  /*5ed0*/  STG.E.128 desc[UR36][R2.64], R4 ;  /* 0x0000000402007986 */ /* 0x0011e2000c101d24 */
[----:B------:R-:W-:Y:S05]  /*5ee0*/  BRA `(.L_x_18134) ;  /* 0x0000000000e47947 */ /* 0x000fea0003800000 */
.L_x_18151:
[----:B------:R-:W-:-:S09]  /*5ef0*/  UISETP.NE.AND UP0, UPT, UR4, 0xf, UPT ;  /* 0x0000000f0400788c */ /* 0x000fd2000bf05270 */
[----:B------:R-:W-:Y:S05]  /*5f00*/  BRA.U !UP0, `(.L_x_18153) ;  /* 0x0000000108d07547 */ /* 0x000fea000b800000 */
[----:B------:R-:W-:-:S09]  /*5f10*/  UISETP.NE.AND UP0, UPT, UR4, 0x17, UPT ;  /* 0x000000170400788c */ /* 0x000fd2000bf05270 */
[----:B------:R-:W-:Y:S05]  /*5f20*/  BRA.U !UP0, `(.L_x_18154) ;  /* 0x0000000108847547 */ /* 0x000fea000b800000 */
[----:B------:R-:W-:-:S09]  /*5f30*/  UISETP.NE.AND UP0, UPT, UR4, 0x18, UPT ;  /* 0x000000180400788c */ /* 0x000fd2000bf05270 */
[----:B------:R-:W-:Y:S05]  /*5f40*/  BRA.U !UP0, `(.L_x_18155) ;  /* 0x0000000108447547 */ /* 0x000fea000b800000 */
.L_x_18133:
        /* <DEDUP_REMOVED lines=16> */
.L_x_18156:
[----:B------:R-:W-:Y:S05]  /*6050*/  BRA `(.L_x_18134) ;  /* 0x0000000000887947 */ /* 0x000fea0003800000 */
.L_x_18155:
        /* <DEDUP_REMOVED lines=11> */
.L_x_18158:
[----:B------:R-:W-:Y:S05]  /*6110*/  BSYNC.RECONVERGENT B0 ;  /* 0x0000000000007941 */ /* 0x000fea0003800200 */
.L_x_18157:
[----:B------:R1:W-:Y:S01]  /*6120*/  STG.E.U8 desc[UR36][R2.64], R5 ;  /* 0x0000000502007986 */ /* 0x0003e2000c101124 */
[----:B------:R-:W-:Y:S05]  /*6130*/  BRA `(.L_x_18134) ;  /* 0x0000000000507947 */ /* 0x000fea0003800000 */
.L_x_18154:
        /* <DEDUP_REMOVED lines=12> */
.L_x_18159:
[----:B------:R-:W-:Y:S02]  /*6200*/  ISETP.GT.U32.AND P0, PT, R7, 0x7f800000, PT ;  /* 0x7f8000000700780c */ /* 0x000fe40003f04070 */
[----:B------:R-:W-:-:S04]  /*6210*/  MOV R5, 0x7f ;  /* 0x0000007f00057802 */ /* 0x000fc80000000f00 */
[----:B------:R-:W-:-:S05]  /*6220*/  SEL R5, R5, 0x7c, P0 ;  /* 0x0000007c05057807 */ /* 0x000fca0000000000 */
[----:B------:R2:W-:Y:S01]  /*6230*/  STG.E.U8 desc[UR36][R2.64], R5 ;  /* 0x0000000502007986 */ /* 0x0005e2000c101124 */
[----:B------:R-:W-:Y:S05]  /*6240*/  BRA `(.L_x_18134) ;  /* 0x00000000000c7947 */ /* 0x000fea0003800000 */
.L_x_18153:
[----:B------:R-:W-:-:S04]  /*6250*/  I2FP.F32.U32 R0, R4 ;  /* 0x0000000400007245 */ /* 0x000fc80000201000 */
[----:B------:R-:W-:-:S05]  /*6260*/  F2FP.BF16.F32.PACK_AB R0, RZ, R0 ;  /* 0x00000000ff00723e */ /* 0x000fca00000010ff */
[----:B------:R0:W-:Y:S02]  /*6270*/  STG.E.U16 desc[UR36][R2.64], R0 ;  /* 0x0000000002007986 */ /* 0x0001e4000c101524 */
.L_x_18134:
[----:B------:R-:W-:Y:S05]  /*6280*/  BSYNC.RECONVERGENT B6 ;  /* 0x0000000000067941 */ /* 0x000fea0003800200 */
.L_x_18128:
[----:B------:R-:W-:-:S07]  /*6290*/  VIADD R17, R17, 0x80 ;  /* 0x0000008011117836 */ /* 0x000fce0000000000 */
.L_x_18098:
[----:B------:R-:W-:Y:S05]  /*62a0*/  BSYNC.RECONVERGENT B7 ;  /* 0x0000000000077941 */ /* 0x000fea0003800200 */
.L_x_18097:
        /* <DEDUP_REMOVED lines=307> */
.L_x_18162:
        /* <DEDUP_REMOVED lines=17> */
[----:B--2---:R-:W2:Y:S01]  /*76f0*/  I2F.S16 R2, R2 ;  /* 0x0000000200027306 */ /* 0x004ea20000101400 */
[----:B------:R-:W-:Y:S05]  /*7700*/  BRA `(.L_x_18169) ;  /* 0x0000000c00bc7947 */ /* 0x000fea0003800000 */
.L_x_18167:
[----:B------:R-:W2:Y:S01]  /*7710*/  LDG.E.U8 R2, desc[UR36][R4.64] ;  /* 0x0000002404027981 */ /* 0x000ea2000c1e1100 */
[----:B------:R-:W-:Y:S01]  /*7720*/  IMAD.MOV.U32 R3, RZ, RZ, RZ ;  /* 0x000000ffff037224 */ /* 0x000fe200078e00ff */
[----:B--2---:R-:W-:Y:S01]  /*7730*/  I2FP.F32.U32 R2, R2 ;  /* 0x0000000200027245 */ /* 0x004fe20000201000 */
[----:B------:R-:W-:Y:S06]  /*7740*/  BRA `(.L_x_18169) ;  /* 0x0000000c00ac7947 */ /* 0x000fec0003800000 */
.L_x_18166:
[----:B------:R-:W-:-:S09]  /*7750*/  UISETP.NE.AND UP0, UPT, UR4, 0x2, UPT ;  /* 0x000000020400788c */ /* 0x000fd2000bf05270 */
[----:B------:R-:W-:Y:S05]  /*7760*/  BRA.U !UP0, `(.L_x_18170) ;  /* 0x0000000108307547 */ /* 0x000fea000b800000 */
[----:B------:R-:W-:-:S09]  /*7770*/  UISETP.NE.AND UP0, UPT, UR4, 0x3, UPT ;  /* 0x000000030400788c */ /* 0x000fd2000bf05270 */
[----:B------:R-:W-:Y:S05]  /*7780*/  BRA.U !UP0, `(.L_x_18171) ;  /* 0x0000000108187547 */ /* 0x000fea000b800000 */
[----:B------:R-:W-:-:S09]  /*7790*/  UISETP.NE.AND UP0, UPT, UR4, 0x4, UPT ;  /* 0x000000040400788c */ /* 0x000fd2000bf05270 */
[----:B------:R-:W-:Y:S05]  /*77a0*/  BRA.U UP0, `(.L_x_18168) ;  /* 0x0000000d00307547 */ /* 0x000fea000b800000 */
[----:B------:R-:W2:Y:S01]  /*77b0*/  LDG.E.64 R4, desc[UR36][R4.64] ;  /* 0x0000002404047981 */ /* 0x000ea2000c1e1b00 */
[----:B------:R-:W-:Y:S01]  /*77c0*/  MOV R3, RZ ;  /* 0x000000ff00037202 */ /* 0x000fe20000000f00 */
[----:B--2---:R3:W4:Y:S02]  /*77d0*/  I2F.S64 R2, R4 ;  /* 0x0000000400027312 */ /* 0x0047240000301400 */
[----:B---34-:R-:W-:Y:S05]  /*77e0*/  BRA `(.L_x_18169) ;  /* 0x0000000c00847947 */ /* 0x018fea0003800000 */
.L_x_18171:
[----:B------:R-:W2:Y:S01]  /*77f0*/  LDG.E R2, desc[UR36][R4.64] ;  /* 0x0000002404027981 */ /* 0x000ea2000c1e1900 */
[----:B------:R-:W-:Y:S01]  /*7800*/  IMAD.MOV.U32 R3, RZ, RZ, RZ ;  /* 0x000000ffff037224 */ /* 0x000fe200078e00ff */
[----:B--2---:R-:W-:Y:S01]  /*7810*/  I2FP.F32.S32 R2, R2 ;  /* 0x0000000200027245 */ /* 0x004fe20000201400 */
[----:B------:R-:W-:Y:S06]  /*7820*/  BRA `(.L_x_18169) ;  /* 0x0000000c00747947 */ /* 0x000fec0003800000 */
.L_x_18170:
[----:B------:R-:W2:Y:S01]  /*7830*/  LDG.E.U16 R2, desc[UR36][R4.64] ;  /* 0x0000002404027981 */ /* 0x000ea2000c1e1500 */
[----:B------:R-:W-:Y:S01]  /*7840*/  IMAD.MOV.U32 R3, RZ, RZ, RZ ;  /* 0x000000ffff037224 */ /* 0x000fe200078e00ff */
[----:B--2---:R-:W3:Y:S01]  /*7850*/  I2F.S16 R2, R2 ;  /* 0x0000000200027306 */ /* 0x004ee20000101400 */
[----:B------:R-:W-:Y:S05]  /*7860*/  BRA `(.L_x_18169) ;  /* 0x0000000c00647947 */ /* 0x000fea0003800000 */
.L_x_18165:
[----:B------:R-:W-:-:S09]  /*7870*/  UISETP.GT.AND UP0, UPT, UR4, 0x6, UPT ;  /* 0x000000060400788c */ /* 0x000fd2000bf04270 */
[----:B------:R-:W-:Y:S05]  /*7880*/  BRA.U UP0, `(.L_x_18172) ;  /* 0x00000001002c7547 */ /* 0x000fea000b800000 */
[----:B------:R-:W-:-:S09]  /*7890*/  UISETP.NE.AND UP0, UPT, UR4, 0x5, UPT ;  /* 0x000000050400788c */ /* 0x000fd2000bf05270 */
[----:B------:R-:W-:Y:S05]  /*78a0*/  BRA.U !UP0, `(.L_x_18173) ;  /* 0x0000000108147547 */ /* 0x000fea000b800000 */
[----:B------:R-:W-:-:S09]  /*78b0*/  UISETP.NE.AND UP0, UPT, UR4, 0x6, UPT ;  /* 0x000000060400788c */ /* 0x000fd2000bf05270 */
[----:B------:R-:W-:Y:S05]  /*78c0*/  BRA.U UP0, `(.L_x_18168) ;  /* 0x0000000900e87547 */ /* 0x000fea000b800000 */
[----:B------:R0:W5:Y:S01]  /*78d0*/  LDG.E R2, desc[UR36][R4.64] ;  /* 0x0000002404027981 */ /* 0x000162000c1e1900 */
[----:B------:R-:W-:Y:S01]  /*78e0*/  HFMA2 R3, -RZ, RZ, 0, 0 ;  /* 0x00000000ff037431 */ /* 0x000fe200000001ff */
[----:B------:R-:W-:Y:S06]  /*78f0*/  BRA `(.L_x_18169) ;  /* 0x0000000c00407947 */ /* 0x000fec0003800000 */
.L_x_18173:
[----:B------:R-:W2:Y:S01]  /*7900*/  LDG.E.U16 R2, desc[UR36][R4.64] ;  /* 0x0000002404027981 */ /* 0x000ea2000c1e1500 */
[----:B------:R-:W-:Y:S02]  /*7910*/  IMAD.MOV.U32 R3, RZ, RZ, RZ ;  /* 0x000000ffff037224 */ /* 0x000fe400078e00ff */
[----:B--2---:R-:W-:Y:S01]  /*7920*/  HADD2.F32 R2, -RZ, R2.H0_H0 ;  /* 0x20000002ff027230 */ /* 0x004fe20000004100 */
[----:B------:R-:W-:Y:S06]  /*7930*/  BRA `(.L_x_18169) ;  /* 0x0000000c00307947 */ /* 0x000fec0003800000 */
.L_x_18172:
        /* <DEDUP_REMOVED lines=8> */
.L_x_18175:
[----:B------:R-:W2:Y:S02]  /*79c0*/  LDG.E R3, desc[UR36][R4.64] ;  /* 0x0000002404037981 */ /* 0x000ea4000c1e1900 */
[--C-:B--2---:R-:W-:Y:S02]  /*79d0*/  HADD2.F32 R2, -RZ, R3.reuse.H0_H0 ;  /* 0x20000003ff027230 */ /* 0x104fe40000004100 */
[----:B------:R-:W-:Y:S01]  /*79e0*/  HADD2.F32 R3, -RZ, R3.H1_H1 ;  /* 0x30000003ff037230 */ /* 0x000fe20000004100 */
[----:B------:R-:W-:Y:S06]  /*79f0*/  BRA `(.L_x_18169) ;  /* 0x0000000c00007947 */ /* 0x000fec0003800000 */
.L_x_18174:
        /* <DEDUP_REMOVED lines=12> */
.L_x_18164:
        /* <DEDUP_REMOVED lines=13> */
.L_x_18178:
        /* <DEDUP_REMOVED lines=22> */
.L_x_18177:
        /* <DEDUP_REMOVED lines=26> */
.L_x_18180:
        /* <DEDUP_REMOVED lines=13> */
.L_x_18179:
[----:B------:R-:W2:Y:S01]  /*7f60*/  LDG.E.U16 R2, desc[UR36][R4.64] ;  /* 0x0000002404027981 */ /* 0x000ea2000c1e1500 */
[----:B------:R-:W-:Y:S01]  /*7f70*/  MOV R3, RZ ;  /* 0x000000ff00037202 */ /* 0x000fe20000000f00 */
[----:B--2---:R-:W-:Y:S01]  /*7f80*/  IMAD.U32 R2, R2, 0x10000, RZ ;  /* 0x0001000002027824 */ /* 0x004fe200078e00ff */
[----:B------:R-:W-:Y:S06]  /*7f90*/  BRA `(.L_x_18169) ;  /* 0x0000000400987947 */ /* 0x000fec0003800000 */
.L_x_18176:
        /* <DEDUP_REMOVED lines=12> */
.L_x_18183:
        /* <DEDUP_REMOVED lines=20> */
.L_x_18185:
[----:B------:R-:W-:Y:S05]  /*81a0*/  BSYNC.RECONVERGENT B0 ;  /* 0x0000000000007941 */ /* 0x000fea0003800200 */
.L_x_18184:
[----:B------:R-:W-:Y:S02]  /*81b0*/  SHF.L.U32 R0, R0, 0x14, RZ ;  /* 0x0000001400007819 */ /* 0x000fe400000006ff */
[----:B------:R-:W-:-:S04]  /*81c0*/  LEA R2, R2, 0x3b800000, 0x17 ;  /* 0x3b80000002027811 */ /* 0x000fc800078eb8ff */
[----:B------:R-:W-:Y:S01]  /*81d0*/  LOP3.LUT R2, R2, R0, R9, 0xfe, !PT ;  /* 0x0000000002027212 */ /* 0x000fe200078efe09 */
[----:B------:R-:W-:Y:S06]  /*81e0*/  BRA `(.L_x_18169) ;  /* 0x0000000400047947 */ /* 0x000fec0003800000 */
.L_x_18182:
        /* <DEDUP_REMOVED lines=20> */
.L_x_18187:
[----:B------:R-:W-:Y:S05]  /*8330*/  BSYNC.RECONVERGENT B0 ;  /* 0x0000000000007941 */ /* 0x000fea0003800200 */
.L_x_18186:
[----:B------:R-:W-:Y:S01]  /*8340*/  IMAD.SHL.U32 R0, R0, 0x200000, RZ ;  /* 0x0020000000007824 */ /* 0x000fe200078e00ff */
[----:B------:R-:W-:-:S04]  /*8350*/  LEA R2, R2, 0x37800000, 0x17 ;  /* 0x3780000002027811 */ /* 0x000fc800078eb8ff */
[----:B------:R-:W-:Y:S01]  /*8360*/  LOP3.LUT R2, R2, R0, R9, 0xfe, !PT ;  /* 0x0000000002027212 */ /* 0x000fe200078efe09 */
[----:B------:R-:W-:Y:S06]  /*8370*/  BRA `(.L_x_18169) ;  /* 0x0000000000a07947 */ /* 0x000fec0003800000 */
.L_x_18181:
        /* <DEDUP_REMOVED lines=15> */
.L_x_18168:
        /* <DEDUP_REMOVED lines=16> */
.L_x_18190:
[----:B------:R-:W-:Y:S01]  /*8570*/  CS2R R2, SRZ ;  /* 0x0000000000027805 */ /* 0x000fe2000001ff00 */
[----:B------:R-:W-:Y:S06]  /*8580*/  BRA `(.L_x_18169) ;  /* 0x00000000001c7947 */ /* 0x000fec0003800000 */
.L_x_18189:
[----:B------:R-:W2:Y:S01]  /*8590*/  LDG.E.64 R4, desc[UR36][R4.64] ;  /* 0x0000002404047981 */ /* 0x000ea2000c1e1b00 */
[----:B------:R-:W-:Y:S01]  /*85a0*/  MOV R3, RZ ;  /* 0x000000ff00037202 */ /* 0x000fe20000000f00 */
[----:B--2---:R0:W1:Y:S02]  /*85b0*/  I2F.U64 R2, R4 ;  /* 0x0000000400027312 */ /* 0x0040640000301000 */
[----:B01----:R-:W-:Y:S05]  /*85c0*/  BRA `(.L_x_18169) ;  /* 0x00000000000c7947 */ /* 0x003fea0003800000 */
.L_x_18188:
[----:B------:R-:W2:Y:S01]  /*85d0*/  LDG.E R2, desc[UR36][R4.64] ;  /* 0x0000002404027981 */ /* 0x000ea2000c1e1900 */
[----:B------:R-:W-:Y:S01]  /*85e0*/  IMAD.MOV.U32 R3, RZ, RZ, RZ ;  /* 0x000000ffff037224 */ /* 0x000fe200078e00ff */
[----:B--2---:R-:W-:-:S07]  /*85f0*/  I2FP.F32.U32 R2, R2 ;  /* 0x0000000200027245 */ /* 0x004fce0000201000 */
.L_x_18169:
[----:B------:R-:W-:Y:S05]  /*8600*/  BSYNC.RECONVERGENT B6 ;  /* 0x0000000000067941 */ /* 0x000fea0003800200 */
.L_x_18163:
        /* <DEDUP_REMOVED lines=21> */
.L_x_18195:
[----:B------:R0:W-:Y:S01]  /*8760*/  STG.E.U8 desc[UR36][R2.64], R4 ;  /* 0x0000000402007986 */ /* 0x0001e2000c101124 */
[----:B------:R-:W-:Y:S05]  /*8770*/  BRA `(.L_x_18197) ;  /* 0x0000000800fc7947 */ /* 0x000fea0003800000 */
.L_x_18194:
        /* <DEDUP_REMOVED lines=9> */
.L_x_18199:
[----:B------:R0:W-:Y:S01]  /*8810*/  STG.E desc[UR36][R2.64], R4 ;  /* 0x0000000402007986 */ /* 0x0001e2000c101924 */
[----:B------:R-:W-:Y:S05]  /*8820*/  BRA `(.L_x_18197) ;  /* 0x0000000800d07947 */ /* 0x000fea0003800000 */
.L_x_18198:
[----:B------:R0:W-:Y:S01]  /*8830*/  STG.E.U16 desc[UR36][R2.64], R4 ;  /* 0x0000000402007986 */ /* 0x0001e2000c101524 */
[----:B------:R-:W-:Y:S05]  /*8840*/  BRA `(.L_x_18197) ;  /* 0x0000000800c87947 */ /* 0x000fea0003800000 */
.L_x_18193:
        /* <DEDUP_REMOVED lines=9> */
.L_x_18201:
[----:B------:R-:W-:-:S04]  /*88e0*/  I2FP.F32.U32 R0, R4 ;  /* 0x0000000400007245 */ /* 0x000fc80000201000 */
[----:B------:R-:W-:-:S05]  /*88f0*/  F2FP.F16.F32.PACK_AB R0, RZ, R0 ;  /* 0x00000000ff00723e */ /* 0x000fca00000000ff */
[----:B------:R0:W-:Y:S01]  /*8900*/  STG.E.U16 desc[UR36][R2.64], R0 ;  /* 0x0000000002007986 */ /* 0x0001e2000c101524 */
[----:B------:R-:W-:Y:S05]  /*8910*/  BRA `(.L_x_18197) ;  /* 0x0000000800947947 */ /* 0x000fea0003800000 */
.L_x_18200:
        /* <DEDUP_REMOVED lines=10> */
.L_x_18203:
[----:B------:R-:W-:-:S04]  /*89c0*/  I2FP.F32.U32 R4, R4 ;  /* 0x0000000400047245 */ /* 0x000fc80000201000 */
[----:B------:R-:W-:-:S04]  /*89d0*/  F2FP.F16.F32.PACK_AB R5, RZ, R4 ;  /* 0x00000004ff05723e */ /* 0x000fc800000000ff */
[----:B------:R-:W-:-:S05]  /*89e0*/  PRMT R5, R5, 0x5410, RZ ;  /* 0x0000541005057816 */ /* 0x000fca00000000ff */
[----:B------:R0:W-:Y:S01]  /*89f0*/  STG.E desc[UR36][R2.64], R5 ;  /* 0x0000000502007986 */ /* 0x0001e2000c101924 */
[----:B------:R-:W-:Y:S05]  /*8a00*/  BRA `(.L_x_18197) ;  /* 0x0000000800587947 */ /* 0x000fea0003800000 */
.L_x_18202:
[----:B------:R-:W0:Y:S02]  /*8a10*/  I2F.F64.U32 R4, R4 ;  /* 0x0000000400047312 */ /* 0x000e240000201800 */
[----:B0-----:R0:W-:Y:S01]  /*8a20*/  STG.E.64 desc[UR36][R2.64], R4 ;  /* 0x0000000402007986 */ /* 0x0011e2000c101b24 */
[----:B------:R-:W-:Y:S05]  /*8a30*/  BRA `(.L_x_18197) ;  /* 0x00000008004c7947 */ /* 0x000fea0003800000 */
.L_x_18192:
        /* <DEDUP_REMOVED lines=12> */
.L_x_18207:
        /* <DEDUP_REMOVED lines=17> */
.L_x_18209:
[----:B------:R-:W-:Y:S05]  /*8c10*/  BSYNC.RECONVERGENT B0 ;  /* 0x0000000000007941 */ /* 0x000fea0003800200 */
.L_x_18208:
[----:B------:R0:W-:Y:S01]  /*8c20*/  STG.E.U8 desc[UR36][R2.64], R0 ;  /* 0x0000000002007986 */ /* 0x0001e2000c101124 */
[----:B------:R-:W-:Y:S05]  /*8c30*/  BRA `(.L_x_18197) ;  /* 0x0000000400cc7947 */ /* 0x000fea0003800000 */
.L_x_18206:
        /* <DEDUP_REMOVED lines=17> */
.L_x_18211:
[----:B------:R-:W-:Y:S05]  /*8d50*/  BSYNC.RECONVERGENT B0 ;  /* 0x0000000000007941 */ /* 0x000fea0003800200 */
.L_x_18210:
[----:B------:R0:W-:Y:S01]  /*8d60*/  STG.E.U8 desc[UR36][R2.64], R0 ;  /* 0x0000000002007986 */ /* 0x0001e2000c101124 */
[----:B------:R-:W-:Y:S05]  /*8d70*/  BRA `(.L_x_18197) ;  /* 0x00000004007c7947 */ /* 0x000fea0003800000 */
.L_x_18205:
        /* <DEDUP_REMOVED lines=21> */
.L_x_18213:
[----:B------:R-:W-:-:S05]  /*8ed0*/  IMAD.MOV.U32 R5, RZ, RZ, RZ ;  /* 0x000000ffff057224 */ /* 0x000fca00078e00ff */
[----:B------:R0:W-:Y:S01]  /*8ee0*/  STG.E.64 desc[UR36][R2.64], R4 ;  /* 0x0000000402007986 */ /* 0x0001e2000c101b24 */
[----:B------:R-:W-:Y:S05]  /*8ef0*/  BRA `(.L_x_18197) ;  /* 0x00000004001c7947 */ /* 0x000fea0003800000 */
.L_x_18212:
[----:B------:R0:W-:Y:S01]  /*8f00*/  STG.E desc[UR36][R2.64], R4 ;  /* 0x0000000402007986 */ /* 0x0001e2000c101924 */
[----:B------:R-:W-:Y:S05]  /*8f10*/  BRA `(.L_x_18197) ;  /* 0x0000000400147947 */ /* 0x000fea0003800000 */
.L_x_18204:
        /* <DEDUP_REMOVED lines=8> */
.L_x_18215:
[----:B------:R-:W-:Y:S01]  /*8fa0*/  CS2R R6, SRZ ;  /* 0x0000000000067805 */ /* 0x000fe2000001ff00 */
[----:B------:R-:W0:Y:S04]  /*8fb0*/  I2F.F64.U32 R4, R4 ;  /* 0x0000000400047312 */ /* 0x000e280000201800 */
[----:B0-----:R4:W-:Y:S01]  /*8fc0*/  STG.E.128 desc[UR36][R2.64], R4 ;  /* 0x0000000402007986 */ /* 0x0019e2000c101d24 */
[----:B------:R-:W-:Y:S05]  /*8fd0*/  BRA `(.L_x_18197) ;  /* 0x0000000000e47947 */ /* 0x000fea0003800000 */
.L_x_18214:
[----:B------:R-:W-:-:S09]  /*8fe0*/  UISETP.NE.AND UP0, UPT, UR4, 0xf, UPT ;  /* 0x0000000f0400788c */ /* 0x000fd2000bf05270 */
[----:B------:R-:W-:Y:S05]  /*8ff0*/  BRA.U !UP0, `(.L_x_18216) ;  /* 0x0000000108d07547 */ /* 0x000fea000b800000 */
[----:B------:R-:W-:-:S09]  /*9000*/  UISETP.NE.AND UP0, UPT, UR4, 0x17, UPT ;  /* 0x000000170400788c */ /* 0x000fd2000bf05270 */
[----:B------:R-:W-:Y:S05]  /*9010*/  BRA.U !UP0, `(.L_x_18217) ;  /* 0x0000000108847547 */ /* 0x000fea000b800000 */
[----:B------:R-:W-:-:S09]  /*9020*/  UISETP.NE.AND UP0, UPT, UR4, 0x18, UPT ;  /* 0x000000180400788c */ /* 0x000fd2000bf05270 */
[----:B------:R-:W-:Y:S05]  /*9030*/  BRA.U !UP0, `(.L_x_18218) ;  /* 0x0000000108447547 */ /* 0x000fea000b800000 */
.L_x_18196:
        /* <DEDUP_REMOVED lines=16> */
.L_x_18219:
[----:B------:R-:W-:Y:S05]  /*9140*/  BRA `(.L_x_18197) ;  /* 0x0000000000887947 */ /* 0x000fea0003800000 */
.L_x_18218:
        /* <DEDUP_REMOVED lines=11> */
.L_x_18221:
[----:B------:R-:W-:Y:S05]  /*9200*/  BSYNC.RECONVERGENT B0 ;  /* 0x0000000000007941 */ /* 0x000fea0003800200 */
.L_x_18220:
[----:B------:R1:W-:Y:S01]  /*9210*/  STG.E.U8 desc[UR36][R2.64], R5 ;  /* 0x0000000502007986 */ /* 0x0003e2000c101124 */
[----:B------:R-:W-:Y:S05]  /*9220*/  BRA `(.L_x_18197) ;  /* 0x0000000000507947 */ /* 0x000fea0003800000 */
.L_x_18217:
        /* <DEDUP_REMOVED lines=12> */
.L_x_18222:
[----:B------:R-:W-:Y:S01]  /*92f0*/  IMAD.MOV.U32 R5, RZ, RZ, 0x7f ;  /* 0x0000007fff057424 */ /* 0x000fe200078e00ff */
[----:B------:R-:W-:-:S04]  /*9300*/  ISETP.GT.U32.AND P0, PT, R7, 0x7f800000, PT ;  /* 0x7f8000000700780c */ /* 0x000fc80003f04070 */
[----:B------:R-:W-:-:S05]  /*9310*/  SEL R5, R5, 0x7c, P0 ;  /* 0x0000007c05057807 */ /* 0x000fca0000000000 */
[----:B------:R2:W-:Y:S01]  /*9320*/  STG.E.U8 desc[UR36][R2.64], R5 ;  /* 0x0000000502007986 */ /* 0x0005e2000c101124 */
[----:B------:R-:W-:Y:S05]  /*9330*/  BRA `(.L_x_18197) ;  /* 0x00000000000c7947 */ /* 0x000fea0003800000 */
.L_x_18216:
[----:B------:R-:W-:-:S04]  /*9340*/  I2FP.F32.U32 R0, R4 ;  /* 0x0000000400007245 */ /* 0x000fc80000201000 */
[----:B------:R-:W-:-:S05]  /*9350*/  F2FP.BF16.F32.PACK_AB R0, RZ, R0 ;  /* 0x00000000ff00723e */ /* 0x000fca00000010ff */
[----:B------:R0:W-:Y:S02]  /*9360*/  STG.E.U16 desc[UR36][R2.64], R0 ;  /* 0x0000000002007986 */ /* 0x0001e4000c101524 */
.L_x_18197:
[----:B------:R-:W-:Y:S05]  /*9370*/  BSYNC.RECONVERGENT B6 ;  /* 0x0000000000067941 */ /* 0x000fea0003800200 */
.L_x_18191:
[----:B------:R-:W-:-:S07]  /*9380*/  IADD3 R17, PT, PT, R17, 0x80, RZ ;  /* 0x0000008011117810 */ /* 0x000fce0007ffe0ff */
.L_x_18161:
[----:B------:R-:W-:Y:S05]  /*9390*/  BSYNC.RECONVERGENT B7 ;  /* 0x0000000000077941 */ /* 0x000fea0003800200 */
.L_x_18160:
        /* <DEDUP_REMOVED lines=306> */
.L_x_18223:
[----:B------:R-:W0:Y:S01]  /*a6c0*/  LDCU.128 UR8, c[0x0][0x580] ;  /* 0x0000b000ff0877ac */ /* 0x000e220008000c00 */
[----:B------:R-:W-:Y:S01]  /*a6d0*/  BSSY.RECONVERGENT B6, `(.L_x_18224) ;  /* 0x0000103000067945 */ /* 0x000fe20003800200 */
[----:B------:R-:W-:-:S04]  /*a6e0*/  UPRMT UR4, UR41, 0x9910, URZ ;  /* 0x0000991029047896 */ /* 0x000fc800080000ff */
[----:B------:R-:W-:Y:S01]  /*a6f0*/  UISETP.GT.AND UP0, UPT, UR4, 0x9, UPT ;  /* 0x000000090400788c */ /* 0x000fe2000bf04270 */
[----:B0-----:R-:W-:Y:S02]  /*a700*/  IADD3 R16, P0, PT, R16, UR8, RZ ;  /* 0x0000000810107c10 */ /* 0x001fe4000ff1e0ff */
[----:B--2---:R-:W-:-:S03]  /*a710*/  IADD3 R4, P1, PT, R0, UR10, RZ ;  /* 0x0000000a00047c10 */ /* 0x004fc6000ff3e0ff */
[----:B------:R-:W-:Y:S01]  /*a720*/  IMAD.X R17, RZ, RZ, UR9, P0 ;  /* 0x00000009ff117e24 */ /* 0x000fe200080e06ff */
[----:B-1----:R-:W-:Y:S02]  /*a730*/  IADD3.X R5, PT, PT, RZ, UR11, RZ, P1, !PT ;  /* 0x0000000bff057c10 */ /* 0x002fe40008ffe4ff */
        /* <DEDUP_REMOVED lines=13> */
.L_x_18228:
[----:B------:R-:W2:Y:S01]  /*a810*/  LDG.E.U8 R2, desc[UR36][R4.64] ;  /* 0x0000002404027981 */ /* 0x000ea2000c1e1100 */
[----:B------:R-:W-:Y:S02]  /*a820*/  MOV R3, RZ ;  /* 0x000000ff00037202 */ /* 0x000fe40000000f00 */
[----:B--2---:R-:W-:Y:S01]  /*a830*/  I2FP.F32.U32 R2, R2 ;  /* 0x0000000200027245 */ /* 0x004fe20000201000 */
[----:B------:R-:W-:Y:S06]  /*a840*/  BRA `(.L_x_18230) ;  /* 0x0000000c00ac7947 */ /* 0x000fec0003800000 */
.L_x_18227:
        /* <DEDUP_REMOVED lines=8> */
[----:B--2---:R3:W4:Y:S02]  /*a8d0*/  I2F.S64 R2, R4 ;  /* 0x0000000400027312 */ /* 0x0047240000301400 */
[----:B---34-:R-:W-:Y:S05]  /*a8e0*/  BRA `(.L_x_18230) ;  /* 0x0000000c00847947 */ /* 0x018fea0003800000 */
.L_x_18232:
[----:B------:R-:W2:Y:S01]  /*a8f0*/  LDG.E R2, desc[UR36][R4.64] ;  /* 0x0000002404027981 */ /* 0x000ea2000c1e1900 */
[----:B------:R-:W-:Y:S01]  /*a900*/  HFMA2 R3, -RZ, RZ, 0, 0 ;  /* 0x00000000ff037431 */ /* 0x000fe200000001ff */
[----:B--2---:R-:W-:Y:S01]  /*a910*/  I2FP.F32.S32 R2, R2 ;  /* 0x0000000200027245 */ /* 0x004fe20000201400 */
[----:B------:R-:W-:Y:S06]  /*a920*/  BRA `(.L_x_18230) ;  /* 0x0000000c00747947 */ /* 0x000fec0003800000 */
.L_x_18231:
[----:B------:R-:W2:Y:S01]  /*a930*/  LDG.E.U16 R2, desc[UR36][R4.64] ;  /* 0x0000002404027981 */ /* 0x000ea2000c1e1500 */
[----:B------:R-:W-:Y:S01]  /*a940*/  IMAD.MOV.U32 R3, RZ, RZ, RZ ;  /* 0x000000ffff037224 */ /* 0x000fe200078e00ff */
[----:B--2---:R-:W3:Y:S01]  /*a950*/  I2F.S16 R2, R2 ;  /* 0x0000000200027306 */ /* 0x004ee20000101400 */
[----:B------:R-:W-:Y:S05]  /*a960*/  BRA `(.L_x_18230) ;  /* 0x0000000c00647947 */ /* 0x000fea0003800000 */
.L_x_18226:
        /* <DEDUP_REMOVED lines=9> */
.L_x_18234:
[----:B------:R-:W2:Y:S01]  /*aa00*/  LDG.E.U16 R2, desc[UR36][R4.64] ;  /* 0x0000002404027981 */ /* 0x000ea2000c1e1500 */
[----:B------:R-:W-:Y:S02]  /*aa10*/  IMAD.MOV.U32 R3, RZ, RZ, RZ ;  /* 0x000000ffff037224 */ /* 0x000fe400078e00ff */
[----:B--2---:R-:W-:Y:S01]  /*aa20*/  HADD2.F32 R2, -RZ, R2.H0_H0 ;  /* 0x20000002ff027230 */ /* 0x004fe20000004100 */
[----:B------:R-:W-:Y:S06]  /*aa30*/  BRA `(.L_x_18230) ;  /* 0x0000000c00307947 */ /* 0x000fec0003800000 */
.L_x_18233:
        /* <DEDUP_REMOVED lines=8> */
.L_x_18236:
[----:B------:R-:W2:Y:S02]  /*aac0*/  LDG.E R3, desc[UR36][R4.64] ;  /* 0x0000002404037981 */ /* 0x000ea4000c1e1900 */
[--C-:B--2---:R-:W-:Y:S02]  /*aad0*/  HADD2.F32 R2, -RZ, R3.reuse.H0_H0 ;  /* 0x20000003ff027230 */ /* 0x104fe40000004100 */
[----:B------:R-:W-:Y:S01]  /*aae0*/  HADD2.F32 R3, -RZ, R3.H1_H1 ;  /* 0x30000003ff037230 */ /* 0x000fe20000004100 */
[----:B------:R-:W-:Y:S06]  /*aaf0*/  BRA `(.L_x_18230) ;  /* 0x0000000c00007947 */ /* 0x000fec0003800000 */
.L_x_18235:
[----:B------:R-:W2:Y:S01]  /*ab00*/  LDG.E.64 R4, desc[UR36][R4.64] ;  /* 0x0000002404047981 */ /* 0x000ea2000c1e1b00 */
[----:B------:R-:W-:Y:S01]  /*ab10*/  UMOV UR4, 0xf0000000 ;  /* 0xf000000000047882 */ /* 0x000fe20000000000 */
[----:B------:R-:W-:Y:S01]  /*ab20*/  UMOV UR5, 0x380fffff ;  /* 0x380fffff00057882 */ /* 0x000fe20000000000 */
[----:B------:R-:W-:Y:S01]  /*ab30*/  MOV R3, RZ ;  /* 0x000000ff00037202 */ /* 0x000fe20000000f00 */
        /* <DEDUP_REMOVED lines=8> */
.L_x_18225:
        /* <DEDUP_REMOVED lines=13> */
.L_x_18239:
        /* <DEDUP_REMOVED lines=22> */
.L_x_18238:
        /* <DEDUP_REMOVED lines=26> */
.L_x_18241:
[----:B------:R-:W2:Y:S02]  /*af90*/  LDG.E.U8 R3, desc[UR36][R4.64] ;  /* 0x0000002404037981 */ /* 0x000ea4000c1e1100 */
[C---:B--2---:R-:W-:Y:S01]  /*afa0*/  SHF.L.U32 R0, R3.reuse, 0x19, RZ ;  /* 0x0000001903007819 */ /* 0x044fe200000006ff */
[----:B------:R-:W-:-:S03]  /*afb0*/  IMAD.SHL.U32 R3, R3, 0x100, RZ ;  /* 0x0000010003037824 */ /* 0x000fc600078e00ff */
[----:B------:R-:W-:Y:S02]  /*afc0*/  ISETP.GE.U32.AND P0, PT, R0, 0x8000000, PT ;  /* 0x080000000000780c */ /* 0x000fe40003f06070 */
[----:B------:R-:W-:-:S11]  /*afd0*/  PRMT R7, R3, 0x9910, RZ ;  /* 0x0000991003077816 */ /* 0x000fd600000000ff */
[----:B------:R-:W-:Y:S02]  /*afe0*/  @!P0 LOP3.LUT R2, R3, 0x7f00, RZ, 0xc0, !PT ;  /* 0x00007f0003028812 */ /* 0x000fe400078ec0ff */
[----:B------:R-:W-:Y:S02]  /*aff0*/  @P0 LEA.HI R0, R0, 0x70000000, RZ, 0x1c ;  /* 0x7000000000000811 */ /* 0x000fe400078fe0ff */
[----:B------:R-:W-:Y:S02]  /*b000*/  @!P0 LOP3.LUT R2, R2, 0x3f000000, RZ, 0xfc, !PT ;  /* 0x3f00000002028812 */ /* 0x000fe400078efcff */
[----:B------:R-:W-:Y:S01]  /*b010*/  MOV R3, RZ ;  /* 0x000000ff00037202 */ /* 0x000fe20000000f00 */
[----:B------:R-:W-:Y:S02]  /*b020*/  @P0 FMUL.FTZ R0, R0, 1.9259299443872358531e-34 ;  /* 0x0780000000000820 */ /* 0x000fe40000410000 */
[----:B------:R-:W-:-:S05]  /*b030*/  @!P0 FADD.FTZ R0, R2, -0.5 ;  /* 0xbf00000002008421 */ /* 0x000fca0000010000 */
[----:B------:R-:W-:Y:S01]  /*b040*/  LOP3.LUT R2, R0, 0x80000000, R7, 0xf8, !PT ;  /* 0x8000000000027812 */ /* 0x000fe200078ef807 */
[----:B------:R-:W-:Y:S06]  /*b050*/  BRA `(.L_x_18230) ;  /* 0x0000000400a87947 */ /* 0x000fec0003800000 */
.L_x_18240:
[----:B------:R-:W2:Y:S01]  /*b060*/  LDG.E.U16 R2, desc[UR36][R4.64] ;  /* 0x0000002404027981 */ /* 0x000ea2000c1e1500 */
[----:B------:R-:W-:Y:S01]  /*b070*/  IMAD.MOV.U32 R3, RZ, RZ, RZ ;  /* 0x000000ffff037224 */ /* 0x000fe200078e00ff */
[----:B--2---:R-:W-:Y:S01]  /*b080*/  SHF.L.U32 R2, R2, 0x10, RZ ;  /* 0x0000001002027819 */ /* 0x004fe200000006ff */
[----:B------:R-:W-:Y:S06]  /*b090*/  BRA `(.L_x_18230) ;  /* 0x0000000400987947 */ /* 0x000fec0003800000 */
.L_x_18237:
        /* <DEDUP_REMOVED lines=12> */
.L_x_18244:
        /* <DEDUP_REMOVED lines=20> */
.L_x_18246:
[----:B------:R-:W-:Y:S05]  /*b2a0*/  BSYNC.RECONVERGENT B0 ;  /* 0x0000000000007941 */ /* 0x000fea0003800200 */
.L_x_18245:
[----:B------:R-:W-:Y:S01]  /*b2b0*/  IMAD.SHL.U32 R0, R0, 0x100000, RZ ;  /* 0x0010000000007824 */ /* 0x000fe200078e00ff */
[----:B------:R-:W-:-:S04]  /*b2c0*/  LEA R2, R2, 0x3b800000, 0x17 ;  /* 0x3b80000002027811 */ /* 0x000fc800078eb8ff */
[----:B------:R-:W-:Y:S01]  /*b2d0*/  LOP3.LUT R2, R2, R0, R9, 0xfe, !PT ;  /* 0x0000000002027212 */ /* 0x000fe200078efe09 */
[----:B------:R-:W-:Y:S06]  /*b2e0*/  BRA `(.L_x_18230) ;  /* 0x0000000400047947 */ /* 0x000fec0003800000 */
.L_x_18243:
        /* <DEDUP_REMOVED lines=20> */
.L_x_18248:
[----:B------:R-:W-:Y:S05]  /*b430*/  BSYNC.RECONVERGENT B0 ;  /* 0x0000000000007941 */ /* 0x000fea0003800200 */
.L_x_18247:
[----:B------:R-:W-:Y:S01]  /*b440*/  IMAD.SHL.U32 R0, R0, 0x200000, RZ ;  /* 0x0020000000007824 */ /* 0x000fe200078e00ff */
[----:B------:R-:W-:-:S04]  /*b450*/  LEA R2, R2, 0x37800000, 0x17 ;  /* 0x3780000002027811 */ /* 0x000fc800078eb8ff */
[----:B------:R-:W-:Y:S01]  /*b460*/  LOP3.LUT R2, R2, R0, R9, 0xfe, !PT ;  /* 0x0000000002027212 */ /* 0x000fe200078efe09 */
[----:B------:R-:W-:Y:S06]  /*b470*/  BRA `(.L_x_18230) ;  /* 0x0000000000a07947 */ /* 0x000fec0003800000 */
.L_x_18242:
        /* <DEDUP_REMOVED lines=12> */
[----:B------:R-:W-:Y:S01]  /*b540*/  @!P0 MOV R2, 0x7f800001 ;  /* 0x7f80000100028802 */ /* 0x000fe20000000f00 */
[----:B------:R-:W-:Y:S01]  /*b550*/  @P0 IMAD.SHL.U32 R2, R4, 0x800000, RZ ;  /* 0x0080000004020824 */ /* 0x000fe200078e00ff */
[----:B------:R-:W-:Y:S06]  /*b560*/  BRA `(.L_x_18230) ;  /* 0x0000000000647947 */ /* 0x000fec0003800000 */
.L_x_18229:
        /* <DEDUP_REMOVED lines=16> */
.L_x_18251:
[----:B------:R-:W-:Y:S01]  /*b670*/  CS2R R2, SRZ ;  /* 0x0000000000027805 */ /* 0x000fe2000001ff00 */
[----:B------:R-:W-:Y:S06]  /*b680*/  BRA `(.L_x_18230) ;  /* 0x00000000001c7947 */ /* 0x000fec0003800000 */
.L_x_18250:
[----:B------:R-:W2:Y:S01]  /*b690*/  LDG.E.64 R4, desc[UR36][R4.64] ;  /* 0x0000002404047981 */ /* 0x000ea2000c1e1b00 */
[----:B------:R-:W-:Y:S01]  /*b6a0*/  IMAD.MOV.U32 R3, RZ, RZ, RZ ;  /* 0x000000ffff037224 */ /* 0x000fe200078e00ff */
[----:B--2---:R4:W0:Y:S02]  /*b6b0*/  I2F.U64 R2, R4 ;  /* 0x0000000400027312 */ /* 0x0048240000301000 */
[----:B0---4-:R-:W-:Y:S05]  /*b6c0*/  BRA `(.L_x_18230) ;  /* 0x00000000000c7947 */ /* 0x011fea0003800000 */
.L_x_18249:
[----:B------:R-:W2:Y:S01]  /*b6d0*/  LDG.E R2, desc[UR36][R4.64] ;  /* 0x0000002404027981 */ /* 0x000ea2000c1e1900 */
[----:B------:R-:W-:Y:S01]  /*b6e0*/  HFMA2 R3, -RZ, RZ, 0, 0 ;  /* 0x00000000ff037431 */ /* 0x000fe200000001ff */
[----:B--2---:R-:W-:-:S07]  /*b6f0*/  I2FP.F32.U32 R2, R2 ;  /* 0x0000000200027245 */ /* 0x004fce0000201000 */
.L_x_18230:
[----:B------:R-:W-:Y:S05]  /*b700*/  BSYNC.RECONVERGENT B6 ;  /* 0x0000000000067941 */ /* 0x000fea0003800200 */
.L_x_18224:
[----:B------:R-:W-:Y:S01]  /*b710*/  UPRMT UR4, UR42, 0x9910, URZ ;  /* 0x000099102a047896 */ /* 0x000fe200080000ff */
[----:B--23-5:R-:W-:Y:S02]  /*b720*/  FSETP.NEU.FTZ.AND P0, PT, R2, RZ, PT ;  /* 0x000000ff0200720b */ /* 0x02cfe40003f1d000 */
[----:B------:R-:W-:Y:S01]  /*b730*/  FSETP.NEU.FTZ.AND P1, PT, R3, RZ, PT ;  /* 0x000000ff0300720b */ /* 0x000fe20003f3d000 */
[----:B------:R-:W-:-:S03]  /*b740*/  UISETP.GT.AND UP0, UPT, UR4, 0x9, UPT ;  /* 0x000000090400788c */ /* 0x000fc6000bf04270 */
[----:B------:R-:W-:-:S04]  /*b750*/  PLOP3.LUT P0, PT, P0, P1, PT, 0x2, 0x20 ;  /* 0x000000000020781c */ /* 0x000fc80000702072 */
[----:B------:R-:W-:Y:S02]  /*b760*/  SEL R2, RZ, 0x1, !P0 ;  /* 0x00000001ff027807 */ /* 0x000fe40004000000 */
        /* <DEDUP_REMOVED lines=11> */
.L_x_18255:
[----:B------:R-:W-:Y:S01]  /*b820*/  STG.E.U8 desc[UR36][R16.64], R2 ;  /* 0x0000000210007986 */ /* 0x000fe2000c101124 */
[----:B------:R-:W-:Y:S05]  /*b830*/  EXIT ;  /* 0x000000000000794d */ /* 0x000fea0003800000 */
.L_x_18254:
        /* <DEDUP_REMOVED lines=9> */
.L_x_18258:
[----:B------:R-:W-:Y:S01]  /*b8d0*/  STG.E desc[UR36][R16.64], R2 ;  /* 0x0000000210007986 */ /* 0x000fe2000c101924 */
[----:B------:R-:W-:Y:S05]  /*b8e0*/  EXIT ;  /* 0x000000000000794d */ /* 0x000fea0003800000 */
.L_x_18257:
[----:B------:R-:W-:Y:S01]  /*b8f0*/  STG.E.U16 desc[UR36][R16.64], R2 ;  /* 0x0000000210007986 */ /* 0x000fe2000c101524 */
[----:B------:R-:W-:Y:S05]  /*b900*/  EXIT ;  /* 0x000000000000794d */ /* 0x000fea0003800000 */
.L_x_18253:
        /* <DEDUP_REMOVED lines=9> */
.L_x_18260:
[----:B------:R-:W-:-:S04]  /*b9a0*/  I2FP.F32.U32 R0, R2 ;  /* 0x0000000200007245 */ /* 0x000fc80000201000 */
[----:B------:R-:W-:-:S05]  /*b9b0*/  F2FP.F16.F32.PACK_AB R0, RZ, R0 ;  /* 0x00000000ff00723e */ /* 0x000fca00000000ff */
[----:B------:R-:W-:Y:S01]  /*b9c0*/  STG.E.U16 desc[UR36][R16.64], R0 ;  /* 0x0000000010007986 */ /* 0x000fe2000c101524 */
[----:B------:R-:W-:Y:S05]  /*b9d0*/  EXIT ;  /* 0x000000000000794d */ /* 0x000fea0003800000 */
.L_x_18259:
        /* <DEDUP_REMOVED lines=8> */
[----:B------:R-:W-:Y:S01]  /*ba60*/  STG.E.64 desc[UR36][R16.64], R2 ;  /* 0x0000000210007986 */ /* 0x000fe2000c101b24 */
[----:B------:R-:W-:Y:S05]  /*ba70*/  EXIT ;  /* 0x000000000000794d */ /* 0x000fea0003800000 */
.L_x_18262:
[----:B------:R-:W-:-:S04]  /*ba80*/  I2FP.F32.U32 R2, R2 ;  /* 0x0000000200027245 */ /* 0x000fc80000201000 */
[----:B------:R-:W-:-:S04]  /*ba90*/  F2FP.F16.F32.PACK_AB R3, RZ, R2 ;  /* 0x00000002ff03723e */ /* 0x000fc800000000ff */
[----:B------:R-:W-:-:S05]  /*baa0*/  PRMT R3, R3, 0x5410, RZ ;  /* 0x0000541003037816 */ /* 0x000fca00000000ff */
[----:B------:R-:W-:Y:S01]  /*bab0*/  STG.E desc[UR36][R16.64], R3 ;  /* 0x0000000310007986 */ /* 0x000fe2000c101924 */
[----:B------:R-:W-:Y:S05]  /*bac0*/  EXIT ;  /* 0x000000000000794d */ /* 0x000fea0003800000 */
.L_x_18261:
[----:B------:R-:W2:Y:S02]  /*bad0*/  I2F.F64.U32 R2, R2 ;  /* 0x0000000200027312 */ /* 0x000ea40000201800 */
[----:B--2---:R-:W-:Y:S01]  /*bae0*/  STG.E.64 desc[UR36][R16.64], R2 ;  /* 0x0000000210007986 */ /* 0x004fe2000c101b24 */
[----:B------:R-:W-:Y:S05]  /*baf0*/  EXIT ;  /* 0x000000000000794d */ /* 0x000fea0003800000 */
.L_x_18252:
        /* <DEDUP_REMOVED lines=12> */
.L_x_18266:
        /* <DEDUP_REMOVED lines=16> */
.L_x_18269:
[----:B------:R-:W-:-:S07]  /*bcc0*/  PRMT R8, R0, 0x7610, R8 ;  /* 0x0000761000087816 */ /* 0x000fce0000000008 */
.L_x_18268:
[----:B------:R-:W-:Y:S05]  /*bcd0*/  BSYNC.RECONVERGENT B0 ;  /* 0x0000000000007941 */ /* 0x000fea0003800200 */
.L_x_18267:
[----:B------:R-:W-:Y:S01]  /*bce0*/  STG.E.U8 desc[UR36][R16.64], R8 ;  /* 0x0000000810007986 */ /* 0x000fe2000c101124 */
[----:B------:R-:W-:Y:S05]  /*bcf0*/  EXIT ;  /* 0x000000000000794d */ /* 0x000fea0003800000 */
.L_x_18265:
        /* <DEDUP_REMOVED lines=16> */
.L_x_18272:
[----:B------:R-:W-:-:S07]  /*be00*/  PRMT R8, R0, 0x7610, R8 ;  /* 0x0000761000087816 */ /* 0x000fce0000000008 */
.L_x_18271:
[----:B------:R-:W-:Y:S05]  /*be10*/  BSYNC.RECONVERGENT B0 ;  /* 0x0000000000007941 */ /* 0x000fea0003800200 */
.L_x_18270:
[----:B------:R-:W-:Y:S01]  /*be20*/  STG.E.U8 desc[UR36][R16.64], R8 ;  /* 0x0000000810007986 */ /* 0x000fe2000c101124 */
[----:B------:R-:W-:Y:S05]  /*be30*/  EXIT ;  /* 0x000000000000794d */ /* 0x000fea0003800000 */
.L_x_18264:
        /* <DEDUP_REMOVED lines=21> */
.L_x_18274:
[----:B------:R-:W-:-:S05]  /*bf90*/  IMAD.MOV.U32 R3, RZ, RZ, RZ ;  /* 0x000000ffff037224 */ /* 0x000fca00078e00ff */
[----:B------:R-:W-:Y:S01]  /*bfa0*/  STG.E.64 desc[UR36][R16.64], R2 ;  /* 0x0000000210007986 */ /* 0x000fe2000c101b24 */
[----:B------:R-:W-:Y:S05]  /*bfb0*/  EXIT ;  /* 0x000000000000794d */ /* 0x000fea0003800000 */
.L_x_18273:
[----:B------:R-:W-:Y:S01]  /*bfc0*/  STG.E desc[UR36][R16.64], R2 ;  /* 0x0000000210007986 */ /* 0x000fe2000c101924 */
[----:B------:R-:W-:Y:S05]  /*bfd0*/  EXIT ;  /* 0x000000000000794d */ /* 0x000fea0003800000 */
.L_x_18263:
        /* <DEDUP_REMOVED lines=8> */
.L_x_18276:
[----:B------:R-:W-:Y:S01]  /*c060*/  CS2R R6, SRZ ;  /* 0x0000000000067805 */ /* 0x000fe2000001ff00 */
[----:B01----:R-:W0:Y:S04]  /*c070*/  I2F.F64.U32 R4, R2 ;  /* 0x0000000200047312 */ /* 0x003e280000201800 */
[----:B0-----:R-:W-:Y:S01]  /*c080*/  STG.E.128 desc[UR36][R16.64], R4 ;  /* 0x0000000410007986 */ /* 0x001fe2000c101d24 */
[----:B------:R-:W-:Y:S05]  /*c090*/  EXIT ;  /* 0x000000000000794d */ /* 0x000fea0003800000 */
.L_x_18275:
[----:B------:R-:W-:-:S09]  /*c0a0*/  UISETP.NE.AND UP0, UPT, UR4, 0xf, UPT ;  /* 0x0000000f0400788c */ /* 0x000fd2000bf05270 */
[----:B------:R-:W-:Y:S05]  /*c0b0*/  BRA.U !UP0, `(.L_x_18277) ;  /* 0x0000000108d47547 */ /* 0x000fea000b800000 */
[----:B------:R-:W-:-:S09]  /*c0c0*/  UISETP.NE.AND UP0, UPT, UR4, 0x17, UPT ;  /* 0x000000170400788c */ /* 0x000fd2000bf05270 */
[----:B------:R-:W-:Y:S05]  /*c0d0*/  BRA.U !UP0, `(.L_x_18278) ;  /* 0x0000000108847547 */ /* 0x000fea000b800000 */
[----:B------:R-:W-:-:S09]  /*c0e0*/  UISETP.NE.AND UP0, UPT, UR4, 0x18, UPT ;  /* 0x000000180400788c */ /* 0x000fd2000bf05270 */
[----:B------:R-:W-:Y:S05]  /*c0f0*/  BRA.U !UP0, `(.L_x_18279) ;  /* 0x0000000108447547 */ /* 0x000fea000b800000 */
.L_x_18256:
[----:B------:R-:W-:Y:S01]  /*c100*/  MOV R0, 0x0 ;  /* 0x0000000000007802 */ /* 0x000fe20000000f00 */
[----:B------:R-:W0:Y:S01]  /*c110*/  LDCU.64 UR4, c[0x4][0x198] ;  /* 0x01003300ff0477ac */ /* 0x000e220008000a00 */
[----:B------:R-:W-:Y:S02]  /*c120*/  HFMA2 R8, -RZ, RZ, 0, 6.020069122314453125e-06 ;  /* 0x00000065ff087431 */ /* 0x000fe400000001ff */
[----:B------:R-:W-:Y:S01]  /*c130*/  IMAD.MOV.U32 R12, RZ, RZ, 0x1 ;  /* 0x00000001ff0c7424 */ /* 0x000fe200078e00ff */
[----:B------:R2:W3:Y:S01]  /*c140*/  LDC.64 R2, c[0x4][R0] ;  /* 0x0100000000027b82 */ /* 0x0004e20000000a00 */
[----:B------:R-:W4:Y:S01]  /*c150*/  LDCU.64 UR6, c[0x4][0x1a0] ;  /* 0x01003400ff0677ac */ /* 0x000f220008000a00 */
[----:B------:R-:W-:Y:S01]  /*c160*/  MOV R13, RZ ;  /* 0x000000ff000d7202 */ /* 0x000fe20000000f00 */
[----:B------:R-:W5:Y:S01]  /*c170*/  LDCU.64 UR8, c[0x4][0x10] ;  /* 0x01000200ff0877ac */ /* 0x000f620008000a00 */
[----:B01----:R-:W-:Y:S01]  /*c180*/  MOV R4, UR4 ;  /* 0x0000000400047c02 */ /* 0x003fe20008000f00 */
[----:B------:R-:W-:Y:S01]  /*c190*/  IMAD.U32 R5, RZ, RZ, UR5 ;  /* 0x00000005ff057e24 */ /* 0x000fe2000f8e00ff */
[----:B----4-:R-:W-:Y:S01]  /*c1a0*/  MOV R6, UR6 ;  /* 0x0000000600067c02 */ /* 0x010fe20008000f00 */
[----:B------:R-:W-:Y:S01]  /*c1b0*/  IMAD.U32 R7, RZ, RZ, UR7 ;  /* 0x00000007ff077e24 */ /* 0x000fe2000f8e00ff */
[----:B-----5:R-:W-:Y:S01]  /*c1c0*/  MOV R10, UR8 ;  /* 0x00000008000a7c02 */ /* 0x020fe20008000f00 */
[----:B--2---:R-:W-:-:S07]  /*c1d0*/  IMAD.U32 R11, RZ, RZ, UR9 ;  /* 0x00000009ff0b7e24 */ /* 0x004fce000f8e00ff */
[----:B------:R-:W-:-:S07]  /*c1e0*/  LEPC R20, `(.L_x_18280) ;  /* 0x000000001014794e */ /* 0x000fce0000000000 */
[----:B---3--:R-:W-:Y:S05]  /*c1f0*/  CALL.ABS.NOINC R2 ;  /* 0x0000000002007343 */ /* 0x008fea0003c00000 */
.L_x_18280:
[----:B------:R-:W-:Y:S05]  /*c200*/  EXIT ;  /* 0x000000000000794d */ /* 0x000fea0003800000 */
.L_x_18279:
[----:B01----:R-:W-:Y:S01]  /*c210*/  I2FP.F32.U32 R5, R2 ;  /* 0x0000000200057245 */ /* 0x003fe20000201000 */
        /* <DEDUP_REMOVED lines=10> */
.L_x_18282:
[----:B------:R-:W-:Y:S05]  /*c2c0*/  BSYNC.RECONVERGENT B0 ;  /* 0x0000000000007941 */ /* 0x000fea0003800200 */
.L_x_18281:
[----:B------:R-:W-:Y:S01]  /*c2d0*/  STG.E.U8 desc[UR36][R16.64], R3 ;  /* 0x0000000310007986 */ /* 0x000fe2000c101124 */
[----:B------:R-:W-:Y:S05]  /*c2e0*/  EXIT ;  /* 0x000000000000794d */ /* 0x000fea0003800000 */
.L_x_18278:
[----:B01----:R-:W-:-:S04]  /*c2f0*/  I2FP.F32.U32 R5, R2 ;  /* 0x0000000200057245 */ /* 0x003fc80000201000 */
        /* <DEDUP_REMOVED lines=12> */
.L_x_18283:
[----:B------:R-:W-:Y:S01]  /*c3c0*/  HFMA2 R3, -RZ, RZ, 0, 7.569789886474609375e-06 ;  /* 0x0000007fff037431 */ /* 0x000fe200000001ff */
[----:B------:R-:W-:-:S04]  /*c3d0*/  ISETP.GT.U32.AND P0, PT, R5, 0x7f800000, PT ;  /* 0x7f8000000500780c */ /* 0x000fc80003f04070 */
[----:B------:R-:W-:-:S05]  /*c3e0*/  SEL R3, R3, 0x7c, P0 ;  /* 0x0000007c03037807 */ /* 0x000fca0000000000 */
[----:B------:R-:W-:Y:S01]  /*c3f0*/  STG.E.U8 desc[UR36][R16.64], R3 ;  /* 0x0000000310007986 */ /* 0x000fe2000c101124 */
[----:B------:R-:W-:Y:S05]  /*c400*/  EXIT ;  /* 0x000000000000794d */ /* 0x000fea0003800000 */
.L_x_18277:
[----:B------:R-:W-:-:S04]  /*c410*/  I2FP.F32.U32 R0, R2 ;  /* 0x0000000200007245 */ /* 0x000fc80000201000 */
[----:B------:R-:W-:-:S05]  /*c420*/  F2FP.BF16.F32.PACK_AB R0, RZ, R0 ;  /* 0x00000000ff00723e */ /* 0x000fca00000010ff */
[----:B------:R-:W-:Y:S01]  /*c430*/  STG.E.U16 desc[UR36][R16.64], R0 ;  /* 0x0000000010007986 */ /* 0x000fe2000c101524 */
[----:B------:R-:W-:Y:S05]  /*c440*/  EXIT ;  /* 0x000000000000794d */ /* 0x000fea0003800000 */
.L_x_18284:
        /* <DEDUP_REMOVED lines=11> */
.L_x_23433:


//--------------------- .text._ZN2at6native27unrolled_elementwise_kernelIZZZNS0_23logical_not_kernel_cudaERNS_18TensorIteratorBaseEENKUlvE0_clEvENKUlvE7_clEvEUlN3c107complexIfEEE_St5arrayIPcLm2EELi4E23TrivialOffsetCalculatorILi1EjESE_NS0_6memory12LoadWithCastILi1EEENSF_13StoreWithCastILi1EEEEEviT_T0_T2_T3_T4_T5_ --------------------------
	.section	.text._ZN2at6native27unrolled_elementwise_kernelIZZZNS0_23logical_not_kernel_cudaERNS_18TensorIteratorBaseEENKUlvE0_clEvENKUlvE7_clEvEUlN3c107complexIfEEE_St5arrayIPcLm2EELi4E23TrivialOffsetCalculatorILi1EjESE_NS0_6memory12LoadWithCastILi1EEENSF_13StoreWithCastILi1EEEEEviT_T0_T2_T3_T4_T5_,"ax",@progbits
	.align	128
        .global         _ZN2at6native27unrolled_elementwise_kernelIZZZNS0_23logical_not_kernel_cudaERNS_18TensorIteratorBaseEENKUlvE0_clEvENKUlvE7_clEvEUlN3c107complexIfEEE_St5arrayIPcLm2EELi4E23TrivialOffsetCalculatorILi1EjESE_NS0_6memory12LoadWithCastILi1EEENSF_13StoreWithCastILi1EEEEEviT_T0_T2_T3_T4_T5_
        .type           _ZN2at6native27unrolled_elementwise_kernelIZZZNS0_23logical_not_kernel_cudaERNS_18TensorIteratorBaseEENKUlvE0_clEvENKUlvE7_clEvEUlN3c107complexIfEEE_St5arrayIPcLm2EELi4E23TrivialOffsetCalculatorILi1EjESE_NS0_6memory12LoadWithCastILi1EEENSF_13StoreWithCastILi1EEEEEviT_T0_T2_T3_T4_T5_,@function
        .size           _ZN2at6native27unrolled_elementwise_kernelIZZZNS0_23logical_not_kernel_cudaERNS_18TensorIteratorBaseEENKUlvE0_clEvENKUlvE7_clEvEUlN3c107complexIfEEE_St5arrayIPcLm2EELi4E23TrivialOffsetCalculatorILi1EjESE_NS0_6memory12LoadWithCastILi1EEENSF_13StoreWithCastILi1EEEEEviT_T0_T2_T3_T4_T5_,(.L_x_23434 - _ZN2at6native27unrolled_elementwise_kernelIZZZNS0_23logical_not_kernel_cudaERNS_18TensorIteratorBaseEENKUlvE0_clEvENKUlvE7_clEvEUlN3c107complexIfEEE_St5arrayIPcLm2EELi4E23TrivialOffsetCalculatorILi1EjESE_NS0_6memory12LoadWithCastILi1EEENSF_13StoreWithCastILi1EEEEEviT_T0_T2_T3_T4_T5_)
        .other          _ZN2at6native27unrolled_elementwise_kernelIZZZNS0_23logical_not_kernel_cudaERNS_18TensorIteratorBaseEENKUlvE0_clEvENKUlvE7_clEvEUlN3c107complexIfEEE_St5arrayIPcLm2EELi4E23TrivialOffsetCalculatorILi1EjESE_NS0_6memory12LoadWithCastILi1EEENSF_13StoreWithCastILi1EEEEEviT_T0_T2_T3_T4_T5_,@"STO_CUDA_ENTRY STV_DEFAULT"
_ZN2at6native27unrolled_elementwise_kernelIZZZNS0_23logical_not_kernel_cudaERNS_18TensorIteratorBaseEENKUlvE0_clEvENKUlvE7_clEvEUlN3c107complexIfEEE_St5arrayIPcLm2EELi4E23TrivialOffsetCalculatorILi1EjESE_NS0_6memory12LoadWithCastILi1EEENSF_13StoreWithCastILi1EEEEEviT_T0_T2_T3_T4_T5_:
.text._ZN2at6native27unrolled_elementwise_kernelIZZZNS0_23logical_not_kernel_cudaERNS_18TensorIteratorBaseEENKUlvE0_clEvENKUlvE7_clEvEUlN3c107complexIfEEE_St5arrayIPcLm2EELi4E23TrivialOffsetCalculatorILi1EjESE_NS0_6memory12LoadWithCastILi1EEENSF_13StoreWithCastILi1EEEEEviT_T0_T2_T3_T4_T5_:
        /* <DEDUP_REMOVED lines=35> */
.L_x_18291:
[----:B------:R-:W2:Y:S01]  /*0230*/  LDG.E.U8 R4, desc[UR36][R6.64] ;  /* 0x0000002406047981 */ /* 0x000ea2000c1e1100 */
[----:B------:R-:W-:Y:S01]  /*0240*/  IMAD.MOV.U32 R5, RZ, RZ, RZ ;  /* 0x000000ffff057224 */ /* 0x000fe200078e00ff */
[----:B--2---:R-:W-:Y:S01]  /*0250*/  I2FP.F32.U32 R4, R4 ;  /* 0x0000000400047245 */ /* 0x004fe20000201000 */
[----:B------:R-:W-:Y:S06]  /*0260*/  BRA `(.L_x_18293) ;  /* 0x0000000c00b07947 */ /* 0x000fec0003800000 */
.L_x_18290:
        /* <DEDUP_REMOVED lines=8> */
[----:B--2---:R0:W1:Y:S02]  /*02f0*/  I2F.S64 R4, R6 ;  /* 0x0000000600047312 */ /* 0x0040640000301400 */
[----:B01----:R-:W-:Y:S05]  /*0300*/  BRA `(.L_x_18293) ;  /* 0x0000000c00887947 */ /* 0x003fea0003800000 */
.L_x_18295:
[----:B------:R-:W2:Y:S01]  /*0310*/  LDG.E R4, desc[UR36][R6.64] ;  /* 0x0000002406047981 */ /* 0x000ea2000c1e1900 */
[----:B------:R-:W-:Y:S01]  /*0320*/  IMAD.MOV.U32 R5, RZ, RZ, RZ ;  /* 0x000000ffff057224 */ /* 0x000fe200078e00ff */
[----:B--2---:R-:W-:Y:S01]  /*0330*/  I2FP.F32.S32 R4, R4 ;  /* 0x0000000400047245 */ /* 0x004fe20000201400 */
[----:B------:R-:W-:Y:S06]  /*0340*/  BRA `(.L_x_18293) ;  /* 0x0000000c00787947 */ /* 0x000fec0003800000 */
.L_x_18294:
[----:B------:R-:W2:Y:S01]  /*0350*/  LDG.E.U16 R4, desc[UR36][R6.64] ;  /* 0x0000002406047981 */ /* 0x000ea2000c1e1500 */
[----:B------:R-:W-:Y:S01]  /*0360*/  IMAD.MOV.U32 R5, RZ, RZ, RZ ;  /* 0x000000ffff057224 */ /* 0x000fe200078e00ff */
[----:B--2---:R-:W0:Y:S01]  /*0370*/  I2F.S16 R4, R4 ;  /* 0x0000000400047306 */ /* 0x004e220000101400 */
[----:B------:R-:W-:Y:S05]  /*0380*/  BRA `(.L_x_18293) ;  /* 0x0000000c00687947 */ /* 0x000fea0003800000 */
.L_x_18289:
        /* <DEDUP_REMOVED lines=9> */
.L_x_18297:
[----:B------:R-:W2:Y:S01]  /*0420*/  LDG.E.U16 R4, desc[UR36][R6.64] ;  /* 0x0000002406047981 */ /* 0x000ea2000c1e1500 */
[----:B------:R-:W-:Y:S02]  /*0430*/  IMAD.MOV.U32 R5, RZ, RZ, RZ ;  /* 0x000000ffff057224 */ /* 0x000fe400078e00ff */
[----:B--2---:R-:W-:Y:S01]  /*0440*/  HADD2.F32 R4, -RZ, R4.H0_H0 ;  /* 0x20000004ff047230 */ /* 0x004fe20000004100 */
[----:B------:R-:W-:Y:S06]  /*0450*/  BRA `(.L_x_18293) ;  /* 0x0000000c00347947 */ /* 0x000fec0003800000 */
.L_x_18296:
        /* <DEDUP_REMOVED lines=8> */
.L_x_18299:
[----:B------:R-:W2:Y:S02]  /*04e0*/  LDG.E R5, desc[UR36][R6.64] ;  /* 0x0000002406057981 */ /* 0x000ea4000c1e1900 */
[--C-:B--2---:R-:W-:Y:S02]  /*04f0*/  HADD2.F32 R4, -RZ, R5.reuse.H0_H0 ;  /* 0x20000005ff047230 */ /* 0x104fe40000004100 */
[----:B------:R-:W-:Y:S01]  /*0500*/  HADD2.F32 R5, -RZ, R5.H1_H1 ;  /* 0x30000005ff057230 */ /* 0x000fe20000004100 */
[----:B------:R-:W-:Y:S06]  /*0510*/  BRA `(.L_x_18293) ;  /* 0x0000000c00047947 */ /* 0x000fec0003800000 */
.L_x_18298:
        /* <DEDUP_REMOVED lines=12> */
.L_x_18288:
        /* <DEDUP_REMOVED lines=13> */
.L_x_18302:
        /* <DEDUP_REMOVED lines=22> */
.L_x_18301:
        /* <DEDUP_REMOVED lines=20> */
[----:B------:R-:W-:Y:S02]  /*0950*/  VIADD R6, R5, 0x3c000000 ;  /* 0x3c00000005067836 */ /* 0x000fe40000000000 */
[----:B------:R-:W-:-:S03]  /*0960*/  IMAD.MOV.U32 R5, RZ, RZ, RZ ;  /* 0x000000ffff057224 */ /* 0x000fc600078e00ff */
[----:B------:R-:W-:-:S04]  /*0970*/  LOP3.LUT R3, R6, 0x7f800000, R3, 0xf8, !PT ;  /* 0x7f80000006037812 */ /* 0x000fc800078ef803 */
[----:B------:R-:W-:-:S04]  /*0980*/  SEL R3, R3, RZ, P0 ;  /* 0x000000ff03037207 */ /* 0x000fc80000000000 */
[----:B------:R-:W-:Y:S01]  /*0990*/  LOP3.LUT R4, R3, 0x80000000, R4, 0xf8, !PT ;  /* 0x8000000003047812 */ /* 0x000fe200078ef804 */
[----:B------:R-:W-:Y:S06]  /*09a0*/  BRA `(.L_x_18293) ;  /* 0x0000000400e07947 */ /* 0x000fec0003800000 */
.L_x_18304:
[----:B------:R-:W2:Y:S01]  /*09b0*/  LDG.E.U8 R4, desc[UR36][R6.64] ;  /* 0x0000002406047981 */ /* 0x000ea2000c1e1100 */
[----:B------:R-:W-:Y:S02]  /*09c0*/  IMAD.MOV.U32 R5, RZ, RZ, RZ ;  /* 0x000000ffff057224 */ /* 0x000fe400078e00ff */
        /* <DEDUP_REMOVED lines=12> */
.L_x_18303:
[----:B------:R-:W2:Y:S01]  /*0a90*/  LDG.E.U16 R4, desc[UR36][R6.64] ;  /* 0x0000002406047981 */ /* 0x000ea2000c1e1500 */
[----:B------:R-:W-:Y:S02]  /*0aa0*/  IMAD.MOV.U32 R5, RZ, RZ, RZ ;  /* 0x000000ffff057224 */ /* 0x000fe400078e00ff */
[----:B--2---:R-:W-:Y:S01]  /*0ab0*/  IMAD.U32 R4, R4, 0x10000, RZ ;  /* 0x0001000004047824 */ /* 0x004fe200078e00ff */
[----:B------:R-:W-:Y:S06]  /*0ac0*/  BRA `(.L_x_18293) ;  /* 0x0000000400987947 */ /* 0x000fec0003800000 */
.L_x_18300:
        /* <DEDUP_REMOVED lines=12> */
.L_x_18307:
        /* <DEDUP_REMOVED lines=20> */
.L_x_18309:
[----:B------:R-:W-:Y:S05]  /*0cd0*/  BSYNC.RECONVERGENT B0 ;  /* 0x0000000000007941 */ /* 0x000fea0003800200 */
.L_x_18308:
[----:B------:R-:W-:Y:S01]  /*0ce0*/  IMAD.SHL.U32 R0, R0, 0x100000, RZ ;  /* 0x0010000000007824 */ /* 0x000fe200078e00ff */
[----:B------:R-:W-:-:S04]  /*0cf0*/  LEA R3, R3, 0x3b800000, 0x17 ;  /* 0x3b80000003037811 */ /* 0x000fc800078eb8ff */
[----:B------:R-:W-:Y:S01]  /*0d00*/  LOP3.LUT R4, R3, R0, R9, 0xfe, !PT ;  /* 0x0000000003047212 */ /* 0x000fe200078efe09 */
[----:B------:R-:W-:Y:S06]  /*0d10*/  BRA `(.L_x_18293) ;  /* 0x0000000400047947 */ /* 0x000fec0003800000 */
.L_x_18306:
        /* <DEDUP_REMOVED lines=20> */
.L_x_18311:
[----:B------:R-:W-:Y:S05]  /*0e60*/  BSYNC.RECONVERGENT B0 ;  /* 0x0000000000007941 */ /* 0x000fea0003800200 */
.L_x_18310:
[----:B------:R-:W-:Y:S01]  /*0e70*/  IMAD.SHL.U32 R0, R0, 0x200000, RZ ;  /* 0x0020000000007824 */ /* 0x000fe200078e00ff */
[----:B------:R-:W-:-:S04]  /*0e80*/  LEA R3, R3, 0x37800000, 0x17 ;  /* 0x3780000003037811 */ /* 0x000fc800078eb8ff */
[----:B------:R-:W-:Y:S01]  /*0e90*/  LOP3.LUT R4, R3, R0, R9, 0xfe, !PT ;  /* 0x0000000003047212 */ /* 0x000fe200078efe09 */
[----:B------:R-:W-:Y:S06]  /*0ea0*/  BRA `(.L_x_18293) ;  /* 0x0000000000a07947 */ /* 0x000fec0003800000 */
.L_x_18305:
[----:B------:R-:W-:-:S09]  /*0eb0*/  UISETP.NE.AND UP0, UPT, UR4, 0x1c, UPT ;  /* 0x0000001c0400788c */ /* 0x000fd2000bf05270 */
[----:B------:R-:W-:Y:S05]  /*0ec0*/  BRA.U !UP0, `(.L_x_18312) ;  /* 0x00000001088c7547 */ /* 0x000fea000b800000 */
[----:B------:R-:W-:-:S09]  /*0ed0*/  UISETP.NE.AND UP0, UPT, UR4, 0x1d, UPT ;  /* 0x0000001d0400788c */ /* 0x000fd2000bf05270 */
[----:B------:R-:W-:Y:S05]  /*0ee0*/  BRA.U !UP0, `(.L_x_18313) ;  /* 0x0000000108747547 */ /* 0x000fea000b800000 */
[----:B------:R-:W-:-:S09]  /*0ef0*/  UISETP.NE.AND UP0, UPT, UR4, 0x2c, UPT ;  /* 0x0000002c0400788c */ /* 0x000fd2000bf05270 */
[----:B------:R-:W-:Y:S05]  /*0f00*/  BRA.U !UP0, `(.L_x_18314) ;  /* 0x0000000108487547 */ /* 0x000fea000b800000 */
.L_x_18292:
        /* <DEDUP_REMOVED lines=16> */
.L_x_18315:
[----:B------:R-:W-:Y:S01]  /*1010*/  CS2R R4, SRZ ;  /* 0x0000000000047805 */ /* 0x000fe2000001ff00 */
[----:B------:R-:W-:Y:S06]  /*1020*/  BRA `(.L_x_18293) ;  /* 0x0000000000407947 */ /* 0x000fec0003800000 */
.L_x_18314:
[----:B------:R-:W2:Y:S01]  /*1030*/  LDG.E.U8 R6, desc[UR36][R6.64] ;  /* 0x0000002406067981 */ /* 0x000ea2000c1e1100 */
[----:B------:R-:W-:Y:S02]  /*1040*/  IMAD.MOV.U32 R5, RZ, RZ, RZ ;  /* 0x000000ffff057224 */ /* 0x000fe400078e00ff */
[----:B------:R-:W-:Y:S01]  /*1050*/  IMAD.MOV.U32 R4, RZ, RZ, 0x400000 ;  /* 0x00400000ff047424 */ /* 0x000fe200078e00ff */
[----:B--2---:R-:W-:-:S13]  /*1060*/  ISETP.NE.AND P0, PT, R6, RZ, PT ;  /* 0x000000ff0600720c */ /* 0x004fda0003f05270 */
[----:B------:R-:W-:Y:S05]  /*1070*/  @!P0 BRA `(.L_x_18293) ;  /* 0x00000000002c8947 */ /* 0x000fea0003800000 */
[----:B------:R-:W-:-:S13]  /*1080*/  ISETP.NE.AND P0, PT, R6, 0xff, PT ;  /* 0x000000ff0600780c */ /* 0x000fda0003f05270 */
[----:B------:R-:W-:Y:S02]  /*1090*/  @!P0 IMAD.MOV.U32 R4, RZ, RZ, 0x7f800001 ;  /* 0x7f800001ff048424 */ /* 0x000fe400078e00ff */
[----:B------:R-:W-:Y:S01]  /*10a0*/  @P0 IMAD.SHL.U32 R4, R6, 0x800000, RZ ;  /* 0x0080000006040824 */ /* 0x000fe200078e00ff */
[----:B------:R-:W-:Y:S06]  /*10b0*/  BRA `(.L_x_18293) ;  /* 0x00000000001c7947 */ /* 0x000fec0003800000 */
.L_x_18313:
[----:B------:R-:W2:Y:S01]  /*10c0*/  LDG.E.64 R6, desc[UR36][R6.64] ;  /* 0x0000002406067981 */ /* 0x000ea2000c1e1b00 */
[----:B------:R-:W-:Y:S01]  /*10d0*/  IMAD.MOV.U32 R5, RZ, RZ, RZ ;  /* 0x000000ffff057224 */ /* 0x000fe200078e00ff */
[----:B--2---:R4:W0:Y:S02]  /*10e0*/  I2F.U64 R4, R6 ;  /* 0x0000000600047312 */ /* 0x0048240000301000 */
[----:B0---4-:R-:W-:Y:S05]  /*10f0*/  BRA `(.L_x_18293) ;  /* 0x00000000000c7947 */ /* 0x011fea0003800000 */
.L_x_18312:
[----:B------:R-:W2:Y:S01]  /*1100*/  LDG.E R4, desc[UR36][R6.64] ;  /* 0x0000002406047981 */ /* 0x000ea2000c1e1900 */
[----:B------:R-:W-:Y:S01]  /*1110*/  IMAD.MOV.U32 R5, RZ, RZ, RZ ;  /* 0x000000ffff057224 */ /* 0x000fe200078e00ff */
[----:B--2---:R-:W-:-:S07]  /*1120*/  I2FP.F32.U32 R4, R4 ;  /* 0x0000000400047245 */ /* 0x004fce0000201000 */
.L_x_18293:
[----:B------:R-:W-:Y:S05]  /*1130*/  BSYNC.RECONVERGENT B6 ;  /* 0x0000000000067941 */ /* 0x000fea0003800200 */
.L_x_18287:
[----:B01---5:R-:W-:Y:S01]  /*1140*/  FSETP.NEU.FTZ.AND P0, PT, R4, RZ, PT ;  /* 0x000000ff0400720b */ /* 0x023fe20003f1d000 */
[----:B------:R-:W-:Y:S01]  /*1150*/  VIADD R23, R17, 0x80 ;  /* 0x0000008011177836 */ /* 0x000fe20000000000 */
[----:B------:R-:W-:-:S04]  /*1160*/  FSETP.NEU.FTZ.AND P1, PT, R5, RZ, PT ;  /* 0x000000ff0500720b */ /* 0x000fc80003f3d000 */
[----:B------:R-:W-:-:S04]  /*1170*/  PLOP3.LUT P0, PT, P0, P1, PT, 0x2, 0x20 ;  /* 0x000000000020781c */ /* 0x000fc80000702072 */
[----:B------:R-:W-:-:S09]  /*1180*/  P2R R18, PR, RZ, 0x1 ;  /* 0x00000001ff127803 */ /* 0x000fd20000000000 */
.L_x_18286:
[----:B------:R-:W-:Y:S05]  /*1190*/  BSYNC.RECONVERGENT B7 ;  /* 0x0000000000077941 */ /* 0x000fea0003800200 */
.L_x_18285:
[----:B------:R-:W-:Y:S01]  /*11a0*/  ISETP.GE.AND P0, PT, R23, R16, PT ;  /* 0x000000101700720c */ /* 0x000fe20003f06270 */
[----:B------:R-:W-:Y:S01]  /*11b0*/  BSSY.RECONVERGENT B7, `(.L_x_18316) ;  /* 0x0000110000077945 */ /* 0x000fe20003800200 */
[----:B------:R-:W-:-:S04]  /*11c0*/  PLOP3.LUT P1, PT, PT, PT, PT, 0x80, 0x8 ;  /* 0x000000000008781c */ /* 0x000fc80003f2f070 */
[----:B------:R-:W-:-:S07]  /*11d0*/  P2R R19, PR, RZ, 0x2 ;  /* 0x00000002ff137803 */ /* 0x000fce0000000000 */
        /* <DEDUP_REMOVED lines=19> */
[----:B------:R-:W4:Y:S01]  /*1310*/  LDG.E.S8 R4, desc[UR36][R4.64] ;  /* 0x0000002404047981 */ /* 0x000f22000c1e1300 */
[----:B------:R-:W-:Y:S01]  /*1320*/  IMAD.MOV.U32 R9, RZ, RZ, RZ ;  /* 0x000000ffff097224 */ /* 0x000fe200078e00ff */
[----:B----4-:R4:W0:Y:S01]  /*1330*/  I2F.S16 R8, R4 ;  /* 0x0000000400087306 */ /* 0x0108220000101400 */
[----:B------:R-:W-:Y:S05]  /*1340*/  BRA `(.L_x_18324) ;  /* 0x0000000c00c07947 */ /* 0x000fea0003800000 */
.L_x_18322:
[----:B------:R-:W4:Y:S01]  /*1350*/  LDG.E.U8 R4, desc[UR36][R4.64] ;  /* 0x0000002404047981 */ /* 0x000f22000c1e1100 */
[----:B------:R-:W-:Y:S01]  /*1360*/  IMAD.MOV.U32 R9, RZ, RZ, RZ ;  /* 0x000000ffff097224 */ /* 0x000fe200078e00ff */
[----:B----4-:R-:W-:Y:S01]  /*1370*/  I2FP.F32.U32 R8, R4 ;  /* 0x0000000400087245 */ /* 0x010fe20000201000 */
[----:B------:R-:W-:Y:S06]  /*1380*/  BRA `(.L_x_18324) ;  /* 0x0000000c00b07947 */ /* 0x000fec0003800000 */
.L_x_18321:
[----:B------:R-:W-:-:S09]  /*1390*/  UISETP.NE.AND UP0, UPT, UR4, 0x2, UPT ;  /* 0x000000020400788c */ /* 0x000fd2000bf05270 */
[----:B------:R-:W-:Y:S05]  /*13a0*/  BRA.U !UP0, `(.L_x_18325) ;  /* 0x0000000108307547 */ /* 0x000fea000b800000 */
[----:B------:R-:W-:-:S09]  /*13b0*/  UISETP.NE.AND UP0, UPT, UR4, 0x3, UPT ;  /* 0x000000030400788c */ /* 0x000fd2000bf05270 */
[----:B------:R-:W-:Y:S05]  /*13c0*/  BRA.U !UP0, `(.L_x_18326) ;  /* 0x0000000108187547 */ /* 0x000fea000b800000 */
[----:B------:R-:W-:-:S09]  /*13d0*/  UISETP.NE.AND UP0, UPT, UR4, 0x4, UPT ;  /* 0x000000040400788c */ /* 0x000fd2000bf05270 */
[----:B------:R-:W-:Y:S05]  /*13e0*/  BRA.U UP0, `(.L_x_18323) ;  /* 0x0000000d00347547 */ /* 0x000fea000b800000 */
[----:B------:R-:W4:Y:S01]  /*13f0*/  LDG.E.64 R4, desc[UR36][R4.64] ;  /* 0x0000002404047981 */ /* 0x000f22000c1e1b00 */
[----:B------:R-:W-:Y:S01]  /*1400*/  IMAD.MOV.U32 R9, RZ, RZ, RZ ;  /* 0x000000ffff097224 */ /* 0x000fe200078e00ff */
[----:B----4-:R0:W1:Y:S02]  /*1410*/  I2F.S64 R8, R4 ;  /* 0x0000000400087312 */ /* 0x0100640000301400 */
[----:B01----:R-:W-:Y:S05]  /*1420*/  BRA `(.L_x_18324) ;  /* 0x0000000c00887947 */ /* 0x003fea0003800000 */
.L_x_18326:
[----:B------:R-:W4:Y:S01]  /*1430*/  LDG.E R4, desc[UR36][R4.64] ;  /* 0x0000002404047981 */ /* 0x000f22000c1e1900 */
[----:B------:R-:W-:Y:S01]  /*1440*/  IMAD.MOV.U32 R9, RZ, RZ, RZ ;  /* 0x000000ffff097224 */ /* 0x000fe200078e00ff */
[----:B----4-:R-:W-:Y:S01]  /*1450*/  I2FP.F32.S32 R8, R4 ;  /* 0x0000000400087245 */ /* 0x010fe20000201400 */
[----:B------:R-:W-:Y:S06]  /*1460*/  BRA `(.L_x_18324) ;  /* 0x0000000c00787947 */ /* 0x000fec0003800000 */
.L_x_18325:
[----:B------:R-:W4:Y:S01]  /*1470*/  LDG.E.U16 R4, desc[UR36][R4.64] ;  /* 0x0000002404047981 */ /* 0x000f22000c1e1500 */
[----:B------:R-:W-:Y:S01]  /*1480*/  IMAD.MOV.U32 R9, RZ, RZ, RZ ;  /* 0x000000ffff097224 */ /* 0x000fe200078e00ff */
[----:B----4-:R0:W1:Y:S01]  /*1490*/  I2F.S16 R8, R4 ;  /* 0x0000000400087306 */ /* 0x0100620000101400 */
[----:B------:R-:W-:Y:S05]  /*14a0*/  BRA `(.L_x_18324) ;  /* 0x0000000c00687947 */ /* 0x000fea0003800000 */
.L_x_18320:
        /* <DEDUP_REMOVED lines=9> */
.L_x_18328:
[----:B------:R-:W4:Y:S01]  /*1540*/  LDG.E.U16 R4, desc[UR36][R4.64] ;  /* 0x0000002404047981 */ /* 0x000f22000c1e1500 */
[----:B------:R-:W-:Y:S02]  /*1550*/  IMAD.MOV.U32 R9, RZ, RZ, RZ ;  /* 0x000000ffff097224 */ /* 0x000fe400078e00ff */
[----:B----4-:R-:W-:Y:S01]  /*1560*/  HADD2.F32 R8, -RZ, R4.H0_H0 ;  /* 0x20000004ff087230 */ /* 0x010fe20000004100 */
[----:B------:R-:W-:Y:S06]  /*1570*/  BRA `(.L_x_18324) ;  /* 0x0000000c00347947 */ /* 0x000fec0003800000 */
.L_x_18327:
        /* <DEDUP_REMOVED lines=8> */
.L_x_18330:
[----:B------:R-:W4:Y:S02]  /*1600*/  LDG.E R4, desc[UR36][R4.64] ;  /* 0x0000002404047981 */ /* 0x000f24000c1e1900 */
[--C-:B----4-:R-:W-:Y:S02]  /*1610*/  HADD2.F32 R8, -RZ, R4.reuse.H0_H0 ;  /* 0x20000004ff087230 */ /* 0x110fe40000004100 */
[----:B------:R-:W-:Y:S01]  /*1620*/  HADD2.F32 R9, -RZ, R4.H1_H1 ;  /* 0x30000004ff097230 */ /* 0x000fe20000004100 */
[----:B------:R-:W-:Y:S06]  /*1630*/  BRA `(.L_x_18324) ;  /* 0x0000000c00047947 */ /* 0x000fec0003800000 */
.L_x_18329:
[----:B------:R-:W4:Y:S01]  /*1640*/  LDG.E.64 R4, desc[UR36][R4.64] ;  /* 0x0000002404047981 */ /* 0x000f22000c1e1b00 */
[----:B------:R-:W-:Y:S01]  /*1650*/  UMOV UR4, 0xf0000000 ;  /* 0xf000000000047882 */ /* 0x000fe20000000000 */
[----:B------:R-:W-:Y:S01]  /*1660*/  UMOV UR5, 0x380fffff ;  /* 0x380fffff00057882 */ /* 0x000fe20000000000 */
[----:B------:R-:W-:Y:S01]  /*1670*/  IMAD.MOV.U32 R9, RZ, RZ, RZ ;  /* 0x000000ffff097224 */ /* 0x000fe200078e00ff */
[----:B----4-:R-:W0:-:S15]  /*1680*/  DSETP.GEU.AND P0, PT, |R4|, UR4, PT ;  /* 0x0000000404007e2a */ /* 0x010e1e000bf0e200 */
[----:B------:R-:W-:-:S15]  /*1690*/  NOP ;  /* 0x0000000000007918 */ /* 0x000fde0000000000 */
[----:B------:R-:W-:-:S15]  /*16a0*/  NOP ;  /* 0x0000000000007918 */ /* 0x000fde0000000000 */
[----:B------:R-:W-:-:S15]  /*16b0*/  NOP ;  /* 0x0000000000007918 */ /* 0x000fde0000000000 */
[----:B------:R-:W-:-:S04]  /*16c0*/  NOP ;  /* 0x0000000000007918 */ /* 0x000fc80000000000 */
[----:B------:R-:W0:Y:S02]  /*16d0*/  F2F.F32.F64 R8, R4 ;  /* 0x0000000400087310 */ /* 0x000e240000301000 */
[----:B0-----:R-:W-:Y:S01]  /*16e0*/  @!P0 FMUL R8, R8, 1.175494350822287508e-38 ;  /* 0x0080000008088820 */ /* 0x001fe20000400000 */
[----:B------:R-:W-:Y:S06]  /*16f0*/  BRA `(.L_x_18324) ;  /* 0x0000000800d47947 */ /* 0x000fec0003800000 */
.L_x_18319:
        /* <DEDUP_REMOVED lines=11> */
[----:B------:R-:W-:Y:S01]  /*17b0*/  FSEL R8, RZ, 1, !P0 ;  /* 0x3f800000ff087808 */ /* 0x000fe20004000000 */
[----:B------:R-:W-:Y:S08]  /*17c0*/  BRA `(.L_x_18324) ;  /* 0x0000000800a07947 */ /* 0x000ff00003800000 */
.L_x_18333:
[----:B--23--:R-:W2:Y:S01]  /*17d0*/  LDG.E.128 R4, desc[UR36][R4.64] ;  /* 0x0000002404047981 */ /* 0x00cea2000c1e1d00 */
        /* <DEDUP_REMOVED lines=21> */
.L_x_18332:
[----:B------:R-:W-:-:S09]  /*1930*/  UISETP.NE.AND UP0, UPT, UR4, 0xf, UPT ;  /* 0x0000000f0400788c */ /* 0x000fd2000bf05270 */
[----:B------:R-:W-:Y:S05]  /*1940*/  BRA.U !UP0, `(.L_x_18334) ;  /* 0x0000000108987547 */ /* 0x000fea000b800000 */
[----:B------:R-:W-:-:S09]  /*1950*/  UISETP.NE.AND UP0, UPT, UR4, 0x17, UPT ;  /* 0x000000170400788c */ /* 0x000fd2000bf05270 */
[----:B------:R-:W-:Y:S05]  /*1960*/  BRA.U !UP0, `(.L_x_18335) ;  /* 0x0000000108587547 */ /* 0x000fea000b800000 */
[----:B------:R-:W-:-:S09]  /*1970*/  UISETP.NE.AND UP0, UPT, UR4, 0x18, UPT ;  /* 0x000000180400788c */ /* 0x000fd2000bf05270 */
[----:B------:R-:W-:Y:S05]  /*1980*/  BRA.U UP0, `(.L_x_18323) ;  /* 0x0000000500cc7547 */ /* 0x000fea000b800000 */
[----:B------:R-:W4:Y:S01]  /*1990*/  LDG.E.U8 R8, desc[UR36][R4.64] ;  /* 0x0000002404087981 */ /* 0x000f22000c1e1100 */
[----:B--23--:R-:W-:Y:S02]  /*19a0*/  IMAD.MOV.U32 R6, RZ, RZ, 0x1f ;  /* 0x0000001fff067424 */ /* 0x00cfe400078e00ff */
[----:B------:R-:W-:Y:S02]  /*19b0*/  IMAD.MOV.U32 R9, RZ, RZ, RZ ;  /* 0x000000ffff097224 */ /* 0x000fe400078e00ff */
        /* <DEDUP_REMOVED lines=17> */
.L_x_18335:
[----:B------:R-:W4:Y:S01]  /*1ad0*/  LDG.E.U8 R4, desc[UR36][R4.64] ;  /* 0x0000002404047981 */ /* 0x000f22000c1e1100 */
[----:B------:R-:W-:Y:S02]  /*1ae0*/  IMAD.MOV.U32 R9, RZ, RZ, RZ ;  /* 0x000000ffff097224 */ /* 0x000fe400078e00ff */
[C---:B----4-:R-:W-:Y:S02]  /*1af0*/  IMAD.SHL.U32 R0, R4.reuse, 0x2000000, RZ ;  /* 0x0200000004007824 */ /* 0x050fe400078e00ff */
[----:B--23--:R-:W-:-:S03]  /*1b00*/  IMAD.SHL.U32 R6, R4, 0x100, RZ ;  /* 0x0000010004067824 */ /* 0x00cfc600078e00ff */
        /* <DEDUP_REMOVED lines=10> */
.L_x_18334:
[----:B------:R-:W4:Y:S01]  /*1bb0*/  LDG.E.U16 R4, desc[UR36][R4.64] ;  /* 0x0000002404047981 */ /* 0x000f22000c1e1500 */
[----:B------:R-:W-:Y:S02]  /*1bc0*/  IMAD.MOV.U32 R9, RZ, RZ, RZ ;  /* 0x000000ffff097224 */ /* 0x000fe400078e00ff */
[----:B----4-:R-:W-:Y:S01]  /*1bd0*/  IMAD.U32 R8, R4, 0x10000, RZ ;  /* 0x0001000004087824 */ /* 0x010fe200078e00ff */
[----:B------:R-:W-:Y:S06]  /*1be0*/  BRA `(.L_x_18324) ;  /* 0x0000000400987947 */ /* 0x000fec0003800000 */
.L_x_18331:
        /* <DEDUP_REMOVED lines=8> */
[----:B------:R-:W4:Y:S01]  /*1c70*/  LDG.E.U16 R4, desc[UR36][R4.64] ;  /* 0x0000002404047981 */ /* 0x000f22000c1e1500 */
[----:B------:R-:W-:Y:S01]  /*1c80*/  IMAD.MOV.U32 R9, RZ, RZ, RZ ;  /* 0x000000ffff097224 */ /* 0x000fe200078e00ff */
[----:B----4-:R-:W-:Y:S01]  /*1c90*/  I2FP.F32.U32 R8, R4 ;  /* 0x0000000400087245 */ /* 0x010fe20000201000 */
[----:B------:R-:W-:Y:S06]  /*1ca0*/  BRA `(.L_x_18324) ;  /* 0x0000000400687947 */ /* 0x000fec0003800000 */
.L_x_18338:
[----:B------:R-:W4:Y:S01]  /*1cb0*/  LDG.E.U8 R4, desc[UR36][R4.64] ;  /* 0x0000002404047981 */ /* 0x000f22000c1e1100 */
[----:B------:R-:W-:Y:S02]  /*1cc0*/  CS2R R8, SRZ ;  /* 0x0000000000087805 */ /* 0x000fe4000001ff00 */
[----:B----4-:R-:W-:-:S13]  /*1cd0*/  ISETP.NE.AND P0, PT, R4, RZ, PT ;  /* 0x000000ff0400720c */ /* 0x010fda0003f05270 */
        /* <DEDUP_REMOVED lines=8> */
[----:B--23--:R-:W-:Y:S01]  /*1d60*/  IMAD.U32 R7, R0, -0x80000000, RZ ;  /* 0x8000000000077824 */ /* 0x00cfe200078e00ff */
        /* <DEDUP_REMOVED lines=8> */
.L_x_18340:
[----:B------:R-:W-:Y:S05]  /*1df0*/  BSYNC.RECONVERGENT B0 ;  /* 0x0000000000007941 */ /* 0x000fea0003800200 */
.L_x_18339:
[----:B------:R-:W-:Y:S01]  /*1e00*/  IMAD.SHL.U32 R0, R0, 0x100000, RZ ;  /* 0x0010000000007824 */ /* 0x000fe200078e00ff */
[----:B------:R-:W-:-:S04]  /*1e10*/  LEA R3, R3, 0x3b800000, 0x17 ;  /* 0x3b80000003037811 */ /* 0x000fc800078eb8ff */
[----:B------:R-:W-:Y:S01]  /*1e20*/  LOP3.LUT R8, R3, R0, R7, 0xfe, !PT ;  /* 0x0000000003087212 */ /* 0x000fe200078efe07 */
[----:B------:R-:W-:Y:S06]  /*1e30*/  BRA `(.L_x_18324) ;  /* 0x0000000400047947 */ /* 0x000fec0003800000 */
.L_x_18337:
        /* <DEDUP_REMOVED lines=20> */
.L_x_18342:
[----:B------:R-:W-:Y:S05]  /*1f80*/  BSYNC.RECONVERGENT B0 ;  /* 0x0000000000007941 */ /* 0x000fea0003800200 */
.L_x_18341:
[----:B------:R-:W-:Y:S01]  /*1f90*/  IMAD.SHL.U32 R0, R0, 0x200000, RZ ;  /* 0x0020000000007824 */ /* 0x000fe200078e00ff */
[----:B------:R-:W-:-:S04]  /*1fa0*/  LEA R3, R3, 0x37800000, 0x17 ;  /* 0x3780000003037811 */ /* 0x000fc800078eb8ff */
[----:B------:R-:W-:Y:S01]  /*1fb0*/  LOP3.LUT R8, R3, R0, R7, 0xfe, !PT ;  /* 0x0000000003087212 */ /* 0x000fe200078efe07 */
[----:B------:R-:W-:Y:S06]  /*1fc0*/  BRA `(.L_x_18324) ;  /* 0x0000000000a07947 */ /* 0x000fec0003800000 */
.L_x_18336:
[----:B------:R-:W-:-:S09]  /*1fd0*/  UISETP.NE.AND UP0, UPT, UR4, 0x1c, UPT ;  /* 0x0000001c0400788c */ /* 0x000fd2000bf05270 */
[----:B------:R-:W-:Y:S05]  /*1fe0*/  BRA.U !UP0, `(.L_x_18343) ;  /* 0x00000001088c7547 */ /* 0x000fea000b800000 */
[----:B------:R-:W-:-:S09]  /*1ff0*/  UISETP.NE.AND UP0, UPT, UR4, 0x1d, UPT ;  /* 0x0000001d0400788c */ /* 0x000fd2000bf05270 */
[----:B------:R-:W-:Y:S05]  /*2000*/  BRA.U !UP0, `(.L_x_18344) ;  /* 0x0000000108747547 */ /* 0x000fea000b800000 */
[----:B------:R-:W-:-:S09]  /*2010*/  UISETP.NE.AND UP0, UPT, UR4, 0x2c, UPT ;  /* 0x0000002c0400788c */ /* 0x000fd2000bf05270 */
[----:B------:R-:W-:Y:S05]  /*2020*/  BRA.U UP0, `(.L_x_18323) ;  /* 0x0000000100247547 */ /* 0x000fea000b800000 */
[----:B------:R-:W4:Y:S01]  /*2030*/  LDG.E.U8 R4, desc[UR36][R4.64] ;  /* 0x0000002404047981 */ /* 0x000f22000c1e1100 */
[----:B------:R-:W-:Y:S02]  /*2040*/  IMAD.MOV.U32 R9, RZ, RZ, RZ ;  /* 0x000000ffff097224 */ /* 0x000fe400078e00ff */
[----:B------:R-:W-:Y:S01]  /*2050*/  IMAD.MOV.U32 R8, RZ, RZ, 0x400000 ;  /* 0x00400000ff087424 */ /* 0x000fe200078e00ff */
[----:B----4-:R-:W-:-:S13]  /*2060*/  ISETP.NE.AND P0, PT, R4, RZ, PT ;  /* 0x000000ff0400720c */ /* 0x010fda0003f05270 */
[----:B------:R-:W-:Y:S05]  /*2070*/  @!P0 BRA `(.L_x_18324) ;  /* 0x0000000000748947 */ /* 0x000fea0003800000 */
[----:B------:R-:W-:-:S13]  /*2080*/  ISETP.NE.AND P0, PT, R4, 0xff, PT ;  /* 0x000000ff0400780c */ /* 0x000fda0003f05270 */
[----:B------:R-:W-:Y:S02]  /*2090*/  @!P0 IMAD.MOV.U32 R8, RZ, RZ, 0x7f800001 ;  /* 0x7f800001ff088424 */ /* 0x000fe400078e00ff */
[----:B------:R-:W-:Y:S01]  /*20a0*/  @P0 IMAD.SHL.U32 R8, R4, 0x800000, RZ ;  /* 0x0080000004080824 */ /* 0x000fe200078e00ff */
[----:B------:R-:W-:Y:S06]  /*20b0*/  BRA `(.L_x_18324) ;  /* 0x0000000000647947 */ /* 0x000fec0003800000 */
.L_x_18323:
[----:B------:R-:W-:Y:S01]  /*20c0*/  MOV R14, 0x0 ;  /* 0x00000000000e7802 */ /* 0x000fe20000000f00 */
[----:B------:R-:W0:Y:S01]  /*20d0*/  LDCU.64 UR4, c[0x4][0x198] ;  /* 0x01003300ff0477ac */ /* 0x000e220008000a00 */
[----:B------:R-:W-:Y:S02]  /*20e0*/  IMAD.MOV.U32 R8, RZ, RZ, 0x4e ;  /* 0x0000004eff087424 */ /* 0x000fe400078e00ff */
[----:B------:R-:W-:Y:S01]  /*20f0*/  IMAD.MOV.U32 R12, RZ, RZ, 0x1 ;  /* 0x00000001ff0c7424 */ /* 0x000fe200078e00ff */
[----:B------:R-:W2:Y:S01]  /*2100*/  LDCU.64 UR6, c[0x4][0x1a0] ;  /* 0x01003400ff0677ac */ /* 0x000ea20008000a00 */
[----:B------:R-:W1:Y:S01]  /*2110*/  LDC.64 R14, c[0x4][R14] ;  /* 0x010000000e0e7b82 */ /* 0x000e620000000a00 */
[----:B------:R-:W-:Y:S01]  /*2120*/  IMAD.MOV.U32 R13, RZ, RZ, RZ ;  /* 0x000000ffff0d7224 */ /* 0x000fe200078e00ff */
[----:B------:R-:W4:Y:S01]  /*2130*/  LDCU.64 UR8, c[0x4][0x50] ;  /* 0x01000a00ff0877ac */ /* 0x000f220008000a00 */
[----:B0-----:R-:W-:Y:S02]  /*2140*/  IMAD.U32 R4, RZ, RZ, UR4 ;  /* 0x00000004ff047e24 */ /* 0x001fe4000f8e00ff */
[----:B------:R-:W-:-:S02]  /*2150*/  IMAD.U32 R5, RZ, RZ, UR5 ;  /* 0x00000005ff057e24 */ /* 0x000fc4000f8e00ff */
[----:B--23--:R-:W-:Y:S02]  /*2160*/  IMAD.U32 R6, RZ, RZ, UR6 ;  /* 0x00000006ff067e24 */ /* 0x00cfe4000f8e00ff */
[----:B------:R-:W-:Y:S02]  /*2170*/  IMAD.U32 R7, RZ, RZ, UR7 ;  /* 0x00000007ff077e24 */ /* 0x000fe4000f8e00ff */
[----:B----4-:R-:W-:Y:S02]  /*2180*/  IMAD.U32 R10, RZ, RZ, UR8 ;  /* 0x00000008ff0a7e24 */ /* 0x010fe4000f8e00ff */
[----:B------:R-:W-:-:S07]  /*2190*/  IMAD.U32 R11, RZ, RZ, UR9 ;  /* 0x00000009ff0b7e24 */ /* 0x000fce000f8e00ff */
[----:B------:R-:W-:-:S07]  /*21a0*/  LEPC R20, `(.L_x_18345) ;  /* 0x000000001014794e */ /* 0x000fce0000000000 */
[----:B-1----:R-:W-:Y:S05]  /*21b0*/  CALL.ABS.NOINC R14 ;  /* 0x000000000e007343 */ /* 0x002fea0003c00000 */
.L_x_18345:
[----:B------:R-:W-:Y:S01]  /*21c0*/  CS2R R8, SRZ ;  /* 0x0000000000087805 */ /* 0x000fe2000001ff00 */
[----:B------:R-:W-:Y:S06]  /*21d0*/  BRA `(.L_x_18324) ;  /* 0x00000000001c7947 */ /* 0x000fec0003800000 */
.L_x_18344:
[----:B------:R-:W4:Y:S01]  /*21e0*/  LDG.E.64 R4, desc[UR36][R4.64] ;  /* 0x0000002404047981 */ /* 0x000f22000c1e1b00 */
[----:B------:R-:W-:Y:S01]  /*21f0*/  IMAD.MOV.U32 R9, RZ, RZ, RZ ;  /* 0x000000ffff097224 */ /* 0x000fe200078e00ff */
[----:B----4-:R0:W1:Y:S02]  /*2200*/  I2F.U64 R8, R4 ;  /* 0x0000000400087312 */ /* 0x0100640000301000 */
[----:B01----:R-:W-:Y:S05]  /*2210*/  BRA `(.L_x_18324) ;  /* 0x00000000000c7947 */ /* 0x003fea0003800000 */
.L_x_18343:
[----:B------:R-:W4:Y:S01]  /*2220*/  LDG.E R4, desc[UR36][R4.64] ;  /* 0x0000002404047981 */ /* 0x000f22000c1e1900 */
[----:B------:R-:W-:Y:S01]  /*2230*/  IMAD.MOV.U32 R9, RZ, RZ, RZ ;  /* 0x000000ffff097224 */ /* 0x000fe200078e00ff */
[----:B----4-:R-:W-:-:S07]  /*2240*/  I2FP.F32.U32 R8, R4 ;  /* 0x0000000400087245 */ /* 0x010fce0000201000 */
.L_x_18324:
[----:B------:R-:W-:Y:S05]  /*2250*/  BSYNC.RECONVERGENT B6 ;  /* 0x0000000000067941 */ /* 0x000fea0003800200 */
.L_x_18318:
[----:B01---5:R-:W-:Y:S01]  /*2260*/  FSETP.NEU.FTZ.AND P0, PT, R8, RZ, PT ;  /* 0x000000ff0800720b */ /* 0x023fe20003f1d000 */
[----:B------:R-:W-:Y:S01]  /*2270*/  VIADD R23, R23, 0x80 ;  /* 0x0000008017177836 */ /* 0x000fe20000000000 */
[----:B------:R-:W-:-:S04]  /*2280*/  FSETP.NEU.FTZ.AND P1, PT, R9, RZ, PT ;  /* 0x000000ff0900720b */ /* 0x000fc80003f3d000 */
[----:B------:R-:W-:-:S04]  /*2290*/  PLOP3.LUT P0, PT, P0, P1, PT, 0x2, 0x20 ;  /* 0x000000000020781c */ /* 0x000fc80000702072 */
[----:B------:R-:W-:-:S09]  /*22a0*/  P2R R19, PR, RZ, 0x1 ;  /* 0x00000001ff137803 */ /* 0x000fd20000000000 */
.L_x_18317:
[----:B------:R-:W-:Y:S05]  /*22b0*/  BSYNC.RECONVERGENT B7 ;  /* 0x0000000000077941 */ /* 0x000fea0003800200 */
.L_x_18316:
[----:B------:R-:W-:Y:S01]  /*22c0*/  ISETP.GE.AND P0, PT, R23, R16, PT ;  /* 0x000000101700720c */ /* 0x000fe20003f06270 */
[----:B------:R-:W-:Y:S01]  /*22d0*/  BSSY.RECONVERGENT B7, `(.L_x_18346) ;  /* 0x0000110000077945 */ /* 0x000fe20003800200 */
[----:B------:R-:W-:-:S04]  /*22e0*/  PLOP3.LUT P1, PT, PT, PT, PT, 0x80, 0x8 ;  /* 0x000000000008781c */ /* 0x000fc80003f2f070 */
[----:B------:R-:W-:-:S07]  /*22f0*/  P2R R22, PR, RZ, 0x2 ;  /* 0x00000002ff167803 */ /* 0x000fce0000000000 */
[----:B------:R-:W-:Y:S05]  /*2300*/  @P0 BRA `(.L_x_18347) ;  /* 0x0000001000300947 */ /* 0x000fea0003800000 */
[----:B----4-:R-:W0:Y:S01]  /*2310*/  LDC.64 R4, c[0x0][0x390] ;  /* 0x0000e400ff047b82 */ /* 0x010e220000000a00 */
        /* <DEDUP_REMOVED lines=21> */
.L_x_18352:
[----:B------:R-:W4:Y:S01]  /*2470*/  LDG.E.U8 R4, desc[UR36][R4.64] ;  /* 0x0000002404047981 */ /* 0x000f22000c1e1100 */
[----:B------:R-:W-:Y:S01]  /*2480*/  IMAD.MOV.U32 R9, RZ, RZ, RZ ;  /* 0x000000ffff097224 */ /* 0x000fe200078e00ff */
[----:B----4-:R-:W-:Y:S01]  /*2490*/  I2FP.F32.U32 R8, R4 ;  /* 0x0000000400087245 */ /* 0x010fe20000201000 */
[----:B------:R-:W-:Y:S06]  /*24a0*/  BRA `(.L_x_18354) ;  /* 0x0000000c00b07947 */ /* 0x000fec0003800000 */
.L_x_18351:
        /* <DEDUP_REMOVED lines=10> */
.L_x_18356:
[----:B------:R-:W4:Y:S01]  /*2550*/  LDG.E R4, desc[UR36][R4.64] ;  /* 0x0000002404047981 */ /* 0x000f22000c1e1900 */
[----:B------:R-:W-:Y:S01]  /*2560*/  IMAD.MOV.U32 R9, RZ, RZ, RZ ;  /* 0x000000ffff097224 */ /* 0x000fe200078e00ff */
[----:B----4-:R-:W-:Y:S01]  /*2570*/  I2FP.F32.S32 R8, R4 ;  /* 0x0000000400087245 */ /* 0x010fe20000201400 */
[----:B------:R-:W-:Y:S06]  /*2580*/  BRA `(.L_x_18354) ;  /* 0x0000000c00787947 */ /* 0x000fec0003800000 */
.L_x_18355:
[----:B------:R-:W4:Y:S01]  /*2590*/  LDG.E.U16 R4, desc[UR36][R4.64] ;  /* 0x0000002404047981 */ /* 0x000f22000c1e1500 */
[----:B------:R-:W-:Y:S01]  /*25a0*/  IMAD.MOV.U32 R9, RZ, RZ, RZ ;  /* 0x000000ffff097224 */ /* 0x000fe200078e00ff */
[----:B----4-:R0:W1:Y:S01]  /*25b0*/  I2F.S16 R8, R4 ;  /* 0x0000000400087306 */ /* 0x0100620000101400 */
[----:B------:R-:W-:Y:S05]  /*25c0*/  BRA `(.L_x_18354) ;  /* 0x0000000c00687947 */ /* 0x000fea0003800000 */
.L_x_18350:
        /* <DEDUP_REMOVED lines=9> */
.L_x_18358:
[----:B------:R-:W4:Y:S01]  /*2660*/  LDG.E.U16 R4, desc[UR36][R4.64] ;  /* 0x0000002404047981 */ /* 0x000f22000c1e1500 */
[----:B------:R-:W-:Y:S02]  /*2670*/  IMAD.MOV.U32 R9, RZ, RZ, RZ ;  /* 0x000000ffff097224 */ /* 0x000fe400078e00ff */
[----:B----4-:R-:W-:Y:S01]  /*2680*/  HADD2.F32 R8, -RZ, R4.H0_H0 ;  /* 0x20000004ff087230 */ /* 0x010fe20000004100 */
[----:B------:R-:W-:Y:S06]  /*2690*/  BRA `(.L_x_18354) ;  /* 0x0000000c00347947 */ /* 0x000fec0003800000 */
.L_x_18357:
        /* <DEDUP_REMOVED lines=8> */
.L_x_18360:
[----:B------:R-:W4:Y:S02]  /*2720*/  LDG.E R4, desc[UR36][R4.64] ;  /* 0x0000002404047981 */ /* 0x000f24000c1e1900 */
[--C-:B----4-:R-:W-:Y:S02]  /*2730*/  HADD2.F32 R8, -RZ, R4.reuse.H0_H0 ;  /* 0x20000004ff087230 */ /* 0x110fe40000004100 */
[----:B------:R-:W-:Y:S01]  /*2740*/  HADD2.F32 R9, -RZ, R4.H1_H1 ;  /* 0x30000004ff097230 */ /* 0x000fe20000004100 */
[----:B------:R-:W-:Y:S06]  /*2750*/  BRA `(.L_x_18354) ;  /* 0x0000000c00047947 */ /* 0x000fec0003800000 */
.L_x_18359:
        /* <DEDUP_REMOVED lines=12> */
.L_x_18349:
        /* <DEDUP_REMOVED lines=13> */
.L_x_18363:
        /* <DEDUP_REMOVED lines=22> */
.L_x_18362:
        /* <DEDUP_REMOVED lines=26> */
.L_x_18365:
        /* <DEDUP_REMOVED lines=14> */
.L_x_18364:
[----:B------:R-:W4:Y:S01]  /*2cd0*/  LDG.E.U16 R4, desc[UR36][R4.64] ;  /* 0x0000002404047981 */ /* 0x000f22000c1e1500 */
[----:B------:R-:W-:Y:S02]  /*2ce0*/  IMAD.MOV.U32 R9, RZ, RZ, RZ ;  /* 0x000000ffff097224 */ /* 0x000fe400078e00ff */
[----:B----4-:R-:W-:Y:S01]  /*2cf0*/  IMAD.U32 R8, R4, 0x10000, RZ ;  /* 0x0001000004087824 */ /* 0x010fe200078e00ff */
[----:B------:R-:W-:Y:S06]  /*2d00*/  BRA `(.L_x_18354) ;  /* 0x0000000400987947 */ /* 0x000fec0003800000 */
.L_x_18361:
        /* <DEDUP_REMOVED lines=12> */
.L_x_18368:
        /* <DEDUP_REMOVED lines=20> */
.L_x_18370:
[----:B------:R-:W-:Y:S05]  /*2f10*/  BSYNC.RECONVERGENT B0 ;  /* 0x0000000000007941 */ /* 0x000fea0003800200 */
.L_x_18369:
[----:B------:R-:W-:Y:S01]  /*2f20*/  IMAD.SHL.U32 R0, R0, 0x100000, RZ ;  /* 0x0010000000007824 */ /* 0x000fe200078e00ff */
[----:B------:R-:W-:-:S04]  /*2f30*/  LEA R3, R3, 0x3b800000, 0x17 ;  /* 0x3b80000003037811 */ /* 0x000fc800078eb8ff */
[----:B------:R-:W-:Y:S01]  /*2f40*/  LOP3.LUT R8, R3, R0, R7, 0xfe, !PT ;  /* 0x0000000003087212 */ /* 0x000fe200078efe07 */
[----:B------:R-:W-:Y:S06]  /*2f50*/  BRA `(.L_x_18354) ;  /* 0x0000000400047947 */ /* 0x000fec0003800000 */
.L_x_18367:
        /* <DEDUP_REMOVED lines=20> */
.L_x_18372:
[----:B------:R-:W-:Y:S05]  /*30a0*/  BSYNC.RECONVERGENT B0 ;  /* 0x0000000000007941 */ /* 0x000fea0003800200 */
.L_x_18371:
[----:B------:R-:W-:Y:S01]  /*30b0*/  IMAD.SHL.U32 R0, R0, 0x200000, RZ ;  /* 0x0020000000007824 */ /* 0x000fe200078e00ff */
[----:B------:R-:W-:-:S04]  /*30c0*/  LEA R3, R3, 0x37800000, 0x17 ;  /* 0x3780000003037811 */ /* 0x000fc800078eb8ff */
[----:B------:R-:W-:Y:S01]  /*30d0*/  LOP3.LUT R8, R3, R0, R7, 0xfe, !PT ;  /* 0x0000000003087212 */ /* 0x000fe200078efe07 */
[----:B------:R-:W-:Y:S06]  /*30e0*/  BRA `(.L_x_18354) ;  /* 0x0000000000a07947 */ /* 0x000fec0003800000 */
.L_x_18366:
        /* <DEDUP_REMOVED lines=15> */
.L_x_18353:
        /* <DEDUP_REMOVED lines=16> */
.L_x_18375:
[----:B------:R-:W-:Y:S01]  /*32e0*/  CS2R R8, SRZ ;  /* 0x0000000000087805 */ /* 0x000fe2000001ff00 */
[----:B------:R-:W-:Y:S06]  /*32f0*/  BRA `(.L_x_18354) ;  /* 0x00000000001c7947 */ /* 0x000fec0003800000 */
.L_x_18374:
[----:B------:R-:W4:Y:S01]  /*3300*/  LDG.E.64 R4, desc[UR36][R4.64] ;  /* 0x0000002404047981 */ /* 0x000f22000c1e1b00 */
[----:B------:R-:W-:Y:S01]  /*3310*/  IMAD.MOV.U32 R9, RZ, RZ, RZ ;  /* 0x000000ffff097224 */ /* 0x000fe200078e00ff */
[----:B----4-:R0:W1:Y:S02]  /*3320*/  I2F.U64 R8, R4 ;  /* 0x0000000400087312 */ /* 0x0100640000301000 */
[----:B01----:R-:W-:Y:S05]  /*3330*/  BRA `(.L_x_18354) ;  /* 0x00000000000c7947 */ /* 0x003fea0003800000 */
.L_x_18373:
[----:B------:R-:W4:Y:S01]  /*3340*/  LDG.E R4, desc[UR36][R4.64] ;  /* 0x0000002404047981 */ /* 0x000f22000c1e1900 */
[----:B------:R-:W-:Y:S01]  /*3350*/  IMAD.MOV.U32 R9, RZ, RZ, RZ ;  /* 0x000000ffff097224 */ /* 0x000fe200078e00ff */
[----:B----4-:R-:W-:-:S07]  /*3360*/  I2FP.F32.U32 R8, R4 ;  /* 0x0000000400087245 */ /* 0x010fce0000201000 */
.L_x_18354:
[----:B------:R-:W-:Y:S05]  /*3370*/  BSYNC.RECONVERGENT B6 ;  /* 0x0000000000067941 */ /* 0x000fea0003800200 */
.L_x_18348:
[----:B01---5:R-:W-:Y:S01]  /*3380*/  FSETP.NEU.FTZ.AND P0, PT, R8, RZ, PT ;  /* 0x000000ff0800720b */ /* 0x023fe20003f1d000 */
[----:B------:R-:W-:Y:S01]  /*3390*/  VIADD R23, R23, 0x80 ;  /* 0x0000008017177836 */ /* 0x000fe20000000000 */
[----:B------:R-:W-:-:S04]  /*33a0*/  FSETP.NEU.FTZ.AND P1, PT, R9, RZ, PT ;  /* 0x000000ff0900720b */ /* 0x000fc80003f3d000 */
[----:B------:R-:W-:-:S04]  /*33b0*/  PLOP3.LUT P0, PT, P0, P1, PT, 0x2, 0x20 ;  /* 0x000000000020781c */ /* 0x000fc80000702072 */
[----:B------:R-:W-:-:S09]  /*33c0*/  P2R R22, PR, RZ, 0x1 ;  /* 0x00000001ff167803 */ /* 0x000fd20000000000 */
.L_x_18347:
[----:B------:R-:W-:Y:S05]  /*33d0*/  BSYNC.RECONVERGENT B7 ;  /* 0x0000000000077941 */ /* 0x000fea0003800200 */
.L_x_18346:
[----:B------:R-:W-:Y:S01]  /*33e0*/  ISETP.GE.AND P1, PT, R23, R16, PT ;  /* 0x000000101700720c */ /* 0x000fe20003f26270 */
[----:B------:R-:W-:Y:S01]  /*33f0*/  BSSY.RECONVERGENT B7, `(.L_x_18376) ;  /* 0x000010d000077945 */ /* 0x000fe20003800200 */
[----:B------:R-:W-:-:S11]  /*3400*/  PLOP3.LUT P0, PT, PT, PT, PT, 0x80, 0x8 ;  /* 0x000000000008781c */ /* 0x000fd60003f0f070 */
        /* <DEDUP_REMOVED lines=23> */
.L_x_18382:
[----:B------:R-:W4:Y:S01]  /*3580*/  LDG.E.U8 R4, desc[UR36][R4.64] ;  /* 0x0000002404047981 */ /* 0x000f22000c1e1100 */
[----:B------:R-:W-:Y:S01]  /*3590*/  IMAD.MOV.U32 R9, RZ, RZ, RZ ;  /* 0x000000ffff097224 */ /* 0x000fe200078e00ff */
[----:B----4-:R-:W-:Y:S01]  /*35a0*/  I2FP.F32.U32 R8, R4 ;  /* 0x0000000400087245 */ /* 0x010fe20000201000 */
[----:B------:R-:W-:Y:S06]  /*35b0*/  BRA `(.L_x_18384) ;  /* 0x0000000c00b07947 */ /* 0x000fec0003800000 */
.L_x_18381:
        /* <DEDUP_REMOVED lines=10> */
.L_x_18386:
[----:B------:R-:W4:Y:S01]  /*3660*/  LDG.E R4, desc[UR36][R4.64] ;  /* 0x0000002404047981 */ /* 0x000f22000c1e1900 */
[----:B------:R-:W-:Y:S01]  /*3670*/  IMAD.MOV.U32 R9, RZ, RZ, RZ ;  /* 0x000000ffff097224 */ /* 0x000fe200078e00ff */
[----:B----4-:R-:W-:Y:S01]  /*3680*/  I2FP.F32.S32 R8, R4 ;  /* 0x0000000400087245 */ /* 0x010fe20000201400 */
[----:B------:R-:W-:Y:S06]  /*3690*/  BRA `(.L_x_18384) ;  /* 0x0000000c00787947 */ /* 0x000fec0003800000 */
.L_x_18385:
[----:B------:R-:W4:Y:S01]  /*36a0*/  LDG.E.U16 R4, desc[UR36][R4.64] ;  /* 0x0000002404047981 */ /* 0x000f22000c1e1500 */
[----:B------:R-:W-:Y:S01]  /*36b0*/  IMAD.MOV.U32 R9, RZ, RZ, RZ ;  /* 0x000000ffff097224 */ /* 0x000fe200078e00ff */
[----:B----4-:R0:W1:Y:S01]  /*36c0*/  I2F.S16 R8, R4 ;  /* 0x0000000400087306 */ /* 0x0100620000101400 */
[----:B------:R-:W-:Y:S05]  /*36d0*/  BRA `(.L_x_18384) ;  /* 0x0000000c00687947 */ /* 0x000fea0003800000 */
.L_x_18380:
        /* <DEDUP_REMOVED lines=9> */
.L_x_18388:
[----:B------:R-:W4:Y:S01]  /*3770*/  LDG.E.U16 R4, desc[UR36][R4.64] ;  /* 0x0000002404047981 */ /* 0x000f22000c1e1500 */
[----:B------:R-:W-:Y:S02]  /*3780*/  IMAD.MOV.U32 R9, RZ, RZ, RZ ;  /* 0x000000ffff097224 */ /* 0x000fe400078e00ff */
[----:B----4-:R-:W-:Y:S01]  /*3790*/  HADD2.F32 R8, -RZ, R4.H0_H0 ;  /* 0x20000004ff087230 */ /* 0x010fe20000004100 */
[----:B------:R-:W-:Y:S06]  /*37a0*/  BRA `(.L_x_18384) ;  /* 0x0000000c00347947 */ /* 0x000fec0003800000 */
.L_x_18387:
        /* <DEDUP_REMOVED lines=8> */
.L_x_18390:
[----:B------:R-:W4:Y:S02]  /*3830*/  LDG.E R4, desc[UR36][R4.64] ;  /* 0x0000002404047981 */ /* 0x000f24000c1e1900 */
[--C-:B----4-:R-:W-:Y:S02]  /*3840*/  HADD2.F32 R8, -RZ, R4.reuse.H0_H0 ;  /* 0x20000004ff087230 */ /* 0x110fe40000004100 */
[----:B------:R-:W-:Y:S01]  /*3850*/  HADD2.F32 R9, -RZ, R4.H1_H1 ;  /* 0x30000004ff097230 */ /* 0x000fe20000004100 */
[----:B------:R-:W-:Y:S06]  /*3860*/  BRA `(.L_x_18384) ;  /* 0x0000000c00047947 */ /* 0x000fec0003800000 */
.L_x_18389:
        /* <DEDUP_REMOVED lines=12> */
.L_x_18379:
        /* <DEDUP_REMOVED lines=13> */
.L_x_18393:
        /* <DEDUP_REMOVED lines=22> */
.L_x_18392:
        /* <DEDUP_REMOVED lines=26> */
.L_x_18395:
        /* <DEDUP_REMOVED lines=14> */
.L_x_18394:
[----:B------:R-:W4:Y:S01]  /*3de0*/  LDG.E.U16 R4, desc[UR36][R4.64] ;  /* 0x0000002404047981 */ /* 0x000f22000c1e1500 */
[----:B------:R-:W-:Y:S02]  /*3df0*/  IMAD.MOV.U32 R9, RZ, RZ, RZ ;  /* 0x000000ffff097224 */ /* 0x000fe400078e00ff */
[----:B----4-:R-:W-:Y:S01]  /*3e00*/  IMAD.U32 R8, R4, 0x10000, RZ ;  /* 0x0001000004087824 */ /* 0x010fe200078e00ff */
[----:B------:R-:W-:Y:S06]  /*3e10*/  BRA `(.L_x_18384) ;  /* 0x0000000400987947 */ /* 0x000fec0003800000 */
.L_x_18391:
        /* <DEDUP_REMOVED lines=12> */
.L_x_18398:
        /* <DEDUP_REMOVED lines=20> */
.L_x_18400:
[----:B------:R-:W-:Y:S05]  /*4020*/  BSYNC.RECONVERGENT B0 ;  /* 0x0000000000007941 */ /* 0x000fea0003800200 */
.L_x_18399:
[----:B------:R-:W-:Y:S01]  /*4030*/  IMAD.SHL.U32 R0, R0, 0x100000, RZ ;  /* 0x0010000000007824 */ /* 0x000fe200078e00ff */
[----:B------:R-:W-:-:S04]  /*4040*/  LEA R3, R3, 0x3b800000, 0x17 ;  /* 0x3b80000003037811 */ /* 0x000fc800078eb8ff */
[----:B------:R-:W-:Y:S01]  /*4050*/  LOP3.LUT R8, R3, R0, R7, 0xfe, !PT ;  /* 0x0000000003087212 */ /* 0x000fe200078efe07 */
[----:B------:R-:W-:Y:S06]  /*4060*/  BRA `(.L_x_18384) ;  /* 0x0000000400047947 */ /* 0x000fec0003800000 */
.L_x_18397:
        /* <DEDUP_REMOVED lines=20> */
.L_x_18402:
[----:B------:R-:W-:Y:S05]  /*41b0*/  BSYNC.RECONVERGENT B0 ;  /* 0x0000000000007941 */ /* 0x000fea0003800200 */
.L_x_18401:
[----:B------:R-:W-:Y:S01]  /*41c0*/  IMAD.SHL.U32 R0, R0, 0x200000, RZ ;  /* 0x0020000000007824 */ /* 0x000fe200078e00ff */
[----:B------:R-:W-:-:S04]  /*41d0*/  LEA R3, R3, 0x37800000, 0x17 ;  /* 0x3780000003037811 */ /* 0x000fc800078eb8ff */
[----:B------:R-:W-:Y:S01]  /*41e0*/  LOP3.LUT R8, R3, R0, R7, 0xfe, !PT ;  /* 0x0000000003087212 */ /* 0x000fe200078efe07 */
[----:B------:R-:W-:Y:S06]  /*41f0*/  BRA `(.L_x_18384) ;  /* 0x0000000000a07947 */ /* 0x000fec0003800000 */
.L_x_18396:
        /* <DEDUP_REMOVED lines=15> */
.L_x_18383:
        /* <DEDUP_REMOVED lines=16> */
.L_x_18405:
[----:B------:R-:W-:Y:S01]  /*43f0*/  CS2R R8, SRZ ;  /* 0x0000000000087805 */ /* 0x000fe2000001ff00 */
[----:B------:R-:W-:Y:S06]  /*4400*/  BRA `(.L_x_18384) ;  /* 0x00000000001c7947 */ /* 0x000fec0003800000 */
.L_x_18404:
[----:B------:R-:W4:Y:S01]  /*4410*/  LDG.E.64 R4, desc[UR36][R4.64] ;  /* 0x0000002404047981 */ /* 0x000f22000c1e1b00 */
[----:B------:R-:W-:Y:S01]  /*4420*/  IMAD.MOV.U32 R9, RZ, RZ, RZ ;  /* 0x000000ffff097224 */ /* 0x000fe200078e00ff */
[----:B----4-:R0:W1:Y:S02]  /*4430*/  I2F.U64 R8, R4 ;  /* 0x0000000400087312 */ /* 0x0100640000301000 */
[----:B01----:R-:W-:Y:S05]  /*4440*/  BRA `(.L_x_18384) ;  /* 0x00000000000c7947 */ /* 0x003fea0003800000 */
.L_x_18403:
[----:B------:R-:W4:Y:S01]  /*4450*/  LDG.E R4, desc[UR36][R4.64] ;  /* 0x0000002404047981 */ /* 0x000f22000c1e1900 */
[----:B------:R-:W-:Y:S01]  /*4460*/  IMAD.MOV.U32 R9, RZ, RZ, RZ ;  /* 0x000000ffff097224 */ /* 0x000fe200078e00ff */
[----:B----4-:R-:W-:-:S07]  /*4470*/  I2FP.F32.U32 R8, R4 ;  /* 0x0000000400087245 */ /* 0x010fce0000201000 */
.L_x_18384:
[----:B------:R-:W-:Y:S05]  /*4480*/  BSYNC.RECONVERGENT B6 ;  /* 0x0000000000067941 */ /* 0x000fea0003800200 */
.L_x_18378:
[----:B01---5:R-:W-:Y:S02]  /*4490*/  FSETP.NEU.FTZ.AND P0, PT, R8, RZ, PT ;  /* 0x000000ff0800720b */ /* 0x023fe40003f1d000 */
[----:B------:R-:W-:-:S04]  /*44a0*/  FSETP.NEU.FTZ.AND P1, PT, R9, RZ, PT ;  /* 0x000000ff0900720b */ /* 0x000fc80003f3d000 */
[----:B------:R-:W-:-:S13]  /*44b0*/  PLOP3.LUT P0, PT, P0, P1, PT, 0x2, 0x20 ;  /* 0x000000000020781c */ /* 0x000fda0000702072 */
.L_x_18377:
[----:B------:R-:W-:Y:S05]  /*44c0*/  BSYNC.RECONVERGENT B7 ;  /* 0x0000000000077941 */ /* 0x000fea0003800200 */
.L_x_18376:
        /* <DEDUP_REMOVED lines=12> */
[----:B------:R-:W1:Y:S01]  /*4590*/  LDCU UR4, c[0x0][0x3a8] ;  /* 0x00007500ff0477ac */ /* 0x000e620008000800 */
[----:B------:R-:W5:Y:S01]  /*45a0*/  LDC.64 R8, c[0x0][0x388] ;  /* 0x0000e200ff087b82 */ /* 0x000f620000000a00 */
[----:B------:R-:W-:Y:S01]  /*45b0*/  IMAD R0, R2, 0x200, R17 ;  /* 0x0000020002007824 */ /* 0x000fe200078e0211 */
[----:B0---4-:R-:W-:Y:S01]  /*45c0*/  PRMT R4, R18, 0x9910, RZ ;  /* 0x0000991012047816 */ /* 0x011fe200000000ff */
[----:B------:R-:W-:Y:S01]  /*45d0*/  BSSY.RECONVERGENT B6, `(.L_x_18409) ;  /* 0x00000d6000067945 */ /* 0x000fe20003800200 */
[----:B------:R-:W-:Y:S02]  /*45e0*/  VIADD R17, R17, 0x80 ;  /* 0x0000008011117836 */ /* 0x000fe40000000000 */
[----:B-1----:R-:W-:Y:S02]  /*45f0*/  IMAD R3, R0, UR4, RZ ;  /* 0x0000000400037c24 */ /* 0x002fe4000f8e02ff */
[----:B------:R-:W-:-:S05]  /*4600*/  IMAD.MOV.U32 R0, RZ, RZ, R4 ;  /* 0x000000ffff007224 */ /* 0x000fca00078e0004 */
[----:B------:R-:W-:Y:S02]  /*4610*/  ISETP.GT.AND P0, PT, R0, 0x9, PT ;  /* 0x000000090000780c */ /* 0x000fe40003f04270 */
[----:B-----5:R-:W-:-:S05]  /*4620*/  IADD3 R8, P1, PT, R3, R8, RZ ;  /* 0x0000000803087210 */ /* 0x020fca0007f3e0ff */
        /* <DEDUP_REMOVED lines=12> */
.L_x_18413:
[----:B------:R0:W-:Y:S01]  /*46f0*/  STG.E.U8 desc[UR36][R8.64], R11 ;  /* 0x0000000b08007986 */ /* 0x0001e2000c101124 */
[----:B------:R-:W-:Y:S05]  /*4700*/  BRA `(.L_x_18415) ;  /* 0x0000000c00087947 */ /* 0x000fea0003800000 */
.L_x_18412:
        /* <DEDUP_REMOVED lines=10> */
.L_x_18417:
[----:B------:R0:W-:Y:S01]  /*47b0*/  STG.E desc[UR36][R8.64], R11 ;  /* 0x0000000b08007986 */ /* 0x0001e2000c101924 */
[----:B------:R-:W-:Y:S05]  /*47c0*/  BRA `(.L_x_18415) ;  /* 0x0000000800d87947 */ /* 0x000fea0003800000 */
.L_x_18416:
[----:B------:R0:W-:Y:S01]  /*47d0*/  STG.E.U16 desc[UR36][R8.64], R11 ;  /* 0x0000000b08007986 */ /* 0x0001e2000c101524 */
[----:B------:R-:W-:Y:S05]  /*47e0*/  BRA `(.L_x_18415) ;  /* 0x0000000800d07947 */ /* 0x000fea0003800000 */
.L_x_18411:
        /* <DEDUP_REMOVED lines=9> */
.L_x_18419:
[----:B------:R-:W0:Y:S02]  /*4880*/  I2F.S16 R0, R11 ;  /* 0x0000000b00007306 */ /* 0x000e240000101400 */
[----:B0-----:R-:W-:-:S05]  /*4890*/  F2FP.F16.F32.PACK_AB R0, RZ, R0 ;  /* 0x00000000ff00723e */ /* 0x001fca00000000ff */
[----:B------:R0:W-:Y:S01]  /*48a0*/  STG.E.U16 desc[UR36][R8.64], R0 ;  /* 0x0000000008007986 */ /* 0x0001e2000c101524 */
[----:B------:R-:W-:Y:S05]  /*48b0*/  BRA `(.L_x_18415) ;  /* 0x00000008009c7947 */ /* 0x000fea0003800000 */
.L_x_18418:
        /* <DEDUP_REMOVED lines=10> */
.L_x_18421:
[----:B------:R-:W0:Y:S02]  /*4960*/  I2F.S16 R11, R11 ;  /* 0x0000000b000b7306 */ /* 0x000e240000101400 */
[----:B0-----:R-:W-:-:S04]  /*4970*/  F2FP.F16.F32.PACK_AB R3, RZ, R11 ;  /* 0x0000000bff03723e */ /* 0x001fc800000000ff */
[----:B------:R-:W-:-:S05]  /*4980*/  PRMT R3, R3, 0x5410, RZ ;  /* 0x0000541003037816 */ /* 0x000fca00000000ff */
[----:B------:R0:W-:Y:S01]  /*4990*/  STG.E desc[UR36][R8.64], R3 ;  /* 0x0000000308007986 */ /* 0x0001e2000c101924 */
[----:B------:R-:W-:Y:S05]  /*49a0*/  BRA `(.L_x_18415) ;  /* 0x0000000800607947 */ /* 0x000fea0003800000 */
.L_x_18420:
[----:B------:R-:W0:Y:S02]  /*49b0*/  I2F.F64.S16 R4, R11 ;  /* 0x0000000b00047312 */ /* 0x000e240000101c00 */
[----:B0-----:R0:W-:Y:S01]  /*49c0*/  STG.E.64 desc[UR36][R8.64], R4 ;  /* 0x0000000408007986 */ /* 0x0011e2000c101b24 */
[----:B------:R-:W-:Y:S05]  /*49d0*/  BRA `(.L_x_18415) ;  /* 0x0000000800547947 */ /* 0x000fea0003800000 */
.L_x_18410:
        /* <DEDUP_REMOVED lines=10> */
.L_x_18424:
[----:B--23--:R-:W-:Y:S01]  /*4a80*/  CS2R R6, SRZ ;  /* 0x0000000000067805 */ /* 0x00cfe2000001ff00 */
[----:B------:R-:W0:Y:S04]  /*4a90*/  I2F.F64.S16 R4, R11 ;  /* 0x0000000b00047312 */ /* 0x000e280000101c00 */
[----:B0-----:R0:W-:Y:S01]  /*4aa0*/  STG.E.128 desc[UR36][R8.64], R4 ;  /* 0x0000000408007986 */ /* 0x0011e2000c101d24 */
[----:B------:R-:W-:Y:S05]  /*4ab0*/  BRA `(.L_x_18415) ;  /* 0x00000008001c7947 */ /* 0x000fea0003800000 */
.L_x_18423:
        /* <DEDUP_REMOVED lines=17> */
.L_x_18428:
[----:B------:R-:W-:Y:S05]  /*4bd0*/  BSYNC.RECONVERGENT B0 ;  /* 0x0000000000007941 */ /* 0x000fea0003800200 */
.L_x_18427:
[----:B------:R0:W-:Y:S01]  /*4be0*/  STG.E.U8 desc[UR36][R8.64], R3 ;  /* 0x0000000308007986 */ /* 0x0001e2000c101124 */
[----:B------:R-:W-:Y:S05]  /*4bf0*/  BRA `(.L_x_18415) ;  /* 0x0000000400cc7947 */ /* 0x000fea0003800000 */
.L_x_18426:
        /* <DEDUP_REMOVED lines=16> */
.L_x_18425:
[----:B------:R-:W0:Y:S02]  /*4d00*/  I2F.S16 R0, R11 ;  /* 0x0000000b00007306 */ /* 0x000e240000101400 */
[----:B0-----:R-:W-:-:S05]  /*4d10*/  F2FP.BF16.F32.PACK_AB R0, RZ, R0 ;  /* 0x00000000ff00723e */ /* 0x001fca00000010ff */
[----:B------:R0:W-:Y:S01]  /*4d20*/  STG.E.U16 desc[UR36][R8.64], R0 ;  /* 0x0000000008007986 */ /* 0x0001e2000c101524 */
[----:B------:R-:W-:Y:S05]  /*4d30*/  BRA `(.L_x_18415) ;  /* 0x00000004007c7947 */ /* 0x000fea0003800000 */
.L_x_18422:
        /* <DEDUP_REMOVED lines=10> */
.L_x_18431:
        /* <DEDUP_REMOVED lines=12> */
.L_x_18434:
[----:B------:R-:W-:-:S04]  /*4ea0*/  SHF.R.U32.HI R0, RZ, 0x14, R11 ;  /* 0x00000014ff007819 */ /* 0x000fc8000001160b */
[----:B------:R-:W-:-:S04]  /*4eb0*/  LOP3.LUT R0, R0, 0x1, RZ, 0xc0, !PT ;  /* 0x0000000100007812 */ /* 0x000fc800078ec0ff */
[----:B------:R-:W-:-:S04]  /*4ec0*/  IADD3 R0, PT, PT, R11, 0x487ffff, R0 ;  /* 0x0487ffff0b007810 */ /* 0x000fc80007ffe000 */
[----:B------:R-:W-:-:S04]  /*4ed0*/  SHF.R.U32.HI R0, RZ, 0x14, R0 ;  /* 0x00000014ff007819 */ /* 0x000fc80000011600 */
[----:B------:R-:W-:-:S07]  /*4ee0*/  LOP3.LUT R0, R0, 0xff, RZ, 0xc0, !PT ;  /* 0x000000ff00007812 */ /* 0x000fce00078ec0ff */
.L_x_18435:
[----:B------:R-:W-:-:S07]  /*4ef0*/  PRMT R4, R0, 0x7610, R4 ;  /* 0x0000761000047816 */ /* 0x000fce0000000004 */
.L_x_18433:
[----:B------:R-:W-:Y:S05]  /*4f00*/  BSYNC.RECONVERGENT B0 ;  /* 0x0000000000007941 */ /* 0x000fea0003800200 */
.L_x_18432:
[----:B------:R1:W-:Y:S01]  /*4f10*/  STG.E.U8 desc[UR36][R8.64], R4 ;  /* 0x0000000408007986 */ /* 0x0003e2000c101124 */
[----:B------:R-:W-:Y:S05]  /*4f20*/  BRA `(.L_x_18415) ;  /* 0x0000000400007947 */ /* 0x000fea0003800000 */
.L_x_18430:
        /* <DEDUP_REMOVED lines=12> */
.L_x_18438:
[----:B------:R-:W-:-:S04]  /*4ff0*/  SHF.R.U32.HI R0, RZ, 0x15, R11 ;  /* 0x00000015ff007819 */ /* 0x000fc8000001160b */
[----:B------:R-:W-:-:S04]  /*5000*/  LOP3.LUT R0, R0, 0x1, RZ, 0xc0, !PT ;  /* 0x0000000100007812 */ /* 0x000fc800078ec0ff */
[----:B------:R-:W-:-:S04]  /*5010*/  IADD3 R0, PT, PT, R11, 0x88fffff, R0 ;  /* 0x088fffff0b007810 */ /* 0x000fc80007ffe000 */
[----:B------:R-:W-:-:S04]  /*5020*/  SHF.R.U32.HI R0, RZ, 0x15, R0 ;  /* 0x00000015ff007819 */ /* 0x000fc80000011600 */
[----:B------:R-:W-:-:S07]  /*5030*/  LOP3.LUT R0, R0, 0xff, RZ, 0xc0, !PT ;  /* 0x000000ff00007812 */ /* 0x000fce00078ec0ff */
.L_x_18439:
[----:B------:R-:W-:-:S07]  /*5040*/  PRMT R4, R0, 0x7610, R4 ;  /* 0x0000761000047816 */ /* 0x000fce0000000004 */
.L_x_18437:
[----:B------:R-:W-:Y:S05]  /*5050*/  BSYNC.RECONVERGENT B0 ;  /* 0x0000000000007941 */ /* 0x000fea0003800200 */
.L_x_18436:
[----:B------:R4:W-:Y:S01]  /*5060*/  STG.E.U8 desc[UR36][R8.64], R4 ;  /* 0x0000000408007986 */ /* 0x0009e2000c101124 */
[----:B------:R-:W-:Y:S05]  /*5070*/  BRA `(.L_x_18415) ;  /* 0x0000000000ac7947 */ /* 0x000fea0003800000 */
.L_x_18429:
[----:B------:R-:W-:-:S13]  /*5080*/  ISETP.NE.AND P0, PT, R0, 0x1c, PT ;  /* 0x0000001c0000780c */ /* 0x000fda0003f05270 */
[----:B------:R-:W-:Y:S05]  /*5090*/  @!P0 BRA `(.L_x_18440) ;  /* 0x0000000000a08947 */ /* 0x000fea0003800000 */
[----:B------:R-:W-:-:S13]  /*50a0*/  ISETP.NE.AND P0, PT, R0, 0x1d, PT ;  /* 0x0000001d0000780c */ /* 0x000fda0003f05270 */
[----:B------:R-:W-:Y:S05]  /*50b0*/  @!P0 BRA `(.L_x_18441) ;  /* 0x0000000000888947 */ /* 0x000fea0003800000 */
[----:B------:R-:W-:-:S13]  /*50c0*/  ISETP.NE.AND P0, PT, R0, 0x2c, PT ;  /* 0x0000002c0000780c */ /* 0x000fda0003f05270 */
[----:B------:R-:W-:Y:S05]  /*50d0*/  @!P0 BRA `(.L_x_18442) ;  /* 0x0000000000448947 */ /* 0x000fea0003800000 */
.L_x_18414:
        /* <DEDUP_REMOVED lines=16> */
.L_x_18443:
[----:B------:R-:W-:Y:S05]  /*51e0*/  BRA `(.L_x_18415) ;  /* 0x0000000000507947 */ /* 0x000fea0003800000 */
.L_x_18442:
        /* <DEDUP_REMOVED lines=15> */
.L_x_18441:
[----:B------:R-:W-:Y:S02]  /*52e0*/  IMAD.MOV.U32 R4, RZ, RZ, R11 ;  /* 0x000000ffff047224 */ /* 0x000fe400078e000b */
[----:B------:R-:W-:-:S05]  /*52f0*/  IMAD.MOV.U32 R5, RZ, RZ, RZ ;  /* 0x000000ffff057224 */ /* 0x000fca00078e00ff */
[----:B------:R0:W-:Y:S01]  /*5300*/  STG.E.64 desc[UR36][R8.64], R4 ;  /* 0x0000000408007986 */ /* 0x0001e2000c101b24 */
[----:B------:R-:W-:Y:S05]  /*5310*/  BRA `(.L_x_18415) ;  /* 0x0000000000047947 */ /* 0x000fea0003800000 */
.L_x_18440:
[----:B------:R0:W-:Y:S02]  /*5320*/  STG.E desc[UR36][R8.64], R11 ;  /* 0x0000000b08007986 */ /* 0x0001e4000c101924 */
.L_x_18415:
[----:B------:R-:W-:Y:S05]  /*5330*/  BSYNC.RECONVERGENT B6 ;  /* 0x0000000000067941 */ /* 0x000fea0003800200 */
.L_x_18409:
[----:B------:R-:W-:-:S13]  /*5340*/  ISETP.GE.AND P0, PT, R17, R16, PT ;  /* 0x000000101100720c */ /* 0x000fda0003f06270 */
[----:B------:R-:W-:Y:S05]  /*5350*/  @P0 BREAK.RELIABLE B7 ;  /* 0x0000000000070942 */ /* 0x000fea0003800100 */
[----:B------:R-:W-:Y:S05]  /*5360*/  @P0 BRA `(.L_x_18444) ;  /* 0x0000001800d00947 */ /* 0x000fea0003800000 */
[----:B------:R-:W5:Y:S01]  /*5370*/  LDCU UR4, c[0x0][0x3a8] ;  /* 0x00007500ff0477ac */ /* 0x000f620008000800 */
[----:B01--4-:R-:W0:Y:S01]  /*5380*/  LDC.64 R8, c[0x0][0x388] ;  /* 0x0000e200ff087b82 */ /* 0x013e220000000a00 */
        /* <DEDUP_REMOVED lines=19> */
.L_x_18449:
[----:B------:R0:W-:Y:S01]  /*54c0*/  STG.E.U8 desc[UR36][R8.64], R26 ;  /* 0x0000001a08007986 */ /* 0x0001e2000c101124 */
[----:B------:R-:W-:Y:S05]  /*54d0*/  BRA `(.L_x_18451) ;  /* 0x0000000800fc7947 */ /* 0x000fea0003800000 */
.L_x_18448:
        /* <DEDUP_REMOVED lines=9> */
.L_x_18453:
[----:B------:R0:W-:Y:S01]  /*5570*/  STG.E desc[UR36][R8.64], R26 ;  /* 0x0000001a08007986 */ /* 0x0001e2000c101924 */
[----:B------:R-:W-:Y:S05]  /*5580*/  BRA `(.L_x_18451) ;  /* 0x0000000800d07947 */ /* 0x000fea0003800000 */
.L_x_18452:
[----:B------:R0:W-:Y:S01]  /*5590*/  STG.E.U16 desc[UR36][R8.64], R26 ;  /* 0x0000001a08007986 */ /* 0x0001e2000c101524 */
[----:B------:R-:W-:Y:S05]  /*55a0*/  BRA `(.L_x_18451) ;  /* 0x0000000800c87947 */ /* 0x000fea0003800000 */
.L_x_18447:
        /* <DEDUP_REMOVED lines=9> */
.L_x_18455:
[----:B------:R-:W0:Y:S02]  /*5640*/  I2F.S16 R0, R26 ;  /* 0x0000001a00007306 */ /* 0x000e240000101400 */
[----:B0-----:R-:W-:-:S05]  /*5650*/  F2FP.F16.F32.PACK_AB R0, RZ, R0 ;  /* 0x00000000ff00723e */ /* 0x001fca00000000ff */
[----:B------:R0:W-:Y:S01]  /*5660*/  STG.E.U16 desc[UR36][R8.64], R0 ;  /* 0x0000000008007986 */ /* 0x0001e2000c101524 */
[----:B------:R-:W-:Y:S05]  /*5670*/  BRA `(.L_x_18451) ;  /* 0x0000000800947947 */ /* 0x000fea0003800000 */
.L_x_18454:
        /* <DEDUP_REMOVED lines=10> */
.L_x_18457:
[----:B------:R-:W0:Y:S02]  /*5720*/  I2F.S16 R26, R26 ;  /* 0x0000001a001a7306 */ /* 0x000e240000101400 */
[----:B0-----:R-:W-:-:S04]  /*5730*/  F2FP.F16.F32.PACK_AB R3, RZ, R26 ;  /* 0x0000001aff03723e */ /* 0x001fc800000000ff */
[----:B------:R-:W-:-:S05]  /*5740*/  PRMT R3, R3, 0x5410, RZ ;  /* 0x0000541003037816 */ /* 0x000fca00000000ff */
[----:B------:R0:W-:Y:S01]  /*5750*/  STG.E desc[UR36][R8.64], R3 ;  /* 0x0000000308007986 */ /* 0x0001e2000c101924 */
[----:B------:R-:W-:Y:S05]  /*5760*/  BRA `(.L_x_18451) ;  /* 0x0000000800587947 */ /* 0x000fea0003800000 */
.L_x_18456:
[----:B------:R-:W0:Y:S02]  /*5770*/  I2F.F64.S16 R26, R26 ;  /* 0x0000001a001a7312 */ /* 0x000e240000101c00 */
[----:B0-----:R0:W-:Y:S01]  /*5780*/  STG.E.64 desc[UR36][R8.64], R26 ;  /* 0x0000001a08007986 */ /* 0x0011e2000c101b24 */
[----:B------:R-:W-:Y:S05]  /*5790*/  BRA `(.L_x_18451) ;  /* 0x00000008004c7947 */ /* 0x000fea0003800000 */
.L_x_18446:
        /* <DEDUP_REMOVED lines=12> */
.L_x_18461:
        /* <DEDUP_REMOVED lines=16> */
.L_x_18464:
[----:B------:R-:W-:-:S07]  /*5960*/  PRMT R4, R0, 0x7610, R4 ;  /* 0x0000761000047816 */ /* 0x000fce0000000004 */
.L_x_18463:
[----:B------:R-:W-:Y:S05]  /*5970*/  BSYNC.RECONVERGENT B0 ;  /* 0x0000000000007941 */ /* 0x000fea0003800200 */
.L_x_18462:
[----:B------:R0:W-:Y:S01]  /*5980*/  STG.E.U8 desc[UR36][R8.64], R4 ;  /* 0x0000000408007986 */ /* 0x0001e2000c101124 */
[----:B------:R-:W-:Y:S05]  /*5990*/  BRA `(.L_x_18451) ;  /* 0x0000000400cc7947 */ /* 0x000fea0003800000 */
.L_x_18460:
        /* <DEDUP_REMOVED lines=16> */
.L_x_18467:
[----:B------:R-:W-:-:S07]  /*5aa0*/  PRMT R4, R0, 0x7610, R4 ;  /* 0x0000761000047816 */ /* 0x000fce0000000004 */
.L_x_18466:
[----:B------:R-:W-:Y:S05]  /*5ab0*/  BSYNC.RECONVERGENT B0 ;  /* 0x0000000000007941 */ /* 0x000fea0003800200 */
.L_x_18465:
[----:B------:R0:W-:Y:S01]  /*5ac0*/  STG.E.U8 desc[UR36][R8.64], R4 ;  /* 0x0000000408007986 */ /* 0x0001e2000c101124 */
[----:B------:R-:W-:Y:S05]  /*5ad0*/  BRA `(.L_x_18451) ;  /* 0x00000004007c7947 */ /* 0x000fea0003800000 */
.L_x_18459:
        /* <DEDUP_REMOVED lines=21> */
.L_x_18469:
[----:B------:R-:W-:-:S05]  /*5c30*/  IMAD.MOV.U32 R27, RZ, RZ, RZ ;  /* 0x000000ffff1b7224 */ /* 0x000fca00078e00ff */
[----:B------:R0:W-:Y:S01]  /*5c40*/  STG.E.64 desc[UR36][R8.64], R26 ;  /* 0x0000001a08007986 */ /* 0x0001e2000c101b24 */
[----:B------:R-:W-:Y:S05]  /*5c50*/  BRA `(.L_x_18451) ;  /* 0x00000004001c7947 */ /* 0x000fea0003800000 */
.L_x_18468:
[----:B------:R0:W-:Y:S01]  /*5c60*/  STG.E desc[UR36][R8.64], R26 ;  /* 0x0000001a08007986 */ /* 0x0001e2000c101924 */
[----:B------:R-:W-:Y:S05]  /*5c70*/  BRA `(.L_x_18451) ;  /* 0x0000000400147947 */ /* 0x000fea0003800000 */
.L_x_18458:
        /* <DEDUP_REMOVED lines=8> */
.L_x_18471:
[----:B--23--:R-:W-:Y:S01]  /*5d00*/  CS2R R6, SRZ ;  /* 0x0000000000067805 */ /* 0x00cfe2000001ff00 */
[----:B------:R-:W0:Y:S04]  /*5d10*/  I2F.F64.S16 R4, R26 ;  /* 0x0000001a00047312 */ /* 0x000e280000101c00 */
[----:B0-----:R0:W-:Y:S01]  /*5d20*/  STG.E.128 desc[UR36][R8.64], R4 ;  /* 0x0000000408007986 */ /* 0x0011e2000c101d24 */
[----:B------:R-:W-:Y:S05]  /*5d30*/  BRA `(.L_x_18451) ;  /* 0x0000000000e47947 */ /* 0x000fea0003800000 */
.L_x_18470:
[----:B------:R-:W-:-:S13]  /*5d40*/  ISETP.NE.AND P0, PT, R0, 0xf, PT ;  /* 0x0000000f0000780c */ /* 0x000fda0003f05270 */
[----:B------:R-:W-:Y:S05]  /*5d50*/  @!P0 BRA `(.L_x_18472) ;  /* 0x0000000000d08947 */ /* 0x000fea0003800000 */
[----:B------:R-:W-:-:S13]  /*5d60*/  ISETP.NE.AND P0, PT, R0, 0x17, PT ;  /* 0x000000170000780c */ /* 0x000fda0003f05270 */
[----:B------:R-:W-:Y:S05]  /*5d70*/  @!P0 BRA `(.L_x_18473) ;  /* 0x0000000000848947 */ /* 0x000fea0003800000 */
[----:B------:R-:W-:-:S13]  /*5d80*/  ISETP.NE.AND P0, PT, R0, 0x18, PT ;  /* 0x000000180000780c */ /* 0x000fda0003f05270 */
[----:B------:R-:W-:Y:S05]  /*5d90*/  @!P0 BRA `(.L_x_18474) ;  /* 0x0000000000448947 */ /* 0x000fea0003800000 */
.L_x_18450:
        /* <DEDUP_REMOVED lines=16> */
.L_x_18475:
[----:B------:R-:W-:Y:S05]  /*5ea0*/  BRA `(.L_x_18451) ;  /* 0x0000000000887947 */ /* 0x000fea0003800000 */
.L_x_18474:
        /* <DEDUP_REMOVED lines=11> */
.L_x_18477:
[----:B------:R-:W-:Y:S05]  /*5f60*/  BSYNC.RECONVERGENT B0 ;  /* 0x0000000000007941 */ /* 0x000fea0003800200 */
.L_x_18476:
[----:B------:R1:W-:Y:S01]  /*5f70*/  STG.E.U8 desc[UR36][R8.64], R3 ;  /* 0x0000000308007986 */ /* 0x0003e2000c101124 */
[----:B------:R-:W-:Y:S05]  /*5f80*/  BRA `(.L_x_18451) ;  /* 0x0000000000507947 */ /* 0x000fea0003800000 */
.L_x_18473:
        /* <DEDUP_REMOVED lines=12> */
.L_x_18478:
[----:B------:R-:W-:Y:S01]  /*6050*/  IMAD.MOV.U32 R3, RZ, RZ, 0x7f ;  /* 0x0000007fff037424 */ /* 0x000fe200078e00ff */
[----:B------:R-:W-:-:S04]  /*6060*/  ISETP.GT.U32.AND P0, PT, R5, 0x7f800000, PT ;  /* 0x7f8000000500780c */ /* 0x000fc80003f04070 */
[----:B------:R-:W-:-:S05]  /*6070*/  SEL R3, R3, 0x7c, P0 ;  /* 0x0000007c03037807 */ /* 0x000fca0000000000 */
[----:B------:R4:W-:Y:S01]  /*6080*/  STG.E.U8 desc[UR36][R8.64], R3 ;  /* 0x0000000308007986 */ /* 0x0009e2000c101124 */
[----:B------:R-:W-:Y:S05]  /*6090*/  BRA `(.L_x_18451) ;  /* 0x00000000000c7947 */ /* 0x000fea0003800000 */
.L_x_18472:
[----:B------:R-:W0:Y:S02]  /*60a0*/  I2F.S16 R0, R26 ;  /* 0x0000001a00007306 */ /* 0x000e240000101400 */
[----:B0-----:R-:W-:-:S05]  /*60b0*/  F2FP.BF16.F32.PACK_AB R0, RZ, R0 ;  /* 0x00000000ff00723e */ /* 0x001fca00000010ff */
[----:B------:R0:W-:Y:S02]  /*60c0*/  STG.E.U16 desc[UR36][R8.64], R0 ;  /* 0x0000000008007986 */ /* 0x0001e4000c101524 */
.L_x_18451:
[----:B------:R-:W-:Y:S05]  /*60d0*/  BSYNC.RECONVERGENT B6 ;  /* 0x0000000000067941 */ /* 0x000fea0003800200 */
.L_x_18445:
[----:B------:R-:W-:-:S07]  /*60e0*/  VIADD R17, R17, 0x80 ;  /* 0x0000008011117836 */ /* 0x000fce0000000000 */
.L_x_18408:
[----:B------:R-:W-:-:S13]  /*60f0*/  ISETP.GE.AND P0, PT, R17, R16, PT ;  /* 0x000000101100720c */ /* 0x000fda0003f06270 */
[----:B------:R-:W-:Y:S05]  /*6100*/  @P0 BREAK.RELIABLE B7 ;  /* 0x0000000000070942 */ /* 0x000fea0003800100 */
[----:B------:R-:W-:Y:S05]  /*6110*/  @P0 BRA `(.L_x_18444) ;  /* 0x0000000c00640947 */ /* 0x000fea0003800000 */
[----:B------:R-:W-:Y:S05]  /*6120*/  BSYNC.RELIABLE B7 ;  /* 0x0000000000077941 */ /* 0x000fea0003800100 */
.L_x_18407:
        /* <DEDUP_REMOVED lines=21> */
.L_x_18483:
[----:B------:R0:W-:Y:S01]  /*6280*/  STG.E.U8 desc[UR36][R8.64], R24 ;  /* 0x0000001808007986 */ /* 0x0001e2000c101124 */
[----:B------:R-:W-:Y:S05]  /*6290*/  BRA `(.L_x_18485) ;  /* 0x0000000800fc7947 */ /* 0x000fea0003800000 */
.L_x_18482:
        /* <DEDUP_REMOVED lines=9> */
.L_x_18487:
[----:B------:R0:W-:Y:S01]  /*6330*/  STG.E desc[UR36][R8.64], R24 ;  /* 0x0000001808007986 */ /* 0x0001e2000c101924 */
[----:B------:R-:W-:Y:S05]  /*6340*/  BRA `(.L_x_18485) ;  /* 0x0000000800d07947 */ /* 0x000fea0003800000 */
.L_x_18486:
[----:B------:R0:W-:Y:S01]  /*6350*/  STG.E.U16 desc[UR36][R8.64], R24 ;  /* 0x0000001808007986 */ /* 0x0001e2000c101524 */
[----:B------:R-:W-:Y:S05]  /*6360*/  BRA `(.L_x_18485) ;  /* 0x0000000800c87947 */ /* 0x000fea0003800000 */
.L_x_18481:
        /* <DEDUP_REMOVED lines=9> */
.L_x_18489:
[----:B------:R-:W0:Y:S02]  /*6400*/  I2F.S16 R0, R24 ;  /* 0x0000001800007306 */ /* 0x000e240000101400 */
[----:B0-----:R-:W-:-:S05]  /*6410*/  F2FP.F16.F32.PACK_AB R0, RZ, R0 ;  /* 0x00000000ff00723e */ /* 0x001fca00000000ff */
[----:B------:R0:W-:Y:S01]  /*6420*/  STG.E.U16 desc[UR36][R8.64], R0 ;  /* 0x0000000008007986 */ /* 0x0001e2000c101524 */
[----:B------:R-:W-:Y:S05]  /*6430*/  BRA `(.L_x_18485) ;  /* 0x0000000800947947 */ /* 0x000fea0003800000 */
.L_x_18488:
        /* <DEDUP_REMOVED lines=10> */
.L_x_18491:
[----:B------:R-:W0:Y:S02]  /*64e0*/  I2F.S16 R24, R24 ;  /* 0x0000001800187306 */ /* 0x000e240000101400 */
[----:B0-----:R-:W-:-:S04]  /*64f0*/  F2FP.F16.F32.PACK_AB R3, RZ, R24 ;  /* 0x00000018ff03723e */ /* 0x001fc800000000ff */
[----:B------:R-:W-:-:S05]  /*6500*/  PRMT R3, R3, 0x5410, RZ ;  /* 0x0000541003037816 */ /* 0x000fca00000000ff */
[----:B------:R0:W-:Y:S01]  /*6510*/  STG.E desc[UR36][R8.64], R3 ;  /* 0x0000000308007986 */ /* 0x0001e2000c101924 */
[----:B------:R-:W-:Y:S05]  /*6520*/  BRA `(.L_x_18485) ;  /* 0x0000000800587947 */ /* 0x000fea0003800000 */
.L_x_18490:
[----:B------:R-:W0:Y:S02]  /*6530*/  I2F.F64.S16 R24, R24 ;  /* 0x0000001800187312 */ /* 0x000e240000101c00 */
[----:B0-----:R0:W-:Y:S01]  /*6540*/  STG.E.64 desc[UR36][R8.64], R24 ;  /* 0x0000001808007986 */ /* 0x0011e2000c101b24 */
[----:B------:R-:W-:Y:S05]  /*6550*/  BRA `(.L_x_18485) ;  /* 0x00000008004c7947 */ /* 0x000fea0003800000 */
.L_x_18480:
        /* <DEDUP_REMOVED lines=12> */
.L_x_18495:
        /* <DEDUP_REMOVED lines=16> */
.L_x_18498:
[----:B------:R-:W-:-:S07]  /*6720*/  PRMT R4, R0, 0x7610, R4 ;  /* 0x0000761000047816 */ /* 0x000fce0000000004 */
.L_x_18497:
[----:B------:R-:W-:Y:S05]  /*6730*/  BSYNC.RECONVERGENT B0 ;  /* 0x0000000000007941 */ /* 0x000fea0003800200 */
.L_x_18496:
[----:B------:R0:W-:Y:S01]  /*6740*/  STG.E.U8 desc[UR36][R8.64], R4 ;  /* 0x0000000408007986 */ /* 0x0001e2000c101124 */
[----:B------:R-:W-:Y:S05]  /*6750*/  BRA `(.L_x_18485) ;  /* 0x0000000400cc7947 */ /* 0x000fea0003800000 */
.L_x_18494:
        /* <DEDUP_REMOVED lines=16> */
.L_x_18501:
[----:B------:R-:W-:-:S07]  /*6860*/  PRMT R4, R0, 0x7610, R4 ;  /* 0x0000761000047816 */ /* 0x000fce0000000004 */
.L_x_18500:
[----:B------:R-:W-:Y:S05]  /*6870*/  BSYNC.RECONVERGENT B0 ;  /* 0x0000000000007941 */ /* 0x000fea0003800200 */
.L_x_18499:
[----:B------:R0:W-:Y:S01]  /*6880*/  STG.E.U8 desc[UR36][R8.64], R4 ;  /* 0x0000000408007986 */ /* 0x0001e2000c101124 */
[----:B------:R-:W-:Y:S05]  /*6890*/  BRA `(.L_x_18485) ;  /* 0x00000004007c7947 */ /* 0x000fea0003800000 */
.L_x_18493:
        /* <DEDUP_REMOVED lines=21> */
.L_x_18503:
[----:B------:R-:W-:-:S05]  /*69f0*/  IMAD.MOV.U32 R25, RZ, RZ, RZ ;  /* 0x000000ffff197224 */ /* 0x000fca00078e00ff */
[----:B------:R0:W-:Y:S01]  /*6a00*/  STG.E.64 desc[UR36][R8.64], R24 ;  /* 0x0000001808007986 */ /* 0x0001e2000c101b24 */
[----:B------:R-:W-:Y:S05]  /*6a10*/  BRA `(.L_x_18485) ;  /* 0x00000004001c7947 */ /* 0x000fea0003800000 */
.L_x_18502:
[----:B------:R0:W-:Y:S01]  /*6a20*/  STG.E desc[UR36][R8.64], R24 ;  /* 0x0000001808007986 */ /* 0x0001e2000c101924 */
[----:B------:R-:W-:Y:S05]  /*6a30*/  BRA `(.L_x_18485) ;  /* 0x0000000400147947 */ /* 0x000fea0003800000 */
.L_x_18492:
        /* <DEDUP_REMOVED lines=8> */
.L_x_18505:
[----:B--23--:R-:W-:Y:S01]  /*6ac0*/  CS2R R6, SRZ ;  /* 0x0000000000067805 */ /* 0x00cfe2000001ff00 */
[----:B------:R-:W0:Y:S04]  /*6ad0*/  I2F.F64.S16 R4, R24 ;  /* 0x0000001800047312 */ /* 0x000e280000101c00 */
[----:B0-----:R0:W-:Y:S01]  /*6ae0*/  STG.E.128 desc[UR36][R8.64], R4 ;  /* 0x0000000408007986 */ /* 0x0011e2000c101d24 */
[----:B------:R-:W-:Y:S05]  /*6af0*/  BRA `(.L_x_18485) ;  /* 0x0000000000e47947 */ /* 0x000fea0003800000 */
.L_x_18504:
[----:B------:R-:W-:-:S13]  /*6b00*/  ISETP.NE.AND P0, PT, R0, 0xf, PT ;  /* 0x0000000f0000780c */ /* 0x000fda0003f05270 */
[----:B------:R-:W-:Y:S05]  /*6b10*/  @!P0 BRA `(.L_x_18506) ;  /* 0x0000000000d08947 */ /* 0x000fea0003800000 */
[----:B------:R-:W-:-:S13]  /*6b20*/  ISETP.NE.AND P0, PT, R0, 0x17, PT ;  /* 0x000000170000780c */ /* 0x000fda0003f05270 */
[----:B------:R-:W-:Y:S05]  /*6b30*/  @!P0 BRA `(.L_x_18507) ;  /* 0x0000000000848947 */ /* 0x000fea0003800000 */
[----:B------:R-:W-:-:S13]  /*6b40*/  ISETP.NE.AND P0, PT, R0, 0x18, PT ;  /* 0x000000180000780c */ /* 0x000fda0003f05270 */
[----:B------:R-:W-:Y:S05]  /*6b50*/  @!P0 BRA `(.L_x_18508) ;  /* 0x0000000000448947 */ /* 0x000fea0003800000 */
.L_x_18484:
        /* <DEDUP_REMOVED lines=16> */
.L_x_18509:
[----:B------:R-:W-:Y:S05]  /*6c60*/  BRA `(.L_x_18485) ;  /* 0x0000000000887947 */ /* 0x000fea0003800000 */
.L_x_18508:
        /* <DEDUP_REMOVED lines=11> */
.L_x_18511:
[----:B------:R-:W-:Y:S05]  /*6d20*/  BSYNC.RECONVERGENT B0 ;  /* 0x0000000000007941 */ /* 0x000fea0003800200 */
.L_x_18510:
[----:B------:R1:W-:Y:S01]  /*6d30*/  STG.E.U8 desc[UR36][R8.64], R3 ;  /* 0x0000000308007986 */ /* 0x0003e2000c101124 */
[----:B------:R-:W-:Y:S05]  /*6d40*/  BRA `(.L_x_18485) ;  /* 0x0000000000507947 */ /* 0x000fea0003800000 */
.L_x_18507:
        /* <DEDUP_REMOVED lines=12> */
.L_x_18512:
[----:B------:R-:W-:Y:S01]  /*6e10*/  IMAD.MOV.U32 R3, RZ, RZ, 0x7f ;  /* 0x0000007fff037424 */ /* 0x000fe200078e00ff */
[----:B------:R-:W-:-:S04]  /*6e20*/  ISETP.GT.U32.AND P0, PT, R5, 0x7f800000, PT ;  /* 0x7f8000000500780c */ /* 0x000fc80003f04070 */
[----:B------:R-:W-:-:S05]  /*6e30*/  SEL R3, R3, 0x7c, P0 ;  /* 0x0000007c03037807 */ /* 0x000fca0000000000 */
[----:B------:R4:W-:Y:S01]  /*6e40*/  STG.E.U8 desc[UR36][R8.64], R3 ;  /* 0x0000000308007986 */ /* 0x0009e2000c101124 */
[----:B------:R-:W-:Y:S05]  /*6e50*/  BRA `(.L_x_18485) ;  /* 0x00000000000c7947 */ /* 0x000fea0003800000 */
.L_x_18506:
[----:B------:R-:W0:Y:S02]  /*6e60*/  I2F.S16 R0, R24 ;  /* 0x0000001800007306 */ /* 0x000e240000101400 */
[----:B0-----:R-:W-:-:S05]  /*6e70*/  F2FP.BF16.F32.PACK_AB R0, RZ, R0 ;  /* 0x00000000ff00723e */ /* 0x001fca00000010ff */
[----:B------:R0:W-:Y:S02]  /*6e80*/  STG.E.U16 desc[UR36][R8.64], R0 ;  /* 0x0000000008007986 */ /* 0x0001e4000c101524 */
.L_x_18485:
[----:B------:R-:W-:Y:S05]  /*6e90*/  BSYNC.RECONVERGENT B6 ;  /* 0x0000000000067941 */ /* 0x000fea0003800200 */
.L_x_18479:
[----:B------:R-:W-:-:S07]  /*6ea0*/  VIADD R17, R17, 0x80 ;  /* 0x0000008011117836 */ /* 0x000fce0000000000 */
.L_x_18444:
[----:B------:R-:W-:Y:S05]  /*6eb0*/  BSYNC.RECONVERGENT B8 ;  /* 0x0000000000087941 */ /* 0x000fea0003800200 */
.L_x_18406:
[----:B------:R-:W-:-:S13]  /*6ec0*/  ISETP.GE.AND P0, PT, R17, R16, PT ;  /* 0x000000101100720c */ /* 0x000fda0003f06270 */
[----:B------:R-:W-:Y:S05]  /*6ed0*/  @P0 EXIT ;  /* 0x000000000000094d */ /* 0x000fea0003800000 */
[----:B01--4-:R-:W0:Y:S01]  /*6ee0*/  LDC.64 R4, c[0x0][0x388] ;  /* 0x0000e200ff047b82 */ /* 0x013e220000000a00 */
        /* <DEDUP_REMOVED lines=18> */
.L_x_18516:
[----:B------:R-:W-:Y:S01]  /*7010*/  STG.E.U8 desc[UR36][R2.64], R22 ;  /* 0x0000001602007986 */ /* 0x000fe2000c101124 */
[----:B------:R-:W-:Y:S05]  /*7020*/  EXIT ;  /* 0x000000000000794d */ /* 0x000fea0003800000 */
.L_x_18515:
        /* <DEDUP_REMOVED lines=9> */
.L_x_18519:
[----:B------:R-:W-:Y:S01]  /*70c0*/  STG.E desc[UR36][R2.64], R22 ;  /* 0x0000001602007986 */ /* 0x000fe2000c101924 */
[----:B------:R-:W-:Y:S05]  /*70d0*/  EXIT ;  /* 0x000000000000794d */ /* 0x000fea0003800000 */
.L_x_18518:
[----:B------:R-:W-:Y:S01]  /*70e0*/  STG.E.U16 desc[UR36][R2.64], R22 ;  /* 0x0000001602007986 */ /* 0x000fe2000c101524 */
[----:B------:R-:W-:Y:S05]  /*70f0*/  EXIT ;  /* 0x000000000000794d */ /* 0x000fea0003800000 */
.L_x_18514:
        /* <DEDUP_REMOVED lines=9> */
.L_x_18521:
[----:B------:R-:W0:Y:S02]  /*7190*/  I2F.S16 R0, R22 ;  /* 0x0000001600007306 */ /* 0x000e240000101400 */
[----:B0-----:R-:W-:-:S05]  /*71a0*/  F2FP.F16.F32.PACK_AB R0, RZ, R0 ;  /* 0x00000000ff00723e */ /* 0x001fca00000000ff */
[----:B------:R-:W-:Y:S01]  /*71b0*/  STG.E.U16 desc[UR36][R2.64], R0 ;  /* 0x0000000002007986 */ /* 0x000fe2000c101524 */
[----:B------:R-:W-:Y:S05]  /*71c0*/  EXIT ;  /* 0x000000000000794d */ /* 0x000fea0003800000 */
.L_x_18520:
        /* <DEDUP_REMOVED lines=10> */
.L_x_18523:
[----:B------:R-:W0:Y:S02]  /*7270*/  I2F.S16 R22, R22 ;  /* 0x0000001600167306 */ /* 0x000e240000101400 */
[----:B0-----:R-:W-:-:S04]  /*7280*/  F2FP.F16.F32.PACK_AB R5, RZ, R22 ;  /* 0x00000016ff05723e */ /* 0x001fc800000000ff */
[----:B------:R-:W-:-:S05]  /*7290*/  PRMT R5, R5, 0x5410, RZ ;  /* 0x0000541005057816 */ /* 0x000fca00000000ff */
[----:B------:R-:W-:Y:S01]  /*72a0*/  STG.E desc[UR36][R2.64], R5 ;  /* 0x0000000502007986 */ /* 0x000fe2000c101924 */
[----:B------:R-:W-:Y:S05]  /*72b0*/  EXIT ;  /* 0x000000000000794d */ /* 0x000fea0003800000 */
.L_x_18522:
[----:B------:R-:W0:Y:S02]  /*72c0*/  I2F.F64.S16 R22, R22 ;  /* 0x0000001600167312 */ /* 0x000e240000101c00 */
[----:B0-----:R-:W-:Y:S01]  /*72d0*/  STG.E.64 desc[UR36][R2.64], R22 ;  /* 0x0000001602007986 */ /* 0x001fe2000c101b24 */
[----:B------:R-:W-:Y:S05]  /*72e0*/  EXIT ;  /* 0x000000000000794d */ /* 0x000fea0003800000 */
.L_x_18513:
        /* <DEDUP_REMOVED lines=12> */
.L_x_18527:
        /* <DEDUP_REMOVED lines=17> */
.L_x_18529:
[----:B------:R-:W-:Y:S05]  /*74c0*/  BSYNC.RECONVERGENT B0 ;  /* 0x0000000000007941 */ /* 0x000fea0003800200 */
.L_x_18528:
[----:B------:R-:W-:Y:S01]  /*74d0*/  STG.E.U8 desc[UR36][R2.64], R0 ;  /* 0x0000000002007986 */ /* 0x000fe2000c101124 */
[----:B------:R-:W-:Y:S05]  /*74e0*/  EXIT ;  /* 0x000000000000794d */ /* 0x000fea0003800000 */
.L_x_18526:
        /* <DEDUP_REMOVED lines=17> */
.L_x_18531:
[----:B------:R-:W-:Y:S05]  /*7600*/  BSYNC.RECONVERGENT B0 ;  /* 0x0000000000007941 */ /* 0x000fea0003800200 */
.L_x_18530:
[----:B------:R-:W-:Y:S01]  /*7610*/  STG.E.U8 desc[UR36][R2.64], R0 ;  /* 0x0000000002007986 */ /* 0x000fe2000c101124 */
[----:B------:R-:W-:Y:S05]  /*7620*/  EXIT ;  /* 0x000000000000794d */ /* 0x000fea0003800000 */
.L_x_18525:
        /* <DEDUP_REMOVED lines=21> */
.L_x_18533:
[----:B------:R-:W-:-:S05]  /*7780*/  IMAD.MOV.U32 R23, RZ, RZ, RZ ;  /* 0x000000ffff177224 */ /* 0x000fca00078e00ff */
[----:B------:R-:W-:Y:S01]  /*7790*/  STG.E.64 desc[UR36][R2.64], R22 ;  /* 0x0000001602007986 */ /* 0x000fe2000c101b24 */
[----:B------:R-:W-:Y:S05]  /*77a0*/  EXIT ;  /* 0x000000000000794d */ /* 0x000fea0003800000 */
.L_x_18532:
[----:B------:R-:W-:Y:S01]  /*77b0*/  STG.E desc[UR36][R2.64], R22 ;  /* 0x0000001602007986 */ /* 0x000fe2000c101924 */
[----:B------:R-:W-:Y:S05]  /*77c0*/  EXIT ;  /* 0x000000000000794d */ /* 0x000fea0003800000 */
.L_x_18524:
        /* <DEDUP_REMOVED lines=8> */
.L_x_18535:
[----:B--23--:R-:W-:Y:S01]  /*7850*/  CS2R R6, SRZ ;  /* 0x0000000000067805 */ /* 0x00cfe2000001ff00 */
[----:B------:R-:W0:Y:S04]  /*7860*/  I2F.F64.S16 R4, R22 ;  /* 0x0000001600047312 */ /* 0x000e280000101c00 */
[----:B0-----:R-:W-:Y:S01]  /*7870*/  STG.E.128 desc[UR36][R2.64], R4 ;  /* 0x0000000402007986 */ /* 0x001fe2000c101d24 */
[----:B------:R-:W-:Y:S05]  /*7880*/  EXIT ;  /* 0x000000000000794d */ /* 0x000fea0003800000 */
.L_x_18534:
[----:B------:R-:W-:-:S13]  /*7890*/  ISETP.NE.AND P0, PT, R0, 0xf, PT ;  /* 0x0000000f0000780c */ /* 0x000fda0003f05270 */
[----:B------:R-:W-:Y:S05]  /*78a0*/  @!P0 BRA `(.L_x_18536) ;  /* 0x0000000000d48947 */ /* 0x000fea0003800000 */
[----:B------:R-:W-:-:S13]  /*78b0*/  ISETP.NE.AND P0, PT, R0, 0x17, PT ;  /* 0x000000170000780c */ /* 0x000fda0003f05270 */
[----:B------:R-:W-:Y:S05]  /*78c0*/  @!P0 BRA `(.L_x_18537) ;  /* 0x0000000000848947 */ /* 0x000fea0003800000 */
[----:B------:R-:W-:-:S13]  /*78d0*/  ISETP.NE.AND P0, PT, R0, 0x18, PT ;  /* 0x000000180000780c */ /* 0x000fda0003f05270 */
[----:B------:R-:W-:Y:S05]  /*78e0*/  @!P0 BRA `(.L_x_18538) ;  /* 0x0000000000448947 */ /* 0x000fea0003800000 */
.L_x_18517:
[----:B------:R-:W-:Y:S01]  /*78f0*/  MOV R0, 0x0 ;  /* 0x0000000000007802 */ /* 0x000fe20000000f00 */
[----:B------:R-:W0:Y:S01]  /*7900*/  LDCU.64 UR4, c[0x4][0x198] ;  /* 0x01003300ff0477ac */ /* 0x000e220008000a00 */
[----:B------:R-:W-:Y:S02]  /*7910*/  IMAD.MOV.U32 R8, RZ, RZ, 0x65 ;  /* 0x00000065ff087424 */ /* 0x000fe400078e00ff */
[----:B------:R1:W4:Y:S01]  /*7920*/  LDC.64 R2, c[0x4][R0] ;  /* 0x0100000000027b82 */ /* 0x0003220000000a00 */
[----:B------:R-:W2:Y:S01]  /*7930*/  LDCU.64 UR6, c[0x4][0x1a0] ;  /* 0x01003400ff0677ac */ /* 0x000ea20008000a00 */
[----:B------:R-:W-:Y:S02]  /*7940*/  IMAD.MOV.U32 R12, RZ, RZ, 0x1 ;  /* 0x00000001ff0c7424 */ /* 0x000fe400078e00ff */
[----:B------:R-:W-:Y:S01]  /*7950*/  IMAD.MOV.U32 R13, RZ, RZ, RZ ;  /* 0x000000ffff0d7224 */ /* 0x000fe200078e00ff */
[----:B------:R-:W5:Y:S01]  /*7960*/  LDCU.64 UR8, c[0x4][0x10] ;  /* 0x01000200ff0877ac */ /* 0x000f620008000a00 */
[----:B0-----:R-:W-:-:S02]  /*7970*/  IMAD.U32 R4, RZ, RZ, UR4 ;  /* 0x00000004ff047e24 */ /* 0x001fc4000f8e00ff */
[----:B------:R-:W-:Y:S02]  /*7980*/  IMAD.U32 R5, RZ, RZ, UR5 ;  /* 0x00000005ff057e24 */ /* 0x000fe4000f8e00ff */
[----:B--23--:R-:W-:Y:S02]  /*7990*/  IMAD.U32 R6, RZ, RZ, UR6 ;  /* 0x00000006ff067e24 */ /* 0x00cfe4000f8e00ff */
[----:B------:R-:W-:Y:S02]  /*79a0*/  IMAD.U32 R7, RZ, RZ, UR7 ;  /* 0x00000007ff077e24 */ /* 0x000fe4000f8e00ff */
[----:B-----5:R-:W-:Y:S02]  /*79b0*/  IMAD.U32 R10, RZ, RZ, UR8 ;  /* 0x00000008ff0a7e24 */ /* 0x020fe4000f8e00ff */
[----:B-1----:R-:W-:-:S07]  /*79c0*/  IMAD.U32 R11, RZ, RZ, UR9 ;  /* 0x00000009ff0b7e24 */ /* 0x002fce000f8e00ff */
[----:B------:R-:W-:-:S07]  /*79d0*/  LEPC R20, `(.L_x_18539) ;  /* 0x000000001014794e */ /* 0x000fce0000000000 */
[----:B----4-:R-:W-:Y:S05]  /*79e0*/  CALL.ABS.NOINC R2 ;  /* 0x0000000002007343 */ /* 0x010fea0003c00000 */
.L_x_18539:
[----:B------:R-:W-:Y:S05]  /*79f0*/  EXIT ;  /* 0x000000000000794d */ /* 0x000fea0003800000 */
.L_x_18538:
[----:B--23--:R-:W0:Y:S01]  /*7a00*/  I2F.S16 R7, R22 ;  /* 0x0000001600077306 */ /* 0x00ce220000101400 */
        /* <DEDUP_REMOVED lines=10> */
.L_x_18541:
[----:B------:R-:W-:Y:S05]  /*7ab0*/  BSYNC.RECONVERGENT B0 ;  /* 0x0000000000007941 */ /* 0x000fea0003800200 */
.L_x_18540:
[----:B------:R-:W-:Y:S01]  /*7ac0*/  STG.E.U8 desc[UR36][R2.64], R5 ;  /* 0x0000000502007986 */ /* 0x000fe2000c101124 */
[----:B------:R-:W-:Y:S05]  /*7ad0*/  EXIT ;  /* 0x000000000000794d */ /* 0x000fea0003800000 */
.L_x_18537:
[----:B--23--:R-:W0:Y:S02]  /*7ae0*/  I2F.S16 R7, R22 ;  /* 0x0000001600077306 */ /* 0x00ce240000101400 */
        /* <DEDUP_REMOVED lines=12> */
.L_x_18542:
[----:B------:R-:W-:Y:S01]  /*7bb0*/  IMAD.MOV.U32 R5, RZ, RZ, 0x7f ;  /* 0x0000007fff057424 */ /* 0x000fe200078e00ff */
[----:B------:R-:W-:-:S04]  /*7bc0*/  ISETP.GT.U32.AND P0, PT, R7, 0x7f800000, PT ;  /* 0x7f8000000700780c */ /* 0x000fc80003f04070 */
[----:B------:R-:W-:-:S05]  /*7bd0*/  SEL R5, R5, 0x7c, P0 ;  /* 0x0000007c05057807 */ /* 0x000fca0000000000 */
[----:B------:R-:W-:Y:S01]  /*7be0*/  STG.E.U8 desc[UR36][R2.64], R5 ;  /* 0x0000000502007986 */ /* 0x000fe2000c101124 */
[----:B------:R-:W-:Y:S05]  /*7bf0*/  EXIT ;  /* 0x000000000000794d */ /* 0x000fea0003800000 */
.L_x_18536:
[----:B------:R-:W0:Y:S02]  /*7c00*/  I2F.S16 R0, R22 ;  /* 0x0000001600007306 */ /* 0x000e240000101400 */
[----:B0-----:R-:W-:-:S05]  /*7c10*/  F2FP.BF16.F32.PACK_AB R0, RZ, R0 ;  /* 0x00000000ff00723e */ /* 0x001fca00000010ff */
[----:B------:R-:W-:Y:S01]  /*7c20*/  STG.E.U16 desc[UR36][R2.64], R0 ;  /* 0x0000000002007986 */ /* 0x000fe2000c101524 */
[----:B------:R-:W-:Y:S05]  /*7c30*/  EXIT ;  /* 0x000000000000794d */ /* 0x000fea0003800000 */
.L_x_18543:
        /* <DEDUP_REMOVED lines=12> */
.L_x_23434:


//--------------------- .text._ZN2at6native18elementwise_kernelILi128ELi4EZNS0_22gpu_kernel_impl_nocastIZZZNS0_23logical_not_kernel_cudaERNS_18TensorIteratorBaseEENKUlvE0_clEvENKUlvE7_clEvEUlN3c107complexIfEEE_EEvS4_RKT_EUliE_EEviT1_ --------------------------
	.section	.text._ZN2at6native18elementwise_kernelILi128ELi4EZNS0_22gpu_kernel_impl_nocastIZZZNS0_23logical_not_kernel_cudaERNS_18TensorIteratorBaseEENKUlvE0_clEvENKUlvE7_clEvEUlN3c107complexIfEEE_EEvS4_RKT_EUliE_EEviT1_,"ax",@progbits
	.align	128
        .global         _ZN2at6native18elementwise_kernelILi128ELi4EZNS0_22gpu_kernel_impl_nocastIZZZNS0_23logical_not_kernel_cudaERNS_18TensorIteratorBaseEENKUlvE0_clEvENKUlvE7_clEvEUlN3c107complexIfEEE_EEvS4_RKT_EUliE_EEviT1_
        .type           _ZN2at6native18elementwise_kernelILi128ELi4EZNS0_22gpu_kernel_impl_nocastIZZZNS0_23logical_not_kernel_cudaERNS_18TensorIteratorBaseEENKUlvE0_clEvENKUlvE7_clEvEUlN3c107complexIfEEE_EEvS4_RKT_EUliE_EEviT1_,@function
        .size           _ZN2at6native18elementwise_kernelILi128ELi4EZNS0_22gpu_kernel_impl_nocastIZZZNS0_23logical_not_kernel_cudaERNS_18TensorIteratorBaseEENKUlvE0_clEvENKUlvE7_clEvEUlN3c107complexIfEEE_EEvS4_RKT_EUliE_EEviT1_,(.L_x_23435 - _ZN2at6native18elementwise_kernelILi128ELi4EZNS0_22gpu_kernel_impl_nocastIZZZNS0_23logical_not_kernel_cudaERNS_18TensorIteratorBaseEENKUlvE0_clEvENKUlvE7_clEvEUlN3c107complexIfEEE_EEvS4_RKT_EUliE_EEviT1_)
        .other          _ZN2at6native18elementwise_kernelILi128ELi4EZNS0_22gpu_kernel_impl_nocastIZZZNS0_23logical_not_kernel_cudaERNS_18TensorIteratorBaseEENKUlvE0_clEvENKUlvE7_clEvEUlN3c107complexIfEEE_EEvS4_RKT_EUliE_EEviT1_,@"STO_CUDA_ENTRY STV_DEFAULT"
_ZN2at6native18elementwise_kernelILi128ELi4EZNS0_22gpu_kernel_impl_nocastIZZZNS0_23logical_not_kernel_cudaERNS_18TensorIteratorBaseEENKUlvE0_clEvENKUlvE7_clEvEUlN3c107complexIfEEE_EEvS4_RKT_EUliE_EEviT1_:
.text._ZN2at6native18elementwise_kernelILi128ELi4EZNS0_22gpu_kernel_impl_nocastIZZZNS0_23logical_not_kernel_cudaERNS_18TensorIteratorBaseEENKUlvE0_clEvENKUlvE7_clEvEUlN3c107complexIfEEE_EEvS4_RKT_EUliE_EEviT1_:
        /* <DEDUP_REMOVED lines=15> */
[----:B0-----:R-:W2:Y:S06]  /*00f0*/  LDG.E.64 R4, desc[UR6][R4.64] ;  /* 0x0000000604047981 */ /* 0x001eac000c1e1b00 */
[----:B------:R-:W0:Y:S01]  /*0100*/  LDC.64 R6, c[0x0][0x580] ;  /* 0x00016000ff067b82 */ /* 0x000e220000000a00 */
[----:B------:R-:W-:Y:S02]  /*0110*/  IADD3 R3, PT, PT, R3, 0x80, RZ ;  /* 0x0000008003037810 */ /* 0x000fe40007ffe0ff */
[----:B--2---:R-:W-:-:S02]  /*0120*/  FSETP.NEU.FTZ.AND P0, PT, R4, RZ, PT ;  /* 0x000000ff0400720b */ /* 0x004fc40003f1d000 */
[----:B------:R-:W-:-:S04]  /*0130*/  FSETP.NEU.FTZ.AND P1, PT, R5, RZ, PT ;  /* 0x000000ff0500720b */ /* 0x000fc80003f3d000 */
[----:B------:R-:W-:-:S04]  /*0140*/  PLOP3.LUT P0, PT, P0, P1, PT, 0x2, 0x20 ;  /* 0x000000000020781c */ /* 0x000fc80000702072 */
[----:B------:R-:W-:Y:S02]  /*0150*/  SEL R9, RZ, 0x1, !P0 ;  /* 0x00000001ff097807 */ /* 0x000fe40004000000 */
[----:B------:R-:W-:-:S03]  /*0160*/  ISETP.GE.AND P0, PT, R3, UR4, PT ;  /* 0x0000000403007c0c */ /* 0x000fc6000bf06270 */
[----:B0-----:R0:W-:Y:S10]  /*0170*/  STG.E.U8 desc[UR6][R6.64], R9 ;  /* 0x0000000906007986 */ /* 0x0011f4000c101106 */
[----:B------:R-:W-:Y:S05]  /*0180*/  @P0 BREAK.RELIABLE B1 ;  /* 0x0000000000010942 */ /* 0x000fea0003800100 */
[----:B------:R-:W-:Y:S05]  /*0190*/  @P0 BRA `(.L_x_18548) ;  /* 0x0000000000580947 */ /* 0x000fea0003800000 */
[----:B------:R-:W1:Y:S02]  /*01a0*/  LDC.64 R4, c[0x0][0x588] ;  /* 0x00016200ff047b82 */ /* 0x000e640000000a00 */
[----:B-1----:R-:W2:Y:S06]  /*01b0*/  LDG.E.64 R4, desc[UR6][R4.64] ;  /* 0x0000000604047981 */ /* 0x002eac000c1e1b00 */
[----:B0-----:R-:W0:Y:S01]  /*01c0*/  LDC.64 R6, c[0x0][0x580] ;  /* 0x00016000ff067b82 */ /* 0x001e220000000a00 */
[----:B------:R-:W-:Y:S02]  /*01d0*/  IADD3 R3, PT, PT, R3, 0x80, RZ ;  /* 0x0000008003037810 */ /* 0x000fe40007ffe0ff */
[----:B--2---:R-:W-:-:S02]  /*01e0*/  FSETP.NEU.FTZ.AND P0, PT, R4, RZ, PT ;  /* 0x000000ff0400720b */ /* 0x004fc40003f1d000 */
[----:B------:R-:W-:-:S04]  /*01f0*/  FSETP.NEU.FTZ.AND P1, PT, R5, RZ, PT ;  /* 0x000000ff0500720b */ /* 0x000fc80003f3d000 */
[----:B------:R-:W-:-:S04]  /*0200*/  PLOP3.LUT P0, PT, P0, P1, PT, 0x2, 0x20 ;  /* 0x000000000020781c */ /* 0x000fc80000702072 */
[----:B------:R-:W-:-:S05]  /*0210*/  SEL R9, RZ, 0x1, !P0 ;  /* 0x00000001ff097807 */ /* 0x000fca0004000000 */
[----:B0-----:R0:W-:Y:S04]  /*0220*/  STG.E.U8 desc[UR6][R6.64], R9 ;  /* 0x0000000906007986 */ /* 0x0011e8000c101106 */
.L_x_18547:
[----:B------:R-:W-:-:S13]  /*0230*/  ISETP.GE.AND P0, PT, R3, UR4, PT ;  /* 0x0000000403007c0c */ /* 0x000fda000bf06270 */
[----:B------:R-:W-:Y:S05]  /*0240*/  @P0 BREAK.RELIABLE B1 ;  /* 0x0000000000010942 */ /* 0x000fea0003800100 */
[----:B------:R-:W-:Y:S05]  /*0250*/  @P0 BRA `(.L_x_18548) ;  /* 0x0000000000280947 */ /* 0x000fea0003800000 */
[----:B------:R-:W-:Y:S05]  /*0260*/  BSYNC.RELIABLE B1 ;  /* 0x0000000000017941 */ /* 0x000fea0003800100 */
.L_x_18546:
        /* <DEDUP_REMOVED lines=9> */
.L_x_18548:
[----:B------:R-:W-:Y:S05]  /*0300*/  BSYNC.RECONVERGENT B0 ;  /* 0x0000000000007941 */ /* 0x000fea0003800200 */
.L_x_18545:
[----:B------:R-:W-:Y:S05]  /*0310*/  WARPSYNC.ALL ;  /* 0x0000000000007948 */ /* 0x000fea0003800000 */
[----:B------:R-:W-:-:S13]  /*0320*/  ISETP.GE.AND P0, PT, R3, UR4, PT ;  /* 0x0000000403007c0c */ /* 0x000fda000bf06270 */
[----:B------:R-:W-:Y:S05]  /*0330*/  @P0 EXIT ;  /* 0x000000000000094d */ /* 0x000fea0003800000 */
[----:B------:R-:W2:Y:S02]  /*0340*/  LDC.64 R2, c[0x0][0x588] ;  /* 0x00016200ff027b82 */ /* 0x000ea40000000a00 */
[----:B--2---:R-:W2:Y:S06]  /*0350*/  LDG.E.64 R2, desc[UR6][R2.64] ;  /* 0x0000000602027981 */ /* 0x004eac000c1e1b00 */
[----:B------:R-:W3:Y:S01]  /*0360*/  LDC.64 R4, c[0x0][0x580] ;  /* 0x00016000ff047b82 */ /* 0x000ee20000000a00 */
[----:B--2---:R-:W-:Y:S02]  /*0370*/  FSETP.NEU.FTZ.AND P0, PT, R2, RZ, PT ;  /* 0x000000ff0200720b */ /* 0x004fe40003f1d000 */
[----:B------:R-:W-:-:S04]  /*0380*/  FSETP.NEU.FTZ.AND P1, PT, R3, RZ, PT ;  /* 0x000000ff0300720b */ /* 0x000fc80003f3d000 */
[----:B------:R-:W-:-:S04]  /*0390*/  PLOP3.LUT P0, PT, P0, P1, PT, 0x2, 0x20 ;  /* 0x000000000020781c */ /* 0x000fc80000702072 */
[----:B01----:R-:W-:-:S05]  /*03a0*/  SEL R7, RZ, 0x1, !P0 ;  /* 0x00000001ff077807 */ /* 0x003fca0004000000 */
[----:B---3--:R-:W-:Y:S01]  /*03b0*/  STG.E.U8 desc[UR6][R4.64], R7 ;  /* 0x0000000704007986 */ /* 0x008fe2000c101106 */
[----:B------:R-:W-:Y:S05]  /*03c0*/  EXIT ;  /* 0x000000000000794d */ /* 0x000fea0003800000 */
.L_x_18544:
        /* <DEDUP_REMOVED lines=306> */
.L_x_18552:
[----:B------:R-:W0:Y:S02]  /*16f0*/  LDCU.128 UR8, c[0x0][0x580] ;  /* 0x0000b000ff0877ac */ /* 0x000e240008000c00 */
[----:B0-----:R-:W-:-:S04]  /*1700*/  IADD3 R6, P0, PT, R4, UR10, RZ ;  /* 0x0000000a04067c10 */ /* 0x001fc8000ff1e0ff */
[----:B------:R-:W-:-:S06]  /*1710*/  IADD3.X R7, PT, PT, RZ, UR11, RZ, P0, !PT ;  /* 0x0000000bff077c10 */ /* 0x000fcc00087fe4ff */
[----:B------:R-:W2:Y:S01]  /*1720*/  LDG.E.64 R6, desc[UR6][R6.64] ;  /* 0x0000000606067981 */ /* 0x000ea2000c1e1b00 */
[----:B------:R-:W-:Y:S02]  /*1730*/  IADD3 R4, P1, PT, R5, UR8, RZ ;  /* 0x0000000805047c10 */ /* 0x000fe4000ff3e0ff */
[----:B------:R-:W-:Y:S02]  /*1740*/  IADD3 R3, PT, PT, R3, 0x80, RZ ;  /* 0x0000008003037810 */ /* 0x000fe40007ffe0ff */
[----:B------:R-:W-:Y:S02]  /*1750*/  IADD3.X R5, PT, PT, RZ, UR9, RZ, P1, !PT ;  /* 0x00000009ff057c10 */ /* 0x000fe40008ffe4ff */
[----:B--2---:R-:W-:Y:S02]  /*1760*/  FSETP.NEU.FTZ.AND P0, PT, R6, RZ, PT ;  /* 0x000000ff0600720b */ /* 0x004fe40003f1d000 */
[----:B------:R-:W-:-:S04]  /*1770*/  FSETP.NEU.FTZ.AND P2, PT, R7, RZ, PT ;  /* 0x000000ff0700720b */ /* 0x000fc80003f5d000 */
[----:B------:R-:W-:-:S04]  /*1780*/  PLOP3.LUT P0, PT, P0, P2, PT, 0x2, 0x20 ;  /* 0x000000000020781c */ /* 0x000fc80000704072 */
[----:B------:R-:W-:Y:S02]  /*1790*/  SEL R9, RZ, 0x1, !P0 ;  /* 0x00000001ff097807 */ /* 0x000fe40004000000 */
        /* <DEDUP_REMOVED lines=302> */
.L_x_18554:
        /* <DEDUP_REMOVED lines=10> */
[----:B------:R-:W-:-:S05]  /*2b20*/  SEL R9, RZ, 0x1, !P0 ;  /* 0x00000001ff097807 */ /* 0x000fca0004000000 */
[----:B------:R0:W-:Y:S04]  /*2b30*/  STG.E.U8 desc[UR6][R4.64], R9 ;  /* 0x0000000904007986 */ /* 0x0001e8000c101106 */
.L_x_18551:
[----:B------:R-:W-:-:S13]  /*2b40*/  ISETP.GE.AND P0, PT, R3, UR4, PT ;  /* 0x0000000403007c0c */ /* 0x000fda000bf06270 */
[----:B------:R-:W-:Y:S05]  /*2b50*/  @P0 BREAK.RELIABLE B1 ;  /* 0x0000000000010942 */ /* 0x000fea0003800100 */
[----:B------:R-:W-:Y:S05]  /*2b60*/  @P0 BRA `(.L_x_18553) ;  /* 0x0000001000dc0947 */ /* 0x000fea0003800000 */
[----:B------:R-:W-:Y:S05]  /*2b70*/  BSYNC.RELIABLE B1 ;  /* 0x0000000000017941 */ /* 0x000fea0003800100 */
.L_x_18550:
[----:B------:R-:W1:Y:S01]  /*2b80*/  LDCU.64 UR8, c[0x0][0x390] ;  /* 0x00007200ff0877ac */ /* 0x000e620008000a00 */
[----:B0-----:R-:W-:Y:S02]  /*2b90*/  MOV R4, RZ ;  /* 0x000000ff00047202 */ /* 0x001fe40000000f00 */
        /* <DEDUP_REMOVED lines=296> */
.L_x_18555:
[----:B------:R-:W0:Y:S02]  /*3e20*/  LDCU.128 UR8, c[0x0][0x580] ;  /* 0x0000b000ff0877ac */ /* 0x000e240008000c00 */
[----:B0-----:R-:W-:-:S05]  /*3e30*/  IADD3 R6, P0, PT, R4, UR10, RZ ;  /* 0x0000000a04067c10 */ /* 0x001fca000ff1e0ff */
[----:B------:R-:W-:-:S06]  /*3e40*/  IMAD.X R7, RZ, RZ, UR11, P0 ;  /* 0x0000000bff077e24 */ /* 0x000fcc00080e06ff */
        /* <DEDUP_REMOVED lines=9> */
.L_x_18553:
[----:B------:R-:W-:Y:S05]  /*3ee0*/  BSYNC.RECONVERGENT B0 ;  /* 0x0000000000007941 */ /* 0x000fea0003800200 */
.L_x_18549:
        /* <DEDUP_REMOVED lines=301> */
.L_x_18556:
[----:B------:R-:W0:Y:S02]  /*51c0*/  LDCU.128 UR8, c[0x0][0x580] ;  /* 0x0000b000ff0877ac */ /* 0x000e240008000c00 */
[----:B0-----:R-:W-:-:S04]  /*51d0*/  IADD3 R4, P0, PT, R2, UR10, RZ ;  /* 0x0000000a02047c10 */ /* 0x001fc8000ff1e0ff */
[----:B------:R-:W-:-:S06]  /*51e0*/  IADD3.X R5, PT, PT, RZ, UR11, RZ, P0, !PT ;  /* 0x0000000bff057c10 */ /* 0x000fcc00087fe4ff */
[----:B------:R-:W2:Y:S01]  /*51f0*/  LDG.E.64 R4, desc[UR6][R4.64] ;  /* 0x0000000604047981 */ /* 0x000ea2000c1e1b00 */
[----:B------:R-:W-:-:S04]  /*5200*/  IADD3 R2, P1, PT, R3, UR8, RZ ;  /* 0x0000000803027c10 */ /* 0x000fc8000ff3e0ff */
[----:B------:R-:W-:Y:S02]  /*5210*/  IADD3.X R3, PT, PT, RZ, UR9, RZ, P1, !PT ;  /* 0x00000009ff037c10 */ /* 0x000fe40008ffe4ff */
[----:B--2---:R-:W-:Y:S02]  /*5220*/  FSETP.NEU.FTZ.AND P0, PT, R4, RZ, PT ;  /* 0x000000ff0400720b */ /* 0x004fe40003f1d000 */
[----:B------:R-:W-:-:S04]  /*5230*/  FSETP.NEU.FTZ.AND P2, PT, R5, RZ, PT ;  /* 0x000000ff0500720b */ /* 0x000fc80003f5d000 */
[----:B------:R-:W-:-:S04]  /*5240*/  PLOP3.LUT P0, PT, P0, P2, PT, 0x2, 0x20 ;  /* 0x000000000020781c */ /* 0x000fc80000704072 */
[----:B------:R-:W-:-:S05]  /*5250*/  SEL R7, RZ, 0x1, !P0 ;  /* 0x00000001ff077807 */ /* 0x000fca0004000000 */
[----:B------:R-:W-:Y:S01]  /*5260*/  STG.E.U8 desc[UR6][R2.64], R7 ;  /* 0x0000000702007986 */ /* 0x000fe2000c101106 */
[----:B------:R-:W-:Y:S05]  /*5270*/  EXIT ;  /* 0x000000000000794d */ /* 0x000fea0003800000 */
.L_x_18557:
        /* <DEDUP_REMOVED lines=16> */
.L_x_23435:


//--------------------- .text._ZN2at6native27unrolled_elementwise_kernelIZZZNS0_23logical_not_kernel_cudaERNS_18TensorIteratorBaseEENKUlvE0_clEvENKUlvE7_clEvEUlN3c107complexIfEEE_St5arrayIPcLm2EELi4E23TrivialOffsetCalculatorILi1EjESE_NS0_6memory15LoadWithoutCastENSF_16StoreWithoutCastEEEviT_T0_T2_T3_T4_T5_ --------------------------
	.section	.text._ZN2at6native27unrolled_elementwise_kernelIZZZNS0_23logical_not_kernel_cudaERNS_18TensorIteratorBaseEENKUlvE0_clEvENKUlvE7_clEvEUlN3c107complexIfEEE_St5arrayIPcLm2EELi4E23TrivialOffsetCalculatorILi1EjESE_NS0_6memory15LoadWithoutCastENSF_16StoreWithoutCastEEEviT_T0_T2_T3_T4_T5_,"ax",@progbits
	.align	128
        .global         _ZN2at6native27unrolled_elementwise_kernelIZZZNS0_23logical_not_kernel_cudaERNS_18TensorIteratorBaseEENKUlvE0_clEvENKUlvE7_clEvEUlN3c107complexIfEEE_St5arrayIPcLm2EELi4E23TrivialOffsetCalculatorILi1EjESE_NS0_6memory15LoadWithoutCastENSF_16StoreWithoutCastEEEviT_T0_T2_T3_T4_T5_
        .type           _ZN2at6native27unrolled_elementwise_kernelIZZZNS0_23logical_not_kernel_cudaERNS_18TensorIteratorBaseEENKUlvE0_clEvENKUlvE7_clEvEUlN3c107complexIfEEE_St5arrayIPcLm2EELi4E23TrivialOffsetCalculatorILi1EjESE_NS0_6memory15LoadWithoutCastENSF_16StoreWithoutCastEEEviT_T0_T2_T3_T4_T5_,@function
        .size           _ZN2at6native27unrolled_elementwise_kernelIZZZNS0_23logical_not_kernel_cudaERNS_18TensorIteratorBaseEENKUlvE0_clEvENKUlvE7_clEvEUlN3c107complexIfEEE_St5arrayIPcLm2EELi4E23TrivialOffsetCalculatorILi1EjESE_NS0_6memory15LoadWithoutCastENSF_16StoreWithoutCastEEEviT_T0_T2_T3_T4_T5_,(.L_x_23436 - _ZN2at6native27unrolled_elementwise_kernelIZZZNS0_23logical_not_kernel_cudaERNS_18TensorIteratorBaseEENKUlvE0_clEvENKUlvE7_clEvEUlN3c107complexIfEEE_St5arrayIPcLm2EELi4E23TrivialOffsetCalculatorILi1EjESE_NS0_6memory15LoadWithoutCastENSF_16StoreWithoutCastEEEviT_T0_T2_T3_T4_T5_)
        .other          _ZN2at6native27unrolled_elementwise_kernelIZZZNS0_23logical_not_kernel_cudaERNS_18TensorIteratorBaseEENKUlvE0_clEvENKUlvE7_clEvEUlN3c107complexIfEEE_St5arrayIPcLm2EELi4E23TrivialOffsetCalculatorILi1EjESE_NS0_6memory15LoadWithoutCastENSF_16StoreWithoutCastEEEviT_T0_T2_T3_T4_T5_,@"STO_CUDA_ENTRY STV_DEFAULT"
_ZN2at6native27unrolled_elementwise_kernelIZZZNS0_23logical_not_kernel_cudaERNS_18TensorIteratorBaseEENKUlvE0_clEvENKUlvE7_clEvEUlN3c107complexIfEEE_St5arrayIPcLm2EELi4E23TrivialOffsetCalculatorILi1EjESE_NS0_6memory15LoadWithoutCastENSF_16StoreWithoutCastEEEviT_T0_T2_T3_T4_T5_:
.text._ZN2at6native27unrolled_elementwise_kernelIZZZNS0_23logical_not_kernel_cudaERNS_18TensorIteratorBaseEENKUlvE0_clEvENKUlvE7_clEvEUlN3c107complexIfEEE_St5arrayIPcLm2EELi4E23TrivialOffsetCalculatorILi1EjESE_NS0_6memory15LoadWithoutCastENSF_16StoreWithoutCastEEEviT_T0_T2_T3_T4_T5_:
        /* <DEDUP_REMOVED lines=17> */
[----:B-1----:R-:W3:Y:S06]  /*0110*/  @!P1 LDG.E.64 R6, desc[UR4][R6.64] ;  /* 0x0000000406069981 */ /* 0x002eec000c1e1b00 */
[----:B------:R-:W-:Y:S01]  /*0120*/  @!P3 IMAD R19, R0, 0x200, R13 ;  /* 0x000002000013b824 */ /* 0x000fe200078e020d */
[----:B------:R-:W0:Y:S01]  /*0130*/  @!P3 LDC.64 R8, c[0x0][0x390] ;  /* 0x0000e400ff08bb82 */ /* 0x000e220000000a00 */
[----:B------:R-:W-:-:S05]  /*0140*/  @!P3 VIADD R13, R13, 0x80 ;  /* 0x000000800d0db836 */ /* 0x000fca0000000000 */
[----:B------:R-:W-:-:S13]  /*0150*/  ISETP.GE.AND P4, PT, R13, R2, PT ;  /* 0x000000020d00720c */ /* 0x000fda0003f86270 */
[----:B------:R-:W1:Y:S01]  /*0160*/  @!P4 LDC.64 R4, c[0x0][0x390] ;  /* 0x0000e400ff04cb82 */ /* 0x000e620000000a00 */
[----:B--2---:R-:W-:-:S04]  /*0170*/  @!P2 IMAD.WIDE.U32 R10, R17, 0x8, R10 ;  /* 0x00000008110aa825 */ /* 0x004fc800078e000a */
[----:B0-----:R-:W-:Y:S02]  /*0180*/  @!P3 IMAD.WIDE.U32 R8, R19, 0x8, R8 ;  /* 0x000000081308b825 */ /* 0x001fe400078e0008 */
[----:B------:R-:W2:Y:S02]  /*0190*/  @!P2 LDG.E.64 R10, desc[UR4][R10.64] ;  /* 0x000000040a0aa981 */ /* 0x000ea4000c1e1b00 */
[----:B------:R-:W-:Y:S02]  /*01a0*/  @!P4 IMAD R13, R0, 0x200, R13 ;  /* 0x00000200000dc824 */ /* 0x000fe400078e020d */
[----:B------:R-:W4:Y:S02]  /*01b0*/  @!P3 LDG.E.64 R8, desc[UR4][R8.64] ;  /* 0x000000040808b981 */ /* 0x000f24000c1e1b00 */
[----:B-1----:R-:W-:-:S06]  /*01c0*/  @!P4 IMAD.WIDE.U32 R4, R13, 0x8, R4 ;  /* 0x000000080d04c825 */ /* 0x002fcc00078e0004 */
[----:B------:R-:W5:Y:S01]  /*01d0*/  @!P4 LDG.E.64 R4, desc[UR4][R4.64] ;  /* 0x000000040404c981 */ /* 0x000f62000c1e1b00 */
[----:B------:R-:W-:Y:S01]  /*01e0*/  PLOP3.LUT P0, PT, PT, PT, PT, 0x80, 0x8 ;  /* 0x000000000008781c */ /* 0x000fe20003f0f070 */
[----:B------:R-:W-:Y:S04]  /*01f0*/  BSSY.RECONVERGENT B0, `(.L_x_18558) ;  /* 0x000002e000007945 */ /* 0x000fe80003800200 */
[----:B------:R-:W-:Y:S01]  /*0200*/  BSSY.RELIABLE B1, `(.L_x_18559) ;  /* 0x0000025000017945 */ /* 0x000fe20003800100 */
[----:B---3--:R-:W-:Y:S02]  /*0210*/  @!P1 FSETP.NEU.FTZ.AND P5, PT, R6, RZ, PT ;  /* 0x000000ff0600920b */ /* 0x008fe40003fbd000 */
[----:B------:R-:W-:-:S04]  /*0220*/  @!P1 FSETP.NEU.FTZ.AND P6, PT, R7, RZ, PT ;  /* 0x000000ff0700920b */ /* 0x000fc80003fdd000 */
[----:B------:R-:W-:Y:S02]  /*0230*/  @!P1 PLOP3.LUT P0, PT, P5, P6, PT, 0x2, 0x20 ;  /* 0x000000000020981c */ /* 0x000fe40002f0c072 */
[----:B------:R-:W-:Y:S02]  /*0240*/  PLOP3.LUT P1, PT, PT, PT, PT, 0x80, 0x8 ;  /* 0x000000000008781c */ /* 0x000fe40003f2f070 */
[----:B--2---:R-:W-:Y:S02]  /*0250*/  @!P2 FSETP.NEU.FTZ.AND P5, PT, R10, RZ, PT ;  /* 0x000000ff0a00a20b */ /* 0x004fe40003fbd000 */
[----:B------:R-:W-:-:S04]  /*0260*/  @!P2 FSETP.NEU.FTZ.AND P6, PT, R11, RZ, PT ;  /* 0x000000ff0b00a20b */ /* 0x000fc80003fdd000 */
[----:B------:R-:W-:Y:S02]  /*0270*/  @!P2 PLOP3.LUT P1, PT, P5, P6, PT, 0x2, 0x20 ;  /* 0x000000000020a81c */ /* 0x000fe40002f2c072 */
[----:B----4-:R-:W-:Y:S02]  /*0280*/  @!P3 FSETP.NEU.FTZ.AND P5, PT, R8, RZ, PT ;  /* 0x000000ff0800b20b */ /* 0x010fe40003fbd000 */
[----:B------:R-:W-:Y:S02]  /*0290*/  @!P3 FSETP.NEU.FTZ.AND P6, PT, R9, RZ, PT ;  /* 0x000000ff0900b20b */ /* 0x000fe40003fdd000 */
[----:B------:R-:W-:Y:S02]  /*02a0*/  PLOP3.LUT P2, PT, PT, PT, PT, 0x80, 0x8 ;  /* 0x000000000008781c */ /* 0x000fe40003f4f070 */
[----:B------:R-:W-:Y:S02]  /*02b0*/  @!P3 PLOP3.LUT P2, PT, P5, P6, PT, 0x2, 0x20 ;  /* 0x000000000020b81c */ /* 0x000fe40002f4c072 */
[----:B------:R-:W-:-:S02]  /*02c0*/  PLOP3.LUT P3, PT, PT, PT, PT, 0x80, 0x8 ;  /* 0x000000000008781c */ /* 0x000fc40003f6f070 */
[----:B-----5:R-:W-:Y:S02]  /*02d0*/  @!P4 FSETP.NEU.FTZ.AND P5, PT, R4, RZ, PT ;  /* 0x000000ff0400c20b */ /* 0x020fe40003fbd000 */
[----:B------:R-:W-:-:S04]  /*02e0*/  @!P4 FSETP.NEU.FTZ.AND P6, PT, R5, RZ, PT ;  /* 0x000000ff0500c20b */ /* 0x000fc80003fdd000 */
[----:B------:R-:W-:Y:S02]  /*02f0*/  @!P4 PLOP3.LUT P3, PT, P5, P6, PT, 0x2, 0x20 ;  /* 0x000000000020c81c */ /* 0x000fe40002f6c072 */
[----:B------:R-:W-:Y:S02]  /*0300*/  ISETP.GE.AND P4, PT, R3, R2, PT ;  /* 0x000000020300720c */ /* 0x000fe40003f86270 */
[----:B------:R-:W-:Y:S02]  /*0310*/  SEL R7, RZ, 0x1, !P0 ;  /* 0x00000001ff077807 */ /* 0x000fe40004000000 */
[----:B------:R-:W-:Y:S02]  /*0320*/  SEL R9, RZ, 0x1, !P1 ;  /* 0x00000001ff097807 */ /* 0x000fe40004800000 */
[----:B------:R-:W-:Y:S02]  /*0330*/  SEL R11, RZ, 0x1, !P2 ;  /* 0x00000001ff0b7807 */ /* 0x000fe40005000000 */
[----:B------:R-:W-:-:S05]  /*0340*/  SEL R13, RZ, 0x1, !P3 ;  /* 0x00000001ff0d7807 */ /* 0x000fca0005800000 */
[----:B------:R-:W-:Y:S05]  /*0350*/  @P4 BRA `(.L_x_18560) ;  /* 0x00000000003c4947 */ /* 0x000fea0003800000 */
        /* <DEDUP_REMOVED lines=15> */
.L_x_18560:
[----:B------:R-:W-:Y:S05]  /*0450*/  BSYNC.RELIABLE B1 ;  /* 0x0000000000017941 */ /* 0x000fea0003800100 */
.L_x_18559:
[----:B------:R-:W-:-:S13]  /*0460*/  ISETP.GE.AND P0, PT, R3, R2, PT ;  /* 0x000000020300720c */ /* 0x000fda0003f06270 */
[----:B------:R-:W1:Y:S01]  /*0470*/  @!P0 LDC.64 R6, c[0x0][0x388] ;  /* 0x0000e200ff068b82 */ /* 0x000e620000000a00 */
[----:B0-----:R-:W-:Y:S02]  /*0480*/  @!P0 IMAD R5, R0, 0x200, R3 ;  /* 0x0000020000058824 */ /* 0x001fe400078e0203 */
[----:B------:R-:W-:-:S03]  /*0490*/  @!P0 VIADD R3, R3, 0x80 ;  /* 0x0000008003038836 */ /* 0x000fc60000000000 */
[----:B-1----:R-:W-:-:S05]  /*04a0*/  @!P0 IADD3 R4, P1, PT, R5, R6, RZ ;  /* 0x0000000605048210 */ /* 0x002fca0007f3e0ff */
[----:B------:R-:W-:-:S05]  /*04b0*/  @!P0 IMAD.X R5, RZ, RZ, R7, P1 ;  /* 0x000000ffff058224 */ /* 0x000fca00008e0607 */
[----:B------:R1:W-:Y:S03]  /*04c0*/  @!P0 STG.E.U8 desc[UR4][R4.64], R11 ;  /* 0x0000000b04008986 */ /* 0x0003e6000c101104 */
.L_x_18561:
[----:B------:R-:W-:Y:S05]  /*04d0*/  BSYNC.RECONVERGENT B0 ;  /* 0x0000000000007941 */ /* 0x000fea0003800200 */
.L_x_18558:
        /* <DEDUP_REMOVED lines=9> */
.L_x_18562:
        /* <DEDUP_REMOVED lines=9> */
.L_x_23436:


//--------------------- .text._ZN2at6native29vectorized_elementwise_kernelILi2EZZZNS0_23logical_not_kernel_cudaERNS_18TensorIteratorBaseEENKUlvE0_clEvENKUlvE7_clEvEUlN3c107complexIfEEE_St5arrayIPcLm2EEEEviT0_T1_ --------------------------
	.section	.text._ZN2at6native29vectorized_elementwise_kernelILi2EZZZNS0_23logical_not_kernel_cudaERNS_18TensorIteratorBaseEENKUlvE0_clEvENKUlvE7_clEvEUlN3c107complexIfEEE_St5arrayIPcLm2EEEEviT0_T1_,"ax",@progbits
	.align	128
        .global         _ZN2at6native29vectorized_elementwise_kernelILi2EZZZNS0_23logical_not_kernel_cudaERNS_18TensorIteratorBaseEENKUlvE0_clEvENKUlvE7_clEvEUlN3c107complexIfEEE_St5arrayIPcLm2EEEEviT0_T1_
        .type           _ZN2at6native29vectorized_elementwise_kernelILi2EZZZNS0_23logical_not_kernel_cudaERNS_18TensorIteratorBaseEENKUlvE0_clEvENKUlvE7_clEvEUlN3c107complexIfEEE_St5arrayIPcLm2EEEEviT0_T1_,@function
        .size           _ZN2at6native29vectorized_elementwise_kernelILi2EZZZNS0_23logical_not_kernel_cudaERNS_18TensorIteratorBaseEENKUlvE0_clEvENKUlvE7_clEvEUlN3c107complexIfEEE_St5arrayIPcLm2EEEEviT0_T1_,(.L_x_23437 - _ZN2at6native29vectorized_elementwise_kernelILi2EZZZNS0_23logical_not_kernel_cudaERNS_18TensorIteratorBaseEENKUlvE0_clEvENKUlvE7_clEvEUlN3c107complexIfEEE_St5arrayIPcLm2EEEEviT0_T1_)
        .other          _ZN2at6native29vectorized_elementwise_kernelILi2EZZZNS0_23logical_not_kernel_cudaERNS_18TensorIteratorBaseEENKUlvE0_clEvENKUlvE7_clEvEUlN3c107complexIfEEE_St5arrayIPcLm2EEEEviT0_T1_,@"STO_CUDA_ENTRY STV_DEFAULT"
_ZN2at6native29vectorized_elementwise_kernelILi2EZZZNS0_23logical_not_kernel_cudaERNS_18TensorIteratorBaseEENKUlvE0_clEvENKUlvE7_clEvEUlN3c107complexIfEEE_St5arrayIPcLm2EEEEviT0_T1_:
.text._ZN2at6native29vectorized_elementwise_kernelILi2EZZZNS0_23logical_not_kernel_cudaERNS_18TensorIteratorBaseEENKUlvE0_clEvENKUlvE7_clEvEUlN3c107complexIfEEE_St5arrayIPcLm2EEEEviT0_T1_:
        /* <DEDUP_REMOVED lines=19> */
[----:B0-----:R-:W-:-:S06]  /*0130*/  @!P3 IMAD.WIDE.U32 R10, R15, 0x8, R10 ;  /* 0x000000080f0ab825 */ /* 0x001fcc00078e000a */
[----:B------:R-:W2:Y:S06]  /*0140*/  @!P3 LDG.E.64 R10, desc[UR4][R10.64] ;  /* 0x000000040a0ab981 */ /* 0x000eac000c1e1b00 */
[----:B------:R-:W-:Y:S01]  /*0150*/  @!P1 IMAD.IADD R19, R0, 0x1, R5 ;  /* 0x0000000100139824 */ /* 0x000fe200078e0205 */
[----:B------:R-:W0:Y:S01]  /*0160*/  @!P1 LDC.64 R8, c[0x0][0x390] ;  /* 0x0000e400ff089b82 */ /* 0x000e220000000a00 */
[----:B------:R-:W-:-:S05]  /*0170*/  @!P1 VIADD R5, R5, 0x80 ;  /* 0x0000008005059836 */ /* 0x000fca0000000000 */
[----:B------:R-:W-:-:S13]  /*0180*/  ISETP.GE.U32.AND P0, PT, R5, R2, PT ;  /* 0x000000020500720c */ /* 0x000fda0003f06070 */
[----:B------:R-:W3:Y:S01]  /*0190*/  @!P0 LDC.64 R6, c[0x0][0x390] ;  /* 0x0000e400ff068b82 */ /* 0x000ee20000000a00 */
[----:B-1----:R-:W-:-:S04]  /*01a0*/  @!P2 IMAD.WIDE.U32 R12, R17, 0x8, R12 ;  /* 0x00000008110ca825 */ /* 0x002fc800078e000c */
[----:B0-----:R-:W-:Y:S02]  /*01b0*/  @!P1 IMAD.WIDE.U32 R8, R19, 0x8, R8 ;  /* 0x0000000813089825 */ /* 0x001fe400078e0008 */
[----:B------:R-:W4:Y:S02]  /*01c0*/  @!P2 LDG.E.64 R12, desc[UR4][R12.64] ;  /* 0x000000040c0ca981 */ /* 0x000f24000c1e1b00 */
[----:B------:R-:W-:Y:S02]  /*01d0*/  @!P0 IMAD.IADD R15, R0, 0x1, R5 ;  /* 0x00000001000f8824 */ /* 0x000fe400078e0205 */
[----:B------:R-:W5:Y:S02]  /*01e0*/  @!P1 LDG.E.64 R8, desc[UR4][R8.64] ;  /* 0x0000000408089981 */ /* 0x000f64000c1e1b00 */
[----:B---3--:R-:W-:-:S06]  /*01f0*/  @!P0 IMAD.WIDE.U32 R6, R15, 0x8, R6 ;  /* 0x000000080f068825 */ /* 0x008fcc00078e0006 */
[----:B------:R-:W3:Y:S01]  /*0200*/  @!P0 LDG.E.64 R6, desc[UR4][R6.64] ;  /* 0x0000000406068981 */ /* 0x000ee2000c1e1b00 */
[----:B------:R-:W-:Y:S01]  /*0210*/  PLOP3.LUT P6, PT, PT, PT, PT, 0x80, 0x8 ;  /* 0x000000000008781c */ /* 0x000fe20003fcf070 */
[----:B------:R-:W-:Y:S01]  /*0220*/  @!P0 VIADD R5, R5, 0x80 ;  /* 0x0000008005058836 */ /* 0x000fe20000000000 */
[----:B--2---:R-:W-:Y:S02]  /*0230*/  @!P3 FSETP.NEU.FTZ.AND P4, PT, R10, RZ, PT ;  /* 0x000000ff0a00b20b */ /* 0x004fe40003f9d000 */
[----:B------:R-:W-:-:S04]  /*0240*/  @!P3 FSETP.NEU.FTZ.AND P5, PT, R11, RZ, PT ;  /* 0x000000ff0b00b20b */ /* 0x000fc80003fbd000 */
[----:B------:R-:W-:-:S04]  /*0250*/  @!P3 PLOP3.LUT P6, PT, P4, P5, PT, 0x2, 0x20 ;  /* 0x000000000020b81c */ /* 0x000fc800027ca072 */
[----:B------:R-:W-:Y:S02]  /*0260*/  P2R R4, PR, RZ, 0x40 ;  /* 0x00000040ff047803 */ /* 0x000fe40000000000 */
[----:B------:R-:W-:Y:S02]  /*0270*/  PLOP3.LUT P6, PT, PT, PT, PT, 0x80, 0x8 ;  /* 0x000000000008781c */ /* 0x000fe40003fcf070 */
[----:B------:R-:W-:Y:S02]  /*0280*/  PLOP3.LUT P5, PT, PT, PT, PT, 0x80, 0x8 ;  /* 0x000000000008781c */ /* 0x000fe40003faf070 */
[----:B----4-:R-:W-:Y:S02]  /*0290*/  @!P2 FSETP.NEU.FTZ.AND P3, PT, R12, RZ, PT ;  /* 0x000000ff0c00a20b */ /* 0x010fe40003f7d000 */
[----:B------:R-:W-:-:S04]  /*02a0*/  @!P2 FSETP.NEU.FTZ.AND P4, PT, R13, RZ, PT ;  /* 0x000000ff0d00a20b */ /* 0x000fc80003f9d000 */
[----:B------:R-:W-:Y:S02]  /*02b0*/  @!P2 PLOP3.LUT P6, PT, P3, P4, PT, 0x2, 0x20 ;  /* 0x000000000020a81c */ /* 0x000fe40001fc8072 */
[----:B-----5:R-:W-:Y:S02]  /*02c0*/  @!P1 FSETP.NEU.FTZ.AND P2, PT, R8, RZ, PT ;  /* 0x000000ff0800920b */ /* 0x020fe40003f5d000 */
[----:B------:R-:W-:-:S04]  /*02d0*/  @!P1 FSETP.NEU.FTZ.AND P3, PT, R9, RZ, PT ;  /* 0x000000ff0900920b */ /* 0x000fc80003f7d000 */
[----:B------:R-:W-:Y:S02]  /*02e0*/  @!P1 PLOP3.LUT P5, PT, P2, P3, PT, 0x2, 0x20 ;  /* 0x000000000020981c */ /* 0x000fe400017a6072 */
[----:B------:R-:W-:Y:S02]  /*02f0*/  PLOP3.LUT P2, PT, PT, PT, PT, 0x80, 0x8 ;  /* 0x000000000008781c */ /* 0x000fe40003f4f070 */
[----:B---3--:R-:W-:Y:S02]  /*0300*/  @!P0 FSETP.NEU.FTZ.AND P1, PT, R6, RZ, PT ;  /* 0x000000ff0600820b */ /* 0x008fe40003f3d000 */
[----:B------:R-:W-:-:S04]  /*0310*/  @!P0 FSETP.NEU.FTZ.AND P3, PT, R7, RZ, PT ;  /* 0x000000ff0700820b */ /* 0x000fc80003f7d000 */
[----:B------:R-:W-:Y:S02]  /*0320*/  @!P0 PLOP3.LUT P2, PT, P1, P3, PT, 0x2, 0x20 ;  /* 0x000000000020881c */ /* 0x000fe40000f46072 */
[----:B------:R-:W-:-:S13]  /*0330*/  ISETP.GE.U32.AND P0, PT, R5, R2, PT ;  /* 0x000000020500720c */ /* 0x000fda0003f06070 */
[----:B------:R-:W0:Y:S01]  /*0340*/  @!P0 LDC.64 R6, c[0x0][0x390] ;  /* 0x0000e400ff068b82 */ /* 0x000e220000000a00 */
[----:B------:R-:W-:-:S04]  /*0350*/  @!P0 IMAD.IADD R9, R0, 0x1, R5 ;  /* 0x0000000100098824 */ /* 0x000fc800078e0205 */
[----:B0-----:R-:W-:-:S06]  /*0360*/  @!P0 IMAD.WIDE.U32 R6, R9, 0x8, R6 ;  /* 0x0000000809068825 */ /* 0x001fcc00078e0006 */
[----:B------:R-:W2:Y:S01]  /*0370*/  @!P0 LDG.E.64 R6, desc[UR4][R6.64] ;  /* 0x0000000406068981 */ /* 0x000ea2000c1e1b00 */
[----:B------:R-:W-:Y:S01]  /*0380*/  @!P0 VIADD R5, R5, 0x80 ;  /* 0x0000008005058836 */ /* 0x000fe20000000000 */
[----:B------:R-:W-:Y:S02]  /*0390*/  PLOP3.LUT P1, PT, PT, PT, PT, 0x80, 0x8 ;  /* 0x000000000008781c */ /* 0x000fe40003f2f070 */
[----:B--2---:R-:W-:Y:S02]  /*03a0*/  @!P0 FSETP.NEU.FTZ.AND P3, PT, R6, RZ, PT ;  /* 0x000000ff0600820b */ /* 0x004fe40003f7d000 */
[----:B------:R-:W-:-:S04]  /*03b0*/  @!P0 FSETP.NEU.FTZ.AND P4, PT, R7, RZ, PT ;  /* 0x000000ff0700820b */ /* 0x000fc80003f9d000 */
[----:B------:R-:W-:Y:S02]  /*03c0*/  @!P0 PLOP3.LUT P1, PT, P3, P4, PT, 0x2, 0x20 ;  /* 0x000000000020881c */ /* 0x000fe40001f28072 */
[----:B------:R-:W-:-:S13]  /*03d0*/  ISETP.GE.U32.AND P3, PT, R5, R2, PT ;  /* 0x000000020500720c */ /* 0x000fda0003f66070 */
[----:B------:R-:W0:Y:S01]  /*03e0*/  @!P3 LDC.64 R8, c[0x0][0x390] ;  /* 0x0000e400ff08bb82 */ /* 0x000e220000000a00 */
[----:B------:R-:W-:-:S04]  /*03f0*/  @!P3 IMAD.IADD R15, R0, 0x1, R5 ;  /* 0x00000001000fb824 */ /* 0x000fc800078e0205 */
[----:B0-----:R-:W-:-:S06]  /*0400*/  @!P3 IMAD.WIDE.U32 R8, R15, 0x8, R8 ;  /* 0x000000080f08b825 */ /* 0x001fcc00078e0008 */
[----:B------:R-:W2:Y:S01]  /*0410*/  @!P3 LDG.E.64 R8, desc[UR4][R8.64] ;  /* 0x000000040808b981 */ /* 0x000ea2000c1e1b00 */
[----:B------:R-:W-:Y:S01]  /*0420*/  P2R R12, PR, RZ, 0x20 ;  /* 0x00000020ff0c7803 */ /* 0x000fe20000000000 */
        /* <DEDUP_REMOVED lines=13> */
[----:B------:R-:W-:Y:S02]  /*0500*/  P2R R11, PR, RZ, 0x4 ;  /* 0x00000004ff0b7803 */ /* 0x000fe40000000000 */
[----:B------:R-:W-:Y:S02]  /*0510*/  ISETP.NE.AND P2, PT, R4, RZ, PT ;  /* 0x000000ff0400720c */ /* 0x000fe40003f45270 */
        /* <DEDUP_REMOVED lines=8> */
[----:B------:R-:W-:Y:S02]  /*05a0*/  P2R R13, PR, RZ, 0x4 ;  /* 0x00000004ff0d7803 */ /* 0x000fe40000000000 */
[----:B------:R-:W-:Y:S01]  /*05b0*/  PLOP3.LUT P4, PT, PT, PT, PT, 0x80, 0x8 ;  /* 0x000000000008781c */ /* 0x000fe20003f8f070 */
[----:B------:R-:W-:Y:S04]  /*05c0*/  BSSY.RECONVERGENT B0, `(.L_x_18564) ;  /* 0x000004a000007945 */ /* 0x000fe80003800200 */
[----:B------:R-:W-:Y:S01]  /*05d0*/  BSSY.RELIABLE B1, `(.L_x_18565) ;  /* 0x0000041000017945 */ /* 0x000fe20003800100 */
[----:B------:R-:W-:Y:S02]  /*05e0*/  SEL R17, RZ, 0x1, !P1 ;  /* 0x00000001ff117807 */ /* 0x000fe40004800000 */
[----:B------:R-:W-:-:S02]  /*05f0*/  SEL R6, RZ, 0x1, !P0 ;  /* 0x00000001ff067807 */ /* 0x000fc40004000000 */
[----:B--2---:R-:W-:Y:S02]  /*0600*/  @!P5 FSETP.NEU.FTZ.AND P2, PT, R4, RZ, PT ;  /* 0x000000ff0400d20b */ /* 0x004fe40003f5d000 */
[----:B------:R-:W-:-:S04]  /*0610*/  @!P5 FSETP.NEU.FTZ.AND P6, PT, R5, RZ, PT ;  /* 0x000000ff0500d20b */ /* 0x000fc80003fdd000 */
[----:B------:R-:W-:Y:S02]  /*0620*/  @!P5 PLOP3.LUT P4, PT, P2, P6, PT, 0x2, 0x20 ;  /* 0x000000000020d81c */ /* 0x000fe4000178c072 */
[----:B------:R-:W-:Y:S02]  /*0630*/  ISETP.NE.AND P2, PT, R13, RZ, PT ;  /* 0x000000ff0d00720c */ /* 0x000fe40003f45270 */
[----:B------:R-:W-:Y:S02]  /*0640*/  ISETP.NE.AND P5, PT, R10, RZ, PT ;  /* 0x000000ff0a00720c */ /* 0x000fe40003fa5270 */
[----:B------:R-:W-:Y:S02]  /*0650*/  SEL R7, RZ, 0x1, !P2 ;  /* 0x00000001ff077807 */ /* 0x000fe40005000000 */
[----:B------:R-:W-:Y:S02]  /*0660*/  ISETP.NE.AND P2, PT, R11, RZ, PT ;  /* 0x000000ff0b00720c */ /* 0x000fe40003f45270 */
[----:B------:R-:W-:-:S02]  /*0670*/  SEL R11, RZ, 0x1, !P5 ;  /* 0x00000001ff0b7807 */ /* 0x000fc40006800000 */
[----:B------:R-:W-:Y:S02]  /*0680*/  ISETP.GE.U32.AND P5, PT, R3, R2, PT ;  /* 0x000000020300720c */ /* 0x000fe40003fa6070 */
[----:B------:R-:W-:Y:S02]  /*0690*/  ISETP.NE.AND P6, PT, R12, RZ, PT ;  /* 0x000000ff0c00720c */ /* 0x000fe40003fc5270 */
[----:B------:R-:W-:Y:S02]  /*06a0*/  SEL R15, RZ, 0x1, !P2 ;  /* 0x00000001ff0f7807 */ /* 0x000fe40005000000 */
[----:B------:R-:W-:Y:S02]  /*06b0*/  SEL R13, RZ, 0x1, !P6 ;  /* 0x00000001ff0d7807 */ /* 0x000fe40007000000 */
[----:B------:R-:W-:Y:S02]  /*06c0*/  SEL R5, RZ, 0x1, !P3 ;  /* 0x00000001ff057807 */ /* 0x000fe40005800000 */
[----:B------:R-:W-:-:S03]  /*06d0*/  SEL R4, RZ, 0x1, !P4 ;  /* 0x00000001ff047807 */ /* 0x000fc60006000000 */
[----:B------:R-:W-:Y:S05]  /*06e0*/  @P5 BRA `(.L_x_18566) ;  /* 0x0000000000385947 */ /* 0x000fea0003800000 */
        /* <DEDUP_REMOVED lines=14> */
.L_x_18566:
        /* <DEDUP_REMOVED lines=8> */
.L_x_18567:
        /* <DEDUP_REMOVED lines=8> */
.L_x_18568:
        /* <DEDUP_REMOVED lines=8> */
.L_x_18569:
        /* <DEDUP_REMOVED lines=9> */
.L_x_18570:
[----:B------:R-:W-:Y:S05]  /*09e0*/  BSYNC.RELIABLE B1 ;  /* 0x0000000000017941 */ /* 0x000fea0003800100 */
.L_x_18565:
[----:B------:R-:W-:-:S13]  /*09f0*/  ISETP.GE.U32.AND P0, PT, R3, R2, PT ;  /* 0x000000020300720c */ /* 0x000fda0003f06070 */
[----:B012---:R-:W0:Y:S01]  /*0a00*/  @!P0 LDC.64 R8, c[0x0][0x388] ;  /* 0x0000e200ff088b82 */ /* 0x007e220000000a00 */
[----:B------:R-:W-:Y:S02]  /*0a10*/  @!P0 IMAD.IADD R7, R0, 0x1, R3 ;  /* 0x0000000100078824 */ /* 0x000fe400078e0203 */
[----:B------:R-:W-:-:S03]  /*0a20*/  @!P0 VIADD R3, R3, 0x80 ;  /* 0x0000008003038836 */ /* 0x000fc60000000000 */
[----:B0-----:R-:W-:-:S05]  /*0a30*/  @!P0 IADD3 R6, P1, PT, R7, R8, RZ ;  /* 0x0000000807068210 */ /* 0x001fca0007f3e0ff */
[----:B------:R-:W-:-:S05]  /*0a40*/  @!P0 IMAD.X R7, RZ, RZ, R9, P1 ;  /* 0x000000ffff078224 */ /* 0x000fca00008e0609 */
[----:B------:R3:W-:Y:S03]  /*0a50*/  @!P0 STG.E.U8 desc[UR4][R6.64], R5 ;  /* 0x0000000506008986 */ /* 0x0007e6000c101104 */
.L_x_18571:
[----:B------:R-:W-:Y:S05]  /*0a60*/  BSYNC.RECONVERGENT B0 ;  /* 0x0000000000007941 */ /* 0x000fea0003800200 */
.L_x_18564:
[----:B------:R-:W-:Y:S05]  /*0a70*/  WARPSYNC.ALL ;  /* 0x0000000000007948 */ /* 0x000fea0003800000 */
[----:B------:R-:W-:-:S13]  /*0a80*/  ISETP.GE.U32.AND P0, PT, R3, R2, PT ;  /* 0x000000020300720c */ /* 0x000fda0003f06070 */
[----:B------:R-:W-:Y:S05]  /*0a90*/  @P0 EXIT ;  /* 0x000000000000094d */ /* 0x000fea0003800000 */
[----:B------:R-:W4:Y:S01]  /*0aa0*/  LDCU.64 UR6, c[0x0][0x388] ;  /* 0x00007100ff0677ac */ /* 0x000f220008000a00 */
[----:B------:R-:W-:-:S05]  /*0ab0*/  IMAD.IADD R3, R0, 0x1, R3 ;  /* 0x0000000100037824 */ /* 0x000fca00078e0203 */
[----:B----4-:R-:W-:-:S05]  /*0ac0*/  IADD3 R2, P0, PT, R3, UR6, RZ ;  /* 0x0000000603027c10 */ /* 0x010fca000ff1e0ff */
[----:B------:R-:W-:-:S05]  /*0ad0*/  IMAD.X R3, RZ, RZ, UR7, P0 ;  /* 0x00000007ff037e24 */ /* 0x000fca00080e06ff */
[----:B------:R-:W-:Y:S01]  /*0ae0*/  STG.E.U8 desc[UR4][R2.64], R4 ;  /* 0x0000000402007986 */ /* 0x000fe2000c101104 */
[----:B------:R-:W-:Y:S05]  /*0af0*/  EXIT ;  /* 0x000000000000794d */ /* 0x000fea0003800000 */
.L_x_18563:
        /* <DEDUP_REMOVED lines=8> */
[----:B------:R2:W2:Y:S01]  /*0b80*/  LDG.E.128 R4, desc[UR4][R2.64+0x1800] ;  /* 0x0018000402047981 */ /* 0x0004a2000c1e1d00 */
[----:B---3--:R-:W-:-:S02]  /*0b90*/  FSETP.NEU.FTZ.AND P4, PT, R16, RZ, PT ;  /* 0x000000ff1000720b */ /* 0x008fc40003f9d000 */
[----:B------:R-:W-:Y:S02]  /*0ba0*/  FSETP.NEU.FTZ.AND P6, PT, R17, RZ, PT ;  /* 0x000000ff1100720b */ /* 0x000fe40003fdd000 */
[----:B------:R-:W-:Y:S02]  /*0bb0*/  FSETP.NEU.FTZ.AND P2, PT, R18, RZ, PT ;  /* 0x000000ff1200720b */ /* 0x000fe40003f5d000 */
[----:B------:R-:W-:Y:S02]  /*0bc0*/  FSETP.NEU.FTZ.AND P3, PT, R19, RZ, PT ;  /* 0x000000ff1300720b */ /* 0x000fe40003f7d000 */
[----:B------:R-:W-:Y:S02]  /*0bd0*/  PLOP3.LUT P4, PT, P4, P6, PT, 0x2, 0x20 ;  /* 0x000000000020781c */ /* 0x000fe4000278c072 */
[----:B----4-:R-:W-:Y:S02]  /*0be0*/  FSETP.NEU.FTZ.AND P1, PT, R12, RZ, PT ;  /* 0x000000ff0c00720b */ /* 0x010fe40003f3d000 */
[----:B------:R-:W-:-:S02]  /*0bf0*/  FSETP.NEU.FTZ.AND P0, PT, R13, RZ, PT ;  /* 0x000000ff0d00720b */ /* 0x000fc40003f1d000 */
[----:B------:R-:W-:Y:S02]  /*0c00*/  PLOP3.LUT P2, PT, P2, P3, PT, 0x2, 0x20 ;  /* 0x000000000020781c */ /* 0x000fe40001746072 */
[----:B-----5:R-:W-:Y:S02]  /*0c10*/  FSETP.NEU.FTZ.AND P3, PT, R8, RZ, PT ;  /* 0x000000ff0800720b */ /* 0x020fe40003f7d000 */
[----:B------:R-:W-:Y:S02]  /*0c20*/  SEL R8, RZ, 0x1, !P4 ;  /* 0x00000001ff087807 */ /* 0x000fe40006000000 */
[----:B------:R-:W-:Y:S02]  /*0c30*/  FSETP.NEU.FTZ.AND P4, PT, R9, RZ, PT ;  /* 0x000000ff0900720b */ /* 0x000fe40003f9d000 */
[----:B------:R-:W-:Y:S02]  /*0c40*/  SEL R9, RZ, 0x1, !P2 ;  /* 0x00000001ff097807 */ /* 0x000fe40005000000 */
[----:B------:R-:W-:-:S02]  /*0c50*/  PLOP3.LUT P0, PT, P1, P0, PT, 0x2, 0x20 ;  /* 0x000000000020781c */ /* 0x000fc40000f00072 */
[----:B------:R-:W-:Y:S02]  /*0c60*/  FSETP.NEU.FTZ.AND P5, PT, R14, RZ, PT ;  /* 0x000000ff0e00720b */ /* 0x000fe40003fbd000 */
[----:B------:R-:W-:Y:S02]  /*0c70*/  FSETP.NEU.FTZ.AND P6, PT, R15, RZ, PT ;  /* 0x000000ff0f00720b */ /* 0x000fe40003fdd000 */
[----:B------:R-:W-:Y:S02]  /*0c80*/  FSETP.NEU.FTZ.AND P2, PT, R10, RZ, PT ;  /* 0x000000ff0a00720b */ /* 0x000fe40003f5d000 */
[----:B------:R-:W-:Y:S02]  /*0c90*/  FSETP.NEU.FTZ.AND P1, PT, R11, RZ, PT ;  /* 0x000000ff0b00720b */ /* 0x000fe40003f3d000 */
[----:B------:R-:W-:Y:S02]  /*0ca0*/  PLOP3.LUT P3, PT, P3, P4, PT, 0x2, 0x20 ;  /* 0x000000000020781c */ /* 0x000fe40001f68072 */
[----:B------:R-:W-:-:S02]  /*0cb0*/  PLOP3.LUT P6, PT, P5, P6, PT, 0x2, 0x20 ;  /* 0x000000000020781c */ /* 0x000fc40002fcc072 */
[----:B--2---:R-:W-:Y:S02]  /*0cc0*/  IADD3 R2, P4, PT, R0, UR6, RZ ;  /* 0x0000000600027c10 */ /* 0x004fe4000ff9e0ff */
[----:B------:R-:W-:Y:S02]  /*0cd0*/  PLOP3.LUT P1, PT, P2, P1, PT, 0x2, 0x20 ;  /* 0x000000000020781c */ /* 0x000fe40001722072 */
[----:B------:R-:W-:Y:S01]  /*0ce0*/  FSETP.NEU.FTZ.AND P5, PT, R4, RZ, PT ;  /* 0x000000ff0400720b */ /* 0x000fe20003fbd000 */
[----:B------:R-:W-:Y:S01]  /*0cf0*/  IMAD.X R3, RZ, RZ, UR7, P4 ;  /* 0x00000007ff037e24 */ /* 0x000fe2000a0e06ff */
[----:B------:R-:W-:Y:S02]  /*0d00*/  FSETP.NEU.FTZ.AND P2, PT, R5, RZ, PT ;  /* 0x000000ff0500720b */ /* 0x000fe40003f5d000 */
[----:B------:R-:W-:Y:S01]  /*0d10*/  FSETP.NEU.FTZ.AND P4, PT, R6, RZ, PT ;  /* 0x000000ff0600720b */ /* 0x000fe20003f9d000 */
[----:B------:R-:W-:Y:S01]  /*0d20*/  IMAD.WIDE.U32 R2, R21, 0x2, R2 ;  /* 0x0000000215027825 */ /* 0x000fe200078e0002 */
[----:B------:R-:W-:-:S02]  /*0d30*/  PLOP3.LUT P2, PT, P5, P2, PT, 0x2, 0x20 ;  /* 0x000000000020781c */ /* 0x000fc40002f44072 */
[----:B------:R-:W-:Y:S02]  /*0d40*/  FSETP.NEU.FTZ.AND P5, PT, R7, RZ, PT ;  /* 0x000000ff0700720b */ /* 0x000fe40003fbd000 */
[----:B------:R-:W-:Y:S02]  /*0d50*/  SEL R0, RZ, 0x1, !P0 ;  /* 0x00000001ff007807 */ /* 0x000fe40004000000 */
[----:B------:R-:W-:Y:S02]  /*0d60*/  PLOP3.LUT P4, PT, P4, P5, PT, 0x2, 0x20 ;  /* 0x000000000020781c */ /* 0x000fe4000278a072 */
[----:B------:R-:W-:Y:S02]  /*0d70*/  SEL R5, RZ, 0x1, !P6 ;  /* 0x00000001ff057807 */ /* 0x000fe40007000000 */
[----:B------:R-:W-:Y:S02]  /*0d80*/  SEL R4, RZ, 0x1, !P3 ;  /* 0x00000001ff047807 */ /* 0x000fe40005800000 */
[----:B------:R-:W-:-:S02]  /*0d90*/  SEL R7, RZ, 0x1, !P1 ;  /* 0x00000001ff077807 */ /* 0x000fc40004800000 */
[----:B------:R-:W-:Y:S02]  /*0da0*/  SEL R6, RZ, 0x1, !P2 ;  /* 0x00000001ff067807 */ /* 0x000fe40005000000 */
        /* <DEDUP_REMOVED lines=10> */
.L_x_18572:
        /* <DEDUP_REMOVED lines=11> */
.L_x_23437:


//--------------------- .text._ZN2at6native29vectorized_elementwise_kernelILi4EZZZNS0_23logical_not_kernel_cudaERNS_18TensorIteratorBaseEENKUlvE0_clEvENKUlvE7_clEvEUlN3c107complexIfEEE_St5arrayIPcLm2EEEEviT0_T1_ --------------------------
	.section	.text._ZN2at6native29vectorized_elementwise_kernelILi4EZZZNS0_23logical_not_kernel_cudaERNS_18TensorIteratorBaseEENKUlvE0_clEvENKUlvE7_clEvEUlN3c107complexIfEEE_St5arrayIPcLm2EEEEviT0_T1_,"ax",@progbits
	.align	128
        .global         _ZN2at6native29vectorized_elementwise_kernelILi4EZZZNS0_23logical_not_kernel_cudaERNS_18TensorIteratorBaseEENKUlvE0_clEvENKUlvE7_clEvEUlN3c107complexIfEEE_St5arrayIPcLm2EEEEviT0_T1_
        .type           _ZN2at6native29vectorized_elementwise_kernelILi4EZZZNS0_23logical_not_kernel_cudaERNS_18TensorIteratorBaseEENKUlvE0_clEvENKUlvE7_clEvEUlN3c107complexIfEEE_St5arrayIPcLm2EEEEviT0_T1_,@function
        .size           _ZN2at6native29vectorized_elementwise_kernelILi4EZZZNS0_23logical_not_kernel_cudaERNS_18TensorIteratorBaseEENKUlvE0_clEvENKUlvE7_clEvEUlN3c107complexIfEEE_St5arrayIPcLm2EEEEviT0_T1_,(.L_x_23438 - _ZN2at6native29vectorized_elementwise_kernelILi4EZZZNS0_23logical_not_kernel_cudaERNS_18TensorIteratorBaseEENKUlvE0_clEvENKUlvE7_clEvEUlN3c107complexIfEEE_St5arrayIPcLm2EEEEviT0_T1_)
        .other          _ZN2at6native29vectorized_elementwise_kernelILi4EZZZNS0_23logical_not_kernel_cudaERNS_18TensorIteratorBaseEENKUlvE0_clEvENKUlvE7_clEvEUlN3c107complexIfEEE_St5arrayIPcLm2EEEEviT0_T1_,@"STO_CUDA_ENTRY STV_DEFAULT"
_ZN2at6native29vectorized_elementwise_kernelILi4EZZZNS0_23logical_not_kernel_cudaERNS_18TensorIteratorBaseEENKUlvE0_clEvENKUlvE7_clEvEUlN3c107complexIfEEE_St5arrayIPcLm2EEEEviT0_T1_:
.text._ZN2at6native29vectorized_elementwise_kernelILi4EZZZNS0_23logical_not_kernel_cudaERNS_18TensorIteratorBaseEENKUlvE0_clEvENKUlvE7_clEvEUlN3c107complexIfEEE_St5arrayIPcLm2EEEEviT0_T1_:
        /* <DEDUP_REMOVED lines=125> */
.L_x_18576:
        /* <DEDUP_REMOVED lines=8> */
.L_x_18577:
        /* <DEDUP_REMOVED lines=8> */
.L_x_18578:
        /* <DEDUP_REMOVED lines=8> */
.L_x_18579:
        /* <DEDUP_REMOVED lines=9> */
.L_x_18580:
[----:B------:R-:W-:Y:S05]  /*09e0*/  BSYNC.RELIABLE B1 ;  /* 0x0000000000017941 */ /* 0x000fea0003800100 */
.L_x_18575:
[----:B------:R-:W-:-:S13]  /*09f0*/  ISETP.GE.U32.AND P0, PT, R3, R2, PT ;  /* 0x000000020300720c */ /* 0x000fda0003f06070 */
[----:B012---:R-:W0:Y:S01]  /*0a00*/  @!P0 LDC.64 R8, c[0x0][0x388] ;  /* 0x0000e200ff088b82 */ /* 0x007e220000000a00 */
[----:B------:R-:W-:Y:S02]  /*0a10*/  @!P0 IMAD.IADD R7, R0, 0x1, R3 ;  /* 0x0000000100078824 */ /* 0x000fe400078e0203 */
[----:B------:R-:W-:-:S03]  /*0a20*/  @!P0 VIADD R3, R3, 0x80 ;  /* 0x0000008003038836 */ /* 0x000fc60000000000 */
[----:B0-----:R-:W-:-:S05]  /*0a30*/  @!P0 IADD3 R6, P1, PT, R7, R8, RZ ;  /* 0x0000000807068210 */ /* 0x001fca0007f3e0ff */
[----:B------:R-:W-:-:S05]  /*0a40*/  @!P0 IMAD.X R7, RZ, RZ, R9, P1 ;  /* 0x000000ffff078224 */ /* 0x000fca00008e0609 */
[----:B------:R3:W-:Y:S03]  /*0a50*/  @!P0 STG.E.U8 desc[UR4][R6.64], R5 ;  /* 0x0000000506008986 */ /* 0x0007e6000c101104 */
.L_x_18581:
[----:B------:R-:W-:Y:S05]  /*0a60*/  BSYNC.RECONVERGENT B0 ;  /* 0x0000000000007941 */ /* 0x000fea0003800200 */
.L_x_18574:
        /* <DEDUP_REMOVED lines=9> */
.L_x_18573:
[----:B------:R-:W0:Y:S01]  /*0b00*/  S2R R2, SR_TID.X ;  /* 0x0000000000027919 */ /* 0x000e220000002100 */
[----:B------:R-:W1:Y:S01]  /*0b10*/  LDC.64 R4, c[0x0][0x390] ;  /* 0x0000e400ff047b82 */ /* 0x000e620000000a00 */
[----:B------:R-:W2:Y:S01]  /*0b20*/  LDCU.64 UR6, c[0x0][0x388] ;  /* 0x00007100ff0677ac */ /* 0x000ea20008000a00 */
[----:B-1----:R-:W-:-:S04]  /*0b30*/  IMAD.WIDE.U32 R4, R0, 0x8, R4 ;  /* 0x0000000800047825 */ /* 0x002fc800078e0004 */
[----:B0-----:R-:W-:-:S05]  /*0b40*/  IMAD.WIDE.U32 R20, R2, 0x20, R4 ;  /* 0x0000002002147825 */ /* 0x001fca00078e0004 */
[----:B------:R-:W3:Y:S04]  /*0b50*/  LDG.E.ENL2.256 R16, R12, desc[UR4][R20.64] ;  /* 0xfe000004140c797e */ /* 0x000ee80008121910 */
[----:B------:R-:W4:Y:S01]  /*0b60*/  LDG.E.ENL2.256 R8, R4, desc[UR4][R20.64+0x1000] ;  /* 0xfe0080041404797e */ /* 0x000f220008121908 */
[----:B---3--:R-:W-:Y:S02]  /*0b70*/  FSETP.NEU.FTZ.AND P3, PT, R12, RZ, PT ;  /* 0x000000ff0c00720b */ /* 0x008fe40003f7d000 */
[----:B------:R-:W-:Y:S02]  /*0b80*/  FSETP.NEU.FTZ.AND P1, PT, R13, RZ, PT ;  /* 0x000000ff0d00720b */ /* 0x000fe40003f3d000 */
[----:B------:R-:W-:Y:S02]  /*0b90*/  FSETP.NEU.FTZ.AND P2, PT, R14, RZ, PT ;  /* 0x000000ff0e00720b */ /* 0x000fe40003f5d000 */
[----:B------:R-:W-:-:S02]  /*0ba0*/  FSETP.NEU.FTZ.AND P4, PT, R15, RZ, PT ;  /* 0x000000ff0f00720b */ /* 0x000fc40003f9d000 */
[----:B------:R-:W-:Y:S02]  /*0bb0*/  FSETP.NEU.FTZ.AND P0, PT, R18, RZ, PT ;  /* 0x000000ff1200720b */ /* 0x000fe40003f1d000 */
[----:B------:R-:W-:Y:S02]  /*0bc0*/  FSETP.NEU.FTZ.AND P6, PT, R19, RZ, PT ;  /* 0x000000ff1300720b */ /* 0x000fe40003fdd000 */
[----:B------:R-:W-:Y:S02]  /*0bd0*/  PLOP3.LUT P3, PT, P3, P1, PT, 0x2, 0x20 ;  /* 0x000000000020781c */ /* 0x000fe40001f62072 */
[----:B------:R-:W-:Y:S02]  /*0be0*/  FSETP.NEU.FTZ.AND P5, PT, R16, RZ, PT ;  /* 0x000000ff1000720b */ /* 0x000fe40003fbd000 */
[----:B------:R-:W-:Y:S02]  /*0bf0*/  FSETP.NEU.FTZ.AND P1, PT, R17, RZ, PT ;  /* 0x000000ff1100720b */ /* 0x000fe40003f3d000 */
[----:B------:R-:W-:-:S02]  /*0c00*/  PLOP3.LUT P2, PT, P2, P4, PT, 0x2, 0x20 ;  /* 0x000000000020781c */ /* 0x000fc40001748072 */
[----:B----4-:R-:W-:Y:S02]  /*0c10*/  FSETP.NEU.FTZ.AND P4, PT, R4, RZ, PT ;  /* 0x000000ff0400720b */ /* 0x010fe40003f9d000 */
[----:B------:R-:W-:Y:S02]  /*0c20*/  PLOP3.LUT P0, PT, P0, P6, PT, 0x2, 0x20 ;  /* 0x000000000020781c */ /* 0x000fe4000070c072 */
[----:B------:R-:W-:Y:S02]  /*0c30*/  PLOP3.LUT P5, PT, P5, P1, PT, 0x2, 0x20 ;  /* 0x000000000020781c */ /* 0x000fe40002fa2072 */
[----:B--2---:R-:W-:Y:S02]  /*0c40*/  IADD3 R4, P6, PT, R0, UR6, RZ ;  /* 0x0000000600047c10 */ /* 0x004fe4000ffde0ff */
[----:B------:R-:W-:Y:S02]  /*0c50*/  FSETP.NEU.FTZ.AND P1, PT, R5, RZ, PT ;  /* 0x000000ff0500720b */ /* 0x000fe40003f3d000 */
[----:B------:R-:W-:Y:S01]  /*0c60*/  SEL R0, RZ, 0x1, !P0 ;  /* 0x00000001ff007807 */ /* 0x000fe20004000000 */
[----:B------:R-:W-:Y:S01]  /*0c70*/  IMAD.X R5, RZ, RZ, UR7, P6 ;  /* 0x00000007ff057e24 */ /* 0x000fe2000b0e06ff */
[----:B------:R-:W-:-:S02]  /*0c80*/  SEL R3, RZ, 0x1, !P5 ;  /* 0x00000001ff037807 */ /* 0x000fc40006800000 */
[----:B------:R-:W-:Y:S01]  /*0c90*/  PLOP3.LUT P1, PT, P4, P1, PT, 0x2, 0x20 ;  /* 0x000000000020781c */ /* 0x000fe20002722072 */
[----:B------:R-:W-:Y:S01]  /*0ca0*/  IMAD.WIDE.U32 R4, R2, 0x4, R4 ;  /* 0x0000000402047825 */ /* 0x000fe200078e0004 */
[----:B------:R-:W-:Y:S02]  /*0cb0*/  FSETP.NEU.FTZ.AND P0, PT, R6, RZ, PT ;  /* 0x000000ff0600720b */ /* 0x000fe40003f1d000 */
[----:B------:R-:W-:Y:S02]  /*0cc0*/  FSETP.NEU.FTZ.AND P5, PT, R7, RZ, PT ;  /* 0x000000ff0700720b */ /* 0x000fe40003fbd000 */
[----:B------:R-:W-:Y:S02]  /*0cd0*/  FSETP.NEU.FTZ.AND P6, PT, R8, RZ, PT ;  /* 0x000000ff0800720b */ /* 0x000fe40003fdd000 */
[----:B------:R-:W-:Y:S02]  /*0ce0*/  FSETP.NEU.FTZ.AND P4, PT, R9, RZ, PT ;  /* 0x000000ff0900720b */ /* 0x000fe40003f9d000 */
[----:B------:R-:W-:-:S02]  /*0cf0*/  PLOP3.LUT P0, PT, P0, P5, PT, 0x2, 0x20 ;  /* 0x000000000020781c */ /* 0x000fc4000070a072 */
[----:B------:R-:W-:Y:S02]  /*0d00*/  PLOP3.LUT P4, PT, P6, P4, PT, 0x2, 0x20 ;  /* 0x000000000020781c */ /* 0x000fe40003788072 */
[----:B------:R-:W-:Y:S02]  /*0d10*/  FSETP.NEU.FTZ.AND P5, PT, R10, RZ, PT ;  /* 0x000000ff0a00720b */ /* 0x000fe40003fbd000 */
[----:B------:R-:W-:Y:S02]  /*0d20*/  FSETP.NEU.FTZ.AND P6, PT, R11, RZ, PT ;  /* 0x000000ff0b00720b */ /* 0x000fe40003fdd000 */
[----:B------:R-:W-:Y:S02]  /*0d30*/  SEL R6, RZ, 0x1, !P2 ;  /* 0x00000001ff067807 */ /* 0x000fe40005000000 */
[----:B------:R-:W-:Y:S02]  /*0d40*/  PLOP3.LUT P5, PT, P5, P6, PT, 0x2, 0x20 ;  /* 0x000000000020781c */ /* 0x000fe40002fac072 */
[----:B------:R-:W-:-:S02]  /*0d50*/  SEL R7, RZ, 0x1, !P3 ;  /* 0x00000001ff077807 */ /* 0x000fc40005800000 */
[----:B------:R-:W-:Y:S02]  /*0d60*/  SEL R8, RZ, 0x1, !P5 ;  /* 0x00000001ff087807 */ /* 0x000fe40006800000 */
[----:B------:R-:W-:Y:S02]  /*0d70*/  SEL R9, RZ, 0x1, !P4 ;  /* 0x00000001ff097807 */ /* 0x000fe40006000000 */
[----:B------:R-:W-:Y:S02]  /*0d80*/  SEL R10, RZ, 0x1, !P0 ;  /* 0x00000001ff0a7807 */ /* 0x000fe40004000000 */
[----:B------:R-:W-:Y:S02]  /*0d90*/  SEL R11, RZ, 0x1, !P1 ;  /* 0x00000001ff0b7807 */ /* 0x000fe40004800000 */
[----:B------:R-:W-:Y:S02]  /*0da0*/  PRMT R0, R3, 0x3340, R0 ;  /* 0x0000334003007816 */ /* 0x000fe40000000000 */
        /* <DEDUP_REMOVED lines=8> */
.L_x_18582:
        /* <DEDUP_REMOVED lines=13> */
.L_x_23438:


//--------------------- .text._ZN2at6native29vectorized_elementwise_kernelILi8EZZZNS0_23logical_not_kernel_cudaERNS_18TensorIteratorBaseEENKUlvE0_clEvENKUlvE7_clEvEUlN3c107complexIfEEE_St5arrayIPcLm2EEEEviT0_T1_ --------------------------
	.section	.text._ZN2at6native29vectorized_elementwise_kernelILi8EZZZNS0_23logical_not_kernel_cudaERNS_18TensorIteratorBaseEENKUlvE0_clEvENKUlvE7_clEvEUlN3c107complexIfEEE_St5arrayIPcLm2EEEEviT0_T1_,"ax",@progbits
	.align	128
        .global         _ZN2at6native29vectorized_elementwise_kernelILi8EZZZNS0_23logical_not_kernel_cudaERNS_18TensorIteratorBaseEENKUlvE0_clEvENKUlvE7_clEvEUlN3c107complexIfEEE_St5arrayIPcLm2EEEEviT0_T1_
        .type           _ZN2at6native29vectorized_elementwise_kernelILi8EZZZNS0_23logical_not_kernel_cudaERNS_18TensorIteratorBaseEENKUlvE0_clEvENKUlvE7_clEvEUlN3c107complexIfEEE_St5arrayIPcLm2EEEEviT0_T1_,@function
        .size           _ZN2at6native29vectorized_elementwise_kernelILi8EZZZNS0_23logical_not_kernel_cudaERNS_18TensorIteratorBaseEENKUlvE0_clEvENKUlvE7_clEvEUlN3c107complexIfEEE_St5arrayIPcLm2EEEEviT0_T1_,(.L_x_23439 - _ZN2at6native29vectorized_elementwise_kernelILi8EZZZNS0_23logical_not_kernel_cudaERNS_18TensorIteratorBaseEENKUlvE0_clEvENKUlvE7_clEvEUlN3c107complexIfEEE_St5arrayIPcLm2EEEEviT0_T1_)
        .other          _ZN2at6native29vectorized_elementwise_kernelILi8EZZZNS0_23logical_not_kernel_cudaERNS_18TensorIteratorBaseEENKUlvE0_clEvENKUlvE7_clEvEUlN3c107complexIfEEE_St5arrayIPcLm2EEEEviT0_T1_,@"STO_CUDA_ENTRY STV_DEFAULT"
_ZN2at6native29vectorized_elementwise_kernelILi8EZZZNS0_23logical_not_kernel_cudaERNS_18TensorIteratorBaseEENKUlvE0_clEvENKUlvE7_clEvEUlN3c107complexIfEEE_St5arrayIPcLm2EEEEviT0_T1_:
.text._ZN2at6native29vectorized_elementwise_kernelILi8EZZZNS0_23logical_not_kernel_cudaERNS_18TensorIteratorBaseEENKUlvE0_clEvENKUlvE7_clEvEUlN3c107complexIfEEE_St5arrayIPcLm2EEEEviT0_T1_:
[----:B------:R-:W-:Y:S01]  /*0000*/  LDC R1, c[0x0][0x37c] ;  /* 0x0000df00ff017b82 */ /* 0x000fe20000000800 */
[----:B------:R-:W-:Y:S05]  /*0010*/  EXIT ;  /* 0x000000000000794d */ /* 0x000fea0003800000 */
.L_x_18583:
        /* <DEDUP_REMOVED lines=14> */
.L_x_23439:


//--------------------- .text._ZN2at6native18elementwise_kernelILi128ELi4EZNS0_15gpu_kernel_implIZZZNS0_23logical_not_kernel_cudaERNS_18TensorIteratorBaseEENKUlvE0_clEvENKUlvE6_clEvEUlN3c107complexIdEEE_EEvS4_RKT_EUliE_EEviT1_ --------------------------
	.section	.text._ZN2at6native18elementwise_kernelILi128ELi4EZNS0_15gpu_kernel_implIZZZNS0_23logical_not_kernel_cudaERNS_18TensorIteratorBaseEENKUlvE0_clEvENKUlvE6_clEvEUlN3c107complexIdEEE_EEvS4_RKT_EUliE_EEviT1_,"ax",@progbits
	.align	128
        .global         _ZN2at6native18elementwise_kernelILi128ELi4EZNS0_15gpu_kernel_implIZZZNS0_23logical_not_kernel_cudaERNS_18TensorIteratorBaseEENKUlvE0_clEvENKUlvE6_clEvEUlN3c107complexIdEEE_EEvS4_RKT_EUliE_EEviT1_
        .type           _ZN2at6native18elementwise_kernelILi128ELi4EZNS0_15gpu_kernel_implIZZZNS0_23logical_not_kernel_cudaERNS_18TensorIteratorBaseEENKUlvE0_clEvENKUlvE6_clEvEUlN3c107complexIdEEE_EEvS4_RKT_EUliE_EEviT1_,@function
        .size           _ZN2at6native18elementwise_kernelILi128ELi4EZNS0_15gpu_kernel_implIZZZNS0_23logical_not_kernel_cudaERNS_18TensorIteratorBaseEENKUlvE0_clEvENKUlvE6_clEvEUlN3c107complexIdEEE_EEvS4_RKT_EUliE_EEviT1_,(.L_x_23440 - _ZN2at6native18elementwise_kernelILi128ELi4EZNS0_15gpu_kernel_implIZZZNS0_23logical_not_kernel_cudaERNS_18TensorIteratorBaseEENKUlvE0_clEvENKUlvE6_clEvEUlN3c107complexIdEEE_EEvS4_RKT_EUliE_EEviT1_)
        .other          _ZN2at6native18elementwise_kernelILi128ELi4EZNS0_15gpu_kernel_implIZZZNS0_23logical_not_kernel_cudaERNS_18TensorIteratorBaseEENKUlvE0_clEvENKUlvE6_clEvEUlN3c107complexIdEEE_EEvS4_RKT_EUliE_EEviT1_,@"STO_CUDA_ENTRY STV_DEFAULT"
_ZN2at6native18elementwise_kernelILi128ELi4EZNS0_15gpu_kernel_implIZZZNS0_23logical_not_kernel_cudaERNS_18TensorIteratorBaseEENKUlvE0_clEvENKUlvE6_clEvEUlN3c107complexIdEEE_EEvS4_RKT_EUliE_EEviT1_:
.text._ZN2at6native18elementwise_kernelILi128ELi4EZNS0_15gpu_kernel_implIZZZNS0_23logical_not_kernel_cudaERNS_18TensorIteratorBaseEENKUlvE0_clEvENKUlvE6_clEvEUlN3c107complexIdEEE_EEvS4_RKT_EUliE_EEviT1_:
        /* <DEDUP_REMOVED lines=319> */
.L_x_18586:
        /* <DEDUP_REMOVED lines=16> */
[----:B------:R-:W-:Y:S01]  /*14f0*/  CS2R R6, SRZ ;  /* 0x0000000000067805 */ /* 0x000fe2000001ff00 */
[----:B--2---:R4:W0:Y:S02]  /*1500*/  I2F.F64.S16 R4, R2 ;  /* 0x0000000200047312 */ /* 0x0048240000101c00 */
[----:B0---4-:R-:W-:Y:S05]  /*1510*/  BRA `(.L_x_18593) ;  /* 0x0000000c00e87947 */ /* 0x011fea0003800000 */
.L_x_18591:
[----:B------:R-:W2:Y:S01]  /*1520*/  LDG.E.U8 R2, desc[UR36][R2.64] ;  /* 0x0000002402027981 */ /* 0x000ea2000c1e1100 */
[----:B------:R-:W-:Y:S01]  /*1530*/  CS2R R6, SRZ ;  /* 0x0000000000067805 */ /* 0x000fe2000001ff00 */
[----:B--2---:R4:W0:Y:S02]  /*1540*/  I2F.F64.U16 R4, R2 ;  /* 0x0000000200047312 */ /* 0x0048240000101800 */
[----:B0---4-:R-:W-:Y:S05]  /*1550*/  BRA `(.L_x_18593) ;  /* 0x0000000c00d87947 */ /* 0x011fea0003800000 */
.L_x_18590:
[----:B------:R-:W-:-:S09]  /*1560*/  UISETP.NE.AND UP0, UPT, UR4, 0x2, UPT ;  /* 0x000000020400788c */ /* 0x000fd2000bf05270 */
[----:B------:R-:W-:Y:S05]  /*1570*/  BRA.U !UP0, `(.L_x_18594) ;  /* 0x0000000108307547 */ /* 0x000fea000b800000 */
[----:B------:R-:W-:-:S09]  /*1580*/  UISETP.NE.AND UP0, UPT, UR4, 0x3, UPT ;  /* 0x000000030400788c */ /* 0x000fd2000bf05270 */
[----:B------:R-:W-:Y:S05]  /*1590*/  BRA.U !UP0, `(.L_x_18595) ;  /* 0x0000000108187547 */ /* 0x000fea000b800000 */
[----:B------:R-:W-:-:S09]  /*15a0*/  UISETP.NE.AND UP0, UPT, UR4, 0x4, UPT ;  /* 0x000000040400788c */ /* 0x000fd2000bf05270 */
[----:B------:R-:W-:Y:S05]  /*15b0*/  BRA.U UP0, `(.L_x_18592) ;  /* 0x0000000d00247547 */ /* 0x000fea000b800000 */
[----:B------:R-:W2:Y:S01]  /*15c0*/  LDG.E.64 R4, desc[UR36][R2.64] ;  /* 0x0000002402047981 */ /* 0x000ea2000c1e1b00 */
[----:B------:R-:W-:Y:S01]  /*15d0*/  CS2R R6, SRZ ;  /* 0x0000000000067805 */ /* 0x000fe2000001ff00 */
[----:B--2---:R-:W4:Y:S02]  /*15e0*/  I2F.F64.S64 R4, R4 ;  /* 0x0000000400047312 */ /* 0x004f240000301c00 */
[----:B----4-:R-:W-:Y:S05]  /*15f0*/  BRA `(.L_x_18593) ;  /* 0x0000000c00b07947 */ /* 0x010fea0003800000 */
.L_x_18595:
[----:B------:R-:W2:Y:S01]  /*1600*/  LDG.E R2, desc[UR36][R2.64] ;  /* 0x0000002402027981 */ /* 0x000ea2000c1e1900 */
[----:B------:R-:W-:Y:S01]  /*1610*/  CS2R R6, SRZ ;  /* 0x0000000000067805 */ /* 0x000fe2000001ff00 */
[----:B--2---:R4:W0:Y:S02]  /*1620*/  I2F.F64 R4, R2 ;  /* 0x0000000200047312 */ /* 0x0048240000201c00 */
[----:B0---4-:R-:W-:Y:S05]  /*1630*/  BRA `(.L_x_18593) ;  /* 0x0000000c00a07947 */ /* 0x011fea0003800000 */
.L_x_18594:
[----:B------:R-:W2:Y:S01]  /*1640*/  LDG.E.U16 R2, desc[UR36][R2.64] ;  /* 0x0000002402027981 */ /* 0x000ea2000c1e1500 */
[----:B------:R-:W-:Y:S01]  /*1650*/  CS2R R6, SRZ ;  /* 0x0000000000067805 */ /* 0x000fe2000001ff00 */
[----:B--2---:R4:W0:Y:S02]  /*1660*/  I2F.F64.S16 R4, R2 ;  /* 0x0000000200047312 */ /* 0x0048240000101c00 */
[----:B0---4-:R-:W-:Y:S05]  /*1670*/  BRA `(.L_x_18593) ;  /* 0x0000000c00907947 */ /* 0x011fea0003800000 */
.L_x_18589:
[----:B------:R-:W-:-:S09]  /*1680*/  UISETP.GT.AND UP0, UPT, UR4, 0x6, UPT ;  /* 0x000000060400788c */ /* 0x000fd2000bf04270 */
[----:B------:R-:W-:Y:S05]  /*1690*/  BRA.U UP0, `(.L_x_18596) ;  /* 0x00000001003c7547 */ /* 0x000fea000b800000 */
[----:B------:R-:W-:-:S09]  /*16a0*/  UISETP.NE.AND UP0, UPT, UR4, 0x5, UPT ;  /* 0x000000050400788c */ /* 0x000fd2000bf05270 */
[----:B------:R-:W-:Y:S05]  /*16b0*/  BRA.U !UP0, `(.L_x_18597) ;  /* 0x00000001081c7547 */ /* 0x000fea000b800000 */
[----:B------:R-:W-:-:S09]  /*16c0*/  UISETP.NE.AND UP0, UPT, UR4, 0x6, UPT ;  /* 0x000000060400788c */ /* 0x000fd2000bf05270 */
[----:B------:R-:W-:Y:S05]  /*16d0*/  BRA.U UP0, `(.L_x_18592) ;  /* 0x0000000900dc7547 */ /* 0x000fea000b800000 */
[----:B------:R-:W2:Y:S01]  /*16e0*/  LDG.E R4, desc[UR36][R2.64] ;  /* 0x0000002402047981 */ /* 0x000ea2000c1e1900 */
[----:B------:R-:W-:Y:S01]  /*16f0*/  CS2R R6, SRZ ;  /* 0x0000000000067805 */ /* 0x000fe2000001ff00 */
[----:B--2---:R-:W-:-:S06]  /*1700*/  FMUL.FTZ R4, R4, 1 ;  /* 0x3f80000004047820 */ /* 0x004fcc0000410000 */
[----:B------:R-:W3:Y:S02]  /*1710*/  F2F.F64.F32 R4, R4 ;  /* 0x0000000400047310 */ /* 0x000ee40000201800 */
[----:B---3--:R-:W-:Y:S05]  /*1720*/  BRA `(.L_x_18593) ;  /* 0x0000000c00647947 */ /* 0x008fea0003800000 */
.L_x_18597:
[----:B------:R-:W2:Y:S01]  /*1730*/  LDG.E.U16 R0, desc[UR36][R2.64] ;  /* 0x0000002402007981 */ /* 0x000ea2000c1e1500 */
[----:B------:R-:W-:Y:S01]  /*1740*/  CS2R R6, SRZ ;  /* 0x0000000000067805 */ /* 0x000fe2000001ff00 */
[----:B--2---:R-:W-:-:S05]  /*1750*/  HADD2.F32 R0, -RZ, R0.H0_H0 ;  /* 0x20000000ff007230 */ /* 0x004fca0000004100 */
[----:B------:R-:W-:-:S04]  /*1760*/  FMUL.FTZ R0, R0, 1 ;  /* 0x3f80000000007820 */ /* 0x000fc80000410000 */
[----:B------:R3:W4:Y:S02]  /*1770*/  F2F.F64.F32 R4, R0 ;  /* 0x0000000000047310 */ /* 0x0007240000201800 */
[----:B---34-:R-:W-:Y:S05]  /*1780*/  BRA `(.L_x_18593) ;  /* 0x0000000c004c7947 */ /* 0x018fea0003800000 */
.L_x_18596:
[----:B------:R-:W-:-:S09]  /*1790*/  UISETP.NE.AND UP0, UPT, UR4, 0x7, UPT ;  /* 0x000000070400788c */ /* 0x000fd2000bf05270 */
[----:B------:R-:W-:Y:S05]  /*17a0*/  BRA.U !UP0, `(.L_x_18598) ;  /* 0x0000000108687547 */ /* 0x000fea000b800000 */
[----:B------:R-:W-:-:S09]  /*17b0*/  UISETP.NE.AND UP0, UPT, UR4, 0x8, UPT ;  /* 0x000000080400788c */ /* 0x000fd2000bf05270 */
[----:B------:R-:W-:Y:S05]  /*17c0*/  BRA.U !UP0, `(.L_x_18599) ;  /* 0x0000000108307547 */ /* 0x000fea000b800000 */
[----:B------:R-:W-:-:S09]  /*17d0*/  UISETP.NE.AND UP0, UPT, UR4, 0x9, UPT ;  /* 0x000000090400788c */ /* 0x000fd2000bf05270 */
[----:B------:R-:W-:Y:S05]  /*17e0*/  BRA.U UP0, `(.L_x_18592) ;  /* 0x0000000900987547 */ /* 0x000fea000b800000 */
[----:B------:R-:W2:Y:S02]  /*17f0*/  LDG.E.64 R2, desc[UR36][R2.64] ;  /* 0x0000002402027981 */ /* 0x000ea4000c1e1b00 */
[----:B--2---:R-:W-:Y:S01]  /*1800*/  FMUL.FTZ R4, R2, 1 ;  /* 0x3f80000002047820 */ /* 0x004fe20000410000 */
[----:B------:R-:W-:-:S05]  /*1810*/  FMUL.FTZ R6, R3, 1 ;  /* 0x3f80000003067820 */ /* 0x000fca0000410000 */
[----:B------:R-:W4:-:S15]  /*1820*/  F2F.F64.F32 R4, R4 ;  /* 0x0000000400047310 */ /* 0x000f1e0000201800 */
[----:B------:R-:W-:-:S15]  /*1830*/  NOP ;  /* 0x0000000000007918 */ /* 0x000fde0000000000 */
[----:B------:R-:W-:-:S15]  /*1840*/  NOP ;  /* 0x0000000000007918 */ /* 0x000fde0000000000 */
[----:B------:R-:W-:-:S15]  /*1850*/  NOP ;  /* 0x0000000000007918 */ /* 0x000fde0000000000 */
[----:B------:R-:W-:-:S04]  /*1860*/  NOP ;  /* 0x0000000000007918 */ /* 0x000fc80000000000 */
[----:B------:R-:W0:Y:S02]  /*1870*/  F2F.F64.F32 R6, R6 ;  /* 0x0000000600067310 */ /* 0x000e240000201800 */
[----:B0---4-:R-:W-:Y:S05]  /*1880*/  BRA `(.L_x_18593) ;  /* 0x0000000c000c7947 */ /* 0x011fea0003800000 */
.L_x_18599:
[----:B------:R-:W2:Y:S02]  /*1890*/  LDG.E R2, desc[UR36][R2.64] ;  /* 0x0000002402027981 */ /* 0x000ea4000c1e1900 */
[----:B--2---:R-:W-:-:S05]  /*18a0*/  HADD2.F32 R0, -RZ, R2.H0_H0 ;  /* 0x20000002ff007230 */ /* 0x004fca0000004100 */
[----:B------:R-:W-:Y:S01]  /*18b0*/  FMUL.FTZ R4, R0, 1 ;  /* 0x3f80000000047820 */ /* 0x000fe20000410000 */
[----:B------:R-:W-:-:S05]  /*18c0*/  HADD2.F32 R0, -RZ, R2.H1_H1 ;  /* 0x30000002ff007230 */ /* 0x000fca0000004100 */
[----:B------:R-:W-:Y:S01]  /*18d0*/  FMUL.FTZ R0, R0, 1 ;  /* 0x3f80000000007820 */ /* 0x000fe20000410000 */
[----:B------:R-:W4:-:S15]  /*18e0*/  F2F.F64.F32 R4, R4 ;  /* 0x0000000400047310 */ /* 0x000f1e0000201800 */
[----:B------:R-:W-:-:S15]  /*18f0*/  NOP ;  /* 0x0000000000007918 */ /* 0x000fde0000000000 */
[----:B------:R-:W-:-:S15]  /*1900*/  NOP ;  /* 0x0000000000007918 */ /* 0x000fde0000000000 */
[----:B------:R-:W-:-:S15]  /*1910*/  NOP ;  /* 0x0000000000007918 */ /* 0x000fde0000000000 */
[----:B------:R-:W-:-:S04]  /*1920*/  NOP ;  /* 0x0000000000007918 */ /* 0x000fc80000000000 */
[----:B------:R0:W1:Y:S02]  /*1930*/  F2F.F64.F32 R6, R0 ;  /* 0x0000000000067310 */ /* 0x0000640000201800 */
[----:B01--4-:R-:W-:Y:S05]  /*1940*/  BRA `(.L_x_18593) ;  /* 0x0000000800dc7947 */ /* 0x013fea0003800000 */
.L_x_18598:
[----:B------:R3:W5:Y:S01]  /*1950*/  LDG.E.64 R4, desc[UR36][R2.64] ;  /* 0x0000002402047981 */ /* 0x000762000c1e1b00 */
[----:B------:R-:W-:Y:S01]  /*1960*/  CS2R R6, SRZ ;  /* 0x0000000000067805 */ /* 0x000fe2000001ff00 */
[----:B------:R-:W-:Y:S06]  /*1970*/  BRA `(.L_x_18593) ;  /* 0x0000000800d07947 */ /* 0x000fec0003800000 */
.L_x_18588:
        /* <DEDUP_REMOVED lines=9> */
[----:B------:R-:W-:Y:S02]  /*1a10*/  CS2R R6, SRZ ;  /* 0x0000000000067805 */ /* 0x000fe4000001ff00 */
[----:B------:R-:W-:Y:S02]  /*1a20*/  MOV R4, RZ ;  /* 0x000000ff00047202 */ /* 0x000fe40000000f00 */
[----:B--2---:R-:W-:-:S04]  /*1a30*/  ISETP.NE.AND P0, PT, R2, RZ, PT ;  /* 0x000000ff0200720c */ /* 0x004fc80003f05270 */
[----:B------:R-:W-:Y:S01]  /*1a40*/  FSEL R5, RZ, 1.875, !P0 ;  /* 0x3ff00000ff057808 */ /* 0x000fe20004000000 */
[----:B------:R-:W-:Y:S08]  /*1a50*/  BRA `(.L_x_18593) ;  /* 0x0000000800987947 */ /* 0x000ff00003800000 */
.L_x_18602:
[----:B------:R2:W5:Y:S01]  /*1a60*/  LDG.E.128 R4, desc[UR36][R2.64] ;  /* 0x0000002402047981 */ /* 0x000562000c1e1d00 */
[----:B------:R-:W-:Y:S05]  /*1a70*/  BRA `(.L_x_18593) ;  /* 0x0000000800907947 */ /* 0x000fea0003800000 */
.L_x_18601:
        /* <DEDUP_REMOVED lines=21> */
[----:B------:R-:W-:Y:S02]  /*1bd0*/  LOP3.LUT R5, R6, 0x7f800000, R5, 0xf8, !PT ;  /* 0x7f80000006057812 */ /* 0x000fe400078ef805 */
[----:B------:R-:W-:Y:S02]  /*1be0*/  CS2R R6, SRZ ;  /* 0x0000000000067805 */ /* 0x000fe4000001ff00 */
[----:B------:R-:W-:-:S04]  /*1bf0*/  SEL R5, R5, RZ, P0 ;  /* 0x000000ff05057207 */ /* 0x000fc80000000000 */
[----:B------:R-:W-:-:S05]  /*1c00*/  LOP3.LUT R5, R5, 0x80000000, R0, 0xf8, !PT ;  /* 0x8000000005057812 */ /* 0x000fca00078ef800 */
[----:B------:R-:W-:-:S06]  /*1c10*/  FMUL.FTZ R5, R5, 1 ;  /* 0x3f80000005057820 */ /* 0x000fcc0000410000 */
[----:B------:R-:W2:Y:S02]  /*1c20*/  F2F.F64.F32 R4, R5 ;  /* 0x0000000500047310 */ /* 0x000ea40000201800 */
[----:B--2---:R-:W-:Y:S05]  /*1c30*/  BRA `(.L_x_18593) ;  /* 0x0000000800207947 */ /* 0x004fea0003800000 */
.L_x_18604:
[----:B------:R-:W2:Y:S01]  /*1c40*/  LDG.E.U8 R2, desc[UR36][R2.64] ;  /* 0x0000002402027981 */ /* 0x000ea2000c1e1100 */
[----:B------:R-:W-:Y:S01]  /*1c50*/  CS2R R6, SRZ ;  /* 0x0000000000067805 */ /* 0x000fe2000001ff00 */
        /* <DEDUP_REMOVED lines=13> */
.L_x_18603:
[----:B------:R-:W2:Y:S01]  /*1d30*/  LDG.E.U16 R0, desc[UR36][R2.64] ;  /* 0x0000002402007981 */ /* 0x000ea2000c1e1500 */
[----:B------:R-:W-:Y:S01]  /*1d40*/  CS2R R6, SRZ ;  /* 0x0000000000067805 */ /* 0x000fe2000001ff00 */
[----:B--2---:R-:W-:-:S04]  /*1d50*/  IMAD.U32 R0, R0, 0x10000, RZ ;  /* 0x0001000000007824 */ /* 0x004fc800078e00ff */
[----:B------:R-:W-:-:S04]  /*1d60*/  FMUL.FTZ R0, R0, 1 ;  /* 0x3f80000000007820 */ /* 0x000fc80000410000 */
[----:B------:R2:W3:Y:S02]  /*1d70*/  F2F.F64.F32 R4, R0 ;  /* 0x0000000000047310 */ /* 0x0004e40000201800 */
[----:B--23--:R-:W-:Y:S05]  /*1d80*/  BRA `(.L_x_18593) ;  /* 0x0000000400cc7947 */ /* 0x00cfea0003800000 */
.L_x_18600:
        /* <DEDUP_REMOVED lines=9> */
[----:B------:R-:W-:Y:S01]  /*1e20*/  CS2R R6, SRZ ;  /* 0x0000000000067805 */ /* 0x000fe2000001ff00 */
[----:B--2---:R2:W3:Y:S02]  /*1e30*/  I2F.F64.U16 R4, R2 ;  /* 0x0000000200047312 */ /* 0x0044e40000101800 */
[----:B--23--:R-:W-:Y:S05]  /*1e40*/  BRA `(.L_x_18593) ;  /* 0x00000004009c7947 */ /* 0x00cfea0003800000 */
.L_x_18607:
[----:B------:R-:W2:Y:S01]  /*1e50*/  LDG.E.U8 R3, desc[UR36][R2.64] ;  /* 0x0000002402037981 */ /* 0x000ea2000c1e1100 */
[----:B------:R-:W-:Y:S02]  /*1e60*/  CS2R R6, SRZ ;  /* 0x0000000000067805 */ /* 0x000fe4000001ff00 */
        /* <DEDUP_REMOVED lines=20> */
.L_x_18609:
[----:B------:R-:W-:Y:S05]  /*1fb0*/  BSYNC.RECONVERGENT B0 ;  /* 0x0000000000007941 */ /* 0x000fea0003800200 */
.L_x_18608:
[----:B------:R-:W-:Y:S02]  /*1fc0*/  SHF.L.U32 R0, R0, 0x14, RZ ;  /* 0x0000001400007819 */ /* 0x000fe400000006ff */
[----:B------:R-:W-:-:S04]  /*1fd0*/  LEA R2, R2, 0x3b800000, 0x17 ;  /* 0x3b80000002027811 */ /* 0x000fc800078eb8ff */
[----:B------:R-:W-:-:S05]  /*1fe0*/  LOP3.LUT R0, R2, R0, R9, 0xfe, !PT ;  /* 0x0000000002007212 */ /* 0x000fca00078efe09 */
[----:B------:R-:W-:-:S04]  /*1ff0*/  FMUL.FTZ R0, R0, 1 ;  /* 0x3f80000000007820 */ /* 0x000fc80000410000 */
[----:B------:R2:W3:Y:S02]  /*2000*/  F2F.F64.F32 R4, R0 ;  /* 0x0000000000047310 */ /* 0x0004e40000201800 */
[----:B--23--:R-:W-:Y:S05]  /*2010*/  BRA `(.L_x_18593) ;  /* 0x0000000400287947 */ /* 0x00cfea0003800000 */
.L_x_18606:
[----:B------:R-:W2:Y:S01]  /*2020*/  LDG.E.U8 R3, desc[UR36][R2.64] ;  /* 0x0000002402037981 */ /* 0x000ea2000c1e1100 */
[----:B------:R-:W-:Y:S02]  /*2030*/  CS2R R6, SRZ ;  /* 0x0000000000067805 */ /* 0x000fe4000001ff00 */
        /* <DEDUP_REMOVED lines=20> */
.L_x_18611:
[----:B------:R-:W-:Y:S05]  /*2180*/  BSYNC.RECONVERGENT B0 ;  /* 0x0000000000007941 */ /* 0x000fea0003800200 */
.L_x_18610:
[----:B------:R-:W-:Y:S01]  /*2190*/  IMAD.SHL.U32 R0, R0, 0x200000, RZ ;  /* 0x0020000000007824 */ /* 0x000fe200078e00ff */
[----:B------:R-:W-:-:S04]  /*21a0*/  LEA R2, R2, 0x37800000, 0x17 ;  /* 0x3780000002027811 */ /* 0x000fc800078eb8ff */
[----:B------:R-:W-:-:S05]  /*21b0*/  LOP3.LUT R0, R2, R0, R9, 0xfe, !PT ;  /* 0x0000000002007212 */ /* 0x000fca00078efe09 */
[----:B------:R-:W-:-:S04]  /*21c0*/  FMUL.FTZ R0, R0, 1 ;  /* 0x3f80000000007820 */ /* 0x000fc80000410000 */
[----:B------:R2:W3:Y:S02]  /*21d0*/  F2F.F64.F32 R4, R0 ;  /* 0x0000000000047310 */ /* 0x0004e40000201800 */
[----:B--23--:R-:W-:Y:S05]  /*21e0*/  BRA `(.L_x_18593) ;  /* 0x0000000000b47947 */ /* 0x00cfea0003800000 */
.L_x_18605:
[----:B------:R-:W-:-:S09]  /*21f0*/  UISETP.NE.AND UP0, UPT, UR4, 0x1c, UPT ;  /* 0x0000001c0400788c */ /* 0x000fd2000bf05270 */
[----:B------:R-:W-:Y:S05]  /*2200*/  BRA.U !UP0, `(.L_x_18612) ;  /* 0x0000000108a07547 */ /* 0x000fea000b800000 */
[----:B------:R-:W-:-:S09]  /*2210*/  UISETP.NE.AND UP0, UPT, UR4, 0x1d, UPT ;  /* 0x0000001d0400788c */ /* 0x000fd2000bf05270 */
[----:B------:R-:W-:Y:S05]  /*2220*/  BRA.U !UP0, `(.L_x_18613) ;  /* 0x0000000108887547 */ /* 0x000fea000b800000 */
[----:B------:R-:W-:-:S09]  /*2230*/  UISETP.NE.AND UP0, UPT, UR4, 0x2c, UPT ;  /* 0x0000002c0400788c */ /* 0x000fd2000bf05270 */
[----:B------:R-:W-:Y:S05]  /*2240*/  BRA.U !UP0, `(.L_x_18614) ;  /* 0x00000001084c7547 */ /* 0x000fea000b800000 */
.L_x_18592:
        /* <DEDUP_REMOVED lines=16> */
.L_x_18615:
[----:B------:R-:W-:Y:S02]  /*2350*/  CS2R R4, SRZ ;  /* 0x0000000000047805 */ /* 0x000fe4000001ff00 */
[----:B------:R-:W-:Y:S01]  /*2360*/  CS2R R6, SRZ ;  /* 0x0000000000067805 */ /* 0x000fe2000001ff00 */
[----:B------:R-:W-:Y:S06]  /*2370*/  BRA `(.L_x_18593) ;  /* 0x0000000000507947 */ /* 0x000fec0003800000 */
.L_x_18614:
[----:B------:R-:W2:Y:S01]  /*2380*/  LDG.E.U8 R0, desc[UR36][R2.64] ;  /* 0x0000002402007981 */ /* 0x000ea2000c1e1100 */
[----:B------:R-:W-:Y:S02]  /*2390*/  CS2R R6, SRZ ;  /* 0x0000000000067805 */ /* 0x000fe4000001ff00 */
        /* <DEDUP_REMOVED lines=11> */
.L_x_18613:
[----:B------:R-:W2:Y:S01]  /*2450*/  LDG.E.64 R4, desc[UR36][R2.64] ;  /* 0x0000002402047981 */ /* 0x000ea2000c1e1b00 */
[----:B------:R-:W-:Y:S01]  /*2460*/  CS2R R6, SRZ ;  /* 0x0000000000067805 */ /* 0x000fe2000001ff00 */
[----:B--2---:R-:W2:Y:S02]  /*2470*/  I2F.F64.U64 R4, R4 ;  /* 0x0000000400047312 */ /* 0x004ea40000301800 */
[----:B--2---:R-:W-:Y:S05]  /*2480*/  BRA `(.L_x_18593) ;  /* 0x00000000000c7947 */ /* 0x004fea0003800000 */
.L_x_18612:
[----:B------:R-:W2:Y:S01]  /*2490*/  LDG.E R2, desc[UR36][R2.64] ;  /* 0x0000002402027981 */ /* 0x000ea2000c1e1900 */
[----:B------:R-:W-:Y:S01]  /*24a0*/  CS2R R6, SRZ ;  /* 0x0000000000067805 */ /* 0x000fe2000001ff00 */
[----:B--2---:R0:W1:Y:S06]  /*24b0*/  I2F.F64.U32 R4, R2 ;  /* 0x0000000200047312 */ /* 0x00406c0000201800 */
.L_x_18593:
[----:B------:R-:W-:Y:S05]  /*24c0*/  BSYNC.RECONVERGENT B6 ;  /* 0x0000000000067941 */ /* 0x000fea0003800200 */
.L_x_18587:
[----:B------:R-:W0:Y:S01]  /*24d0*/  LDCU.64 UR6, c[0x0][0x580] ;  /* 0x0000b000ff0677ac */ /* 0x000e220008000a00 */
[----:B-----5:R-:W1:Y:S01]  /*24e0*/  DSETP.NEU.AND P0, PT, R6, RZ, PT ;  /* 0x000000ff0600722a */ /* 0x020e620003f0d000 */
[----:B------:R-:W-:Y:S01]  /*24f0*/  BSSY.RECONVERGENT B6, `(.L_x_18616) ;  /* 0x00000d7000067945 */ /* 0x000fe20003800200 */
[----:B------:R-:W-:-:S04]  /*2500*/  UPRMT UR4, UR42, 0x9910, URZ ;  /* 0x000099102a047896 */ /* 0x000fc800080000ff */
[----:B------:R-:W-:Y:S01]  /*2510*/  UISETP.GT.AND UP0, UPT, UR4, 0x9, UPT ;  /* 0x000000090400788c */ /* 0x000fe2000bf04270 */
[----:B0-23--:R-:W-:-:S05]  /*2520*/  IADD3 R2, P1, PT, R16, UR6, RZ ;  /* 0x0000000610027c10 */ /* 0x00dfca000ff3e0ff */
[----:B------:R-:W-:-:S15]  /*2530*/  IMAD.X R3, RZ, RZ, UR7, P1 ;  /* 0x00000007ff037e24 */ /* 0x000fde00088e06ff */
[----:B------:R-:W-:-:S15]  /*2540*/  NOP ;  /* 0x0000000000007918 */ /* 0x000fde0000000000 */
[----:B------:R-:W-:-:S15]  /*2550*/  NOP ;  /* 0x0000000000007918 */ /* 0x000fde0000000000 */
[----:B------:R-:W-:-:S07]  /*2560*/  NOP ;  /* 0x0000000000007918 */ /* 0x000fce0000000000 */
[----:B-1----:R-:W0:Y:S02]  /*2570*/  DSETP.EQ.AND P0, PT, R4, RZ, !P0 ;  /* 0x000000ff0400722a */ /* 0x002e240004702000 */
[----:B0-----:R-:W-:Y:S01]  /*2580*/  SEL R4, RZ, 0x1, !P0 ;  /* 0x00000001ff047807 */ /* 0x001fe20004000000 */
        /* <DEDUP_REMOVED lines=11> */
.L_x_18620:
[----:B------:R0:W-:Y:S01]  /*2640*/  STG.E.U8 desc[UR36][R2.64], R4 ;  /* 0x0000000402007986 */ /* 0x0001e2000c101124 */
[----:B------:R-:W-:Y:S05]  /*2650*/  BRA `(.L_x_18622) ;  /* 0x0000000c00007947 */ /* 0x000fea0003800000 */
.L_x_18619:
        /* <DEDUP_REMOVED lines=9> */
.L_x_18624:
[----:B------:R0:W-:Y:S01]  /*26f0*/  STG.E desc[UR36][R2.64], R4 ;  /* 0x0000000402007986 */ /* 0x0001e2000c101924 */
[----:B------:R-:W-:Y:S05]  /*2700*/  BRA `(.L_x_18622) ;  /* 0x0000000800d47947 */ /* 0x000fea0003800000 */
.L_x_18623:
[----:B------:R0:W-:Y:S01]  /*2710*/  STG.E.U16 desc[UR36][R2.64], R4 ;  /* 0x0000000402007986 */ /* 0x0001e2000c101524 */
[----:B------:R-:W-:Y:S05]  /*2720*/  BRA `(.L_x_18622) ;  /* 0x0000000800cc7947 */ /* 0x000fea0003800000 */
.L_x_18618:
        /* <DEDUP_REMOVED lines=9> */
.L_x_18626:
[----:B------:R-:W-:-:S04]  /*27c0*/  I2FP.F32.U32 R0, R4 ;  /* 0x0000000400007245 */ /* 0x000fc80000201000 */
[----:B------:R-:W-:-:S05]  /*27d0*/  F2FP.F16.F32.PACK_AB R0, RZ, R0 ;  /* 0x00000000ff00723e */ /* 0x000fca00000000ff */
[----:B------:R0:W-:Y:S01]  /*27e0*/  STG.E.U16 desc[UR36][R2.64], R0 ;  /* 0x0000000002007986 */ /* 0x0001e2000c101524 */
[----:B------:R-:W-:Y:S05]  /*27f0*/  BRA `(.L_x_18622) ;  /* 0x0000000800987947 */ /* 0x000fea0003800000 */
.L_x_18625:
        /* <DEDUP_REMOVED lines=10> */
.L_x_18628:
[----:B------:R-:W-:-:S04]  /*28a0*/  I2FP.F32.U32 R4, R4 ;  /* 0x0000000400047245 */ /* 0x000fc80000201000 */
[----:B------:R-:W-:-:S04]  /*28b0*/  F2FP.F16.F32.PACK_AB R5, RZ, R4 ;  /* 0x00000004ff05723e */ /* 0x000fc800000000ff */
[----:B------:R-:W-:-:S05]  /*28c0*/  PRMT R5, R5, 0x5410, RZ ;  /* 0x0000541005057816 */ /* 0x000fca00000000ff */
[----:B------:R0:W-:Y:S01]  /*28d0*/  STG.E desc[UR36][R2.64], R5 ;  /* 0x0000000502007986 */ /* 0x0001e2000c101924 */
[----:B------:R-:W-:Y:S05]  /*28e0*/  BRA `(.L_x_18622) ;  /* 0x00000008005c7947 */ /* 0x000fea0003800000 */
.L_x_18627:
[----:B------:R-:W0:Y:S02]  /*28f0*/  I2F.F64.U32 R4, R4 ;  /* 0x0000000400047312 */ /* 0x000e240000201800 */
[----:B0-----:R0:W-:Y:S01]  /*2900*/  STG.E.64 desc[UR36][R2.64], R4 ;  /* 0x0000000402007986 */ /* 0x0011e2000c101b24 */
[----:B------:R-:W-:Y:S05]  /*2910*/  BRA `(.L_x_18622) ;  /* 0x0000000800507947 */ /* 0x000fea0003800000 */
.L_x_18617:
        /* <DEDUP_REMOVED lines=10> */
.L_x_18631:
[----:B------:R-:W-:Y:S01]  /*29c0*/  CS2R R6, SRZ ;  /* 0x0000000000067805 */ /* 0x000fe2000001ff00 */
[----:B------:R-:W0:Y:S04]  /*29d0*/  I2F.F64.U32 R4, R4 ;  /* 0x0000000400047312 */ /* 0x000e280000201800 */
[----:B0-----:R0:W-:Y:S01]  /*29e0*/  STG.E.128 desc[UR36][R2.64], R4 ;  /* 0x0000000402007986 */ /* 0x0011e2000c101d24 */
[----:B------:R-:W-:Y:S05]  /*29f0*/  BRA `(.L_x_18622) ;  /* 0x0000000800187947 */ /* 0x000fea0003800000 */
.L_x_18630:
        /* <DEDUP_REMOVED lines=17> */
.L_x_18635:
[----:B------:R-:W-:Y:S05]  /*2b10*/  BSYNC.RECONVERGENT B0 ;  /* 0x0000000000007941 */ /* 0x000fea0003800200 */
.L_x_18634:
[----:B------:R0:W-:Y:S01]  /*2b20*/  STG.E.U8 desc[UR36][R2.64], R5 ;  /* 0x0000000502007986 */ /* 0x0001e2000c101124 */
[----:B------:R-:W-:Y:S05]  /*2b30*/  BRA `(.L_x_18622) ;  /* 0x0000000400c87947 */ /* 0x000fea0003800000 */
.L_x_18633:
[----:B------:R-:W-:-:S04]  /*2b40*/  I2FP.F32.U32 R7, R4 ;  /* 0x0000000400077245 */ /* 0x000fc80000201000 */
        /* <DEDUP_REMOVED lines=15> */
.L_x_18632:
[----:B------:R-:W-:-:S04]  /*2c40*/  I2FP.F32.U32 R0, R4 ;  /* 0x0000000400007245 */ /* 0x000fc80000201000 */
[----:B------:R-:W-:-:S05]  /*2c50*/  F2FP.BF16.F32.PACK_AB R0, RZ, R0 ;  /* 0x00000000ff00723e */ /* 0x000fca00000010ff */
[----:B------:R0:W-:Y:S01]  /*2c60*/  STG.E.U16 desc[UR36][R2.64], R0 ;  /* 0x0000000002007986 */ /* 0x0001e2000c101524 */
[----:B------:R-:W-:Y:S05]  /*2c70*/  BRA `(.L_x_18622) ;  /* 0x0000000400787947 */ /* 0x000fea0003800000 */
.L_x_18629:
        /* <DEDUP_REMOVED lines=10> */
.L_x_18638:
        /* <DEDUP_REMOVED lines=12> */
.L_x_18641:
[----:B------:R-:W-:-:S04]  /*2de0*/  SHF.R.U32.HI R0, RZ, 0x14, R5 ;  /* 0x00000014ff007819 */ /* 0x000fc80000011605 */
[----:B------:R-:W-:-:S04]  /*2df0*/  LOP3.LUT R0, R0, 0x1, RZ, 0xc0, !PT ;  /* 0x0000000100007812 */ /* 0x000fc800078ec0ff */
[----:B------:R-:W-:-:S04]  /*2e00*/  IADD3 R0, PT, PT, R5, 0x487ffff, R0 ;  /* 0x0487ffff05007810 */ /* 0x000fc80007ffe000 */
[----:B------:R-:W-:-:S04]  /*2e10*/  SHF.R.U32.HI R0, RZ, 0x14, R0 ;  /* 0x00000014ff007819 */ /* 0x000fc80000011600 */
[----:B------:R-:W-:-:S07]  /*2e20*/  LOP3.LUT R4, R0, 0xff, RZ, 0xc0, !PT ;  /* 0x000000ff00047812 */ /* 0x000fce00078ec0ff */
.L_x_18642:
[----:B------:R-:W-:-:S07]  /*2e30*/  PRMT R0, R4, 0x7610, R0 ;  /* 0x0000761004007816 */ /* 0x000fce0000000000 */
.L_x_18640:
[----:B------:R-:W-:Y:S05]  /*2e40*/  BSYNC.RECONVERGENT B0 ;  /* 0x0000000000007941 */ /* 0x000fea0003800200 */
.L_x_18639:
[----:B------:R4:W-:Y:S01]  /*2e50*/  STG.E.U8 desc[UR36][R2.64], R0 ;  /* 0x0000000002007986 */ /* 0x0009e2000c101124 */
[----:B------:R-:W-:Y:S05]  /*2e60*/  BRA `(.L_x_18622) ;  /* 0x0000000000fc7947 */ /* 0x000fea0003800000 */
.L_x_18637:
        /* <DEDUP_REMOVED lines=12> */
.L_x_18645:
[----:B------:R-:W-:-:S04]  /*2f30*/  SHF.R.U32.HI R0, RZ, 0x15, R5 ;  /* 0x00000015ff007819 */ /* 0x000fc80000011605 */
[----:B------:R-:W-:-:S04]  /*2f40*/  LOP3.LUT R0, R0, 0x1, RZ, 0xc0, !PT ;  /* 0x0000000100007812 */ /* 0x000fc800078ec0ff */
[----:B------:R-:W-:-:S04]  /*2f50*/  IADD3 R0, PT, PT, R5, 0x88fffff, R0 ;  /* 0x088fffff05007810 */ /* 0x000fc80007ffe000 */
[----:B------:R-:W-:-:S04]  /*2f60*/  SHF.R.U32.HI R0, RZ, 0x15, R0 ;  /* 0x00000015ff007819 */ /* 0x000fc80000011600 */
[----:B------:R-:W-:-:S07]  /*2f70*/  LOP3.LUT R4, R0, 0xff, RZ, 0xc0, !PT ;  /* 0x000000ff00047812 */ /* 0x000fce00078ec0ff */
.L_x_18646:
[----:B------:R-:W-:-:S07]  /*2f80*/  PRMT R0, R4, 0x7610, R0 ;  /* 0x0000761004007816 */ /* 0x000fce0000000000 */
.L_x_18644:
[----:B------:R-:W-:Y:S05]  /*2f90*/  BSYNC.RECONVERGENT B0 ;  /* 0x0000000000007941 */ /* 0x000fea0003800200 */
.L_x_18643:
[----:B------:R3:W-:Y:S01]  /*2fa0*/  STG.E.U8 desc[UR36][R2.64], R0 ;  /* 0x0000000002007986 */ /* 0x0007e2000c101124 */
[----:B------:R-:W-:Y:S05]  /*2fb0*/  BRA `(.L_x_18622) ;  /* 0x0000000000a87947 */ /* 0x000fea0003800000 */
.L_x_18636:
[----:B------:R-:W-:-:S09]  /*2fc0*/  UISETP.NE.AND UP0, UPT, UR4, 0x1c, UPT ;  /* 0x0000001c0400788c */ /* 0x000fd2000bf05270 */
[----:B------:R-:W-:Y:S05]  /*2fd0*/  BRA.U !UP0, `(.L_x_18647) ;  /* 0x00000001089c7547 */ /* 0x000fea000b800000 */
[----:B------:R-:W-:-:S09]  /*2fe0*/  UISETP.NE.AND UP0, UPT, UR4, 0x1d, UPT ;  /* 0x0000001d0400788c */ /* 0x000fd2000bf05270 */
[----:B------:R-:W-:Y:S05]  /*2ff0*/  BRA.U !UP0, `(.L_x_18648) ;  /* 0x0000000108887547 */ /* 0x000fea000b800000 */
[----:B------:R-:W-:-:S09]  /*3000*/  UISETP.NE.AND UP0, UPT, UR4, 0x2c, UPT ;  /* 0x0000002c0400788c */ /* 0x000fd2000bf05270 */
[----:B------:R-:W-:Y:S05]  /*3010*/  BRA.U !UP0, `(.L_x_18649) ;  /* 0x0000000108447547 */ /* 0x000fea000b800000 */
.L_x_18621:
        /* <DEDUP_REMOVED lines=16> */
.L_x_18650:
[----:B------:R-:W-:Y:S05]  /*3120*/  BRA `(.L_x_18622) ;  /* 0x00000000004c7947 */ /* 0x000fea0003800000 */
.L_x_18649:
        /* <DEDUP_REMOVED lines=15> */
.L_x_18648:
[----:B------:R-:W-:-:S05]  /*3220*/  IMAD.MOV.U32 R5, RZ, RZ, RZ ;  /* 0x000000ffff057224 */ /* 0x000fca00078e00ff */
[----:B------:R2:W-:Y:S01]  /*3230*/  STG.E.64 desc[UR36][R2.64], R4 ;  /* 0x0000000402007986 */ /* 0x0005e2000c101b24 */
[----:B------:R-:W-:Y:S05]  /*3240*/  BRA `(.L_x_18622) ;  /* 0x0000000000047947 */ /* 0x000fea0003800000 */
.L_x_18647:
[----:B------:R0:W-:Y:S02]  /*3250*/  STG.E desc[UR36][R2.64], R4 ;  /* 0x0000000402007986 */ /* 0x0001e4000c101924 */
.L_x_18622:
[----:B------:R-:W-:Y:S05]  /*3260*/  BSYNC.RECONVERGENT B6 ;  /* 0x0000000000067941 */ /* 0x000fea0003800200 */
.L_x_18616:
[----:B------:R-:W-:-:S07]  /*3270*/  VIADD R17, R17, 0x80 ;  /* 0x0000008011117836 */ /* 0x000fce0000000000 */
.L_x_18585:
[----:B------:R-:W-:Y:S05]  /*3280*/  BSYNC.RECONVERGENT B7 ;  /* 0x0000000000077941 */ /* 0x000fea0003800200 */
.L_x_18584:
        /* <DEDUP_REMOVED lines=307> */
.L_x_18653:
        /* <DEDUP_REMOVED lines=17> */
[----:B--2---:R0:W1:Y:S02]  /*46d0*/  I2F.F64.S16 R4, R2 ;  /* 0x0000000200047312 */ /* 0x0040640000101c00 */
[----:B01----:R-:W-:Y:S05]  /*46e0*/  BRA `(.L_x_18660) ;  /* 0x0000000c00e87947 */ /* 0x003fea0003800000 */
.L_x_18658:
[----:B------:R-:W2:Y:S01]  /*46f0*/  LDG.E.U8 R2, desc[UR36][R2.64] ;  /* 0x0000002402027981 */ /* 0x000ea2000c1e1100 */
[----:B------:R-:W-:Y:S01]  /*4700*/  CS2R R6, SRZ ;  /* 0x0000000000067805 */ /* 0x000fe2000001ff00 */
[----:B--2---:R0:W1:Y:S02]  /*4710*/  I2F.F64.U16 R4, R2 ;  /* 0x0000000200047312 */ /* 0x0040640000101800 */
[----:B01----:R-:W-:Y:S05]  /*4720*/  BRA `(.L_x_18660) ;  /* 0x0000000c00d87947 */ /* 0x003fea0003800000 */
.L_x_18657:
        /* <DEDUP_REMOVED lines=8> */
[----:B--2---:R-:W0:Y:S02]  /*47b0*/  I2F.F64.S64 R4, R4 ;  /* 0x0000000400047312 */ /* 0x004e240000301c00 */
[----:B0-----:R-:W-:Y:S05]  /*47c0*/  BRA `(.L_x_18660) ;  /* 0x0000000c00b07947 */ /* 0x001fea0003800000 */
.L_x_18662:
[----:B------:R-:W2:Y:S01]  /*47d0*/  LDG.E R2, desc[UR36][R2.64] ;  /* 0x0000002402027981 */ /* 0x000ea2000c1e1900 */
[----:B------:R-:W-:Y:S01]  /*47e0*/  CS2R R6, SRZ ;  /* 0x0000000000067805 */ /* 0x000fe2000001ff00 */
[----:B--2---:R0:W1:Y:S02]  /*47f0*/  I2F.F64 R4, R2 ;  /* 0x0000000200047312 */ /* 0x0040640000201c00 */
[----:B01----:R-:W-:Y:S05]  /*4800*/  BRA `(.L_x_18660) ;  /* 0x0000000c00a07947 */ /* 0x003fea0003800000 */
.L_x_18661:
[----:B------:R-:W2:Y:S01]  /*4810*/  LDG.E.U16 R2, desc[UR36][R2.64] ;  /* 0x0000002402027981 */ /* 0x000ea2000c1e1500 */
[----:B------:R-:W-:Y:S01]  /*4820*/  CS2R R6, SRZ ;  /* 0x0000000000067805 */ /* 0x000fe2000001ff00 */
[----:B--2---:R0:W1:Y:S02]  /*4830*/  I2F.F64.S16 R4, R2 ;  /* 0x0000000200047312 */ /* 0x0040640000101c00 */
[----:B01----:R-:W-:Y:S05]  /*4840*/  BRA `(.L_x_18660) ;  /* 0x0000000c00907947 */ /* 0x003fea0003800000 */
.L_x_18656:
        /* <DEDUP_REMOVED lines=9> */
[----:B------:R-:W1:Y:S02]  /*48e0*/  F2F.F64.F32 R4, R4 ;  /* 0x0000000400047310 */ /* 0x000e640000201800 */
[----:B-1----:R-:W-:Y:S05]  /*48f0*/  BRA `(.L_x_18660) ;  /* 0x0000000c00647947 */ /* 0x002fea0003800000 */
.L_x_18664:
[----:B------:R-:W2:Y:S01]  /*4900*/  LDG.E.U16 R0, desc[UR36][R2.64] ;  /* 0x0000002402007981 */ /* 0x000ea2000c1e1500 */
[----:B------:R-:W-:Y:S01]  /*4910*/  CS2R R6, SRZ ;  /* 0x0000000000067805 */ /* 0x000fe2000001ff00 */
[----:B--2---:R-:W-:-:S05]  /*4920*/  HADD2.F32 R0, -RZ, R0.H0_H0 ;  /* 0x20000000ff007230 */ /* 0x004fca0000004100 */
[----:B------:R-:W-:-:S04]  /*4930*/  FMUL.FTZ R0, R0, 1 ;  /* 0x3f80000000007820 */ /* 0x000fc80000410000 */
[----:B------:R1:W2:Y:S02]  /*4940*/  F2F.F64.F32 R4, R0 ;  /* 0x0000000000047310 */ /* 0x0002a40000201800 */
[----:B-12---:R-:W-:Y:S05]  /*4950*/  BRA `(.L_x_18660) ;  /* 0x0000000c004c7947 */ /* 0x006fea0003800000 */
.L_x_18663:
        /* <DEDUP_REMOVED lines=9> */
[----:B------:R-:W1:-:S15]  /*49f0*/  F2F.F64.F32 R4, R4 ;  /* 0x0000000400047310 */ /* 0x000e5e0000201800 */
[----:B------:R-:W-:-:S15]  /*4a00*/  NOP ;  /* 0x0000000000007918 */ /* 0x000fde0000000000 */
[----:B------:R-:W-:-:S15]  /*4a10*/  NOP ;  /* 0x0000000000007918 */ /* 0x000fde0000000000 */
[----:B------:R-:W-:-:S15]  /*4a20*/  NOP ;  /* 0x0000000000007918 */ /* 0x000fde0000000000 */
[----:B------:R-:W-:-:S04]  /*4a30*/  NOP ;  /* 0x0000000000007918 */ /* 0x000fc80000000000 */
[----:B------:R-:W2:Y:S02]  /*4a40*/  F2F.F64.F32 R6, R6 ;  /* 0x0000000600067310 */ /* 0x000ea40000201800 */
[----:B-12---:R-:W-:Y:S05]  /*4a50*/  BRA `(.L_x_18660) ;  /* 0x0000000c000c7947 */ /* 0x006fea0003800000 */
.L_x_18666:
[----:B------:R-:W2:Y:S02]  /*4a60*/  LDG.E R2, desc[UR36][R2.64] ;  /* 0x0000002402027981 */ /* 0x000ea4000c1e1900 */
[----:B--2---:R-:W-:-:S05]  /*4a70*/  HADD2.F32 R0, -RZ, R2.H0_H0 ;  /* 0x20000002ff007230 */ /* 0x004fca0000004100 */
[----:B------:R-:W-:Y:S01]  /*4a80*/  FMUL.FTZ R4, R0, 1 ;  /* 0x3f80000000047820 */ /* 0x000fe20000410000 */
[----:B------:R-:W-:-:S05]  /*4a90*/  HADD2.F32 R0, -RZ, R2.H1_H1 ;  /* 0x30000002ff007230 */ /* 0x000fca0000004100 */
[----:B------:R-:W-:Y:S01]  /*4aa0*/  FMUL.FTZ R0, R0, 1 ;  /* 0x3f80000000007820 */ /* 0x000fe20000410000 */
[----:B------:R-:W1:-:S15]  /*4ab0*/  F2F.F64.F32 R4, R4 ;  /* 0x0000000400047310 */ /* 0x000e5e0000201800 */
[----:B------:R-:W-:-:S15]  /*4ac0*/  NOP ;  /* 0x0000000000007918 */ /* 0x000fde0000000000 */
[----:B------:R-:W-:-:S15]  /*4ad0*/  NOP ;  /* 0x0000000000007918 */ /* 0x000fde0000000000 */
[----:B------:R-:W-:-:S15]  /*4ae0*/  NOP ;  /* 0x0000000000007918 */ /* 0x000fde0000000000 */
[----:B------:R-:W-:-:S04]  /*4af0*/  NOP ;  /* 0x0000000000007918 */ /* 0x000fc80000000000 */
[----:B------:R2:W3:Y:S02]  /*4b00*/  F2F.F64.F32 R6, R0 ;  /* 0x0000000000067310 */ /* 0x0004e40000201800 */
[----:B-123--:R-:W-:Y:S05]  /*4b10*/  BRA `(.L_x_18660) ;  /* 0x0000000800dc7947 */ /* 0x00efea0003800000 */
.L_x_18665:
[----:B------:R0:W5:Y:S01]  /*4b20*/  LDG.E.64 R4, desc[UR36][R2.64] ;  /* 0x0000002402047981 */ /* 0x000162000c1e1b00 */
[----:B------:R-:W-:Y:S01]  /*4b30*/  CS2R R6, SRZ ;  /* 0x0000000000067805 */ /* 0x000fe2000001ff00 */
[----:B------:R-:W-:Y:S06]  /*4b40*/  BRA `(.L_x_18660) ;  /* 0x0000000800d07947 */ /* 0x000fec0003800000 */
.L_x_18655:
        /* <DEDUP_REMOVED lines=9> */
[----:B------:R-:W-:Y:S01]  /*4be0*/  CS2R R6, SRZ ;  /* 0x0000000000067805 */ /* 0x000fe2000001ff00 */
[----:B------:R-:W-:Y:S01]  /*4bf0*/  IMAD.MOV.U32 R4, RZ, RZ, RZ ;  /* 0x000000ffff047224 */ /* 0x000fe200078e00ff */
[----:B--2---:R-:W-:-:S04]  /*4c00*/  ISETP.NE.AND P0, PT, R2, RZ, PT ;  /* 0x000000ff0200720c */ /* 0x004fc80003f05270 */
[----:B------:R-:W-:Y:S01]  /*4c10*/  FSEL R5, RZ, 1.875, !P0 ;  /* 0x3ff00000ff057808 */ /* 0x000fe20004000000 */
[----:B------:R-:W-:Y:S08]  /*4c20*/  BRA `(.L_x_18660) ;  /* 0x0000000800987947 */ /* 0x000ff00003800000 */
.L_x_18669:
[----:B------:R1:W5:Y:S01]  /*4c30*/  LDG.E.128 R4, desc[UR36][R2.64] ;  /* 0x0000002402047981 */ /* 0x000362000c1e1d00 */
[----:B------:R-:W-:Y:S05]  /*4c40*/  BRA `(.L_x_18660) ;  /* 0x0000000800907947 */ /* 0x000fea0003800000 */
.L_x_18668:
        /* <DEDUP_REMOVED lines=21> */
[----:B------:R-:W-:Y:S02]  /*4da0*/  LOP3.LUT R5, R6, 0x7f800000, R5, 0xf8, !PT ;  /* 0x7f80000006057812 */ /* 0x000fe400078ef805 */
[----:B------:R-:W-:Y:S02]  /*4db0*/  CS2R R6, SRZ ;  /* 0x0000000000067805 */ /* 0x000fe4000001ff00 */
[----:B------:R-:W-:-:S04]  /*4dc0*/  SEL R5, R5, RZ, P0 ;  /* 0x000000ff05057207 */ /* 0x000fc80000000000 */
[----:B------:R-:W-:-:S05]  /*4dd0*/  LOP3.LUT R5, R5, 0x80000000, R0, 0xf8, !PT ;  /* 0x8000000005057812 */ /* 0x000fca00078ef800 */
[----:B------:R-:W-:-:S06]  /*4de0*/  FMUL.FTZ R5, R5, 1 ;  /* 0x3f80000005057820 */ /* 0x000fcc0000410000 */
[----:B------:R-:W2:Y:S02]  /*4df0*/  F2F.F64.F32 R4, R5 ;  /* 0x0000000500047310 */ /* 0x000ea40000201800 */
[----:B--2---:R-:W-:Y:S05]  /*4e00*/  BRA `(.L_x_18660) ;  /* 0x0000000800207947 */ /* 0x004fea0003800000 */
.L_x_18671:
[----:B------:R-:W2:Y:S01]  /*4e10*/  LDG.E.U8 R2, desc[UR36][R2.64] ;  /* 0x0000002402027981 */ /* 0x000ea2000c1e1100 */
[----:B------:R-:W-:Y:S01]  /*4e20*/  CS2R R6, SRZ ;  /* 0x0000000000067805 */ /* 0x000fe2000001ff00 */
        /* <DEDUP_REMOVED lines=13> */
.L_x_18670:
[----:B------:R-:W2:Y:S01]  /*4f00*/  LDG.E.U16 R0, desc[UR36][R2.64] ;  /* 0x0000002402007981 */ /* 0x000ea2000c1e1500 */
[----:B------:R-:W-:Y:S02]  /*4f10*/  CS2R R6, SRZ ;  /* 0x0000000000067805 */ /* 0x000fe4000001ff00 */
[----:B--2---:R-:W-:-:S05]  /*4f20*/  SHF.L.U32 R0, R0, 0x10, RZ ;  /* 0x0000001000007819 */ /* 0x004fca00000006ff */
[----:B------:R-:W-:-:S04]  /*4f30*/  FMUL.FTZ R0, R0, 1 ;  /* 0x3f80000000007820 */ /* 0x000fc80000410000 */
[----:B------:R2:W3:Y:S02]  /*4f40*/  F2F.F64.F32 R4, R0 ;  /* 0x0000000000047310 */ /* 0x0004e40000201800 */
[----:B--23--:R-:W-:Y:S05]  /*4f50*/  BRA `(.L_x_18660) ;  /* 0x0000000400cc7947 */ /* 0x00cfea0003800000 */
.L_x_18667:
        /* <DEDUP_REMOVED lines=10> */
[----:B--2---:R4:W0:Y:S02]  /*5000*/  I2F.F64.U16 R4, R2 ;  /* 0x0000000200047312 */ /* 0x0048240000101800 */
[----:B0---4-:R-:W-:Y:S05]  /*5010*/  BRA `(.L_x_18660) ;  /* 0x00000004009c7947 */ /* 0x011fea0003800000 */
.L_x_18674:
        /* <DEDUP_REMOVED lines=22> */
.L_x_18676:
[----:B------:R-:W-:Y:S05]  /*5180*/  BSYNC.RECONVERGENT B0 ;  /* 0x0000000000007941 */ /* 0x000fea0003800200 */
.L_x_18675:
[----:B------:R-:W-:Y:S01]  /*5190*/  IMAD.SHL.U32 R0, R0, 0x100000, RZ ;  /* 0x0010000000007824 */ /* 0x000fe200078e00ff */
[----:B------:R-:W-:-:S04]  /*51a0*/  LEA R2, R2, 0x3b800000, 0x17 ;  /* 0x3b80000002027811 */ /* 0x000fc800078eb8ff */
[----:B------:R-:W-:-:S05]  /*51b0*/  LOP3.LUT R0, R2, R0, R9, 0xfe, !PT ;  /* 0x0000000002007212 */ /* 0x000fca00078efe09 */
[----:B------:R-:W-:-:S04]  /*51c0*/  FMUL.FTZ R0, R0, 1 ;  /* 0x3f80000000007820 */ /* 0x000fc80000410000 */
[----:B------:R4:W0:Y:S02]  /*51d0*/  F2F.F64.F32 R4, R0 ;  /* 0x0000000000047310 */ /* 0x0008240000201800 */
[----:B0---4-:R-:W-:Y:S05]  /*51e0*/  BRA `(.L_x_18660) ;  /* 0x0000000400287947 */ /* 0x011fea0003800000 */
.L_x_18673:
[----:B------:R-:W2:Y:S01]  /*51f0*/  LDG.E.U8 R3, desc[UR36][R2.64] ;  /* 0x0000002402037981 */ /* 0x000ea2000c1e1100 */
[----:B------:R-:W-:Y:S02]  /*5200*/  CS2R R6, SRZ ;  /* 0x0000000000067805 */ /* 0x000fe4000001ff00 */
        /* <DEDUP_REMOVED lines=20> */
.L_x_18678:
[----:B------:R-:W-:Y:S05]  /*5350*/  BSYNC.RECONVERGENT B0 ;  /* 0x0000000000007941 */ /* 0x000fea0003800200 */
.L_x_18677:
[----:B------:R-:W-:Y:S01]  /*5360*/  IMAD.SHL.U32 R0, R0, 0x200000, RZ ;  /* 0x0020000000007824 */ /* 0x000fe200078e00ff */
[----:B------:R-:W-:-:S04]  /*5370*/  LEA R2, R2, 0x37800000, 0x17 ;  /* 0x3780000002027811 */ /* 0x000fc800078eb8ff */
[----:B------:R-:W-:-:S05]  /*5380*/  LOP3.LUT R0, R2, R0, R9, 0xfe, !PT ;  /* 0x0000000002007212 */ /* 0x000fca00078efe09 */
[----:B------:R-:W-:-:S04]  /*5390*/  FMUL.FTZ R0, R0, 1 ;  /* 0x3f80000000007820 */ /* 0x000fc80000410000 */
[----:B------:R4:W0:Y:S02]  /*53a0*/  F2F.F64.F32 R4, R0 ;  /* 0x0000000000047310 */ /* 0x0008240000201800 */
[----:B0---4-:R-:W-:Y:S05]  /*53b0*/  BRA `(.L_x_18660) ;  /* 0x0000000000b47947 */ /* 0x011fea0003800000 */
.L_x_18672:
        /* <DEDUP_REMOVED lines=8> */
[----:B------:R-:W-:Y:S01]  /*5440*/  CS2R R6, SRZ ;  /* 0x0000000000067805 */ /* 0x000fe2000001ff00 */
        /* <DEDUP_REMOVED lines=10> */
.L_x_18659:
        /* <DEDUP_REMOVED lines=16> */
.L_x_18681:
[----:B------:R-:W-:Y:S02]  /*55f0*/  CS2R R4, SRZ ;  /* 0x0000000000047805 */ /* 0x000fe4000001ff00 */
[----:B------:R-:W-:Y:S01]  /*5600*/  CS2R R6, SRZ ;  /* 0x0000000000067805 */ /* 0x000fe2000001ff00 */
[----:B------:R-:W-:Y:S06]  /*5610*/  BRA `(.L_x_18660) ;  /* 0x00000000001c7947 */ /* 0x000fec0003800000 */
.L_x_18680:
[----:B------:R-:W2:Y:S01]  /*5620*/  LDG.E.64 R4, desc[UR36][R2.64] ;  /* 0x0000002402047981 */ /* 0x000ea2000c1e1b00 */
[----:B------:R-:W-:Y:S01]  /*5630*/  CS2R R6, SRZ ;  /* 0x0000000000067805 */ /* 0x000fe2000001ff00 */
[----:B--2---:R-:W4:Y:S02]  /*5640*/  I2F.F64.U64 R4, R4 ;  /* 0x0000000400047312 */ /* 0x004f240000301800 */
[----:B----4-:R-:W-:Y:S05]  /*5650*/  BRA `(.L_x_18660) ;  /* 0x00000000000c7947 */ /* 0x010fea0003800000 */
.L_x_18679:
[----:B------:R-:W2:Y:S01]  /*5660*/  LDG.E R2, desc[UR36][R2.64] ;  /* 0x0000002402027981 */ /* 0x000ea2000c1e1900 */
[----:B------:R-:W-:Y:S01]  /*5670*/  CS2R R6, SRZ ;  /* 0x0000000000067805 */ /* 0x000fe2000001ff00 */
[----:B--2---:R2:W3:Y:S06]  /*5680*/  I2F.F64.U32 R4, R2 ;  /* 0x0000000200047312 */ /* 0x0044ec0000201800 */
.L_x_18660:
[----:B------:R-:W-:Y:S05]  /*5690*/  BSYNC.RECONVERGENT B6 ;  /* 0x0000000000067941 */ /* 0x000fea0003800200 */
.L_x_18654:
[----:B------:R-:W0:Y:S01]  /*56a0*/  LDCU.64 UR6, c[0x0][0x580] ;  /* 0x0000b000ff0677ac */ /* 0x000e220008000a00 */
[----:B-----5:R-:W3:Y:S01]  /*56b0*/  DSETP.NEU.AND P0, PT, R6, RZ, PT ;  /* 0x000000ff0600722a */ /* 0x020ee20003f0d000 */
[----:B------:R-:W-:Y:S01]  /*56c0*/  BSSY.RECONVERGENT B6, `(.L_x_18682) ;  /* 0x00000d6000067945 */ /* 0x000fe20003800200 */
[----:B------:R-:W-:-:S04]  /*56d0*/  UPRMT UR4, UR42, 0x9910, URZ ;  /* 0x000099102a047896 */ /* 0x000fc800080000ff */
[----:B------:R-:W-:Y:S01]  /*56e0*/  UISETP.GT.AND UP0, UPT, UR4, 0x9, UPT ;  /* 0x000000090400788c */ /* 0x000fe2000bf04270 */
[----:B012---:R-:W-:-:S05]  /*56f0*/  IADD3 R2, P1, PT, R16, UR6, RZ ;  /* 0x0000000610027c10 */ /* 0x007fca000ff3e0ff */
[----:B------:R-:W-:-:S15]  /*5700*/  IMAD.X R3, RZ, RZ, UR7, P1 ;  /* 0x00000007ff037e24 */ /* 0x000fde00088e06ff */
[----:B------:R-:W-:-:S15]  /*5710*/  NOP ;  /* 0x0000000000007918 */ /* 0x000fde0000000000 */
[----:B------:R-:W-:-:S15]  /*5720*/  NOP ;  /* 0x0000000000007918 */ /* 0x000fde0000000000 */
[----:B------:R-:W-:-:S07]  /*5730*/  NOP ;  /* 0x0000000000007918 */ /* 0x000fce0000000000 */
[----:B---3--:R-:W0:Y:S02]  /*5740*/  DSETP.EQ.AND P0, PT, R4, RZ, !P0 ;  /* 0x000000ff0400722a */ /* 0x008e240004702000 */
        /* <DEDUP_REMOVED lines=12> */
.L_x_18686:
[----:B------:R0:W-:Y:S01]  /*5810*/  STG.E.U8 desc[UR36][R2.64], R4 ;  /* 0x0000000402007986 */ /* 0x0001e2000c101124 */
[----:B------:R-:W-:Y:S05]  /*5820*/  BRA `(.L_x_18688) ;  /* 0x0000000800fc7947 */ /* 0x000fea0003800000 */
.L_x_18685:
        /* <DEDUP_REMOVED lines=9> */
.L_x_18690:
[----:B------:R0:W-:Y:S01]  /*58c0*/  STG.E desc[UR36][R2.64], R4 ;  /* 0x0000000402007986 */ /* 0x0001e2000c101924 */
[----:B------:R-:W-:Y:S05]  /*58d0*/  BRA `(.L_x_18688) ;  /* 0x0000000800d07947 */ /* 0x000fea0003800000 */
.L_x_18689:
[----:B------:R0:W-:Y:S01]  /*58e0*/  STG.E.U16 desc[UR36][R2.64], R4 ;  /* 0x0000000402007986 */ /* 0x0001e2000c101524 */
[----:B------:R-:W-:Y:S05]  /*58f0*/  BRA `(.L_x_18688) ;  /* 0x0000000800c87947 */ /* 0x000fea0003800000 */
.L_x_18684:
        /* <DEDUP_REMOVED lines=9> */
.L_x_18692:
[----:B------:R-:W-:-:S04]  /*5990*/  I2FP.F32.U32 R0, R4 ;  /* 0x0000000400007245 */ /* 0x000fc80000201000 */
[----:B------:R-:W-:-:S05]  /*59a0*/  F2FP.F16.F32.PACK_AB R0, RZ, R0 ;  /* 0x00000000ff00723e */ /* 0x000fca00000000ff */
[----:B------:R0:W-:Y:S01]  /*59b0*/  STG.E.U16 desc[UR36][R2.64], R0 ;  /* 0x0000000002007986 */ /* 0x0001e2000c101524 */
[----:B------:R-:W-:Y:S05]  /*59c0*/  BRA `(.L_x_18688) ;  /* 0x0000000800947947 */ /* 0x000fea0003800000 */
.L_x_18691:
        /* <DEDUP_REMOVED lines=10> */
.L_x_18694:
[----:B------:R-:W-:-:S04]  /*5a70*/  I2FP.F32.U32 R4, R4 ;  /* 0x0000000400047245 */ /* 0x000fc80000201000 */
[----:B------:R-:W-:-:S04]  /*5a80*/  F2FP.F16.F32.PACK_AB R5, RZ, R4 ;  /* 0x00000004ff05723e */ /* 0x000fc800000000ff */
[----:B------:R-:W-:-:S05]  /*5a90*/  PRMT R5, R5, 0x5410, RZ ;  /* 0x0000541005057816 */ /* 0x000fca00000000ff */
[----:B------:R0:W-:Y:S01]  /*5aa0*/  STG.E desc[UR36][R2.64], R5 ;  /* 0x0000000502007986 */ /* 0x0001e2000c101924 */
[----:B------:R-:W-:Y:S05]  /*5ab0*/  BRA `(.L_x_18688) ;  /* 0x0000000800587947 */ /* 0x000fea0003800000 */
.L_x_18693:
[----:B------:R-:W0:Y:S02]  /*5ac0*/  I2F.F64.U32 R4, R4 ;  /* 0x0000000400047312 */ /* 0x000e240000201800 */
[----:B0-----:R0:W-:Y:S01]  /*5ad0*/  STG.E.64 desc[UR36][R2.64], R4 ;  /* 0x0000000402007986 */ /* 0x0011e2000c101b24 */
[----:B------:R-:W-:Y:S05]  /*5ae0*/  BRA `(.L_x_18688) ;  /* 0x00000008004c7947 */ /* 0x000fea0003800000 */
.L_x_18683:
        /* <DEDUP_REMOVED lines=12> */
.L_x_18698:
        /* <DEDUP_REMOVED lines=17> */
.L_x_18700:
[----:B------:R-:W-:Y:S05]  /*5cc0*/  BSYNC.RECONVERGENT B0 ;  /* 0x0000000000007941 */ /* 0x000fea0003800200 */
.L_x_18699:
[----:B------:R0:W-:Y:S01]  /*5cd0*/  STG.E.U8 desc[UR36][R2.64], R0 ;  /* 0x0000000002007986 */ /* 0x0001e2000c101124 */
[----:B------:R-:W-:Y:S05]  /*5ce0*/  BRA `(.L_x_18688) ;  /* 0x0000000400cc7947 */ /* 0x000fea0003800000 */
.L_x_18697:
        /* <DEDUP_REMOVED lines=17> */
.L_x_18702:
[----:B------:R-:W-:Y:S05]  /*5e00*/  BSYNC.RECONVERGENT B0 ;  /* 0x0000000000007941 */ /* 0x000fea0003800200 */
.L_x_18701:
[----:B------:R0:W-:Y:S01]  /*5e10*/  STG.E.U8 desc[UR36][R2.64], R0 ;  /* 0x0000000002007986 */ /* 0x0001e2000c101124 */
[----:B------:R-:W-:Y:S05]  /*5e20*/  BRA `(.L_x_18688) ;  /* 0x00000004007c7947 */ /* 0x000fea0003800000 */
.L_x_18696:
        /* <DEDUP_REMOVED lines=21> */
.L_x_18704:
[----:B------:R-:W-:-:S05]  /*5f80*/  HFMA2 R5, -RZ, RZ, 0, 0 ;  /* 0x00000000ff057431 */ /* 0x000fca00000001ff */
[----:B------:R0:W-:Y:S01]  /*5f90*/  STG.E.64 desc[UR36][R2.64], R4 ;  /* 0x0000000402007986 */ /* 0x0001e2000c101b24 */
[----:B------:R-:W-:Y:S05]  /*5fa0*/  BRA `(.L_x_18688) ;  /* 0x00000004001c7947 */ /* 0x000fea0003800000 */
.L_x_18703:
[----:B------:R0:W-:Y:S01]  /*5fb0*/  STG.E desc[UR36][R2.64], R4 ;  /* 0x0000000402007986 */ /* 0x0001e2000c101924 */
[----:B------:R-:W-:Y:S05]  /*5fc0*/  BRA `(.L_x_18688) ;  /* 0x0000000400147947 */ /* 0x000fea0003800000 */
.L_x_18695:
        /* <DEDUP_REMOVED lines=8> */
.L_x_18706:
[----:B------:R-:W-:Y:S01]  /*6050*/  CS2R R6, SRZ ;  /* 0x0000000000067805 */ /* 0x000fe2000001ff00 */
[----:B------:R-:W0:Y:S04]  /*6060*/  I2F.F64.U32 R4, R4 ;  /* 0x0000000400047312 */ /* 0x000e280000201800 */
[----:B0-----:R0:W-:Y:S01]  /*6070*/  STG.E.128 desc[UR36][R2.64], R4 ;  /* 0x0000000402007986 */ /* 0x0011e2000c101d24 */
[----:B------:R-:W-:Y:S05]  /*6080*/  BRA `(.L_x_18688) ;  /* 0x0000000000e47947 */ /* 0x000fea0003800000 */
.L_x_18705:
[----:B------:R-:W-:-:S09]  /*6090*/  UISETP.NE.AND UP0, UPT, UR4, 0xf, UPT ;  /* 0x0000000f0400788c */ /* 0x000fd2000bf05270 */
[----:B------:R-:W-:Y:S05]  /*60a0*/  BRA.U !UP0, `(.L_x_18707) ;  /* 0x0000000108d07547 */ /* 0x000fea000b800000 */
[----:B------:R-:W-:-:S09]  /*60b0*/  UISETP.NE.AND UP0, UPT, UR4, 0x17, UPT ;  /* 0x000000170400788c */ /* 0x000fd2000bf05270 */
[----:B------:R-:W-:Y:S05]  /*60c0*/  BRA.U !UP0, `(.L_x_18708) ;  /* 0x0000000108847547 */ /* 0x000fea000b800000 */
[----:B------:R-:W-:-:S09]  /*60d0*/  UISETP.NE.AND UP0, UPT, UR4, 0x18, UPT ;  /* 0x000000180400788c */ /* 0x000fd2000bf05270 */
[----:B------:R-:W-:Y:S05]  /*60e0*/  BRA.U !UP0, `(.L_x_18709) ;  /* 0x0000000108447547 */ /* 0x000fea000b800000 */
.L_x_18687:
        /* <DEDUP_REMOVED lines=16> */
.L_x_18710:
[----:B------:R-:W-:Y:S05]  /*61f0*/  BRA `(.L_x_18688) ;  /* 0x0000000000887947 */ /* 0x000fea0003800000 */
.L_x_18709:
        /* <DEDUP_REMOVED lines=11> */
.L_x_18712:
[----:B------:R-:W-:Y:S05]  /*62b0*/  BSYNC.RECONVERGENT B0 ;  /* 0x0000000000007941 */ /* 0x000fea0003800200 */
.L_x_18711:
[----:B------:R1:W-:Y:S01]  /*62c0*/  STG.E.U8 desc[UR36][R2.64], R5 ;  /* 0x0000000502007986 */ /* 0x0003e2000c101124 */
[----:B------:R-:W-:Y:S05]  /*62d0*/  BRA `(.L_x_18688) ;  /* 0x0000000000507947 */ /* 0x000fea0003800000 */
.L_x_18708:
        /* <DEDUP_REMOVED lines=12> */
.L_x_18713:
[----:B------:R-:W-:Y:S01]  /*63a0*/  IMAD.MOV.U32 R5, RZ, RZ, 0x7f ;  /* 0x0000007fff057424 */ /* 0x000fe200078e00ff */
[----:B------:R-:W-:-:S04]  /*63b0*/  ISETP.GT.U32.AND P0, PT, R7, 0x7f800000, PT ;  /* 0x7f8000000700780c */ /* 0x000fc80003f04070 */
[----:B------:R-:W-:-:S05]  /*63c0*/  SEL R5, R5, 0x7c, P0 ;  /* 0x0000007c05057807 */ /* 0x000fca0000000000 */
[----:B------:R2:W-:Y:S01]  /*63d0*/  STG.E.U8 desc[UR36][R2.64], R5 ;  /* 0x0000000502007986 */ /* 0x0005e2000c101124 */
[----:B------:R-:W-:Y:S05]  /*63e0*/  BRA `(.L_x_18688) ;  /* 0x00000000000c7947 */ /* 0x000fea0003800000 */
.L_x_18707:
[----:B------:R-:W-:-:S04]  /*63f0*/  I2FP.F32.U32 R0, R4 ;  /* 0x0000000400007245 */ /* 0x000fc80000201000 */
[----:B------:R-:W-:-:S05]  /*6400*/  F2FP.BF16.F32.PACK_AB R0, RZ, R0 ;  /* 0x00000000ff00723e */ /* 0x000fca00000010ff */
[----:B------:R0:W-:Y:S02]  /*6410*/  STG.E.U16 desc[UR36][R2.64], R0 ;  /* 0x0000000002007986 */ /* 0x0001e4000c101524 */
.L_x_18688:
[----:B------:R-:W-:Y:S05]  /*6420*/  BSYNC.RECONVERGENT B6 ;  /* 0x0000000000067941 */ /* 0x000fea0003800200 */
.L_x_18682:
[----:B------:R-:W-:-:S07]  /*6430*/  IADD3 R17, PT, PT, R17, 0x80, RZ ;  /* 0x0000008011117810 */ /* 0x000fce0007ffe0ff */
.L_x_18652:
[----:B------:R-:W-:Y:S05]  /*6440*/  BSYNC.RECONVERGENT B7 ;  /* 0x0000000000077941 */ /* 0x000fea0003800200 */
.L_x_18651:
        /* <DEDUP_REMOVED lines=307> */
.L_x_18716:
        /* <DEDUP_REMOVED lines=19> */
.L_x_18721:
[----:B------:R-:W2:Y:S01]  /*78b0*/  LDG.E.U8 R2, desc[UR36][R2.64] ;  /* 0x0000002402027981 */ /* 0x000ea2000c1e1100 */
[----:B------:R-:W-:Y:S01]  /*78c0*/  CS2R R6, SRZ ;  /* 0x0000000000067805 */ /* 0x000fe2000001ff00 */
[----:B--2---:R4:W0:Y:S02]  /*78d0*/  I2F.F64.U16 R4, R2 ;  /* 0x0000000200047312 */ /* 0x0048240000101800 */
[----:B0---4-:R-:W-:Y:S05]  /*78e0*/  BRA `(.L_x_18723) ;  /* 0x0000000c00d87947 */ /* 0x011fea0003800000 */
.L_x_18720:
        /* <DEDUP_REMOVED lines=10> */
.L_x_18725:
[----:B------:R-:W2:Y:S01]  /*7990*/  LDG.E R2, desc[UR36][R2.64] ;  /* 0x0000002402027981 */ /* 0x000ea2000c1e1900 */
[----:B------:R-:W-:Y:S01]  /*79a0*/  CS2R R6, SRZ ;  /* 0x0000000000067805 */ /* 0x000fe2000001ff00 */
[----:B--2---:R4:W0:Y:S02]  /*79b0*/  I2F.F64 R4, R2 ;  /* 0x0000000200047312 */ /* 0x0048240000201c00 */
[----:B0---4-:R-:W-:Y:S05]  /*79c0*/  BRA `(.L_x_18723) ;  /* 0x0000000c00a07947 */ /* 0x011fea0003800000 */
.L_x_18724:
[----:B------:R-:W2:Y:S01]  /*79d0*/  LDG.E.U16 R2, desc[UR36][R2.64] ;  /* 0x0000002402027981 */ /* 0x000ea2000c1e1500 */
[----:B------:R-:W-:Y:S01]  /*79e0*/  CS2R R6, SRZ ;  /* 0x0000000000067805 */ /* 0x000fe2000001ff00 */
[----:B--2---:R4:W0:Y:S02]  /*79f0*/  I2F.F64.S16 R4, R2 ;  /* 0x0000000200047312 */ /* 0x0048240000101c00 */
[----:B0---4-:R-:W-:Y:S05]  /*7a00*/  BRA `(.L_x_18723) ;  /* 0x0000000c00907947 */ /* 0x011fea0003800000 */
.L_x_18719:
        /* <DEDUP_REMOVED lines=11> */
.L_x_18727:
[----:B------:R-:W2:Y:S01]  /*7ac0*/  LDG.E.U16 R0, desc[UR36][R2.64] ;  /* 0x0000002402007981 */ /* 0x000ea2000c1e1500 */
[----:B------:R-:W-:Y:S01]  /*7ad0*/  CS2R R6, SRZ ;  /* 0x0000000000067805 */ /* 0x000fe2000001ff00 */
[----:B--2---:R-:W-:-:S05]  /*7ae0*/  HADD2.F32 R0, -RZ, R0.H0_H0 ;  /* 0x20000000ff007230 */ /* 0x004fca0000004100 */
[----:B------:R-:W-:-:S04]  /*7af0*/  FMUL.FTZ R0, R0, 1 ;  /* 0x3f80000000007820 */ /* 0x000fc80000410000 */
[----:B------:R3:W4:Y:S02]  /*7b00*/  F2F.F64.F32 R4, R0 ;  /* 0x0000000000047310 */ /* 0x0007240000201800 */
[----:B---34-:R-:W-:Y:S05]  /*7b10*/  BRA `(.L_x_18723) ;  /* 0x0000000c004c7947 */ /* 0x018fea0003800000 */
.L_x_18726:
        /* <DEDUP_REMOVED lines=9> */
[----:B------:R-:W3:-:S15]  /*7bb0*/  F2F.F64.F32 R4, R4 ;  /* 0x0000000400047310 */ /* 0x000ede0000201800 */
[----:B------:R-:W-:-:S15]  /*7bc0*/  NOP ;  /* 0x0000000000007918 */ /* 0x000fde0000000000 */
[----:B------:R-:W-:-:S15]  /*7bd0*/  NOP ;  /* 0x0000000000007918 */ /* 0x000fde0000000000 */
[----:B------:R-:W-:-:S15]  /*7be0*/  NOP ;  /* 0x0000000000007918 */ /* 0x000fde0000000000 */
[----:B------:R-:W-:-:S04]  /*7bf0*/  NOP ;  /* 0x0000000000007918 */ /* 0x000fc80000000000 */
[----:B------:R-:W4:Y:S02]  /*7c00*/  F2F.F64.F32 R6, R6 ;  /* 0x0000000600067310 */ /* 0x000f240000201800 */
[----:B---34-:R-:W-:Y:S05]  /*7c10*/  BRA `(.L_x_18723) ;  /* 0x0000000c000c7947 */ /* 0x018fea0003800000 */
.L_x_18729:
[----:B------:R-:W2:Y:S02]  /*7c20*/  LDG.E R2, desc[UR36][R2.64] ;  /* 0x0000002402027981 */ /* 0x000ea4000c1e1900 */
[----:B--2---:R-:W-:-:S05]  /*7c30*/  HADD2.F32 R0, -RZ, R2.H0_H0 ;  /* 0x20000002ff007230 */ /* 0x004fca0000004100 */
[----:B------:R-:W-:Y:S01]  /*7c40*/  FMUL.FTZ R4, R0, 1 ;  /* 0x3f80000000047820 */ /* 0x000fe20000410000 */
[----:B------:R-:W-:-:S05]  /*7c50*/  HADD2.F32 R0, -RZ, R2.H1_H1 ;  /* 0x30000002ff007230 */ /* 0x000fca0000004100 */
[----:B------:R-:W-:Y:S01]  /*7c60*/  FMUL.FTZ R0, R0, 1 ;  /* 0x3f80000000007820 */ /* 0x000fe20000410000 */
[----:B------:R-:W3:-:S15]  /*7c70*/  F2F.F64.F32 R4, R4 ;  /* 0x0000000400047310 */ /* 0x000ede0000201800 */
[----:B------:R-:W-:-:S15]  /*7c80*/  NOP ;  /* 0x0000000000007918 */ /* 0x000fde0000000000 */
[----:B------:R-:W-:-:S15]  /*7c90*/  NOP ;  /* 0x0000000000007918 */ /* 0x000fde0000000000 */
[----:B------:R-:W-:-:S15]  /*7ca0*/  NOP ;  /* 0x0000000000007918 */ /* 0x000fde0000000000 */
[----:B------:R-:W-:-:S04]  /*7cb0*/  NOP ;  /* 0x0000000000007918 */ /* 0x000fc80000000000 */
[----:B------:R4:W0:Y:S02]  /*7cc0*/  F2F.F64.F32 R6, R0 ;  /* 0x0000000000067310 */ /* 0x0008240000201800 */
[----:B0--34-:R-:W-:Y:S05]  /*7cd0*/  BRA `(.L_x_18723) ;  /* 0x0000000800dc7947 */ /* 0x019fea0003800000 */
.L_x_18728:
[----:B------:R3:W5:Y:S01]  /*7ce0*/  LDG.E.64 R4, desc[UR36][R2.64] ;  /* 0x0000002402047981 */ /* 0x000762000c1e1b00 */
[----:B------:R-:W-:Y:S01]  /*7cf0*/  CS2R R6, SRZ ;  /* 0x0000000000067805 */ /* 0x000fe2000001ff00 */
[----:B------:R-:W-:Y:S06]  /*7d00*/  BRA `(.L_x_18723) ;  /* 0x0000000800d07947 */ /* 0x000fec0003800000 */
.L_x_18718:
        /* <DEDUP_REMOVED lines=10> */
[----:B------:R-:W-:Y:S02]  /*7db0*/  CS2R R6, SRZ ;  /* 0x0000000000067805 */ /* 0x000fe4000001ff00 */
[----:B--2---:R-:W-:-:S04]  /*7dc0*/  ISETP.NE.AND P0, PT, R2, RZ, PT ;  /* 0x000000ff0200720c */ /* 0x004fc80003f05270 */
[----:B------:R-:W-:Y:S01]  /*7dd0*/  FSEL R5, RZ, 1.875, !P0 ;  /* 0x3ff00000ff057808 */ /* 0x000fe20004000000 */
[----:B------:R-:W-:Y:S08]  /*7de0*/  BRA `(.L_x_18723) ;  /* 0x0000000800987947 */ /* 0x000ff00003800000 */
.L_x_18732:
[----:B------:R0:W5:Y:S01]  /*7df0*/  LDG.E.128 R4, desc[UR36][R2.64] ;  /* 0x0000002402047981 */ /* 0x000162000c1e1d00 */
[----:B------:R-:W-:Y:S05]  /*7e00*/  BRA `(.L_x_18723) ;  /* 0x0000000800907947 */ /* 0x000fea0003800000 */
.L_x_18731:
        /* <DEDUP_REMOVED lines=26> */
[----:B------:R-:W0:Y:S02]  /*7fb0*/  F2F.F64.F32 R4, R5 ;  /* 0x0000000500047310 */ /* 0x000e240000201800 */
[----:B0-----:R-:W-:Y:S05]  /*7fc0*/  BRA `(.L_x_18723) ;  /* 0x0000000800207947 */ /* 0x001fea0003800000 */
.L_x_18734:
[----:B------:R-:W2:Y:S01]  /*7fd0*/  LDG.E.U8 R2, desc[UR36][R2.64] ;  /* 0x0000002402027981 */ /* 0x000ea2000c1e1100 */
[----:B------:R-:W-:Y:S01]  /*7fe0*/  CS2R R6, SRZ ;  /* 0x0000000000067805 */ /* 0x000fe2000001ff00 */
        /* <DEDUP_REMOVED lines=13> */
.L_x_18733:
[----:B------:R-:W2:Y:S01]  /*80c0*/  LDG.E.U16 R0, desc[UR36][R2.64] ;  /* 0x0000002402007981 */ /* 0x000ea2000c1e1500 */
[----:B------:R-:W-:Y:S01]  /*80d0*/  CS2R R6, SRZ ;  /* 0x0000000000067805 */ /* 0x000fe2000001ff00 */
[----:B--2---:R-:W-:-:S04]  /*80e0*/  IMAD.U32 R0, R0, 0x10000, RZ ;  /* 0x0001000000007824 */ /* 0x004fc800078e00ff */
[----:B------:R-:W-:-:S04]  /*80f0*/  FMUL.FTZ R0, R0, 1 ;  /* 0x3f80000000007820 */ /* 0x000fc80000410000 */
[----:B------:R0:W1:Y:S02]  /*8100*/  F2F.F64.F32 R4, R0 ;  /* 0x0000000000047310 */ /* 0x0000640000201800 */
[----:B01----:R-:W-:Y:S05]  /*8110*/  BRA `(.L_x_18723) ;  /* 0x0000000400cc7947 */ /* 0x003fea0003800000 */
.L_x_18730:
        /* <DEDUP_REMOVED lines=10> */
[----:B--2---:R3:W4:Y:S02]  /*81c0*/  I2F.F64.U16 R4, R2 ;  /* 0x0000000200047312 */ /* 0x0047240000101800 */
[----:B---34-:R-:W-:Y:S05]  /*81d0*/  BRA `(.L_x_18723) ;  /* 0x00000004009c7947 */ /* 0x018fea0003800000 */
.L_x_18737:
        /* <DEDUP_REMOVED lines=22> */
.L_x_18739:
[----:B------:R-:W-:Y:S05]  /*8340*/  BSYNC.RECONVERGENT B0 ;  /* 0x0000000000007941 */ /* 0x000fea0003800200 */
.L_x_18738:
[----:B------:R-:W-:Y:S02]  /*8350*/  SHF.L.U32 R0, R0, 0x14, RZ ;  /* 0x0000001400007819 */ /* 0x000fe400000006ff */
[----:B------:R-:W-:-:S04]  /*8360*/  LEA R2, R2, 0x3b800000, 0x17 ;  /* 0x3b80000002027811 */ /* 0x000fc800078eb8ff */
[----:B------:R-:W-:-:S05]  /*8370*/  LOP3.LUT R0, R2, R0, R9, 0xfe, !PT ;  /* 0x0000000002007212 */ /* 0x000fca00078efe09 */
[----:B------:R-:W-:-:S04]  /*8380*/  FMUL.FTZ R0, R0, 1 ;  /* 0x3f80000000007820 */ /* 0x000fc80000410000 */
[----:B------:R3:W4:Y:S02]  /*8390*/  F2F.F64.F32 R4, R0 ;  /* 0x0000000000047310 */ /* 0x0007240000201800 */
[----:B---34-:R-:W-:Y:S05]  /*83a0*/  BRA `(.L_x_18723) ;  /* 0x0000000400287947 */ /* 0x018fea0003800000 */
.L_x_18736:
        /* <DEDUP_REMOVED lines=22> */
.L_x_18741:
[----:B------:R-:W-:Y:S05]  /*8510*/  BSYNC.RECONVERGENT B0 ;  /* 0x0000000000007941 */ /* 0x000fea0003800200 */
.L_x_18740:
[----:B------:R-:W-:Y:S01]  /*8520*/  IMAD.SHL.U32 R0, R0, 0x200000, RZ ;  /* 0x0020000000007824 */ /* 0x000fe200078e00ff */
[----:B------:R-:W-:-:S04]  /*8530*/  LEA R2, R2, 0x37800000, 0x17 ;  /* 0x3780000002027811 */ /* 0x000fc800078eb8ff */
[----:B------:R-:W-:-:S05]  /*8540*/  LOP3.LUT R0, R2, R0, R9, 0xfe, !PT ;  /* 0x0000000002007212 */ /* 0x000fca00078efe09 */
[----:B------:R-:W-:-:S04]  /*8550*/  FMUL.FTZ R0, R0, 1 ;  /* 0x3f80000000007820 */ /* 0x000fc80000410000 */
[----:B------:R3:W4:Y:S02]  /*8560*/  F2F.F64.F32 R4, R0 ;  /* 0x0000000000047310 */ /* 0x0007240000201800 */
[----:B---34-:R-:W-:Y:S05]  /*8570*/  BRA `(.L_x_18723) ;  /* 0x0000000000b47947 */ /* 0x018fea0003800000 */
.L_x_18735:
[----:B------:R-:W-:-:S09]  /*8580*/  UISETP.NE.AND UP0, UPT, UR4, 0x1c, UPT ;  /* 0x0000001c0400788c */ /* 0x000fd2000bf05270 */
[----:B------:R-:W-:Y:S05]  /*8590*/  BRA.U !UP0, `(.L_x_18742) ;  /* 0x0000000108a07547 */ /* 0x000fea000b800000 */
[----:B------:R-:W-:-:S09]  /*85a0*/  UISETP.NE.AND UP0, UPT, UR4, 0x1d, UPT ;  /* 0x0000001d0400788c */ /* 0x000fd2000bf05270 */
[----:B------:R-:W-:Y:S05]  /*85b0*/  BRA.U !UP0, `(.L_x_18743) ;  /* 0x0000000108887547 */ /* 0x000fea000b800000 */
[----:B------:R-:W-:-:S09]  /*85c0*/  UISETP.NE.AND UP0, UPT, UR4, 0x2c, UPT ;  /* 0x0000002c0400788c */ /* 0x000fd2000bf05270 */
[----:B------:R-:W-:Y:S05]  /*85d0*/  BRA.U UP0, `(.L_x_18722) ;  /* 0x0000000100347547 */ /* 0x000fea000b800000 */
[----:B------:R-:W2:Y:S01]  /*85e0*/  LDG.E.U8 R0, desc[UR36][R2.64] ;  /* 0x0000002402007981 */ /* 0x000ea2000c1e1100 */
[----:B------:R-:W-:Y:S01]  /*85f0*/  HFMA2 R4, -RZ, RZ, 0, 0 ;  /* 0x00000000ff047431 */ /* 0x000fe200000001ff */
        /* <DEDUP_REMOVED lines=9> */
[----:B------:R1:W2:Y:S02]  /*8690*/  @P0 F2F.F64.F32 R4, R0 ;  /* 0x0000000000040310 */ /* 0x0002a40000201800 */
[----:B-12---:R-:W-:Y:S05]  /*86a0*/  BRA `(.L_x_18723) ;  /* 0x0000000000687947 */ /* 0x006fea0003800000 */
.L_x_18722:
        /* <DEDUP_REMOVED lines=16> */
.L_x_18744:
[----:B------:R-:W-:Y:S02]  /*87b0*/  CS2R R4, SRZ ;  /* 0x0000000000047805 */ /* 0x000fe4000001ff00 */
[----:B------:R-:W-:Y:S01]  /*87c0*/  CS2R R6, SRZ ;  /* 0x0000000000067805 */ /* 0x000fe2000001ff00 */
[----:B------:R-:W-:Y:S06]  /*87d0*/  BRA `(.L_x_18723) ;  /* 0x00000000001c7947 */ /* 0x000fec0003800000 */
.L_x_18743:
[----:B------:R-:W2:Y:S01]  /*87e0*/  LDG.E.64 R4, desc[UR36][R2.64] ;  /* 0x0000002402047981 */ /* 0x000ea2000c1e1b00 */
[----:B------:R-:W-:Y:S01]  /*87f0*/  CS2R R6, SRZ ;  /* 0x0000000000067805 */ /* 0x000fe2000001ff00 */
[----:B--2---:R-:W1:Y:S02]  /*8800*/  I2F.F64.U64 R4, R4 ;  /* 0x0000000400047312 */ /* 0x004e640000301800 */
[----:B-1----:R-:W-:Y:S05]  /*8810*/  BRA `(.L_x_18723) ;  /* 0x00000000000c7947 */ /* 0x002fea0003800000 */
.L_x_18742:
[----:B------:R-:W2:Y:S01]  /*8820*/  LDG.E R2, desc[UR36][R2.64] ;  /* 0x0000002402027981 */ /* 0x000ea2000c1e1900 */
[----:B------:R-:W-:Y:S01]  /*8830*/  CS2R R6, SRZ ;  /* 0x0000000000067805 */ /* 0x000fe2000001ff00 */
[----:B--2---:R1:W2:Y:S06]  /*8840*/  I2F.F64.U32 R4, R2 ;  /* 0x0000000200047312 */ /* 0x0042ac0000201800 */
.L_x_18723:
[----:B------:R-:W-:Y:S05]  /*8850*/  BSYNC.RECONVERGENT B6 ;  /* 0x0000000000067941 */ /* 0x000fea0003800200 */
.L_x_18717:
[----:B------:R-:W0:Y:S01]  /*8860*/  LDCU.64 UR6, c[0x0][0x580] ;  /* 0x0000b000ff0677ac */ /* 0x000e220008000a00 */
[----:B-----5:R-:W2:Y:S01]  /*8870*/  DSETP.NEU.AND P0, PT, R6, RZ, PT ;  /* 0x000000ff0600722a */ /* 0x020ea20003f0d000 */
        /* <DEDUP_REMOVED lines=8> */
[----:B--2---:R-:W0:Y:S02]  /*8900*/  DSETP.EQ.AND P0, PT, R4, RZ, !P0 ;  /* 0x000000ff0400722a */ /* 0x004e240004702000 */
        /* <DEDUP_REMOVED lines=12> */
.L_x_18749:
[----:B------:R0:W-:Y:S01]  /*89d0*/  STG.E.U8 desc[UR36][R2.64], R4 ;  /* 0x0000000402007986 */ /* 0x0001e2000c101124 */
[----:B------:R-:W-:Y:S05]  /*89e0*/  BRA `(.L_x_18751) ;  /* 0x0000000800fc7947 */ /* 0x000fea0003800000 */
.L_x_18748:
        /* <DEDUP_REMOVED lines=9> */
.L_x_18753:
[----:B------:R0:W-:Y:S01]  /*8a80*/  STG.E desc[UR36][R2.64], R4 ;  /* 0x0000000402007986 */ /* 0x0001e2000c101924 */
[----:B------:R-:W-:Y:S05]  /*8a90*/  BRA `(.L_x_18751) ;  /* 0x0000000800d07947 */ /* 0x000fea0003800000 */
.L_x_18752:
[----:B------:R0:W-:Y:S01]  /*8aa0*/  STG.E.U16 desc[UR36][R2.64], R4 ;  /* 0x0000000402007986 */ /* 0x0001e2000c101524 */
[----:B------:R-:W-:Y:S05]  /*8ab0*/  BRA `(.L_x_18751) ;  /* 0x0000000800c87947 */ /* 0x000fea0003800000 */
.L_x_18747:
        /* <DEDUP_REMOVED lines=9> */
.L_x_18755:
[----:B------:R-:W-:-:S04]  /*8b50*/  I2FP.F32.U32 R0, R4 ;  /* 0x0000000400007245 */ /* 0x000fc80000201000 */
[----:B------:R-:W-:-:S05]  /*8b60*/  F2FP.F16.F32.PACK_AB R0, RZ, R0 ;  /* 0x00000000ff00723e */ /* 0x000fca00000000ff */
[----:B------:R0:W-:Y:S01]  /*8b70*/  STG.E.U16 desc[UR36][R2.64], R0 ;  /* 0x0000000002007986 */ /* 0x0001e2000c101524 */
[----:B------:R-:W-:Y:S05]  /*8b80*/  BRA `(.L_x_18751) ;  /* 0x0000000800947947 */ /* 0x000fea0003800000 */
.L_x_18754:
        /* <DEDUP_REMOVED lines=10> */
.L_x_18757:
[----:B------:R-:W-:-:S04]  /*8c30*/  I2FP.F32.U32 R4, R4 ;  /* 0x0000000400047245 */ /* 0x000fc80000201000 */
[----:B------:R-:W-:-:S04]  /*8c40*/  F2FP.F16.F32.PACK_AB R5, RZ, R4 ;  /* 0x00000004ff05723e */ /* 0x000fc800000000ff */
[----:B------:R-:W-:-:S05]  /*8c50*/  PRMT R5, R5, 0x5410, RZ ;  /* 0x0000541005057816 */ /* 0x000fca00000000ff */
[----:B------:R0:W-:Y:S01]  /*8c60*/  STG.E desc[UR36][R2.64], R5 ;  /* 0x0000000502007986 */ /* 0x0001e2000c101924 */
[----:B------:R-:W-:Y:S05]  /*8c70*/  BRA `(.L_x_18751) ;  /* 0x0000000800587947 */ /* 0x000fea0003800000 */
.L_x_18756:
[----:B------:R-:W0:Y:S02]  /*8c80*/  I2F.F64.U32 R4, R4 ;  /* 0x0000000400047312 */ /* 0x000e240000201800 */
[----:B0-----:R0:W-:Y:S01]  /*8c90*/  STG.E.64 desc[UR36][R2.64], R4 ;  /* 0x0000000402007986 */ /* 0x0011e2000c101b24 */
[----:B------:R-:W-:Y:S05]  /*8ca0*/  BRA `(.L_x_18751) ;  /* 0x00000008004c7947 */ /* 0x000fea0003800000 */
.L_x_18746:
        /* <DEDUP_REMOVED lines=12> */
.L_x_18761:
        /* <DEDUP_REMOVED lines=17> */
.L_x_18763:
[----:B------:R-:W-:Y:S05]  /*8e80*/  BSYNC.RECONVERGENT B0 ;  /* 0x0000000000007941 */ /* 0x000fea0003800200 */
.L_x_18762:
[----:B------:R0:W-:Y:S01]  /*8e90*/  STG.E.U8 desc[UR36][R2.64], R0 ;  /* 0x0000000002007986 */ /* 0x0001e2000c101124 */
[----:B------:R-:W-:Y:S05]  /*8ea0*/  BRA `(.L_x_18751) ;  /* 0x0000000400cc7947 */ /* 0x000fea0003800000 */
.L_x_18760:
        /* <DEDUP_REMOVED lines=17> */
.L_x_18765:
[----:B------:R-:W-:Y:S05]  /*8fc0*/  BSYNC.RECONVERGENT B0 ;  /* 0x0000000000007941 */ /* 0x000fea0003800200 */
.L_x_18764:
[----:B------:R0:W-:Y:S01]  /*8fd0*/  STG.E.U8 desc[UR36][R2.64], R0 ;  /* 0x0000000002007986 */ /* 0x0001e2000c101124 */
[----:B------:R-:W-:Y:S05]  /*8fe0*/  BRA `(.L_x_18751) ;  /* 0x00000004007c7947 */ /* 0x000fea0003800000 */
.L_x_18759:
        /* <DEDUP_REMOVED lines=21> */
.L_x_18767:
[----:B------:R-:W-:-:S05]  /*9140*/  IMAD.MOV.U32 R5, RZ, RZ, RZ ;  /* 0x000000ffff057224 */ /* 0x000fca00078e00ff */
[----:B------:R0:W-:Y:S01]  /*9150*/  STG.E.64 desc[UR36][R2.64], R4 ;  /* 0x0000000402007986 */ /* 0x0001e2000c101b24 */
[----:B------:R-:W-:Y:S05]  /*9160*/  BRA `(.L_x_18751) ;  /* 0x00000004001c7947 */ /* 0x000fea0003800000 */
.L_x_18766:
[----:B------:R0:W-:Y:S01]  /*9170*/  STG.E desc[UR36][R2.64], R4 ;  /* 0x0000000402007986 */ /* 0x0001e2000c101924 */
[----:B------:R-:W-:Y:S05]  /*9180*/  BRA `(.L_x_18751) ;  /* 0x0000000400147947 */ /* 0x000fea0003800000 */
.L_x_18758:
        /* <DEDUP_REMOVED lines=8> */
.L_x_18769:
[----:B------:R-:W-:Y:S01]  /*9210*/  CS2R R6, SRZ ;  /* 0x0000000000067805 */ /* 0x000fe2000001ff00 */
[----:B------:R-:W0:Y:S04]  /*9220*/  I2F.F64.U32 R4, R4 ;  /* 0x0000000400047312 */ /* 0x000e280000201800 */
[----:B0-----:R4:W-:Y:S01]  /*9230*/  STG.E.128 desc[UR36][R2.64], R4 ;  /* 0x0000000402007986 */ /* 0x0019e2000c101d24 */
[----:B------:R-:W-:Y:S05]  /*9240*/  BRA `(.L_x_18751) ;  /* 0x0000000000e47947 */ /* 0x000fea0003800000 */
.L_x_18768:
[----:B------:R-:W-:-:S09]  /*9250*/  UISETP.NE.AND UP0, UPT, UR4, 0xf, UPT ;  /* 0x0000000f0400788c */ /* 0x000fd2000bf05270 */
[----:B------:R-:W-:Y:S05]  /*9260*/  BRA.U !UP0, `(.L_x_18770) ;  /* 0x0000000108d07547 */ /* 0x000fea000b800000 */
[----:B------:R-:W-:-:S09]  /*9270*/  UISETP.NE.AND UP0, UPT, UR4, 0x17, UPT ;  /* 0x000000170400788c */ /* 0x000fd2000bf05270 */
[----:B------:R-:W-:Y:S05]  /*9280*/  BRA.U !UP0, `(.L_x_18771) ;  /* 0x0000000108847547 */ /* 0x000fea000b800000 */
[----:B------:R-:W-:-:S09]  /*9290*/  UISETP.NE.AND UP0, UPT, UR4, 0x18, UPT ;  /* 0x000000180400788c */ /* 0x000fd2000bf05270 */
[----:B------:R-:W-:Y:S05]  /*92a0*/  BRA.U !UP0, `(.L_x_18772) ;  /* 0x0000000108447547 */ /* 0x000fea000b800000 */
.L_x_18750:
        /* <DEDUP_REMOVED lines=16> */
.L_x_18773:
[----:B------:R-:W-:Y:S05]  /*93b0*/  BRA `(.L_x_18751) ;  /* 0x0000000000887947 */ /* 0x000fea0003800000 */
.L_x_18772:
        /* <DEDUP_REMOVED lines=11> */
.L_x_18775:
[----:B------:R-:W-:Y:S05]  /*9470*/  BSYNC.RECONVERGENT B0 ;  /* 0x0000000000007941 */ /* 0x000fea0003800200 */
.L_x_18774:
[----:B------:R1:W-:Y:S01]  /*9480*/  STG.E.U8 desc[UR36][R2.64], R5 ;  /* 0x0000000502007986 */ /* 0x0003e2000c101124 */
[----:B------:R-:W-:Y:S05]  /*9490*/  BRA `(.L_x_18751) ;  /* 0x0000000000507947 */ /* 0x000fea0003800000 */
.L_x_18771:
        /* <DEDUP_REMOVED lines=12> */
.L_x_18776:
[----:B------:R-:W-:Y:S02]  /*9560*/  ISETP.GT.U32.AND P0, PT, R7, 0x7f800000, PT ;  /* 0x7f8000000700780c */ /* 0x000fe40003f04070 */
[----:B------:R-:W-:-:S04]  /*9570*/  MOV R5, 0x7f ;  /* 0x0000007f00057802 */ /* 0x000fc80000000f00 */
[----:B------:R-:W-:-:S05]  /*9580*/  SEL R5, R5, 0x7c, P0 ;  /* 0x0000007c05057807 */ /* 0x000fca0000000000 */
[----:B------:R2:W-:Y:S01]  /*9590*/  STG.E.U8 desc[UR36][R2.64], R5 ;  /* 0x0000000502007986 */ /* 0x0005e2000c101124 */
[----:B------:R-:W-:Y:S05]  /*95a0*/  BRA `(.L_x_18751) ;  /* 0x00000000000c7947 */ /* 0x000fea0003800000 */
.L_x_18770:
[----:B------:R-:W-:-:S04]  /*95b0*/  I2FP.F32.U32 R0, R4 ;  /* 0x0000000400007245 */ /* 0x000fc80000201000 */
[----:B------:R-:W-:-:S05]  /*95c0*/  F2FP.BF16.F32.PACK_AB R0, RZ, R0 ;  /* 0x00000000ff00723e */ /* 0x000fca00000010ff */
[----:B------:R0:W-:Y:S02]  /*95d0*/  STG.E.U16 desc[UR36][R2.64], R0 ;  /* 0x0000000002007986 */ /* 0x0001e4000c101524 */
.L_x_18751:
[----:B------:R-:W-:Y:S05]  /*95e0*/  BSYNC.RECONVERGENT B6 ;  /* 0x0000000000067941 */ /* 0x000fea0003800200 */
.L_x_18745:
[----:B------:R-:W-:-:S07]  /*95f0*/  VIADD R17, R17, 0x80 ;  /* 0x0000008011117836 */ /* 0x000fce0000000000 */
.L_x_18715:
[----:B------:R-:W-:Y:S05]  /*9600*/  BSYNC.RECONVERGENT B7 ;  /* 0x0000000000077941 */ /* 0x000fea0003800200 */
.L_x_18714:
        /* <DEDUP_REMOVED lines=306> */
.L_x_18777:
        /* <DEDUP_REMOVED lines=19> */
[----:B--2---:R1:W2:Y:S02]  /*aa60*/  I2F.F64.S16 R4, R2 ;  /* 0x0000000200047312 */ /* 0x0042a40000101c00 */
[----:B-12---:R-:W-:Y:S05]  /*aa70*/  BRA `(.L_x_18784) ;  /* 0x0000000c00e87947 */ /* 0x006fea0003800000 */
.L_x_18782:
[----:B------:R-:W2:Y:S01]  /*aa80*/  LDG.E.U8 R2, desc[UR36][R2.64] ;  /* 0x0000002402027981 */ /* 0x000ea2000c1e1100 */
[----:B------:R-:W-:Y:S01]  /*aa90*/  CS2R R6, SRZ ;  /* 0x0000000000067805 */ /* 0x000fe2000001ff00 */
[----:B--2---:R1:W2:Y:S02]  /*aaa0*/  I2F.F64.U16 R4, R2 ;  /* 0x0000000200047312 */ /* 0x0042a40000101800 */
[----:B-12---:R-:W-:Y:S05]  /*aab0*/  BRA `(.L_x_18784) ;  /* 0x0000000c00d87947 */ /* 0x006fea0003800000 */
.L_x_18781:
        /* <DEDUP_REMOVED lines=8> */
[----:B--2---:R-:W1:Y:S02]  /*ab40*/  I2F.F64.S64 R4, R4 ;  /* 0x0000000400047312 */ /* 0x004e640000301c00 */
[----:B-1----:R-:W-:Y:S05]  /*ab50*/  BRA `(.L_x_18784) ;  /* 0x0000000c00b07947 */ /* 0x002fea0003800000 */
.L_x_18786:
[----:B------:R-:W2:Y:S01]  /*ab60*/  LDG.E R2, desc[UR36][R2.64] ;  /* 0x0000002402027981 */ /* 0x000ea2000c1e1900 */
[----:B------:R-:W-:Y:S01]  /*ab70*/  CS2R R6, SRZ ;  /* 0x0000000000067805 */ /* 0x000fe2000001ff00 */
[----:B--2---:R1:W2:Y:S02]  /*ab80*/  I2F.F64 R4, R2 ;  /* 0x0000000200047312 */ /* 0x0042a40000201c00 */
[----:B-12---:R-:W-:Y:S05]  /*ab90*/  BRA `(.L_x_18784) ;  /* 0x0000000c00a07947 */ /* 0x006fea0003800000 */
.L_x_18785:
[----:B------:R-:W2:Y:S01]  /*aba0*/  LDG.E.U16 R2, desc[UR36][R2.64] ;  /* 0x0000002402027981 */ /* 0x000ea2000c1e1500 */
[----:B------:R-:W-:Y:S01]  /*abb0*/  CS2R R6, SRZ ;  /* 0x0000000000067805 */ /* 0x000fe2000001ff00 */
[----:B--2---:R1:W2:Y:S02]  /*abc0*/  I2F.F64.S16 R4, R2 ;  /* 0x0000000200047312 */ /* 0x0042a40000101c00 */
[----:B-12---:R-:W-:Y:S05]  /*abd0*/  BRA `(.L_x_18784) ;  /* 0x0000000c00907947 */ /* 0x006fea0003800000 */
.L_x_18780:
        /* <DEDUP_REMOVED lines=9> */
[----:B------:R-:W0:Y:S02]  /*ac70*/  F2F.F64.F32 R4, R4 ;  /* 0x0000000400047310 */ /* 0x000e240000201800 */
[----:B0-----:R-:W-:Y:S05]  /*ac80*/  BRA `(.L_x_18784) ;  /* 0x0000000c00647947 */ /* 0x001fea0003800000 */
.L_x_18788:
[----:B------:R-:W2:Y:S01]  /*ac90*/  LDG.E.U16 R0, desc[UR36][R2.64] ;  /* 0x0000002402007981 */ /* 0x000ea2000c1e1500 */
[----:B------:R-:W-:Y:S01]  /*aca0*/  CS2R R6, SRZ ;  /* 0x0000000000067805 */ /* 0x000fe2000001ff00 */
[----:B--2---:R-:W-:-:S05]  /*acb0*/  HADD2.F32 R0, -RZ, R0.H0_H0 ;  /* 0x20000000ff007230 */ /* 0x004fca0000004100 */
[----:B------:R-:W-:-:S04]  /*acc0*/  FMUL.FTZ R0, R0, 1 ;  /* 0x3f80000000007820 */ /* 0x000fc80000410000 */
[----:B------:R0:W1:Y:S02]  /*acd0*/  F2F.F64.F32 R4, R0 ;  /* 0x0000000000047310 */ /* 0x0000640000201800 */
[----:B01----:R-:W-:Y:S05]  /*ace0*/  BRA `(.L_x_18784) ;  /* 0x0000000c004c7947 */ /* 0x003fea0003800000 */
.L_x_18787:
        /* <DEDUP_REMOVED lines=9> */
[----:B------:R-:W0:-:S15]  /*ad80*/  F2F.F64.F32 R4, R4 ;  /* 0x0000000400047310 */ /* 0x000e1e0000201800 */
[----:B------:R-:W-:-:S15]  /*ad90*/  NOP ;  /* 0x0000000000007918 */ /* 0x000fde0000000000 */
[----:B------:R-:W-:-:S15]  /*ada0*/  NOP ;  /* 0x0000000000007918 */ /* 0x000fde0000000000 */
[----:B------:R-:W-:-:S15]  /*adb0*/  NOP ;  /* 0x0000000000007918 */ /* 0x000fde0000000000 */
[----:B------:R-:W-:-:S04]  /*adc0*/  NOP ;  /* 0x0000000000007918 */ /* 0x000fc80000000000 */
[----:B------:R-:W1:Y:S02]  /*add0*/  F2F.F64.F32 R6, R6 ;  /* 0x0000000600067310 */ /* 0x000e640000201800 */
[----:B01----:R-:W-:Y:S05]  /*ade0*/  BRA `(.L_x_18784) ;  /* 0x0000000c000c7947 */ /* 0x003fea0003800000 */
.L_x_18790:
[----:B------:R-:W2:Y:S02]  /*adf0*/  LDG.E R2, desc[UR36][R2.64] ;  /* 0x0000002402027981 */ /* 0x000ea4000c1e1900 */
[----:B--2---:R-:W-:-:S05]  /*ae00*/  HADD2.F32 R0, -RZ, R2.H0_H0 ;  /* 0x20000002ff007230 */ /* 0x004fca0000004100 */
[----:B------:R-:W-:Y:S01]  /*ae10*/  FMUL.FTZ R4, R0, 1 ;  /* 0x3f80000000047820 */ /* 0x000fe20000410000 */
[----:B------:R-:W-:-:S05]  /*ae20*/  HADD2.F32 R0, -RZ, R2.H1_H1 ;  /* 0x30000002ff007230 */ /* 0x000fca0000004100 */
[----:B------:R-:W-:Y:S01]  /*ae30*/  FMUL.FTZ R0, R0, 1 ;  /* 0x3f80000000007820 */ /* 0x000fe20000410000 */
[----:B------:R-:W0:-:S15]  /*ae40*/  F2F.F64.F32 R4, R4 ;  /* 0x0000000400047310 */ /* 0x000e1e0000201800 */
[----:B------:R-:W-:-:S15]  /*ae50*/  NOP ;  /* 0x0000000000007918 */ /* 0x000fde0000000000 */
[----:B------:R-:W-:-:S15]  /*ae60*/  NOP ;  /* 0x0000000000007918 */ /* 0x000fde0000000000 */
[----:B------:R-:W-:-:S15]  /*ae70*/  NOP ;  /* 0x0000000000007918 */ /* 0x000fde0000000000 */
[----:B------:R-:W-:-:S04]  /*ae80*/  NOP ;  /* 0x0000000000007918 */ /* 0x000fc80000000000 */
[----:B------:R1:W2:Y:S02]  /*ae90*/  F2F.F64.F32 R6, R0 ;  /* 0x0000000000067310 */ /* 0x0002a40000201800 */
[----:B012---:R-:W-:Y:S05]  /*aea0*/  BRA `(.L_x_18784) ;  /* 0x0000000800dc7947 */ /* 0x007fea0003800000 */
.L_x_18789:
[----:B------:R0:W5:Y:S01]  /*aeb0*/  LDG.E.64 R4, desc[UR36][R2.64] ;  /* 0x0000002402047981 */ /* 0x000162000c1e1b00 */
[----:B------:R-:W-:Y:S01]  /*aec0*/  CS2R R6, SRZ ;  /* 0x0000000000067805 */ /* 0x000fe2000001ff00 */
[----:B------:R-:W-:Y:S06]  /*aed0*/  BRA `(.L_x_18784) ;  /* 0x0000000800d07947 */ /* 0x000fec0003800000 */
.L_x_18779:
        /* <DEDUP_REMOVED lines=14> */
.L_x_18793:
[----:B------:R1:W5:Y:S01]  /*afc0*/  LDG.E.128 R4, desc[UR36][R2.64] ;  /* 0x0000002402047981 */ /* 0x000362000c1e1d00 */
[----:B------:R-:W-:Y:S05]  /*afd0*/  BRA `(.L_x_18784) ;  /* 0x0000000800907947 */ /* 0x000fea0003800000 */
.L_x_18792:
        /* <DEDUP_REMOVED lines=26> */
[----:B------:R-:W1:Y:S02]  /*b180*/  F2F.F64.F32 R4, R5 ;  /* 0x0000000500047310 */ /* 0x000e640000201800 */
[----:B-1----:R-:W-:Y:S05]  /*b190*/  BRA `(.L_x_18784) ;  /* 0x0000000800207947 */ /* 0x002fea0003800000 */
.L_x_18795:
[----:B------:R-:W2:Y:S01]  /*b1a0*/  LDG.E.U8 R2, desc[UR36][R2.64] ;  /* 0x0000002402027981 */ /* 0x000ea2000c1e1100 */
[----:B------:R-:W-:Y:S02]  /*b1b0*/  CS2R R6, SRZ ;  /* 0x0000000000067805 */ /* 0x000fe4000001ff00 */
        /* <DEDUP_REMOVED lines=11> */
[----:B------:R1:W2:Y:S02]  /*b270*/  F2F.F64.F32 R4, R0 ;  /* 0x0000000000047310 */ /* 0x0002a40000201800 */
[----:B-12---:R-:W-:Y:S05]  /*b280*/  BRA `(.L_x_18784) ;  /* 0x0000000400e47947 */ /* 0x006fea0003800000 */
.L_x_18794:
[----:B------:R-:W2:Y:S01]  /*b290*/  LDG.E.U16 R0, desc[UR36][R2.64] ;  /* 0x0000002402007981 */ /* 0x000ea2000c1e1500 */
[----:B------:R-:W-:Y:S02]  /*b2a0*/  CS2R R6, SRZ ;  /* 0x0000000000067805 */ /* 0x000fe4000001ff00 */
[----:B--2---:R-:W-:-:S05]  /*b2b0*/  SHF.L.U32 R0, R0, 0x10, RZ ;  /* 0x0000001000007819 */ /* 0x004fca00000006ff */
[----:B------:R-:W-:-:S04]  /*b2c0*/  FMUL.FTZ R0, R0, 1 ;  /* 0x3f80000000007820 */ /* 0x000fc80000410000 */
[----:B------:R1:W2:Y:S02]  /*b2d0*/  F2F.F64.F32 R4, R0 ;  /* 0x0000000000047310 */ /* 0x0002a40000201800 */
[----:B-12---:R-:W-:Y:S05]  /*b2e0*/  BRA `(.L_x_18784) ;  /* 0x0000000400cc7947 */ /* 0x006fea0003800000 */
.L_x_18791:
        /* <DEDUP_REMOVED lines=12> */
.L_x_18798:
        /* <DEDUP_REMOVED lines=22> */
.L_x_18800:
[----:B------:R-:W-:Y:S05]  /*b510*/  BSYNC.RECONVERGENT B0 ;  /* 0x0000000000007941 */ /* 0x000fea0003800200 */
.L_x_18799:
[----:B------:R-:W-:Y:S01]  /*b520*/  IMAD.SHL.U32 R0, R0, 0x100000, RZ ;  /* 0x0010000000007824 */ /* 0x000fe200078e00ff */
[----:B------:R-:W-:-:S04]  /*b530*/  LEA R2, R2, 0x3b800000, 0x17 ;  /* 0x3b80000002027811 */ /* 0x000fc800078eb8ff */
[----:B------:R-:W-:-:S05]  /*b540*/  LOP3.LUT R0, R2, R0, R9, 0xfe, !PT ;  /* 0x0000000002007212 */ /* 0x000fca00078efe09 */
[----:B------:R-:W-:-:S04]  /*b550*/  FMUL.FTZ R0, R0, 1 ;  /* 0x3f80000000007820 */ /* 0x000fc80000410000 */
[----:B------:R4:W0:Y:S02]  /*b560*/  F2F.F64.F32 R4, R0 ;  /* 0x0000000000047310 */ /* 0x0008240000201800 */
[----:B0---4-:R-:W-:Y:S05]  /*b570*/  BRA `(.L_x_18784) ;  /* 0x0000000400287947 */ /* 0x011fea0003800000 */
.L_x_18797:
        /* <DEDUP_REMOVED lines=22> */
.L_x_18802:
[----:B------:R-:W-:Y:S05]  /*b6e0*/  BSYNC.RECONVERGENT B0 ;  /* 0x0000000000007941 */ /* 0x000fea0003800200 */
.L_x_18801:
[----:B------:R-:W-:Y:S02]  /*b6f0*/  SHF.L.U32 R0, R0, 0x15, RZ ;  /* 0x0000001500007819 */ /* 0x000fe400000006ff */
[----:B------:R-:W-:-:S04]  /*b700*/  LEA R2, R2, 0x37800000, 0x17 ;  /* 0x3780000002027811 */ /* 0x000fc800078eb8ff */
[----:B------:R-:W-:-:S05]  /*b710*/  LOP3.LUT R0, R2, R0, R9, 0xfe, !PT ;  /* 0x0000000002007212 */ /* 0x000fca00078efe09 */
[----:B------:R-:W-:-:S04]  /*b720*/  FMUL.FTZ R0, R0, 1 ;  /* 0x3f80000000007820 */ /* 0x000fc80000410000 */
[----:B------:R4:W0:Y:S02]  /*b730*/  F2F.F64.F32 R4, R0 ;  /* 0x0000000000047310 */ /* 0x0008240000201800 */
[----:B0---4-:R-:W-:Y:S05]  /*b740*/  BRA `(.L_x_18784) ;  /* 0x0000000000b47947 */ /* 0x011fea0003800000 */
.L_x_18796:
        /* <DEDUP_REMOVED lines=19> */
.L_x_18783:
        /* <DEDUP_REMOVED lines=16> */
.L_x_18805:
[----:B------:R-:W-:Y:S02]  /*b980*/  CS2R R4, SRZ ;  /* 0x0000000000047805 */ /* 0x000fe4000001ff00 */
[----:B------:R-:W-:Y:S01]  /*b990*/  CS2R R6, SRZ ;  /* 0x0000000000067805 */ /* 0x000fe2000001ff00 */
[----:B------:R-:W-:Y:S06]  /*b9a0*/  BRA `(.L_x_18784) ;  /* 0x00000000001c7947 */ /* 0x000fec0003800000 */
.L_x_18804:
[----:B------:R-:W2:Y:S01]  /*b9b0*/  LDG.E.64 R4, desc[UR36][R2.64] ;  /* 0x0000002402047981 */ /* 0x000ea2000c1e1b00 */
[----:B------:R-:W-:Y:S01]  /*b9c0*/  CS2R R6, SRZ ;  /* 0x0000000000067805 */ /* 0x000fe2000001ff00 */
[----:B--2---:R-:W2:Y:S02]  /*b9d0*/  I2F.F64.U64 R4, R4 ;  /* 0x0000000400047312 */ /* 0x004ea40000301800 */
[----:B--2---:R-:W-:Y:S05]  /*b9e0*/  BRA `(.L_x_18784) ;  /* 0x00000000000c7947 */ /* 0x004fea0003800000 */
.L_x_18803:
[----:B------:R-:W2:Y:S01]  /*b9f0*/  LDG.E R2, desc[UR36][R2.64] ;  /* 0x0000002402027981 */ /* 0x000ea2000c1e1900 */
[----:B------:R-:W-:Y:S01]  /*ba00*/  CS2R R6, SRZ ;  /* 0x0000000000067805 */ /* 0x000fe2000001ff00 */
[----:B--2---:R2:W3:Y:S06]  /*ba10*/  I2F.F64.U32 R4, R2 ;  /* 0x0000000200047312 */ /* 0x0044ec0000201800 */
.L_x_18784:
[----:B------:R-:W-:Y:S05]  /*ba20*/  BSYNC.RECONVERGENT B6 ;  /* 0x0000000000067941 */ /* 0x000fea0003800200 */
.L_x_18778:
[----:B------:R-:W-:Y:S01]  /*ba30*/  UPRMT UR4, UR42, 0x9910, URZ ;  /* 0x000099102a047896 */ /* 0x000fe200080000ff */
[----:B-----5:R-:W3:Y:S03]  /*ba40*/  DSETP.NEU.AND P0, PT, R6, RZ, PT ;  /* 0x000000ff0600722a */ /* 0x020ee60003f0d000 */
[----:B------:R-:W-:-:S15]  /*ba50*/  UISETP.GT.AND UP0, UPT, UR4, 0x9, UPT ;  /* 0x000000090400788c */ /* 0x000fde000bf04270 */
[----:B------:R-:W-:-:S15]  /*ba60*/  NOP ;  /* 0x0000000000007918 */ /* 0x000fde0000000000 */
[----:B------:R-:W-:-:S15]  /*ba70*/  NOP ;  /* 0x0000000000007918 */ /* 0x000fde0000000000 */
[----:B------:R-:W-:-:S15]  /*ba80*/  NOP ;  /* 0x0000000000007918 */ /* 0x000fde0000000000 */
[----:B------:R-:W-:-:S01]  /*ba90*/  NOP ;  /* 0x0000000000007918 */ /* 0x000fc20000000000 */
[----:B---3--:R-:W0:Y:S02]  /*baa0*/  DSETP.EQ.AND P0, PT, R4, RZ, !P0 ;  /* 0x000000ff0400722a */ /* 0x008e240004702000 */
[----:B012---:R-:W-:Y:S01]  /*bab0*/  SEL R2, RZ, 0x1, !P0 ;  /* 0x00000001ff027807 */ /* 0x007fe20004000000 */
        /* <DEDUP_REMOVED lines=11> */
.L_x_18809:
[----:B------:R-:W-:Y:S01]  /*bb70*/  STG.E.U8 desc[UR36][R16.64], R2 ;  /* 0x0000000210007986 */ /* 0x000fe2000c101124 */
[----:B------:R-:W-:Y:S05]  /*bb80*/  EXIT ;  /* 0x000000000000794d */ /* 0x000fea0003800000 */
.L_x_18808:
        /* <DEDUP_REMOVED lines=9> */
.L_x_18812:
[----:B------:R-:W-:Y:S01]  /*bc20*/  STG.E desc[UR36][R16.64], R2 ;  /* 0x0000000210007986 */ /* 0x000fe2000c101924 */
[----:B------:R-:W-:Y:S05]  /*bc30*/  EXIT ;  /* 0x000000000000794d */ /* 0x000fea0003800000 */
.L_x_18811:
[----:B------:R-:W-:Y:S01]  /*bc40*/  STG.E.U16 desc[UR36][R16.64], R2 ;  /* 0x0000000210007986 */ /* 0x000fe2000c101524 */
[----:B------:R-:W-:Y:S05]  /*bc50*/  EXIT ;  /* 0x000000000000794d */ /* 0x000fea0003800000 */
.L_x_18807:
        /* <DEDUP_REMOVED lines=9> */
.L_x_18814:
[----:B------:R-:W-:-:S04]  /*bcf0*/  I2FP.F32.U32 R0, R2 ;  /* 0x0000000200007245 */ /* 0x000fc80000201000 */
[----:B------:R-:W-:-:S05]  /*bd00*/  F2FP.F16.F32.PACK_AB R0, RZ, R0 ;  /* 0x00000000ff00723e */ /* 0x000fca00000000ff */
[----:B------:R-:W-:Y:S01]  /*bd10*/  STG.E.U16 desc[UR36][R16.64], R0 ;  /* 0x0000000010007986 */ /* 0x000fe2000c101524 */
[----:B------:R-:W-:Y:S05]  /*bd20*/  EXIT ;  /* 0x000000000000794d */ /* 0x000fea0003800000 */
.L_x_18813:
        /* <DEDUP_REMOVED lines=10> */
.L_x_18816:
[----:B------:R-:W-:-:S04]  /*bdd0*/  I2FP.F32.U32 R2, R2 ;  /* 0x0000000200027245 */ /* 0x000fc80000201000 */
[----:B------:R-:W-:-:S04]  /*bde0*/  F2FP.F16.F32.PACK_AB R3, RZ, R2 ;  /* 0x00000002ff03723e */ /* 0x000fc800000000ff */
[----:B------:R-:W-:-:S05]  /*bdf0*/  PRMT R3, R3, 0x5410, RZ ;  /* 0x0000541003037816 */ /* 0x000fca00000000ff */
[----:B------:R-:W-:Y:S01]  /*be00*/  STG.E desc[UR36][R16.64], R3 ;  /* 0x0000000310007986 */ /* 0x000fe2000c101924 */
[----:B------:R-:W-:Y:S05]  /*be10*/  EXIT ;  /* 0x000000000000794d */ /* 0x000fea0003800000 */
.L_x_18815:
[----:B------:R-:W0:Y:S02]  /*be20*/  I2F.F64.U32 R2, R2 ;  /* 0x0000000200027312 */ /* 0x000e240000201800 */
[----:B0-----:R-:W-:Y:S01]  /*be30*/  STG.E.64 desc[UR36][R16.64], R2 ;  /* 0x0000000210007986 */ /* 0x001fe2000c101b24 */
[----:B------:R-:W-:Y:S05]  /*be40*/  EXIT ;  /* 0x000000000000794d */ /* 0x000fea0003800000 */
.L_x_18806:
        /* <DEDUP_REMOVED lines=12> */
.L_x_18820:
        /* <DEDUP_REMOVED lines=16> */
.L_x_18823:
[----:B------:R-:W-:-:S07]  /*c010*/  PRMT R8, R0, 0x7610, R8 ;  /* 0x0000761000087816 */ /* 0x000fce0000000008 */
.L_x_18822:
[----:B------:R-:W-:Y:S05]  /*c020*/  BSYNC.RECONVERGENT B0 ;  /* 0x0000000000007941 */ /* 0x000fea0003800200 */
.L_x_18821:
[----:B------:R-:W-:Y:S01]  /*c030*/  STG.E.U8 desc[UR36][R16.64], R8 ;  /* 0x0000000810007986 */ /* 0x000fe2000c101124 */
[----:B------:R-:W-:Y:S05]  /*c040*/  EXIT ;  /* 0x000000000000794d */ /* 0x000fea0003800000 */
.L_x_18819:
        /* <DEDUP_REMOVED lines=16> */
.L_x_18826:
[----:B------:R-:W-:-:S07]  /*c150*/  PRMT R8, R0, 0x7610, R8 ;  /* 0x0000761000087816 */ /* 0x000fce0000000008 */
.L_x_18825:
[----:B------:R-:W-:Y:S05]  /*c160*/  BSYNC.RECONVERGENT B0 ;  /* 0x0000000000007941 */ /* 0x000fea0003800200 */
.L_x_18824:
[----:B------:R-:W-:Y:S01]  /*c170*/  STG.E.U8 desc[UR36][R16.64], R8 ;  /* 0x0000000810007986 */ /* 0x000fe2000c101124 */
[----:B------:R-:W-:Y:S05]  /*c180*/  EXIT ;  /* 0x000000000000794d */ /* 0x000fea0003800000 */
.L_x_18818:
        /* <DEDUP_REMOVED lines=21> */
.L_x_18828:
[----:B------:R-:W-:-:S05]  /*c2e0*/  IMAD.MOV.U32 R3, RZ, RZ, RZ ;  /* 0x000000ffff037224 */ /* 0x000fca00078e00ff */
[----:B------:R-:W-:Y:S01]  /*c2f0*/  STG.E.64 desc[UR36][R16.64], R2 ;  /* 0x0000000210007986 */ /* 0x000fe2000c101b24 */
[----:B------:R-:W-:Y:S05]  /*c300*/  EXIT ;  /* 0x000000000000794d */ /* 0x000fea0003800000 */
.L_x_18827:
[----:B------:R-:W-:Y:S01]  /*c310*/  STG.E desc[UR36][R16.64], R2 ;  /* 0x0000000210007986 */ /* 0x000fe2000c101924 */
[----:B------:R-:W-:Y:S05]  /*c320*/  EXIT ;  /* 0x000000000000794d */ /* 0x000fea0003800000 */
.L_x_18817:
        /* <DEDUP_REMOVED lines=8> */
.L_x_18830:
[----:B------:R-:W-:Y:S01]  /*c3b0*/  CS2R R6, SRZ ;  /* 0x0000000000067805 */ /* 0x000fe2000001ff00 */
[----:B------:R-:W0:Y:S04]  /*c3c0*/  I2F.F64.U32 R4, R2 ;  /* 0x0000000200047312 */ /* 0x000e280000201800 */
[----:B0-----:R-:W-:Y:S01]  /*c3d0*/  STG.E.128 desc[UR36][R16.64], R4 ;  /* 0x0000000410007986 */ /* 0x001fe2000c101d24 */
[----:B------:R-:W-:Y:S05]  /*c3e0*/  EXIT ;  /* 0x000000000000794d */ /* 0x000fea0003800000 */
.L_x_18829:
[----:B------:R-:W-:-:S09]  /*c3f0*/  UISETP.NE.AND UP0, UPT, UR4, 0xf, UPT ;  /* 0x0000000f0400788c */ /* 0x000fd2000bf05270 */
[----:B------:R-:W-:Y:S05]  /*c400*/  BRA.U !UP0, `(.L_x_18831) ;  /* 0x0000000108d47547 */ /* 0x000fea000b800000 */
[----:B------:R-:W-:-:S09]  /*c410*/  UISETP.NE.AND UP0, UPT, UR4, 0x17, UPT ;  /* 0x000000170400788c */ /* 0x000fd2000bf05270 */
[----:B------:R-:W-:Y:S05]  /*c420*/  BRA.U !UP0, `(.L_x_18832) ;  /* 0x0000000108847547 */ /* 0x000fea000b800000 */
[----:B------:R-:W-:-:S09]  /*c430*/  UISETP.NE.AND UP0, UPT, UR4, 0x18, UPT ;  /* 0x000000180400788c */ /* 0x000fd2000bf05270 */
[----:B------:R-:W-:Y:S05]  /*c440*/  BRA.U !UP0, `(.L_x_18833) ;  /* 0x0000000108447547 */ /* 0x000fea000b800000 */
.L_x_18810:
        /* <DEDUP_REMOVED lines=16> */
.L_x_18834:
[----:B------:R-:W-:Y:S05]  /*c550*/  EXIT ;  /* 0x000000000000794d */ /* 0x000fea0003800000 */
.L_x_18833:
        /* <DEDUP_REMOVED lines=11> */
.L_x_18836:
[----:B------:R-:W-:Y:S05]  /*c610*/  BSYNC.RECONVERGENT B0 ;  /* 0x0000000000007941 */ /* 0x000fea0003800200 */
.L_x_18835:
[----:B------:R-:W-:Y:S01]  /*c620*/  STG.E.U8 desc[UR36][R16.64], R3 ;  /* 0x0000000310007986 */ /* 0x000fe2000c101124 */
[----:B------:R-:W-:Y:S05]  /*c630*/  EXIT ;  /* 0x000000000000794d */ /* 0x000fea0003800000 */
.L_x_18832:
[----:B------:R-:W-:-:S04]  /*c640*/  I2FP.F32.U32 R5, R2 ;  /* 0x0000000200057245 */ /* 0x000fc80000201000 */
        /* <DEDUP_REMOVED lines=12> */
.L_x_18837:
[----:B------:R-:W-:Y:S01]  /*c710*/  HFMA2 R3, -RZ, RZ, 0, 7.569789886474609375e-06 ;  /* 0x0000007fff037431 */ /* 0x000fe200000001ff */
[----:B------:R-:W-:-:S04]  /*c720*/  ISETP.GT.U32.AND P0, PT, R5, 0x7f800000, PT ;  /* 0x7f8000000500780c */ /* 0x000fc80003f04070 */
[----:B------:R-:W-:-:S05]  /*c730*/  SEL R3, R3, 0x7c, P0 ;  /* 0x0000007c03037807 */ /* 0x000fca0000000000 */
[----:B------:R-:W-:Y:S01]  /*c740*/  STG.E.U8 desc[UR36][R16.64], R3 ;  /* 0x0000000310007986 */ /* 0x000fe2000c101124 */
[----:B------:R-:W-:Y:S05]  /*c750*/  EXIT ;  /* 0x000000000000794d */ /* 0x000fea0003800000 */
.L_x_18831:
[----:B------:R-:W-:-:S04]  /*c760*/  I2FP.F32.U32 R0, R2 ;  /* 0x0000000200007245 */ /* 0x000fc80000201000 */
[----:B------:R-:W-:-:S05]  /*c770*/  F2FP.BF16.F32.PACK_AB R0, RZ, R0 ;  /* 0x00000000ff00723e */ /* 0x000fca00000010ff */
[----:B------:R-:W-:Y:S01]  /*c780*/  STG.E.U16 desc[UR36][R16.64], R0 ;  /* 0x0000000010007986 */ /* 0x000fe2000c101524 */
[----:B------:R-:W-:Y:S05]  /*c790*/  EXIT ;  /* 0x000000000000794d */ /* 0x000fea0003800000 */
.L_x_18838:
        /* <DEDUP_REMOVED lines=14> */
.L_x_23440:


//--------------------- .text._ZN2at6native27unrolled_elementwise_kernelIZZZNS0_23logical_not_kernel_cudaERNS_18TensorIteratorBaseEENKUlvE0_clEvENKUlvE6_clEvEUlN3c107complexIdEEE_St5arrayIPcLm2EELi4E23TrivialOffsetCalculatorILi1EjESE_NS0_6memory12LoadWithCastILi1EEENSF_13StoreWithCastILi1EEEEEviT_T0_T2_T3_T4_T5_ --------------------------
	.section	.text._ZN2at6native27unrolled_elementwise_kernelIZZZNS0_23logical_not_kernel_cudaERNS_18TensorIteratorBaseEENKUlvE0_clEvENKUlvE6_clEvEUlN3c107complexIdEEE_St5arrayIPcLm2EELi4E23TrivialOffsetCalculatorILi1EjESE_NS0_6memory12LoadWithCastILi1EEENSF_13StoreWithCastILi1EEEEEviT_T0_T2_T3_T4_T5_,"ax",@progbits
	.align	128
        .global         _ZN2at6native27unrolled_elementwise_kernelIZZZNS0_23logical_not_kernel_cudaERNS_18TensorIteratorBaseEENKUlvE0_clEvENKUlvE6_clEvEUlN3c107complexIdEEE_St5arrayIPcLm2EELi4E23TrivialOffsetCalculatorILi1EjESE_NS0_6memory12LoadWithCastILi1EEENSF_13StoreWithCastILi1EEEEEviT_T0_T2_T3_T4_T5_
        .type           _ZN2at6native27unrolled_elementwise_kernelIZZZNS0_23logical_not_kernel_cudaERNS_18TensorIteratorBaseEENKUlvE0_clEvENKUlvE6_clEvEUlN3c107complexIdEEE_St5arrayIPcLm2EELi4E23TrivialOffsetCalculatorILi1EjESE_NS0_6memory12LoadWithCastILi1EEENSF_13StoreWithCastILi1EEEEEviT_T0_T2_T3_T4_T5_,@function
        .size           _ZN2at6native27unrolled_elementwise_kernelIZZZNS0_23logical_not_kernel_cudaERNS_18TensorIteratorBaseEENKUlvE0_clEvENKUlvE6_clEvEUlN3c107complexIdEEE_St5arrayIPcLm2EELi4E23TrivialOffsetCalculatorILi1EjESE_NS0_6memory12LoadWithCastILi1EEENSF_13StoreWithCastILi1EEEEEviT_T0_T2_T3_T4_T5_,(.L_x_23441 - _ZN2at6native27unrolled_elementwise_kernelIZZZNS0_23logical_not_kernel_cudaERNS_18TensorIteratorBaseEENKUlvE0_clEvENKUlvE6_clEvEUlN3c107complexIdEEE_St5arrayIPcLm2EELi4E23TrivialOffsetCalculatorILi1EjESE_NS0_6memory12LoadWithCastILi1EEENSF_13StoreWithCastILi1EEEEEviT_T0_T2_T3_T4_T5_)
        .other          _ZN2at6native27unrolled_elementwise_kernelIZZZNS0_23logical_not_kernel_cudaERNS_18TensorIteratorBaseEENKUlvE0_clEvENKUlvE6_clEvEUlN3c107complexIdEEE_St5arrayIPcLm2EELi4E23TrivialOffsetCalculatorILi1EjESE_NS0_6memory12LoadWithCastILi1EEENSF_13StoreWithCastILi1EEEEEviT_T0_T2_T3_T4_T5_,@"STO_CUDA_ENTRY STV_DEFAULT"
_ZN2at6native27unrolled_elementwise_kernelIZZZNS0_23logical_not_kernel_cudaERNS_18TensorIteratorBaseEENKUlvE0_clEvENKUlvE6_clEvEUlN3c107complexIdEEE_St5arrayIPcLm2EELi4E23TrivialOffsetCalculatorILi1EjESE_NS0_6memory12LoadWithCastILi1EEENSF_13StoreWithCastILi1EEEEEviT_T0_T2_T3_T4_T5_:
.text._ZN2at6native27unrolled_elementwise_kernelIZZZNS0_23logical_not_kernel_cudaERNS_18TensorIteratorBaseEENKUlvE0_clEvENKUlvE6_clEvEUlN3c107complexIdEEE_St5arrayIPcLm2EELi4E23TrivialOffsetCalculatorILi1EjESE_NS0_6memory12LoadWithCastILi1EEENSF_13StoreWithCastILi1EEEEEviT_T0_T2_T3_T4_T5_:
        /* <DEDUP_REMOVED lines=33> */
[----:B--2---:R-:W0:Y:S02]  /*0210*/  I2F.F64.S16 R4, R4 ;  /* 0x0000000400047312 */ /* 0x004e240000101c00 */
[----:B0-----:R-:W-:Y:S05]  /*0220*/  BRA `(.L_x_18847) ;  /* 0x0000000c00ec7947 */ /* 0x001fea0003800000 */
.L_x_18845:
[----:B------:R-:W2:Y:S01]  /*0230*/  LDG.E.U8 R4, desc[UR36][R8.64] ;  /* 0x0000002408047981 */ /* 0x000ea2000c1e1100 */
[----:B------:R-:W-:Y:S01]  /*0240*/  CS2R R6, SRZ ;  /* 0x0000000000067805 */ /* 0x000fe2000001ff00 */
[----:B--2---:R-:W0:Y:S02]  /*0250*/  I2F.F64.U16 R4, R4 ;  /* 0x0000000400047312 */ /* 0x004e240000101800 */
[----:B0-----:R-:W-:Y:S05]  /*0260*/  BRA `(.L_x_18847) ;  /* 0x0000000c00dc7947 */ /* 0x001fea0003800000 */
.L_x_18844:
        /* <DEDUP_REMOVED lines=10> */
.L_x_18849:
[----:B------:R-:W2:Y:S01]  /*0310*/  LDG.E R4, desc[UR36][R8.64] ;  /* 0x0000002408047981 */ /* 0x000ea2000c1e1900 */
[----:B------:R-:W-:Y:S01]  /*0320*/  CS2R R6, SRZ ;  /* 0x0000000000067805 */ /* 0x000fe2000001ff00 */
[----:B--2---:R-:W0:Y:S02]  /*0330*/  I2F.F64 R4, R4 ;  /* 0x0000000400047312 */ /* 0x004e240000201c00 */
[----:B0-----:R-:W-:Y:S05]  /*0340*/  BRA `(.L_x_18847) ;  /* 0x0000000c00a47947 */ /* 0x001fea0003800000 */
.L_x_18848:
[----:B------:R-:W2:Y:S01]  /*0350*/  LDG.E.U16 R4, desc[UR36][R8.64] ;  /* 0x0000002408047981 */ /* 0x000ea2000c1e1500 */
[----:B------:R-:W-:Y:S01]  /*0360*/  CS2R R6, SRZ ;  /* 0x0000000000067805 */ /* 0x000fe2000001ff00 */
[----:B--2---:R-:W0:Y:S02]  /*0370*/  I2F.F64.S16 R4, R4 ;  /* 0x0000000400047312 */ /* 0x004e240000101c00 */
[----:B0-----:R-:W-:Y:S05]  /*0380*/  BRA `(.L_x_18847) ;  /* 0x0000000c00947947 */ /* 0x001fea0003800000 */
.L_x_18843:
        /* <DEDUP_REMOVED lines=11> */
.L_x_18851:
[----:B------:R-:W2:Y:S01]  /*0440*/  LDG.E.U16 R0, desc[UR36][R8.64] ;  /* 0x0000002408007981 */ /* 0x000ea2000c1e1500 */
[----:B------:R-:W-:Y:S01]  /*0450*/  CS2R R6, SRZ ;  /* 0x0000000000067805 */ /* 0x000fe2000001ff00 */
[----:B--2---:R-:W-:-:S05]  /*0460*/  HADD2.F32 R0, -RZ, R0.H0_H0 ;  /* 0x20000000ff007230 */ /* 0x004fca0000004100 */
[----:B------:R-:W-:-:S04]  /*0470*/  FMUL.FTZ R0, R0, 1 ;  /* 0x3f80000000007820 */ /* 0x000fc80000410000 */
[----:B------:R1:W2:Y:S02]  /*0480*/  F2F.F64.F32 R4, R0 ;  /* 0x0000000000047310 */ /* 0x0002a40000201800 */
[----:B-12---:R-:W-:Y:S05]  /*0490*/  BRA `(.L_x_18847) ;  /* 0x0000000c00507947 */ /* 0x006fea0003800000 */
.L_x_18850:
        /* <DEDUP_REMOVED lines=16> */
.L_x_18853:
        /* <DEDUP_REMOVED lines=12> */
.L_x_18852:
[----:B------:R0:W5:Y:S01]  /*0660*/  LDG.E.64 R4, desc[UR36][R8.64] ;  /* 0x0000002408047981 */ /* 0x000162000c1e1b00 */
[----:B------:R-:W-:Y:S01]  /*0670*/  CS2R R6, SRZ ;  /* 0x0000000000067805 */ /* 0x000fe2000001ff00 */
[----:B------:R-:W-:Y:S06]  /*0680*/  BRA `(.L_x_18847) ;  /* 0x0000000800d47947 */ /* 0x000fec0003800000 */
.L_x_18842:
        /* <DEDUP_REMOVED lines=14> */
.L_x_18856:
[----:B------:R1:W5:Y:S01]  /*0770*/  LDG.E.128 R4, desc[UR36][R8.64] ;  /* 0x0000002408047981 */ /* 0x000362000c1e1d00 */
[----:B------:R-:W-:Y:S05]  /*0780*/  BRA `(.L_x_18847) ;  /* 0x0000000800947947 */ /* 0x000fea0003800000 */
.L_x_18855:
        /* <DEDUP_REMOVED lines=19> */
[----:B------:R-:W-:Y:S02]  /*08c0*/  CS2R R6, SRZ ;  /* 0x0000000000067805 */ /* 0x000fe4000001ff00 */
[----:B------:R-:W-:Y:S01]  /*08d0*/  SHF.R.S32.HI R4, RZ, 0x8, R4 ;  /* 0x00000008ff047819 */ /* 0x000fe20000011404 */
[----:B------:R-:W-:-:S05]  /*08e0*/  VIADD R5, R5, 0x3c000000 ;  /* 0x3c00000005057836 */ /* 0x000fca0000000000 */
[----:B------:R-:W-:-:S04]  /*08f0*/  LOP3.LUT R4, R5, 0x7f800000, R4, 0xf8, !PT ;  /* 0x7f80000005047812 */ /* 0x000fc800078ef804 */
[----:B------:R-:W-:-:S04]  /*0900*/  SEL R3, R4, RZ, P0 ;  /* 0x000000ff04037207 */ /* 0x000fc80000000000 */
[----:B------:R-:W-:-:S05]  /*0910*/  LOP3.LUT R3, R3, 0x80000000, R0, 0xf8, !PT ;  /* 0x8000000003037812 */ /* 0x000fca00078ef800 */
[----:B------:R-:W-:-:S04]  /*0920*/  FMUL.FTZ R3, R3, 1 ;  /* 0x3f80000003037820 */ /* 0x000fc80000410000 */
[----:B------:R2:W3:Y:S02]  /*0930*/  F2F.F64.F32 R4, R3 ;  /* 0x0000000300047310 */ /* 0x0004e40000201800 */
[----:B--23--:R-:W-:Y:S05]  /*0940*/  BRA `(.L_x_18847) ;  /* 0x0000000800247947 */ /* 0x00cfea0003800000 */
.L_x_18858:
[----:B------:R-:W2:Y:S01]  /*0950*/  LDG.E.U8 R4, desc[UR36][R8.64] ;  /* 0x0000002408047981 */ /* 0x000ea2000c1e1100 */
[----:B------:R-:W-:Y:S01]  /*0960*/  CS2R R6, SRZ ;  /* 0x0000000000067805 */ /* 0x000fe2000001ff00 */
        /* <DEDUP_REMOVED lines=14> */
.L_x_18857:
[----:B------:R-:W2:Y:S01]  /*0a50*/  LDG.E.U16 R0, desc[UR36][R8.64] ;  /* 0x0000002408007981 */ /* 0x000ea2000c1e1500 */
[----:B------:R-:W-:Y:S01]  /*0a60*/  CS2R R6, SRZ ;  /* 0x0000000000067805 */ /* 0x000fe2000001ff00 */
[----:B--2---:R-:W-:-:S04]  /*0a70*/  IMAD.U32 R0, R0, 0x10000, RZ ;  /* 0x0001000000007824 */ /* 0x004fc800078e00ff */
[----:B------:R-:W-:-:S04]  /*0a80*/  FMUL.FTZ R0, R0, 1 ;  /* 0x3f80000000007820 */ /* 0x000fc80000410000 */
[----:B------:R2:W3:Y:S02]  /*0a90*/  F2F.F64.F32 R4, R0 ;  /* 0x0000000000047310 */ /* 0x0004e40000201800 */
[----:B--23--:R-:W-:Y:S05]  /*0aa0*/  BRA `(.L_x_18847) ;  /* 0x0000000400cc7947 */ /* 0x00cfea0003800000 */
.L_x_18854:
        /* <DEDUP_REMOVED lines=10> */
[----:B--2---:R-:W3:Y:S02]  /*0b50*/  I2F.F64.U16 R4, R4 ;  /* 0x0000000400047312 */ /* 0x004ee40000101800 */
[----:B---3--:R-:W-:Y:S05]  /*0b60*/  BRA `(.L_x_18847) ;  /* 0x00000004009c7947 */ /* 0x008fea0003800000 */
.L_x_18861:
        /* <DEDUP_REMOVED lines=22> */
.L_x_18863:
[----:B------:R-:W-:Y:S05]  /*0cd0*/  BSYNC.RECONVERGENT B0 ;  /* 0x0000000000007941 */ /* 0x000fea0003800200 */
.L_x_18862:
[----:B------:R-:W-:Y:S01]  /*0ce0*/  IMAD.SHL.U32 R0, R0, 0x100000, RZ ;  /* 0x0010000000007824 */ /* 0x000fe200078e00ff */
[----:B------:R-:W-:-:S04]  /*0cf0*/  LEA R3, R3, 0x3b800000, 0x17 ;  /* 0x3b80000003037811 */ /* 0x000fc800078eb8ff */
[----:B------:R-:W-:-:S05]  /*0d00*/  LOP3.LUT R0, R3, R0, R9, 0xfe, !PT ;  /* 0x0000000003007212 */ /* 0x000fca00078efe09 */
[----:B------:R-:W-:-:S04]  /*0d10*/  FMUL.FTZ R0, R0, 1 ;  /* 0x3f80000000007820 */ /* 0x000fc80000410000 */
[----:B------:R3:W4:Y:S02]  /*0d20*/  F2F.F64.F32 R4, R0 ;  /* 0x0000000000047310 */ /* 0x0007240000201800 */
[----:B---34-:R-:W-:Y:S05]  /*0d30*/  BRA `(.L_x_18847) ;  /* 0x0000000400287947 */ /* 0x018fea0003800000 */
.L_x_18860:
        /* <DEDUP_REMOVED lines=22> */
.L_x_18865:
[----:B------:R-:W-:Y:S05]  /*0ea0*/  BSYNC.RECONVERGENT B0 ;  /* 0x0000000000007941 */ /* 0x000fea0003800200 */
.L_x_18864:
[----:B------:R-:W-:Y:S01]  /*0eb0*/  IMAD.SHL.U32 R0, R0, 0x200000, RZ ;  /* 0x0020000000007824 */ /* 0x000fe200078e00ff */
[----:B------:R-:W-:-:S04]  /*0ec0*/  LEA R3, R3, 0x37800000, 0x17 ;  /* 0x3780000003037811 */ /* 0x000fc800078eb8ff */
[----:B------:R-:W-:-:S05]  /*0ed0*/  LOP3.LUT R0, R3, R0, R9, 0xfe, !PT ;  /* 0x0000000003007212 */ /* 0x000fca00078efe09 */
[----:B------:R-:W-:-:S04]  /*0ee0*/  FMUL.FTZ R0, R0, 1 ;  /* 0x3f80000000007820 */ /* 0x000fc80000410000 */
[----:B------:R3:W4:Y:S02]  /*0ef0*/  F2F.F64.F32 R4, R0 ;  /* 0x0000000000047310 */ /* 0x0007240000201800 */
[----:B---34-:R-:W-:Y:S05]  /*0f00*/  BRA `(.L_x_18847) ;  /* 0x0000000000b47947 */ /* 0x018fea0003800000 */
.L_x_18859:
[----:B------:R-:W-:-:S09]  /*0f10*/  UISETP.NE.AND UP0, UPT, UR4, 0x1c, UPT ;  /* 0x0000001c0400788c */ /* 0x000fd2000bf05270 */
[----:B------:R-:W-:Y:S05]  /*0f20*/  BRA.U !UP0, `(.L_x_18866) ;  /* 0x0000000108a07547 */ /* 0x000fea000b800000 */
[----:B------:R-:W-:-:S09]  /*0f30*/  UISETP.NE.AND UP0, UPT, UR4, 0x1d, UPT ;  /* 0x0000001d0400788c */ /* 0x000fd2000bf05270 */
[----:B------:R-:W-:Y:S05]  /*0f40*/  BRA.U !UP0, `(.L_x_18867) ;  /* 0x0000000108887547 */ /* 0x000fea000b800000 */
[----:B------:R-:W-:-:S09]  /*0f50*/  UISETP.NE.AND UP0, UPT, UR4, 0x2c, UPT ;  /* 0x0000002c0400788c */ /* 0x000fd2000bf05270 */
[----:B------:R-:W-:Y:S05]  /*0f60*/  BRA.U !UP0, `(.L_x_18868) ;  /* 0x00000001084c7547 */ /* 0x000fea000b800000 */
.L_x_18846:
        /* <DEDUP_REMOVED lines=16> */
.L_x_18869:
[----:B------:R-:W-:Y:S02]  /*1070*/  CS2R R4, SRZ ;  /* 0x0000000000047805 */ /* 0x000fe4000001ff00 */
[----:B------:R-:W-:Y:S01]  /*1080*/  CS2R R6, SRZ ;  /* 0x0000000000067805 */ /* 0x000fe2000001ff00 */
[----:B------:R-:W-:Y:S06]  /*1090*/  BRA `(.L_x_18847) ;  /* 0x0000000000507947 */ /* 0x000fec0003800000 */
.L_x_18868:
[----:B------:R-:W2:Y:S01]  /*10a0*/  LDG.E.U8 R0, desc[UR36][R8.64] ;  /* 0x0000002408007981 */ /* 0x000ea2000c1e1100 */
[----:B------:R-:W-:Y:S01]  /*10b0*/  CS2R R6, SRZ ;  /* 0x0000000000067805 */ /* 0x000fe2000001ff00 */
        /* <DEDUP_REMOVED lines=9> */
[----:B------:R3:W4:Y:S02]  /*1150*/  @P0 F2F.F64.F32 R4, R0 ;  /* 0x0000000000040310 */ /* 0x0007240000201800 */
[----:B---34-:R-:W-:Y:S05]  /*1160*/  BRA `(.L_x_18847) ;  /* 0x00000000001c7947 */ /* 0x018fea0003800000 */
.L_x_18867:
[----:B------:R-:W2:Y:S01]  /*1170*/  LDG.E.64 R4, desc[UR36][R8.64] ;  /* 0x0000002408047981 */ /* 0x000ea2000c1e1b00 */
[----:B------:R-:W-:Y:S01]  /*1180*/  CS2R R6, SRZ ;  /* 0x0000000000067805 */ /* 0x000fe2000001ff00 */
[----:B--2---:R-:W3:Y:S02]  /*1190*/  I2F.F64.U64 R4, R4 ;  /* 0x0000000400047312 */ /* 0x004ee40000301800 */
[----:B---3--:R-:W-:Y:S05]  /*11a0*/  BRA `(.L_x_18847) ;  /* 0x00000000000c7947 */ /* 0x008fea0003800000 */
.L_x_18866:
[----:B------:R-:W2:Y:S01]  /*11b0*/  LDG.E R4, desc[UR36][R8.64] ;  /* 0x0000002408047981 */ /* 0x000ea2000c1e1900 */
[----:B------:R-:W-:Y:S01]  /*11c0*/  CS2R R6, SRZ ;  /* 0x0000000000067805 */ /* 0x000fe2000001ff00 */
[----:B--2---:R-:W2:Y:S06]  /*11d0*/  I2F.F64.U32 R4, R4 ;  /* 0x0000000400047312 */ /* 0x004eac0000201800 */
.L_x_18847:
[----:B------:R-:W-:Y:S05]  /*11e0*/  BSYNC.RECONVERGENT B6 ;  /* 0x0000000000067941 */ /* 0x000fea0003800200 */
.L_x_18841:
[----:B-----5:R-:W2:Y:S01]  /*11f0*/  DSETP.NEU.AND P0, PT, R6, RZ, PT ;  /* 0x000000ff0600722a */ /* 0x020ea20003f0d000 */
[----:B------:R-:W-:-:S15]  /*1200*/  VIADD R23, R17, 0x80 ;  /* 0x0000008011177836 */ /* 0x000fde0000000000 */
[----:B------:R-:W-:-:S15]  /*1210*/  NOP ;  /* 0x0000000000007918 */ /* 0x000fde0000000000 */
[----:B------:R-:W-:-:S15]  /*1220*/  NOP ;  /* 0x0000000000007918 */ /* 0x000fde0000000000 */
[----:B------:R-:W-:-:S15]  /*1230*/  NOP ;  /* 0x0000000000007918 */ /* 0x000fde0000000000 */
[----:B------:R-:W-:-:S03]  /*1240*/  NOP ;  /* 0x0000000000007918 */ /* 0x000fc60000000000 */
[----:B--2---:R-:W2:Y:S02]  /*1250*/  DSETP.EQ.AND P0, PT, R4, RZ, !P0 ;  /* 0x000000ff0400722a */ /* 0x004ea40004702000 */
[----:B--2---:R-:W-:-:S07]  /*1260*/  P2R R18, PR, RZ, 0x1 ;  /* 0x00000001ff127803 */ /* 0x004fce0000000000 */
.L_x_18840:
[----:B------:R-:W-:Y:S05]  /*1270*/  BSYNC.RECONVERGENT B7 ;  /* 0x0000000000077941 */ /* 0x000fea0003800200 */
.L_x_18839:
        /* <DEDUP_REMOVED lines=25> */
[----:B--2---:R-:W1:Y:S02]  /*1410*/  I2F.F64.S16 R4, R4 ;  /* 0x0000000400047312 */ /* 0x004e640000101c00 */
[----:B-1----:R-:W-:Y:S05]  /*1420*/  BRA `(.L_x_18878) ;  /* 0x0000000c00ec7947 */ /* 0x002fea0003800000 */
.L_x_18876:
[----:B------:R-:W2:Y:S01]  /*1430*/  LDG.E.U8 R4, desc[UR36][R8.64] ;  /* 0x0000002408047981 */ /* 0x000ea2000c1e1100 */
[----:B------:R-:W-:Y:S01]  /*1440*/  CS2R R6, SRZ ;  /* 0x0000000000067805 */ /* 0x000fe2000001ff00 */
[----:B--2---:R-:W1:Y:S02]  /*1450*/  I2F.F64.U16 R4, R4 ;  /* 0x0000000400047312 */ /* 0x004e640000101800 */
[----:B-1----:R-:W-:Y:S05]  /*1460*/  BRA `(.L_x_18878) ;  /* 0x0000000c00dc7947 */ /* 0x002fea0003800000 */
.L_x_18875:
        /* <DEDUP_REMOVED lines=10> */
.L_x_18880:
[----:B------:R-:W2:Y:S01]  /*1510*/  LDG.E R4, desc[UR36][R8.64] ;  /* 0x0000002408047981 */ /* 0x000ea2000c1e1900 */
[----:B------:R-:W-:Y:S01]  /*1520*/  CS2R R6, SRZ ;  /* 0x0000000000067805 */ /* 0x000fe2000001ff00 */
[----:B--2---:R-:W1:Y:S02]  /*1530*/  I2F.F64 R4, R4 ;  /* 0x0000000400047312 */ /* 0x004e640000201c00 */
[----:B-1----:R-:W-:Y:S05]  /*1540*/  BRA `(.L_x_18878) ;  /* 0x0000000c00a47947 */ /* 0x002fea0003800000 */
.L_x_18879:
[----:B------:R-:W2:Y:S01]  /*1550*/  LDG.E.U16 R4, desc[UR36][R8.64] ;  /* 0x0000002408047981 */ /* 0x000ea2000c1e1500 */
[----:B------:R-:W-:Y:S01]  /*1560*/  CS2R R6, SRZ ;  /* 0x0000000000067805 */ /* 0x000fe2000001ff00 */
[----:B--2---:R-:W1:Y:S02]  /*1570*/  I2F.F64.S16 R4, R4 ;  /* 0x0000000400047312 */ /* 0x004e640000101c00 */
[----:B-1----:R-:W-:Y:S05]  /*1580*/  BRA `(.L_x_18878) ;  /* 0x0000000c00947947 */ /* 0x002fea0003800000 */
.L_x_18874:
        /* <DEDUP_REMOVED lines=11> */
.L_x_18882:
[----:B------:R-:W2:Y:S01]  /*1640*/  LDG.E.U16 R0, desc[UR36][R8.64] ;  /* 0x0000002408007981 */ /* 0x000ea2000c1e1500 */
[----:B------:R-:W-:Y:S01]  /*1650*/  CS2R R6, SRZ ;  /* 0x0000000000067805 */ /* 0x000fe2000001ff00 */
[----:B--2---:R-:W-:-:S05]  /*1660*/  HADD2.F32 R0, -RZ, R0.H0_H0 ;  /* 0x20000000ff007230 */ /* 0x004fca0000004100 */
[----:B------:R-:W-:-:S04]  /*1670*/  FMUL.FTZ R0, R0, 1 ;  /* 0x3f80000000007820 */ /* 0x000fc80000410000 */
[----:B------:R0:W1:Y:S02]  /*1680*/  F2F.F64.F32 R4, R0 ;  /* 0x0000000000047310 */ /* 0x0000640000201800 */
[----:B01----:R-:W-:Y:S05]  /*1690*/  BRA `(.L_x_18878) ;  /* 0x0000000c00507947 */ /* 0x003fea0003800000 */
.L_x_18881:
        /* <DEDUP_REMOVED lines=16> */
.L_x_18884:
        /* <DEDUP_REMOVED lines=12> */
.L_x_18883:
[----:B------:R0:W5:Y:S01]  /*1860*/  LDG.E.64 R4, desc[UR36][R8.64] ;  /* 0x0000002408047981 */ /* 0x000162000c1e1b00 */
[----:B------:R-:W-:Y:S01]  /*1870*/  CS2R R6, SRZ ;  /* 0x0000000000067805 */ /* 0x000fe2000001ff00 */
[----:B------:R-:W-:Y:S06]  /*1880*/  BRA `(.L_x_18878) ;  /* 0x0000000800d47947 */ /* 0x000fec0003800000 */
.L_x_18873:
        /* <DEDUP_REMOVED lines=14> */
.L_x_18887:
[----:B------:R2:W5:Y:S01]  /*1970*/  LDG.E.128 R4, desc[UR36][R8.64] ;  /* 0x0000002408047981 */ /* 0x000562000c1e1d00 */
[----:B------:R-:W-:Y:S05]  /*1980*/  BRA `(.L_x_18878) ;  /* 0x0000000800947947 */ /* 0x000fea0003800000 */
.L_x_18886:
        /* <DEDUP_REMOVED lines=28> */
.L_x_18889:
[----:B------:R-:W2:Y:S01]  /*1b50*/  LDG.E.U8 R4, desc[UR36][R8.64] ;  /* 0x0000002408047981 */ /* 0x000ea2000c1e1100 */
[----:B------:R-:W-:Y:S01]  /*1b60*/  CS2R R6, SRZ ;  /* 0x0000000000067805 */ /* 0x000fe2000001ff00 */
        /* <DEDUP_REMOVED lines=12> */
[----:B------:R2:W3:Y:S02]  /*1c30*/  F2F.F64.F32 R4, R0 ;  /* 0x0000000000047310 */ /* 0x0004e40000201800 */
[----:B--23--:R-:W-:Y:S05]  /*1c40*/  BRA `(.L_x_18878) ;  /* 0x0000000400e47947 */ /* 0x00cfea0003800000 */
.L_x_18888:
[----:B------:R-:W2:Y:S01]  /*1c50*/  LDG.E.U16 R0, desc[UR36][R8.64] ;  /* 0x0000002408007981 */ /* 0x000ea2000c1e1500 */
[----:B------:R-:W-:Y:S01]  /*1c60*/  CS2R R6, SRZ ;  /* 0x0000000000067805 */ /* 0x000fe2000001ff00 */
[----:B--2---:R-:W-:-:S04]  /*1c70*/  IMAD.U32 R0, R0, 0x10000, RZ ;  /* 0x0001000000007824 */ /* 0x004fc800078e00ff */
[----:B------:R-:W-:-:S04]  /*1c80*/  FMUL.FTZ R0, R0, 1 ;  /* 0x3f80000000007820 */ /* 0x000fc80000410000 */
[----:B------:R2:W3:Y:S02]  /*1c90*/  F2F.F64.F32 R4, R0 ;  /* 0x0000000000047310 */ /* 0x0004e40000201800 */
[----:B--23--:R-:W-:Y:S05]  /*1ca0*/  BRA `(.L_x_18878) ;  /* 0x0000000400cc7947 */ /* 0x00cfea0003800000 */
.L_x_18885:
        /* <DEDUP_REMOVED lines=10> */
[----:B--2---:R-:W2:Y:S02]  /*1d50*/  I2F.F64.U16 R4, R4 ;  /* 0x0000000400047312 */ /* 0x004ea40000101800 */
[----:B--2---:R-:W-:Y:S05]  /*1d60*/  BRA `(.L_x_18878) ;  /* 0x00000004009c7947 */ /* 0x004fea0003800000 */
.L_x_18892:
        /* <DEDUP_REMOVED lines=22> */
.L_x_18894:
[----:B------:R-:W-:Y:S05]  /*1ed0*/  BSYNC.RECONVERGENT B0 ;  /* 0x0000000000007941 */ /* 0x000fea0003800200 */
.L_x_18893:
[----:B------:R-:W-:Y:S01]  /*1ee0*/  IMAD.SHL.U32 R0, R0, 0x100000, RZ ;  /* 0x0010000000007824 */ /* 0x000fe200078e00ff */
[----:B------:R-:W-:-:S04]  /*1ef0*/  LEA R3, R3, 0x3b800000, 0x17 ;  /* 0x3b80000003037811 */ /* 0x000fc800078eb8ff */
[----:B------:R-:W-:-:S05]  /*1f00*/  LOP3.LUT R0, R3, R0, R9, 0xfe, !PT ;  /* 0x0000000003007212 */ /* 0x000fca00078efe09 */
[----:B------:R-:W-:-:S04]  /*1f10*/  FMUL.FTZ R0, R0, 1 ;  /* 0x3f80000000007820 */ /* 0x000fc80000410000 */
[----:B------:R2:W3:Y:S02]  /*1f20*/  F2F.F64.F32 R4, R0 ;  /* 0x0000000000047310 */ /* 0x0004e40000201800 */
[----:B--23--:R-:W-:Y:S05]  /*1f30*/  BRA `(.L_x_18878) ;  /* 0x0000000400287947 */ /* 0x00cfea0003800000 */
.L_x_18891:
        /* <DEDUP_REMOVED lines=22> */
.L_x_18896:
[----:B------:R-:W-:Y:S05]  /*20a0*/  BSYNC.RECONVERGENT B0 ;  /* 0x0000000000007941 */ /* 0x000fea0003800200 */
.L_x_18895:
[----:B------:R-:W-:Y:S01]  /*20b0*/  IMAD.SHL.U32 R0, R0, 0x200000, RZ ;  /* 0x0020000000007824 */ /* 0x000fe200078e00ff */
[----:B------:R-:W-:-:S04]  /*20c0*/  LEA R3, R3, 0x37800000, 0x17 ;  /* 0x3780000003037811 */ /* 0x000fc800078eb8ff */
[----:B------:R-:W-:-:S05]  /*20d0*/  LOP3.LUT R0, R3, R0, R9, 0xfe, !PT ;  /* 0x0000000003007212 */ /* 0x000fca00078efe09 */
[----:B------:R-:W-:-:S04]  /*20e0*/  FMUL.FTZ R0, R0, 1 ;  /* 0x3f80000000007820 */ /* 0x000fc80000410000 */
[----:B------:R2:W3:Y:S02]  /*20f0*/  F2F.F64.F32 R4, R0 ;  /* 0x0000000000047310 */ /* 0x0004e40000201800 */
[----:B--23--:R-:W-:Y:S05]  /*2100*/  BRA `(.L_x_18878) ;  /* 0x0000000000b47947 */ /* 0x00cfea0003800000 */
.L_x_18890:
[----:B------:R-:W-:-:S09]  /*2110*/  UISETP.NE.AND UP0, UPT, UR4, 0x1c, UPT ;  /* 0x0000001c0400788c */ /* 0x000fd2000bf05270 */
[----:B------:R-:W-:Y:S05]  /*2120*/  BRA.U !UP0, `(.L_x_18897) ;  /* 0x0000000108a07547 */ /* 0x000fea000b800000 */
[----:B------:R-:W-:-:S09]  /*2130*/  UISETP.NE.AND UP0, UPT, UR4, 0x1d, UPT ;  /* 0x0000001d0400788c */ /* 0x000fd2000bf05270 */
[----:B------:R-:W-:Y:S05]  /*2140*/  BRA.U !UP0, `(.L_x_18898) ;  /* 0x0000000108887547 */ /* 0x000fea000b800000 */
[----:B------:R-:W-:-:S09]  /*2150*/  UISETP.NE.AND UP0, UPT, UR4, 0x2c, UPT ;  /* 0x0000002c0400788c */ /* 0x000fd2000bf05270 */
[----:B------:R-:W-:Y:S05]  /*2160*/  BRA.U UP0, `(.L_x_18877) ;  /* 0x0000000100347547 */ /* 0x000fea000b800000 */
        /* <DEDUP_REMOVED lines=13> */
.L_x_18877:
        /* <DEDUP_REMOVED lines=16> */
.L_x_18899:
[----:B------:R-:W-:Y:S02]  /*2340*/  CS2R R4, SRZ ;  /* 0x0000000000047805 */ /* 0x000fe4000001ff00 */
[----:B------:R-:W-:Y:S01]  /*2350*/  CS2R R6, SRZ ;  /* 0x0000000000067805 */ /* 0x000fe2000001ff00 */
[----:B------:R-:W-:Y:S06]  /*2360*/  BRA `(.L_x_18878) ;  /* 0x00000000001c7947 */ /* 0x000fec0003800000 */
.L_x_18898:
[----:B------:R-:W2:Y:S01]  /*2370*/  LDG.E.64 R4, desc[UR36][R8.64] ;  /* 0x0000002408047981 */ /* 0x000ea2000c1e1b00 */
[----:B------:R-:W-:Y:S01]  /*2380*/  CS2R R6, SRZ ;  /* 0x0000000000067805 */ /* 0x000fe2000001ff00 */
[----:B--2---:R-:W1:Y:S02]  /*2390*/  I2F.F64.U64 R4, R4 ;  /* 0x0000000400047312 */ /* 0x004e640000301800 */
[----:B-1----:R-:W-:Y:S05]  /*23a0*/  BRA `(.L_x_18878) ;  /* 0x00000000000c7947 */ /* 0x002fea0003800000 */
.L_x_18897:
[----:B------:R-:W2:Y:S01]  /*23b0*/  LDG.E R4, desc[UR36][R8.64] ;  /* 0x0000002408047981 */ /* 0x000ea2000c1e1900 */
[----:B------:R-:W-:Y:S01]  /*23c0*/  CS2R R6, SRZ ;  /* 0x0000000000067805 */ /* 0x000fe2000001ff00 */
[----:B--2---:R-:W1:Y:S06]  /*23d0*/  I2F.F64.U32 R4, R4 ;  /* 0x0000000400047312 */ /* 0x004e6c0000201800 */
.L_x_18878:
[----:B------:R-:W-:Y:S05]  /*23e0*/  BSYNC.RECONVERGENT B6 ;  /* 0x0000000000067941 */ /* 0x000fea0003800200 */
.L_x_18872:
[----:B-----5:R-:W1:Y:S01]  /*23f0*/  DSETP.NEU.AND P0, PT, R6, RZ, PT ;  /* 0x000000ff0600722a */ /* 0x020e620003f0d000 */
[----:B------:R-:W-:-:S15]  /*2400*/  VIADD R23, R23, 0x80 ;  /* 0x0000008017177836 */ /* 0x000fde0000000000 */
[----:B------:R-:W-:-:S15]  /*2410*/  NOP ;  /* 0x0000000000007918 */ /* 0x000fde0000000000 */
[----:B------:R-:W-:-:S15]  /*2420*/  NOP ;  /* 0x0000000000007918 */ /* 0x000fde0000000000 */
[----:B------:R-:W-:-:S15]  /*2430*/  NOP ;  /* 0x0000000000007918 */ /* 0x000fde0000000000 */
[----:B------:R-:W-:-:S03]  /*2440*/  NOP ;  /* 0x0000000000007918 */ /* 0x000fc60000000000 */
[----:B-1----:R-:W1:Y:S02]  /*2450*/  DSETP.EQ.AND P0, PT, R4, RZ, !P0 ;  /* 0x000000ff0400722a */ /* 0x002e640004702000 */
[----:B-1----:R-:W-:-:S07]  /*2460*/  P2R R19, PR, RZ, 0x1 ;  /* 0x00000001ff137803 */ /* 0x002fce0000000000 */
.L_x_18871:
[----:B------:R-:W-:Y:S05]  /*2470*/  BSYNC.RECONVERGENT B7 ;  /* 0x0000000000077941 */ /* 0x000fea0003800200 */
.L_x_18870:
[----:B------:R-:W-:Y:S01]  /*2480*/  ISETP.GE.AND P0, PT, R23, R16, PT ;  /* 0x000000101700720c */ /* 0x000fe20003f06270 */
[----:B------:R-:W-:Y:S01]  /*2490*/  BSSY.RECONVERGENT B7, `(.L_x_18900) ;  /* 0x000011e000077945 */ /* 0x000fe20003800200 */
[----:B------:R-:W-:-:S04]  /*24a0*/  PLOP3.LUT P1, PT, PT, PT, PT, 0x80, 0x8 ;  /* 0x000000000008781c */ /* 0x000fc80003f2f070 */
[----:B------:R-:W-:-:S07]  /*24b0*/  P2R R22, PR, RZ, 0x2 ;  /* 0x00000002ff167803 */ /* 0x000fce0000000000 */
        /* <DEDUP_REMOVED lines=23> */
.L_x_18906:
[----:B------:R-:W2:Y:S01]  /*2630*/  LDG.E.U8 R4, desc[UR36][R8.64] ;  /* 0x0000002408047981 */ /* 0x000ea2000c1e1100 */
[----:B------:R-:W-:Y:S01]  /*2640*/  CS2R R6, SRZ ;  /* 0x0000000000067805 */ /* 0x000fe2000001ff00 */
[----:B--2---:R-:W0:Y:S02]  /*2650*/  I2F.F64.U16 R4, R4 ;  /* 0x0000000400047312 */ /* 0x004e240000101800 */
[----:B0-----:R-:W-:Y:S05]  /*2660*/  BRA `(.L_x_18908) ;  /* 0x0000000c00dc7947 */ /* 0x001fea0003800000 */
.L_x_18905:
        /* <DEDUP_REMOVED lines=10> */
.L_x_18910:
[----:B------:R-:W2:Y:S01]  /*2710*/  LDG.E R4, desc[UR36][R8.64] ;  /* 0x0000002408047981 */ /* 0x000ea2000c1e1900 */
[----:B------:R-:W-:Y:S01]  /*2720*/  CS2R R6, SRZ ;  /* 0x0000000000067805 */ /* 0x000fe2000001ff00 */
[----:B--2---:R-:W0:Y:S02]  /*2730*/  I2F.F64 R4, R4 ;  /* 0x0000000400047312 */ /* 0x004e240000201c00 */
[----:B0-----:R-:W-:Y:S05]  /*2740*/  BRA `(.L_x_18908) ;  /* 0x0000000c00a47947 */ /* 0x001fea0003800000 */
.L_x_18909:
[----:B------:R-:W2:Y:S01]  /*2750*/  LDG.E.U16 R4, desc[UR36][R8.64] ;  /* 0x0000002408047981 */ /* 0x000ea2000c1e1500 */
[----:B------:R-:W-:Y:S01]  /*2760*/  CS2R R6, SRZ ;  /* 0x0000000000067805 */ /* 0x000fe2000001ff00 */
[----:B--2---:R-:W0:Y:S02]  /*2770*/  I2F.F64.S16 R4, R4 ;  /* 0x0000000400047312 */ /* 0x004e240000101c00 */
[----:B0-----:R-:W-:Y:S05]  /*2780*/  BRA `(.L_x_18908) ;  /* 0x0000000c00947947 */ /* 0x001fea0003800000 */
.L_x_18904:
        /* <DEDUP_REMOVED lines=11> */
.L_x_18912:
[----:B------:R-:W2:Y:S01]  /*2840*/  LDG.E.U16 R0, desc[UR36][R8.64] ;  /* 0x0000002408007981 */ /* 0x000ea2000c1e1500 */
[----:B------:R-:W-:Y:S01]  /*2850*/  CS2R R6, SRZ ;  /* 0x0000000000067805 */ /* 0x000fe2000001ff00 */
[----:B--2---:R-:W-:-:S05]  /*2860*/  HADD2.F32 R0, -RZ, R0.H0_H0 ;  /* 0x20000000ff007230 */ /* 0x004fca0000004100 */
[----:B------:R-:W-:-:S04]  /*2870*/  FMUL.FTZ R0, R0, 1 ;  /* 0x3f80000000007820 */ /* 0x000fc80000410000 */
[----:B------:R1:W2:Y:S02]  /*2880*/  F2F.F64.F32 R4, R0 ;  /* 0x0000000000047310 */ /* 0x0002a40000201800 */
[----:B-12---:R-:W-:Y:S05]  /*2890*/  BRA `(.L_x_18908) ;  /* 0x0000000c00507947 */ /* 0x006fea0003800000 */
.L_x_18911:
        /* <DEDUP_REMOVED lines=16> */
.L_x_18914:
        /* <DEDUP_REMOVED lines=12> */
.L_x_18913:
[----:B------:R0:W5:Y:S01]  /*2a60*/  LDG.E.64 R4, desc[UR36][R8.64] ;  /* 0x0000002408047981 */ /* 0x000162000c1e1b00 */
[----:B------:R-:W-:Y:S01]  /*2a70*/  CS2R R6, SRZ ;  /* 0x0000000000067805 */ /* 0x000fe2000001ff00 */
[----:B------:R-:W-:Y:S06]  /*2a80*/  BRA `(.L_x_18908) ;  /* 0x0000000800d47947 */ /* 0x000fec0003800000 */
.L_x_18903:
        /* <DEDUP_REMOVED lines=14> */
.L_x_18917:
[----:B------:R1:W5:Y:S01]  /*2b70*/  LDG.E.128 R4, desc[UR36][R8.64] ;  /* 0x0000002408047981 */ /* 0x000362000c1e1d00 */
[----:B------:R-:W-:Y:S05]  /*2b80*/  BRA `(.L_x_18908) ;  /* 0x0000000800947947 */ /* 0x000fea0003800000 */
.L_x_18916:
        /* <DEDUP_REMOVED lines=28> */
.L_x_18919:
        /* <DEDUP_REMOVED lines=16> */
.L_x_18918:
[----:B------:R-:W2:Y:S01]  /*2e50*/  LDG.E.U16 R0, desc[UR36][R8.64] ;  /* 0x0000002408007981 */ /* 0x000ea2000c1e1500 */
[----:B------:R-:W-:Y:S01]  /*2e60*/  CS2R R6, SRZ ;  /* 0x0000000000067805 */ /* 0x000fe2000001ff00 */
[----:B--2---:R-:W-:-:S04]  /*2e70*/  IMAD.U32 R0, R0, 0x10000, RZ ;  /* 0x0001000000007824 */ /* 0x004fc800078e00ff */
[----:B------:R-:W-:-:S04]  /*2e80*/  FMUL.FTZ R0, R0, 1 ;  /* 0x3f80000000007820 */ /* 0x000fc80000410000 */
[----:B------:R2:W3:Y:S02]  /*2e90*/  F2F.F64.F32 R4, R0 ;  /* 0x0000000000047310 */ /* 0x0004e40000201800 */
[----:B--23--:R-:W-:Y:S05]  /*2ea0*/  BRA `(.L_x_18908) ;  /* 0x0000000400cc7947 */ /* 0x00cfea0003800000 */
.L_x_18915:
        /* <DEDUP_REMOVED lines=12> */
.L_x_18922:
        /* <DEDUP_REMOVED lines=22> */
.L_x_18924:
[----:B------:R-:W-:Y:S05]  /*30d0*/  BSYNC.RECONVERGENT B0 ;  /* 0x0000000000007941 */ /* 0x000fea0003800200 */
.L_x_18923:
[----:B------:R-:W-:Y:S01]  /*30e0*/  IMAD.SHL.U32 R0, R0, 0x100000, RZ ;  /* 0x0010000000007824 */ /* 0x000fe200078e00ff */
[----:B------:R-:W-:-:S04]  /*30f0*/  LEA R3, R3, 0x3b800000, 0x17 ;  /* 0x3b80000003037811 */ /* 0x000fc800078eb8ff */
[----:B------:R-:W-:-:S05]  /*3100*/  LOP3.LUT R0, R3, R0, R9, 0xfe, !PT ;  /* 0x0000000003007212 */ /* 0x000fca00078efe09 */
[----:B------:R-:W-:-:S04]  /*3110*/  FMUL.FTZ R0, R0, 1 ;  /* 0x3f80000000007820 */ /* 0x000fc80000410000 */
[----:B------:R3:W4:Y:S02]  /*3120*/  F2F.F64.F32 R4, R0 ;  /* 0x0000000000047310 */ /* 0x0007240000201800 */
[----:B---34-:R-:W-:Y:S05]  /*3130*/  BRA `(.L_x_18908) ;  /* 0x0000000400287947 */ /* 0x018fea0003800000 */
.L_x_18921:
        /* <DEDUP_REMOVED lines=22> */
.L_x_18926:
[----:B------:R-:W-:Y:S05]  /*32a0*/  BSYNC.RECONVERGENT B0 ;  /* 0x0000000000007941 */ /* 0x000fea0003800200 */
.L_x_18925:
[----:B------:R-:W-:Y:S01]  /*32b0*/  IMAD.SHL.U32 R0, R0, 0x200000, RZ ;  /* 0x0020000000007824 */ /* 0x000fe200078e00ff */
[----:B------:R-:W-:-:S04]  /*32c0*/  LEA R3, R3, 0x37800000, 0x17 ;  /* 0x3780000003037811 */ /* 0x000fc800078eb8ff */
[----:B------:R-:W-:-:S05]  /*32d0*/  LOP3.LUT R0, R3, R0, R9, 0xfe, !PT ;  /* 0x0000000003007212 */ /* 0x000fca00078efe09 */
[----:B------:R-:W-:-:S04]  /*32e0*/  FMUL.FTZ R0, R0, 1 ;  /* 0x3f80000000007820 */ /* 0x000fc80000410000 */
[----:B------:R3:W4:Y:S02]  /*32f0*/  F2F.F64.F32 R4, R0 ;  /* 0x0000000000047310 */ /* 0x0007240000201800 */
[----:B---34-:R-:W-:Y:S05]  /*3300*/  BRA `(.L_x_18908) ;  /* 0x0000000000b47947 */ /* 0x018fea0003800000 */
.L_x_18920:
        /* <DEDUP_REMOVED lines=19> */
.L_x_18907:
        /* <DEDUP_REMOVED lines=16> */
.L_x_18929:
[----:B------:R-:W-:Y:S02]  /*3540*/  CS2R R4, SRZ ;  /* 0x0000000000047805 */ /* 0x000fe4000001ff00 */
[----:B------:R-:W-:Y:S01]  /*3550*/  CS2R R6, SRZ ;  /* 0x0000000000067805 */ /* 0x000fe2000001ff00 */
[----:B------:R-:W-:Y:S06]  /*3560*/  BRA `(.L_x_18908) ;  /* 0x00000000001c7947 */ /* 0x000fec0003800000 */
.L_x_18928:
[----:B------:R-:W2:Y:S01]  /*3570*/  LDG.E.64 R4, desc[UR36][R8.64] ;  /* 0x0000002408047981 */ /* 0x000ea2000c1e1b00 */
[----:B------:R-:W-:Y:S01]  /*3580*/  CS2R R6, SRZ ;  /* 0x0000000000067805 */ /* 0x000fe2000001ff00 */
[----:B--2---:R-:W3:Y:S02]  /*3590*/  I2F.F64.U64 R4, R4 ;  /* 0x0000000400047312 */ /* 0x004ee40000301800 */
[----:B---3--:R-:W-:Y:S05]  /*35a0*/  BRA `(.L_x_18908) ;  /* 0x00000000000c7947 */ /* 0x008fea0003800000 */
.L_x_18927:
[----:B------:R-:W2:Y:S01]  /*35b0*/  LDG.E R4, desc[UR36][R8.64] ;  /* 0x0000002408047981 */ /* 0x000ea2000c1e1900 */
[----:B------:R-:W-:Y:S01]  /*35c0*/  CS2R R6, SRZ ;  /* 0x0000000000067805 */ /* 0x000fe2000001ff00 */
[----:B--2---:R-:W2:Y:S06]  /*35d0*/  I2F.F64.U32 R4, R4 ;  /* 0x0000000400047312 */ /* 0x004eac0000201800 */
.L_x_18908:
[----:B------:R-:W-:Y:S05]  /*35e0*/  BSYNC.RECONVERGENT B6 ;  /* 0x0000000000067941 */ /* 0x000fea0003800200 */
.L_x_18902:
        /* <DEDUP_REMOVED lines=8> */
.L_x_18901:
[----:B------:R-:W-:Y:S05]  /*3670*/  BSYNC.RECONVERGENT B7 ;  /* 0x0000000000077941 */ /* 0x000fea0003800200 */
.L_x_18900:
[----:B------:R-:W-:Y:S01]  /*3680*/  ISETP.GE.AND P1, PT, R23, R16, PT ;  /* 0x000000101700720c */ /* 0x000fe20003f26270 */
[----:B------:R-:W-:Y:S01]  /*3690*/  BSSY.RECONVERGENT B7, `(.L_x_18930) ;  /* 0x000011b000077945 */ /* 0x000fe20003800200 */
[----:B------:R-:W-:-:S11]  /*36a0*/  PLOP3.LUT P0, PT, PT, PT, PT, 0x80, 0x8 ;  /* 0x000000000008781c */ /* 0x000fd60003f0f070 */
        /* <DEDUP_REMOVED lines=23> */
.L_x_18936:
[----:B------:R-:W2:Y:S01]  /*3820*/  LDG.E.U8 R4, desc[UR36][R8.64] ;  /* 0x0000002408047981 */ /* 0x000ea2000c1e1100 */
[----:B------:R-:W-:Y:S01]  /*3830*/  CS2R R6, SRZ ;  /* 0x0000000000067805 */ /* 0x000fe2000001ff00 */
[----:B--2---:R-:W1:Y:S02]  /*3840*/  I2F.F64.U16 R4, R4 ;  /* 0x0000000400047312 */ /* 0x004e640000101800 */
[----:B-1----:R-:W-:Y:S05]  /*3850*/  BRA `(.L_x_18938) ;  /* 0x0000000c00dc7947 */ /* 0x002fea0003800000 */
.L_x_18935:
        /* <DEDUP_REMOVED lines=10> */
.L_x_18940:
[----:B------:R-:W2:Y:S01]  /*3900*/  LDG.E R4, desc[UR36][R8.64] ;  /* 0x0000002408047981 */ /* 0x000ea2000c1e1900 */
[----:B------:R-:W-:Y:S01]  /*3910*/  CS2R R6, SRZ ;  /* 0x0000000000067805 */ /* 0x000fe2000001ff00 */
[----:B--2---:R-:W1:Y:S02]  /*3920*/  I2F.F64 R4, R4 ;  /* 0x0000000400047312 */ /* 0x004e640000201c00 */
[----:B-1----:R-:W-:Y:S05]  /*3930*/  BRA `(.L_x_18938) ;  /* 0x0000000c00a47947 */ /* 0x002fea0003800000 */
.L_x_18939:
[----:B------:R-:W2:Y:S01]  /*3940*/  LDG.E.U16 R4, desc[UR36][R8.64] ;  /* 0x0000002408047981 */ /* 0x000ea2000c1e1500 */
[----:B------:R-:W-:Y:S01]  /*3950*/  CS2R R6, SRZ ;  /* 0x0000000000067805 */ /* 0x000fe2000001ff00 */
[----:B--2---:R-:W1:Y:S02]  /*3960*/  I2F.F64.S16 R4, R4 ;  /* 0x0000000400047312 */ /* 0x004e640000101c00 */
[----:B-1----:R-:W-:Y:S05]  /*3970*/  BRA `(.L_x_18938) ;  /* 0x0000000c00947947 */ /* 0x002fea0003800000 */
.L_x_18934:
        /* <DEDUP_REMOVED lines=11> */
.L_x_18942:
[----:B------:R-:W2:Y:S01]  /*3a30*/  LDG.E.U16 R0, desc[UR36][R8.64] ;  /* 0x0000002408007981 */ /* 0x000ea2000c1e1500 */
[----:B------:R-:W-:Y:S01]  /*3a40*/  CS2R R6, SRZ ;  /* 0x0000000000067805 */ /* 0x000fe2000001ff00 */
[----:B--2---:R-:W-:-:S05]  /*3a50*/  HADD2.F32 R0, -RZ, R0.H0_H0 ;  /* 0x20000000ff007230 */ /* 0x004fca0000004100 */
[----:B------:R-:W-:-:S04]  /*3a60*/  FMUL.FTZ R0, R0, 1 ;  /* 0x3f80000000007820 */ /* 0x000fc80000410000 */
[----:B------:R0:W1:Y:S02]  /*3a70*/  F2F.F64.F32 R4, R0 ;  /* 0x0000000000047310 */ /* 0x0000640000201800 */
[----:B01----:R-:W-:Y:S05]  /*3a80*/  BRA `(.L_x_18938) ;  /* 0x0000000c00507947 */ /* 0x003fea0003800000 */
.L_x_18941:
        /* <DEDUP_REMOVED lines=16> */
.L_x_18944:
        /* <DEDUP_REMOVED lines=12> */
.L_x_18943:
[----:B------:R0:W5:Y:S01]  /*3c50*/  LDG.E.64 R4, desc[UR36][R8.64] ;  /* 0x0000002408047981 */ /* 0x000162000c1e1b00 */
[----:B------:R-:W-:Y:S01]  /*3c60*/  CS2R R6, SRZ ;  /* 0x0000000000067805 */ /* 0x000fe2000001ff00 */
[----:B------:R-:W-:Y:S06]  /*3c70*/  BRA `(.L_x_18938) ;  /* 0x0000000800d47947 */ /* 0x000fec0003800000 */
.L_x_18933:
        /* <DEDUP_REMOVED lines=14> */
.L_x_18947:
[----:B------:R2:W5:Y:S01]  /*3d60*/  LDG.E.128 R4, desc[UR36][R8.64] ;  /* 0x0000002408047981 */ /* 0x000562000c1e1d00 */
[----:B------:R-:W-:Y:S05]  /*3d70*/  BRA `(.L_x_18938) ;  /* 0x0000000800947947 */ /* 0x000fea0003800000 */
.L_x_18946:
        /* <DEDUP_REMOVED lines=28> */
.L_x_18949:
        /* <DEDUP_REMOVED lines=16> */
.L_x_18948:
[----:B------:R-:W2:Y:S01]  /*4040*/  LDG.E.U16 R0, desc[UR36][R8.64] ;  /* 0x0000002408007981 */ /* 0x000ea2000c1e1500 */
[----:B------:R-:W-:Y:S01]  /*4050*/  CS2R R6, SRZ ;  /* 0x0000000000067805 */ /* 0x000fe2000001ff00 */
[----:B--2---:R-:W-:-:S04]  /*4060*/  IMAD.U32 R0, R0, 0x10000, RZ ;  /* 0x0001000000007824 */ /* 0x004fc800078e00ff */
[----:B------:R-:W-:-:S04]  /*4070*/  FMUL.FTZ R0, R0, 1 ;  /* 0x3f80000000007820 */ /* 0x000fc80000410000 */
[----:B------:R2:W3:Y:S02]  /*4080*/  F2F.F64.F32 R4, R0 ;  /* 0x0000000000047310 */ /* 0x0004e40000201800 */
[----:B--23--:R-:W-:Y:S05]  /*4090*/  BRA `(.L_x_18938) ;  /* 0x0000000400cc7947 */ /* 0x00cfea0003800000 */
.L_x_18945:
        /* <DEDUP_REMOVED lines=10> */
[----:B--2---:R-:W1:Y:S02]  /*4140*/  I2F.F64.U16 R4, R4 ;  /* 0x0000000400047312 */ /* 0x004e640000101800 */
[----:B-1----:R-:W-:Y:S05]  /*4150*/  BRA `(.L_x_18938) ;  /* 0x00000004009c7947 */ /* 0x002fea0003800000 */
.L_x_18952:
        /* <DEDUP_REMOVED lines=22> */
.L_x_18954:
[----:B------:R-:W-:Y:S05]  /*42c0*/  BSYNC.RECONVERGENT B0 ;  /* 0x0000000000007941 */ /* 0x000fea0003800200 */
.L_x_18953:
[----:B------:R-:W-:Y:S01]  /*42d0*/  IMAD.SHL.U32 R0, R0, 0x100000, RZ ;  /* 0x0010000000007824 */ /* 0x000fe200078e00ff */
[----:B------:R-:W-:-:S04]  /*42e0*/  LEA R3, R3, 0x3b800000, 0x17 ;  /* 0x3b80000003037811 */ /* 0x000fc800078eb8ff */
[----:B------:R-:W-:-:S05]  /*42f0*/  LOP3.LUT R0, R3, R0, R9, 0xfe, !PT ;  /* 0x0000000003007212 */ /* 0x000fca00078efe09 */
[----:B------:R-:W-:-:S04]  /*4300*/  FMUL.FTZ R0, R0, 1 ;  /* 0x3f80000000007820 */ /* 0x000fc80000410000 */
[----:B------:R1:W2:Y:S02]  /*4310*/  F2F.F64.F32 R4, R0 ;  /* 0x0000000000047310 */ /* 0x0002a40000201800 */
[----:B-12---:R-:W-:Y:S05]  /*4320*/  BRA `(.L_x_18938) ;  /* 0x0000000400287947 */ /* 0x006fea0003800000 */
.L_x_18951:
        /* <DEDUP_REMOVED lines=22> */
.L_x_18956:
[----:B------:R-:W-:Y:S05]  /*4490*/  BSYNC.RECONVERGENT B0 ;  /* 0x0000000000007941 */ /* 0x000fea0003800200 */
.L_x_18955:
[----:B------:R-:W-:Y:S01]  /*44a0*/  IMAD.SHL.U32 R0, R0, 0x200000, RZ ;  /* 0x0020000000007824 */ /* 0x000fe200078e00ff */
[----:B------:R-:W-:-:S04]  /*44b0*/  LEA R3, R3, 0x37800000, 0x17 ;  /* 0x3780000003037811 */ /* 0x000fc800078eb8ff */
[----:B------:R-:W-:-:S05]  /*44c0*/  LOP3.LUT R0, R3, R0, R9, 0xfe, !PT ;  /* 0x0000000003007212 */ /* 0x000fca00078efe09 */
[----:B------:R-:W-:-:S04]  /*44d0*/  FMUL.FTZ R0, R0, 1 ;  /* 0x3f80000000007820 */ /* 0x000fc80000410000 */
[----:B------:R1:W2:Y:S02]  /*44e0*/  F2F.F64.F32 R4, R0 ;  /* 0x0000000000047310 */ /* 0x0002a40000201800 */
[----:B-12---:R-:W-:Y:S05]  /*44f0*/  BRA `(.L_x_18938) ;  /* 0x0000000000b47947 */ /* 0x006fea0003800000 */
.L_x_18950:
        /* <DEDUP_REMOVED lines=17> */
[----:B------:R2:W3:Y:S02]  /*4610*/  @P0 F2F.F64.F32 R4, R0 ;  /* 0x0000000000040310 */ /* 0x0004e40000201800 */
[----:B--23--:R-:W-:Y:S05]  /*4620*/  BRA `(.L_x_18938) ;  /* 0x0000000000687947 */ /* 0x00cfea0003800000 */
.L_x_18937:
        /* <DEDUP_REMOVED lines=16> */
.L_x_18959:
[----:B------:R-:W-:Y:S02]  /*4730*/  CS2R R4, SRZ ;  /* 0x0000000000047805 */ /* 0x000fe4000001ff00 */
[----:B------:R-:W-:Y:S01]  /*4740*/  CS2R R6, SRZ ;  /* 0x0000000000067805 */ /* 0x000fe2000001ff00 */
[----:B------:R-:W-:Y:S06]  /*4750*/  BRA `(.L_x_18938) ;  /* 0x00000000001c7947 */ /* 0x000fec0003800000 */
.L_x_18958:
[----:B------:R-:W2:Y:S01]  /*4760*/  LDG.E.64 R4, desc[UR36][R8.64] ;  /* 0x0000002408047981 */ /* 0x000ea2000c1e1b00 */
[----:B------:R-:W-:Y:S01]  /*4770*/  CS2R R6, SRZ ;  /* 0x0000000000067805 */ /* 0x000fe2000001ff00 */
[----:B--2---:R-:W2:Y:S02]  /*4780*/  I2F.F64.U64 R4, R4 ;  /* 0x0000000400047312 */ /* 0x004ea40000301800 */
[----:B--2---:R-:W-:Y:S05]  /*4790*/  BRA `(.L_x_18938) ;  /* 0x00000000000c7947 */ /* 0x004fea0003800000 */
.L_x_18957:
[----:B------:R-:W2:Y:S01]  /*47a0*/  LDG.E R4, desc[UR36][R8.64] ;  /* 0x0000002408047981 */ /* 0x000ea2000c1e1900 */
[----:B------:R-:W-:Y:S01]  /*47b0*/  CS2R R6, SRZ ;  /* 0x0000000000067805 */ /* 0x000fe2000001ff00 */
[----:B--2---:R-:W1:Y:S06]  /*47c0*/  I2F.F64.U32 R4, R4 ;  /* 0x0000000400047312 */ /* 0x004e6c0000201800 */
.L_x_18938:
[----:B------:R-:W-:Y:S05]  /*47d0*/  BSYNC.RECONVERGENT B6 ;  /* 0x0000000000067941 */ /* 0x000fea0003800200 */
.L_x_18932:
[----:B-----5:R-:W1:-:S15]  /*47e0*/  DSETP.NEU.AND P0, PT, R6, RZ, PT ;  /* 0x000000ff0600722a */ /* 0x020e5e0003f0d000 */
[----:B------:R-:W-:-:S15]  /*47f0*/  NOP ;  /* 0x0000000000007918 */ /* 0x000fde0000000000 */
[----:B------:R-:W-:-:S15]  /*4800*/  NOP ;  /* 0x0000000000007918 */ /* 0x000fde0000000000 */
[----:B------:R-:W-:-:S15]  /*4810*/  NOP ;  /* 0x0000000000007918 */ /* 0x000fde0000000000 */
[----:B------:R-:W-:-:S04]  /*4820*/  NOP ;  /* 0x0000000000007918 */ /* 0x000fc80000000000 */
[----:B-1----:R3:W4:Y:S02]  /*4830*/  DSETP.EQ.AND P0, PT, R4, RZ, !P0 ;  /* 0x000000ff0400722a */ /* 0x0027240004702000 */
.L_x_18931:
[----:B------:R-:W-:Y:S05]  /*4840*/  BSYNC.RECONVERGENT B7 ;  /* 0x0000000000077941 */ /* 0x000fea0003800200 */
.L_x_18930:
        /* <DEDUP_REMOVED lines=10> */
[----:B----4-:R-:W-:Y:S01]  /*48f0*/  SEL R22, RZ, 0x1, !P0 ;  /* 0x00000001ff167807 */ /* 0x010fe20004000000 */
[----:B------:R-:W-:Y:S06]  /*4900*/  @P1 BRA `(.L_x_18962) ;  /* 0x0000001800d81947 */ /* 0x000fec0003800000 */
[----:B------:R-:W4:Y:S01]  /*4910*/  LDCU UR4, c[0x0][0x3a8] ;  /* 0x00007500ff0477ac */ /* 0x000f220008000800 */
[----:B012---:R-:W0:Y:S01]  /*4920*/  LDC.64 R8, c[0x0][0x388] ;  /* 0x0000e200ff087b82 */ /* 0x007e220000000a00 */
[----:B------:R-:W-:Y:S01]  /*4930*/  IMAD R0, R2, 0x200, R17 ;  /* 0x0000020002007824 */ /* 0x000fe200078e0211 */
[----:B---3--:R-:W-:Y:S01]  /*4940*/  PRMT R4, R18, 0x9910, RZ ;  /* 0x0000991012047816 */ /* 0x008fe200000000ff */
[----:B------:R-:W-:Y:S01]  /*4950*/  BSSY.RECONVERGENT B6, `(.L_x_18963) ;  /* 0x00000d6000067945 */ /* 0x000fe20003800200 */
[----:B------:R-:W-:Y:S02]  /*4960*/  VIADD R17, R17, 0x80 ;  /* 0x0000008011117836 */ /* 0x000fe40000000000 */
        /* <DEDUP_REMOVED lines=16> */
.L_x_18967:
[----:B------:R0:W-:Y:S01]  /*4a70*/  STG.E.U8 desc[UR36][R8.64], R11 ;  /* 0x0000000b08007986 */ /* 0x0001e2000c101124 */
[----:B------:R-:W-:Y:S05]  /*4a80*/  BRA `(.L_x_18969) ;  /* 0x0000000c00087947 */ /* 0x000fea0003800000 */
.L_x_18966:
        /* <DEDUP_REMOVED lines=10> */
.L_x_18971:
[----:B------:R0:W-:Y:S01]  /*4b30*/  STG.E desc[UR36][R8.64], R11 ;  /* 0x0000000b08007986 */ /* 0x0001e2000c101924 */
[----:B------:R-:W-:Y:S05]  /*4b40*/  BRA `(.L_x_18969) ;  /* 0x0000000800d87947 */ /* 0x000fea0003800000 */
.L_x_18970:
[----:B------:R0:W-:Y:S01]  /*4b50*/  STG.E.U16 desc[UR36][R8.64], R11 ;  /* 0x0000000b08007986 */ /* 0x0001e2000c101524 */
[----:B------:R-:W-:Y:S05]  /*4b60*/  BRA `(.L_x_18969) ;  /* 0x0000000800d07947 */ /* 0x000fea0003800000 */
.L_x_18965:
        /* <DEDUP_REMOVED lines=9> */
.L_x_18973:
[----:B------:R-:W0:Y:S02]  /*4c00*/  I2F.S16 R0, R11 ;  /* 0x0000000b00007306 */ /* 0x000e240000101400 */
[----:B0-----:R-:W-:-:S05]  /*4c10*/  F2FP.F16.F32.PACK_AB R0, RZ, R0 ;  /* 0x00000000ff00723e */ /* 0x001fca00000000ff */
[----:B------:R0:W-:Y:S01]  /*4c20*/  STG.E.U16 desc[UR36][R8.64], R0 ;  /* 0x0000000008007986 */ /* 0x0001e2000c101524 */
[----:B------:R-:W-:Y:S05]  /*4c30*/  BRA `(.L_x_18969) ;  /* 0x00000008009c7947 */ /* 0x000fea0003800000 */
.L_x_18972:
        /* <DEDUP_REMOVED lines=10> */
.L_x_18975:
[----:B------:R-:W0:Y:S02]  /*4ce0*/  I2F.S16 R11, R11 ;  /* 0x0000000b000b7306 */ /* 0x000e240000101400 */
[----:B0-----:R-:W-:-:S04]  /*4cf0*/  F2FP.F16.F32.PACK_AB R3, RZ, R11 ;  /* 0x0000000bff03723e */ /* 0x001fc800000000ff */
[----:B------:R-:W-:-:S05]  /*4d00*/  PRMT R3, R3, 0x5410, RZ ;  /* 0x0000541003037816 */ /* 0x000fca00000000ff */
[----:B------:R0:W-:Y:S01]  /*4d10*/  STG.E desc[UR36][R8.64], R3 ;  /* 0x0000000308007986 */ /* 0x0001e2000c101924 */
[----:B------:R-:W-:Y:S05]  /*4d20*/  BRA `(.L_x_18969) ;  /* 0x0000000800607947 */ /* 0x000fea0003800000 */
.L_x_18974:
[----:B------:R-:W0:Y:S02]  /*4d30*/  I2F.F64.S16 R4, R11 ;  /* 0x0000000b00047312 */ /* 0x000e240000101c00 */
[----:B0-----:R0:W-:Y:S01]  /*4d40*/  STG.E.64 desc[UR36][R8.64], R4 ;  /* 0x0000000408007986 */ /* 0x0011e2000c101b24 */
[----:B------:R-:W-:Y:S05]  /*4d50*/  BRA `(.L_x_18969) ;  /* 0x0000000800547947 */ /* 0x000fea0003800000 */
.L_x_18964:
        /* <DEDUP_REMOVED lines=10> */
.L_x_18978:
[----:B------:R-:W-:Y:S01]  /*4e00*/  CS2R R6, SRZ ;  /* 0x0000000000067805 */ /* 0x000fe2000001ff00 */
[----:B------:R-:W0:Y:S04]  /*4e10*/  I2F.F64.S16 R4, R11 ;  /* 0x0000000b00047312 */ /* 0x000e280000101c00 */
[----:B0-----:R0:W-:Y:S01]  /*4e20*/  STG.E.128 desc[UR36][R8.64], R4 ;  /* 0x0000000408007986 */ /* 0x0011e2000c101d24 */
[----:B------:R-:W-:Y:S05]  /*4e30*/  BRA `(.L_x_18969) ;  /* 0x00000008001c7947 */ /* 0x000fea0003800000 */
.L_x_18977:
        /* <DEDUP_REMOVED lines=17> */
.L_x_18982:
[----:B------:R-:W-:Y:S05]  /*4f50*/  BSYNC.RECONVERGENT B0 ;  /* 0x0000000000007941 */ /* 0x000fea0003800200 */
.L_x_18981:
[----:B------:R0:W-:Y:S01]  /*4f60*/  STG.E.U8 desc[UR36][R8.64], R3 ;  /* 0x0000000308007986 */ /* 0x0001e2000c101124 */
[----:B------:R-:W-:Y:S05]  /*4f70*/  BRA `(.L_x_18969) ;  /* 0x0000000400cc7947 */ /* 0x000fea0003800000 */
.L_x_18980:
        /* <DEDUP_REMOVED lines=16> */
.L_x_18979:
[----:B------:R-:W0:Y:S02]  /*5080*/  I2F.S16 R0, R11 ;  /* 0x0000000b00007306 */ /* 0x000e240000101400 */
[----:B0-----:R-:W-:-:S05]  /*5090*/  F2FP.BF16.F32.PACK_AB R0, RZ, R0 ;  /* 0x00000000ff00723e */ /* 0x001fca00000010ff */
[----:B------:R0:W-:Y:S01]  /*50a0*/  STG.E.U16 desc[UR36][R8.64], R0 ;  /* 0x0000000008007986 */ /* 0x0001e2000c101524 */
[----:B------:R-:W-:Y:S05]  /*50b0*/  BRA `(.L_x_18969) ;  /* 0x00000004007c7947 */ /* 0x000fea0003800000 */
.L_x_18976:
        /* <DEDUP_REMOVED lines=10> */
.L_x_18985:
        /* <DEDUP_REMOVED lines=12> */
.L_x_18988:
[----:B------:R-:W-:-:S04]  /*5220*/  SHF.R.U32.HI R0, RZ, 0x14, R11 ;  /* 0x00000014ff007819 */ /* 0x000fc8000001160b */
[----:B------:R-:W-:-:S04]  /*5230*/  LOP3.LUT R0, R0, 0x1, RZ, 0xc0, !PT ;  /* 0x0000000100007812 */ /* 0x000fc800078ec0ff */
[----:B------:R-:W-:-:S04]  /*5240*/  IADD3 R0, PT, PT, R11, 0x487ffff, R0 ;  /* 0x0487ffff0b007810 */ /* 0x000fc80007ffe000 */
[----:B------:R-:W-:-:S04]  /*5250*/  SHF.R.U32.HI R0, RZ, 0x14, R0 ;  /* 0x00000014ff007819 */ /* 0x000fc80000011600 */
[----:B------:R-:W-:-:S07]  /*5260*/  LOP3.LUT R0, R0, 0xff, RZ, 0xc0, !PT ;  /* 0x000000ff00007812 */ /* 0x000fce00078ec0ff */
.L_x_18989:
[----:B------:R-:W-:-:S07]  /*5270*/  PRMT R4, R0, 0x7610, R4 ;  /* 0x0000761000047816 */ /* 0x000fce0000000004 */
.L_x_18987:
[----:B------:R-:W-:Y:S05]  /*5280*/  BSYNC.RECONVERGENT B0 ;  /* 0x0000000000007941 */ /* 0x000fea0003800200 */
.L_x_18986:
[----:B------:R1:W-:Y:S01]  /*5290*/  STG.E.U8 desc[UR36][R8.64], R4 ;  /* 0x0000000408007986 */ /* 0x0003e2000c101124 */
[----:B------:R-:W-:Y:S05]  /*52a0*/  BRA `(.L_x_18969) ;  /* 0x0000000400007947 */ /* 0x000fea0003800000 */
.L_x_18984:
        /* <DEDUP_REMOVED lines=12> */
.L_x_18992:
[----:B------:R-:W-:-:S04]  /*5370*/  SHF.R.U32.HI R0, RZ, 0x15, R11 ;  /* 0x00000015ff007819 */ /* 0x000fc8000001160b */
[----:B------:R-:W-:-:S04]  /*5380*/  LOP3.LUT R0, R0, 0x1, RZ, 0xc0, !PT ;  /* 0x0000000100007812 */ /* 0x000fc800078ec0ff */
[----:B------:R-:W-:-:S04]  /*5390*/  IADD3 R0, PT, PT, R11, 0x88fffff, R0 ;  /* 0x088fffff0b007810 */ /* 0x000fc80007ffe000 */
[----:B------:R-:W-:-:S04]  /*53a0*/  SHF.R.U32.HI R0, RZ, 0x15, R0 ;  /* 0x00000015ff007819 */ /* 0x000fc80000011600 */
[----:B------:R-:W-:-:S07]  /*53b0*/  LOP3.LUT R0, R0, 0xff, RZ, 0xc0, !PT ;  /* 0x000000ff00007812 */ /* 0x000fce00078ec0ff */
.L_x_18993:
[----:B------:R-:W-:-:S07]  /*53c0*/  PRMT R4, R0, 0x7610, R4 ;  /* 0x0000761000047816 */ /* 0x000fce0000000004 */
.L_x_18991:
[----:B------:R-:W-:Y:S05]  /*53d0*/  BSYNC.RECONVERGENT B0 ;  /* 0x0000000000007941 */ /* 0x000fea0003800200 */
.L_x_18990:
[----:B------:R2:W-:Y:S01]  /*53e0*/  STG.E.U8 desc[UR36][R8.64], R4 ;  /* 0x0000000408007986 */ /* 0x0005e2000c101124 */
[----:B------:R-:W-:Y:S05]  /*53f0*/  BRA `(.L_x_18969) ;  /* 0x0000000000ac7947 */ /* 0x000fea0003800000 */
.L_x_18983:
[----:B------:R-:W-:-:S13]  /*5400*/  ISETP.NE.AND P0, PT, R0, 0x1c, PT ;  /* 0x0000001c0000780c */ /* 0x000fda0003f05270 */
[----:B------:R-:W-:Y:S05]  /*5410*/  @!P0 BRA `(.L_x_18994) ;  /* 0x0000000000a08947 */ /* 0x000fea0003800000 */
[----:B------:R-:W-:-:S13]  /*5420*/  ISETP.NE.AND P0, PT, R0, 0x1d, PT ;  /* 0x0000001d0000780c */ /* 0x000fda0003f05270 */
[----:B------:R-:W-:Y:S05]  /*5430*/  @!P0 BRA `(.L_x_18995) ;  /* 0x0000000000888947 */ /* 0x000fea0003800000 */
[----:B------:R-:W-:-:S13]  /*5440*/  ISETP.NE.AND P0, PT, R0, 0x2c, PT ;  /* 0x0000002c0000780c */ /* 0x000fda0003f05270 */
[----:B------:R-:W-:Y:S05]  /*5450*/  @!P0 BRA `(.L_x_18996) ;  /* 0x0000000000448947 */ /* 0x000fea0003800000 */
.L_x_18968:
        /* <DEDUP_REMOVED lines=16> */
.L_x_18997:
[----:B------:R-:W-:Y:S05]  /*5560*/  BRA `(.L_x_18969) ;  /* 0x0000000000507947 */ /* 0x000fea0003800000 */
.L_x_18996:
        /* <DEDUP_REMOVED lines=15> */
.L_x_18995:
[----:B------:R-:W-:Y:S02]  /*5660*/  IMAD.MOV.U32 R4, RZ, RZ, R11 ;  /* 0x000000ffff047224 */ /* 0x000fe400078e000b */
[----:B------:R-:W-:-:S05]  /*5670*/  IMAD.MOV.U32 R5, RZ, RZ, RZ ;  /* 0x000000ffff057224 */ /* 0x000fca00078e00ff */
[----:B------:R0:W-:Y:S01]  /*5680*/  STG.E.64 desc[UR36][R8.64], R4 ;  /* 0x0000000408007986 */ /* 0x0001e2000c101b24 */
[----:B------:R-:W-:Y:S05]  /*5690*/  BRA `(.L_x_18969) ;  /* 0x0000000000047947 */ /* 0x000fea0003800000 */
.L_x_18994:
[----:B------:R3:W-:Y:S02]  /*56a0*/  STG.E desc[UR36][R8.64], R11 ;  /* 0x0000000b08007986 */ /* 0x0007e4000c101924 */
.L_x_18969:
[----:B------:R-:W-:Y:S05]  /*56b0*/  BSYNC.RECONVERGENT B6 ;  /* 0x0000000000067941 */ /* 0x000fea0003800200 */
.L_x_18963:
        /* <DEDUP_REMOVED lines=24> */
.L_x_19003:
[----:B------:R0:W-:Y:S01]  /*5840*/  STG.E.U8 desc[UR36][R8.64], R26 ;  /* 0x0000001a08007986 */ /* 0x0001e2000c101124 */
[----:B------:R-:W-:Y:S05]  /*5850*/  BRA `(.L_x_19005) ;  /* 0x0000000800fc7947 */ /* 0x000fea0003800000 */
.L_x_19002:
        /* <DEDUP_REMOVED lines=9> */
.L_x_19007:
[----:B------:R0:W-:Y:S01]  /*58f0*/  STG.E desc[UR36][R8.64], R26 ;  /* 0x0000001a08007986 */ /* 0x0001e2000c101924 */
[----:B------:R-:W-:Y:S05]  /*5900*/  BRA `(.L_x_19005) ;  /* 0x0000000800d07947 */ /* 0x000fea0003800000 */
.L_x_19006:
[----:B------:R0:W-:Y:S01]  /*5910*/  STG.E.U16 desc[UR36][R8.64], R26 ;  /* 0x0000001a08007986 */ /* 0x0001e2000c101524 */
[----:B------:R-:W-:Y:S05]  /*5920*/  BRA `(.L_x_19005) ;  /* 0x0000000800c87947 */ /* 0x000fea0003800000 */
.L_x_19001:
        /* <DEDUP_REMOVED lines=9> */
.L_x_19009:
[----:B------:R-:W0:Y:S02]  /*59c0*/  I2F.S16 R0, R26 ;  /* 0x0000001a00007306 */ /* 0x000e240000101400 */
[----:B0-----:R-:W-:-:S05]  /*59d0*/  F2FP.F16.F32.PACK_AB R0, RZ, R0 ;  /* 0x00000000ff00723e */ /* 0x001fca00000000ff */
[----:B------:R0:W-:Y:S01]  /*59e0*/  STG.E.U16 desc[UR36][R8.64], R0 ;  /* 0x0000000008007986 */ /* 0x0001e2000c101524 */
[----:B------:R-:W-:Y:S05]  /*59f0*/  BRA `(.L_x_19005) ;  /* 0x0000000800947947 */ /* 0x000fea0003800000 */
.L_x_19008:
        /* <DEDUP_REMOVED lines=10> */
.L_x_19011:
[----:B------:R-:W0:Y:S02]  /*5aa0*/  I2F.S16 R26, R26 ;  /* 0x0000001a001a7306 */ /* 0x000e240000101400 */
[----:B0-----:R-:W-:-:S04]  /*5ab0*/  F2FP.F16.F32.PACK_AB R3, RZ, R26 ;  /* 0x0000001aff03723e */ /* 0x001fc800000000ff */
[----:B------:R-:W-:-:S05]  /*5ac0*/  PRMT R3, R3, 0x5410, RZ ;  /* 0x0000541003037816 */ /* 0x000fca00000000ff */
[----:B------:R0:W-:Y:S01]  /*5ad0*/  STG.E desc[UR36][R8.64], R3 ;  /* 0x0000000308007986 */ /* 0x0001e2000c101924 */
[----:B------:R-:W-:Y:S05]  /*5ae0*/  BRA `(.L_x_19005) ;  /* 0x0000000800587947 */ /* 0x000fea0003800000 */
.L_x_19010:
[----:B------:R-:W0:Y:S02]  /*5af0*/  I2F.F64.S16 R26, R26 ;  /* 0x0000001a001a7312 */ /* 0x000e240000101c00 */
[----:B0-----:R0:W-:Y:S01]  /*5b00*/  STG.E.64 desc[UR36][R8.64], R26 ;  /* 0x0000001a08007986 */ /* 0x0011e2000c101b24 */
[----:B------:R-:W-:Y:S05]  /*5b10*/  BRA `(.L_x_19005) ;  /* 0x00000008004c7947 */ /* 0x000fea0003800000 */
.L_x_19000:
        /* <DEDUP_REMOVED lines=12> */
.L_x_19015:
        /* <DEDUP_REMOVED lines=16> */
.L_x_19018:
[----:B------:R-:W-:-:S07]  /*5ce0*/  PRMT R4, R0, 0x7610, R4 ;  /* 0x0000761000047816 */ /* 0x000fce0000000004 */
.L_x_19017:
[----:B------:R-:W-:Y:S05]  /*5cf0*/  BSYNC.RECONVERGENT B0 ;  /* 0x0000000000007941 */ /* 0x000fea0003800200 */
.L_x_19016:
[----:B------:R0:W-:Y:S01]  /*5d00*/  STG.E.U8 desc[UR36][R8.64], R4 ;  /* 0x0000000408007986 */ /* 0x0001e2000c101124 */
[----:B------:R-:W-:Y:S05]  /*5d10*/  BRA `(.L_x_19005) ;  /* 0x0000000400cc7947 */ /* 0x000fea0003800000 */
.L_x_19014:
        /* <DEDUP_REMOVED lines=16> */
.L_x_19021:
[----:B------:R-:W-:-:S07]  /*5e20*/  PRMT R4, R0, 0x7610, R4 ;  /* 0x0000761000047816 */ /* 0x000fce0000000004 */
.L_x_19020:
[----:B------:R-:W-:Y:S05]  /*5e30*/  BSYNC.RECONVERGENT B0 ;  /* 0x0000000000007941 */ /* 0x000fea0003800200 */
.L_x_19019:
[----:B------:R0:W-:Y:S01]  /*5e40*/  STG.E.U8 desc[UR36][R8.64], R4 ;  /* 0x0000000408007986 */ /* 0x0001e2000c101124 */
[----:B------:R-:W-:Y:S05]  /*5e50*/  BRA `(.L_x_19005) ;  /* 0x00000004007c7947 */ /* 0x000fea0003800000 */
.L_x_19013:
        /* <DEDUP_REMOVED lines=21> */
.L_x_19023:
[----:B------:R-:W-:-:S05]  /*5fb0*/  IMAD.MOV.U32 R27, RZ, RZ, RZ ;  /* 0x000000ffff1b7224 */ /* 0x000fca00078e00ff */
[----:B------:R0:W-:Y:S01]  /*5fc0*/  STG.E.64 desc[UR36][R8.64], R26 ;  /* 0x0000001a08007986 */ /* 0x0001e2000c101b24 */
[----:B------:R-:W-:Y:S05]  /*5fd0*/  BRA `(.L_x_19005) ;  /* 0x00000004001c7947 */ /* 0x000fea0003800000 */
.L_x_19022:
[----:B------:R0:W-:Y:S01]  /*5fe0*/  STG.E desc[UR36][R8.64], R26 ;  /* 0x0000001a08007986 */ /* 0x0001e2000c101924 */
[----:B------:R-:W-:Y:S05]  /*5ff0*/  BRA `(.L_x_19005) ;  /* 0x0000000400147947 */ /* 0x000fea0003800000 */
.L_x_19012:
        /* <DEDUP_REMOVED lines=8> */
.L_x_19025:
[----:B------:R-:W-:Y:S01]  /*6080*/  CS2R R6, SRZ ;  /* 0x0000000000067805 */ /* 0x000fe2000001ff00 */
[----:B------:R-:W0:Y:S04]  /*6090*/  I2F.F64.S16 R4, R26 ;  /* 0x0000001a00047312 */ /* 0x000e280000101c00 */
[----:B0-----:R0:W-:Y:S01]  /*60a0*/  STG.E.128 desc[UR36][R8.64], R4 ;  /* 0x0000000408007986 */ /* 0x0011e2000c101d24 */
[----:B------:R-:W-:Y:S05]  /*60b0*/  BRA `(.L_x_19005) ;  /* 0x0000000000e47947 */ /* 0x000fea0003800000 */
.L_x_19024:
[----:B------:R-:W-:-:S13]  /*60c0*/  ISETP.NE.AND P0, PT, R0, 0xf, PT ;  /* 0x0000000f0000780c */ /* 0x000fda0003f05270 */
[----:B------:R-:W-:Y:S05]  /*60d0*/  @!P0 BRA `(.L_x_19026) ;  /* 0x0000000000d08947 */ /* 0x000fea0003800000 */
[----:B------:R-:W-:-:S13]  /*60e0*/  ISETP.NE.AND P0, PT, R0, 0x17, PT ;  /* 0x000000170000780c */ /* 0x000fda0003f05270 */
[----:B------:R-:W-:Y:S05]  /*60f0*/  @!P0 BRA `(.L_x_19027) ;  /* 0x0000000000848947 */ /* 0x000fea0003800000 */
[----:B------:R-:W-:-:S13]  /*6100*/  ISETP.NE.AND P0, PT, R0, 0x18, PT ;  /* 0x000000180000780c */ /* 0x000fda0003f05270 */
[----:B------:R-:W-:Y:S05]  /*6110*/  @!P0 BRA `(.L_x_19028) ;  /* 0x0000000000448947 */ /* 0x000fea0003800000 */
.L_x_19004:
        /* <DEDUP_REMOVED lines=16> */
.L_x_19029:
[----:B------:R-:W-:Y:S05]  /*6220*/  BRA `(.L_x_19005) ;  /* 0x0000000000887947 */ /* 0x000fea0003800000 */
.L_x_19028:
        /* <DEDUP_REMOVED lines=11> */
.L_x_19031:
[----:B------:R-:W-:Y:S05]  /*62e0*/  BSYNC.RECONVERGENT B0 ;  /* 0x0000000000007941 */ /* 0x000fea0003800200 */
.L_x_19030:
[----:B------:R1:W-:Y:S01]  /*62f0*/  STG.E.U8 desc[UR36][R8.64], R3 ;  /* 0x0000000308007986 */ /* 0x0003e2000c101124 */
[----:B------:R-:W-:Y:S05]  /*6300*/  BRA `(.L_x_19005) ;  /* 0x0000000000507947 */ /* 0x000fea0003800000 */
.L_x_19027:
        /* <DEDUP_REMOVED lines=12> */
.L_x_19032:
[----:B------:R-:W-:Y:S01]  /*63d0*/  IMAD.MOV.U32 R3, RZ, RZ, 0x7f ;  /* 0x0000007fff037424 */ /* 0x000fe200078e00ff */
[----:B------:R-:W-:-:S04]  /*63e0*/  ISETP.GT.U32.AND P0, PT, R5, 0x7f800000, PT ;  /* 0x7f8000000500780c */ /* 0x000fc80003f04070 */
[----:B------:R-:W-:-:S05]  /*63f0*/  SEL R3, R3, 0x7c, P0 ;  /* 0x0000007c03037807 */ /* 0x000fca0000000000 */
[----:B------:R2:W-:Y:S01]  /*6400*/  STG.E.U8 desc[UR36][R8.64], R3 ;  /* 0x0000000308007986 */ /* 0x0005e2000c101124 */
[----:B------:R-:W-:Y:S05]  /*6410*/  BRA `(.L_x_19005) ;  /* 0x00000000000c7947 */ /* 0x000fea0003800000 */
.L_x_19026:
[----:B------:R-:W0:Y:S02]  /*6420*/  I2F.S16 R0, R26 ;  /* 0x0000001a00007306 */ /* 0x000e240000101400 */
[----:B0-----:R-:W-:-:S05]  /*6430*/  F2FP.BF16.F32.PACK_AB R0, RZ, R0 ;  /* 0x00000000ff00723e */ /* 0x001fca00000010ff */
[----:B------:R0:W-:Y:S02]  /*6440*/  STG.E.U16 desc[UR36][R8.64], R0 ;  /* 0x0000000008007986 */ /* 0x0001e4000c101524 */
.L_x_19005:
[----:B------:R-:W-:Y:S05]  /*6450*/  BSYNC.RECONVERGENT B6 ;  /* 0x0000000000067941 */ /* 0x000fea0003800200 */
.L_x_18999:
[----:B------:R-:W-:-:S07]  /*6460*/  VIADD R17, R17, 0x80 ;  /* 0x0000008011117836 */ /* 0x000fce0000000000 */
.L_x_18962:
[----:B------:R-:W-:-:S13]  /*6470*/  ISETP.GE.AND P0, PT, R17, R16, PT ;  /* 0x000000101100720c */ /* 0x000fda0003f06270 */
[----:B------:R-:W-:Y:S05]  /*6480*/  @P0 BREAK.RELIABLE B7 ;  /* 0x0000000000070942 */ /* 0x000fea0003800100 */
[----:B------:R-:W-:Y:S05]  /*6490*/  @P0 BRA `(.L_x_18998) ;  /* 0x0000000c00640947 */ /* 0x000fea0003800000 */
[----:B------:R-:W-:Y:S05]  /*64a0*/  BSYNC.RELIABLE B7 ;  /* 0x0000000000077941 */ /* 0x000fea0003800100 */
.L_x_18961:
        /* <DEDUP_REMOVED lines=21> */
.L_x_19037:
[----:B------:R0:W-:Y:S01]  /*6600*/  STG.E.U8 desc[UR36][R8.64], R24 ;  /* 0x0000001808007986 */ /* 0x0001e2000c101124 */
[----:B------:R-:W-:Y:S05]  /*6610*/  BRA `(.L_x_19039) ;  /* 0x0000000800fc7947 */ /* 0x000fea0003800000 */
.L_x_19036:
        /* <DEDUP_REMOVED lines=9> */
.L_x_19041:
[----:B------:R0:W-:Y:S01]  /*66b0*/  STG.E desc[UR36][R8.64], R24 ;  /* 0x0000001808007986 */ /* 0x0001e2000c101924 */
[----:B------:R-:W-:Y:S05]  /*66c0*/  BRA `(.L_x_19039) ;  /* 0x0000000800d07947 */ /* 0x000fea0003800000 */
.L_x_19040:
[----:B------:R0:W-:Y:S01]  /*66d0*/  STG.E.U16 desc[UR36][R8.64], R24 ;  /* 0x0000001808007986 */ /* 0x0001e2000c101524 */
[----:B------:R-:W-:Y:S05]  /*66e0*/  BRA `(.L_x_19039) ;  /* 0x0000000800c87947 */ /* 0x000fea0003800000 */
.L_x_19035:
        /* <DEDUP_REMOVED lines=9> */
.L_x_19043:
[----:B------:R-:W0:Y:S02]  /*6780*/  I2F.S16 R0, R24 ;  /* 0x0000001800007306 */ /* 0x000e240000101400 */
[----:B0-----:R-:W-:-:S05]  /*6790*/  F2FP.F16.F32.PACK_AB R0, RZ, R0 ;  /* 0x00000000ff00723e */ /* 0x001fca00000000ff */
[----:B------:R0:W-:Y:S01]  /*67a0*/  STG.E.U16 desc[UR36][R8.64], R0 ;  /* 0x0000000008007986 */ /* 0x0001e2000c101524 */
[----:B------:R-:W-:Y:S05]  /*67b0*/  BRA `(.L_x_19039) ;  /* 0x0000000800947947 */ /* 0x000fea0003800000 */
.L_x_19042:
        /* <DEDUP_REMOVED lines=10> */
.L_x_19045:
[----:B------:R-:W0:Y:S02]  /*6860*/  I2F.S16 R24, R24 ;  /* 0x0000001800187306 */ /* 0x000e240000101400 */
[----:B0-----:R-:W-:-:S04]  /*6870*/  F2FP.F16.F32.PACK_AB R3, RZ, R24 ;  /* 0x00000018ff03723e */ /* 0x001fc800000000ff */
[----:B------:R-:W-:-:S05]  /*6880*/  PRMT R3, R3, 0x5410, RZ ;  /* 0x0000541003037816 */ /* 0x000fca00000000ff */
[----:B------:R0:W-:Y:S01]  /*6890*/  STG.E desc[UR36][R8.64], R3 ;  /* 0x0000000308007986 */ /* 0x0001e2000c101924 */
[----:B------:R-:W-:Y:S05]  /*68a0*/  BRA `(.L_x_19039) ;  /* 0x0000000800587947 */ /* 0x000fea0003800000 */
.L_x_19044:
[----:B------:R-:W0:Y:S02]  /*68b0*/  I2F.F64.S16 R24, R24 ;  /* 0x0000001800187312 */ /* 0x000e240000101c00 */
[----:B0-----:R0:W-:Y:S01]  /*68c0*/  STG.E.64 desc[UR36][R8.64], R24 ;  /* 0x0000001808007986 */ /* 0x0011e2000c101b24 */
[----:B------:R-:W-:Y:S05]  /*68d0*/  BRA `(.L_x_19039) ;  /* 0x00000008004c7947 */ /* 0x000fea0003800000 */
.L_x_19034:
        /* <DEDUP_REMOVED lines=12> */
.L_x_19049:
        /* <DEDUP_REMOVED lines=16> */
.L_x_19052:
[----:B------:R-:W-:-:S07]  /*6aa0*/  PRMT R4, R0, 0x7610, R4 ;  /* 0x0000761000047816 */ /* 0x000fce0000000004 */
.L_x_19051:
[----:B------:R-:W-:Y:S05]  /*6ab0*/  BSYNC.RECONVERGENT B0 ;  /* 0x0000000000007941 */ /* 0x000fea0003800200 */
.L_x_19050:
[----:B------:R0:W-:Y:S01]  /*6ac0*/  STG.E.U8 desc[UR36][R8.64], R4 ;  /* 0x0000000408007986 */ /* 0x0001e2000c101124 */
[----:B------:R-:W-:Y:S05]  /*6ad0*/  BRA `(.L_x_19039) ;  /* 0x0000000400cc7947 */ /* 0x000fea0003800000 */
.L_x_19048:
        /* <DEDUP_REMOVED lines=16> */
.L_x_19055:
[----:B------:R-:W-:-:S07]  /*6be0*/  PRMT R4, R0, 0x7610, R4 ;  /* 0x0000761000047816 */ /* 0x000fce0000000004 */
.L_x_19054:
[----:B------:R-:W-:Y:S05]  /*6bf0*/  BSYNC.RECONVERGENT B0 ;  /* 0x0000000000007941 */ /* 0x000fea0003800200 */
.L_x_19053:
[----:B------:R0:W-:Y:S01]  /*6c00*/  STG.E.U8 desc[UR36][R8.64], R4 ;  /* 0x0000000408007986 */ /* 0x0001e2000c101124 */
[----:B------:R-:W-:Y:S05]  /*6c10*/  BRA `(.L_x_19039) ;  /* 0x00000004007c7947 */ /* 0x000fea0003800000 */
.L_x_19047:
        /* <DEDUP_REMOVED lines=21> */
.L_x_19057:
[----:B------:R-:W-:-:S05]  /*6d70*/  IMAD.MOV.U32 R25, RZ, RZ, RZ ;  /* 0x000000ffff197224 */ /* 0x000fca00078e00ff */
[----:B------:R0:W-:Y:S01]  /*6d80*/  STG.E.64 desc[UR36][R8.64], R24 ;  /* 0x0000001808007986 */ /* 0x0001e2000c101b24 */
[----:B------:R-:W-:Y:S05]  /*6d90*/  BRA `(.L_x_19039) ;  /* 0x00000004001c7947 */ /* 0x000fea0003800000 */
.L_x_19056:
[----:B------:R0:W-:Y:S01]  /*6da0*/  STG.E desc[UR36][R8.64], R24 ;  /* 0x0000001808007986 */ /* 0x0001e2000c101924 */
[----:B------:R-:W-:Y:S05]  /*6db0*/  BRA `(.L_x_19039) ;  /* 0x0000000400147947 */ /* 0x000fea0003800000 */
.L_x_19046:
        /* <DEDUP_REMOVED lines=8> */
.L_x_19059:
[----:B------:R-:W-:Y:S01]  /*6e40*/  CS2R R6, SRZ ;  /* 0x0000000000067805 */ /* 0x000fe2000001ff00 */
[----:B------:R-:W0:Y:S04]  /*6e50*/  I2F.F64.S16 R4, R24 ;  /* 0x0000001800047312 */ /* 0x000e280000101c00 */
[----:B0-----:R0:W-:Y:S01]  /*6e60*/  STG.E.128 desc[UR36][R8.64], R4 ;  /* 0x0000000408007986 */ /* 0x0011e2000c101d24 */
[----:B------:R-:W-:Y:S05]  /*6e70*/  BRA `(.L_x_19039) ;  /* 0x0000000000e47947 */ /* 0x000fea0003800000 */
.L_x_19058:
[----:B------:R-:W-:-:S13]  /*6e80*/  ISETP.NE.AND P0, PT, R0, 0xf, PT ;  /* 0x0000000f0000780c */ /* 0x000fda0003f05270 */
[----:B------:R-:W-:Y:S05]  /*6e90*/  @!P0 BRA `(.L_x_19060) ;  /* 0x0000000000d08947 */ /* 0x000fea0003800000 */
[----:B------:R-:W-:-:S13]  /*6ea0*/  ISETP.NE.AND P0, PT, R0, 0x17, PT ;  /* 0x000000170000780c */ /* 0x000fda0003f05270 */
[----:B------:R-:W-:Y:S05]  /*6eb0*/  @!P0 BRA `(.L_x_19061) ;  /* 0x0000000000848947 */ /* 0x000fea0003800000 */
[----:B------:R-:W-:-:S13]  /*6ec0*/  ISETP.NE.AND P0, PT, R0, 0x18, PT ;  /* 0x000000180000780c */ /* 0x000fda0003f05270 */
[----:B------:R-:W-:Y:S05]  /*6ed0*/  @!P0 BRA `(.L_x_19062) ;  /* 0x0000000000448947 */ /* 0x000fea0003800000 */
.L_x_19038:
        /* <DEDUP_REMOVED lines=16> */
.L_x_19063:
[----:B------:R-:W-:Y:S05]  /*6fe0*/  BRA `(.L_x_19039) ;  /* 0x0000000000887947 */ /* 0x000fea0003800000 */
.L_x_19062:
        /* <DEDUP_REMOVED lines=11> */
.L_x_19065:
[----:B------:R-:W-:Y:S05]  /*70a0*/  BSYNC.RECONVERGENT B0 ;  /* 0x0000000000007941 */ /* 0x000fea0003800200 */
.L_x_19064:
[----:B------:R1:W-:Y:S01]  /*70b0*/  STG.E.U8 desc[UR36][R8.64], R3 ;  /* 0x0000000308007986 */ /* 0x0003e2000c101124 */
[----:B------:R-:W-:Y:S05]  /*70c0*/  BRA `(.L_x_19039) ;  /* 0x0000000000507947 */ /* 0x000fea0003800000 */
.L_x_19061:
        /* <DEDUP_REMOVED lines=12> */
.L_x_19066:
[----:B------:R-:W-:Y:S01]  /*7190*/  IMAD.MOV.U32 R3, RZ, RZ, 0x7f ;  /* 0x0000007fff037424 */ /* 0x000fe200078e00ff */
[----:B------:R-:W-:-:S04]  /*71a0*/  ISETP.GT.U32.AND P0, PT, R5, 0x7f800000, PT ;  /* 0x7f8000000500780c */ /* 0x000fc80003f04070 */
[----:B------:R-:W-:-:S05]  /*71b0*/  SEL R3, R3, 0x7c, P0 ;  /* 0x0000007c03037807 */ /* 0x000fca0000000000 */
[----:B------:R2:W-:Y:S01]  /*71c0*/  STG.E.U8 desc[UR36][R8.64], R3 ;  /* 0x0000000308007986 */ /* 0x0005e2000c101124 */
[----:B------:R-:W-:Y:S05]  /*71d0*/  BRA `(.L_x_19039) ;  /* 0x00000000000c7947 */ /* 0x000fea0003800000 */
.L_x_19060:
[----:B------:R-:W0:Y:S02]  /*71e0*/  I2F.S16 R0, R24 ;  /* 0x0000001800007306 */ /* 0x000e240000101400 */
[----:B0-----:R-:W-:-:S05]  /*71f0*/  F2FP.BF16.F32.PACK_AB R0, RZ, R0 ;  /* 0x00000000ff00723e */ /* 0x001fca00000010ff */
[----:B------:R0:W-:Y:S02]  /*7200*/  STG.E.U16 desc[UR36][R8.64], R0 ;  /* 0x0000000008007986 */ /* 0x0001e4000c101524 */
.L_x_19039:
[----:B------:R-:W-:Y:S05]  /*7210*/  BSYNC.RECONVERGENT B6 ;  /* 0x0000000000067941 */ /* 0x000fea0003800200 */
.L_x_19033:
[----:B------:R-:W-:-:S07]  /*7220*/  VIADD R17, R17, 0x80 ;  /* 0x0000008011117836 */ /* 0x000fce0000000000 */
.L_x_18998:
[----:B------:R-:W-:Y:S05]  /*7230*/  BSYNC.RECONVERGENT B8 ;  /* 0x0000000000087941 */ /* 0x000fea0003800200 */
.L_x_18960:
        /* <DEDUP_REMOVED lines=21> */
.L_x_19070:
[----:B------:R-:W-:Y:S01]  /*7390*/  STG.E.U8 desc[UR36][R2.64], R22 ;  /* 0x0000001602007986 */ /* 0x000fe2000c101124 */
[----:B------:R-:W-:Y:S05]  /*73a0*/  EXIT ;  /* 0x000000000000794d */ /* 0x000fea0003800000 */
.L_x_19069:
        /* <DEDUP_REMOVED lines=9> */
.L_x_19073:
[----:B------:R-:W-:Y:S01]  /*7440*/  STG.E desc[UR36][R2.64], R22 ;  /* 0x0000001602007986 */ /* 0x000fe2000c101924 */
[----:B------:R-:W-:Y:S05]  /*7450*/  EXIT ;  /* 0x000000000000794d */ /* 0x000fea0003800000 */
.L_x_19072:
[----:B------:R-:W-:Y:S01]  /*7460*/  STG.E.U16 desc[UR36][R2.64], R22 ;  /* 0x0000001602007986 */ /* 0x000fe2000c101524 */
[----:B------:R-:W-:Y:S05]  /*7470*/  EXIT ;  /* 0x000000000000794d */ /* 0x000fea0003800000 */
.L_x_19068:
        /* <DEDUP_REMOVED lines=9> */
.L_x_19075:
[----:B------:R-:W0:Y:S02]  /*7510*/  I2F.S16 R0, R22 ;  /* 0x0000001600007306 */ /* 0x000e240000101400 */
[----:B0-----:R-:W-:-:S05]  /*7520*/  F2FP.F16.F32.PACK_AB R0, RZ, R0 ;  /* 0x00000000ff00723e */ /* 0x001fca00000000ff */
[----:B------:R-:W-:Y:S01]  /*7530*/  STG.E.U16 desc[UR36][R2.64], R0 ;  /* 0x0000000002007986 */ /* 0x000fe2000c101524 */
[----:B------:R-:W-:Y:S05]  /*7540*/  EXIT ;  /* 0x000000000000794d */ /* 0x000fea0003800000 */
.L_x_19074:
        /* <DEDUP_REMOVED lines=10> */
.L_x_19077:
[----:B------:R-:W0:Y:S02]  /*75f0*/  I2F.S16 R22, R22 ;  /* 0x0000001600167306 */ /* 0x000e240000101400 */
[----:B0-----:R-:W-:-:S04]  /*7600*/  F2FP.F16.F32.PACK_AB R5, RZ, R22 ;  /* 0x00000016ff05723e */ /* 0x001fc800000000ff */
[----:B------:R-:W-:-:S05]  /*7610*/  PRMT R5, R5, 0x5410, RZ ;  /* 0x0000541005057816 */ /* 0x000fca00000000ff */
[----:B------:R-:W-:Y:S01]  /*7620*/  STG.E desc[UR36][R2.64], R5 ;  /* 0x0000000502007986 */ /* 0x000fe2000c101924 */
[----:B------:R-:W-:Y:S05]  /*7630*/  EXIT ;  /* 0x000000000000794d */ /* 0x000fea0003800000 */
.L_x_19076:
[----:B------:R-:W0:Y:S02]  /*7640*/  I2F.F64.S16 R22, R22 ;  /* 0x0000001600167312 */ /* 0x000e240000101c00 */
[----:B0-----:R-:W-:Y:S01]  /*7650*/  STG.E.64 desc[UR36][R2.64], R22 ;  /* 0x0000001602007986 */ /* 0x001fe2000c101b24 */
[----:B------:R-:W-:Y:S05]  /*7660*/  EXIT ;  /* 0x000000000000794d */ /* 0x000fea0003800000 */
.L_x_19067:
        /* <DEDUP_REMOVED lines=12> */
.L_x_19081:
        /* <DEDUP_REMOVED lines=17> */
.L_x_19083:
[----:B------:R-:W-:Y:S05]  /*7840*/  BSYNC.RECONVERGENT B0 ;  /* 0x0000000000007941 */ /* 0x000fea0003800200 */
.L_x_19082:
[----:B------:R-:W-:Y:S01]  /*7850*/  STG.E.U8 desc[UR36][R2.64], R0 ;  /* 0x0000000002007986 */ /* 0x000fe2000c101124 */
[----:B------:R-:W-:Y:S05]  /*7860*/  EXIT ;  /* 0x000000000000794d */ /* 0x000fea0003800000 */
.L_x_19080:
        /* <DEDUP_REMOVED lines=17> */
.L_x_19085:
[----:B------:R-:W-:Y:S05]  /*7980*/  BSYNC.RECONVERGENT B0 ;  /* 0x0000000000007941 */ /* 0x000fea0003800200 */
.L_x_19084:
[----:B------:R-:W-:Y:S01]  /*7990*/  STG.E.U8 desc[UR36][R2.64], R0 ;  /* 0x0000000002007986 */ /* 0x000fe2000c101124 */
[----:B------:R-:W-:Y:S05]  /*79a0*/  EXIT ;  /* 0x000000000000794d */ /* 0x000fea0003800000 */
.L_x_19079:
        /* <DEDUP_REMOVED lines=21> */
.L_x_19087:
[----:B------:R-:W-:-:S05]  /*7b00*/  IMAD.MOV.U32 R23, RZ, RZ, RZ ;  /* 0x000000ffff177224 */ /* 0x000fca00078e00ff */
[----:B------:R-:W-:Y:S01]  /*7b10*/  STG.E.64 desc[UR36][R2.64], R22 ;  /* 0x0000001602007986 */ /* 0x000fe2000c101b24 */
[----:B------:R-:W-:Y:S05]  /*7b20*/  EXIT ;  /* 0x000000000000794d */ /* 0x000fea0003800000 */
.L_x_19086:
[----:B------:R-:W-:Y:S01]  /*7b30*/  STG.E desc[UR36][R2.64], R22 ;  /* 0x0000001602007986 */ /* 0x000fe2000c101924 */
[----:B------:R-:W-:Y:S05]  /*7b40*/  EXIT ;  /* 0x000000000000794d */ /* 0x000fea0003800000 */
.L_x_19078:
        /* <DEDUP_REMOVED lines=8> */
.L_x_19089:
[----:B------:R-:W-:Y:S01]  /*7bd0*/  CS2R R6, SRZ ;  /* 0x0000000000067805 */ /* 0x000fe2000001ff00 */
[----:B------:R-:W0:Y:S04]  /*7be0*/  I2F.F64.S16 R4, R22 ;  /* 0x0000001600047312 */ /* 0x000e280000101c00 */
[----:B0-----:R-:W-:Y:S01]  /*7bf0*/  STG.E.128 desc[UR36][R2.64], R4 ;  /* 0x0000000402007986 */ /* 0x001fe2000c101d24 */
[----:B------:R-:W-:Y:S05]  /*7c00*/  EXIT ;  /* 0x000000000000794d */ /* 0x000fea0003800000 */
.L_x_19088:
[----:B------:R-:W-:-:S13]  /*7c10*/  ISETP.NE.AND P0, PT, R0, 0xf, PT ;  /* 0x0000000f0000780c */ /* 0x000fda0003f05270 */
[----:B------:R-:W-:Y:S05]  /*7c20*/  @!P0 BRA `(.L_x_19090) ;  /* 0x0000000000d48947 */ /* 0x000fea0003800000 */
[----:B------:R-:W-:-:S13]  /*7c30*/  ISETP.NE.AND P0, PT, R0, 0x17, PT ;  /* 0x000000170000780c */ /* 0x000fda0003f05270 */
[----:B------:R-:W-:Y:S05]  /*7c40*/  @!P0 BRA `(.L_x_19091) ;  /* 0x0000000000848947 */ /* 0x000fea0003800000 */
[----:B------:R-:W-:-:S13]  /*7c50*/  ISETP.NE.AND P0, PT, R0, 0x18, PT ;  /* 0x000000180000780c */ /* 0x000fda0003f05270 */
[----:B------:R-:W-:Y:S05]  /*7c60*/  @!P0 BRA `(.L_x_19092) ;  /* 0x0000000000448947 */ /* 0x000fea0003800000 */
.L_x_19071:
        /* <DEDUP_REMOVED lines=16> */
.L_x_19093:
[----:B------:R-:W-:Y:S05]  /*7d70*/  EXIT ;  /* 0x000000000000794d */ /* 0x000fea0003800000 */
.L_x_19092:
        /* <DEDUP_REMOVED lines=11> */
.L_x_19095:
[----:B------:R-:W-:Y:S05]  /*7e30*/  BSYNC.RECONVERGENT B0 ;  /* 0x0000000000007941 */ /* 0x000fea0003800200 */
.L_x_19094:
[----:B------:R-:W-:Y:S01]  /*7e40*/  STG.E.U8 desc[UR36][R2.64], R5 ;  /* 0x0000000502007986 */ /* 0x000fe2000c101124 */
[----:B------:R-:W-:Y:S05]  /*7e50*/  EXIT ;  /* 0x000000000000794d */ /* 0x000fea0003800000 */
.L_x_19091:
        /* <DEDUP_REMOVED lines=13> */
.L_x_19096:
[----:B------:R-:W-:Y:S01]  /*7f30*/  IMAD.MOV.U32 R5, RZ, RZ, 0x7f ;  /* 0x0000007fff057424 */ /* 0x000fe200078e00ff */
[----:B------:R-:W-:-:S04]  /*7f40*/  ISETP.GT.U32.AND P0, PT, R7, 0x7f800000, PT ;  /* 0x7f8000000700780c */ /* 0x000fc80003f04070 */
[----:B------:R-:W-:-:S05]  /*7f50*/  SEL R5, R5, 0x7c, P0 ;  /* 0x0000007c05057807 */ /* 0x000fca0000000000 */
[----:B------:R-:W-:Y:S01]  /*7f60*/  STG.E.U8 desc[UR36][R2.64], R5 ;  /* 0x0000000502007986 */ /* 0x000fe2000c101124 */
[----:B------:R-:W-:Y:S05]  /*7f70*/  EXIT ;  /* 0x000000000000794d */ /* 0x000fea0003800000 */
.L_x_19090:
[----:B------:R-:W0:Y:S02]  /*7f80*/  I2F.S16 R0, R22 ;  /* 0x0000001600007306 */ /* 0x000e240000101400 */
[----:B0-----:R-:W-:-:S05]  /*7f90*/  F2FP.BF16.F32.PACK_AB R0, RZ, R0 ;  /* 0x00000000ff00723e */ /* 0x001fca00000010ff */
[----:B------:R-:W-:Y:S01]  /*7fa0*/  STG.E.U16 desc[UR36][R2.64], R0 ;  /* 0x0000000002007986 */ /* 0x000fe2000c101524 */
[----:B------:R-:W-:Y:S05]  /*7fb0*/  EXIT ;  /* 0x000000000000794d */ /* 0x000fea0003800000 */
.L_x_19097:
        /* <DEDUP_REMOVED lines=12> */
.L_x_23441:


//--------------------- .text._ZN2at6native18elementwise_kernelILi128ELi4EZNS0_22gpu_kernel_impl_nocastIZZZNS0_23logical_not_kernel_cudaERNS_18TensorIteratorBaseEENKUlvE0_clEvENKUlvE6_clEvEUlN3c107complexIdEEE_EEvS4_RKT_EUliE_EEviT1_ --------------------------
	.section	.text._ZN2at6native18elementwise_kernelILi128ELi4EZNS0_22gpu_kernel_impl_nocastIZZZNS0_23logical_not_kernel_cudaERNS_18TensorIteratorBaseEENKUlvE0_clEvENKUlvE6_clEvEUlN3c107complexIdEEE_EEvS4_RKT_EUliE_EEviT1_,"ax",@progbits
	.align	128
        .global         _ZN2at6native18elementwise_kernelILi128ELi4EZNS0_22gpu_kernel_impl_nocastIZZZNS0_23logical_not_kernel_cudaERNS_18TensorIteratorBaseEENKUlvE0_clEvENKUlvE6_clEvEUlN3c107complexIdEEE_EEvS4_RKT_EUliE_EEviT1_
        .type           _ZN2at6native18elementwise_kernelILi128ELi4EZNS0_22gpu_kernel_impl_nocastIZZZNS0_23logical_not_kernel_cudaERNS_18TensorIteratorBaseEENKUlvE0_clEvENKUlvE6_clEvEUlN3c107complexIdEEE_EEvS4_RKT_EUliE_EEviT1_,@function
        .size           _ZN2at6native18elementwise_kernelILi128ELi4EZNS0_22gpu_kernel_impl_nocastIZZZNS0_23logical_not_kernel_cudaERNS_18TensorIteratorBaseEENKUlvE0_clEvENKUlvE6_clEvEUlN3c107complexIdEEE_EEvS4_RKT_EUliE_EEviT1_,(.L_x_23442 - _ZN2at6native18elementwise_kernelILi128ELi4EZNS0_22gpu_kernel_impl_nocastIZZZNS0_23logical_not_kernel_cudaERNS_18TensorIteratorBaseEENKUlvE0_clEvENKUlvE6_clEvEUlN3c107complexIdEEE_EEvS4_RKT_EUliE_EEviT1_)
        .other          _ZN2at6native18elementwise_kernelILi128ELi4EZNS0_22gpu_kernel_impl_nocastIZZZNS0_23logical_not_kernel_cudaERNS_18TensorIteratorBaseEENKUlvE0_clEvENKUlvE6_clEvEUlN3c107complexIdEEE_EEvS4_RKT_EUliE_EEviT1_,@"STO_CUDA_ENTRY STV_DEFAULT"
_ZN2at6native18elementwise_kernelILi128ELi4EZNS0_22gpu_kernel_impl_nocastIZZZNS0_23logical_not_kernel_cudaERNS_18TensorIteratorBaseEENKUlvE0_clEvENKUlvE6_clEvEUlN3c107complexIdEEE_EEvS4_RKT_EUliE_EEviT1_:
.text._ZN2at6native18elementwise_kernelILi128ELi4EZNS0_22gpu_kernel_impl_nocastIZZZNS0_23logical_not_kernel_cudaERNS_18TensorIteratorBaseEENKUlvE0_clEvENKUlvE6_clEvEUlN3c107complexIdEEE_EEvS4_RKT_EUliE_EEviT1_:
        /* <DEDUP_REMOVED lines=15> */
[----:B0-----:R-:W2:Y:S01]  /*00f0*/  LDG.E.128 R4, desc[UR6][R4.64] ;  /* 0x0000000604047981 */ /* 0x001ea2000c1e1d00 */
[----:B------:R-:W-:Y:S01]  /*0100*/  IADD3 R3, PT, PT, R3, 0x80, RZ ;  /* 0x0000008003037810 */ /* 0x000fe20007ffe0ff */
[----:B--2---:R0:W1:Y:S04]  /*0110*/  DSETP.NEU.AND P0, PT, R6, RZ, PT ;  /* 0x000000ff0600722a */ /* 0x0040680003f0d000 */
[----:B0-----:R-:W0:-:S15]  /*0120*/  LDC.64 R6, c[0x0][0x580] ;  /* 0x00016000ff067b82 */ /* 0x001e1e0000000a00 */
[----:B------:R-:W-:-:S15]  /*0130*/  NOP ;  /* 0x0000000000007918 */ /* 0x000fde0000000000 */
[----:B------:R-:W-:-:S15]  /*0140*/  NOP ;  /* 0x0000000000007918 */ /* 0x000fde0000000000 */
[----:B------:R-:W-:-:S15]  /*0150*/  NOP ;  /* 0x0000000000007918 */ /* 0x000fde0000000000 */
[----:B-1----:R-:W1:Y:S02]  /*0160*/  DSETP.EQ.AND P0, PT, R4, RZ, !P0 ;  /* 0x000000ff0400722a */ /* 0x002e640004702000 */
[----:B-1----:R-:W-:Y:S02]  /*0170*/  SEL R9, RZ, 0x1, !P0 ;  /* 0x00000001ff097807 */ /* 0x002fe40004000000 */
[----:B------:R-:W-:-:S03]  /*0180*/  ISETP.GE.AND P0, PT, R3, UR4, PT ;  /* 0x0000000403007c0c */ /* 0x000fc6000bf06270 */
[----:B0-----:R0:W-:Y:S10]  /*0190*/  STG.E.U8 desc[UR6][R6.64], R9 ;  /* 0x0000000906007986 */ /* 0x0011f4000c101106 */
[----:B------:R-:W-:Y:S05]  /*01a0*/  @P0 BREAK.RELIABLE B1 ;  /* 0x0000000000010942 */ /* 0x000fea0003800100 */
        /* <DEDUP_REMOVED lines=10> */
[----:B-1----:R-:W-:-:S05]  /*0250*/  SEL R9, RZ, 0x1, !P0 ;  /* 0x00000001ff097807 */ /* 0x002fca0004000000 */
[----:B0-----:R0:W-:Y:S02]  /*0260*/  STG.E.U8 desc[UR6][R6.64], R9 ;  /* 0x0000000906007986 */ /* 0x0011e4000c101106 */
.L_x_19101:
[----:B------:R-:W-:-:S13]  /*0270*/  ISETP.GE.AND P0, PT, R3, UR4, PT ;  /* 0x0000000403007c0c */ /* 0x000fda000bf06270 */
[----:B------:R-:W-:Y:S05]  /*0280*/  @P0 BREAK.RELIABLE B1 ;  /* 0x0000000000010942 */ /* 0x000fea0003800100 */
[----:B------:R-:W-:Y:S05]  /*0290*/  @P0 BRA `(.L_x_19102) ;  /* 0x0000000000300947 */ /* 0x000fea0003800000 */
[----:B------:R-:W-:Y:S05]  /*02a0*/  BSYNC.RELIABLE B1 ;  /* 0x0000000000017941 */ /* 0x000fea0003800100 */
.L_x_19100:
        /* <DEDUP_REMOVED lines=11> */
.L_x_19102:
[----:B------:R-:W-:Y:S05]  /*0360*/  BSYNC.RECONVERGENT B0 ;  /* 0x0000000000007941 */ /* 0x000fea0003800200 */
.L_x_19099:
[----:B------:R-:W-:Y:S05]  /*0370*/  WARPSYNC.ALL ;  /* 0x0000000000007948 */ /* 0x000fea0003800000 */
[----:B------:R-:W-:-:S13]  /*0380*/  ISETP.GE.AND P0, PT, R3, UR4, PT ;  /* 0x0000000403007c0c */ /* 0x000fda000bf06270 */
[----:B------:R-:W-:Y:S05]  /*0390*/  @P0 EXIT ;  /* 0x000000000000094d */ /* 0x000fea0003800000 */
[----:B------:R-:W0:Y:S02]  /*03a0*/  LDC.64 R4, c[0x0][0x588] ;  /* 0x00016200ff047b82 */ /* 0x000e240000000a00 */
[----:B01----:R-:W2:Y:S06]  /*03b0*/  LDG.E.128 R4, desc[UR6][R4.64] ;  /* 0x0000000604047981 */ /* 0x003eac000c1e1d00 */
[----:B------:R-:W0:Y:S01]  /*03c0*/  LDC.64 R2, c[0x0][0x580] ;  /* 0x00016000ff027b82 */ /* 0x000e220000000a00 */
[----:B--2---:R-:W1:-:S15]  /*03d0*/  DSETP.NEU.AND P0, PT, R6, RZ, PT ;  /* 0x000000ff0600722a */ /* 0x004e5e0003f0d000 */
[----:B------:R-:W-:-:S15]  /*03e0*/  NOP ;  /* 0x0000000000007918 */ /* 0x000fde0000000000 */
[----:B------:R-:W-:-:S15]  /*03f0*/  NOP ;  /* 0x0000000000007918 */ /* 0x000fde0000000000 */
[----:B------:R-:W-:-:S15]  /*0400*/  NOP ;  /* 0x0000000000007918 */ /* 0x000fde0000000000 */
[----:B------:R-:W-:-:S04]  /*0410*/  NOP ;  /* 0x0000000000007918 */ /* 0x000fc80000000000 */
[----:B-1----:R-:W1:Y:S02]  /*0420*/  DSETP.EQ.AND P0, PT, R4, RZ, !P0 ;  /* 0x000000ff0400722a */ /* 0x002e640004702000 */
[----:B-1----:R-:W-:-:S05]  /*0430*/  SEL R7, RZ, 0x1, !P0 ;  /* 0x00000001ff077807 */ /* 0x002fca0004000000 */
[----:B0-----:R-:W-:Y:S01]  /*0440*/  STG.E.U8 desc[UR6][R2.64], R7 ;  /* 0x0000000702007986 */ /* 0x001fe2000c101106 */
[----:B------:R-:W-:Y:S05]  /*0450*/  EXIT ;  /* 0x000000000000794d */ /* 0x000fea0003800000 */
.L_x_19098:
        /* <DEDUP_REMOVED lines=306> */
.L_x_19106:
[----:B------:R-:W0:Y:S02]  /*1780*/  LDCU.128 UR8, c[0x0][0x580] ;  /* 0x0000b000ff0877ac */ /* 0x000e240008000c00 */
[----:B0-----:R-:W-:-:S04]  /*1790*/  IADD3 R8, P0, PT, R4, UR10, RZ ;  /* 0x0000000a04087c10 */ /* 0x001fc8000ff1e0ff */
[----:B------:R-:W-:-:S06]  /*17a0*/  IADD3.X R9, PT, PT, RZ, UR11, RZ, P0, !PT ;  /* 0x0000000bff097c10 */ /* 0x000fcc00087fe4ff */
[----:B------:R-:W2:Y:S01]  /*17b0*/  LDG.E.128 R8, desc[UR6][R8.64] ;  /* 0x0000000608087981 */ /* 0x000ea2000c1e1d00 */
[----:B------:R-:W-:Y:S02]  /*17c0*/  IADD3 R4, P1, PT, R5, UR8, RZ ;  /* 0x0000000805047c10 */ /* 0x000fe4000ff3e0ff */
[----:B------:R-:W-:Y:S02]  /*17d0*/  IADD3 R3, PT, PT, R3, 0x80, RZ ;  /* 0x0000008003037810 */ /* 0x000fe40007ffe0ff */
[----:B------:R-:W-:Y:S01]  /*17e0*/  IADD3.X R5, PT, PT, RZ, UR9, RZ, P1, !PT ;  /* 0x00000009ff057c10 */ /* 0x000fe20008ffe4ff */
[----:B--2---:R-:W0:-:S15]  /*17f0*/  DSETP.NEU.AND P0, PT, R10, RZ, PT ;  /* 0x000000ff0a00722a */ /* 0x004e1e0003f0d000 */
[----:B------:R-:W-:-:S15]  /*1800*/  NOP ;  /* 0x0000000000007918 */ /* 0x000fde0000000000 */
[----:B------:R-:W-:-:S15]  /*1810*/  NOP ;  /* 0x0000000000007918 */ /* 0x000fde0000000000 */
[----:B------:R-:W-:-:S15]  /*1820*/  NOP ;  /* 0x0000000000007918 */ /* 0x000fde0000000000 */
[----:B------:R-:W-:-:S04]  /*1830*/  NOP ;  /* 0x0000000000007918 */ /* 0x000fc80000000000 */
[----:B0-----:R-:W0:Y:S02]  /*1840*/  DSETP.EQ.AND P0, PT, R8, RZ, !P0 ;  /* 0x000000ff0800722a */ /* 0x001e240004702000 */
[----:B0-----:R-:W-:Y:S02]  /*1850*/  SEL R7, RZ, 0x1, !P0 ;  /* 0x00000001ff077807 */ /* 0x001fe40004000000 */
        /* <DEDUP_REMOVED lines=302> */
.L_x_19108:
        /* <DEDUP_REMOVED lines=13> */
[----:B0-----:R-:W-:-:S05]  /*2c10*/  SEL R7, RZ, 0x1, !P0 ;  /* 0x00000001ff077807 */ /* 0x001fca0004000000 */
[----:B------:R0:W-:Y:S02]  /*2c20*/  STG.E.U8 desc[UR6][R4.64], R7 ;  /* 0x0000000704007986 */ /* 0x0001e4000c101106 */
.L_x_19105:
[----:B------:R-:W-:-:S13]  /*2c30*/  ISETP.GE.AND P0, PT, R3, UR4, PT ;  /* 0x0000000403007c0c */ /* 0x000fda000bf06270 */
[----:B------:R-:W-:Y:S05]  /*2c40*/  @P0 BREAK.RELIABLE B1 ;  /* 0x0000000000010942 */ /* 0x000fea0003800100 */
[----:B------:R-:W-:Y:S05]  /*2c50*/  @P0 BRA `(.L_x_19107) ;  /* 0x0000001000e80947 */ /* 0x000fea0003800000 */
[----:B------:R-:W-:Y:S05]  /*2c60*/  BSYNC.RELIABLE B1 ;  /* 0x0000000000017941 */ /* 0x000fea0003800100 */
.L_x_19104:
        /* <DEDUP_REMOVED lines=298> */
.L_x_19109:
        /* <DEDUP_REMOVED lines=15> */
.L_x_19107:
[----:B------:R-:W-:Y:S05]  /*4000*/  BSYNC.RECONVERGENT B0 ;  /* 0x0000000000007941 */ /* 0x000fea0003800200 */
.L_x_19103:
        /* <DEDUP_REMOVED lines=301> */
.L_x_19110:
[----:B------:R-:W0:Y:S02]  /*52e0*/  LDCU.128 UR8, c[0x0][0x580] ;  /* 0x0000b000ff0877ac */ /* 0x000e240008000c00 */
[----:B0-----:R-:W-:-:S04]  /*52f0*/  IADD3 R4, P0, PT, R2, UR10, RZ ;  /* 0x0000000a02047c10 */ /* 0x001fc8000ff1e0ff */
[----:B------:R-:W-:-:S06]  /*5300*/  IADD3.X R5, PT, PT, RZ, UR11, RZ, P0, !PT ;  /* 0x0000000bff057c10 */ /* 0x000fcc00087fe4ff */
[----:B------:R-:W2:Y:S01]  /*5310*/  LDG.E.128 R4, desc[UR6][R4.64] ;  /* 0x0000000604047981 */ /* 0x000ea2000c1e1d00 */
[----:B------:R-:W-:-:S04]  /*5320*/  IADD3 R2, P1, PT, R3, UR8, RZ ;  /* 0x0000000803027c10 */ /* 0x000fc8000ff3e0ff */
        /* <DEDUP_REMOVED lines=8> */
[----:B------:R-:W-:Y:S01]  /*53b0*/  STG.E.U8 desc[UR6][R2.64], R7 ;  /* 0x0000000702007986 */ /* 0x000fe2000c101106 */
[----:B------:R-:W-:Y:S05]  /*53c0*/  EXIT ;  /* 0x000000000000794d */ /* 0x000fea0003800000 */
.L_x_19111:
        /* <DEDUP_REMOVED lines=11> */
.L_x_23442:


//--------------------- .text._ZN2at6native27unrolled_elementwise_kernelIZZZNS0_23logical_not_kernel_cudaERNS_18TensorIteratorBaseEENKUlvE0_clEvENKUlvE6_clEvEUlN3c107complexIdEEE_St5arrayIPcLm2EELi4E23TrivialOffsetCalculatorILi1EjESE_NS0_6memory15LoadWithoutCastENSF_16StoreWithoutCastEEEviT_T0_T2_T3_T4_T5_ --------------------------
	.section	.text._ZN2at6native27unrolled_elementwise_kernelIZZZNS0_23logical_not_kernel_cudaERNS_18TensorIteratorBaseEENKUlvE0_clEvENKUlvE6_clEvEUlN3c107complexIdEEE_St5arrayIPcLm2EELi4E23TrivialOffsetCalculatorILi1EjESE_NS0_6memory15LoadWithoutCastENSF_16StoreWithoutCastEEEviT_T0_T2_T3_T4_T5_,"ax",@progbits
	.align	128
        .global         _ZN2at6native27unrolled_elementwise_kernelIZZZNS0_23logical_not_kernel_cudaERNS_18TensorIteratorBaseEENKUlvE0_clEvENKUlvE6_clEvEUlN3c107complexIdEEE_St5arrayIPcLm2EELi4E23TrivialOffsetCalculatorILi1EjESE_NS0_6memory15LoadWithoutCastENSF_16StoreWithoutCastEEEviT_T0_T2_T3_T4_T5_
        .type           _ZN2at6native27unrolled_elementwise_kernelIZZZNS0_23logical_not_kernel_cudaERNS_18TensorIteratorBaseEENKUlvE0_clEvENKUlvE6_clEvEUlN3c107complexIdEEE_St5arrayIPcLm2EELi4E23TrivialOffsetCalculatorILi1EjESE_NS0_6memory15LoadWithoutCastENSF_16StoreWithoutCastEEEviT_T0_T2_T3_T4_T5_,@function
        .size           _ZN2at6native27unrolled_elementwise_kernelIZZZNS0_23logical_not_kernel_cudaERNS_18TensorIteratorBaseEENKUlvE0_clEvENKUlvE6_clEvEUlN3c107complexIdEEE_St5arrayIPcLm2EELi4E23TrivialOffsetCalculatorILi1EjESE_NS0_6memory15LoadWithoutCastENSF_16StoreWithoutCastEEEviT_T0_T2_T3_T4_T5_,(.L_x_23443 - _ZN2at6native27unrolled_elementwise_kernelIZZZNS0_23logical_not_kernel_cudaERNS_18TensorIteratorBaseEENKUlvE0_clEvENKUlvE6_clEvEUlN3c107complexIdEEE_St5arrayIPcLm2EELi4E23TrivialOffsetCalculatorILi1EjESE_NS0_6memory15LoadWithoutCastENSF_16StoreWithoutCastEEEviT_T0_T2_T3_T4_T5_)
        .other          _ZN2at6native27unrolled_elementwise_kernelIZZZNS0_23logical_not_kernel_cudaERNS_18TensorIteratorBaseEENKUlvE0_clEvENKUlvE6_clEvEUlN3c107complexIdEEE_St5arrayIPcLm2EELi4E23TrivialOffsetCalculatorILi1EjESE_NS0_6memory15LoadWithoutCastENSF_16StoreWithoutCastEEEviT_T0_T2_T3_T4_T5_,@"STO_CUDA_ENTRY STV_DEFAULT"
_ZN2at6native27unrolled_elementwise_kernelIZZZNS0_23logical_not_kernel_cudaERNS_18TensorIteratorBaseEENKUlvE0_clEvENKUlvE6_clEvEUlN3c107complexIdEEE_St5arrayIPcLm2EELi4E23TrivialOffsetCalculatorILi1EjESE_NS0_6memory15LoadWithoutCastENSF_16StoreWithoutCastEEEviT_T0_T2_T3_T4_T5_:
.text._ZN2at6native27unrolled_elementwise_kernelIZZZNS0_23logical_not_kernel_cudaERNS_18TensorIteratorBaseEENKUlvE0_clEvENKUlvE6_clEvEUlN3c107complexIdEEE_St5arrayIPcLm2EELi4E23TrivialOffsetCalculatorILi1EjESE_NS0_6memory15LoadWithoutCastENSF_16StoreWithoutCastEEEviT_T0_T2_T3_T4_T5_:
        /* <DEDUP_REMOVED lines=16> */
[----:B0-----:R-:W-:-:S12]  /*0100*/  @!P1 IMAD.WIDE.U32 R4, R15, 0x10, R4 ;  /* 0x000000100f049825 */ /* 0x001fd800078e0004 */
[----:B------:R-:W-:Y:S01]  /*0110*/  @!P3 IMAD R19, R0, 0x200, R7 ;  /* 0x000002000013b824 */ /* 0x000fe200078e0207 */
[----:B------:R-:W0:Y:S01]  /*0120*/  @!P3 LDC.64 R8, c[0x0][0x390] ;  /* 0x0000e400ff08bb82 */ /* 0x000e220000000a00 */
[----:B------:R-:W-:Y:S02]  /*0130*/  @!P3 VIADD R7, R7, 0x80 ;  /* 0x000000800707b836 */ /* 0x000fe40000000000 */
[----:B--2---:R-:W-:-:S03]  /*0140*/  @!P2 IMAD.WIDE.U32 R10, R17, 0x10, R10 ;  /* 0x00000010110aa825 */ /* 0x004fc600078e000a */
[----:B------:R-:W-:-:S13]  /*0150*/  ISETP.GE.AND P4, PT, R7, R2, PT ;  /* 0x000000020700720c */ /* 0x000fda0003f86270 */
[----:B------:R-:W-:Y:S01]  /*0160*/  @!P4 IMAD R17, R0, 0x200, R7 ;  /* 0x000002000011c824 */ /* 0x000fe200078e0207 */
[----:B------:R-:W2:Y:S01]  /*0170*/  @!P4 LDC.64 R12, c[0x0][0x390] ;  /* 0x0000e400ff0ccb82 */ /* 0x000ea20000000a00 */
[----:B-1----:R-:W3:Y:S01]  /*0180*/  @!P1 LDG.E.128 R4, desc[UR4][R4.64] ;  /* 0x0000000404049981 */ /* 0x002ee2000c1e1d00 */
[----:B0-----:R-:W-:-:S03]  /*0190*/  @!P3 IMAD.WIDE.U32 R14, R19, 0x10, R8 ;  /* 0x00000010130eb825 */ /* 0x001fc600078e0008 */
[----:B------:R-:W4:Y:S01]  /*01a0*/  @!P2 LDG.E.128 R8, desc[UR4][R10.64] ;  /* 0x000000040a08a981 */ /* 0x000f22000c1e1d00 */
[----:B--2---:R-:W-:-:S03]  /*01b0*/  @!P4 IMAD.WIDE.U32 R16, R17, 0x10, R12 ;  /* 0x000000101110c825 */ /* 0x004fc600078e000c */
[----:B------:R-:W2:Y:S04]  /*01c0*/  @!P3 LDG.E.128 R12, desc[UR4][R14.64] ;  /* 0x000000040e0cb981 */ /* 0x000ea8000c1e1d00 */
[----:B------:R-:W5:Y:S01]  /*01d0*/  @!P4 LDG.E.128 R16, desc[UR4][R16.64] ;  /* 0x000000041010c981 */ /* 0x000f62000c1e1d00 */
[----:B------:R-:W-:Y:S01]  /*01e0*/  PLOP3.LUT P0, PT, PT, PT, PT, 0x80, 0x8 ;  /* 0x000000000008781c */ /* 0x000fe20003f0f070 */
[----:B------:R-:W-:Y:S01]  /*01f0*/  BSSY.RECONVERGENT B0, `(.L_x_19112) ;  /* 0x0000046000007945 */ /* 0x000fe20003800200 */
[----:B------:R-:W-:-:S03]  /*0200*/  ISETP.GE.AND P6, PT, R3, R2, PT ;  /* 0x000000020300720c */ /* 0x000fc60003fc6270 */
[----:B------:R-:W-:Y:S01]  /*0210*/  BSSY.RELIABLE B1, `(.L_x_19113) ;  /* 0x000003c000017945 */ /* 0x000fe20003800100 */
[----:B---3--:R-:W0:-:S15]  /*0220*/  @!P1 DSETP.NEU.AND P5, PT, R6, RZ, PT ;  /* 0x000000ff0600922a */ /* 0x008e1e0003fad000 */
[----:B------:R-:W-:-:S15]  /*0230*/  NOP ;  /* 0x0000000000007918 */ /* 0x000fde0000000000 */
[----:B------:R-:W-:-:S15]  /*0240*/  NOP ;  /* 0x0000000000007918 */ /* 0x000fde0000000000 */
[----:B------:R-:W-:-:S15]  /*0250*/  NOP ;  /* 0x0000000000007918 */ /* 0x000fde0000000000 */
[----:B------:R-:W-:-:S04]  /*0260*/  NOP ;  /* 0x0000000000007918 */ /* 0x000fc80000000000 */
[----:B0-----:R-:W0:Y:S01]  /*0270*/  @!P1 DSETP.EQ.AND P0, PT, R4, RZ, !P5 ;  /* 0x000000ff0400922a */ /* 0x001e220006f02000 */
[----:B------:R-:W-:Y:S02]  /*0280*/  PLOP3.LUT P1, PT, PT, PT, PT, 0x80, 0x8 ;  /* 0x000000000008781c */ /* 0x000fe40003f2f070 */
[----:B0-----:R-:W-:-:S15]  /*0290*/  SEL R7, RZ, 0x1, !P0 ;  /* 0x00000001ff077807 */ /* 0x001fde0004000000 */
[----:B------:R-:W-:-:S15]  /*02a0*/  NOP ;  /* 0x0000000000007918 */ /* 0x000fde0000000000 */
[----:B------:R-:W-:-:S15]  /*02b0*/  NOP ;  /* 0x0000000000007918 */ /* 0x000fde0000000000 */
[----:B------:R-:W-:-:S15]  /*02c0*/  NOP ;  /* 0x0000000000007918 */ /* 0x000fde0000000000 */
[----:B------:R-:W-:-:S01]  /*02d0*/  NOP ;  /* 0x0000000000007918 */ /* 0x000fc20000000000 */
[----:B----4-:R-:W0:-:S15]  /*02e0*/  @!P2 DSETP.NEU.AND P5, PT, R10, RZ, PT ;  /* 0x000000ff0a00a22a */ /* 0x010e1e0003fad000 */
        /* <DEDUP_REMOVED lines=11> */
[----:B--2---:R-:W0:-:S15]  /*03a0*/  @!P3 DSETP.NEU.AND P5, PT, R14, RZ, PT ;  /* 0x000000ff0e00b22a */ /* 0x004e1e0003fad000 */
        /* <DEDUP_REMOVED lines=11> */
[----:B-----5:R-:W0:-:S15]  /*0460*/  @!P4 DSETP.NEU.AND P5, PT, R18, RZ, PT ;  /* 0x000000ff1200c22a */ /* 0x020e1e0003fad000 */
[----:B------:R-:W-:-:S15]  /*0470*/  NOP ;  /* 0x0000000000007918 */ /* 0x000fde0000000000 */
[----:B------:R-:W-:-:S15]  /*0480*/  NOP ;  /* 0x0000000000007918 */ /* 0x000fde0000000000 */
[----:B------:R-:W-:-:S15]  /*0490*/  NOP ;  /* 0x0000000000007918 */ /* 0x000fde0000000000 */
[----:B------:R-:W-:-:S04]  /*04a0*/  NOP ;  /* 0x0000000000007918 */ /* 0x000fc80000000000 */
[----:B0-----:R-:W0:Y:S02]  /*04b0*/  @!P4 DSETP.EQ.AND P3, PT, R16, RZ, !P5 ;  /* 0x000000ff1000c22a */ /* 0x001e240006f62000 */
[----:B0-----:R-:W-:Y:S01]  /*04c0*/  SEL R13, RZ, 0x1, !P3 ;  /* 0x00000001ff0d7807 */ /* 0x001fe20005800000 */
        /* <DEDUP_REMOVED lines=12> */
[----:B------:R-:W-:-:S03]  /*0590*/  VIADD R3, R3, 0x80 ;  /* 0x0000008003037836 */ /* 0x000fc60000000000 */
[----:B-1----:R-:W-:-:S05]  /*05a0*/  IADD3 R4, P0, PT, R4, UR6, RZ ;  /* 0x0000000604047c10 */ /* 0x002fca000ff1e0ff */
[----:B------:R-:W-:-:S05]  /*05b0*/  IMAD.X R5, RZ, RZ, UR7, P0 ;  /* 0x00000007ff057e24 */ /* 0x000fca00080e06ff */
[----:B------:R0:W-:Y:S03]  /*05c0*/  STG.E.U8 desc[UR4][R4.64], R9 ;  /* 0x0000000904007986 */ /* 0x0001e6000c101104 */
.L_x_19114:
[----:B------:R-:W-:Y:S05]  /*05d0*/  BSYNC.RELIABLE B1 ;  /* 0x0000000000017941 */ /* 0x000fea0003800100 */
.L_x_19113:
[----:B------:R-:W-:-:S13]  /*05e0*/  ISETP.GE.AND P0, PT, R3, R2, PT ;  /* 0x000000020300720c */ /* 0x000fda0003f06270 */
[----:B------:R-:W1:Y:S01]  /*05f0*/  @!P0 LDC.64 R6, c[0x0][0x388] ;  /* 0x0000e200ff068b82 */ /* 0x000e620000000a00 */
[----:B0-----:R-:W-:Y:S01]  /*0600*/  @!P0 IMAD R5, R0, 0x200, R3 ;  /* 0x0000020000058824 */ /* 0x001fe200078e0203 */
[----:B------:R-:W-:-:S04]  /*0610*/  @!P0 IADD3 R3, PT, PT, R3, 0x80, RZ ;  /* 0x0000008003038810 */ /* 0x000fc80007ffe0ff */
[----:B-1----:R-:W-:-:S05]  /*0620*/  @!P0 IADD3 R4, P1, PT, R5, R6, RZ ;  /* 0x0000000605048210 */ /* 0x002fca0007f3e0ff */
[----:B------:R-:W-:-:S05]  /*0630*/  @!P0 IMAD.X R5, RZ, RZ, R7, P1 ;  /* 0x000000ffff058224 */ /* 0x000fca00008e0607 */
[----:B------:R1:W-:Y:S03]  /*0640*/  @!P0 STG.E.U8 desc[UR4][R4.64], R11 ;  /* 0x0000000b04008986 */ /* 0x0003e6000c101104 */
.L_x_19115:
[----:B------:R-:W-:Y:S05]  /*0650*/  BSYNC.RECONVERGENT B0 ;  /* 0x0000000000007941 */ /* 0x000fea0003800200 */
.L_x_19112:
        /* <DEDUP_REMOVED lines=9> */
.L_x_19116:
        /* <DEDUP_REMOVED lines=9> */
.L_x_23443:


//--------------------- .text._ZN2at6native29vectorized_elementwise_kernelILi2EZZZNS0_23logical_not_kernel_cudaERNS_18TensorIteratorBaseEENKUlvE0_clEvENKUlvE6_clEvEUlN3c107complexIdEEE_St5arrayIPcLm2EEEEviT0_T1_ --------------------------
	.section	.text._ZN2at6native29vectorized_elementwise_kernelILi2EZZZNS0_23logical_not_kernel_cudaERNS_18TensorIteratorBaseEENKUlvE0_clEvENKUlvE6_clEvEUlN3c107complexIdEEE_St5arrayIPcLm2EEEEviT0_T1_,"ax",@progbits
	.align	128
        .global         _ZN2at6native29vectorized_elementwise_kernelILi2EZZZNS0_23logical_not_kernel_cudaERNS_18TensorIteratorBaseEENKUlvE0_clEvENKUlvE6_clEvEUlN3c107complexIdEEE_St5arrayIPcLm2EEEEviT0_T1_
        .type           _ZN2at6native29vectorized_elementwise_kernelILi2EZZZNS0_23logical_not_kernel_cudaERNS_18TensorIteratorBaseEENKUlvE0_clEvENKUlvE6_clEvEUlN3c107complexIdEEE_St5arrayIPcLm2EEEEviT0_T1_,@function
        .size           _ZN2at6native29vectorized_elementwise_kernelILi2EZZZNS0_23logical_not_kernel_cudaERNS_18TensorIteratorBaseEENKUlvE0_clEvENKUlvE6_clEvEUlN3c107complexIdEEE_St5arrayIPcLm2EEEEviT0_T1_,(.L_x_23444 - _ZN2at6native29vectorized_elementwise_kernelILi2EZZZNS0_23logical_not_kernel_cudaERNS_18TensorIteratorBaseEENKUlvE0_clEvENKUlvE6_clEvEUlN3c107complexIdEEE_St5arrayIPcLm2EEEEviT0_T1_)
        .other          _ZN2at6native29vectorized_elementwise_kernelILi2EZZZNS0_23logical_not_kernel_cudaERNS_18TensorIteratorBaseEENKUlvE0_clEvENKUlvE6_clEvEUlN3c107complexIdEEE_St5arrayIPcLm2EEEEviT0_T1_,@"STO_CUDA_ENTRY STV_DEFAULT"
_ZN2at6native29vectorized_elementwise_kernelILi2EZZZNS0_23logical_not_kernel_cudaERNS_18TensorIteratorBaseEENKUlvE0_clEvENKUlvE6_clEvEUlN3c107complexIdEEE_St5arrayIPcLm2EEEEviT0_T1_:
.text._ZN2at6native29vectorized_elementwise_kernelILi2EZZZNS0_23logical_not_kernel_cudaERNS_18TensorIteratorBaseEENKUlvE0_clEvENKUlvE6_clEvEUlN3c107complexIdEEE_St5arrayIPcLm2EEEEviT0_T1_:
        /* <DEDUP_REMOVED lines=20> */
[----:B------:R-:W2:Y:S06]  /*0140*/  @!P4 LDG.E.128 R4, desc[UR4][R4.64] ;  /* 0x000000040404c981 */ /* 0x000eac000c1e1d00 */
[----:B------:R-:W-:Y:S01]  /*0150*/  @!P1 IMAD.IADD R27, R0, 0x1, R25 ;  /* 0x00000001001b9824 */ /* 0x000fe200078e0219 */
[----:B------:R-:W0:Y:S01]  /*0160*/  @!P1 LDC.64 R8, c[0x0][0x390] ;  /* 0x0000e400ff089b82 */ /* 0x000e220000000a00 */
[----:B------:R-:W-:Y:S02]  /*0170*/  @!P1 VIADD R25, R25, 0x80 ;  /* 0x0000008019199836 */ /* 0x000fe40000000000 */
[----:B-1----:R-:W-:-:S03]  /*0180*/  @!P0 IMAD.WIDE.U32 R10, R19, 0x10, R10 ;  /* 0x00000010130a8825 */ /* 0x002fc600078e000a */
[----:B------:R-:W-:-:S13]  /*0190*/  ISETP.GE.U32.AND P2, PT, R25, R2, PT ;  /* 0x000000021900720c */ /* 0x000fda0003f46070 */
[----:B------:R-:W-:Y:S01]  /*01a0*/  @!P2 IMAD.IADD R15, R0, 0x1, R25 ;  /* 0x00000001000fa824 */ /* 0x000fe200078e0219 */
[----:B------:R-:W1:Y:S01]  /*01b0*/  @!P2 LDC.64 R12, c[0x0][0x390] ;  /* 0x0000e400ff0cab82 */ /* 0x000e620000000a00 */
[----:B------:R-:W-:-:S05]  /*01c0*/  @!P2 VIADD R25, R25, 0x80 ;  /* 0x000000801919a836 */ /* 0x000fca0000000000 */
[----:B------:R-:W-:Y:S01]  /*01d0*/  ISETP.GE.U32.AND P3, PT, R25, R2, PT ;  /* 0x000000021900720c */ /* 0x000fe20003f66070 */
[----:B0-----:R-:W-:Y:S02]  /*01e0*/  @!P1 IMAD.WIDE.U32 R26, R27, 0x10, R8 ;  /* 0x000000101b1a9825 */ /* 0x001fe400078e0008 */
[----:B------:R-:W3:Y:S10]  /*01f0*/  @!P0 LDG.E.128 R8, desc[UR4][R10.64] ;  /* 0x000000040a088981 */ /* 0x000ef4000c1e1d00 */
[----:B------:R-:W0:Y:S01]  /*0200*/  @!P3 LDC.64 R16, c[0x0][0x390] ;  /* 0x0000e400ff10bb82 */ /* 0x000e220000000a00 */
[----:B-1----:R-:W-:-:S02]  /*0210*/  @!P2 IMAD.WIDE.U32 R18, R15, 0x10, R12 ;  /* 0x000000100f12a825 */ /* 0x002fc400078e000c */
[----:B------:R-:W4:Y:S02]  /*0220*/  @!P1 LDG.E.128 R12, desc[UR4][R26.64] ;  /* 0x000000041a0c9981 */ /* 0x000f24000c1e1d00 */
[----:B------:R-:W-:-:S04]  /*0230*/  @!P3 IMAD.IADD R21, R0, 0x1, R25 ;  /* 0x000000010015b824 */ /* 0x000fc800078e0219 */
[----:B0-----:R-:W-:Y:S02]  /*0240*/  @!P3 IMAD.WIDE.U32 R20, R21, 0x10, R16 ;  /* 0x000000101514b825 */ /* 0x001fe400078e0010 */
[----:B------:R-:W5:Y:S04]  /*0250*/  @!P2 LDG.E.128 R16, desc[UR4][R18.64] ;  /* 0x000000041210a981 */ /* 0x000f68000c1e1d00 */
[----:B------:R-:W5:Y:S01]  /*0260*/  @!P3 LDG.E.128 R20, desc[UR4][R20.64] ;  /* 0x000000041414b981 */ /* 0x000f62000c1e1d00 */
[----:B------:R-:W-:Y:S01]  /*0270*/  PLOP3.LUT P6, PT, PT, PT, PT, 0x80, 0x8 ;  /* 0x000000000008781c */ /* 0x000fe20003fcf070 */
[----:B------:R-:W-:Y:S01]  /*0280*/  @!P3 VIADD R25, R25, 0x80 ;  /* 0x000000801919b836 */ /* 0x000fe20000000000 */
[----:B--2---:R-:W0:-:S15]  /*0290*/  @!P4 DSETP.NEU.AND P5, PT, R6, RZ, PT ;  /* 0x000000ff0600c22a */ /* 0x004e1e0003fad000 */
[----:B------:R-:W-:-:S15]  /*02a0*/  NOP ;  /* 0x0000000000007918 */ /* 0x000fde0000000000 */
[----:B------:R-:W-:-:S15]  /*02b0*/  NOP ;  /* 0x0000000000007918 */ /* 0x000fde0000000000 */
[----:B------:R-:W-:-:S15]  /*02c0*/  NOP ;  /* 0x0000000000007918 */ /* 0x000fde0000000000 */
[----:B------:R-:W-:-:S04]  /*02d0*/  NOP ;  /* 0x0000000000007918 */ /* 0x000fc80000000000 */
[----:B0-----:R-:W0:Y:S02]  /*02e0*/  @!P4 DSETP.EQ.AND P6, PT, R4, RZ, !P5 ;  /* 0x000000ff0400c22a */ /* 0x001e240006fc2000 */
[----:B0-----:R-:W-:Y:S02]  /*02f0*/  P2R R4, PR, RZ, 0x40 ;  /* 0x00000040ff047803 */ /* 0x001fe40000000000 */
[----:B------:R-:W-:-:S15]  /*0300*/  PLOP3.LUT P6, PT, PT, PT, PT, 0x80, 0x8 ;  /* 0x000000000008781c */ /* 0x000fde0003fcf070 */
[----:B------:R-:W-:-:S15]  /*0310*/  NOP ;  /* 0x0000000000007918 */ /* 0x000fde0000000000 */
[----:B------:R-:W-:-:S15]  /*0320*/  NOP ;  /* 0x0000000000007918 */ /* 0x000fde0000000000 */
[----:B------:R-:W-:-:S15]  /*0330*/  NOP ;  /* 0x0000000000007918 */ /* 0x000fde0000000000 */
[----:B---3--:R-:W0:-:S15]  /*0340*/  @!P0 DSETP.NEU.AND P4, PT, R10, RZ, PT ;  /* 0x000000ff0a00822a */ /* 0x008e1e0003f8d000 */
[----:B------:R-:W-:-:S15]  /*0350*/  NOP ;  /* 0x0000000000007918 */ /* 0x000fde0000000000 */
[----:B------:R-:W-:-:S15]  /*0360*/  NOP ;  /* 0x0000000000007918 */ /* 0x000fde0000000000 */
[----:B------:R-:W-:-:S15]  /*0370*/  NOP ;  /* 0x0000000000007918 */ /* 0x000fde0000000000 */
[----:B------:R-:W-:-:S04]  /*0380*/  NOP ;  /* 0x0000000000007918 */ /* 0x000fc80000000000 */
[----:B0-----:R-:W-:Y:S01]  /*0390*/  @!P0 DSETP.EQ.AND P6, PT, R8, RZ, !P4 ;  /* 0x000000ff0800822a */ /* 0x001fe200067c2000 */
[----:B------:R-:W-:-:S15]  /*03a0*/  PLOP3.LUT P0, PT, PT, PT, PT, 0x80, 0x8 ;  /* 0x000000000008781c */ /* 0x000fde0003f0f070 */
[----:B------:R-:W-:-:S15]  /*03b0*/  NOP ;  /* 0x0000000000007918 */ /* 0x000fde0000000000 */
[----:B------:R-:W-:-:S15]  /*03c0*/  NOP ;  /* 0x0000000000007918 */ /* 0x000fde0000000000 */
[----:B------:R-:W-:-:S15]  /*03d0*/  NOP ;  /* 0x0000000000007918 */ /* 0x000fde0000000000 */
[----:B------:R-:W-:-:S03]  /*03e0*/  NOP ;  /* 0x0000000000007918 */ /* 0x000fc60000000000 */
[----:B----4-:R-:W0:-:S15]  /*03f0*/  @!P1 DSETP.NEU.AND P4, PT, R14, RZ, PT ;  /* 0x000000ff0e00922a */ /* 0x010e1e0003f8d000 */
[----:B------:R-:W-:-:S15]  /*0400*/  NOP ;  /* 0x0000000000007918 */ /* 0x000fde0000000000 */
[----:B------:R-:W-:-:S15]  /*0410*/  NOP ;  /* 0x0000000000007918 */ /* 0x000fde0000000000 */
[----:B------:R-:W-:-:S15]  /*0420*/  NOP ;  /* 0x0000000000007918 */ /* 0x000fde0000000000 */
[----:B------:R-:W-:-:S04]  /*0430*/  NOP ;  /* 0x0000000000007918 */ /* 0x000fc80000000000 */
[----:B0-----:R-:W0:Y:S01]  /*0440*/  @!P1 DSETP.EQ.AND P0, PT, R12, RZ, !P4 ;  /* 0x000000ff0c00922a */ /* 0x001e220006702000 */
[----:B------:R-:W-:Y:S02]  /*0450*/  PLOP3.LUT P1, PT, PT, PT, PT, 0x80, 0x8 ;  /* 0x000000000008781c */ /* 0x000fe40003f2f070 */
[----:B0-----:R-:W-:Y:S02]  /*0460*/  P2R R8, PR, RZ, 0x1 ;  /* 0x00000001ff087803 */ /* 0x001fe40000000000 */
[----:B------:R-:W-:-:S15]  /*0470*/  ISETP.NE.AND P0, PT, R4, RZ, PT ;  /* 0x000000ff0400720c */ /* 0x000fde0003f05270 */
[----:B------:R-:W-:-:S15]  /*0480*/  NOP ;  /* 0x0000000000007918 */ /* 0x000fde0000000000 */
[----:B------:R-:W-:-:S15]  /*0490*/  NOP ;  /* 0x0000000000007918 */ /* 0x000fde0000000000 */
[----:B------:R-:W-:-:S14]  /*04a0*/  NOP ;  /* 0x0000000000007918 */ /* 0x000fdc0000000000 */
[----:B-----5:R-:W0:-:S15]  /*04b0*/  @!P2 DSETP.NEU.AND P4, PT, R18, RZ, PT ;  /* 0x000000ff1200a22a */ /* 0x020e1e0003f8d000 */
        /* <DEDUP_REMOVED lines=10> */
[----:B------:R-:W0:-:S15]  /*0560*/  @!P3 DSETP.NEU.AND P4, PT, R22, RZ, PT ;  /* 0x000000ff1600b22a */ /* 0x000e1e0003f8d000 */
[----:B------:R-:W-:-:S15]  /*0570*/  NOP ;  /* 0x0000000000007918 */ /* 0x000fde0000000000 */
[----:B------:R-:W-:-:S15]  /*0580*/  NOP ;  /* 0x0000000000007918 */ /* 0x000fde0000000000 */
[----:B------:R-:W-:-:S15]  /*0590*/  NOP ;  /* 0x0000000000007918 */ /* 0x000fde0000000000 */
[----:B------:R-:W-:-:S04]  /*05a0*/  NOP ;  /* 0x0000000000007918 */ /* 0x000fc80000000000 */
[----:B0-----:R-:W-:Y:S01]  /*05b0*/  @!P3 DSETP.EQ.AND P2, PT, R20, RZ, !P4 ;  /* 0x000000ff1400b22a */ /* 0x001fe20006742000 */
[----:B------:R-:W-:-:S13]  /*05c0*/  ISETP.GE.U32.AND P4, PT, R25, R2, PT ;  /* 0x000000021900720c */ /* 0x000fda0003f86070 */
[----:B------:R-:W0:Y:S01]  /*05d0*/  @!P4 LDC.64 R4, c[0x0][0x390] ;  /* 0x0000e400ff04cb82 */ /* 0x000e220000000a00 */
[----:B------:R-:W-:-:S04]  /*05e0*/  @!P4 IMAD.IADD R13, R0, 0x1, R25 ;  /* 0x00000001000dc824 */ /* 0x000fc800078e0219 */
[----:B0-----:R-:W-:-:S05]  /*05f0*/  @!P4 IMAD.WIDE.U32 R12, R13, 0x10, R4 ;  /* 0x000000100d0cc825 */ /* 0x001fca00078e0004 */
[----:B------:R-:W2:Y:S01]  /*0600*/  @!P4 LDG.E.128 R4, desc[UR4][R12.64] ;  /* 0x000000040c04c981 */ /* 0x000ea2000c1e1d00 */
[----:B------:R-:W-:Y:S01]  /*0610*/  PLOP3.LUT P3, PT, PT, PT, PT, 0x80, 0x8 ;  /* 0x000000000008781c */ /* 0x000fe20003f6f070 */
[----:B------:R-:W-:-:S15]  /*0620*/  @!P4 VIADD R25, R25, 0x80 ;  /* 0x000000801919c836 */ /* 0x000fde0000000000 */
[----:B------:R-:W-:-:S15]  /*0630*/  NOP ;  /* 0x0000000000007918 */ /* 0x000fde0000000000 */
[----:B------:R-:W-:-:S08]  /*0640*/  NOP ;  /* 0x0000000000007918 */ /* 0x000fd00000000000 */
[----:B--2---:R-:W0:-:S15]  /*0650*/  @!P4 DSETP.NEU.AND P5, PT, R6, RZ, PT ;  /* 0x000000ff0600c22a */ /* 0x004e1e0003fad000 */
[----:B------:R-:W-:-:S15]  /*0660*/  NOP ;  /* 0x0000000000007918 */ /* 0x000fde0000000000 */
[----:B------:R-:W-:-:S15]  /*0670*/  NOP ;  /* 0x0000000000007918 */ /* 0x000fde0000000000 */
[----:B------:R-:W-:-:S15]  /*0680*/  NOP ;  /* 0x0000000000007918 */ /* 0x000fde0000000000 */
[----:B------:R-:W-:-:S04]  /*0690*/  NOP ;  /* 0x0000000000007918 */ /* 0x000fc80000000000 */
[----:B0-----:R0:W-:Y:S01]  /*06a0*/  @!P4 DSETP.EQ.AND P3, PT, R4, RZ, !P5 ;  /* 0x000000ff0400c22a */ /* 0x0011e20006f62000 */
[----:B------:R-:W-:-:S13]  /*06b0*/  ISETP.GE.U32.AND P5, PT, R25, R2, PT ;  /* 0x000000021900720c */ /* 0x000fda0003fa6070 */
[----:B0-----:R-:W0:Y:S01]  /*06c0*/  @!P5 LDC.64 R4, c[0x0][0x390] ;  /* 0x0000e400ff04db82 */ /* 0x001e220000000a00 */
[----:B------:R-:W-:-:S04]  /*06d0*/  @!P5 IMAD.IADD R15, R0, 0x1, R25 ;  /* 0x00000001000fd824 */ /* 0x000fc800078e0219 */
[----:B0-----:R-:W-:-:S05]  /*06e0*/  @!P5 IMAD.WIDE.U32 R14, R15, 0x10, R4 ;  /* 0x000000100f0ed825 */ /* 0x001fca00078e0004 */
[----:B------:R-:W2:Y:S01]  /*06f0*/  @!P5 LDG.E.128 R4, desc[UR4][R14.64] ;  /* 0x000000040e04d981 */ /* 0x000ea2000c1e1d00 */
[----:B------:R-:W-:Y:S01]  /*0700*/  PLOP3.LUT P4, PT, PT, PT, PT, 0x80, 0x8 ;  /* 0x000000000008781c */ /* 0x000fe20003f8f070 */
[----:B------:R-:W-:Y:S01]  /*0710*/  @!P5 VIADD R25, R25, 0x80 ;  /* 0x000000801919d836 */ /* 0x000fe20000000000 */
[----:B------:R-:W-:-:S15]  /*0720*/  P2R R9, PR, RZ, 0x40 ;  /* 0x00000040ff097803 */ /* 0x000fde0000000000 */
[----:B------:R-:W-:-:S15]  /*0730*/  NOP ;  /* 0x0000000000007918 */ /* 0x000fde0000000000 */
[----:B------:R-:W-:-:S07]  /*0740*/  NOP ;  /* 0x0000000000007918 */ /* 0x000fce0000000000 */
        /* <DEDUP_REMOVED lines=9> */
[----:B0-----:R-:W-:-:S06]  /*07e0*/  @!P6 IMAD.WIDE.U32 R4, R7, 0x10, R4 ;  /* 0x000000100704e825 */ /* 0x001fcc00078e0004 */
[----:B------:R-:W2:Y:S01]  /*07f0*/  @!P6 LDG.E.128 R4, desc[UR4][R4.64] ;  /* 0x000000040404e981 */ /* 0x000ea2000c1e1d00 */
[----:B------:R-:W-:Y:S02]  /*0800*/  PLOP3.LUT P5, PT, PT, PT, PT, 0x80, 0x8 ;  /* 0x000000000008781c */ /* 0x000fe40003faf070 */
[----:B------:R-:W-:Y:S01]  /*0810*/  P2R R10, PR, RZ, 0x1 ;  /* 0x00000001ff0a7803 */ /* 0x000fe20000000000 */
[----:B------:R-:W-:Y:S04]  /*0820*/  BSSY.RECONVERGENT B0, `(.L_x_19118) ;  /* 0x000004d000007945 */ /* 0x000fe80003800200 */
[----:B------:R-:W-:Y:S01]  /*0830*/  BSSY.RELIABLE B1, `(.L_x_19119) ;  /* 0x0000044000017945 */ /* 0x000fe20003800100 */
[----:B------:R-:W-:Y:S02]  /*0840*/  SEL R15, RZ, 0x1, !P1 ;  /* 0x00000001ff0f7807 */ /* 0x000fe40004800000 */
[----:B------:R-:W-:-:S15]  /*0850*/  SEL R17, RZ, 0x1, !P2 ;  /* 0x00000001ff117807 */ /* 0x000fde0005000000 */
[----:B------:R-:W-:-:S13]  /*0860*/  NOP ;  /* 0x0000000000007918 */ /* 0x000fda0000000000 */
[----:B--2---:R0:W1:Y:S02]  /*0870*/  @!P6 DSETP.NEU.AND P0, PT, R6, RZ, PT ;  /* 0x000000ff0600e22a */ /* 0x0040640003f0d000 */
[----:B0-----:R-:W-:-:S15]  /*0880*/  SEL R6, RZ, 0x1, !P3 ;  /* 0x00000001ff067807 */ /* 0x001fde0005800000 */
[----:B------:R-:W-:-:S15]  /*0890*/  NOP ;  /* 0x0000000000007918 */ /* 0x000fde0000000000 */
[----:B------:R-:W-:-:S15]  /*08a0*/  NOP ;  /* 0x0000000000007918 */ /* 0x000fde0000000000 */
[----:B------:R-:W-:-:S15]  /*08b0*/  NOP ;  /* 0x0000000000007918 */ /* 0x000fde0000000000 */
[----:B------:R-:W-:-:S02]  /*08c0*/  NOP ;  /* 0x0000000000007918 */ /* 0x000fc40000000000 */
[----:B-1----:R0:W1:Y:S01]  /*08d0*/  @!P6 DSETP.EQ.AND P5, PT, R4, RZ, !P0 ;  /* 0x000000ff0400e22a */ /* 0x00206200047a2000 */
[----:B------:R-:W-:-:S04]  /*08e0*/  ISETP.NE.AND P6, PT, R9, RZ, PT ;  /* 0x000000ff0900720c */ /* 0x000fc80003fc5270 */
[----:B------:R-:W-:Y:S02]  /*08f0*/  SEL R11, RZ, 0x1, !P6 ;  /* 0x00000001ff0b7807 */ /* 0x000fe40007000000 */
[----:B------:R-:W-:Y:S02]  /*0900*/  ISETP.GE.U32.AND P6, PT, R3, R2, PT ;  /* 0x000000020300720c */ /* 0x000fe40003fc6070 */
[----:B------:R-:W-:-:S04]  /*0910*/  ISETP.NE.AND P0, PT, R10, RZ, PT ;  /* 0x000000ff0a00720c */ /* 0x000fc80003f05270 */
[----:B------:R-:W-:Y:S02]  /*0920*/  SEL R7, RZ, 0x1, !P0 ;  /* 0x00000001ff077807 */ /* 0x000fe40004000000 */
[----:B------:R-:W-:Y:S02]  /*0930*/  ISETP.NE.AND P0, PT, R8, RZ, PT ;  /* 0x000000ff0800720c */ /* 0x000fe40003f05270 */
[----:B0-----:R-:W-:Y:S02]  /*0940*/  SEL R5, RZ, 0x1, !P4 ;  /* 0x00000001ff057807 */ /* 0x001fe40006000000 */
[----:B------:R-:W-:Y:S02]  /*0950*/  SEL R13, RZ, 0x1, !P0 ;  /* 0x00000001ff0d7807 */ /* 0x000fe40004000000 */
[----:B-1----:R-:W-:Y:S01]  /*0960*/  SEL R4, RZ, 0x1, !P5 ;  /* 0x00000001ff047807 */ /* 0x002fe20006800000 */
        /* <DEDUP_REMOVED lines=15> */
.L_x_19120:
        /* <DEDUP_REMOVED lines=8> */
.L_x_19121:
        /* <DEDUP_REMOVED lines=8> */
.L_x_19122:
        /* <DEDUP_REMOVED lines=8> */
.L_x_19123:
        /* <DEDUP_REMOVED lines=9> */
.L_x_19124:
[----:B------:R-:W-:Y:S05]  /*0c70*/  BSYNC.RELIABLE B1 ;  /* 0x0000000000017941 */ /* 0x000fea0003800100 */
.L_x_19119:
[----:B------:R-:W-:-:S13]  /*0c80*/  ISETP.GE.U32.AND P0, PT, R3, R2, PT ;  /* 0x000000020300720c */ /* 0x000fda0003f06070 */
[----:B012---:R-:W0:Y:S01]  /*0c90*/  @!P0 LDC.64 R8, c[0x0][0x388] ;  /* 0x0000e200ff088b82 */ /* 0x007e220000000a00 */
[----:B------:R-:W-:Y:S02]  /*0ca0*/  @!P0 IMAD.IADD R7, R0, 0x1, R3 ;  /* 0x0000000100078824 */ /* 0x000fe400078e0203 */
[----:B------:R-:W-:-:S03]  /*0cb0*/  @!P0 VIADD R3, R3, 0x80 ;  /* 0x0000008003038836 */ /* 0x000fc60000000000 */
[----:B0-----:R-:W-:-:S05]  /*0cc0*/  @!P0 IADD3 R6, P1, PT, R7, R8, RZ ;  /* 0x0000000807068210 */ /* 0x001fca0007f3e0ff */
[----:B------:R-:W-:-:S05]  /*0cd0*/  @!P0 IMAD.X R7, RZ, RZ, R9, P1 ;  /* 0x000000ffff078224 */ /* 0x000fca00008e0609 */
[----:B------:R3:W-:Y:S03]  /*0ce0*/  @!P0 STG.E.U8 desc[UR4][R6.64], R5 ;  /* 0x0000000506008986 */ /* 0x0007e6000c101104 */
.L_x_19125:
[----:B------:R-:W-:Y:S05]  /*0cf0*/  BSYNC.RECONVERGENT B0 ;  /* 0x0000000000007941 */ /* 0x000fea0003800200 */
.L_x_19118:
        /* <DEDUP_REMOVED lines=9> */
.L_x_19117:
[----:B------:R-:W0:Y:S01]  /*0d90*/  S2R R5, SR_TID.X ;  /* 0x0000000000057919 */ /* 0x000e220000002100 */
[----:B------:R-:W1:Y:S01]  /*0da0*/  LDC.64 R2, c[0x0][0x390] ;  /* 0x0000e400ff027b82 */ /* 0x000e620000000a00 */
[----:B------:R-:W2:Y:S01]  /*0db0*/  LDCU.64 UR6, c[0x0][0x388] ;  /* 0x00007100ff0677ac */ /* 0x000ea20008000a00 */
[----:B-1----:R-:W-:-:S04]  /*0dc0*/  IMAD.WIDE.U32 R2, R0, 0x10, R2 ;  /* 0x0000001000027825 */ /* 0x002fc800078e0002 */
[----:B0-----:R-:W-:-:S05]  /*0dd0*/  IMAD.WIDE.U32 R2, R5, 0x20, R2 ;  /* 0x0000002005027825 */ /* 0x001fca00078e0002 */
[----:B------:R-:W3:Y:S04]  /*0de0*/  LDG.E.ENL2.256 R8, R4, desc[UR4][R2.64+0x1000] ;  /* 0xfe0080040204797e */ /* 0x000ee80008121908 */
[----:B------:R-:W4:Y:S04]  /*0df0*/  LDG.E.ENL2.256 R28, R32, desc[UR4][R2.64] ;  /* 0xfe0000040220797e */ /* 0x000f28000812191c */
[----:B------:R-:W5:Y:S04]  /*0e00*/  LDG.E.ENL2.256 R16, R12, desc[UR4][R2.64+0x2000] ;  /* 0xfe010004020c797e */ /* 0x000f680008121910 */
[----:B------:R2:W5:Y:S01]  /*0e10*/  LDG.E.ENL2.256 R24, R20, desc[UR4][R2.64+0x3000] ;  /* 0xfe0180040214797e */ /* 0x0005620008121918 */
[----:B---3--:R-:W0:-:S15]  /*0e20*/  DSETP.NEU.AND P4, PT, R6, RZ, PT ;  /* 0x000000ff0600722a */ /* 0x008e1e0003f8d000 */
[----:B------:R-:W-:-:S15]  /*0e30*/  NOP ;  /* 0x0000000000007918 */ /* 0x000fde0000000000 */
[----:B------:R-:W-:-:S15]  /*0e40*/  NOP ;  /* 0x0000000000007918 */ /* 0x000fde0000000000 */
[----:B------:R-:W-:-:S15]  /*0e50*/  NOP ;  /* 0x0000000000007918 */ /* 0x000fde0000000000 */
[----:B------:R-:W-:-:S04]  /*0e60*/  NOP ;  /* 0x0000000000007918 */ /* 0x000fc80000000000 */
[----:B0-----:R0:W-:Y:S02]  /*0e70*/  DSETP.EQ.AND P4, PT, R4, RZ, !P4 ;  /* 0x000000ff0400722a */ /* 0x0011e40006782000 */
[----:B0-----:R-:W0:-:S15]  /*0e80*/  S2R R5, SR_TID.X ;  /* 0x0000000000057919 */ /* 0x001e1e0000002100 */
[----:B------:R-:W-:-:S15]  /*0e90*/  NOP ;  /* 0x0000000000007918 */ /* 0x000fde0000000000 */
[----:B------:R-:W-:-:S15]  /*0ea0*/  NOP ;  /* 0x0000000000007918 */ /* 0x000fde0000000000 */
[----:B------:R-:W-:-:S15]  /*0eb0*/  NOP ;  /* 0x0000000000007918 */ /* 0x000fde0000000000 */
[----:B------:R-:W-:-:S02]  /*0ec0*/  NOP ;  /* 0x0000000000007918 */ /* 0x000fc40000000000 */
[----:B----4-:R-:W1:-:S15]  /*0ed0*/  DSETP.NEU.AND P5, PT, R34, RZ, PT ;  /* 0x000000ff2200722a */ /* 0x010e5e0003fad000 */
[----:B------:R-:W-:-:S15]  /*0ee0*/  NOP ;  /* 0x0000000000007918 */ /* 0x000fde0000000000 */
[----:B------:R-:W-:-:S15]  /*0ef0*/  NOP ;  /* 0x0000000000007918 */ /* 0x000fde0000000000 */
[----:B------:R-:W-:-:S15]  /*0f00*/  NOP ;  /* 0x0000000000007918 */ /* 0x000fde0000000000 */
[----:B------:R-:W-:-:S04]  /*0f10*/  NOP ;  /* 0x0000000000007918 */ /* 0x000fc80000000000 */
[----:B-1----:R-:W1:Y:S02]  /*0f20*/  DSETP.EQ.AND P5, PT, R32, RZ, !P5 ;  /* 0x000000ff2000722a */ /* 0x002e640006fa2000 */
[----:B-1----:R-:W-:Y:S02]  /*0f30*/  SEL R4, RZ, 0x1, !P5 ;  /* 0x00000001ff047807 */ /* 0x002fe40006800000 */
[----:B--2---:R-:W-:-:S05]  /*0f40*/  IADD3 R2, P5, PT, R0, UR6, RZ ;  /* 0x0000000600027c10 */ /* 0x004fca000ffbe0ff */
[----:B------:R-:W-:Y:S01]  /*0f50*/  IMAD.X R3, RZ, RZ, UR7, P5 ;  /* 0x00000007ff037e24 */ /* 0x000fe2000a8e06ff */
[----:B------:R-:W-:Y:S01]  /*0f60*/  SEL R0, RZ, 0x1, !P4 ;  /* 0x00000001ff007807 */ /* 0x000fe20006000000 */
[----:B0-----:R-:W-:-:S15]  /*0f70*/  IMAD.WIDE.U32 R2, R5, 0x2, R2 ;  /* 0x0000000205027825 */ /* 0x001fde00078e0002 */
[----:B------:R-:W-:-:S15]  /*0f80*/  NOP ;  /* 0x0000000000007918 */ /* 0x000fde0000000000 */
[----:B------:R-:W-:-:S15]  /*0f90*/  NOP ;  /* 0x0000000000007918 */ /* 0x000fde0000000000 */
[----:B------:R-:W-:-:S08]  /*0fa0*/  NOP ;  /* 0x0000000000007918 */ /* 0x000fd00000000000 */
[----:B------:R-:W0:-:S15]  /*0fb0*/  DSETP.NEU.AND P0, PT, R30, RZ, PT ;  /* 0x000000ff1e00722a */ /* 0x000e1e0003f0d000 */
[----:B------:R-:W-:-:S15]  /*0fc0*/  NOP ;  /* 0x0000000000007918 */ /* 0x000fde0000000000 */
[----:B------:R-:W-:-:S15]  /*0fd0*/  NOP ;  /* 0x0000000000007918 */ /* 0x000fde0000000000 */
[----:B------:R-:W-:-:S15]  /*0fe0*/  NOP ;  /* 0x0000000000007918 */ /* 0x000fde0000000000 */
[----:B------:R-:W-:-:S04]  /*0ff0*/  NOP ;  /* 0x0000000000007918 */ /* 0x000fc80000000000 */
[----:B------:R-:W-:-:S15]  /*1000*/  DSETP.NEU.AND P3, PT, R10, RZ, PT ;  /* 0x000000ff0a00722a */ /* 0x000fde0003f6d000 */
[----:B------:R-:W-:-:S15]  /*1010*/  NOP ;  /* 0x0000000000007918 */ /* 0x000fde0000000000 */
[----:B------:R-:W-:-:S15]  /*1020*/  NOP ;  /* 0x0000000000007918 */ /* 0x000fde0000000000 */
[----:B------:R-:W-:-:S15]  /*1030*/  NOP ;  /* 0x0000000000007918 */ /* 0x000fde0000000000 */
[----:B------:R-:W-:-:S04]  /*1040*/  NOP ;  /* 0x0000000000007918 */ /* 0x000fc80000000000 */
[----:B-----5:R-:W-:-:S15]  /*1050*/  DSETP.NEU.AND P2, PT, R14, RZ, PT ;  /* 0x000000ff0e00722a */ /* 0x020fde0003f4d000 */
        /* <DEDUP_REMOVED lines=19> */
[----:B0-----:R-:W0:Y:S02]  /*1190*/  DSETP.EQ.AND P0, PT, R28, RZ, !P0 ;  /* 0x000000ff1c00722a */ /* 0x001e240004702000 */
[----:B0-----:R-:W-:-:S04]  /*11a0*/  SEL R5, RZ, 0x1, !P0 ;  /* 0x00000001ff057807 */ /* 0x001fc80004000000 */
[----:B------:R-:W-:-:S05]  /*11b0*/  PRMT R5, R5, 0x7604, R4 ;  /* 0x0000760405057816 */ /* 0x000fca0000000004 */
[----:B------:R-:W-:-:S15]  /*11c0*/  STG.E.U16 desc[UR4][R2.64], R5 ;  /* 0x0000000502007986 */ /* 0x000fde000c101504 */
[----:B------:R-:W-:-:S15]  /*11d0*/  NOP ;  /* 0x0000000000007918 */ /* 0x000fde0000000000 */
[----:B------:R-:W-:-:S15]  /*11e0*/  NOP ;  /* 0x0000000000007918 */ /* 0x000fde0000000000 */
[----:B------:R-:W-:-:S08]  /*11f0*/  NOP ;  /* 0x0000000000007918 */ /* 0x000fd00000000000 */
[----:B------:R-:W0:Y:S02]  /*1200*/  DSETP.EQ.AND P3, PT, R8, RZ, !P3 ;  /* 0x000000ff0800722a */ /* 0x000e240005f62000 */
[----:B0-----:R-:W-:-:S04]  /*1210*/  SEL R7, RZ, 0x1, !P3 ;  /* 0x00000001ff077807 */ /* 0x001fc80005800000 */
[----:B------:R-:W-:-:S05]  /*1220*/  PRMT R7, R7, 0x7604, R0 ;  /* 0x0000760407077816 */ /* 0x000fca0000000000 */
[----:B------:R-:W-:-:S15]  /*1230*/  STG.E.U16 desc[UR4][R2.64+0x100], R7 ;  /* 0x0001000702007986 */ /* 0x000fde000c101504 */
[----:B------:R-:W-:-:S15]  /*1240*/  NOP ;  /* 0x0000000000007918 */ /* 0x000fde0000000000 */
[----:B------:R-:W-:-:S15]  /*1250*/  NOP ;  /* 0x0000000000007918 */ /* 0x000fde0000000000 */
[----:B------:R-:W-:-:S08]  /*1260*/  NOP ;  /* 0x0000000000007918 */ /* 0x000fd00000000000 */
[----:B------:R-:W0:Y:S02]  /*1270*/  DSETP.EQ.AND P2, PT, R12, RZ, !P2 ;  /* 0x000000ff0c00722a */ /* 0x000e240005742000 */
[----:B0-----:R-:W-:-:S15]  /*1280*/  SEL R6, RZ, 0x1, !P2 ;  /* 0x00000001ff067807 */ /* 0x001fde0005000000 */
[----:B------:R-:W-:-:S15]  /*1290*/  NOP ;  /* 0x0000000000007918 */ /* 0x000fde0000000000 */
[----:B------:R-:W-:-:S15]  /*12a0*/  NOP ;  /* 0x0000000000007918 */ /* 0x000fde0000000000 */
[----:B------:R-:W-:-:S15]  /*12b0*/  NOP ;  /* 0x0000000000007918 */ /* 0x000fde0000000000 */
[----:B------:R-:W-:-:S02]  /*12c0*/  NOP ;  /* 0x0000000000007918 */ /* 0x000fc40000000000 */
        /* <DEDUP_REMOVED lines=16> */
[----:B------:R-:W-:Y:S01]  /*13d0*/  STG.E.U16 desc[UR4][R2.64+0x300], R11 ;  /* 0x0003000b02007986 */ /* 0x000fe2000c101504 */
[----:B------:R-:W-:Y:S05]  /*13e0*/  EXIT ;  /* 0x000000000000794d */ /* 0x000fea0003800000 */
.L_x_19126:
        /* <DEDUP_REMOVED lines=9> */
.L_x_23444:


//--------------------- .text._ZN2at6native29vectorized_elementwise_kernelILi4EZZZNS0_23logical_not_kernel_cudaERNS_18TensorIteratorBaseEENKUlvE0_clEvENKUlvE6_clEvEUlN3c107complexIdEEE_St5arrayIPcLm2EEEEviT0_T1_ --------------------------
	.section	.text._ZN2at6native29vectorized_elementwise_kernelILi4EZZZNS0_23logical_not_kernel_cudaERNS_18TensorIteratorBaseEENKUlvE0_clEvENKUlvE6_clEvEUlN3c107complexIdEEE_St5arrayIPcLm2EEEEviT0_T1_,"ax",@progbits
	.align	128
        .global         _ZN2at6native29vectorized_elementwise_kernelILi4EZZZNS0_23logical_not_kernel_cudaERNS_18TensorIteratorBaseEENKUlvE0_clEvENKUlvE6_clEvEUlN3c107complexIdEEE_St5arrayIPcLm2EEEEviT0_T1_
        .type           _ZN2at6native29vectorized_elementwise_kernelILi4EZZZNS0_23logical_not_kernel_cudaERNS_18TensorIteratorBaseEENKUlvE0_clEvENKUlvE6_clEvEUlN3c107complexIdEEE_St5arrayIPcLm2EEEEviT0_T1_,@function
        .size           _ZN2at6native29vectorized_elementwise_kernelILi4EZZZNS0_23logical_not_kernel_cudaERNS_18TensorIteratorBaseEENKUlvE0_clEvENKUlvE6_clEvEUlN3c107complexIdEEE_St5arrayIPcLm2EEEEviT0_T1_,(.L_x_23445 - _ZN2at6native29vectorized_elementwise_kernelILi4EZZZNS0_23logical_not_kernel_cudaERNS_18TensorIteratorBaseEENKUlvE0_clEvENKUlvE6_clEvEUlN3c107complexIdEEE_St5arrayIPcLm2EEEEviT0_T1_)
        .other          _ZN2at6native29vectorized_elementwise_kernelILi4EZZZNS0_23logical_not_kernel_cudaERNS_18TensorIteratorBaseEENKUlvE0_clEvENKUlvE6_clEvEUlN3c107complexIdEEE_St5arrayIPcLm2EEEEviT0_T1_,@"STO_CUDA_ENTRY STV_DEFAULT"
_ZN2at6native29vectorized_elementwise_kernelILi4EZZZNS0_23logical_not_kernel_cudaERNS_18TensorIteratorBaseEENKUlvE0_clEvENKUlvE6_clEvEUlN3c107complexIdEEE_St5arrayIPcLm2EEEEviT0_T1_:
.text._ZN2at6native29vectorized_elementwise_kernelILi4EZZZNS0_23logical_not_kernel_cudaERNS_18TensorIteratorBaseEENKUlvE0_clEvENKUlvE6_clEvEUlN3c107complexIdEEE_St5arrayIPcLm2EEEEviT0_T1_:
        /* <DEDUP_REMOVED lines=166> */
.L_x_19130:
        /* <DEDUP_REMOVED lines=8> */
.L_x_19131:
        /* <DEDUP_REMOVED lines=8> */
.L_x_19132:
        /* <DEDUP_REMOVED lines=8> */
.L_x_19133:
        /* <DEDUP_REMOVED lines=9> */
.L_x_19134:
[----:B------:R-:W-:Y:S05]  /*0c70*/  BSYNC.RELIABLE B1 ;  /* 0x0000000000017941 */ /* 0x000fea0003800100 */
.L_x_19129:
[----:B------:R-:W-:-:S13]  /*0c80*/  ISETP.GE.U32.AND P0, PT, R3, R2, PT ;  /* 0x000000020300720c */ /* 0x000fda0003f06070 */
[----:B012---:R-:W0:Y:S01]  /*0c90*/  @!P0 LDC.64 R8, c[0x0][0x388] ;  /* 0x0000e200ff088b82 */ /* 0x007e220000000a00 */
[----:B------:R-:W-:Y:S02]  /*0ca0*/  @!P0 IMAD.IADD R7, R0, 0x1, R3 ;  /* 0x0000000100078824 */ /* 0x000fe400078e0203 */
[----:B------:R-:W-:-:S03]  /*0cb0*/  @!P0 VIADD R3, R3, 0x80 ;  /* 0x0000008003038836 */ /* 0x000fc60000000000 */
[----:B0-----:R-:W-:-:S05]  /*0cc0*/  @!P0 IADD3 R6, P1, PT, R7, R8, RZ ;  /* 0x0000000807068210 */ /* 0x001fca0007f3e0ff */
[----:B------:R-:W-:-:S05]  /*0cd0*/  @!P0 IMAD.X R7, RZ, RZ, R9, P1 ;  /* 0x000000ffff078224 */ /* 0x000fca00008e0609 */
[----:B------:R3:W-:Y:S03]  /*0ce0*/  @!P0 STG.E.U8 desc[UR4][R6.64], R5 ;  /* 0x0000000506008986 */ /* 0x0007e6000c101104 */
.L_x_19135:
[----:B------:R-:W-:Y:S05]  /*0cf0*/  BSYNC.RECONVERGENT B0 ;  /* 0x0000000000007941 */ /* 0x000fea0003800200 */
.L_x_19128:
        /* <DEDUP_REMOVED lines=9> */
.L_x_19127:
        /* <DEDUP_REMOVED lines=8> */
[----:B------:R2:W2:Y:S01]  /*0e10*/  LDG.E.ENL2.256 R24, R20, desc[UR4][R2.64+0x2020] ;  /* 0xfe0101040214797e */ /* 0x0004a20008121918 */
        /* <DEDUP_REMOVED lines=16> */
[----:B-1----:R-:W-:-:S15]  /*0f20*/  DSETP.EQ.AND P0, PT, R28, RZ, !P0 ;  /* 0x000000ff1c00722a */ /* 0x002fde0004702000 */
[----:B------:R-:W-:-:S15]  /*0f30*/  NOP ;  /* 0x0000000000007918 */ /* 0x000fde0000000000 */
[----:B------:R-:W-:-:S15]  /*0f40*/  NOP ;  /* 0x0000000000007918 */ /* 0x000fde0000000000 */
[----:B------:R-:W-:-:S15]  /*0f50*/  NOP ;  /* 0x0000000000007918 */ /* 0x000fde0000000000 */
[----:B------:R-:W-:-:S04]  /*0f60*/  NOP ;  /* 0x0000000000007918 */ /* 0x000fc80000000000 */
[----:B-----5:R-:W1:-:S15]  /*0f70*/  DSETP.NEU.AND P3, PT, R6, RZ, PT ;  /* 0x000000ff0600722a */ /* 0x020e5e0003f6d000 */
        /* <DEDUP_REMOVED lines=9> */
[----:B-1----:R1:W3:Y:S02]  /*1010*/  DSETP.EQ.AND P3, PT, R4, RZ, !P3 ;  /* 0x000000ff0400722a */ /* 0x0022e40005f62000 */
[----:B-1----:R-:W-:Y:S02]  /*1020*/  SEL R4, RZ, 0x1, !P0 ;  /* 0x00000001ff047807 */ /* 0x002fe40004000000 */
[----:B---3--:R-:W-:-:S15]  /*1030*/  SEL R5, RZ, 0x1, !P3 ;  /* 0x00000001ff057807 */ /* 0x008fde0005800000 */
[----:B------:R-:W-:-:S15]  /*1040*/  NOP ;  /* 0x0000000000007918 */ /* 0x000fde0000000000 */
[----:B------:R-:W-:-:S15]  /*1050*/  NOP ;  /* 0x0000000000007918 */ /* 0x000fde0000000000 */
[----:B------:R-:W-:-:S15]  /*1060*/  NOP ;  /* 0x0000000000007918 */ /* 0x000fde0000000000 */
[----:B------:R-:W1:Y:S02]  /*1070*/  DSETP.EQ.AND P5, PT, R32, RZ, !P5 ;  /* 0x000000ff2000722a */ /* 0x000e640006fa2000 */
[----:B-1----:R-:W-:Y:S02]  /*1080*/  SEL R7, RZ, 0x1, !P5 ;  /* 0x00000001ff077807 */ /* 0x002fe40006800000 */
[----:B--2---:R-:W-:Y:S02]  /*1090*/  IADD3 R2, P5, PT, R0, UR6, RZ ;  /* 0x0000000600027c10 */ /* 0x004fe4000ffbe0ff */
[----:B------:R-:W-:-:S03]  /*10a0*/  PRMT R7, R7, 0x3340, R4 ;  /* 0x0000334007077816 */ /* 0x000fc60000000004 */
[----:B------:R-:W-:Y:S02]  /*10b0*/  IMAD.X R3, RZ, RZ, UR7, P5 ;  /* 0x00000007ff037e24 */ /* 0x000fe4000a8e06ff */
[----:B0-----:R-:W-:-:S15]  /*10c0*/  IMAD.WIDE.U32 R2, R13, 0x4, R2 ;  /* 0x000000040d027825 */ /* 0x001fde00078e0002 */
[----:B------:R-:W-:-:S15]  /*10d0*/  NOP ;  /* 0x0000000000007918 */ /* 0x000fde0000000000 */
[----:B------:R-:W-:-:S15]  /*10e0*/  NOP ;  /* 0x0000000000007918 */ /* 0x000fde0000000000 */
[----:B------:R-:W-:-:S08]  /*10f0*/  NOP ;  /* 0x0000000000007918 */ /* 0x000fd00000000000 */
[----:B------:R0:W1:Y:S02]  /*1100*/  DSETP.NEU.AND P4, PT, R10, RZ, PT ;  /* 0x000000ff0a00722a */ /* 0x0000640003f8d000 */
[----:B0-----:R-:W-:-:S15]  /*1110*/  SEL R11, RZ, 0x1, !P1 ;  /* 0x00000001ff0b7807 */ /* 0x001fde0004800000 */
[----:B------:R-:W-:-:S15]  /*1120*/  NOP ;  /* 0x0000000000007918 */ /* 0x000fde0000000000 */
[----:B------:R-:W-:-:S15]  /*1130*/  NOP ;  /* 0x0000000000007918 */ /* 0x000fde0000000000 */
[----:B------:R-:W-:-:S15]  /*1140*/  NOP ;  /* 0x0000000000007918 */ /* 0x000fde0000000000 */
[----:B------:R-:W-:-:S02]  /*1150*/  NOP ;  /* 0x0000000000007918 */ /* 0x000fc40000000000 */
        /* <DEDUP_REMOVED lines=15> */
[----:B-1----:R-:W0:Y:S02]  /*1250*/  DSETP.EQ.AND P4, PT, R8, RZ, !P4 ;  /* 0x000000ff0800722a */ /* 0x002e240006782000 */
[----:B0-----:R-:W-:-:S04]  /*1260*/  SEL R0, RZ, 0x1, !P4 ;  /* 0x00000001ff007807 */ /* 0x001fc80006000000 */
[----:B------:R-:W-:-:S04]  /*1270*/  PRMT R0, R5, 0x3340, R0 ;  /* 0x0000334005007816 */ /* 0x000fc80000000000 */
[----:B------:R-:W-:-:S05]  /*1280*/  PRMT R7, R7, 0x5410, R0 ;  /* 0x0000541007077816 */ /* 0x000fca0000000000 */
[----:B------:R-:W-:-:S15]  /*1290*/  STG.E desc[UR4][R2.64], R7 ;  /* 0x0000000702007986 */ /* 0x000fde000c101904 */
[----:B------:R-:W-:-:S15]  /*12a0*/  NOP ;  /* 0x0000000000007918 */ /* 0x000fde0000000000 */
[----:B------:R-:W-:-:S15]  /*12b0*/  NOP ;  /* 0x0000000000007918 */ /* 0x000fde0000000000 */
[----:B------:R-:W-:-:S04]  /*12c0*/  NOP ;  /* 0x0000000000007918 */ /* 0x000fc80000000000 */
[----:B------:R-:W0:Y:S02]  /*12d0*/  DSETP.EQ.AND P2, PT, R16, RZ, !P2 ;  /* 0x000000ff1000722a */ /* 0x000e240005742000 */
[----:B0-----:R-:W-:-:S04]  /*12e0*/  SEL R8, RZ, 0x1, !P2 ;  /* 0x00000001ff087807 */ /* 0x001fc80005000000 */
[----:B------:R-:W-:-:S15]  /*12f0*/  PRMT R11, R11, 0x3340, R8 ;  /* 0x000033400b0b7816 */ /* 0x000fde0000000008 */
[----:B------:R-:W-:-:S15]  /*1300*/  NOP ;  /* 0x0000000000007918 */ /* 0x000fde0000000000 */
[----:B------:R-:W-:-:S15]  /*1310*/  NOP ;  /* 0x0000000000007918 */ /* 0x000fde0000000000 */
[----:B------:R-:W-:-:S13]  /*1320*/  NOP ;  /* 0x0000000000007918 */ /* 0x000fda0000000000 */
        /* <DEDUP_REMOVED lines=8> */
[----:B------:R-:W-:-:S04]  /*13b0*/  PRMT R6, R9, 0x3340, R6 ;  /* 0x0000334009067816 */ /* 0x000fc80000000006 */
[----:B------:R-:W-:-:S05]  /*13c0*/  PRMT R11, R11, 0x5410, R6 ;  /* 0x000054100b0b7816 */ /* 0x000fca0000000006 */
[----:B------:R-:W-:Y:S01]  /*13d0*/  STG.E desc[UR4][R2.64+0x200], R11 ;  /* 0x0002000b02007986 */ /* 0x000fe2000c101904 */
[----:B------:R-:W-:Y:S05]  /*13e0*/  EXIT ;  /* 0x000000000000794d */ /* 0x000fea0003800000 */
.L_x_19136:
        /* <DEDUP_REMOVED lines=9> */
.L_x_23445:


//--------------------- .text._ZN2at6native29vectorized_elementwise_kernelILi8EZZZNS0_23logical_not_kernel_cudaERNS_18TensorIteratorBaseEENKUlvE0_clEvENKUlvE6_clEvEUlN3c107complexIdEEE_St5arrayIPcLm2EEEEviT0_T1_ --------------------------
	.section	.text._ZN2at6native29vectorized_elementwise_kernelILi8EZZZNS0_23logical_not_kernel_cudaERNS_18TensorIteratorBaseEENKUlvE0_clEvENKUlvE6_clEvEUlN3c107complexIdEEE_St5arrayIPcLm2EEEEviT0_T1_,"ax",@progbits
	.align	128
        .global         _ZN2at6native29vectorized_elementwise_kernelILi8EZZZNS0_23logical_not_kernel_cudaERNS_18TensorIteratorBaseEENKUlvE0_clEvENKUlvE6_clEvEUlN3c107complexIdEEE_St5arrayIPcLm2EEEEviT0_T1_
        .type           _ZN2at6native29vectorized_elementwise_kernelILi8EZZZNS0_23logical_not_kernel_cudaERNS_18TensorIteratorBaseEENKUlvE0_clEvENKUlvE6_clEvEUlN3c107complexIdEEE_St5arrayIPcLm2EEEEviT0_T1_,@function
        .size           _ZN2at6native29vectorized_elementwise_kernelILi8EZZZNS0_23logical_not_kernel_cudaERNS_18TensorIteratorBaseEENKUlvE0_clEvENKUlvE6_clEvEUlN3c107complexIdEEE_St5arrayIPcLm2EEEEviT0_T1_,(.L_x_23446 - _ZN2at6native29vectorized_elementwise_kernelILi8EZZZNS0_23logical_not_kernel_cudaERNS_18TensorIteratorBaseEENKUlvE0_clEvENKUlvE6_clEvEUlN3c107complexIdEEE_St5arrayIPcLm2EEEEviT0_T1_)
        .other          _ZN2at6native29vectorized_elementwise_kernelILi8EZZZNS0_23logical_not_kernel_cudaERNS_18TensorIteratorBaseEENKUlvE0_clEvENKUlvE6_clEvEUlN3c107complexIdEEE_St5arrayIPcLm2EEEEviT0_T1_,@"STO_CUDA_ENTRY STV_DEFAULT"
_ZN2at6native29vectorized_elementwise_kernelILi8EZZZNS0_23logical_not_kernel_cudaERNS_18TensorIteratorBaseEENKUlvE0_clEvENKUlvE6_clEvEUlN3c107complexIdEEE_St5arrayIPcLm2EEEEviT0_T1_:
.text._ZN2at6native29vectorized_elementwise_kernelILi8EZZZNS0_23logical_not_kernel_cudaERNS_18TensorIteratorBaseEENKUlvE0_clEvENKUlvE6_clEvEUlN3c107complexIdEEE_St5arrayIPcLm2EEEEviT0_T1_:
[----:B------:R-:W-:Y:S01]  /*0000*/  LDC R1, c[0x0][0x37c] ;  /* 0x0000df00ff017b82 */ /* 0x000fe20000000800 */
[----:B------:R-:W-:Y:S05]  /*0010*/  EXIT ;  /* 0x000000000000794d */ /* 0x000fea0003800000 */
.L_x_19137:
        /* <DEDUP_REMOVED lines=14> */
.L_x_23446:


//--------------------- .text._ZN2at6native18elementwise_kernelILi128ELi4EZNS0_15gpu_kernel_implIZZZNS0_23logical_not_kernel_cudaERNS_18TensorIteratorBaseEENKUlvE0_clEvENKUlvE5_clEvEUlfE_EEvS4_RKT_EUliE_EEviT1_ --------------------------
	.section	.text._ZN2at6native18elementwise_kernelILi128ELi4EZNS0_15gpu_kernel_implIZZZNS0_23logical_not_kernel_cudaERNS_18TensorIteratorBaseEENKUlvE0_clEvENKUlvE5_clEvEUlfE_EEvS4_RKT_EUliE_EEviT1_,"ax",@progbits
	.align	128
        .global         _ZN2at6native18elementwise_kernelILi128ELi4EZNS0_15gpu_kernel_implIZZZNS0_23logical_not_kernel_cudaERNS_18TensorIteratorBaseEENKUlvE0_clEvENKUlvE5_clEvEUlfE_EEvS4_RKT_EUliE_EEviT1_
        .type           _ZN2at6native18elementwise_kernelILi128ELi4EZNS0_15gpu_kernel_implIZZZNS0_23logical_not_kernel_cudaERNS_18TensorIteratorBaseEENKUlvE0_clEvENKUlvE5_clEvEUlfE_EEvS4_RKT_EUliE_EEviT1_,@function
        .size           _ZN2at6native18elementwise_kernelILi128ELi4EZNS0_15gpu_kernel_implIZZZNS0_23logical_not_kernel_cudaERNS_18TensorIteratorBaseEENKUlvE0_clEvENKUlvE5_clEvEUlfE_EEvS4_RKT_EUliE_EEviT1_,(.L_x_23447 - _ZN2at6native18elementwise_kernelILi128ELi4EZNS0_15gpu_kernel_implIZZZNS0_23logical_not_kernel_cudaERNS_18TensorIteratorBaseEENKUlvE0_clEvENKUlvE5_clEvEUlfE_EEvS4_RKT_EUliE_EEviT1_)
        .other          _ZN2at6native18elementwise_kernelILi128ELi4EZNS0_15gpu_kernel_implIZZZNS0_23logical_not_kernel_cudaERNS_18TensorIteratorBaseEENKUlvE0_clEvENKUlvE5_clEvEUlfE_EEvS4_RKT_EUliE_EEviT1_,@"STO_CUDA_ENTRY STV_DEFAULT"
_ZN2at6native18elementwise_kernelILi128ELi4EZNS0_15gpu_kernel_implIZZZNS0_23logical_not_kernel_cudaERNS_18TensorIteratorBaseEENKUlvE0_clEvENKUlvE5_clEvEUlfE_EEvS4_RKT_EUliE_EEviT1_:
.text._ZN2at6native18elementwise_kernelILi128ELi4EZNS0_15gpu_kernel_implIZZZNS0_23logical_not_kernel_cudaERNS_18TensorIteratorBaseEENKUlvE0_clEvENKUlvE5_clEvEUlfE_EEvS4_RKT_EUliE_EEviT1_:
        /* <DEDUP_REMOVED lines=319> */
.L_x_19140:
        /* <DEDUP_REMOVED lines=18> */
.L_x_19145:
[----:B------:R-:W2:Y:S02]  /*1510*/  LDG.E.U8 R0, desc[UR36][R2.64] ;  /* 0x0000002402007981 */ /* 0x000ea4000c1e1100 */
[----:B--2---:R-:W-:Y:S01]  /*1520*/  I2FP.F32.U32 R0, R0 ;  /* 0x0000000000007245 */ /* 0x004fe20000201000 */
[----:B------:R-:W-:Y:S06]  /*1530*/  BRA `(.L_x_19147) ;  /* 0x0000000c00447947 */ /* 0x000fec0003800000 */
.L_x_19144:
        /* <DEDUP_REMOVED lines=9> */
.L_x_19149:
[----:B------:R-:W2:Y:S02]  /*15d0*/  LDG.E R0, desc[UR36][R2.64] ;  /* 0x0000002402007981 */ /* 0x000ea4000c1e1900 */
[----:B--2---:R-:W-:Y:S01]  /*15e0*/  I2FP.F32.S32 R0, R0 ;  /* 0x0000000000007245 */ /* 0x004fe20000201400 */
[----:B------:R-:W-:Y:S06]  /*15f0*/  BRA `(.L_x_19147) ;  /* 0x0000000c00147947 */ /* 0x000fec0003800000 */
.L_x_19148:
[----:B------:R-:W2:Y:S02]  /*1600*/  LDG.E.U16 R0, desc[UR36][R2.64] ;  /* 0x0000002402007981 */ /* 0x000ea4000c1e1500 */
[----:B--2---:R-:W2:Y:S01]  /*1610*/  I2F.S16 R0, R0 ;  /* 0x0000000000007306 */ /* 0x004ea20000101400 */
[----:B------:R-:W-:Y:S05]  /*1620*/  BRA `(.L_x_19147) ;  /* 0x0000000c00087947 */ /* 0x000fea0003800000 */
.L_x_19143:
        /* <DEDUP_REMOVED lines=8> */
.L_x_19151:
[----:B------:R-:W2:Y:S02]  /*16b0*/  LDG.E.U16 R0, desc[UR36][R2.64] ;  /* 0x0000002402007981 */ /* 0x000ea4000c1e1500 */
[----:B--2---:R-:W-:Y:S01]  /*16c0*/  HADD2.F32 R0, -RZ, R0.H0_H0 ;  /* 0x20000000ff007230 */ /* 0x004fe20000004100 */
[----:B------:R-:W-:Y:S06]  /*16d0*/  BRA `(.L_x_19147) ;  /* 0x0000000800dc7947 */ /* 0x000fec0003800000 */
.L_x_19150:
        /* <DEDUP_REMOVED lines=8> */
.L_x_19153:
[----:B------:R-:W2:Y:S02]  /*1760*/  LDG.E.U16 R0, desc[UR36][R2.64] ;  /* 0x0000002402007981 */ /* 0x000ea4000c1e1500 */
[----:B--2---:R-:W-:Y:S01]  /*1770*/  HADD2.F32 R0, -RZ, R0.H0_H0 ;  /* 0x20000000ff007230 */ /* 0x004fe20000004100 */
[----:B------:R-:W-:Y:S06]  /*1780*/  BRA `(.L_x_19147) ;  /* 0x0000000800b07947 */ /* 0x000fec0003800000 */
.L_x_19152:
        /* <DEDUP_REMOVED lines=11> */
.L_x_19142:
        /* <DEDUP_REMOVED lines=12> */
.L_x_19156:
        /* <DEDUP_REMOVED lines=11> */
.L_x_19155:
        /* <DEDUP_REMOVED lines=25> */
.L_x_19158:
        /* <DEDUP_REMOVED lines=12> */
.L_x_19157:
[----:B------:R-:W2:Y:S02]  /*1c00*/  LDG.E.U16 R0, desc[UR36][R2.64] ;  /* 0x0000002402007981 */ /* 0x000ea4000c1e1500 */
[----:B--2---:R-:W-:Y:S01]  /*1c10*/  SHF.L.U32 R0, R0, 0x10, RZ ;  /* 0x0000001000007819 */ /* 0x004fe200000006ff */
[----:B------:R-:W-:Y:S06]  /*1c20*/  BRA `(.L_x_19147) ;  /* 0x0000000400887947 */ /* 0x000fec0003800000 */
.L_x_19154:
        /* <DEDUP_REMOVED lines=11> */
.L_x_19161:
        /* <DEDUP_REMOVED lines=20> */
.L_x_19163:
[----:B------:R-:W-:Y:S05]  /*1e20*/  BSYNC.RECONVERGENT B0 ;  /* 0x0000000000007941 */ /* 0x000fea0003800200 */
.L_x_19162:
[----:B------:R-:W-:Y:S01]  /*1e30*/  IMAD.SHL.U32 R0, R0, 0x100000, RZ ;  /* 0x0010000000007824 */ /* 0x000fe200078e00ff */
[----:B------:R-:W-:-:S04]  /*1e40*/  LEA R2, R2, 0x3b800000, 0x17 ;  /* 0x3b80000002027811 */ /* 0x000fc800078eb8ff */
[----:B------:R-:W-:Y:S01]  /*1e50*/  LOP3.LUT R0, R2, R0, R7, 0xfe, !PT ;  /* 0x0000000002007212 */ /* 0x000fe200078efe07 */
[----:B------:R-:W-:Y:S06]  /*1e60*/  BRA `(.L_x_19147) ;  /* 0x0000000000f87947 */ /* 0x000fec0003800000 */
.L_x_19160:
        /* <DEDUP_REMOVED lines=20> */
.L_x_19165:
[----:B------:R-:W-:Y:S05]  /*1fb0*/  BSYNC.RECONVERGENT B0 ;  /* 0x0000000000007941 */ /* 0x000fea0003800200 */
.L_x_19164:
[----:B------:R-:W-:Y:S01]  /*1fc0*/  IMAD.SHL.U32 R0, R0, 0x200000, RZ ;  /* 0x0020000000007824 */ /* 0x000fe200078e00ff */
[----:B------:R-:W-:-:S04]  /*1fd0*/  LEA R2, R2, 0x37800000, 0x17 ;  /* 0x3780000002027811 */ /* 0x000fc800078eb8ff */
[----:B------:R-:W-:Y:S01]  /*1fe0*/  LOP3.LUT R0, R2, R0, R7, 0xfe, !PT ;  /* 0x0000000002007212 */ /* 0x000fe200078efe07 */
[----:B------:R-:W-:Y:S06]  /*1ff0*/  BRA `(.L_x_19147) ;  /* 0x0000000000947947 */ /* 0x000fec0003800000 */
.L_x_19159:
[----:B------:R-:W-:-:S09]  /*2000*/  UISETP.NE.AND UP0, UPT, UR4, 0x1c, UPT ;  /* 0x0000001c0400788c */ /* 0x000fd2000bf05270 */
[----:B------:R-:W-:Y:S05]  /*2010*/  BRA.U !UP0, `(.L_x_19166) ;  /* 0x0000000108847547 */ /* 0x000fea000b800000 */
[----:B------:R-:W-:-:S09]  /*2020*/  UISETP.NE.AND UP0, UPT, UR4, 0x1d, UPT ;  /* 0x0000001d0400788c */ /* 0x000fd2000bf05270 */
[----:B------:R-:W-:Y:S05]  /*2030*/  BRA.U !UP0, `(.L_x_19167) ;  /* 0x0000000108707547 */ /* 0x000fea000b800000 */
[----:B------:R-:W-:-:S09]  /*2040*/  UISETP.NE.AND UP0, UPT, UR4, 0x2c, UPT ;  /* 0x0000002c0400788c */ /* 0x000fd2000bf05270 */
[----:B------:R-:W-:Y:S05]  /*2050*/  BRA.U !UP0, `(.L_x_19168) ;  /* 0x0000000108487547 */ /* 0x000fea000b800000 */
.L_x_19146:
        /* <DEDUP_REMOVED lines=16> */
.L_x_19169:
[----:B------:R-:W-:Y:S01]  /*2160*/  IMAD.MOV.U32 R0, RZ, RZ, RZ ;  /* 0x000000ffff007224 */ /* 0x000fe200078e00ff */
[----:B------:R-:W-:Y:S06]  /*2170*/  BRA `(.L_x_19147) ;  /* 0x0000000000347947 */ /* 0x000fec0003800000 */
.L_x_19168:
        /* <DEDUP_REMOVED lines=8> */
.L_x_19167:
[----:B------:R-:W2:Y:S02]  /*2200*/  LDG.E.64 R2, desc[UR36][R2.64] ;  /* 0x0000002402027981 */ /* 0x000ea4000c1e1b00 */
[----:B--2---:R0:W1:Y:S02]  /*2210*/  I2F.U64 R0, R2 ;  /* 0x0000000200007312 */ /* 0x0040640000301000 */
[----:B01----:R-:W-:Y:S05]  /*2220*/  BRA `(.L_x_19147) ;  /* 0x0000000000087947 */ /* 0x003fea0003800000 */
.L_x_19166:
[----:B------:R-:W2:Y:S02]  /*2230*/  LDG.E R0, desc[UR36][R2.64] ;  /* 0x0000002402007981 */ /* 0x000ea4000c1e1900 */
[----:B--2---:R-:W-:-:S07]  /*2240*/  I2FP.F32.U32 R0, R0 ;  /* 0x0000000000007245 */ /* 0x004fce0000201000 */
.L_x_19147:
[----:B------:R-:W-:Y:S05]  /*2250*/  BSYNC.RECONVERGENT B6 ;  /* 0x0000000000067941 */ /* 0x000fea0003800200 */
.L_x_19141:
[----:B------:R-:W0:Y:S01]  /*2260*/  LDCU.64 UR6, c[0x0][0x580] ;  /* 0x0000b000ff0677ac */ /* 0x000e220008000a00 */
[----:B--2-45:R-:W-:Y:S01]  /*2270*/  FSETP.NEU.FTZ.AND P0, PT, R0, RZ, PT ;  /* 0x000000ff0000720b */ /* 0x034fe20003f1d000 */
[----:B------:R-:W-:Y:S01]  /*2280*/  BSSY.RECONVERGENT B6, `(.L_x_19170) ;  /* 0x00000d5000067945 */ /* 0x000fe20003800200 */
[----:B------:R-:W-:Y:S02]  /*2290*/  UPRMT UR4, UR42, 0x9910, URZ ;  /* 0x000099102a047896 */ /* 0x000fe400080000ff */
[----:B------:R-:W-:Y:S02]  /*22a0*/  SEL R4, RZ, 0x1, P0 ;  /* 0x00000001ff047807 */ /* 0x000fe40000000000 */
        /* <DEDUP_REMOVED lines=14> */
.L_x_19174:
[----:B------:R0:W-:Y:S01]  /*2390*/  STG.E.U8 desc[UR36][R2.64], R4 ;  /* 0x0000000402007986 */ /* 0x0001e2000c101124 */
[----:B------:R-:W-:Y:S05]  /*23a0*/  BRA `(.L_x_19176) ;  /* 0x0000000c00087947 */ /* 0x000fea0003800000 */
.L_x_19173:
        /* <DEDUP_REMOVED lines=9> */
.L_x_19178:
[----:B------:R0:W-:Y:S01]  /*2440*/  STG.E desc[UR36][R2.64], R4 ;  /* 0x0000000402007986 */ /* 0x0001e2000c101924 */
[----:B------:R-:W-:Y:S05]  /*2450*/  BRA `(.L_x_19176) ;  /* 0x0000000800dc7947 */ /* 0x000fea0003800000 */
.L_x_19177:
[----:B------:R0:W-:Y:S01]  /*2460*/  STG.E.U16 desc[UR36][R2.64], R4 ;  /* 0x0000000402007986 */ /* 0x0001e2000c101524 */
[----:B------:R-:W-:Y:S05]  /*2470*/  BRA `(.L_x_19176) ;  /* 0x0000000800d47947 */ /* 0x000fea0003800000 */
.L_x_19172:
        /* <DEDUP_REMOVED lines=9> */
.L_x_19180:
[----:B------:R-:W-:-:S04]  /*2510*/  FSET.BF.EQ.FTZ.AND R0, R0, RZ, PT ;  /* 0x000000ff0000720a */ /* 0x000fc80003812000 */
[----:B------:R-:W-:-:S05]  /*2520*/  F2FP.F16.F32.PACK_AB R0, RZ, R0 ;  /* 0x00000000ff00723e */ /* 0x000fca00000000ff */
[----:B------:R0:W-:Y:S01]  /*2530*/  STG.E.U16 desc[UR36][R2.64], R0 ;  /* 0x0000000002007986 */ /* 0x0001e2000c101524 */
[----:B------:R-:W-:Y:S05]  /*2540*/  BRA `(.L_x_19176) ;  /* 0x0000000800a07947 */ /* 0x000fea0003800000 */
.L_x_19179:
        /* <DEDUP_REMOVED lines=10> */
.L_x_19182:
[----:B------:R-:W-:-:S04]  /*25f0*/  FSET.BF.EQ.FTZ.AND R0, R0, RZ, PT ;  /* 0x000000ff0000720a */ /* 0x000fc80003812000 */
[----:B------:R-:W-:-:S04]  /*2600*/  F2FP.F16.F32.PACK_AB R5, RZ, R0 ;  /* 0x00000000ff05723e */ /* 0x000fc800000000ff */
[----:B------:R-:W-:-:S05]  /*2610*/  PRMT R5, R5, 0x5410, RZ ;  /* 0x0000541005057816 */ /* 0x000fca00000000ff */
[----:B------:R0:W-:Y:S01]  /*2620*/  STG.E desc[UR36][R2.64], R5 ;  /* 0x0000000502007986 */ /* 0x0001e2000c101924 */
[----:B------:R-:W-:Y:S05]  /*2630*/  BRA `(.L_x_19176) ;  /* 0x0000000800647947 */ /* 0x000fea0003800000 */
.L_x_19181:
[----:B------:R-:W-:Y:S01]  /*2640*/  FSEL R5, RZ, 1.875, P0 ;  /* 0x3ff00000ff057808 */ /* 0x000fe20000000000 */
[----:B------:R-:W-:-:S05]  /*2650*/  HFMA2 R4, -RZ, RZ, 0, 0 ;  /* 0x00000000ff047431 */ /* 0x000fca00000001ff */
[----:B------:R0:W-:Y:S01]  /*2660*/  STG.E.64 desc[UR36][R2.64], R4 ;  /* 0x0000000402007986 */ /* 0x0001e2000c101b24 */
[----:B------:R-:W-:Y:S05]  /*2670*/  BRA `(.L_x_19176) ;  /* 0x0000000800547947 */ /* 0x000fea0003800000 */
.L_x_19171:
        /* <DEDUP_REMOVED lines=10> */
.L_x_19185:
[----:B------:R-:W-:Y:S02]  /*2720*/  FSEL R5, RZ, 1.875, P0 ;  /* 0x3ff00000ff057808 */ /* 0x000fe40000000000 */
[----:B------:R-:W-:Y:S01]  /*2730*/  CS2R R6, SRZ ;  /* 0x0000000000067805 */ /* 0x000fe2000001ff00 */
[----:B------:R-:W-:-:S05]  /*2740*/  IMAD.MOV.U32 R4, RZ, RZ, RZ ;  /* 0x000000ffff047224 */ /* 0x000fca00078e00ff */
[----:B------:R0:W-:Y:S01]  /*2750*/  STG.E.128 desc[UR36][R2.64], R4 ;  /* 0x0000000402007986 */ /* 0x0001e2000c101d24 */
[----:B------:R-:W-:Y:S05]  /*2760*/  BRA `(.L_x_19176) ;  /* 0x0000000800187947 */ /* 0x000fea0003800000 */
.L_x_19184:
        /* <DEDUP_REMOVED lines=17> */
.L_x_19189:
[----:B------:R-:W-:Y:S05]  /*2880*/  BSYNC.RECONVERGENT B0 ;  /* 0x0000000000007941 */ /* 0x000fea0003800200 */
.L_x_19188:
[----:B------:R0:W-:Y:S01]  /*2890*/  STG.E.U8 desc[UR36][R2.64], R5 ;  /* 0x0000000502007986 */ /* 0x0001e2000c101124 */
[----:B------:R-:W-:Y:S05]  /*28a0*/  BRA `(.L_x_19176) ;  /* 0x0000000400c87947 */ /* 0x000fea0003800000 */
.L_x_19187:
        /* <DEDUP_REMOVED lines=16> */
.L_x_19186:
[----:B------:R-:W-:-:S04]  /*29b0*/  FSET.BF.EQ.FTZ.AND R0, R0, RZ, PT ;  /* 0x000000ff0000720a */ /* 0x000fc80003812000 */
[----:B------:R-:W-:-:S05]  /*29c0*/  F2FP.BF16.F32.PACK_AB R0, RZ, R0 ;  /* 0x00000000ff00723e */ /* 0x000fca00000010ff */
[----:B------:R0:W-:Y:S01]  /*29d0*/  STG.E.U16 desc[UR36][R2.64], R0 ;  /* 0x0000000002007986 */ /* 0x0001e2000c101524 */
[----:B------:R-:W-:Y:S05]  /*29e0*/  BRA `(.L_x_19176) ;  /* 0x0000000400787947 */ /* 0x000fea0003800000 */
.L_x_19183:
        /* <DEDUP_REMOVED lines=10> */
.L_x_19192:
        /* <DEDUP_REMOVED lines=12> */
.L_x_19195:
[----:B------:R-:W-:-:S04]  /*2b50*/  SHF.R.U32.HI R0, RZ, 0x14, R5 ;  /* 0x00000014ff007819 */ /* 0x000fc80000011605 */
[----:B------:R-:W-:-:S04]  /*2b60*/  LOP3.LUT R0, R0, 0x1, RZ, 0xc0, !PT ;  /* 0x0000000100007812 */ /* 0x000fc800078ec0ff */
[----:B------:R-:W-:-:S04]  /*2b70*/  IADD3 R0, PT, PT, R5, 0x487ffff, R0 ;  /* 0x0487ffff05007810 */ /* 0x000fc80007ffe000 */
[----:B------:R-:W-:-:S04]  /*2b80*/  SHF.R.U32.HI R0, RZ, 0x14, R0 ;  /* 0x00000014ff007819 */ /* 0x000fc80000011600 */
[----:B------:R-:W-:-:S07]  /*2b90*/  LOP3.LUT R4, R0, 0xff, RZ, 0xc0, !PT ;  /* 0x000000ff00047812 */ /* 0x000fce00078ec0ff */
.L_x_19196:
[----:B------:R-:W-:-:S07]  /*2ba0*/  PRMT R0, R4, 0x7610, R0 ;  /* 0x0000761004007816 */ /* 0x000fce0000000000 */
.L_x_19194:
[----:B------:R-:W-:Y:S05]  /*2bb0*/  BSYNC.RECONVERGENT B0 ;  /* 0x0000000000007941 */ /* 0x000fea0003800200 */
.L_x_19193:
[----:B------:R4:W-:Y:S01]  /*2bc0*/  STG.E.U8 desc[UR36][R2.64], R0 ;  /* 0x0000000002007986 */ /* 0x0009e2000c101124 */
[----:B------:R-:W-:Y:S05]  /*2bd0*/  BRA `(.L_x_19176) ;  /* 0x0000000000fc7947 */ /* 0x000fea0003800000 */
.L_x_19191:
        /* <DEDUP_REMOVED lines=12> */
.L_x_19199:
[----:B------:R-:W-:-:S04]  /*2ca0*/  SHF.R.U32.HI R0, RZ, 0x15, R5 ;  /* 0x00000015ff007819 */ /* 0x000fc80000011605 */
[----:B------:R-:W-:-:S04]  /*2cb0*/  LOP3.LUT R0, R0, 0x1, RZ, 0xc0, !PT ;  /* 0x0000000100007812 */ /* 0x000fc800078ec0ff */
[----:B------:R-:W-:-:S04]  /*2cc0*/  IADD3 R0, PT, PT, R5, 0x88fffff, R0 ;  /* 0x088fffff05007810 */ /* 0x000fc80007ffe000 */
[----:B------:R-:W-:-:S04]  /*2cd0*/  SHF.R.U32.HI R0, RZ, 0x15, R0 ;  /* 0x00000015ff007819 */ /* 0x000fc80000011600 */
[----:B------:R-:W-:-:S07]  /*2ce0*/  LOP3.LUT R4, R0, 0xff, RZ, 0xc0, !PT ;  /* 0x000000ff00047812 */ /* 0x000fce00078ec0ff */
.L_x_19200:
[----:B------:R-:W-:-:S07]  /*2cf0*/  PRMT R0, R4, 0x7610, R0 ;  /* 0x0000761004007816 */ /* 0x000fce0000000000 */
.L_x_19198:
[----:B------:R-:W-:Y:S05]  /*2d00*/  BSYNC.RECONVERGENT B0 ;  /* 0x0000000000007941 */ /* 0x000fea0003800200 */
.L_x_19197:
[----:B------:R3:W-:Y:S01]  /*2d10*/  STG.E.U8 desc[UR36][R2.64], R0 ;  /* 0x0000000002007986 */ /* 0x0007e2000c101124 */
[----:B------:R-:W-:Y:S05]  /*2d20*/  BRA `(.L_x_19176) ;  /* 0x0000000000a87947 */ /* 0x000fea0003800000 */
.L_x_19190:
[----:B------:R-:W-:-:S09]  /*2d30*/  UISETP.NE.AND UP0, UPT, UR4, 0x1c, UPT ;  /* 0x0000001c0400788c */ /* 0x000fd2000bf05270 */
[----:B------:R-:W-:Y:S05]  /*2d40*/  BRA.U !UP0, `(.L_x_19201) ;  /* 0x00000001089c7547 */ /* 0x000fea000b800000 */
[----:B------:R-:W-:-:S09]  /*2d50*/  UISETP.NE.AND UP0, UPT, UR4, 0x1d, UPT ;  /* 0x0000001d0400788c */ /* 0x000fd2000bf05270 */
[----:B------:R-:W-:Y:S05]  /*2d60*/  BRA.U !UP0, `(.L_x_19202) ;  /* 0x0000000108887547 */ /* 0x000fea000b800000 */
[----:B------:R-:W-:-:S09]  /*2d70*/  UISETP.NE.AND UP0, UPT, UR4, 0x2c, UPT ;  /* 0x0000002c0400788c */ /* 0x000fd2000bf05270 */
[----:B------:R-:W-:Y:S05]  /*2d80*/  BRA.U !UP0, `(.L_x_19203) ;  /* 0x0000000108447547 */ /* 0x000fea000b800000 */
.L_x_19175:
        /* <DEDUP_REMOVED lines=16> */
.L_x_19204:
[----:B------:R-:W-:Y:S05]  /*2e90*/  BRA `(.L_x_19176) ;  /* 0x00000000004c7947 */ /* 0x000fea0003800000 */
.L_x_19203:
        /* <DEDUP_REMOVED lines=15> */
.L_x_19202:
[----:B------:R-:W-:-:S05]  /*2f90*/  IMAD.MOV.U32 R5, RZ, RZ, RZ ;  /* 0x000000ffff057224 */ /* 0x000fca00078e00ff */
[----:B------:R2:W-:Y:S01]  /*2fa0*/  STG.E.64 desc[UR36][R2.64], R4 ;  /* 0x0000000402007986 */ /* 0x0005e2000c101b24 */
[----:B------:R-:W-:Y:S05]  /*2fb0*/  BRA `(.L_x_19176) ;  /* 0x0000000000047947 */ /* 0x000fea0003800000 */
.L_x_19201:
[----:B------:R0:W-:Y:S02]  /*2fc0*/  STG.E desc[UR36][R2.64], R4 ;  /* 0x0000000402007986 */ /* 0x0001e4000c101924 */
.L_x_19176:
[----:B------:R-:W-:Y:S05]  /*2fd0*/  BSYNC.RECONVERGENT B6 ;  /* 0x0000000000067941 */ /* 0x000fea0003800200 */
.L_x_19170:
[----:B------:R-:W-:-:S07]  /*2fe0*/  VIADD R17, R17, 0x80 ;  /* 0x0000008011117836 */ /* 0x000fce0000000000 */
.L_x_19139:
[----:B------:R-:W-:Y:S05]  /*2ff0*/  BSYNC.RECONVERGENT B7 ;  /* 0x0000000000077941 */ /* 0x000fea0003800200 */
.L_x_19138:
        /* <DEDUP_REMOVED lines=307> */
.L_x_19207:
        /* <DEDUP_REMOVED lines=18> */
.L_x_19212:
[----:B------:R-:W2:Y:S02]  /*4450*/  LDG.E.U8 R0, desc[UR36][R2.64] ;  /* 0x0000002402007981 */ /* 0x000ea4000c1e1100 */
[----:B--2---:R-:W-:Y:S01]  /*4460*/  I2FP.F32.U32 R0, R0 ;  /* 0x0000000000007245 */ /* 0x004fe20000201000 */
[----:B------:R-:W-:Y:S06]  /*4470*/  BRA `(.L_x_19214) ;  /* 0x0000000c00447947 */ /* 0x000fec0003800000 */
.L_x_19211:
        /* <DEDUP_REMOVED lines=9> */
.L_x_19216:
[----:B------:R-:W2:Y:S02]  /*4510*/  LDG.E R0, desc[UR36][R2.64] ;  /* 0x0000002402007981 */ /* 0x000ea4000c1e1900 */
[----:B--2---:R-:W-:Y:S01]  /*4520*/  I2FP.F32.S32 R0, R0 ;  /* 0x0000000000007245 */ /* 0x004fe20000201400 */
[----:B------:R-:W-:Y:S06]  /*4530*/  BRA `(.L_x_19214) ;  /* 0x0000000c00147947 */ /* 0x000fec0003800000 */
.L_x_19215:
[----:B------:R-:W2:Y:S02]  /*4540*/  LDG.E.U16 R0, desc[UR36][R2.64] ;  /* 0x0000002402007981 */ /* 0x000ea4000c1e1500 */
[----:B--2---:R-:W0:Y:S01]  /*4550*/  I2F.S16 R0, R0 ;  /* 0x0000000000007306 */ /* 0x004e220000101400 */
[----:B------:R-:W-:Y:S05]  /*4560*/  BRA `(.L_x_19214) ;  /* 0x0000000c00087947 */ /* 0x000fea0003800000 */
.L_x_19210:
        /* <DEDUP_REMOVED lines=8> */
.L_x_19218:
[----:B------:R-:W2:Y:S02]  /*45f0*/  LDG.E.U16 R0, desc[UR36][R2.64] ;  /* 0x0000002402007981 */ /* 0x000ea4000c1e1500 */
[----:B--2---:R-:W-:Y:S01]  /*4600*/  HADD2.F32 R0, -RZ, R0.H0_H0 ;  /* 0x20000000ff007230 */ /* 0x004fe20000004100 */
[----:B------:R-:W-:Y:S06]  /*4610*/  BRA `(.L_x_19214) ;  /* 0x0000000800dc7947 */ /* 0x000fec0003800000 */
.L_x_19217:
        /* <DEDUP_REMOVED lines=8> */
.L_x_19220:
[----:B------:R-:W2:Y:S02]  /*46a0*/  LDG.E.U16 R0, desc[UR36][R2.64] ;  /* 0x0000002402007981 */ /* 0x000ea4000c1e1500 */
[----:B--2---:R-:W-:Y:S01]  /*46b0*/  HADD2.F32 R0, -RZ, R0.H0_H0 ;  /* 0x20000000ff007230 */ /* 0x004fe20000004100 */
[----:B------:R-:W-:Y:S06]  /*46c0*/  BRA `(.L_x_19214) ;  /* 0x0000000800b07947 */ /* 0x000fec0003800000 */
.L_x_19219:
        /* <DEDUP_REMOVED lines=11> */
.L_x_19209:
        /* <DEDUP_REMOVED lines=12> */
.L_x_19223:
        /* <DEDUP_REMOVED lines=11> */
.L_x_19222:
        /* <DEDUP_REMOVED lines=25> */
.L_x_19225:
        /* <DEDUP_REMOVED lines=12> */
.L_x_19224:
[----:B------:R-:W2:Y:S02]  /*4b40*/  LDG.E.U16 R0, desc[UR36][R2.64] ;  /* 0x0000002402007981 */ /* 0x000ea4000c1e1500 */
[----:B--2---:R-:W-:Y:S01]  /*4b50*/  IMAD.U32 R0, R0, 0x10000, RZ ;  /* 0x0001000000007824 */ /* 0x004fe200078e00ff */
[----:B------:R-:W-:Y:S06]  /*4b60*/  BRA `(.L_x_19214) ;  /* 0x0000000400887947 */ /* 0x000fec0003800000 */
.L_x_19221:
        /* <DEDUP_REMOVED lines=11> */
.L_x_19228:
        /* <DEDUP_REMOVED lines=20> */
.L_x_19230:
[----:B------:R-:W-:Y:S05]  /*4d60*/  BSYNC.RECONVERGENT B0 ;  /* 0x0000000000007941 */ /* 0x000fea0003800200 */
.L_x_19229:
[----:B------:R-:W-:Y:S01]  /*4d70*/  IMAD.SHL.U32 R0, R0, 0x100000, RZ ;  /* 0x0010000000007824 */ /* 0x000fe200078e00ff */
[----:B------:R-:W-:-:S04]  /*4d80*/  LEA R2, R2, 0x3b800000, 0x17 ;  /* 0x3b80000002027811 */ /* 0x000fc800078eb8ff */
[----:B------:R-:W-:Y:S01]  /*4d90*/  LOP3.LUT R0, R2, R0, R7, 0xfe, !PT ;  /* 0x0000000002007212 */ /* 0x000fe200078efe07 */
[----:B------:R-:W-:Y:S06]  /*4da0*/  BRA `(.L_x_19214) ;  /* 0x0000000000f87947 */ /* 0x000fec0003800000 */
.L_x_19227:
        /* <DEDUP_REMOVED lines=20> */
.L_x_19232:
[----:B------:R-:W-:Y:S05]  /*4ef0*/  BSYNC.RECONVERGENT B0 ;  /* 0x0000000000007941 */ /* 0x000fea0003800200 */
.L_x_19231:
[----:B------:R-:W-:Y:S02]  /*4f00*/  SHF.L.U32 R0, R0, 0x15, RZ ;  /* 0x0000001500007819 */ /* 0x000fe400000006ff */
[----:B------:R-:W-:-:S04]  /*4f10*/  LEA R2, R2, 0x37800000, 0x17 ;  /* 0x3780000002027811 */ /* 0x000fc800078eb8ff */
[----:B------:R-:W-:Y:S01]  /*4f20*/  LOP3.LUT R0, R2, R0, R7, 0xfe, !PT ;  /* 0x0000000002007212 */ /* 0x000fe200078efe07 */
[----:B------:R-:W-:Y:S06]  /*4f30*/  BRA `(.L_x_19214) ;  /* 0x0000000000947947 */ /* 0x000fec0003800000 */
.L_x_19226:
        /* <DEDUP_REMOVED lines=14> */
.L_x_19213:
        /* <DEDUP_REMOVED lines=16> */
.L_x_19235:
[----:B------:R-:W-:Y:S01]  /*5120*/  IMAD.MOV.U32 R0, RZ, RZ, RZ ;  /* 0x000000ffff007224 */ /* 0x000fe200078e00ff */
[----:B------:R-:W-:Y:S06]  /*5130*/  BRA `(.L_x_19214) ;  /* 0x0000000000147947 */ /* 0x000fec0003800000 */
.L_x_19234:
[----:B------:R-:W2:Y:S02]  /*5140*/  LDG.E.64 R2, desc[UR36][R2.64] ;  /* 0x0000002402027981 */ /* 0x000ea4000c1e1b00 */
[----:B--2---:R0:W1:Y:S02]  /*5150*/  I2F.U64 R0, R2 ;  /* 0x0000000200007312 */ /* 0x0040640000301000 */
[----:B01----:R-:W-:Y:S05]  /*5160*/  BRA `(.L_x_19214) ;  /* 0x0000000000087947 */ /* 0x003fea0003800000 */
.L_x_19233:
[----:B------:R-:W2:Y:S02]  /*5170*/  LDG.E R0, desc[UR36][R2.64] ;  /* 0x0000002402007981 */ /* 0x000ea4000c1e1900 */
[----:B--2---:R-:W-:-:S07]  /*5180*/  I2FP.F32.U32 R0, R0 ;  /* 0x0000000000007245 */ /* 0x004fce0000201000 */
.L_x_19214:
[----:B------:R-:W-:Y:S05]  /*5190*/  BSYNC.RECONVERGENT B6 ;  /* 0x0000000000067941 */ /* 0x000fea0003800200 */
.L_x_19208:
[----:B------:R-:W1:Y:S01]  /*51a0*/  LDCU.64 UR6, c[0x0][0x580] ;  /* 0x0000b000ff0677ac */ /* 0x000e620008000a00 */
[----:B0-2--5:R-:W-:Y:S01]  /*51b0*/  FSETP.NEU.FTZ.AND P0, PT, R0, RZ, PT ;  /* 0x000000ff0000720b */ /* 0x025fe20003f1d000 */
[----:B------:R-:W-:Y:S01]  /*51c0*/  BSSY.RECONVERGENT B6, `(.L_x_19236) ;  /* 0x00000d4000067945 */ /* 0x000fe20003800200 */
[----:B------:R-:W-:Y:S02]  /*51d0*/  UPRMT UR4, UR42, 0x9910, URZ ;  /* 0x000099102a047896 */ /* 0x000fe400080000ff */
[----:B------:R-:W-:Y:S02]  /*51e0*/  SEL R4, RZ, 0x1, P0 ;  /* 0x00000001ff047807 */ /* 0x000fe40000000000 */
        /* <DEDUP_REMOVED lines=14> */
.L_x_19240:
[----:B------:R0:W-:Y:S01]  /*52d0*/  STG.E.U8 desc[UR36][R2.64], R4 ;  /* 0x0000000402007986 */ /* 0x0001e2000c101124 */
[----:B------:R-:W-:Y:S05]  /*52e0*/  BRA `(.L_x_19242) ;  /* 0x0000000c00047947 */ /* 0x000fea0003800000 */
.L_x_19239:
        /* <DEDUP_REMOVED lines=9> */
.L_x_19244:
[----:B------:R0:W-:Y:S01]  /*5380*/  STG.E desc[UR36][R2.64], R4 ;  /* 0x0000000402007986 */ /* 0x0001e2000c101924 */
[----:B------:R-:W-:Y:S05]  /*5390*/  BRA `(.L_x_19242) ;  /* 0x0000000800d87947 */ /* 0x000fea0003800000 */
.L_x_19243:
[----:B------:R0:W-:Y:S01]  /*53a0*/  STG.E.U16 desc[UR36][R2.64], R4 ;  /* 0x0000000402007986 */ /* 0x0001e2000c101524 */
[----:B------:R-:W-:Y:S05]  /*53b0*/  BRA `(.L_x_19242) ;  /* 0x0000000800d07947 */ /* 0x000fea0003800000 */
.L_x_19238:
        /* <DEDUP_REMOVED lines=9> */
.L_x_19246:
[----:B------:R-:W-:-:S04]  /*5450*/  FSET.BF.EQ.FTZ.AND R0, R0, RZ, PT ;  /* 0x000000ff0000720a */ /* 0x000fc80003812000 */
[----:B------:R-:W-:-:S05]  /*5460*/  F2FP.F16.F32.PACK_AB R0, RZ, R0 ;  /* 0x00000000ff00723e */ /* 0x000fca00000000ff */
[----:B------:R0:W-:Y:S01]  /*5470*/  STG.E.U16 desc[UR36][R2.64], R0 ;  /* 0x0000000002007986 */ /* 0x0001e2000c101524 */
[----:B------:R-:W-:Y:S05]  /*5480*/  BRA `(.L_x_19242) ;  /* 0x00000008009c7947 */ /* 0x000fea0003800000 */
.L_x_19245:
        /* <DEDUP_REMOVED lines=10> */
.L_x_19248:
[----:B------:R-:W-:-:S04]  /*5530*/  FSET.BF.EQ.FTZ.AND R0, R0, RZ, PT ;  /* 0x000000ff0000720a */ /* 0x000fc80003812000 */
[----:B------:R-:W-:-:S04]  /*5540*/  F2FP.F16.F32.PACK_AB R5, RZ, R0 ;  /* 0x00000000ff05723e */ /* 0x000fc800000000ff */
[----:B------:R-:W-:-:S05]  /*5550*/  PRMT R5, R5, 0x5410, RZ ;  /* 0x0000541005057816 */ /* 0x000fca00000000ff */
[----:B------:R0:W-:Y:S01]  /*5560*/  STG.E desc[UR36][R2.64], R5 ;  /* 0x0000000502007986 */ /* 0x0001e2000c101924 */
[----:B------:R-:W-:Y:S05]  /*5570*/  BRA `(.L_x_19242) ;  /* 0x0000000800607947 */ /* 0x000fea0003800000 */
.L_x_19247:
[----:B------:R-:W-:Y:S01]  /*5580*/  FSEL R5, RZ, 1.875, P0 ;  /* 0x3ff00000ff057808 */ /* 0x000fe20000000000 */
[----:B------:R-:W-:-:S05]  /*5590*/  IMAD.MOV.U32 R4, RZ, RZ, RZ ;  /* 0x000000ffff047224 */ /* 0x000fca00078e00ff */
[----:B------:R0:W-:Y:S01]  /*55a0*/  STG.E.64 desc[UR36][R2.64], R4 ;  /* 0x0000000402007986 */ /* 0x0001e2000c101b24 */
[----:B------:R-:W-:Y:S05]  /*55b0*/  BRA `(.L_x_19242) ;  /* 0x0000000800507947 */ /* 0x000fea0003800000 */
.L_x_19237:
        /* <DEDUP_REMOVED lines=12> */
.L_x_19252:
        /* <DEDUP_REMOVED lines=17> */
.L_x_19254:
[----:B------:R-:W-:Y:S05]  /*5790*/  BSYNC.RECONVERGENT B0 ;  /* 0x0000000000007941 */ /* 0x000fea0003800200 */
.L_x_19253:
[----:B------:R0:W-:Y:S01]  /*57a0*/  STG.E.U8 desc[UR36][R2.64], R0 ;  /* 0x0000000002007986 */ /* 0x0001e2000c101124 */
[----:B------:R-:W-:Y:S05]  /*57b0*/  BRA `(.L_x_19242) ;  /* 0x0000000400d07947 */ /* 0x000fea0003800000 */
.L_x_19251:
        /* <DEDUP_REMOVED lines=17> */
.L_x_19256:
[----:B------:R-:W-:Y:S05]  /*58d0*/  BSYNC.RECONVERGENT B0 ;  /* 0x0000000000007941 */ /* 0x000fea0003800200 */
.L_x_19255:
[----:B------:R0:W-:Y:S01]  /*58e0*/  STG.E.U8 desc[UR36][R2.64], R0 ;  /* 0x0000000002007986 */ /* 0x0001e2000c101124 */
[----:B------:R-:W-:Y:S05]  /*58f0*/  BRA `(.L_x_19242) ;  /* 0x0000000400807947 */ /* 0x000fea0003800000 */
.L_x_19250:
        /* <DEDUP_REMOVED lines=21> */
.L_x_19258:
[----:B------:R-:W-:-:S05]  /*5a50*/  IMAD.MOV.U32 R5, RZ, RZ, RZ ;  /* 0x000000ffff057224 */ /* 0x000fca00078e00ff */
[----:B------:R0:W-:Y:S01]  /*5a60*/  STG.E.64 desc[UR36][R2.64], R4 ;  /* 0x0000000402007986 */ /* 0x0001e2000c101b24 */
[----:B------:R-:W-:Y:S05]  /*5a70*/  BRA `(.L_x_19242) ;  /* 0x0000000400207947 */ /* 0x000fea0003800000 */
.L_x_19257:
[----:B------:R0:W-:Y:S01]  /*5a80*/  STG.E desc[UR36][R2.64], R4 ;  /* 0x0000000402007986 */ /* 0x0001e2000c101924 */
[----:B------:R-:W-:Y:S05]  /*5a90*/  BRA `(.L_x_19242) ;  /* 0x0000000400187947 */ /* 0x000fea0003800000 */
.L_x_19249:
        /* <DEDUP_REMOVED lines=8> */
.L_x_19260:
[----:B------:R-:W-:Y:S02]  /*5b20*/  FSEL R5, RZ, 1.875, P0 ;  /* 0x3ff00000ff057808 */ /* 0x000fe40000000000 */
[----:B------:R-:W-:Y:S01]  /*5b30*/  CS2R R6, SRZ ;  /* 0x0000000000067805 */ /* 0x000fe2000001ff00 */
[----:B------:R-:W-:-:S05]  /*5b40*/  HFMA2 R4, -RZ, RZ, 0, 0 ;  /* 0x00000000ff047431 */ /* 0x000fca00000001ff */
[----:B------:R0:W-:Y:S01]  /*5b50*/  STG.E.128 desc[UR36][R2.64], R4 ;  /* 0x0000000402007986 */ /* 0x0001e2000c101d24 */
[----:B------:R-:W-:Y:S05]  /*5b60*/  BRA `(.L_x_19242) ;  /* 0x0000000000e47947 */ /* 0x000fea0003800000 */
.L_x_19259:
[----:B------:R-:W-:-:S09]  /*5b70*/  UISETP.NE.AND UP0, UPT, UR4, 0xf, UPT ;  /* 0x0000000f0400788c */ /* 0x000fd2000bf05270 */
[----:B------:R-:W-:Y:S05]  /*5b80*/  BRA.U !UP0, `(.L_x_19261) ;  /* 0x0000000108d07547 */ /* 0x000fea000b800000 */
[----:B------:R-:W-:-:S09]  /*5b90*/  UISETP.NE.AND UP0, UPT, UR4, 0x17, UPT ;  /* 0x000000170400788c */ /* 0x000fd2000bf05270 */
[----:B------:R-:W-:Y:S05]  /*5ba0*/  BRA.U !UP0, `(.L_x_19262) ;  /* 0x0000000108847547 */ /* 0x000fea000b800000 */
[----:B------:R-:W-:-:S09]  /*5bb0*/  UISETP.NE.AND UP0, UPT, UR4, 0x18, UPT ;  /* 0x000000180400788c */ /* 0x000fd2000bf05270 */
[----:B------:R-:W-:Y:S05]  /*5bc0*/  BRA.U !UP0, `(.L_x_19263) ;  /* 0x0000000108447547 */ /* 0x000fea000b800000 */
.L_x_19241:
        /* <DEDUP_REMOVED lines=16> */
.L_x_19264:
[----:B------:R-:W-:Y:S05]  /*5cd0*/  BRA `(.L_x_19242) ;  /* 0x0000000000887947 */ /* 0x000fea0003800000 */
.L_x_19263:
        /* <DEDUP_REMOVED lines=11> */
.L_x_19266:
[----:B------:R-:W-:Y:S05]  /*5d90*/  BSYNC.RECONVERGENT B0 ;  /* 0x0000000000007941 */ /* 0x000fea0003800200 */
.L_x_19265:
[----:B------:R1:W-:Y:S01]  /*5da0*/  STG.E.U8 desc[UR36][R2.64], R5 ;  /* 0x0000000502007986 */ /* 0x0003e2000c101124 */
[----:B------:R-:W-:Y:S05]  /*5db0*/  BRA `(.L_x_19242) ;  /* 0x0000000000507947 */ /* 0x000fea0003800000 */
.L_x_19262:
        /* <DEDUP_REMOVED lines=12> */
.L_x_19267:
[----:B------:R-:W-:Y:S01]  /*5e80*/  IMAD.MOV.U32 R5, RZ, RZ, 0x7f ;  /* 0x0000007fff057424 */ /* 0x000fe200078e00ff */
[----:B------:R-:W-:-:S04]  /*5e90*/  ISETP.GT.U32.AND P0, PT, R7, 0x7f800000, PT ;  /* 0x7f8000000700780c */ /* 0x000fc80003f04070 */
[----:B------:R-:W-:-:S05]  /*5ea0*/  SEL R5, R5, 0x7c, P0 ;  /* 0x0000007c05057807 */ /* 0x000fca0000000000 */
[----:B------:R2:W-:Y:S01]  /*5eb0*/  STG.E.U8 desc[UR36][R2.64], R5 ;  /* 0x0000000502007986 */ /* 0x0005e2000c101124 */
[----:B------:R-:W-:Y:S05]  /*5ec0*/  BRA `(.L_x_19242) ;  /* 0x00000000000c7947 */ /* 0x000fea0003800000 */
.L_x_19261:
[----:B------:R-:W-:-:S04]  /*5ed0*/  FSET.BF.EQ.FTZ.AND R0, R0, RZ, PT ;  /* 0x000000ff0000720a */ /* 0x000fc80003812000 */
[----:B------:R-:W-:-:S05]  /*5ee0*/  F2FP.BF16.F32.PACK_AB R0, RZ, R0 ;  /* 0x00000000ff00723e */ /* 0x000fca00000010ff */
[----:B------:R0:W-:Y:S02]  /*5ef0*/  STG.E.U16 desc[UR36][R2.64], R0 ;  /* 0x0000000002007986 */ /* 0x0001e4000c101524 */
.L_x_19242:
[----:B------:R-:W-:Y:S05]  /*5f00*/  BSYNC.RECONVERGENT B6 ;  /* 0x0000000000067941 */ /* 0x000fea0003800200 */
.L_x_19236:
[----:B------:R-:W-:-:S07]  /*5f10*/  IADD3 R17, PT, PT, R17, 0x80, RZ ;  /* 0x0000008011117810 */ /* 0x000fce0007ffe0ff */
.L_x_19206:
[----:B------:R-:W-:Y:S05]  /*5f20*/  BSYNC.RECONVERGENT B7 ;  /* 0x0000000000077941 */ /* 0x000fea0003800200 */
.L_x_19205:
        /* <DEDUP_REMOVED lines=307> */
.L_x_19270:
        /* <DEDUP_REMOVED lines=18> */
.L_x_19275:
[----:B------:R-:W2:Y:S02]  /*7380*/  LDG.E.U8 R0, desc[UR36][R2.64] ;  /* 0x0000002402007981 */ /* 0x000ea4000c1e1100 */
[----:B--2---:R-:W-:Y:S01]  /*7390*/  I2FP.F32.U32 R0, R0 ;  /* 0x0000000000007245 */ /* 0x004fe20000201000 */
[----:B------:R-:W-:Y:S06]  /*73a0*/  BRA `(.L_x_19277) ;  /* 0x0000000c00447947 */ /* 0x000fec0003800000 */
.L_x_19274:
        /* <DEDUP_REMOVED lines=9> */
.L_x_19279:
[----:B------:R-:W2:Y:S02]  /*7440*/  LDG.E R0, desc[UR36][R2.64] ;  /* 0x0000002402007981 */ /* 0x000ea4000c1e1900 */
[----:B--2---:R-:W-:Y:S01]  /*7450*/  I2FP.F32.S32 R0, R0 ;  /* 0x0000000000007245 */ /* 0x004fe20000201400 */
[----:B------:R-:W-:Y:S06]  /*7460*/  BRA `(.L_x_19277) ;  /* 0x0000000c00147947 */ /* 0x000fec0003800000 */
.L_x_19278:
[----:B------:R-:W2:Y:S02]  /*7470*/  LDG.E.U16 R0, desc[UR36][R2.64] ;  /* 0x0000002402007981 */ /* 0x000ea4000c1e1500 */
[----:B--2---:R-:W4:Y:S01]  /*7480*/  I2F.S16 R0, R0 ;  /* 0x0000000000007306 */ /* 0x004f220000101400 */
[----:B------:R-:W-:Y:S05]  /*7490*/  BRA `(.L_x_19277) ;  /* 0x0000000c00087947 */ /* 0x000fea0003800000 */
.L_x_19273:
        /* <DEDUP_REMOVED lines=8> */
.L_x_19281:
[----:B------:R-:W2:Y:S02]  /*7520*/  LDG.E.U16 R0, desc[UR36][R2.64] ;  /* 0x0000002402007981 */ /* 0x000ea4000c1e1500 */
[----:B--2---:R-:W-:Y:S01]  /*7530*/  HADD2.F32 R0, -RZ, R0.H0_H0 ;  /* 0x20000000ff007230 */ /* 0x004fe20000004100 */
[----:B------:R-:W-:Y:S06]  /*7540*/  BRA `(.L_x_19277) ;  /* 0x0000000800dc7947 */ /* 0x000fec0003800000 */
.L_x_19280:
        /* <DEDUP_REMOVED lines=8> */
.L_x_19283:
[----:B------:R-:W2:Y:S02]  /*75d0*/  LDG.E.U16 R0, desc[UR36][R2.64] ;  /* 0x0000002402007981 */ /* 0x000ea4000c1e1500 */
[----:B--2---:R-:W-:Y:S01]  /*75e0*/  HADD2.F32 R0, -RZ, R0.H0_H0 ;  /* 0x20000000ff007230 */ /* 0x004fe20000004100 */
[----:B------:R-:W-:Y:S06]  /*75f0*/  BRA `(.L_x_19277) ;  /* 0x0000000800b07947 */ /* 0x000fec0003800000 */
.L_x_19282:
        /* <DEDUP_REMOVED lines=11> */
.L_x_19272:
        /* <DEDUP_REMOVED lines=12> */
.L_x_19286:
        /* <DEDUP_REMOVED lines=11> */
.L_x_19285:
        /* <DEDUP_REMOVED lines=25> */
.L_x_19288:
        /* <DEDUP_REMOVED lines=12> */
.L_x_19287:
[----:B------:R-:W2:Y:S02]  /*7a70*/  LDG.E.U16 R0, desc[UR36][R2.64] ;  /* 0x0000002402007981 */ /* 0x000ea4000c1e1500 */
[----:B--2---:R-:W-:Y:S01]  /*7a80*/  SHF.L.U32 R0, R0, 0x10, RZ ;  /* 0x0000001000007819 */ /* 0x004fe200000006ff */
[----:B------:R-:W-:Y:S06]  /*7a90*/  BRA `(.L_x_19277) ;  /* 0x0000000400887947 */ /* 0x000fec0003800000 */
.L_x_19284:
        /* <DEDUP_REMOVED lines=11> */
.L_x_19291:
        /* <DEDUP_REMOVED lines=20> */
.L_x_19293:
[----:B------:R-:W-:Y:S05]  /*7c90*/  BSYNC.RECONVERGENT B0 ;  /* 0x0000000000007941 */ /* 0x000fea0003800200 */
.L_x_19292:
[----:B------:R-:W-:Y:S01]  /*7ca0*/  IMAD.SHL.U32 R0, R0, 0x100000, RZ ;  /* 0x0010000000007824 */ /* 0x000fe200078e00ff */
[----:B------:R-:W-:-:S04]  /*7cb0*/  LEA R2, R2, 0x3b800000, 0x17 ;  /* 0x3b80000002027811 */ /* 0x000fc800078eb8ff */
[----:B------:R-:W-:Y:S01]  /*7cc0*/  LOP3.LUT R0, R2, R0, R7, 0xfe, !PT ;  /* 0x0000000002007212 */ /* 0x000fe200078efe07 */
[----:B------:R-:W-:Y:S06]  /*7cd0*/  BRA `(.L_x_19277) ;  /* 0x0000000000f87947 */ /* 0x000fec0003800000 */
.L_x_19290:
        /* <DEDUP_REMOVED lines=20> */
.L_x_19295:
[----:B------:R-:W-:Y:S05]  /*7e20*/  BSYNC.RECONVERGENT B0 ;  /* 0x0000000000007941 */ /* 0x000fea0003800200 */
.L_x_19294:
[----:B------:R-:W-:Y:S01]  /*7e30*/  IMAD.SHL.U32 R0, R0, 0x200000, RZ ;  /* 0x0020000000007824 */ /* 0x000fe200078e00ff */
[----:B------:R-:W-:-:S04]  /*7e40*/  LEA R2, R2, 0x37800000, 0x17 ;  /* 0x3780000002027811 */ /* 0x000fc800078eb8ff */
[----:B------:R-:W-:Y:S01]  /*7e50*/  LOP3.LUT R0, R2, R0, R7, 0xfe, !PT ;  /* 0x0000000002007212 */ /* 0x000fe200078efe07 */
[----:B------:R-:W-:Y:S06]  /*7e60*/  BRA `(.L_x_19277) ;  /* 0x0000000000947947 */ /* 0x000fec0003800000 */
.L_x_19289:
        /* <DEDUP_REMOVED lines=14> */
.L_x_19276:
        /* <DEDUP_REMOVED lines=16> */
.L_x_19298:
[----:B------:R-:W-:Y:S01]  /*8050*/  IMAD.MOV.U32 R0, RZ, RZ, RZ ;  /* 0x000000ffff007224 */ /* 0x000fe200078e00ff */
[----:B------:R-:W-:Y:S06]  /*8060*/  BRA `(.L_x_19277) ;  /* 0x0000000000147947 */ /* 0x000fec0003800000 */
.L_x_19297:
[----:B------:R-:W2:Y:S02]  /*8070*/  LDG.E.64 R2, desc[UR36][R2.64] ;  /* 0x0000002402027981 */ /* 0x000ea4000c1e1b00 */
[----:B--2---:R0:W1:Y:S02]  /*8080*/  I2F.U64 R0, R2 ;  /* 0x0000000200007312 */ /* 0x0040640000301000 */
[----:B01----:R-:W-:Y:S05]  /*8090*/  BRA `(.L_x_19277) ;  /* 0x0000000000087947 */ /* 0x003fea0003800000 */
.L_x_19296:
[----:B------:R-:W2:Y:S02]  /*80a0*/  LDG.E R0, desc[UR36][R2.64] ;  /* 0x0000002402007981 */ /* 0x000ea4000c1e1900 */
[----:B--2---:R-:W-:-:S07]  /*80b0*/  I2FP.F32.U32 R0, R0 ;  /* 0x0000000000007245 */ /* 0x004fce0000201000 */
.L_x_19277:
[----:B------:R-:W-:Y:S05]  /*80c0*/  BSYNC.RECONVERGENT B6 ;  /* 0x0000000000067941 */ /* 0x000fea0003800200 */
.L_x_19271:
[----:B------:R-:W0:Y:S01]  /*80d0*/  LDCU.64 UR6, c[0x0][0x580] ;  /* 0x0000b000ff0677ac */ /* 0x000e220008000a00 */
[----:B---345:R-:W-:Y:S01]  /*80e0*/  FSETP.NEU.FTZ.AND P0, PT, R0, RZ, PT ;  /* 0x000000ff0000720b */ /* 0x038fe20003f1d000 */
[----:B------:R-:W-:Y:S01]  /*80f0*/  BSSY.RECONVERGENT B6, `(.L_x_19299) ;  /* 0x00000d4000067945 */ /* 0x000fe20003800200 */
[----:B------:R-:W-:Y:S02]  /*8100*/  UPRMT UR4, UR42, 0x9910, URZ ;  /* 0x000099102a047896 */ /* 0x000fe400080000ff */
[----:B------:R-:W-:Y:S02]  /*8110*/  SEL R4, RZ, 0x1, P0 ;  /* 0x00000001ff047807 */ /* 0x000fe40000000000 */
        /* <DEDUP_REMOVED lines=14> */
.L_x_19303:
[----:B------:R0:W-:Y:S01]  /*8200*/  STG.E.U8 desc[UR36][R2.64], R4 ;  /* 0x0000000402007986 */ /* 0x0001e2000c101124 */
[----:B------:R-:W-:Y:S05]  /*8210*/  BRA `(.L_x_19305) ;  /* 0x0000000c00047947 */ /* 0x000fea0003800000 */
.L_x_19302:
        /* <DEDUP_REMOVED lines=9> */
.L_x_19307:
[----:B------:R0:W-:Y:S01]  /*82b0*/  STG.E desc[UR36][R2.64], R4 ;  /* 0x0000000402007986 */ /* 0x0001e2000c101924 */
[----:B------:R-:W-:Y:S05]  /*82c0*/  BRA `(.L_x_19305) ;  /* 0x0000000800d87947 */ /* 0x000fea0003800000 */
.L_x_19306:
[----:B------:R0:W-:Y:S01]  /*82d0*/  STG.E.U16 desc[UR36][R2.64], R4 ;  /* 0x0000000402007986 */ /* 0x0001e2000c101524 */
[----:B------:R-:W-:Y:S05]  /*82e0*/  BRA `(.L_x_19305) ;  /* 0x0000000800d07947 */ /* 0x000fea0003800000 */
.L_x_19301:
        /* <DEDUP_REMOVED lines=9> */
.L_x_19309:
[----:B------:R-:W-:-:S04]  /*8380*/  FSET.BF.EQ.FTZ.AND R0, R0, RZ, PT ;  /* 0x000000ff0000720a */ /* 0x000fc80003812000 */
[----:B------:R-:W-:-:S05]  /*8390*/  F2FP.F16.F32.PACK_AB R0, RZ, R0 ;  /* 0x00000000ff00723e */ /* 0x000fca00000000ff */
[----:B------:R0:W-:Y:S01]  /*83a0*/  STG.E.U16 desc[UR36][R2.64], R0 ;  /* 0x0000000002007986 */ /* 0x0001e2000c101524 */
[----:B------:R-:W-:Y:S05]  /*83b0*/  BRA `(.L_x_19305) ;  /* 0x00000008009c7947 */ /* 0x000fea0003800000 */
.L_x_19308:
        /* <DEDUP_REMOVED lines=10> */
.L_x_19311:
[----:B------:R-:W-:-:S04]  /*8460*/  FSET.BF.EQ.FTZ.AND R0, R0, RZ, PT ;  /* 0x000000ff0000720a */ /* 0x000fc80003812000 */
[----:B------:R-:W-:-:S04]  /*8470*/  F2FP.F16.F32.PACK_AB R5, RZ, R0 ;  /* 0x00000000ff05723e */ /* 0x000fc800000000ff */
[----:B------:R-:W-:-:S05]  /*8480*/  PRMT R5, R5, 0x5410, RZ ;  /* 0x0000541005057816 */ /* 0x000fca00000000ff */
[----:B------:R0:W-:Y:S01]  /*8490*/  STG.E desc[UR36][R2.64], R5 ;  /* 0x0000000502007986 */ /* 0x0001e2000c101924 */
[----:B------:R-:W-:Y:S05]  /*84a0*/  BRA `(.L_x_19305) ;  /* 0x0000000800607947 */ /* 0x000fea0003800000 */
.L_x_19310:
[----:B------:R-:W-:Y:S02]  /*84b0*/  FSEL R5, RZ, 1.875, P0 ;  /* 0x3ff00000ff057808 */ /* 0x000fe40000000000 */
[----:B------:R-:W-:-:S05]  /*84c0*/  MOV R4, RZ ;  /* 0x000000ff00047202 */ /* 0x000fca0000000f00 */
[----:B------:R0:W-:Y:S01]  /*84d0*/  STG.E.64 desc[UR36][R2.64], R4 ;  /* 0x0000000402007986 */ /* 0x0001e2000c101b24 */
[----:B------:R-:W-:Y:S05]  /*84e0*/  BRA `(.L_x_19305) ;  /* 0x0000000800507947 */ /* 0x000fea0003800000 */
.L_x_19300:
        /* <DEDUP_REMOVED lines=12> */
.L_x_19315:
        /* <DEDUP_REMOVED lines=17> */
.L_x_19317:
[----:B------:R-:W-:Y:S05]  /*86c0*/  BSYNC.RECONVERGENT B0 ;  /* 0x0000000000007941 */ /* 0x000fea0003800200 */
.L_x_19316:
[----:B------:R0:W-:Y:S01]  /*86d0*/  STG.E.U8 desc[UR36][R2.64], R0 ;  /* 0x0000000002007986 */ /* 0x0001e2000c101124 */
[----:B------:R-:W-:Y:S05]  /*86e0*/  BRA `(.L_x_19305) ;  /* 0x0000000400d07947 */ /* 0x000fea0003800000 */
.L_x_19314:
        /* <DEDUP_REMOVED lines=17> */
.L_x_19319:
[----:B------:R-:W-:Y:S05]  /*8800*/  BSYNC.RECONVERGENT B0 ;  /* 0x0000000000007941 */ /* 0x000fea0003800200 */
.L_x_19318:
[----:B------:R0:W-:Y:S01]  /*8810*/  STG.E.U8 desc[UR36][R2.64], R0 ;  /* 0x0000000002007986 */ /* 0x0001e2000c101124 */
[----:B------:R-:W-:Y:S05]  /*8820*/  BRA `(.L_x_19305) ;  /* 0x0000000400807947 */ /* 0x000fea0003800000 */
.L_x_19313:
        /* <DEDUP_REMOVED lines=21> */
.L_x_19321:
[----:B------:R-:W-:-:S05]  /*8980*/  HFMA2 R5, -RZ, RZ, 0, 0 ;  /* 0x00000000ff057431 */ /* 0x000fca00000001ff */
[----:B------:R0:W-:Y:S01]  /*8990*/  STG.E.64 desc[UR36][R2.64], R4 ;  /* 0x0000000402007986 */ /* 0x0001e2000c101b24 */
[----:B------:R-:W-:Y:S05]  /*89a0*/  BRA `(.L_x_19305) ;  /* 0x0000000400207947 */ /* 0x000fea0003800000 */
.L_x_19320:
[----:B------:R0:W-:Y:S01]  /*89b0*/  STG.E desc[UR36][R2.64], R4 ;  /* 0x0000000402007986 */ /* 0x0001e2000c101924 */
[----:B------:R-:W-:Y:S05]  /*89c0*/  BRA `(.L_x_19305) ;  /* 0x0000000400187947 */ /* 0x000fea0003800000 */
.L_x_19312:
        /* <DEDUP_REMOVED lines=8> */
.L_x_19323:
[----:B------:R-:W-:Y:S02]  /*8a50*/  FSEL R5, RZ, 1.875, P0 ;  /* 0x3ff00000ff057808 */ /* 0x000fe40000000000 */
[----:B------:R-:W-:Y:S01]  /*8a60*/  CS2R R6, SRZ ;  /* 0x0000000000067805 */ /* 0x000fe2000001ff00 */
[----:B------:R-:W-:-:S05]  /*8a70*/  IMAD.MOV.U32 R4, RZ, RZ, RZ ;  /* 0x000000ffff047224 */ /* 0x000fca00078e00ff */
[----:B------:R4:W-:Y:S01]  /*8a80*/  STG.E.128 desc[UR36][R2.64], R4 ;  /* 0x0000000402007986 */ /* 0x0009e2000c101d24 */
[----:B------:R-:W-:Y:S05]  /*8a90*/  BRA `(.L_x_19305) ;  /* 0x0000000000e47947 */ /* 0x000fea0003800000 */
.L_x_19322:
[----:B------:R-:W-:-:S09]  /*8aa0*/  UISETP.NE.AND UP0, UPT, UR4, 0xf, UPT ;  /* 0x0000000f0400788c */ /* 0x000fd2000bf05270 */
[----:B------:R-:W-:Y:S05]  /*8ab0*/  BRA.U !UP0, `(.L_x_19324) ;  /* 0x0000000108d07547 */ /* 0x000fea000b800000 */
[----:B------:R-:W-:-:S09]  /*8ac0*/  UISETP.NE.AND UP0, UPT, UR4, 0x17, UPT ;  /* 0x000000170400788c */ /* 0x000fd2000bf05270 */
[----:B------:R-:W-:Y:S05]  /*8ad0*/  BRA.U !UP0, `(.L_x_19325) ;  /* 0x0000000108847547 */ /* 0x000fea000b800000 */
[----:B------:R-:W-:-:S09]  /*8ae0*/  UISETP.NE.AND UP0, UPT, UR4, 0x18, UPT ;  /* 0x000000180400788c */ /* 0x000fd2000bf05270 */
[----:B------:R-:W-:Y:S05]  /*8af0*/  BRA.U !UP0, `(.L_x_19326) ;  /* 0x0000000108447547 */ /* 0x000fea000b800000 */
.L_x_19304:
        /* <DEDUP_REMOVED lines=16> */
.L_x_19327:
[----:B------:R-:W-:Y:S05]  /*8c00*/  BRA `(.L_x_19305) ;  /* 0x0000000000887947 */ /* 0x000fea0003800000 */
.L_x_19326:
        /* <DEDUP_REMOVED lines=11> */
.L_x_19329:
[----:B------:R-:W-:Y:S05]  /*8cc0*/  BSYNC.RECONVERGENT B0 ;  /* 0x0000000000007941 */ /* 0x000fea0003800200 */
.L_x_19328:
[----:B------:R1:W-:Y:S01]  /*8cd0*/  STG.E.U8 desc[UR36][R2.64], R5 ;  /* 0x0000000502007986 */ /* 0x0003e2000c101124 */
[----:B------:R-:W-:Y:S05]  /*8ce0*/  BRA `(.L_x_19305) ;  /* 0x0000000000507947 */ /* 0x000fea0003800000 */
.L_x_19325:
        /* <DEDUP_REMOVED lines=12> */
.L_x_19330:
[----:B------:R-:W-:Y:S02]  /*8db0*/  ISETP.GT.U32.AND P0, PT, R7, 0x7f800000, PT ;  /* 0x7f8000000700780c */ /* 0x000fe40003f04070 */
[----:B------:R-:W-:-:S04]  /*8dc0*/  MOV R5, 0x7f ;  /* 0x0000007f00057802 */ /* 0x000fc80000000f00 */
[----:B------:R-:W-:-:S05]  /*8dd0*/  SEL R5, R5, 0x7c, P0 ;  /* 0x0000007c05057807 */ /* 0x000fca0000000000 */
[----:B------:R2:W-:Y:S01]  /*8de0*/  STG.E.U8 desc[UR36][R2.64], R5 ;  /* 0x0000000502007986 */ /* 0x0005e2000c101124 */
[----:B------:R-:W-:Y:S05]  /*8df0*/  BRA `(.L_x_19305) ;  /* 0x00000000000c7947 */ /* 0x000fea0003800000 */
.L_x_19324:
[----:B------:R-:W-:-:S04]  /*8e00*/  FSET.BF.EQ.FTZ.AND R0, R0, RZ, PT ;  /* 0x000000ff0000720a */ /* 0x000fc80003812000 */
[----:B------:R-:W-:-:S05]  /*8e10*/  F2FP.BF16.F32.PACK_AB R0, RZ, R0 ;  /* 0x00000000ff00723e */ /* 0x000fca00000010ff */
[----:B------:R0:W-:Y:S02]  /*8e20*/  STG.E.U16 desc[UR36][R2.64], R0 ;  /* 0x0000000002007986 */ /* 0x0001e4000c101524 */
.L_x_19305:
[----:B------:R-:W-:Y:S05]  /*8e30*/  BSYNC.RECONVERGENT B6 ;  /* 0x0000000000067941 */ /* 0x000fea0003800200 */
.L_x_19299:
[----:B------:R-:W-:-:S07]  /*8e40*/  VIADD R17, R17, 0x80 ;  /* 0x0000008011117836 */ /* 0x000fce0000000000 */
.L_x_19269:
[----:B------:R-:W-:Y:S05]  /*8e50*/  BSYNC.RECONVERGENT B7 ;  /* 0x0000000000077941 */ /* 0x000fea0003800200 */
.L_x_19268:
        /* <DEDUP_REMOVED lines=306> */
.L_x_19331:
        /* <DEDUP_REMOVED lines=20> */
.L_x_19336:
[----:B------:R-:W2:Y:S02]  /*a2c0*/  LDG.E.U8 R0, desc[UR36][R2.64] ;  /* 0x0000002402007981 */ /* 0x000ea4000c1e1100 */
[----:B--2---:R-:W-:Y:S01]  /*a2d0*/  I2FP.F32.U32 R0, R0 ;  /* 0x0000000000007245 */ /* 0x004fe20000201000 */
[----:B------:R-:W-:Y:S06]  /*a2e0*/  BRA `(.L_x_19338) ;  /* 0x0000000c00447947 */ /* 0x000fec0003800000 */
.L_x_19335:
        /* <DEDUP_REMOVED lines=9> */
.L_x_19340:
[----:B------:R-:W2:Y:S02]  /*a380*/  LDG.E R0, desc[UR36][R2.64] ;  /* 0x0000002402007981 */ /* 0x000ea4000c1e1900 */
[----:B--2---:R-:W-:Y:S01]  /*a390*/  I2FP.F32.S32 R0, R0 ;  /* 0x0000000000007245 */ /* 0x004fe20000201400 */
[----:B------:R-:W-:Y:S06]  /*a3a0*/  BRA `(.L_x_19338) ;  /* 0x0000000c00147947 */ /* 0x000fec0003800000 */
.L_x_19339:
[----:B------:R-:W2:Y:S02]  /*a3b0*/  LDG.E.U16 R0, desc[UR36][R2.64] ;  /* 0x0000002402007981 */ /* 0x000ea4000c1e1500 */
[----:B--2---:R-:W4:Y:S01]  /*a3c0*/  I2F.S16 R0, R0 ;  /* 0x0000000000007306 */ /* 0x004f220000101400 */
[----:B------:R-:W-:Y:S05]  /*a3d0*/  BRA `(.L_x_19338) ;  /* 0x0000000c00087947 */ /* 0x000fea0003800000 */
.L_x_19334:
        /* <DEDUP_REMOVED lines=8> */
.L_x_19342:
[----:B------:R-:W2:Y:S02]  /*a460*/  LDG.E.U16 R0, desc[UR36][R2.64] ;  /* 0x0000002402007981 */ /* 0x000ea4000c1e1500 */
[----:B--2---:R-:W-:Y:S01]  /*a470*/  HADD2.F32 R0, -RZ, R0.H0_H0 ;  /* 0x20000000ff007230 */ /* 0x004fe20000004100 */
[----:B------:R-:W-:Y:S06]  /*a480*/  BRA `(.L_x_19338) ;  /* 0x0000000800dc7947 */ /* 0x000fec0003800000 */
.L_x_19341:
        /* <DEDUP_REMOVED lines=8> */
.L_x_19344:
[----:B------:R-:W2:Y:S02]  /*a510*/  LDG.E.U16 R0, desc[UR36][R2.64] ;  /* 0x0000002402007981 */ /* 0x000ea4000c1e1500 */
[----:B--2---:R-:W-:Y:S01]  /*a520*/  HADD2.F32 R0, -RZ, R0.H0_H0 ;  /* 0x20000000ff007230 */ /* 0x004fe20000004100 */
[----:B------:R-:W-:Y:S06]  /*a530*/  BRA `(.L_x_19338) ;  /* 0x0000000800b07947 */ /* 0x000fec0003800000 */
.L_x_19343:
        /* <DEDUP_REMOVED lines=11> */
.L_x_19333:
        /* <DEDUP_REMOVED lines=12> */
.L_x_19347:
        /* <DEDUP_REMOVED lines=11> */
.L_x_19346:
        /* <DEDUP_REMOVED lines=25> */
.L_x_19349:
        /* <DEDUP_REMOVED lines=12> */
.L_x_19348:
[----:B------:R-:W2:Y:S02]  /*a9b0*/  LDG.E.U16 R0, desc[UR36][R2.64] ;  /* 0x0000002402007981 */ /* 0x000ea4000c1e1500 */
[----:B--2---:R-:W-:Y:S01]  /*a9c0*/  IMAD.U32 R0, R0, 0x10000, RZ ;  /* 0x0001000000007824 */ /* 0x004fe200078e00ff */
[----:B------:R-:W-:Y:S06]  /*a9d0*/  BRA `(.L_x_19338) ;  /* 0x0000000400887947 */ /* 0x000fec0003800000 */
.L_x_19345:
        /* <DEDUP_REMOVED lines=11> */
.L_x_19352:
        /* <DEDUP_REMOVED lines=20> */
.L_x_19354:
[----:B------:R-:W-:Y:S05]  /*abd0*/  BSYNC.RECONVERGENT B0 ;  /* 0x0000000000007941 */ /* 0x000fea0003800200 */
.L_x_19353:
[----:B------:R-:W-:Y:S02]  /*abe0*/  SHF.L.U32 R0, R0, 0x14, RZ ;  /* 0x0000001400007819 */ /* 0x000fe400000006ff */
[----:B------:R-:W-:-:S04]  /*abf0*/  LEA R2, R2, 0x3b800000, 0x17 ;  /* 0x3b80000002027811 */ /* 0x000fc800078eb8ff */
[----:B------:R-:W-:Y:S01]  /*ac00*/  LOP3.LUT R0, R2, R0, R7, 0xfe, !PT ;  /* 0x0000000002007212 */ /* 0x000fe200078efe07 */
[----:B------:R-:W-:Y:S06]  /*ac10*/  BRA `(.L_x_19338) ;  /* 0x0000000000f87947 */ /* 0x000fec0003800000 */
.L_x_19351:
        /* <DEDUP_REMOVED lines=20> */
.L_x_19356:
[----:B------:R-:W-:Y:S05]  /*ad60*/  BSYNC.RECONVERGENT B0 ;  /* 0x0000000000007941 */ /* 0x000fea0003800200 */
.L_x_19355:
[----:B------:R-:W-:Y:S01]  /*ad70*/  IMAD.SHL.U32 R0, R0, 0x200000, RZ ;  /* 0x0020000000007824 */ /* 0x000fe200078e00ff */
[----:B------:R-:W-:-:S04]  /*ad80*/  LEA R2, R2, 0x37800000, 0x17 ;  /* 0x3780000002027811 */ /* 0x000fc800078eb8ff */
[----:B------:R-:W-:Y:S01]  /*ad90*/  LOP3.LUT R0, R2, R0, R7, 0xfe, !PT ;  /* 0x0000000002007212 */ /* 0x000fe200078efe07 */
[----:B------:R-:W-:Y:S06]  /*ada0*/  BRA `(.L_x_19338) ;  /* 0x0000000000947947 */ /* 0x000fec0003800000 */
.L_x_19350:
        /* <DEDUP_REMOVED lines=14> */
.L_x_19337:
        /* <DEDUP_REMOVED lines=16> */
.L_x_19359:
[----:B------:R-:W-:Y:S01]  /*af90*/  MOV R0, RZ ;  /* 0x000000ff00007202 */ /* 0x000fe20000000f00 */
[----:B------:R-:W-:Y:S06]  /*afa0*/  BRA `(.L_x_19338) ;  /* 0x0000000000147947 */ /* 0x000fec0003800000 */
.L_x_19358:
[----:B------:R-:W2:Y:S02]  /*afb0*/  LDG.E.64 R2, desc[UR36][R2.64] ;  /* 0x0000002402027981 */ /* 0x000ea4000c1e1b00 */
[----:B--2---:R0:W1:Y:S02]  /*afc0*/  I2F.U64 R0, R2 ;  /* 0x0000000200007312 */ /* 0x0040640000301000 */
[----:B01----:R-:W-:Y:S05]  /*afd0*/  BRA `(.L_x_19338) ;  /* 0x0000000000087947 */ /* 0x003fea0003800000 */
.L_x_19357:
[----:B------:R-:W2:Y:S02]  /*afe0*/  LDG.E R0, desc[UR36][R2.64] ;  /* 0x0000002402007981 */ /* 0x000ea4000c1e1900 */
[----:B--2---:R-:W-:-:S07]  /*aff0*/  I2FP.F32.U32 R0, R0 ;  /* 0x0000000000007245 */ /* 0x004fce0000201000 */
.L_x_19338:
[----:B------:R-:W-:Y:S05]  /*b000*/  BSYNC.RECONVERGENT B6 ;  /* 0x0000000000067941 */ /* 0x000fea0003800200 */
.L_x_19332:
[----:B------:R-:W-:Y:S01]  /*b010*/  UPRMT UR4, UR42, 0x9910, URZ ;  /* 0x000099102a047896 */ /* 0x000fe200080000ff */
[----:B---345:R-:W-:-:S03]  /*b020*/  FSETP.NEU.FTZ.AND P0, PT, R0, RZ, PT ;  /* 0x000000ff0000720b */ /* 0x038fc60003f1d000 */
[----:B------:R-:W-:Y:S01]  /*b030*/  UISETP.GT.AND UP0, UPT, UR4, 0x9, UPT ;  /* 0x000000090400788c */ /* 0x000fe2000bf04270 */
[----:B012---:R-:W-:-:S08]  /*b040*/  SEL R2, RZ, 0x1, P0 ;  /* 0x00000001ff027807 */ /* 0x007fd00000000000 */
        /* <DEDUP_REMOVED lines=11> */
.L_x_19363:
[----:B------:R-:W-:Y:S01]  /*b100*/  STG.E.U8 desc[UR36][R16.64], R2 ;  /* 0x0000000210007986 */ /* 0x000fe2000c101124 */
[----:B------:R-:W-:Y:S05]  /*b110*/  EXIT ;  /* 0x000000000000794d */ /* 0x000fea0003800000 */
.L_x_19362:
        /* <DEDUP_REMOVED lines=9> */
.L_x_19366:
[----:B------:R-:W-:Y:S01]  /*b1b0*/  STG.E desc[UR36][R16.64], R2 ;  /* 0x0000000210007986 */ /* 0x000fe2000c101924 */
[----:B------:R-:W-:Y:S05]  /*b1c0*/  EXIT ;  /* 0x000000000000794d */ /* 0x000fea0003800000 */
.L_x_19365:
[----:B------:R-:W-:Y:S01]  /*b1d0*/  STG.E.U16 desc[UR36][R16.64], R2 ;  /* 0x0000000210007986 */ /* 0x000fe2000c101524 */
[----:B------:R-:W-:Y:S05]  /*b1e0*/  EXIT ;  /* 0x000000000000794d */ /* 0x000fea0003800000 */
.L_x_19361:
        /* <DEDUP_REMOVED lines=9> */
.L_x_19368:
[----:B------:R-:W-:-:S04]  /*b280*/  FSET.BF.EQ.FTZ.AND R0, R0, RZ, PT ;  /* 0x000000ff0000720a */ /* 0x000fc80003812000 */
[----:B------:R-:W-:-:S05]  /*b290*/  F2FP.F16.F32.PACK_AB R0, RZ, R0 ;  /* 0x00000000ff00723e */ /* 0x000fca00000000ff */
[----:B------:R-:W-:Y:S01]  /*b2a0*/  STG.E.U16 desc[UR36][R16.64], R0 ;  /* 0x0000000010007986 */ /* 0x000fe2000c101524 */
[----:B------:R-:W-:Y:S05]  /*b2b0*/  EXIT ;  /* 0x000000000000794d */ /* 0x000fea0003800000 */
.L_x_19367:
        /* <DEDUP_REMOVED lines=8> */
[----:B------:R-:W-:Y:S01]  /*b340*/  STG.E.64 desc[UR36][R16.64], R2 ;  /* 0x0000000210007986 */ /* 0x000fe2000c101b24 */
[----:B------:R-:W-:Y:S05]  /*b350*/  EXIT ;  /* 0x000000000000794d */ /* 0x000fea0003800000 */
.L_x_19370:
[----:B------:R-:W-:-:S04]  /*b360*/  FSET.BF.EQ.FTZ.AND R0, R0, RZ, PT ;  /* 0x000000ff0000720a */ /* 0x000fc80003812000 */
[----:B------:R-:W-:-:S04]  /*b370*/  F2FP.F16.F32.PACK_AB R3, RZ, R0 ;  /* 0x00000000ff03723e */ /* 0x000fc800000000ff */
[----:B------:R-:W-:-:S05]  /*b380*/  PRMT R3, R3, 0x5410, RZ ;  /* 0x0000541003037816 */ /* 0x000fca00000000ff */
[----:B------:R-:W-:Y:S01]  /*b390*/  STG.E desc[UR36][R16.64], R3 ;  /* 0x0000000310007986 */ /* 0x000fe2000c101924 */
[----:B------:R-:W-:Y:S05]  /*b3a0*/  EXIT ;  /* 0x000000000000794d */ /* 0x000fea0003800000 */
.L_x_19369:
[----:B------:R-:W-:Y:S01]  /*b3b0*/  FSEL R3, RZ, 1.875, P0 ;  /* 0x3ff00000ff037808 */ /* 0x000fe20000000000 */
[----:B------:R-:W-:-:S05]  /*b3c0*/  IMAD.MOV.U32 R2, RZ, RZ, RZ ;  /* 0x000000ffff027224 */ /* 0x000fca00078e00ff */
[----:B------:R-:W-:Y:S01]  /*b3d0*/  STG.E.64 desc[UR36][R16.64], R2 ;  /* 0x0000000210007986 */ /* 0x000fe2000c101b24 */
[----:B------:R-:W-:Y:S05]  /*b3e0*/  EXIT ;  /* 0x000000000000794d */ /* 0x000fea0003800000 */
.L_x_19360:
        /* <DEDUP_REMOVED lines=12> */
.L_x_19374:
        /* <DEDUP_REMOVED lines=16> */
.L_x_19377:
[----:B------:R-:W-:-:S07]  /*b5b0*/  PRMT R8, R0, 0x7610, R8 ;  /* 0x0000761000087816 */ /* 0x000fce0000000008 */
.L_x_19376:
[----:B------:R-:W-:Y:S05]  /*b5c0*/  BSYNC.RECONVERGENT B0 ;  /* 0x0000000000007941 */ /* 0x000fea0003800200 */
.L_x_19375:
[----:B------:R-:W-:Y:S01]  /*b5d0*/  STG.E.U8 desc[UR36][R16.64], R8 ;  /* 0x0000000810007986 */ /* 0x000fe2000c101124 */
[----:B------:R-:W-:Y:S05]  /*b5e0*/  EXIT ;  /* 0x000000000000794d */ /* 0x000fea0003800000 */
.L_x_19373:
        /* <DEDUP_REMOVED lines=16> */
.L_x_19380:
[----:B------:R-:W-:-:S07]  /*b6f0*/  PRMT R8, R0, 0x7610, R8 ;  /* 0x0000761000087816 */ /* 0x000fce0000000008 */
.L_x_19379:
[----:B------:R-:W-:Y:S05]  /*b700*/  BSYNC.RECONVERGENT B0 ;  /* 0x0000000000007941 */ /* 0x000fea0003800200 */
.L_x_19378:
[----:B------:R-:W-:Y:S01]  /*b710*/  STG.E.U8 desc[UR36][R16.64], R8 ;  /* 0x0000000810007986 */ /* 0x000fe2000c101124 */
[----:B------:R-:W-:Y:S05]  /*b720*/  EXIT ;  /* 0x000000000000794d */ /* 0x000fea0003800000 */
.L_x_19372:
        /* <DEDUP_REMOVED lines=21> */
.L_x_19382:
[----:B------:R-:W-:-:S05]  /*b880*/  MOV R3, RZ ;  /* 0x000000ff00037202 */ /* 0x000fca0000000f00 */
[----:B------:R-:W-:Y:S01]  /*b890*/  STG.E.64 desc[UR36][R16.64], R2 ;  /* 0x0000000210007986 */ /* 0x000fe2000c101b24 */
[----:B------:R-:W-:Y:S05]  /*b8a0*/  EXIT ;  /* 0x000000000000794d */ /* 0x000fea0003800000 */
.L_x_19381:
[----:B------:R-:W-:Y:S01]  /*b8b0*/  STG.E desc[UR36][R16.64], R2 ;  /* 0x0000000210007986 */ /* 0x000fe2000c101924 */
[----:B------:R-:W-:Y:S05]  /*b8c0*/  EXIT ;  /* 0x000000000000794d */ /* 0x000fea0003800000 */
.L_x_19371:
        /* <DEDUP_REMOVED lines=8> */
.L_x_19384:
[----:B------:R-:W-:Y:S02]  /*b950*/  FSEL R5, RZ, 1.875, P0 ;  /* 0x3ff00000ff057808 */ /* 0x000fe40000000000 */
[----:B------:R-:W-:Y:S01]  /*b960*/  CS2R R6, SRZ ;  /* 0x0000000000067805 */ /* 0x000fe2000001ff00 */
[----:B------:R-:W-:-:S05]  /*b970*/  IMAD.MOV.U32 R4, RZ, RZ, RZ ;  /* 0x000000ffff047224 */ /* 0x000fca00078e00ff */
[----:B------:R-:W-:Y:S01]  /*b980*/  STG.E.128 desc[UR36][R16.64], R4 ;  /* 0x0000000410007986 */ /* 0x000fe2000c101d24 */
[----:B------:R-:W-:Y:S05]  /*b990*/  EXIT ;  /* 0x000000000000794d */ /* 0x000fea0003800000 */
.L_x_19383:
[----:B------:R-:W-:-:S09]  /*b9a0*/  UISETP.NE.AND UP0, UPT, UR4, 0xf, UPT ;  /* 0x0000000f0400788c */ /* 0x000fd2000bf05270 */
[----:B------:R-:W-:Y:S05]  /*b9b0*/  BRA.U !UP0, `(.L_x_19385) ;  /* 0x0000000108d47547 */ /* 0x000fea000b800000 */
[----:B------:R-:W-:-:S09]  /*b9c0*/  UISETP.NE.AND UP0, UPT, UR4, 0x17, UPT ;  /* 0x000000170400788c */ /* 0x000fd2000bf05270 */
[----:B------:R-:W-:Y:S05]  /*b9d0*/  BRA.U !UP0, `(.L_x_19386) ;  /* 0x0000000108847547 */ /* 0x000fea000b800000 */
[----:B------:R-:W-:-:S09]  /*b9e0*/  UISETP.NE.AND UP0, UPT, UR4, 0x18, UPT ;  /* 0x000000180400788c */ /* 0x000fd2000bf05270 */
[----:B------:R-:W-:Y:S05]  /*b9f0*/  BRA.U !UP0, `(.L_x_19387) ;  /* 0x0000000108447547 */ /* 0x000fea000b800000 */
.L_x_19364:
        /* <DEDUP_REMOVED lines=16> */
.L_x_19388:
[----:B------:R-:W-:Y:S05]  /*bb00*/  EXIT ;  /* 0x000000000000794d */ /* 0x000fea0003800000 */
.L_x_19387:
        /* <DEDUP_REMOVED lines=11> */
.L_x_19390:
[----:B------:R-:W-:Y:S05]  /*bbc0*/  BSYNC.RECONVERGENT B0 ;  /* 0x0000000000007941 */ /* 0x000fea0003800200 */
.L_x_19389:
[----:B------:R-:W-:Y:S01]  /*bbd0*/  STG.E.U8 desc[UR36][R16.64], R3 ;  /* 0x0000000310007986 */ /* 0x000fe2000c101124 */
[----:B------:R-:W-:Y:S05]  /*bbe0*/  EXIT ;  /* 0x000000000000794d */ /* 0x000fea0003800000 */
.L_x_19386:
        /* <DEDUP_REMOVED lines=13> */
.L_x_19391:
[----:B------:R-:W-:Y:S01]  /*bcc0*/  HFMA2 R3, -RZ, RZ, 0, 7.569789886474609375e-06 ;  /* 0x0000007fff037431 */ /* 0x000fe200000001ff */
[----:B------:R-:W-:-:S04]  /*bcd0*/  ISETP.GT.U32.AND P0, PT, R5, 0x7f800000, PT ;  /* 0x7f8000000500780c */ /* 0x000fc80003f04070 */
[----:B------:R-:W-:-:S05]  /*bce0*/  SEL R3, R3, 0x7c, P0 ;  /* 0x0000007c03037807 */ /* 0x000fca0000000000 */
[----:B------:R-:W-:Y:S01]  /*bcf0*/  STG.E.U8 desc[UR36][R16.64], R3 ;  /* 0x0000000310007986 */ /* 0x000fe2000c101124 */
[----:B------:R-:W-:Y:S05]  /*bd00*/  EXIT ;  /* 0x000000000000794d */ /* 0x000fea0003800000 */
.L_x_19385:
[----:B------:R-:W-:-:S04]  /*bd10*/  FSET.BF.EQ.FTZ.AND R0, R0, RZ, PT ;  /* 0x000000ff0000720a */ /* 0x000fc80003812000 */
[----:B------:R-:W-:-:S05]  /*bd20*/  F2FP.BF16.F32.PACK_AB R0, RZ, R0 ;  /* 0x00000000ff00723e */ /* 0x000fca00000010ff */
[----:B------:R-:W-:Y:S01]  /*bd30*/  STG.E.U16 desc[UR36][R16.64], R0 ;  /* 0x0000000010007986 */ /* 0x000fe2000c101524 */
[----:B------:R-:W-:Y:S05]  /*bd40*/  EXIT ;  /* 0x000000000000794d */ /* 0x000fea0003800000 */
.L_x_19392:
        /* <DEDUP_REMOVED lines=11> */
.L_x_23447:


//--------------------- .text._ZN2at6native27unrolled_elementwise_kernelIZZZNS0_23logical_not_kernel_cudaERNS_18TensorIteratorBaseEENKUlvE0_clEvENKUlvE5_clEvEUlfE_St5arrayIPcLm2EELi4E23TrivialOffsetCalculatorILi1EjESB_NS0_6memory12LoadWithCastILi1EEENSC_13StoreWithCastILi1EEEEEviT_T0_T2_T3_T4_T5_ --------------------------
	.section	.text._ZN2at6native27unrolled_elementwise_kernelIZZZNS0_23logical_not_kernel_cudaERNS_18TensorIteratorBaseEENKUlvE0_clEvENKUlvE5_clEvEUlfE_St5arrayIPcLm2EELi4E23TrivialOffsetCalculatorILi1EjESB_NS0_6memory12LoadWithCastILi1EEENSC_13StoreWithCastILi1EEEEEviT_T0_T2_T3_T4_T5_,"ax",@progbits
	.align	128
        .global         _ZN2at6native27unrolled_elementwise_kernelIZZZNS0_23logical_not_kernel_cudaERNS_18TensorIteratorBaseEENKUlvE0_clEvENKUlvE5_clEvEUlfE_St5arrayIPcLm2EELi4E23TrivialOffsetCalculatorILi1EjESB_NS0_6memory12LoadWithCastILi1EEENSC_13StoreWithCastILi1EEEEEviT_T0_T2_T3_T4_T5_
        .type           _ZN2at6native27unrolled_elementwise_kernelIZZZNS0_23logical_not_kernel_cudaERNS_18TensorIteratorBaseEENKUlvE0_clEvENKUlvE5_clEvEUlfE_St5arrayIPcLm2EELi4E23TrivialOffsetCalculatorILi1EjESB_NS0_6memory12LoadWithCastILi1EEENSC_13StoreWithCastILi1EEEEEviT_T0_T2_T3_T4_T5_,@function
        .size           _ZN2at6native27unrolled_elementwise_kernelIZZZNS0_23logical_not_kernel_cudaERNS_18TensorIteratorBaseEENKUlvE0_clEvENKUlvE5_clEvEUlfE_St5arrayIPcLm2EELi4E23TrivialOffsetCalculatorILi1EjESB_NS0_6memory12LoadWithCastILi1EEENSC_13StoreWithCastILi1EEEEEviT_T0_T2_T3_T4_T5_,(.L_x_23448 - _ZN2at6native27unrolled_elementwise_kernelIZZZNS0_23logical_not_kernel_cudaERNS_18TensorIteratorBaseEENKUlvE0_clEvENKUlvE5_clEvEUlfE_St5arrayIPcLm2EELi4E23TrivialOffsetCalculatorILi1EjESB_NS0_6memory12LoadWithCastILi1EEENSC_13StoreWithCastILi1EEEEEviT_T0_T2_T3_T4_T5_)
        .other          _ZN2at6native27unrolled_elementwise_kernelIZZZNS0_23logical_not_kernel_cudaERNS_18TensorIteratorBaseEENKUlvE0_clEvENKUlvE5_clEvEUlfE_St5arrayIPcLm2EELi4E23TrivialOffsetCalculatorILi1EjESB_NS0_6memory12LoadWithCastILi1EEENSC_13StoreWithCastILi1EEEEEviT_T0_T2_T3_T4_T5_,@"STO_CUDA_ENTRY STV_DEFAULT"
_ZN2at6native27unrolled_elementwise_kernelIZZZNS0_23logical_not_kernel_cudaERNS_18TensorIteratorBaseEENKUlvE0_clEvENKUlvE5_clEvEUlfE_St5arrayIPcLm2EELi4E23TrivialOffsetCalculatorILi1EjESB_NS0_6memory12LoadWithCastILi1EEENSC_13StoreWithCastILi1EEEEEviT_T0_T2_T3_T4_T5_:
.text._ZN2at6native27unrolled_elementwise_kernelIZZZNS0_23logical_not_kernel_cudaERNS_18TensorIteratorBaseEENKUlvE0_clEvENKUlvE5_clEvEUlfE_St5arrayIPcLm2EELi4E23TrivialOffsetCalculatorILi1EjESB_NS0_6memory12LoadWithCastILi1EEENSC_13StoreWithCastILi1EEEEEviT_T0_T2_T3_T4_T5_:
        /* <DEDUP_REMOVED lines=34> */
.L_x_19399:
[----:B------:R-:W2:Y:S02]  /*0220*/  LDG.E.U8 R0, desc[UR36][R4.64] ;  /* 0x0000002404007981 */ /* 0x000ea4000c1e1100 */
[----:B--2---:R-:W-:Y:S01]  /*0230*/  I2FP.F32.U32 R0, R0 ;  /* 0x0000000000007245 */ /* 0x004fe20000201000 */
[----:B------:R-:W-:Y:S06]  /*0240*/  BRA `(.L_x_19401) ;  /* 0x0000000c00487947 */ /* 0x000fec0003800000 */
.L_x_19398:
        /* <DEDUP_REMOVED lines=9> */
.L_x_19403:
[----:B------:R-:W2:Y:S02]  /*02e0*/  LDG.E R0, desc[UR36][R4.64] ;  /* 0x0000002404007981 */ /* 0x000ea4000c1e1900 */
[----:B--2---:R-:W-:Y:S01]  /*02f0*/  I2FP.F32.S32 R0, R0 ;  /* 0x0000000000007245 */ /* 0x004fe20000201400 */
[----:B------:R-:W-:Y:S06]  /*0300*/  BRA `(.L_x_19401) ;  /* 0x0000000c00187947 */ /* 0x000fec0003800000 */
.L_x_19402:
[----:B------:R-:W2:Y:S02]  /*0310*/  LDG.E.U16 R0, desc[UR36][R4.64] ;  /* 0x0000002404007981 */ /* 0x000ea4000c1e1500 */
[----:B--2---:R-:W0:Y:S01]  /*0320*/  I2F.S16 R0, R0 ;  /* 0x0000000000007306 */ /* 0x004e220000101400 */
[----:B------:R-:W-:Y:S05]  /*0330*/  BRA `(.L_x_19401) ;  /* 0x0000000c000c7947 */ /* 0x000fea0003800000 */
.L_x_19397:
        /* <DEDUP_REMOVED lines=8> */
.L_x_19405:
[----:B------:R-:W2:Y:S02]  /*03c0*/  LDG.E.U16 R0, desc[UR36][R4.64] ;  /* 0x0000002404007981 */ /* 0x000ea4000c1e1500 */
[----:B--2---:R-:W-:Y:S01]  /*03d0*/  HADD2.F32 R0, -RZ, R0.H0_H0 ;  /* 0x20000000ff007230 */ /* 0x004fe20000004100 */
[----:B------:R-:W-:Y:S06]  /*03e0*/  BRA `(.L_x_19401) ;  /* 0x0000000800e07947 */ /* 0x000fec0003800000 */
.L_x_19404:
        /* <DEDUP_REMOVED lines=8> */
.L_x_19407:
[----:B------:R-:W2:Y:S02]  /*0470*/  LDG.E.U16 R0, desc[UR36][R4.64] ;  /* 0x0000002404007981 */ /* 0x000ea4000c1e1500 */
[----:B--2---:R-:W-:Y:S01]  /*0480*/  HADD2.F32 R0, -RZ, R0.H0_H0 ;  /* 0x20000000ff007230 */ /* 0x004fe20000004100 */
[----:B------:R-:W-:Y:S06]  /*0490*/  BRA `(.L_x_19401) ;  /* 0x0000000800b47947 */ /* 0x000fec0003800000 */
.L_x_19406:
        /* <DEDUP_REMOVED lines=11> */
.L_x_19396:
        /* <DEDUP_REMOVED lines=12> */
.L_x_19410:
        /* <DEDUP_REMOVED lines=11> */
.L_x_19409:
        /* <DEDUP_REMOVED lines=25> */
.L_x_19412:
        /* <DEDUP_REMOVED lines=13> */
.L_x_19411:
[----:B------:R-:W2:Y:S02]  /*0920*/  LDG.E.U16 R0, desc[UR36][R4.64] ;  /* 0x0000002404007981 */ /* 0x000ea4000c1e1500 */
[----:B--2---:R-:W-:Y:S01]  /*0930*/  IMAD.U32 R0, R0, 0x10000, RZ ;  /* 0x0001000000007824 */ /* 0x004fe200078e00ff */
[----:B------:R-:W-:Y:S06]  /*0940*/  BRA `(.L_x_19401) ;  /* 0x0000000400887947 */ /* 0x000fec0003800000 */
.L_x_19408:
        /* <DEDUP_REMOVED lines=11> */
.L_x_19415:
        /* <DEDUP_REMOVED lines=20> */
.L_x_19417:
[----:B------:R-:W-:Y:S05]  /*0b40*/  BSYNC.RECONVERGENT B0 ;  /* 0x0000000000007941 */ /* 0x000fea0003800200 */
.L_x_19416:
[----:B------:R-:W-:Y:S01]  /*0b50*/  IMAD.SHL.U32 R0, R0, 0x100000, RZ ;  /* 0x0010000000007824 */ /* 0x000fe200078e00ff */
[----:B------:R-:W-:-:S04]  /*0b60*/  LEA R3, R3, 0x3b800000, 0x17 ;  /* 0x3b80000003037811 */ /* 0x000fc800078eb8ff */
[----:B------:R-:W-:Y:S01]  /*0b70*/  LOP3.LUT R0, R3, R0, R7, 0xfe, !PT ;  /* 0x0000000003007212 */ /* 0x000fe200078efe07 */
[----:B------:R-:W-:Y:S06]  /*0b80*/  BRA `(.L_x_19401) ;  /* 0x0000000000f87947 */ /* 0x000fec0003800000 */
.L_x_19414:
        /* <DEDUP_REMOVED lines=20> */
.L_x_19419:
[----:B------:R-:W-:Y:S05]  /*0cd0*/  BSYNC.RECONVERGENT B0 ;  /* 0x0000000000007941 */ /* 0x000fea0003800200 */
.L_x_19418:
[----:B------:R-:W-:Y:S01]  /*0ce0*/  IMAD.SHL.U32 R0, R0, 0x200000, RZ ;  /* 0x0020000000007824 */ /* 0x000fe200078e00ff */
[----:B------:R-:W-:-:S04]  /*0cf0*/  LEA R3, R3, 0x37800000, 0x17 ;  /* 0x3780000003037811 */ /* 0x000fc800078eb8ff */
[----:B------:R-:W-:Y:S01]  /*0d00*/  LOP3.LUT R0, R3, R0, R7, 0xfe, !PT ;  /* 0x0000000003007212 */ /* 0x000fe200078efe07 */
[----:B------:R-:W-:Y:S06]  /*0d10*/  BRA `(.L_x_19401) ;  /* 0x0000000000947947 */ /* 0x000fec0003800000 */
.L_x_19413:
[----:B------:R-:W-:-:S09]  /*0d20*/  UISETP.NE.AND UP0, UPT, UR4, 0x1c, UPT ;  /* 0x0000001c0400788c */ /* 0x000fd2000bf05270 */
[----:B------:R-:W-:Y:S05]  /*0d30*/  BRA.U !UP0, `(.L_x_19420) ;  /* 0x0000000108847547 */ /* 0x000fea000b800000 */
[----:B------:R-:W-:-:S09]  /*0d40*/  UISETP.NE.AND UP0, UPT, UR4, 0x1d, UPT ;  /* 0x0000001d0400788c */ /* 0x000fd2000bf05270 */
[----:B------:R-:W-:Y:S05]  /*0d50*/  BRA.U !UP0, `(.L_x_19421) ;  /* 0x0000000108707547 */ /* 0x000fea000b800000 */
[----:B------:R-:W-:-:S09]  /*0d60*/  UISETP.NE.AND UP0, UPT, UR4, 0x2c, UPT ;  /* 0x0000002c0400788c */ /* 0x000fd2000bf05270 */
[----:B------:R-:W-:Y:S05]  /*0d70*/  BRA.U !UP0, `(.L_x_19422) ;  /* 0x0000000108487547 */ /* 0x000fea000b800000 */
.L_x_19400:
        /* <DEDUP_REMOVED lines=16> */
.L_x_19423:
[----:B------:R-:W-:Y:S01]  /*0e80*/  IMAD.MOV.U32 R0, RZ, RZ, RZ ;  /* 0x000000ffff007224 */ /* 0x000fe200078e00ff */
[----:B------:R-:W-:Y:S06]  /*0e90*/  BRA `(.L_x_19401) ;  /* 0x0000000000347947 */ /* 0x000fec0003800000 */
.L_x_19422:
        /* <DEDUP_REMOVED lines=8> */
.L_x_19421:
[----:B------:R-:W2:Y:S02]  /*0f20*/  LDG.E.64 R4, desc[UR36][R4.64] ;  /* 0x0000002404047981 */ /* 0x000ea4000c1e1b00 */
[----:B--2---:R0:W1:Y:S02]  /*0f30*/  I2F.U64 R0, R4 ;  /* 0x0000000400007312 */ /* 0x0040640000301000 */
[----:B01----:R-:W-:Y:S05]  /*0f40*/  BRA `(.L_x_19401) ;  /* 0x0000000000087947 */ /* 0x003fea0003800000 */
.L_x_19420:
[----:B------:R-:W2:Y:S02]  /*0f50*/  LDG.E R0, desc[UR36][R4.64] ;  /* 0x0000002404007981 */ /* 0x000ea4000c1e1900 */
[----:B--2---:R-:W-:-:S07]  /*0f60*/  I2FP.F32.U32 R0, R0 ;  /* 0x0000000000007245 */ /* 0x004fce0000201000 */
.L_x_19401:
[----:B------:R-:W-:Y:S05]  /*0f70*/  BSYNC.RECONVERGENT B6 ;  /* 0x0000000000067941 */ /* 0x000fea0003800200 */
.L_x_19395:
[----:B0-2--5:R-:W-:Y:S01]  /*0f80*/  FSETP.EQ.FTZ.AND P0, PT, R0, RZ, PT ;  /* 0x000000ff0000720b */ /* 0x025fe20003f12000 */
[----:B------:R-:W-:-:S03]  /*0f90*/  VIADD R19, R17, 0x80 ;  /* 0x0000008011137836 */ /* 0x000fc60000000000 */
[----:B------:R-:W-:-:S09]  /*0fa0*/  P2R R18, PR, RZ, 0x1 ;  /* 0x00000001ff127803 */ /* 0x000fd20000000000 */
.L_x_19394:
[----:B------:R-:W-:Y:S05]  /*0fb0*/  BSYNC.RECONVERGENT B7 ;  /* 0x0000000000077941 */ /* 0x000fea0003800200 */
.L_x_19393:
[----:B------:R-:W-:Y:S01]  /*0fc0*/  ISETP.GE.AND P0, PT, R19, R16, PT ;  /* 0x000000101300720c */ /* 0x000fe20003f06270 */
[----:B------:R-:W-:Y:S01]  /*0fd0*/  BSSY.RECONVERGENT B7, `(.L_x_19424) ;  /* 0x00000f2000077945 */ /* 0x000fe20003800200 */
[----:B------:R-:W-:-:S04]  /*0fe0*/  PLOP3.LUT P1, PT, PT, PT, PT, 0x80, 0x8 ;  /* 0x000000000008781c */ /* 0x000fc80003f2f070 */
[----:B------:R-:W-:-:S07]  /*0ff0*/  P2R R22, PR, RZ, 0x2 ;  /* 0x00000002ff167803 */ /* 0x000fce0000000000 */
[----:B------:R-:W-:Y:S05]  /*1000*/  @P0 BRA `(.L_x_19425) ;  /* 0x0000000c00b80947 */ /* 0x000fea0003800000 */
[----:B-1-34-:R-:W0:Y:S01]  /*1010*/  LDC.64 R4, c[0x0][0x390] ;  /* 0x0000e400ff047b82 */ /* 0x01ae220000000a00 */
        /* <DEDUP_REMOVED lines=20> */
.L_x_19430:
[----:B------:R-:W2:Y:S02]  /*1160*/  LDG.E.U8 R0, desc[UR36][R4.64] ;  /* 0x0000002404007981 */ /* 0x000ea4000c1e1100 */
[----:B--2---:R-:W-:Y:S01]  /*1170*/  I2FP.F32.U32 R0, R0 ;  /* 0x0000000000007245 */ /* 0x004fe20000201000 */
[----:B------:R-:W-:Y:S06]  /*1180*/  BRA `(.L_x_19432) ;  /* 0x0000000c00487947 */ /* 0x000fec0003800000 */
.L_x_19429:
        /* <DEDUP_REMOVED lines=9> */
.L_x_19434:
[----:B------:R-:W2:Y:S02]  /*1220*/  LDG.E R0, desc[UR36][R4.64] ;  /* 0x0000002404007981 */ /* 0x000ea4000c1e1900 */
[----:B--2---:R-:W-:Y:S01]  /*1230*/  I2FP.F32.S32 R0, R0 ;  /* 0x0000000000007245 */ /* 0x004fe20000201400 */
[----:B------:R-:W-:Y:S06]  /*1240*/  BRA `(.L_x_19432) ;  /* 0x0000000c00187947 */ /* 0x000fec0003800000 */
.L_x_19433:
[----:B------:R-:W2:Y:S02]  /*1250*/  LDG.E.U16 R0, desc[UR36][R4.64] ;  /* 0x0000002404007981 */ /* 0x000ea4000c1e1500 */
[----:B--2---:R-:W4:Y:S01]  /*1260*/  I2F.S16 R0, R0 ;  /* 0x0000000000007306 */ /* 0x004f220000101400 */
[----:B------:R-:W-:Y:S05]  /*1270*/  BRA `(.L_x_19432) ;  /* 0x0000000c000c7947 */ /* 0x000fea0003800000 */
.L_x_19428:
        /* <DEDUP_REMOVED lines=8> */
.L_x_19436:
[----:B------:R-:W2:Y:S02]  /*1300*/  LDG.E.U16 R0, desc[UR36][R4.64] ;  /* 0x0000002404007981 */ /* 0x000ea4000c1e1500 */
[----:B--2---:R-:W-:Y:S01]  /*1310*/  HADD2.F32 R0, -RZ, R0.H0_H0 ;  /* 0x20000000ff007230 */ /* 0x004fe20000004100 */
[----:B------:R-:W-:Y:S06]  /*1320*/  BRA `(.L_x_19432) ;  /* 0x0000000800e07947 */ /* 0x000fec0003800000 */
.L_x_19435:
        /* <DEDUP_REMOVED lines=8> */
.L_x_19438:
[----:B------:R-:W2:Y:S02]  /*13b0*/  LDG.E.U16 R0, desc[UR36][R4.64] ;  /* 0x0000002404007981 */ /* 0x000ea4000c1e1500 */
[----:B--2---:R-:W-:Y:S01]  /*13c0*/  HADD2.F32 R0, -RZ, R0.H0_H0 ;  /* 0x20000000ff007230 */ /* 0x004fe20000004100 */
[----:B------:R-:W-:Y:S06]  /*13d0*/  BRA `(.L_x_19432) ;  /* 0x0000000800b47947 */ /* 0x000fec0003800000 */
.L_x_19437:
        /* <DEDUP_REMOVED lines=11> */
.L_x_19427:
        /* <DEDUP_REMOVED lines=12> */
.L_x_19441:
        /* <DEDUP_REMOVED lines=11> */
.L_x_19440:
        /* <DEDUP_REMOVED lines=25> */
.L_x_19443:
        /* <DEDUP_REMOVED lines=13> */
.L_x_19442:
[----:B------:R-:W2:Y:S02]  /*1860*/  LDG.E.U16 R0, desc[UR36][R4.64] ;  /* 0x0000002404007981 */ /* 0x000ea4000c1e1500 */
[----:B--2---:R-:W-:Y:S01]  /*1870*/  IMAD.U32 R0, R0, 0x10000, RZ ;  /* 0x0001000000007824 */ /* 0x004fe200078e00ff */
[----:B------:R-:W-:Y:S06]  /*1880*/  BRA `(.L_x_19432) ;  /* 0x0000000400887947 */ /* 0x000fec0003800000 */
.L_x_19439:
        /* <DEDUP_REMOVED lines=11> */
.L_x_19446:
        /* <DEDUP_REMOVED lines=20> */
.L_x_19448:
[----:B------:R-:W-:Y:S05]  /*1a80*/  BSYNC.RECONVERGENT B0 ;  /* 0x0000000000007941 */ /* 0x000fea0003800200 */
.L_x_19447:
[----:B------:R-:W-:Y:S01]  /*1a90*/  IMAD.SHL.U32 R0, R0, 0x100000, RZ ;  /* 0x0010000000007824 */ /* 0x000fe200078e00ff */
[----:B------:R-:W-:-:S04]  /*1aa0*/  LEA R3, R3, 0x3b800000, 0x17 ;  /* 0x3b80000003037811 */ /* 0x000fc800078eb8ff */
[----:B------:R-:W-:Y:S01]  /*1ab0*/  LOP3.LUT R0, R3, R0, R7, 0xfe, !PT ;  /* 0x0000000003007212 */ /* 0x000fe200078efe07 */
[----:B------:R-:W-:Y:S06]  /*1ac0*/  BRA `(.L_x_19432) ;  /* 0x0000000000f87947 */ /* 0x000fec0003800000 */
.L_x_19445:
        /* <DEDUP_REMOVED lines=20> */
.L_x_19450:
[----:B------:R-:W-:Y:S05]  /*1c10*/  BSYNC.RECONVERGENT B0 ;  /* 0x0000000000007941 */ /* 0x000fea0003800200 */
.L_x_19449:
[----:B------:R-:W-:Y:S01]  /*1c20*/  IMAD.SHL.U32 R0, R0, 0x200000, RZ ;  /* 0x0020000000007824 */ /* 0x000fe200078e00ff */
[----:B------:R-:W-:-:S04]  /*1c30*/  LEA R3, R3, 0x37800000, 0x17 ;  /* 0x3780000003037811 */ /* 0x000fc800078eb8ff */
[----:B------:R-:W-:Y:S01]  /*1c40*/  LOP3.LUT R0, R3, R0, R7, 0xfe, !PT ;  /* 0x0000000003007212 */ /* 0x000fe200078efe07 */
[----:B------:R-:W-:Y:S06]  /*1c50*/  BRA `(.L_x_19432) ;  /* 0x0000000000947947 */ /* 0x000fec0003800000 */
.L_x_19444:
        /* <DEDUP_REMOVED lines=14> */
.L_x_19431:
        /* <DEDUP_REMOVED lines=16> */
.L_x_19453:
[----:B------:R-:W-:Y:S01]  /*1e40*/  IMAD.MOV.U32 R0, RZ, RZ, RZ ;  /* 0x000000ffff007224 */ /* 0x000fe200078e00ff */
[----:B------:R-:W-:Y:S06]  /*1e50*/  BRA `(.L_x_19432) ;  /* 0x0000000000147947 */ /* 0x000fec0003800000 */
.L_x_19452:
[----:B------:R-:W2:Y:S02]  /*1e60*/  LDG.E.64 R4, desc[UR36][R4.64] ;  /* 0x0000002404047981 */ /* 0x000ea4000c1e1b00 */
[----:B--2---:R0:W1:Y:S02]  /*1e70*/  I2F.U64 R0, R4 ;  /* 0x0000000400007312 */ /* 0x0040640000301000 */
[----:B01----:R-:W-:Y:S05]  /*1e80*/  BRA `(.L_x_19432) ;  /* 0x0000000000087947 */ /* 0x003fea0003800000 */
.L_x_19451:
[----:B------:R-:W2:Y:S02]  /*1e90*/  LDG.E R0, desc[UR36][R4.64] ;  /* 0x0000002404007981 */ /* 0x000ea4000c1e1900 */
[----:B--2---:R-:W-:-:S07]  /*1ea0*/  I2FP.F32.U32 R0, R0 ;  /* 0x0000000000007245 */ /* 0x004fce0000201000 */
.L_x_19432:
[----:B------:R-:W-:Y:S05]  /*1eb0*/  BSYNC.RECONVERGENT B6 ;  /* 0x0000000000067941 */ /* 0x000fea0003800200 */
.L_x_19426:
[----:B---345:R-:W-:Y:S01]  /*1ec0*/  FSETP.EQ.FTZ.AND P0, PT, R0, RZ, PT ;  /* 0x000000ff0000720b */ /* 0x038fe20003f12000 */
[----:B------:R-:W-:-:S03]  /*1ed0*/  VIADD R19, R19, 0x80 ;  /* 0x0000008013137836 */ /* 0x000fc60000000000 */
[----:B------:R-:W-:-:S09]  /*1ee0*/  P2R R22, PR, RZ, 0x1 ;  /* 0x00000001ff167803 */ /* 0x000fd20000000000 */
.L_x_19425:
[----:B------:R-:W-:Y:S05]  /*1ef0*/  BSYNC.RECONVERGENT B7 ;  /* 0x0000000000077941 */ /* 0x000fea0003800200 */
.L_x_19424:
        /* <DEDUP_REMOVED lines=26> */
.L_x_19460:
[----:B------:R-:W2:Y:S02]  /*20a0*/  LDG.E.U8 R0, desc[UR36][R4.64] ;  /* 0x0000002404007981 */ /* 0x000ea4000c1e1100 */
[----:B--2---:R-:W-:Y:S01]  /*20b0*/  I2FP.F32.U32 R0, R0 ;  /* 0x0000000000007245 */ /* 0x004fe20000201000 */
[----:B------:R-:W-:Y:S06]  /*20c0*/  BRA `(.L_x_19462) ;  /* 0x0000000c00487947 */ /* 0x000fec0003800000 */
.L_x_19459:
        /* <DEDUP_REMOVED lines=9> */
.L_x_19464:
[----:B------:R-:W2:Y:S02]  /*2160*/  LDG.E R0, desc[UR36][R4.64] ;  /* 0x0000002404007981 */ /* 0x000ea4000c1e1900 */
[----:B--2---:R-:W-:Y:S01]  /*2170*/  I2FP.F32.S32 R0, R0 ;  /* 0x0000000000007245 */ /* 0x004fe20000201400 */
[----:B------:R-:W-:Y:S06]  /*2180*/  BRA `(.L_x_19462) ;  /* 0x0000000c00187947 */ /* 0x000fec0003800000 */
.L_x_19463:
[----:B------:R-:W2:Y:S02]  /*2190*/  LDG.E.U16 R0, desc[UR36][R4.64] ;  /* 0x0000002404007981 */ /* 0x000ea4000c1e1500 */
[----:B--2---:R-:W0:Y:S01]  /*21a0*/  I2F.S16 R0, R0 ;  /* 0x0000000000007306 */ /* 0x004e220000101400 */
[----:B------:R-:W-:Y:S05]  /*21b0*/  BRA `(.L_x_19462) ;  /* 0x0000000c000c7947 */ /* 0x000fea0003800000 */
.L_x_19458:
        /* <DEDUP_REMOVED lines=8> */
.L_x_19466:
[----:B------:R-:W2:Y:S02]  /*2240*/  LDG.E.U16 R0, desc[UR36][R4.64] ;  /* 0x0000002404007981 */ /* 0x000ea4000c1e1500 */
[----:B--2---:R-:W-:Y:S01]  /*2250*/  HADD2.F32 R0, -RZ, R0.H0_H0 ;  /* 0x20000000ff007230 */ /* 0x004fe20000004100 */
[----:B------:R-:W-:Y:S06]  /*2260*/  BRA `(.L_x_19462) ;  /* 0x0000000800e07947 */ /* 0x000fec0003800000 */
.L_x_19465:
        /* <DEDUP_REMOVED lines=8> */
.L_x_19468:
[----:B------:R-:W2:Y:S02]  /*22f0*/  LDG.E.U16 R0, desc[UR36][R4.64] ;  /* 0x0000002404007981 */ /* 0x000ea4000c1e1500 */
[----:B--2---:R-:W-:Y:S01]  /*2300*/  HADD2.F32 R0, -RZ, R0.H0_H0 ;  /* 0x20000000ff007230 */ /* 0x004fe20000004100 */
[----:B------:R-:W-:Y:S06]  /*2310*/  BRA `(.L_x_19462) ;  /* 0x0000000800b47947 */ /* 0x000fec0003800000 */
.L_x_19467:
        /* <DEDUP_REMOVED lines=11> */
.L_x_19457:
        /* <DEDUP_REMOVED lines=12> */
.L_x_19471:
        /* <DEDUP_REMOVED lines=11> */
.L_x_19470:
        /* <DEDUP_REMOVED lines=25> */
.L_x_19473:
        /* <DEDUP_REMOVED lines=13> */
.L_x_19472:
[----:B------:R-:W2:Y:S02]  /*27a0*/  LDG.E.U16 R0, desc[UR36][R4.64] ;  /* 0x0000002404007981 */ /* 0x000ea4000c1e1500 */
[----:B--2---:R-:W-:Y:S01]  /*27b0*/  IMAD.U32 R0, R0, 0x10000, RZ ;  /* 0x0001000000007824 */ /* 0x004fe200078e00ff */
[----:B------:R-:W-:Y:S06]  /*27c0*/  BRA `(.L_x_19462) ;  /* 0x0000000400887947 */ /* 0x000fec0003800000 */
.L_x_19469:
        /* <DEDUP_REMOVED lines=11> */
.L_x_19476:
        /* <DEDUP_REMOVED lines=20> */
.L_x_19478:
[----:B------:R-:W-:Y:S05]  /*29c0*/  BSYNC.RECONVERGENT B0 ;  /* 0x0000000000007941 */ /* 0x000fea0003800200 */
.L_x_19477:
[----:B------:R-:W-:Y:S01]  /*29d0*/  IMAD.SHL.U32 R0, R0, 0x100000, RZ ;  /* 0x0010000000007824 */ /* 0x000fe200078e00ff */
[----:B------:R-:W-:-:S04]  /*29e0*/  LEA R3, R3, 0x3b800000, 0x17 ;  /* 0x3b80000003037811 */ /* 0x000fc800078eb8ff */
[----:B------:R-:W-:Y:S01]  /*29f0*/  LOP3.LUT R0, R3, R0, R7, 0xfe, !PT ;  /* 0x0000000003007212 */ /* 0x000fe200078efe07 */
[----:B------:R-:W-:Y:S06]  /*2a00*/  BRA `(.L_x_19462) ;  /* 0x0000000000f87947 */ /* 0x000fec0003800000 */
.L_x_19475:
        /* <DEDUP_REMOVED lines=20> */
.L_x_19480:
[----:B------:R-:W-:Y:S05]  /*2b50*/  BSYNC.RECONVERGENT B0 ;  /* 0x0000000000007941 */ /* 0x000fea0003800200 */
.L_x_19479:
[----:B------:R-:W-:Y:S01]  /*2b60*/  IMAD.SHL.U32 R0, R0, 0x200000, RZ ;  /* 0x0020000000007824 */ /* 0x000fe200078e00ff */
[----:B------:R-:W-:-:S04]  /*2b70*/  LEA R3, R3, 0x37800000, 0x17 ;  /* 0x3780000003037811 */ /* 0x000fc800078eb8ff */
[----:B------:R-:W-:Y:S01]  /*2b80*/  LOP3.LUT R0, R3, R0, R7, 0xfe, !PT ;  /* 0x0000000003007212 */ /* 0x000fe200078efe07 */
[----:B------:R-:W-:Y:S06]  /*2b90*/  BRA `(.L_x_19462) ;  /* 0x0000000000947947 */ /* 0x000fec0003800000 */
.L_x_19474:
        /* <DEDUP_REMOVED lines=14> */
.L_x_19461:
        /* <DEDUP_REMOVED lines=16> */
.L_x_19483:
[----:B------:R-:W-:Y:S01]  /*2d80*/  IMAD.MOV.U32 R0, RZ, RZ, RZ ;  /* 0x000000ffff007224 */ /* 0x000fe200078e00ff */
[----:B------:R-:W-:Y:S06]  /*2d90*/  BRA `(.L_x_19462) ;  /* 0x0000000000147947 */ /* 0x000fec0003800000 */
.L_x_19482:
[----:B------:R-:W2:Y:S02]  /*2da0*/  LDG.E.64 R4, desc[UR36][R4.64] ;  /* 0x0000002404047981 */ /* 0x000ea4000c1e1b00 */
[----:B--2---:R0:W1:Y:S02]  /*2db0*/  I2F.U64 R0, R4 ;  /* 0x0000000400007312 */ /* 0x0040640000301000 */
[----:B01----:R-:W-:Y:S05]  /*2dc0*/  BRA `(.L_x_19462) ;  /* 0x0000000000087947 */ /* 0x003fea0003800000 */
.L_x_19481:
[----:B------:R-:W2:Y:S02]  /*2dd0*/  LDG.E R0, desc[UR36][R4.64] ;  /* 0x0000002404007981 */ /* 0x000ea4000c1e1900 */
[----:B--2---:R-:W-:-:S07]  /*2de0*/  I2FP.F32.U32 R0, R0 ;  /* 0x0000000000007245 */ /* 0x004fce0000201000 */
.L_x_19462:
[----:B------:R-:W-:Y:S05]  /*2df0*/  BSYNC.RECONVERGENT B6 ;  /* 0x0000000000067941 */ /* 0x000fea0003800200 */
.L_x_19456:
[----:B0-2--5:R-:W-:Y:S01]  /*2e00*/  FSETP.EQ.FTZ.AND P0, PT, R0, RZ, PT ;  /* 0x000000ff0000720b */ /* 0x025fe20003f12000 */
[----:B------:R-:W-:-:S03]  /*2e10*/  VIADD R19, R19, 0x80 ;  /* 0x0000008013137836 */ /* 0x000fc60000000000 */
[----:B------:R-:W-:-:S09]  /*2e20*/  P2R R23, PR, RZ, 0x1 ;  /* 0x00000001ff177803 */ /* 0x000fd20000000000 */
.L_x_19455:
[----:B------:R-:W-:Y:S05]  /*2e30*/  BSYNC.RECONVERGENT B7 ;  /* 0x0000000000077941 */ /* 0x000fea0003800200 */
.L_x_19454:
[----:B------:R-:W-:Y:S01]  /*2e40*/  ISETP.GE.AND P1, PT, R19, R16, PT ;  /* 0x000000101300720c */ /* 0x000fe20003f26270 */
[----:B------:R-:W-:Y:S01]  /*2e50*/  BSSY.RECONVERGENT B7, `(.L_x_19484) ;  /* 0x00000ef000077945 */ /* 0x000fe20003800200 */
[----:B------:R-:W-:-:S11]  /*2e60*/  PLOP3.LUT P0, PT, PT, PT, PT, 0x80, 0x8 ;  /* 0x000000000008781c */ /* 0x000fd60003f0f070 */
        /* <DEDUP_REMOVED lines=22> */
.L_x_19490:
[----:B------:R-:W2:Y:S02]  /*2fd0*/  LDG.E.U8 R0, desc[UR36][R4.64] ;  /* 0x0000002404007981 */ /* 0x000ea4000c1e1100 */
[----:B--2---:R-:W-:Y:S01]  /*2fe0*/  I2FP.F32.U32 R0, R0 ;  /* 0x0000000000007245 */ /* 0x004fe20000201000 */
[----:B------:R-:W-:Y:S06]  /*2ff0*/  BRA `(.L_x_19492) ;  /* 0x0000000c00487947 */ /* 0x000fec0003800000 */
.L_x_19489:
        /* <DEDUP_REMOVED lines=9> */
.L_x_19494:
[----:B------:R-:W2:Y:S02]  /*3090*/  LDG.E R0, desc[UR36][R4.64] ;  /* 0x0000002404007981 */ /* 0x000ea4000c1e1900 */
[----:B--2---:R-:W-:Y:S01]  /*30a0*/  I2FP.F32.S32 R0, R0 ;  /* 0x0000000000007245 */ /* 0x004fe20000201400 */
[----:B------:R-:W-:Y:S06]  /*30b0*/  BRA `(.L_x_19492) ;  /* 0x0000000c00187947 */ /* 0x000fec0003800000 */
.L_x_19493:
[----:B------:R-:W2:Y:S02]  /*30c0*/  LDG.E.U16 R0, desc[UR36][R4.64] ;  /* 0x0000002404007981 */ /* 0x000ea4000c1e1500 */
[----:B--2---:R-:W4:Y:S01]  /*30d0*/  I2F.S16 R0, R0 ;  /* 0x0000000000007306 */ /* 0x004f220000101400 */
[----:B------:R-:W-:Y:S05]  /*30e0*/  BRA `(.L_x_19492) ;  /* 0x0000000c000c7947 */ /* 0x000fea0003800000 */
.L_x_19488:
        /* <DEDUP_REMOVED lines=8> */
.L_x_19496:
[----:B------:R-:W2:Y:S02]  /*3170*/  LDG.E.U16 R0, desc[UR36][R4.64] ;  /* 0x0000002404007981 */ /* 0x000ea4000c1e1500 */
[----:B--2---:R-:W-:Y:S01]  /*3180*/  HADD2.F32 R0, -RZ, R0.H0_H0 ;  /* 0x20000000ff007230 */ /* 0x004fe20000004100 */
[----:B------:R-:W-:Y:S06]  /*3190*/  BRA `(.L_x_19492) ;  /* 0x0000000800e07947 */ /* 0x000fec0003800000 */
.L_x_19495:
        /* <DEDUP_REMOVED lines=8> */
.L_x_19498:
[----:B------:R-:W2:Y:S02]  /*3220*/  LDG.E.U16 R0, desc[UR36][R4.64] ;  /* 0x0000002404007981 */ /* 0x000ea4000c1e1500 */
[----:B--2---:R-:W-:Y:S01]  /*3230*/  HADD2.F32 R0, -RZ, R0.H0_H0 ;  /* 0x20000000ff007230 */ /* 0x004fe20000004100 */
[----:B------:R-:W-:Y:S06]  /*3240*/  BRA `(.L_x_19492) ;  /* 0x0000000800b47947 */ /* 0x000fec0003800000 */
.L_x_19497:
        /* <DEDUP_REMOVED lines=11> */
.L_x_19487:
        /* <DEDUP_REMOVED lines=12> */
.L_x_19501:
        /* <DEDUP_REMOVED lines=11> */
.L_x_19500:
        /* <DEDUP_REMOVED lines=25> */
.L_x_19503:
        /* <DEDUP_REMOVED lines=13> */
.L_x_19502:
[----:B------:R-:W2:Y:S02]  /*36d0*/  LDG.E.U16 R0, desc[UR36][R4.64] ;  /* 0x0000002404007981 */ /* 0x000ea4000c1e1500 */
[----:B--2---:R-:W-:Y:S01]  /*36e0*/  IMAD.U32 R0, R0, 0x10000, RZ ;  /* 0x0001000000007824 */ /* 0x004fe200078e00ff */
[----:B------:R-:W-:Y:S06]  /*36f0*/  BRA `(.L_x_19492) ;  /* 0x0000000400887947 */ /* 0x000fec0003800000 */
.L_x_19499:
        /* <DEDUP_REMOVED lines=11> */
.L_x_19506:
        /* <DEDUP_REMOVED lines=20> */
.L_x_19508:
[----:B------:R-:W-:Y:S05]  /*38f0*/  BSYNC.RECONVERGENT B0 ;  /* 0x0000000000007941 */ /* 0x000fea0003800200 */
.L_x_19507:
[----:B------:R-:W-:Y:S01]  /*3900*/  IMAD.SHL.U32 R0, R0, 0x100000, RZ ;  /* 0x0010000000007824 */ /* 0x000fe200078e00ff */
[----:B------:R-:W-:-:S04]  /*3910*/  LEA R3, R3, 0x3b800000, 0x17 ;  /* 0x3b80000003037811 */ /* 0x000fc800078eb8ff */
[----:B------:R-:W-:Y:S01]  /*3920*/  LOP3.LUT R0, R3, R0, R7, 0xfe, !PT ;  /* 0x0000000003007212 */ /* 0x000fe200078efe07 */
[----:B------:R-:W-:Y:S06]  /*3930*/  BRA `(.L_x_19492) ;  /* 0x0000000000f87947 */ /* 0x000fec0003800000 */
.L_x_19505:
        /* <DEDUP_REMOVED lines=20> */
.L_x_19510:
[----:B------:R-:W-:Y:S05]  /*3a80*/  BSYNC.RECONVERGENT B0 ;  /* 0x0000000000007941 */ /* 0x000fea0003800200 */
.L_x_19509:
[----:B------:R-:W-:Y:S01]  /*3a90*/  IMAD.SHL.U32 R0, R0, 0x200000, RZ ;  /* 0x0020000000007824 */ /* 0x000fe200078e00ff */
[----:B------:R-:W-:-:S04]  /*3aa0*/  LEA R3, R3, 0x37800000, 0x17 ;  /* 0x3780000003037811 */ /* 0x000fc800078eb8ff */
[----:B------:R-:W-:Y:S01]  /*3ab0*/  LOP3.LUT R0, R3, R0, R7, 0xfe, !PT ;  /* 0x0000000003007212 */ /* 0x000fe200078efe07 */
[----:B------:R-:W-:Y:S06]  /*3ac0*/  BRA `(.L_x_19492) ;  /* 0x0000000000947947 */ /* 0x000fec0003800000 */
.L_x_19504:
        /* <DEDUP_REMOVED lines=14> */
.L_x_19491:
        /* <DEDUP_REMOVED lines=16> */
.L_x_19513:
[----:B------:R-:W-:Y:S01]  /*3cb0*/  IMAD.MOV.U32 R0, RZ, RZ, RZ ;  /* 0x000000ffff007224 */ /* 0x000fe200078e00ff */
[----:B------:R-:W-:Y:S06]  /*3cc0*/  BRA `(.L_x_19492) ;  /* 0x0000000000147947 */ /* 0x000fec0003800000 */
.L_x_19512:
[----:B------:R-:W2:Y:S02]  /*3cd0*/  LDG.E.64 R4, desc[UR36][R4.64] ;  /* 0x0000002404047981 */ /* 0x000ea4000c1e1b00 */
[----:B--2---:R0:W1:Y:S02]  /*3ce0*/  I2F.U64 R0, R4 ;  /* 0x0000000400007312 */ /* 0x0040640000301000 */
[----:B01----:R-:W-:Y:S05]  /*3cf0*/  BRA `(.L_x_19492) ;  /* 0x0000000000087947 */ /* 0x003fea0003800000 */
.L_x_19511:
[----:B------:R-:W2:Y:S02]  /*3d00*/  LDG.E R0, desc[UR36][R4.64] ;  /* 0x0000002404007981 */ /* 0x000ea4000c1e1900 */
[----:B--2---:R-:W-:-:S07]  /*3d10*/  I2FP.F32.U32 R0, R0 ;  /* 0x0000000000007245 */ /* 0x004fce0000201000 */
.L_x_19492:
[----:B------:R-:W-:Y:S05]  /*3d20*/  BSYNC.RECONVERGENT B6 ;  /* 0x0000000000067941 */ /* 0x000fea0003800200 */
.L_x_19486:
[----:B---345:R-:W-:-:S13]  /*3d30*/  FSETP.EQ.FTZ.AND P0, PT, R0, RZ, PT ;  /* 0x000000ff0000720b */ /* 0x038fda0003f12000 */
.L_x_19485:
[----:B------:R-:W-:Y:S05]  /*3d40*/  BSYNC.RECONVERGENT B7 ;  /* 0x0000000000077941 */ /* 0x000fea0003800200 */
.L_x_19484:
        /* <DEDUP_REMOVED lines=13> */
[----:B------:R-:W5:Y:S01]  /*3e20*/  LDC.64 R8, c[0x0][0x388] ;  /* 0x0000e200ff087b82 */ /* 0x000f620000000a00 */
[----:B------:R-:W-:Y:S01]  /*3e30*/  IMAD R0, R2, 0x200, R17 ;  /* 0x0000020002007824 */ /* 0x000fe200078e0211 */
[----:B01234-:R-:W-:Y:S01]  /*3e40*/  PRMT R4, R18, 0x9910, RZ ;  /* 0x0000991012047816 */ /* 0x01ffe200000000ff */
[----:B------:R-:W-:Y:S01]  /*3e50*/  BSSY.RECONVERGENT B6, `(.L_x_19517) ;  /* 0x00000d6000067945 */ /* 0x000fe20003800200 */
        /* <DEDUP_REMOVED lines=17> */
.L_x_19521:
[----:B------:R0:W-:Y:S01]  /*3f70*/  STG.E.U8 desc[UR36][R8.64], R11 ;  /* 0x0000000b08007986 */ /* 0x0001e2000c101124 */
[----:B------:R-:W-:Y:S05]  /*3f80*/  BRA `(.L_x_19523) ;  /* 0x0000000c00087947 */ /* 0x000fea0003800000 */
.L_x_19520:
        /* <DEDUP_REMOVED lines=10> */
.L_x_19525:
[----:B------:R0:W-:Y:S01]  /*4030*/  STG.E desc[UR36][R8.64], R11 ;  /* 0x0000000b08007986 */ /* 0x0001e2000c101924 */
[----:B------:R-:W-:Y:S05]  /*4040*/  BRA `(.L_x_19523) ;  /* 0x0000000800d87947 */ /* 0x000fea0003800000 */
.L_x_19524:
[----:B------:R0:W-:Y:S01]  /*4050*/  STG.E.U16 desc[UR36][R8.64], R11 ;  /* 0x0000000b08007986 */ /* 0x0001e2000c101524 */
[----:B------:R-:W-:Y:S05]  /*4060*/  BRA `(.L_x_19523) ;  /* 0x0000000800d07947 */ /* 0x000fea0003800000 */
.L_x_19519:
        /* <DEDUP_REMOVED lines=9> */
.L_x_19527:
[----:B------:R-:W0:Y:S02]  /*4100*/  I2F.S16 R0, R11 ;  /* 0x0000000b00007306 */ /* 0x000e240000101400 */
[----:B0-----:R-:W-:-:S05]  /*4110*/  F2FP.F16.F32.PACK_AB R0, RZ, R0 ;  /* 0x00000000ff00723e */ /* 0x001fca00000000ff */
[----:B------:R0:W-:Y:S01]  /*4120*/  STG.E.U16 desc[UR36][R8.64], R0 ;  /* 0x0000000008007986 */ /* 0x0001e2000c101524 */
[----:B------:R-:W-:Y:S05]  /*4130*/  BRA `(.L_x_19523) ;  /* 0x00000008009c7947 */ /* 0x000fea0003800000 */
.L_x_19526:
        /* <DEDUP_REMOVED lines=10> */
.L_x_19529:
[----:B------:R-:W0:Y:S02]  /*41e0*/  I2F.S16 R11, R11 ;  /* 0x0000000b000b7306 */ /* 0x000e240000101400 */
[----:B0-----:R-:W-:-:S04]  /*41f0*/  F2FP.F16.F32.PACK_AB R3, RZ, R11 ;  /* 0x0000000bff03723e */ /* 0x001fc800000000ff */
[----:B------:R-:W-:-:S05]  /*4200*/  PRMT R3, R3, 0x5410, RZ ;  /* 0x0000541003037816 */ /* 0x000fca00000000ff */
[----:B------:R0:W-:Y:S01]  /*4210*/  STG.E desc[UR36][R8.64], R3 ;  /* 0x0000000308007986 */ /* 0x0001e2000c101924 */
[----:B------:R-:W-:Y:S05]  /*4220*/  BRA `(.L_x_19523) ;  /* 0x0000000800607947 */ /* 0x000fea0003800000 */
.L_x_19528:
[----:B------:R-:W0:Y:S02]  /*4230*/  I2F.F64.S16 R4, R11 ;  /* 0x0000000b00047312 */ /* 0x000e240000101c00 */
[----:B0-----:R0:W-:Y:S01]  /*4240*/  STG.E.64 desc[UR36][R8.64], R4 ;  /* 0x0000000408007986 */ /* 0x0011e2000c101b24 */
[----:B------:R-:W-:Y:S05]  /*4250*/  BRA `(.L_x_19523) ;  /* 0x0000000800547947 */ /* 0x000fea0003800000 */
.L_x_19518:
        /* <DEDUP_REMOVED lines=10> */
.L_x_19532:
[----:B------:R-:W-:Y:S01]  /*4300*/  CS2R R6, SRZ ;  /* 0x0000000000067805 */ /* 0x000fe2000001ff00 */
[----:B------:R-:W0:Y:S04]  /*4310*/  I2F.F64.S16 R4, R11 ;  /* 0x0000000b00047312 */ /* 0x000e280000101c00 */
[----:B0-----:R0:W-:Y:S01]  /*4320*/  STG.E.128 desc[UR36][R8.64], R4 ;  /* 0x0000000408007986 */ /* 0x0011e2000c101d24 */
[----:B------:R-:W-:Y:S05]  /*4330*/  BRA `(.L_x_19523) ;  /* 0x00000008001c7947 */ /* 0x000fea0003800000 */
.L_x_19531:
        /* <DEDUP_REMOVED lines=17> */
.L_x_19536:
[----:B------:R-:W-:Y:S05]  /*4450*/  BSYNC.RECONVERGENT B0 ;  /* 0x0000000000007941 */ /* 0x000fea0003800200 */
.L_x_19535:
[----:B------:R0:W-:Y:S01]  /*4460*/  STG.E.U8 desc[UR36][R8.64], R3 ;  /* 0x0000000308007986 */ /* 0x0001e2000c101124 */
[----:B------:R-:W-:Y:S05]  /*4470*/  BRA `(.L_x_19523) ;  /* 0x0000000400cc7947 */ /* 0x000fea0003800000 */
.L_x_19534:
        /* <DEDUP_REMOVED lines=16> */
.L_x_19533:
[----:B------:R-:W0:Y:S02]  /*4580*/  I2F.S16 R0, R11 ;  /* 0x0000000b00007306 */ /* 0x000e240000101400 */
[----:B0-----:R-:W-:-:S05]  /*4590*/  F2FP.BF16.F32.PACK_AB R0, RZ, R0 ;  /* 0x00000000ff00723e */ /* 0x001fca00000010ff */
[----:B------:R0:W-:Y:S01]  /*45a0*/  STG.E.U16 desc[UR36][R8.64], R0 ;  /* 0x0000000008007986 */ /* 0x0001e2000c101524 */
[----:B------:R-:W-:Y:S05]  /*45b0*/  BRA `(.L_x_19523) ;  /* 0x00000004007c7947 */ /* 0x000fea0003800000 */
.L_x_19530:
        /* <DEDUP_REMOVED lines=10> */
.L_x_19539:
        /* <DEDUP_REMOVED lines=12> */
.L_x_19542:
[----:B------:R-:W-:-:S04]  /*4720*/  SHF.R.U32.HI R0, RZ, 0x14, R11 ;  /* 0x00000014ff007819 */ /* 0x000fc8000001160b */
[----:B------:R-:W-:-:S04]  /*4730*/  LOP3.LUT R0, R0, 0x1, RZ, 0xc0, !PT ;  /* 0x0000000100007812 */ /* 0x000fc800078ec0ff */
[----:B------:R-:W-:-:S04]  /*4740*/  IADD3 R0, PT, PT, R11, 0x487ffff, R0 ;  /* 0x0487ffff0b007810 */ /* 0x000fc80007ffe000 */
[----:B------:R-:W-:-:S04]  /*4750*/  SHF.R.U32.HI R0, RZ, 0x14, R0 ;  /* 0x00000014ff007819 */ /* 0x000fc80000011600 */
[----:B------:R-:W-:-:S07]  /*4760*/  LOP3.LUT R0, R0, 0xff, RZ, 0xc0, !PT ;  /* 0x000000ff00007812 */ /* 0x000fce00078ec0ff */
.L_x_19543:
[----:B------:R-:W-:-:S07]  /*4770*/  PRMT R4, R0, 0x7610, R4 ;  /* 0x0000761000047816 */ /* 0x000fce0000000004 */
.L_x_19541:
[----:B------:R-:W-:Y:S05]  /*4780*/  BSYNC.RECONVERGENT B0 ;  /* 0x0000000000007941 */ /* 0x000fea0003800200 */
.L_x_19540:
[----:B------:R1:W-:Y:S01]  /*4790*/  STG.E.U8 desc[UR36][R8.64], R4 ;  /* 0x0000000408007986 */ /* 0x0003e2000c101124 */
[----:B------:R-:W-:Y:S05]  /*47a0*/  BRA `(.L_x_19523) ;  /* 0x0000000400007947 */ /* 0x000fea0003800000 */
.L_x_19538:
        /* <DEDUP_REMOVED lines=12> */
.L_x_19546:
[----:B------:R-:W-:-:S04]  /*4870*/  SHF.R.U32.HI R0, RZ, 0x15, R11 ;  /* 0x00000015ff007819 */ /* 0x000fc8000001160b */
[----:B------:R-:W-:-:S04]  /*4880*/  LOP3.LUT R0, R0, 0x1, RZ, 0xc0, !PT ;  /* 0x0000000100007812 */ /* 0x000fc800078ec0ff */
[----:B------:R-:W-:-:S04]  /*4890*/  IADD3 R0, PT, PT, R11, 0x88fffff, R0 ;  /* 0x088fffff0b007810 */ /* 0x000fc80007ffe000 */
[----:B------:R-:W-:-:S04]  /*48a0*/  SHF.R.U32.HI R0, RZ, 0x15, R0 ;  /* 0x00000015ff007819 */ /* 0x000fc80000011600 */
[----:B------:R-:W-:-:S07]  /*48b0*/  LOP3.LUT R0, R0, 0xff, RZ, 0xc0, !PT ;  /* 0x000000ff00007812 */ /* 0x000fce00078ec0ff */
.L_x_19547:
[----:B------:R-:W-:-:S07]  /*48c0*/  PRMT R4, R0, 0x7610, R4 ;  /* 0x0000761000047816 */ /* 0x000fce0000000004 */
.L_x_19545:
[----:B------:R-:W-:Y:S05]  /*48d0*/  BSYNC.RECONVERGENT B0 ;  /* 0x0000000000007941 */ /* 0x000fea0003800200 */
.L_x_19544:
[----:B------:R2:W-:Y:S01]  /*48e0*/  STG.E.U8 desc[UR36][R8.64], R4 ;  /* 0x0000000408007986 */ /* 0x0005e2000c101124 */
[----:B------:R-:W-:Y:S05]  /*48f0*/  BRA `(.L_x_19523) ;  /* 0x0000000000ac7947 */ /* 0x000fea0003800000 */
.L_x_19537:
[----:B------:R-:W-:-:S13]  /*4900*/  ISETP.NE.AND P0, PT, R0, 0x1c, PT ;  /* 0x0000001c0000780c */ /* 0x000fda0003f05270 */
[----:B------:R-:W-:Y:S05]  /*4910*/  @!P0 BRA `(.L_x_19548) ;  /* 0x0000000000a08947 */ /* 0x000fea0003800000 */
[----:B------:R-:W-:-:S13]  /*4920*/  ISETP.NE.AND P0, PT, R0, 0x1d, PT ;  /* 0x0000001d0000780c */ /* 0x000fda0003f05270 */
[----:B------:R-:W-:Y:S05]  /*4930*/  @!P0 BRA `(.L_x_19549) ;  /* 0x0000000000888947 */ /* 0x000fea0003800000 */
[----:B------:R-:W-:-:S13]  /*4940*/  ISETP.NE.AND P0, PT, R0, 0x2c, PT ;  /* 0x0000002c0000780c */ /* 0x000fda0003f05270 */
[----:B------:R-:W-:Y:S05]  /*4950*/  @!P0 BRA `(.L_x_19550) ;  /* 0x0000000000448947 */ /* 0x000fea0003800000 */
.L_x_19522:
        /* <DEDUP_REMOVED lines=16> */
.L_x_19551:
[----:B------:R-:W-:Y:S05]  /*4a60*/  BRA `(.L_x_19523) ;  /* 0x0000000000507947 */ /* 0x000fea0003800000 */
.L_x_19550:
        /* <DEDUP_REMOVED lines=15> */
.L_x_19549:
[----:B------:R-:W-:Y:S02]  /*4b60*/  IMAD.MOV.U32 R4, RZ, RZ, R11 ;  /* 0x000000ffff047224 */ /* 0x000fe400078e000b */
[----:B------:R-:W-:-:S05]  /*4b70*/  IMAD.MOV.U32 R5, RZ, RZ, RZ ;  /* 0x000000ffff057224 */ /* 0x000fca00078e00ff */
[----:B------:R0:W-:Y:S01]  /*4b80*/  STG.E.64 desc[UR36][R8.64], R4 ;  /* 0x0000000408007986 */ /* 0x0001e2000c101b24 */
[----:B------:R-:W-:Y:S05]  /*4b90*/  BRA `(.L_x_19523) ;  /* 0x0000000000047947 */ /* 0x000fea0003800000 */
.L_x_19548:
[----:B------:R3:W-:Y:S02]  /*4ba0*/  STG.E desc[UR36][R8.64], R11 ;  /* 0x0000000b08007986 */ /* 0x0007e4000c101924 */
.L_x_19523:
[----:B------:R-:W-:Y:S05]  /*4bb0*/  BSYNC.RECONVERGENT B6 ;  /* 0x0000000000067941 */ /* 0x000fea0003800200 */
.L_x_19517:
        /* <DEDUP_REMOVED lines=24> */
.L_x_19557:
[----:B------:R0:W-:Y:S01]  /*4d40*/  STG.E.U8 desc[UR36][R8.64], R26 ;  /* 0x0000001a08007986 */ /* 0x0001e2000c101124 */
[----:B------:R-:W-:Y:S05]  /*4d50*/  BRA `(.L_x_19559) ;  /* 0x0000000800fc7947 */ /* 0x000fea0003800000 */
.L_x_19556:
        /* <DEDUP_REMOVED lines=9> */
.L_x_19561:
[----:B------:R0:W-:Y:S01]  /*4df0*/  STG.E desc[UR36][R8.64], R26 ;  /* 0x0000001a08007986 */ /* 0x0001e2000c101924 */
[----:B------:R-:W-:Y:S05]  /*4e00*/  BRA `(.L_x_19559) ;  /* 0x0000000800d07947 */ /* 0x000fea0003800000 */
.L_x_19560:
[----:B------:R0:W-:Y:S01]  /*4e10*/  STG.E.U16 desc[UR36][R8.64], R26 ;  /* 0x0000001a08007986 */ /* 0x0001e2000c101524 */
[----:B------:R-:W-:Y:S05]  /*4e20*/  BRA `(.L_x_19559) ;  /* 0x0000000800c87947 */ /* 0x000fea0003800000 */
.L_x_19555:
        /* <DEDUP_REMOVED lines=9> */
.L_x_19563:
[----:B------:R-:W0:Y:S02]  /*4ec0*/  I2F.S16 R0, R26 ;  /* 0x0000001a00007306 */ /* 0x000e240000101400 */
[----:B0-----:R-:W-:-:S05]  /*4ed0*/  F2FP.F16.F32.PACK_AB R0, RZ, R0 ;  /* 0x00000000ff00723e */ /* 0x001fca00000000ff */
[----:B------:R0:W-:Y:S01]  /*4ee0*/  STG.E.U16 desc[UR36][R8.64], R0 ;  /* 0x0000000008007986 */ /* 0x0001e2000c101524 */
[----:B------:R-:W-:Y:S05]  /*4ef0*/  BRA `(.L_x_19559) ;  /* 0x0000000800947947 */ /* 0x000fea0003800000 */
.L_x_19562:
        /* <DEDUP_REMOVED lines=10> */
.L_x_19565:
[----:B------:R-:W0:Y:S02]  /*4fa0*/  I2F.S16 R26, R26 ;  /* 0x0000001a001a7306 */ /* 0x000e240000101400 */
[----:B0-----:R-:W-:-:S04]  /*4fb0*/  F2FP.F16.F32.PACK_AB R3, RZ, R26 ;  /* 0x0000001aff03723e */ /* 0x001fc800000000ff */
[----:B------:R-:W-:-:S05]  /*4fc0*/  PRMT R3, R3, 0x5410, RZ ;  /* 0x0000541003037816 */ /* 0x000fca00000000ff */
[----:B------:R0:W-:Y:S01]  /*4fd0*/  STG.E desc[UR36][R8.64], R3 ;  /* 0x0000000308007986 */ /* 0x0001e2000c101924 */
[----:B------:R-:W-:Y:S05]  /*4fe0*/  BRA `(.L_x_19559) ;  /* 0x0000000800587947 */ /* 0x000fea0003800000 */
.L_x_19564:
[----:B------:R-:W0:Y:S02]  /*4ff0*/  I2F.F64.S16 R26, R26 ;  /* 0x0000001a001a7312 */ /* 0x000e240000101c00 */
[----:B0-----:R0:W-:Y:S01]  /*5000*/  STG.E.64 desc[UR36][R8.64], R26 ;  /* 0x0000001a08007986 */ /* 0x0011e2000c101b24 */
[----:B------:R-:W-:Y:S05]  /*5010*/  BRA `(.L_x_19559) ;  /* 0x00000008004c7947 */ /* 0x000fea0003800000 */
.L_x_19554:
        /* <DEDUP_REMOVED lines=12> */
.L_x_19569:
        /* <DEDUP_REMOVED lines=16> */
.L_x_19572:
[----:B------:R-:W-:-:S07]  /*51e0*/  PRMT R4, R0, 0x7610, R4 ;  /* 0x0000761000047816 */ /* 0x000fce0000000004 */
.L_x_19571:
[----:B------:R-:W-:Y:S05]  /*51f0*/  BSYNC.RECONVERGENT B0 ;  /* 0x0000000000007941 */ /* 0x000fea0003800200 */
.L_x_19570:
[----:B------:R0:W-:Y:S01]  /*5200*/  STG.E.U8 desc[UR36][R8.64], R4 ;  /* 0x0000000408007986 */ /* 0x0001e2000c101124 */
[----:B------:R-:W-:Y:S05]  /*5210*/  BRA `(.L_x_19559) ;  /* 0x0000000400cc7947 */ /* 0x000fea0003800000 */
.L_x_19568:
        /* <DEDUP_REMOVED lines=16> */
.L_x_19575:
[----:B------:R-:W-:-:S07]  /*5320*/  PRMT R4, R0, 0x7610, R4 ;  /* 0x0000761000047816 */ /* 0x000fce0000000004 */
.L_x_19574:
[----:B------:R-:W-:Y:S05]  /*5330*/  BSYNC.RECONVERGENT B0 ;  /* 0x0000000000007941 */ /* 0x000fea0003800200 */
.L_x_19573:
[----:B------:R0:W-:Y:S01]  /*5340*/  STG.E.U8 desc[UR36][R8.64], R4 ;  /* 0x0000000408007986 */ /* 0x0001e2000c101124 */
[----:B------:R-:W-:Y:S05]  /*5350*/  BRA `(.L_x_19559) ;  /* 0x00000004007c7947 */ /* 0x000fea0003800000 */
.L_x_19567:
        /* <DEDUP_REMOVED lines=21> */
.L_x_19577:
[----:B------:R-:W-:-:S05]  /*54b0*/  IMAD.MOV.U32 R27, RZ, RZ, RZ ;  /* 0x000000ffff1b7224 */ /* 0x000fca00078e00ff */
[----:B------:R0:W-:Y:S01]  /*54c0*/  STG.E.64 desc[UR36][R8.64], R26 ;  /* 0x0000001a08007986 */ /* 0x0001e2000c101b24 */
[----:B------:R-:W-:Y:S05]  /*54d0*/  BRA `(.L_x_19559) ;  /* 0x00000004001c7947 */ /* 0x000fea0003800000 */
.L_x_19576:
[----:B------:R0:W-:Y:S01]  /*54e0*/  STG.E desc[UR36][R8.64], R26 ;  /* 0x0000001a08007986 */ /* 0x0001e2000c101924 */
[----:B------:R-:W-:Y:S05]  /*54f0*/  BRA `(.L_x_19559) ;  /* 0x0000000400147947 */ /* 0x000fea0003800000 */
.L_x_19566:
        /* <DEDUP_REMOVED lines=8> */
.L_x_19579:
[----:B------:R-:W-:Y:S01]  /*5580*/  CS2R R6, SRZ ;  /* 0x0000000000067805 */ /* 0x000fe2000001ff00 */
[----:B------:R-:W0:Y:S04]  /*5590*/  I2F.F64.S16 R4, R26 ;  /* 0x0000001a00047312 */ /* 0x000e280000101c00 */
[----:B0-----:R0:W-:Y:S01]  /*55a0*/  STG.E.128 desc[UR36][R8.64], R4 ;  /* 0x0000000408007986 */ /* 0x0011e2000c101d24 */
[----:B------:R-:W-:Y:S05]  /*55b0*/  BRA `(.L_x_19559) ;  /* 0x0000000000e47947 */ /* 0x000fea0003800000 */
.L_x_19578:
[----:B------:R-:W-:-:S13]  /*55c0*/  ISETP.NE.AND P0, PT, R0, 0xf, PT ;  /* 0x0000000f0000780c */ /* 0x000fda0003f05270 */
[----:B------:R-:W-:Y:S05]  /*55d0*/  @!P0 BRA `(.L_x_19580) ;  /* 0x0000000000d08947 */ /* 0x000fea0003800000 */
[----:B------:R-:W-:-:S13]  /*55e0*/  ISETP.NE.AND P0, PT, R0, 0x17, PT ;  /* 0x000000170000780c */ /* 0x000fda0003f05270 */
[----:B------:R-:W-:Y:S05]  /*55f0*/  @!P0 BRA `(.L_x_19581) ;  /* 0x0000000000848947 */ /* 0x000fea0003800000 */
[----:B------:R-:W-:-:S13]  /*5600*/  ISETP.NE.AND P0, PT, R0, 0x18, PT ;  /* 0x000000180000780c */ /* 0x000fda0003f05270 */
[----:B------:R-:W-:Y:S05]  /*5610*/  @!P0 BRA `(.L_x_19582) ;  /* 0x0000000000448947 */ /* 0x000fea0003800000 */
.L_x_19558:
        /* <DEDUP_REMOVED lines=16> */
.L_x_19583:
[----:B------:R-:W-:Y:S05]  /*5720*/  BRA `(.L_x_19559) ;  /* 0x0000000000887947 */ /* 0x000fea0003800000 */
.L_x_19582:
        /* <DEDUP_REMOVED lines=11> */
.L_x_19585:
[----:B------:R-:W-:Y:S05]  /*57e0*/  BSYNC.RECONVERGENT B0 ;  /* 0x0000000000007941 */ /* 0x000fea0003800200 */
.L_x_19584:
[----:B------:R1:W-:Y:S01]  /*57f0*/  STG.E.U8 desc[UR36][R8.64], R3 ;  /* 0x0000000308007986 */ /* 0x0003e2000c101124 */
[----:B------:R-:W-:Y:S05]  /*5800*/  BRA `(.L_x_19559) ;  /* 0x0000000000507947 */ /* 0x000fea0003800000 */
.L_x_19581:
        /* <DEDUP_REMOVED lines=12> */
.L_x_19586:
[----:B------:R-:W-:Y:S01]  /*58d0*/  IMAD.MOV.U32 R3, RZ, RZ, 0x7f ;  /* 0x0000007fff037424 */ /* 0x000fe200078e00ff */
[----:B------:R-:W-:-:S04]  /*58e0*/  ISETP.GT.U32.AND P0, PT, R5, 0x7f800000, PT ;  /* 0x7f8000000500780c */ /* 0x000fc80003f04070 */
[----:B------:R-:W-:-:S05]  /*58f0*/  SEL R3, R3, 0x7c, P0 ;  /* 0x0000007c03037807 */ /* 0x000fca0000000000 */
[----:B------:R2:W-:Y:S01]  /*5900*/  STG.E.U8 desc[UR36][R8.64], R3 ;  /* 0x0000000308007986 */ /* 0x0005e2000c101124 */
[----:B------:R-:W-:Y:S05]  /*5910*/  BRA `(.L_x_19559) ;  /* 0x00000000000c7947 */ /* 0x000fea0003800000 */
.L_x_19580:
[----:B------:R-:W0:Y:S02]  /*5920*/  I2F.S16 R0, R26 ;  /* 0x0000001a00007306 */ /* 0x000e240000101400 */
[----:B0-----:R-:W-:-:S05]  /*5930*/  F2FP.BF16.F32.PACK_AB R0, RZ, R0 ;  /* 0x00000000ff00723e */ /* 0x001fca00000010ff */
[----:B------:R0:W-:Y:S02]  /*5940*/  STG.E.U16 desc[UR36][R8.64], R0 ;  /* 0x0000000008007986 */ /* 0x0001e4000c101524 */
.L_x_19559:
[----:B------:R-:W-:Y:S05]  /*5950*/  BSYNC.RECONVERGENT B6 ;  /* 0x0000000000067941 */ /* 0x000fea0003800200 */
.L_x_19553:
[----:B------:R-:W-:-:S07]  /*5960*/  VIADD R17, R17, 0x80 ;  /* 0x0000008011117836 */ /* 0x000fce0000000000 */
.L_x_19516:
[----:B------:R-:W-:-:S13]  /*5970*/  ISETP.GE.AND P0, PT, R17, R16, PT ;  /* 0x000000101100720c */ /* 0x000fda0003f06270 */
[----:B------:R-:W-:Y:S05]  /*5980*/  @P0 BREAK.RELIABLE B7 ;  /* 0x0000000000070942 */ /* 0x000fea0003800100 */
[----:B------:R-:W-:Y:S05]  /*5990*/  @P0 BRA `(.L_x_19552) ;  /* 0x0000000c00640947 */ /* 0x000fea0003800000 */
[----:B------:R-:W-:Y:S05]  /*59a0*/  BSYNC.RELIABLE B7 ;  /* 0x0000000000077941 */ /* 0x000fea0003800100 */
.L_x_19515:
        /* <DEDUP_REMOVED lines=21> */
.L_x_19591:
[----:B------:R0:W-:Y:S01]  /*5b00*/  STG.E.U8 desc[UR36][R8.64], R24 ;  /* 0x0000001808007986 */ /* 0x0001e2000c101124 */
[----:B------:R-:W-:Y:S05]  /*5b10*/  BRA `(.L_x_19593) ;  /* 0x0000000800fc7947 */ /* 0x000fea0003800000 */
.L_x_19590:
        /* <DEDUP_REMOVED lines=9> */
.L_x_19595:
[----:B------:R0:W-:Y:S01]  /*5bb0*/  STG.E desc[UR36][R8.64], R24 ;  /* 0x0000001808007986 */ /* 0x0001e2000c101924 */
[----:B------:R-:W-:Y:S05]  /*5bc0*/  BRA `(.L_x_19593) ;  /* 0x0000000800d07947 */ /* 0x000fea0003800000 */
.L_x_19594:
[----:B------:R0:W-:Y:S01]  /*5bd0*/  STG.E.U16 desc[UR36][R8.64], R24 ;  /* 0x0000001808007986 */ /* 0x0001e2000c101524 */
[----:B------:R-:W-:Y:S05]  /*5be0*/  BRA `(.L_x_19593) ;  /* 0x0000000800c87947 */ /* 0x000fea0003800000 */
.L_x_19589:
        /* <DEDUP_REMOVED lines=9> */
.L_x_19597:
[----:B------:R-:W0:Y:S02]  /*5c80*/  I2F.S16 R0, R24 ;  /* 0x0000001800007306 */ /* 0x000e240000101400 */
[----:B0-----:R-:W-:-:S05]  /*5c90*/  F2FP.F16.F32.PACK_AB R0, RZ, R0 ;  /* 0x00000000ff00723e */ /* 0x001fca00000000ff */
[----:B------:R0:W-:Y:S01]  /*5ca0*/  STG.E.U16 desc[UR36][R8.64], R0 ;  /* 0x0000000008007986 */ /* 0x0001e2000c101524 */
[----:B------:R-:W-:Y:S05]  /*5cb0*/  BRA `(.L_x_19593) ;  /* 0x0000000800947947 */ /* 0x000fea0003800000 */
.L_x_19596:
        /* <DEDUP_REMOVED lines=10> */
.L_x_19599:
[----:B------:R-:W0:Y:S02]  /*5d60*/  I2F.S16 R24, R24 ;  /* 0x0000001800187306 */ /* 0x000e240000101400 */
[----:B0-----:R-:W-:-:S04]  /*5d70*/  F2FP.F16.F32.PACK_AB R3, RZ, R24 ;  /* 0x00000018ff03723e */ /* 0x001fc800000000ff */
[----:B------:R-:W-:-:S05]  /*5d80*/  PRMT R3, R3, 0x5410, RZ ;  /* 0x0000541003037816 */ /* 0x000fca00000000ff */
[----:B------:R0:W-:Y:S01]  /*5d90*/  STG.E desc[UR36][R8.64], R3 ;  /* 0x0000000308007986 */ /* 0x0001e2000c101924 */
[----:B------:R-:W-:Y:S05]  /*5da0*/  BRA `(.L_x_19593) ;  /* 0x0000000800587947 */ /* 0x000fea0003800000 */
.L_x_19598:
[----:B------:R-:W0:Y:S02]  /*5db0*/  I2F.F64.S16 R24, R24 ;  /* 0x0000001800187312 */ /* 0x000e240000101c00 */
[----:B0-----:R0:W-:Y:S01]  /*5dc0*/  STG.E.64 desc[UR36][R8.64], R24 ;  /* 0x0000001808007986 */ /* 0x0011e2000c101b24 */
[----:B------:R-:W-:Y:S05]  /*5dd0*/  BRA `(.L_x_19593) ;  /* 0x00000008004c7947 */ /* 0x000fea0003800000 */
.L_x_19588:
        /* <DEDUP_REMOVED lines=12> */
.L_x_19603:
        /* <DEDUP_REMOVED lines=16> */
.L_x_19606:
[----:B------:R-:W-:-:S07]  /*5fa0*/  PRMT R4, R0, 0x7610, R4 ;  /* 0x0000761000047816 */ /* 0x000fce0000000004 */
.L_x_19605:
[----:B------:R-:W-:Y:S05]  /*5fb0*/  BSYNC.RECONVERGENT B0 ;  /* 0x0000000000007941 */ /* 0x000fea0003800200 */
.L_x_19604:
[----:B------:R0:W-:Y:S01]  /*5fc0*/  STG.E.U8 desc[UR36][R8.64], R4 ;  /* 0x0000000408007986 */ /* 0x0001e2000c101124 */
[----:B------:R-:W-:Y:S05]  /*5fd0*/  BRA `(.L_x_19593) ;  /* 0x0000000400cc7947 */ /* 0x000fea0003800000 */
.L_x_19602:
        /* <DEDUP_REMOVED lines=16> */
.L_x_19609:
[----:B------:R-:W-:-:S07]  /*60e0*/  PRMT R4, R0, 0x7610, R4 ;  /* 0x0000761000047816 */ /* 0x000fce0000000004 */
.L_x_19608:
[----:B------:R-:W-:Y:S05]  /*60f0*/  BSYNC.RECONVERGENT B0 ;  /* 0x0000000000007941 */ /* 0x000fea0003800200 */
.L_x_19607:
[----:B------:R0:W-:Y:S01]  /*6100*/  STG.E.U8 desc[UR36][R8.64], R4 ;  /* 0x0000000408007986 */ /* 0x0001e2000c101124 */
[----:B------:R-:W-:Y:S05]  /*6110*/  BRA `(.L_x_19593) ;  /* 0x00000004007c7947 */ /* 0x000fea0003800000 */
.L_x_19601:
        /* <DEDUP_REMOVED lines=21> */
.L_x_19611:
[----:B------:R-:W-:-:S05]  /*6270*/  IMAD.MOV.U32 R25, RZ, RZ, RZ ;  /* 0x000000ffff197224 */ /* 0x000fca00078e00ff */
[----:B------:R0:W-:Y:S01]  /*6280*/  STG.E.64 desc[UR36][R8.64], R24 ;  /* 0x0000001808007986 */ /* 0x0001e2000c101b24 */
[----:B------:R-:W-:Y:S05]  /*6290*/  BRA `(.L_x_19593) ;  /* 0x00000004001c7947 */ /* 0x000fea0003800000 */
.L_x_19610:
[----:B------:R0:W-:Y:S01]  /*62a0*/  STG.E desc[UR36][R8.64], R24 ;  /* 0x0000001808007986 */ /* 0x0001e2000c101924 */
[----:B------:R-:W-:Y:S05]  /*62b0*/  BRA `(.L_x_19593) ;  /* 0x0000000400147947 */ /* 0x000fea0003800000 */
.L_x_19600:
        /* <DEDUP_REMOVED lines=8> */
.L_x_19613:
[----:B------:R-:W-:Y:S01]  /*6340*/  CS2R R6, SRZ ;  /* 0x0000000000067805 */ /* 0x000fe2000001ff00 */
[----:B------:R-:W0:Y:S04]  /*6350*/  I2F.F64.S16 R4, R24 ;  /* 0x0000001800047312 */ /* 0x000e280000101c00 */
[----:B0-----:R0:W-:Y:S01]  /*6360*/  STG.E.128 desc[UR36][R8.64], R4 ;  /* 0x0000000408007986 */ /* 0x0011e2000c101d24 */
[----:B------:R-:W-:Y:S05]  /*6370*/  BRA `(.L_x_19593) ;  /* 0x0000000000e47947 */ /* 0x000fea0003800000 */
.L_x_19612:
[----:B------:R-:W-:-:S13]  /*6380*/  ISETP.NE.AND P0, PT, R0, 0xf, PT ;  /* 0x0000000f0000780c */ /* 0x000fda0003f05270 */
[----:B------:R-:W-:Y:S05]  /*6390*/  @!P0 BRA `(.L_x_19614) ;  /* 0x0000000000d08947 */ /* 0x000fea0003800000 */
[----:B------:R-:W-:-:S13]  /*63a0*/  ISETP.NE.AND P0, PT, R0, 0x17, PT ;  /* 0x000000170000780c */ /* 0x000fda0003f05270 */
[----:B------:R-:W-:Y:S05]  /*63b0*/  @!P0 BRA `(.L_x_19615) ;  /* 0x0000000000848947 */ /* 0x000fea0003800000 */
[----:B------:R-:W-:-:S13]  /*63c0*/  ISETP.NE.AND P0, PT, R0, 0x18, PT ;  /* 0x000000180000780c */ /* 0x000fda0003f05270 */
[----:B------:R-:W-:Y:S05]  /*63d0*/  @!P0 BRA `(.L_x_19616) ;  /* 0x0000000000448947 */ /* 0x000fea0003800000 */
.L_x_19592:
        /* <DEDUP_REMOVED lines=16> */
.L_x_19617:
[----:B------:R-:W-:Y:S05]  /*64e0*/  BRA `(.L_x_19593) ;  /* 0x0000000000887947 */ /* 0x000fea0003800000 */
.L_x_19616:
        /* <DEDUP_REMOVED lines=11> */
.L_x_19619:
[----:B------:R-:W-:Y:S05]  /*65a0*/  BSYNC.RECONVERGENT B0 ;  /* 0x0000000000007941 */ /* 0x000fea0003800200 */
.L_x_19618:
[----:B------:R1:W-:Y:S01]  /*65b0*/  STG.E.U8 desc[UR36][R8.64], R3 ;  /* 0x0000000308007986 */ /* 0x0003e2000c101124 */
[----:B------:R-:W-:Y:S05]  /*65c0*/  BRA `(.L_x_19593) ;  /* 0x0000000000507947 */ /* 0x000fea0003800000 */
.L_x_19615:
        /* <DEDUP_REMOVED lines=12> */
.L_x_19620:
[----:B------:R-:W-:Y:S01]  /*6690*/  IMAD.MOV.U32 R3, RZ, RZ, 0x7f ;  /* 0x0000007fff037424 */ /* 0x000fe200078e00ff */
[----:B------:R-:W-:-:S04]  /*66a0*/  ISETP.GT.U32.AND P0, PT, R5, 0x7f800000, PT ;  /* 0x7f8000000500780c */ /* 0x000fc80003f04070 */
[----:B------:R-:W-:-:S05]  /*66b0*/  SEL R3, R3, 0x7c, P0 ;  /* 0x0000007c03037807 */ /* 0x000fca0000000000 */
[----:B------:R2:W-:Y:S01]  /*66c0*/  STG.E.U8 desc[UR36][R8.64], R3 ;  /* 0x0000000308007986 */ /* 0x0005e2000c101124 */
[----:B------:R-:W-:Y:S05]  /*66d0*/  BRA `(.L_x_19593) ;  /* 0x00000000000c7947 */ /* 0x000fea0003800000 */
.L_x_19614:
[----:B------:R-:W0:Y:S02]  /*66e0*/  I2F.S16 R0, R24 ;  /* 0x0000001800007306 */ /* 0x000e240000101400 */
[----:B0-----:R-:W-:-:S05]  /*66f0*/  F2FP.BF16.F32.PACK_AB R0, RZ, R0 ;  /* 0x00000000ff00723e */ /* 0x001fca00000010ff */
[----:B------:R0:W-:Y:S02]  /*6700*/  STG.E.U16 desc[UR36][R8.64], R0 ;  /* 0x0000000008007986 */ /* 0x0001e4000c101524 */
.L_x_19593:
[----:B------:R-:W-:Y:S05]  /*6710*/  BSYNC.RECONVERGENT B6 ;  /* 0x0000000000067941 */ /* 0x000fea0003800200 */
.L_x_19587:
[----:B------:R-:W-:-:S07]  /*6720*/  VIADD R17, R17, 0x80 ;  /* 0x0000008011117836 */ /* 0x000fce0000000000 */
.L_x_19552:
[----:B------:R-:W-:Y:S05]  /*6730*/  BSYNC.RECONVERGENT B8 ;  /* 0x0000000000087941 */ /* 0x000fea0003800200 */
.L_x_19514:
        /* <DEDUP_REMOVED lines=21> */
.L_x_19624:
[----:B------:R-:W-:Y:S01]  /*6890*/  STG.E.U8 desc[UR36][R2.64], R22 ;  /* 0x0000001602007986 */ /* 0x000fe2000c101124 */
[----:B------:R-:W-:Y:S05]  /*68a0*/  EXIT ;  /* 0x000000000000794d */ /* 0x000fea0003800000 */
.L_x_19623:
        /* <DEDUP_REMOVED lines=9> */
.L_x_19627:
[----:B------:R-:W-:Y:S01]  /*6940*/  STG.E desc[UR36][R2.64], R22 ;  /* 0x0000001602007986 */ /* 0x000fe2000c101924 */
[----:B------:R-:W-:Y:S05]  /*6950*/  EXIT ;  /* 0x000000000000794d */ /* 0x000fea0003800000 */
.L_x_19626:
[----:B------:R-:W-:Y:S01]  /*6960*/  STG.E.U16 desc[UR36][R2.64], R22 ;  /* 0x0000001602007986 */ /* 0x000fe2000c101524 */
[----:B------:R-:W-:Y:S05]  /*6970*/  EXIT ;  /* 0x000000000000794d */ /* 0x000fea0003800000 */
.L_x_19622:
        /* <DEDUP_REMOVED lines=9> */
.L_x_19629:
[----:B------:R-:W0:Y:S02]  /*6a10*/  I2F.S16 R0, R22 ;  /* 0x0000001600007306 */ /* 0x000e240000101400 */
[----:B0-----:R-:W-:-:S05]  /*6a20*/  F2FP.F16.F32.PACK_AB R0, RZ, R0 ;  /* 0x00000000ff00723e */ /* 0x001fca00000000ff */
[----:B------:R-:W-:Y:S01]  /*6a30*/  STG.E.U16 desc[UR36][R2.64], R0 ;  /* 0x0000000002007986 */ /* 0x000fe2000c101524 */
[----:B------:R-:W-:Y:S05]  /*6a40*/  EXIT ;  /* 0x000000000000794d */ /* 0x000fea0003800000 */
.L_x_19628:
        /* <DEDUP_REMOVED lines=10> */
.L_x_19631:
[----:B------:R-:W0:Y:S02]  /*6af0*/  I2F.S16 R22, R22 ;  /* 0x0000001600167306 */ /* 0x000e240000101400 */
[----:B0-----:R-:W-:-:S04]  /*6b00*/  F2FP.F16.F32.PACK_AB R5, RZ, R22 ;  /* 0x00000016ff05723e */ /* 0x001fc800000000ff */
[----:B------:R-:W-:-:S05]  /*6b10*/  PRMT R5, R5, 0x5410, RZ ;  /* 0x0000541005057816 */ /* 0x000fca00000000ff */
[----:B------:R-:W-:Y:S01]  /*6b20*/  STG.E desc[UR36][R2.64], R5 ;  /* 0x0000000502007986 */ /* 0x000fe2000c101924 */
[----:B------:R-:W-:Y:S05]  /*6b30*/  EXIT ;  /* 0x000000000000794d */ /* 0x000fea0003800000 */
.L_x_19630:
[----:B------:R-:W0:Y:S02]  /*6b40*/  I2F.F64.S16 R22, R22 ;  /* 0x0000001600167312 */ /* 0x000e240000101c00 */
[----:B0-----:R-:W-:Y:S01]  /*6b50*/  STG.E.64 desc[UR36][R2.64], R22 ;  /* 0x0000001602007986 */ /* 0x001fe2000c101b24 */
[----:B------:R-:W-:Y:S05]  /*6b60*/  EXIT ;  /* 0x000000000000794d */ /* 0x000fea0003800000 */
.L_x_19621:
        /* <DEDUP_REMOVED lines=12> */
.L_x_19635:
        /* <DEDUP_REMOVED lines=17> */
.L_x_19637:
[----:B------:R-:W-:Y:S05]  /*6d40*/  BSYNC.RECONVERGENT B0 ;  /* 0x0000000000007941 */ /* 0x000fea0003800200 */
.L_x_19636:
[----:B------:R-:W-:Y:S01]  /*6d50*/  STG.E.U8 desc[UR36][R2.64], R0 ;  /* 0x0000000002007986 */ /* 0x000fe2000c101124 */
[----:B------:R-:W-:Y:S05]  /*6d60*/  EXIT ;  /* 0x000000000000794d */ /* 0x000fea0003800000 */
.L_x_19634:
        /* <DEDUP_REMOVED lines=17> */
.L_x_19639:
[----:B------:R-:W-:Y:S05]  /*6e80*/  BSYNC.RECONVERGENT B0 ;  /* 0x0000000000007941 */ /* 0x000fea0003800200 */
.L_x_19638:
[----:B------:R-:W-:Y:S01]  /*6e90*/  STG.E.U8 desc[UR36][R2.64], R0 ;  /* 0x0000000002007986 */ /* 0x000fe2000c101124 */
[----:B------:R-:W-:Y:S05]  /*6ea0*/  EXIT ;  /* 0x000000000000794d */ /* 0x000fea0003800000 */
.L_x_19633:
        /* <DEDUP_REMOVED lines=21> */
.L_x_19641:
[----:B------:R-:W-:-:S05]  /*7000*/  IMAD.MOV.U32 R23, RZ, RZ, RZ ;  /* 0x000000ffff177224 */ /* 0x000fca00078e00ff */
[----:B------:R-:W-:Y:S01]  /*7010*/  STG.E.64 desc[UR36][R2.64], R22 ;  /* 0x0000001602007986 */ /* 0x000fe2000c101b24 */
[----:B------:R-:W-:Y:S05]  /*7020*/  EXIT ;  /* 0x000000000000794d */ /* 0x000fea0003800000 */
.L_x_19640:
[----:B------:R-:W-:Y:S01]  /*7030*/  STG.E desc[UR36][R2.64], R22 ;  /* 0x0000001602007986 */ /* 0x000fe2000c101924 */
[----:B------:R-:W-:Y:S05]  /*7040*/  EXIT ;  /* 0x000000000000794d */ /* 0x000fea0003800000 */
.L_x_19632:
        /* <DEDUP_REMOVED lines=8> */
.L_x_19643:
[----:B------:R-:W-:Y:S01]  /*70d0*/  CS2R R6, SRZ ;  /* 0x0000000000067805 */ /* 0x000fe2000001ff00 */
[----:B------:R-:W0:Y:S04]  /*70e0*/  I2F.F64.S16 R4, R22 ;  /* 0x0000001600047312 */ /* 0x000e280000101c00 */
[----:B0-----:R-:W-:Y:S01]  /*70f0*/  STG.E.128 desc[UR36][R2.64], R4 ;  /* 0x0000000402007986 */ /* 0x001fe2000c101d24 */
[----:B------:R-:W-:Y:S05]  /*7100*/  EXIT ;  /* 0x000000000000794d */ /* 0x000fea0003800000 */
.L_x_19642:
[----:B------:R-:W-:-:S13]  /*7110*/  ISETP.NE.AND P0, PT, R0, 0xf, PT ;  /* 0x0000000f0000780c */ /* 0x000fda0003f05270 */
[----:B------:R-:W-:Y:S05]  /*7120*/  @!P0 BRA `(.L_x_19644) ;  /* 0x0000000000d48947 */ /* 0x000fea0003800000 */
[----:B------:R-:W-:-:S13]  /*7130*/  ISETP.NE.AND P0, PT, R0, 0x17, PT ;  /* 0x000000170000780c */ /* 0x000fda0003f05270 */
[----:B------:R-:W-:Y:S05]  /*7140*/  @!P0 BRA `(.L_x_19645) ;  /* 0x0000000000848947 */ /* 0x000fea0003800000 */
[----:B------:R-:W-:-:S13]  /*7150*/  ISETP.NE.AND P0, PT, R0, 0x18, PT ;  /* 0x000000180000780c */ /* 0x000fda0003f05270 */
[----:B------:R-:W-:Y:S05]  /*7160*/  @!P0 BRA `(.L_x_19646) ;  /* 0x0000000000448947 */ /* 0x000fea0003800000 */
.L_x_19625:
        /* <DEDUP_REMOVED lines=16> */
.L_x_19647:
[----:B------:R-:W-:Y:S05]  /*7270*/  EXIT ;  /* 0x000000000000794d */ /* 0x000fea0003800000 */
.L_x_19646:
        /* <DEDUP_REMOVED lines=11> */
.L_x_19649:
[----:B------:R-:W-:Y:S05]  /*7330*/  BSYNC.RECONVERGENT B0 ;  /* 0x0000000000007941 */ /* 0x000fea0003800200 */
.L_x_19648:
[----:B------:R-:W-:Y:S01]  /*7340*/  STG.E.U8 desc[UR36][R2.64], R5 ;  /* 0x0000000502007986 */ /* 0x000fe2000c101124 */
[----:B------:R-:W-:Y:S05]  /*7350*/  EXIT ;  /* 0x000000000000794d */ /* 0x000fea0003800000 */
.L_x_19645:
        /* <DEDUP_REMOVED lines=13> */
.L_x_19650:
[----:B------:R-:W-:Y:S01]  /*7430*/  IMAD.MOV.U32 R5, RZ, RZ, 0x7f ;  /* 0x0000007fff057424 */ /* 0x000fe200078e00ff */
[----:B------:R-:W-:-:S04]  /*7440*/  ISETP.GT.U32.AND P0, PT, R7, 0x7f800000, PT ;  /* 0x7f8000000700780c */ /* 0x000fc80003f04070 */
[----:B------:R-:W-:-:S05]  /*7450*/  SEL R5, R5, 0x7c, P0 ;  /* 0x0000007c05057807 */ /* 0x000fca0000000000 */
[----:B------:R-:W-:Y:S01]  /*7460*/  STG.E.U8 desc[UR36][R2.64], R5 ;  /* 0x0000000502007986 */ /* 0x000fe2000c101124 */
[----:B------:R-:W-:Y:S05]  /*7470*/  EXIT ;  /* 0x000000000000794d */ /* 0x000fea0003800000 */
.L_x_19644:
[----:B------:R-:W0:Y:S02]  /*7480*/  I2F.S16 R0, R22 ;  /* 0x0000001600007306 */ /* 0x000e240000101400 */
[----:B0-----:R-:W-:-:S05]  /*7490*/  F2FP.BF16.F32.PACK_AB R0, RZ, R0 ;  /* 0x00000000ff00723e */ /* 0x001fca00000010ff */
[----:B------:R-:W-:Y:S01]  /*74a0*/  STG.E.U16 desc[UR36][R2.64], R0 ;  /* 0x0000000002007986 */ /* 0x000fe2000c101524 */
[----:B------:R-:W-:Y:S05]  /*74b0*/  EXIT ;  /* 0x000000000000794d */ /* 0x000fea0003800000 */
.L_x_19651:
        /* <DEDUP_REMOVED lines=12> */
.L_x_23448:


//--------------------- .text._ZN2at6native18elementwise_kernelILi128ELi4EZNS0_22gpu_kernel_impl_nocastIZZZNS0_23logical_not_kernel_cudaERNS_18TensorIteratorBaseEENKUlvE0_clEvENKUlvE5_clEvEUlfE_EEvS4_RKT_EUliE_EEviT1_ --------------------------
	.section	.text._ZN2at6native18elementwise_kernelILi128ELi4EZNS0_22gpu_kernel_impl_nocastIZZZNS0_23logical_not_kernel_cudaERNS_18TensorIteratorBaseEENKUlvE0_clEvENKUlvE5_clEvEUlfE_EEvS4_RKT_EUliE_EEviT1_,"ax",@progbits
	.align	128
        .global         _ZN2at6native18elementwise_kernelILi128ELi4EZNS0_22gpu_kernel_impl_nocastIZZZNS0_23logical_not_kernel_cudaERNS_18TensorIteratorBaseEENKUlvE0_clEvENKUlvE5_clEvEUlfE_EEvS4_RKT_EUliE_EEviT1_
        .type           _ZN2at6native18elementwise_kernelILi128ELi4EZNS0_22gpu_kernel_impl_nocastIZZZNS0_23logical_not_kernel_cudaERNS_18TensorIteratorBaseEENKUlvE0_clEvENKUlvE5_clEvEUlfE_EEvS4_RKT_EUliE_EEviT1_,@function
        .size           _ZN2at6native18elementwise_kernelILi128ELi4EZNS0_22gpu_kernel_impl_nocastIZZZNS0_23logical_not_kernel_cudaERNS_18TensorIteratorBaseEENKUlvE0_clEvENKUlvE5_clEvEUlfE_EEvS4_RKT_EUliE_EEviT1_,(.L_x_23449 - _ZN2at6native18elementwise_kernelILi128ELi4EZNS0_22gpu_kernel_impl_nocastIZZZNS0_23logical_not_kernel_cudaERNS_18TensorIteratorBaseEENKUlvE0_clEvENKUlvE5_clEvEUlfE_EEvS4_RKT_EUliE_EEviT1_)
        .other          _ZN2at6native18elementwise_kernelILi128ELi4EZNS0_22gpu_kernel_impl_nocastIZZZNS0_23logical_not_kernel_cudaERNS_18TensorIteratorBaseEENKUlvE0_clEvENKUlvE5_clEvEUlfE_EEvS4_RKT_EUliE_EEviT1_,@"STO_CUDA_ENTRY STV_DEFAULT"
_ZN2at6native18elementwise_kernelILi128ELi4EZNS0_22gpu_kernel_impl_nocastIZZZNS0_23logical_not_kernel_cudaERNS_18TensorIteratorBaseEENKUlvE0_clEvENKUlvE5_clEvEUlfE_EEvS4_RKT_EUliE_EEviT1_:
.text._ZN2at6native18elementwise_kernelILi128ELi4EZNS0_22gpu_kernel_impl_nocastIZZZNS0_23logical_not_kernel_cudaERNS_18TensorIteratorBaseEENKUlvE0_clEvENKUlvE5_clEvEUlfE_EEvS4_RKT_EUliE_EEviT1_:
        /* <DEDUP_REMOVED lines=17> */
[----:B------:R-:W-:Y:S02]  /*0110*/  IADD3 R3, PT, PT, R3, 0x80, RZ ;  /* 0x0000008003037810 */ /* 0x000fe40007ffe0ff */
[----:B--2---:R-:W-:-:S04]  /*0120*/  FSETP.NEU.FTZ.AND P0, PT, R4, RZ, PT ;  /* 0x000000ff0400720b */ /* 0x004fc80003f1d000 */
[----:B------:R-:W-:Y:S02]  /*0130*/  SEL R9, RZ, 0x1, P0 ;  /* 0x00000001ff097807 */ /* 0x000fe40000000000 */
[----:B------:R-:W-:-:S03]  /*0140*/  ISETP.GE.AND P0, PT, R3, UR4, PT ;  /* 0x0000000403007c0c */ /* 0x000fc6000bf06270 */
[----:B0-----:R0:W-:Y:S10]  /*0150*/  STG.E.U8 desc[UR6][R6.64], R9 ;  /* 0x0000000906007986 */ /* 0x0011f4000c101106 */
[----:B------:R-:W-:Y:S05]  /*0160*/  @P0 BREAK.RELIABLE B1 ;  /* 0x0000000000010942 */ /* 0x000fea0003800100 */
[----:B------:R-:W-:Y:S05]  /*0170*/  @P0 BRA `(.L_x_19656) ;  /* 0x0000000000480947 */ /* 0x000fea0003800000 */
[----:B------:R-:W1:Y:S02]  /*0180*/  LDC.64 R4, c[0x0][0x588] ;  /* 0x00016200ff047b82 */ /* 0x000e640000000a00 */
[----:B-1----:R-:W2:Y:S06]  /*0190*/  LDG.E R4, desc[UR6][R4.64] ;  /* 0x0000000604047981 */ /* 0x002eac000c1e1900 */
[----:B0-----:R-:W0:Y:S01]  /*01a0*/  LDC.64 R6, c[0x0][0x580] ;  /* 0x00016000ff067b82 */ /* 0x001e220000000a00 */
[----:B------:R-:W-:Y:S02]  /*01b0*/  IADD3 R3, PT, PT, R3, 0x80, RZ ;  /* 0x0000008003037810 */ /* 0x000fe40007ffe0ff */
[----:B--2---:R-:W-:-:S04]  /*01c0*/  FSETP.NEU.FTZ.AND P0, PT, R4, RZ, PT ;  /* 0x000000ff0400720b */ /* 0x004fc80003f1d000 */
[----:B------:R-:W-:-:S05]  /*01d0*/  SEL R9, RZ, 0x1, P0 ;  /* 0x00000001ff097807 */ /* 0x000fca0000000000 */
[----:B0-----:R0:W-:Y:S04]  /*01e0*/  STG.E.U8 desc[UR6][R6.64], R9 ;  /* 0x0000000906007986 */ /* 0x0011e8000c101106 */
.L_x_19655:
[----:B------:R-:W-:-:S13]  /*01f0*/  ISETP.GE.AND P0, PT, R3, UR4, PT ;  /* 0x0000000403007c0c */ /* 0x000fda000bf06270 */
[----:B------:R-:W-:Y:S05]  /*0200*/  @P0 BREAK.RELIABLE B1 ;  /* 0x0000000000010942 */ /* 0x000fea0003800100 */
[----:B------:R-:W-:Y:S05]  /*0210*/  @P0 BRA `(.L_x_19656) ;  /* 0x0000000000200947 */ /* 0x000fea0003800000 */
[----:B------:R-:W-:Y:S05]  /*0220*/  BSYNC.RELIABLE B1 ;  /* 0x0000000000017941 */ /* 0x000fea0003800100 */
.L_x_19654:
[----:B------:R-:W1:Y:S02]  /*0230*/  LDC.64 R4, c[0x0][0x588] ;  /* 0x00016200ff047b82 */ /* 0x000e640000000a00 */
[----:B-1----:R-:W2:Y:S06]  /*0240*/  LDG.E R4, desc[UR6][R4.64] ;  /* 0x0000000604047981 */ /* 0x002eac000c1e1900 */
[----:B0-----:R-:W0:Y:S01]  /*0250*/  LDC.64 R6, c[0x0][0x580] ;  /* 0x00016000ff067b82 */ /* 0x001e220000000a00 */
[----:B------:R-:W-:Y:S02]  /*0260*/  IADD3 R3, PT, PT, R3, 0x80, RZ ;  /* 0x0000008003037810 */ /* 0x000fe40007ffe0ff */
[----:B--2---:R-:W-:-:S04]  /*0270*/  FSETP.NEU.FTZ.AND P0, PT, R4, RZ, PT ;  /* 0x000000ff0400720b */ /* 0x004fc80003f1d000 */
[----:B------:R-:W-:-:S05]  /*0280*/  SEL R9, RZ, 0x1, P0 ;  /* 0x00000001ff097807 */ /* 0x000fca0000000000 */
[----:B0-----:R1:W-:Y:S04]  /*0290*/  STG.E.U8 desc[UR6][R6.64], R9 ;  /* 0x0000000906007986 */ /* 0x0013e8000c101106 */
.L_x_19656:
[----:B------:R-:W-:Y:S05]  /*02a0*/  BSYNC.RECONVERGENT B0 ;  /* 0x0000000000007941 */ /* 0x000fea0003800200 */
.L_x_19653:
[----:B------:R-:W-:Y:S05]  /*02b0*/  WARPSYNC.ALL ;  /* 0x0000000000007948 */ /* 0x000fea0003800000 */
[----:B------:R-:W-:-:S13]  /*02c0*/  ISETP.GE.AND P0, PT, R3, UR4, PT ;  /* 0x0000000403007c0c */ /* 0x000fda000bf06270 */
[----:B------:R-:W-:Y:S05]  /*02d0*/  @P0 EXIT ;  /* 0x000000000000094d */ /* 0x000fea0003800000 */
[----:B------:R-:W2:Y:S02]  /*02e0*/  LDC.64 R2, c[0x0][0x588] ;  /* 0x00016200ff027b82 */ /* 0x000ea40000000a00 */
[----:B--2---:R-:W2:Y:S06]  /*02f0*/  LDG.E R2, desc[UR6][R2.64] ;  /* 0x0000000602027981 */ /* 0x004eac000c1e1900 */
[----:B------:R-:W3:Y:S01]  /*0300*/  LDC.64 R4, c[0x0][0x580] ;  /* 0x00016000ff047b82 */ /* 0x000ee20000000a00 */
[----:B--2---:R-:W-:-:S04]  /*0310*/  FSETP.NEU.FTZ.AND P0, PT, R2, RZ, PT ;  /* 0x000000ff0200720b */ /* 0x004fc80003f1d000 */
[----:B01----:R-:W-:-:S05]  /*0320*/  SEL R7, RZ, 0x1, P0 ;  /* 0x00000001ff077807 */ /* 0x003fca0000000000 */
[----:B---3--:R-:W-:Y:S01]  /*0330*/  STG.E.U8 desc[UR6][R4.64], R7 ;  /* 0x0000000704007986 */ /* 0x008fe2000c101106 */
[----:B------:R-:W-:Y:S05]  /*0340*/  EXIT ;  /* 0x000000000000794d */ /* 0x000fea0003800000 */
.L_x_19652:
        /* <DEDUP_REMOVED lines=306> */
.L_x_19660:
[----:B------:R-:W0:Y:S02]  /*1670*/  LDCU.128 UR8, c[0x0][0x580] ;  /* 0x0000b000ff0877ac */ /* 0x000e240008000c00 */
[----:B0-----:R-:W-:-:S04]  /*1680*/  IADD3 R6, P0, PT, R4, UR10, RZ ;  /* 0x0000000a04067c10 */ /* 0x001fc8000ff1e0ff */
[----:B------:R-:W-:-:S05]  /*1690*/  IADD3.X R7, PT, PT, RZ, UR11, RZ, P0, !PT ;  /* 0x0000000bff077c10 */ /* 0x000fca00087fe4ff */
[----:B------:R-:W2:Y:S01]  /*16a0*/  LDG.E R6, desc[UR6][R6.64] ;  /* 0x0000000606067981 */ /* 0x000ea2000c1e1900 */
[----:B------:R-:W-:Y:S02]  /*16b0*/  IADD3 R4, P1, PT, R5, UR8, RZ ;  /* 0x0000000805047c10 */ /* 0x000fe4000ff3e0ff */
[----:B------:R-:W-:Y:S02]  /*16c0*/  IADD3 R3, PT, PT, R3, 0x80, RZ ;  /* 0x0000008003037810 */ /* 0x000fe40007ffe0ff */
[----:B------:R-:W-:Y:S02]  /*16d0*/  IADD3.X R5, PT, PT, RZ, UR9, RZ, P1, !PT ;  /* 0x00000009ff057c10 */ /* 0x000fe40008ffe4ff */
[----:B--2---:R-:W-:-:S04]  /*16e0*/  FSETP.NEU.FTZ.AND P0, PT, R6, RZ, PT ;  /* 0x000000ff0600720b */ /* 0x004fc80003f1d000 */
        /* <DEDUP_REMOVED lines=303> */
.L_x_19662:
[----:B------:R-:W0:Y:S02]  /*29e0*/  LDCU.128 UR8, c[0x0][0x580] ;  /* 0x0000b000ff0877ac */ /* 0x000e240008000c00 */
[----:B0-----:R-:W-:-:S04]  /*29f0*/  IADD3 R6, P0, PT, R4, UR10, RZ ;  /* 0x0000000a04067c10 */ /* 0x001fc8000ff1e0ff */
[----:B------:R-:W-:-:S05]  /*2a00*/  IADD3.X R7, PT, PT, RZ, UR11, RZ, P0, !PT ;  /* 0x0000000bff077c10 */ /* 0x000fca00087fe4ff */
[----:B------:R-:W2:Y:S01]  /*2a10*/  LDG.E R6, desc[UR6][R6.64] ;  /* 0x0000000606067981 */ /* 0x000ea2000c1e1900 */
[----:B------:R-:W-:Y:S01]  /*2a20*/  IADD3 R4, P1, PT, R5, UR8, RZ ;  /* 0x0000000805047c10 */ /* 0x000fe2000ff3e0ff */
[----:B------:R-:W-:-:S03]  /*2a30*/  VIADD R3, R3, 0x80 ;  /* 0x0000008003037836 */ /* 0x000fc60000000000 */
[----:B------:R-:W-:Y:S02]  /*2a40*/  IADD3.X R5, PT, PT, RZ, UR9, RZ, P1, !PT ;  /* 0x00000009ff057c10 */ /* 0x000fe40008ffe4ff */
[----:B--2---:R-:W-:-:S04]  /*2a50*/  FSETP.NEU.FTZ.AND P0, PT, R6, RZ, PT ;  /* 0x000000ff0600720b */ /* 0x004fc80003f1d000 */
[----:B------:R-:W-:-:S05]  /*2a60*/  SEL R9, RZ, 0x1, P0 ;  /* 0x00000001ff097807 */ /* 0x000fca0000000000 */
[----:B------:R0:W-:Y:S04]  /*2a70*/  STG.E.U8 desc[UR6][R4.64], R9 ;  /* 0x0000000904007986 */ /* 0x0001e8000c101106 */
.L_x_19659:
[----:B------:R-:W-:-:S13]  /*2a80*/  ISETP.GE.AND P0, PT, R3, UR4, PT ;  /* 0x0000000403007c0c */ /* 0x000fda000bf06270 */
[----:B------:R-:W-:Y:S05]  /*2a90*/  @P0 BREAK.RELIABLE B1 ;  /* 0x0000000000010942 */ /* 0x000fea0003800100 */
[----:B------:R-:W-:Y:S05]  /*2aa0*/  @P0 BRA `(.L_x_19661) ;  /* 0x0000001000d40947 */ /* 0x000fea0003800000 */
[----:B------:R-:W-:Y:S05]  /*2ab0*/  BSYNC.RELIABLE B1 ;  /* 0x0000000000017941 */ /* 0x000fea0003800100 */
.L_x_19658:
        /* <DEDUP_REMOVED lines=298> */
.L_x_19663:
        /* <DEDUP_REMOVED lines=10> */
.L_x_19661:
[----:B------:R-:W-:Y:S05]  /*3e00*/  BSYNC.RECONVERGENT B0 ;  /* 0x0000000000007941 */ /* 0x000fea0003800200 */
.L_x_19657:
        /* <DEDUP_REMOVED lines=301> */
.L_x_19664:
[----:B------:R-:W0:Y:S02]  /*50e0*/  LDCU.128 UR8, c[0x0][0x580] ;  /* 0x0000b000ff0877ac */ /* 0x000e240008000c00 */
[----:B0-----:R-:W-:-:S04]  /*50f0*/  IADD3 R4, P0, PT, R2, UR10, RZ ;  /* 0x0000000a02047c10 */ /* 0x001fc8000ff1e0ff */
[----:B------:R-:W-:-:S05]  /*5100*/  IADD3.X R5, PT, PT, RZ, UR11, RZ, P0, !PT ;  /* 0x0000000bff057c10 */ /* 0x000fca00087fe4ff */
[----:B------:R-:W2:Y:S01]  /*5110*/  LDG.E R4, desc[UR6][R4.64] ;  /* 0x0000000604047981 */ /* 0x000ea2000c1e1900 */
[----:B------:R-:W-:-:S04]  /*5120*/  IADD3 R2, P1, PT, R3, UR8, RZ ;  /* 0x0000000803027c10 */ /* 0x000fc8000ff3e0ff */
[----:B------:R-:W-:Y:S02]  /*5130*/  IADD3.X R3, PT, PT, RZ, UR9, RZ, P1, !PT ;  /* 0x00000009ff037c10 */ /* 0x000fe40008ffe4ff */
[----:B--2---:R-:W-:-:S04]  /*5140*/  FSETP.NEU.FTZ.AND P0, PT, R4, RZ, PT ;  /* 0x000000ff0400720b */ /* 0x004fc80003f1d000 */
[----:B------:R-:W-:-:S05]  /*5150*/  SEL R7, RZ, 0x1, P0 ;  /* 0x00000001ff077807 */ /* 0x000fca0000000000 */
[----:B------:R-:W-:Y:S01]  /*5160*/  STG.E.U8 desc[UR6][R2.64], R7 ;  /* 0x0000000702007986 */ /* 0x000fe2000c101106 */
[----:B------:R-:W-:Y:S05]  /*5170*/  EXIT ;  /* 0x000000000000794d */ /* 0x000fea0003800000 */
.L_x_19665:
        /* <DEDUP_REMOVED lines=16> */
.L_x_23449:


//--------------------- .text._ZN2at6native27unrolled_elementwise_kernelIZZZNS0_23logical_not_kernel_cudaERNS_18TensorIteratorBaseEENKUlvE0_clEvENKUlvE5_clEvEUlfE_St5arrayIPcLm2EELi4E23TrivialOffsetCalculatorILi1EjESB_NS0_6memory15LoadWithoutCastENSC_16StoreWithoutCastEEEviT_T0_T2_T3_T4_T5_ --------------------------
	.section	.text._ZN2at6native27unrolled_elementwise_kernelIZZZNS0_23logical_not_kernel_cudaERNS_18TensorIteratorBaseEENKUlvE0_clEvENKUlvE5_clEvEUlfE_St5arrayIPcLm2EELi4E23TrivialOffsetCalculatorILi1EjESB_NS0_6memory15LoadWithoutCastENSC_16StoreWithoutCastEEEviT_T0_T2_T3_T4_T5_,"ax",@progbits
	.align	128
        .global         _ZN2at6native27unrolled_elementwise_kernelIZZZNS0_23logical_not_kernel_cudaERNS_18TensorIteratorBaseEENKUlvE0_clEvENKUlvE5_clEvEUlfE_St5arrayIPcLm2EELi4E23TrivialOffsetCalculatorILi1EjESB_NS0_6memory15LoadWithoutCastENSC_16StoreWithoutCastEEEviT_T0_T2_T3_T4_T5_
        .type           _ZN2at6native27unrolled_elementwise_kernelIZZZNS0_23logical_not_kernel_cudaERNS_18TensorIteratorBaseEENKUlvE0_clEvENKUlvE5_clEvEUlfE_St5arrayIPcLm2EELi4E23TrivialOffsetCalculatorILi1EjESB_NS0_6memory15LoadWithoutCastENSC_16StoreWithoutCastEEEviT_T0_T2_T3_T4_T5_,@function
        .size           _ZN2at6native27unrolled_elementwise_kernelIZZZNS0_23logical_not_kernel_cudaERNS_18TensorIteratorBaseEENKUlvE0_clEvENKUlvE5_clEvEUlfE_St5arrayIPcLm2EELi4E23TrivialOffsetCalculatorILi1EjESB_NS0_6memory15LoadWithoutCastENSC_16StoreWithoutCastEEEviT_T0_T2_T3_T4_T5_,(.L_x_23450 - _ZN2at6native27unrolled_elementwise_kernelIZZZNS0_23logical_not_kernel_cudaERNS_18TensorIteratorBaseEENKUlvE0_clEvENKUlvE5_clEvEUlfE_St5arrayIPcLm2EELi4E23TrivialOffsetCalculatorILi1EjESB_NS0_6memory15LoadWithoutCastENSC_16StoreWithoutCastEEEviT_T0_T2_T3_T4_T5_)
        .other          _ZN2at6native27unrolled_elementwise_kernelIZZZNS0_23logical_not_kernel_cudaERNS_18TensorIteratorBaseEENKUlvE0_clEvENKUlvE5_clEvEUlfE_St5arrayIPcLm2EELi4E23TrivialOffsetCalculatorILi1EjESB_NS0_6memory15LoadWithoutCastENSC_16StoreWithoutCastEEEviT_T0_T2_T3_T4_T5_,@"STO_CUDA_ENTRY STV_DEFAULT"
_ZN2at6native27unrolled_elementwise_kernelIZZZNS0_23logical_not_kernel_cudaERNS_18TensorIteratorBaseEENKUlvE0_clEvENKUlvE5_clEvEUlfE_St5arrayIPcLm2EELi4E23TrivialOffsetCalculatorILi1EjESB_NS0_6memory15LoadWithoutCastENSC_16StoreWithoutCastEEEviT_T0_T2_T3_T4_T5_:
.text._ZN2at6native27unrolled_elementwise_kernelIZZZNS0_23logical_not_kernel_cudaERNS_18TensorIteratorBaseEENKUlvE0_clEvENKUlvE5_clEvEUlfE_St5arrayIPcLm2EELi4E23TrivialOffsetCalculatorILi1EjESB_NS0_6memory15LoadWithoutCastENSC_16StoreWithoutCastEEEviT_T0_T2_T3_T4_T5_:
        /* <DEDUP_REMOVED lines=23> */
[----:B------:R-:W2:Y:S10]  /*0170*/  @!P1 LDG.E R8, desc[UR4][R8.64] ;  /* 0x0000000408089981 */ /* 0x000eb4000c1e1900 */
[----:B------:R-:W1:Y:S01]  /*0180*/  @!P2 LDC.64 R4, c[0x0][0x390] ;  /* 0x0000e400ff04ab82 */ /* 0x000e620000000a00 */
[----:B------:R-:W-:-:S02]  /*0190*/  @!P2 IMAD R13, R0, 0x200, R13 ;  /* 0x00000200000da824 */ /* 0x000fc400078e020d */
[----:B0-----:R-:W-:-:S06]  /*01a0*/  @!P3 IMAD.WIDE.U32 R10, R19, 0x4, R10 ;  /* 0x00000004130ab825 */ /* 0x001fcc00078e000a */
[----:B------:R-:W4:Y:S01]  /*01b0*/  @!P3 LDG.E R10, desc[UR4][R10.64] ;  /* 0x000000040a0ab981 */ /* 0x000f22000c1e1900 */
[----:B-1----:R-:W-:-:S06]  /*01c0*/  @!P2 IMAD.WIDE.U32 R4, R13, 0x4, R4 ;  /* 0x000000040d04a825 */ /* 0x002fcc00078e0004 */
[----:B------:R-:W5:Y:S01]  /*01d0*/  @!P2 LDG.E R4, desc[UR4][R4.64] ;  /* 0x000000040404a981 */ /* 0x000f62000c1e1900 */
[----:B------:R-:W-:Y:S01]  /*01e0*/  ISETP.GE.AND P4, PT, R3, R2, PT ;  /* 0x000000020300720c */ /* 0x000fe20003f86270 */
[----:B------:R-:W-:Y:S04]  /*01f0*/  BSSY.RECONVERGENT B0, `(.L_x_19666) ;  /* 0x0000022000007945 */ /* 0x000fe80003800200 */
[----:B------:R-:W-:Y:S01]  /*0200*/  BSSY.RELIABLE B1, `(.L_x_19667) ;  /* 0x0000019000017945 */ /* 0x000fe20003800100 */
[----:B---3--:R-:W-:-:S04]  /*0210*/  FSETP.EQ.OR P0, PT, R6, RZ, P0 ;  /* 0x000000ff0600720b */ /* 0x008fc80000702400 */
[----:B------:R-:W-:Y:S02]  /*0220*/  SEL R13, RZ, 0x1, !P0 ;  /* 0x00000001ff0d7807 */ /* 0x000fe40004000000 */
[----:B--2---:R-:W-:-:S04]  /*0230*/  FSETP.EQ.OR P1, PT, R8, RZ, P1 ;  /* 0x000000ff0800720b */ /* 0x004fc80000f22400 */
[----:B------:R-:W-:Y:S02]  /*0240*/  SEL R15, RZ, 0x1, !P1 ;  /* 0x00000001ff0f7807 */ /* 0x000fe40004800000 */
[----:B----4-:R-:W-:-:S04]  /*0250*/  FSETP.EQ.OR P3, PT, R10, RZ, P3 ;  /* 0x000000ff0a00720b */ /* 0x010fc80001f62400 */
[----:B------:R-:W-:Y:S02]  /*0260*/  SEL R7, RZ, 0x1, !P3 ;  /* 0x00000001ff077807 */ /* 0x000fe40005800000 */
[----:B-----5:R-:W-:-:S04]  /*0270*/  FSETP.EQ.OR P2, PT, R4, RZ, P2 ;  /* 0x000000ff0400720b */ /* 0x020fc80001742400 */
        /* <DEDUP_REMOVED lines=17> */
.L_x_19668:
[----:B------:R-:W-:Y:S05]  /*0390*/  BSYNC.RELIABLE B1 ;  /* 0x0000000000017941 */ /* 0x000fea0003800100 */
.L_x_19667:
[----:B------:R-:W-:-:S13]  /*03a0*/  ISETP.GE.AND P0, PT, R3, R2, PT ;  /* 0x000000020300720c */ /* 0x000fda0003f06270 */
[----:B------:R-:W1:Y:S01]  /*03b0*/  @!P0 LDC.64 R10, c[0x0][0x388] ;  /* 0x0000e200ff0a8b82 */ /* 0x000e620000000a00 */
[----:B0-----:R-:W-:Y:S01]  /*03c0*/  @!P0 IMAD R5, R0, 0x200, R3 ;  /* 0x0000020000058824 */ /* 0x001fe200078e0203 */
[----:B------:R-:W-:-:S04]  /*03d0*/  @!P0 IADD3 R3, PT, PT, R3, 0x80, RZ ;  /* 0x0000008003038810 */ /* 0x000fc80007ffe0ff */
[----:B-1----:R-:W-:-:S05]  /*03e0*/  @!P0 IADD3 R4, P1, PT, R5, R10, RZ ;  /* 0x0000000a05048210 */ /* 0x002fca0007f3e0ff */
[----:B------:R-:W-:-:S05]  /*03f0*/  @!P0 IMAD.X R5, RZ, RZ, R11, P1 ;  /* 0x000000ffff058224 */ /* 0x000fca00008e060b */
[----:B------:R1:W-:Y:S03]  /*0400*/  @!P0 STG.E.U8 desc[UR4][R4.64], R7 ;  /* 0x0000000704008986 */ /* 0x0003e6000c101104 */
.L_x_19669:
[----:B------:R-:W-:Y:S05]  /*0410*/  BSYNC.RECONVERGENT B0 ;  /* 0x0000000000007941 */ /* 0x000fea0003800200 */
.L_x_19666:
        /* <DEDUP_REMOVED lines=9> */
.L_x_19670:
        /* <DEDUP_REMOVED lines=13> */
.L_x_23450:


//--------------------- .text._ZN2at6native29vectorized_elementwise_kernelILi2EZZZNS0_23logical_not_kernel_cudaERNS_18TensorIteratorBaseEENKUlvE0_clEvENKUlvE5_clEvEUlfE_St5arrayIPcLm2EEEEviT0_T1_ --------------------------
	.section	.text._ZN2at6native29vectorized_elementwise_kernelILi2EZZZNS0_23logical_not_kernel_cudaERNS_18TensorIteratorBaseEENKUlvE0_clEvENKUlvE5_clEvEUlfE_St5arrayIPcLm2EEEEviT0_T1_,"ax",@progbits
	.align	128
        .global         _ZN2at6native29vectorized_elementwise_kernelILi2EZZZNS0_23logical_not_kernel_cudaERNS_18TensorIteratorBaseEENKUlvE0_clEvENKUlvE5_clEvEUlfE_St5arrayIPcLm2EEEEviT0_T1_
        .type           _ZN2at6native29vectorized_elementwise_kernelILi2EZZZNS0_23logical_not_kernel_cudaERNS_18TensorIteratorBaseEENKUlvE0_clEvENKUlvE5_clEvEUlfE_St5arrayIPcLm2EEEEviT0_T1_,@function
        .size           _ZN2at6native29vectorized_elementwise_kernelILi2EZZZNS0_23logical_not_kernel_cudaERNS_18TensorIteratorBaseEENKUlvE0_clEvENKUlvE5_clEvEUlfE_St5arrayIPcLm2EEEEviT0_T1_,(.L_x_23451 - _ZN2at6native29vectorized_elementwise_kernelILi2EZZZNS0_23logical_not_kernel_cudaERNS_18TensorIteratorBaseEENKUlvE0_clEvENKUlvE5_clEvEUlfE_St5arrayIPcLm2EEEEviT0_T1_)
        .other          _ZN2at6native29vectorized_elementwise_kernelILi2EZZZNS0_23logical_not_kernel_cudaERNS_18TensorIteratorBaseEENKUlvE0_clEvENKUlvE5_clEvEUlfE_St5arrayIPcLm2EEEEviT0_T1_,@"STO_CUDA_ENTRY STV_DEFAULT"
_ZN2at6native29vectorized_elementwise_kernelILi2EZZZNS0_23logical_not_kernel_cudaERNS_18TensorIteratorBaseEENKUlvE0_clEvENKUlvE5_clEvEUlfE_St5arrayIPcLm2EEEEviT0_T1_:
.text._ZN2at6native29vectorized_elementwise_kernelILi2EZZZNS0_23logical_not_kernel_cudaERNS_18TensorIteratorBaseEENKUlvE0_clEvENKUlvE5_clEvEUlfE_St5arrayIPcLm2EEEEviT0_T1_:
        /* <DEDUP_REMOVED lines=33> */
[----:B------:R-:W-:Y:S01]  /*0210*/  @!P6 IMAD.IADD R23, R0, 0x1, R25 ;  /* 0x000000010017e824 */ /* 0x000fe200078e0219 */
[----:B------:R-:W1:Y:S01]  /*0220*/  @!P6 LDC.64 R8, c[0x0][0x390] ;  /* 0x0000e400ff08eb82 */ /* 0x000e620000000a00 */
[----:B------:R-:W-:-:S05]  /*0230*/  @!P6 VIADD R25, R25, 0x80 ;  /* 0x000000801919e836 */ /* 0x000fca0000000000 */
[----:B------:R-:W-:-:S13]  /*0240*/  ISETP.GE.U32.AND P5, PT, R25, R16, PT ;  /* 0x000000101900720c */ /* 0x000fda0003fa6070 */
[----:B------:R-:W-:Y:S01]  /*0250*/  @!P5 IMAD.IADD R21, R0, 0x1, R25 ;  /* 0x000000010015d824 */ /* 0x000fe200078e0219 */
[----:B------:R-:W5:Y:S01]  /*0260*/  @!P5 LDC.64 R6, c[0x0][0x390] ;  /* 0x0000e400ff06db82 */ /* 0x000f620000000a00 */
[----:B------:R-:W-:-:S05]  /*0270*/  @!P5 VIADD R25, R25, 0x80 ;  /* 0x000000801919d836 */ /* 0x000fca0000000000 */
[----:B------:R-:W-:-:S13]  /*0280*/  ISETP.GE.U32.AND P3, PT, R25, R16, PT ;  /* 0x000000101900720c */ /* 0x000fda0003f66070 */
[----:B------:R-:W-:Y:S01]  /*0290*/  @!P3 IMAD.IADD R19, R0, 0x1, R25 ;  /* 0x000000010013b824 */ /* 0x000fe200078e0219 */
[----:B------:R-:W5:Y:S01]  /*02a0*/  @!P3 LDC.64 R4, c[0x0][0x390] ;  /* 0x0000e400ff04bb82 */ /* 0x000f620000000a00 */
[----:B------:R-:W-:Y:S02]  /*02b0*/  @!P3 VIADD R25, R25, 0x80 ;  /* 0x000000801919b836 */ /* 0x000fe40000000000 */
[----:B0-----:R-:W-:-:S04]  /*02c0*/  @!P4 IMAD.WIDE.U32 R10, R27, 0x4, R10 ;  /* 0x000000041b0ac825 */ /* 0x001fc800078e000a */
[----:B-1----:R-:W-:Y:S02]  /*02d0*/  @!P6 IMAD.WIDE.U32 R8, R23, 0x4, R8 ;  /* 0x000000041708e825 */ /* 0x002fe400078e0008 */
[----:B------:R-:W4:Y:S02]  /*02e0*/  @!P4 LDG.E R10, desc[UR4][R10.64] ;  /* 0x000000040a0ac981 */ /* 0x000f24000c1e1900 */
[----:B-----5:R-:W-:Y:S02]  /*02f0*/  @!P5 IMAD.WIDE.U32 R6, R21, 0x4, R6 ;  /* 0x000000041506d825 */ /* 0x020fe400078e0006 */
[----:B------:R0:W5:Y:S04]  /*0300*/  @!P6 LDG.E R8, desc[UR4][R8.64] ;  /* 0x000000040808e981 */ /* 0x000168000c1e1900 */
[----:B------:R-:W5:Y:S01]  /*0310*/  @!P5 LDG.E R6, desc[UR4][R6.64] ;  /* 0x000000040606d981 */ /* 0x000f62000c1e1900 */
[----:B------:R-:W-:-:S06]  /*0320*/  @!P3 IMAD.WIDE.U32 R4, R19, 0x4, R4 ;  /* 0x000000041304b825 */ /* 0x000fcc00078e0004 */
[----:B------:R1:W5:Y:S01]  /*0330*/  @!P3 LDG.E R4, desc[UR4][R4.64] ;  /* 0x000000040404b981 */ /* 0x000362000c1e1900 */
[----:B--2---:R-:W-:-:S04]  /*0340*/  FSETP.EQ.OR P2, PT, R2, RZ, P2 ;  /* 0x000000ff0200720b */ /* 0x004fc80001742400 */
[----:B------:R-:W-:Y:S02]  /*0350*/  SEL R18, RZ, 0x1, !P2 ;  /* 0x00000001ff127807 */ /* 0x000fe40005000000 */
[----:B------:R-:W-:-:S13]  /*0360*/  ISETP.GE.U32.AND P2, PT, R25, R16, PT ;  /* 0x000000101900720c */ /* 0x000fda0003f46070 */
[----:B------:R-:W2:Y:S01]  /*0370*/  @!P2 LDC.64 R2, c[0x0][0x390] ;  /* 0x0000e400ff02ab82 */ /* 0x000ea20000000a00 */
[----:B------:R-:W-:-:S04]  /*0380*/  @!P2 IMAD.IADD R25, R0, 0x1, R25 ;  /* 0x000000010019a824 */ /* 0x000fc800078e0219 */
[----:B--2---:R-:W-:-:S06]  /*0390*/  @!P2 IMAD.WIDE.U32 R2, R25, 0x4, R2 ;  /* 0x000000041902a825 */ /* 0x004fcc00078e0002 */
[----:B------:R2:W2:Y:S01]  /*03a0*/  @!P2 LDG.E R2, desc[UR4][R2.64] ;  /* 0x000000040202a981 */ /* 0x0004a2000c1e1900 */
[----:B---3--:R-:W-:-:S04]  /*03b0*/  FSETP.EQ.OR P1, PT, R12, RZ, P1 ;  /* 0x000000ff0c00720b */ /* 0x008fc80000f22400 */
[----:B0-----:R-:W-:Y:S02]  /*03c0*/  SEL R9, RZ, 0x1, !P1 ;  /* 0x00000001ff097807 */ /* 0x001fe40004800000 */
[----:B------:R-:W-:Y:S01]  /*03d0*/  ISETP.GE.U32.AND P1, PT, R17, R16, PT ;  /* 0x000000101100720c */ /* 0x000fe20003f26070 */
[----:B------:R-:W-:Y:S04]  /*03e0*/  BSSY.RECONVERGENT B0, `(.L_x_19672) ;  /* 0x0000046000007945 */ /* 0x000fe80003800200 */
[----:B------:R-:W-:Y:S01]  /*03f0*/  BSSY.RELIABLE B1, `(.L_x_19673) ;  /* 0x000003d000017945 */ /* 0x000fe20003800100 */
[----:B----4-:R-:W-:-:S04]  /*0400*/  FSETP.EQ.OR P0, PT, R14, RZ, P0 ;  /* 0x000000ff0e00720b */ /* 0x010fc80000702400 */
[----:B-1----:R-:W-:Y:S02]  /*0410*/  SEL R5, RZ, 0x1, !P0 ;  /* 0x00000001ff057807 */ /* 0x002fe40004000000 */
[----:B------:R-:W-:Y:S02]  /*0420*/  FSETP.EQ.OR P4, PT, R10, RZ, P4 ;  /* 0x000000ff0a00720b */ /* 0x000fe40002782400 */
[----:B-----5:R-:W-:Y:S02]  /*0430*/  FSETP.EQ.OR P6, PT, R8, RZ, P6 ;  /* 0x000000ff0800720b */ /* 0x020fe400037c2400 */
[----:B------:R-:W-:Y:S02]  /*0440*/  FSETP.EQ.OR P5, PT, R6, RZ, P5 ;  /* 0x000000ff0600720b */ /* 0x000fe40002fa2400 */
[----:B------:R-:W-:Y:S02]  /*0450*/  SEL R11, RZ, 0x1, !P4 ;  /* 0x00000001ff0b7807 */ /* 0x000fe40006000000 */
[----:B------:R-:W-:-:S02]  /*0460*/  SEL R13, RZ, 0x1, !P6 ;  /* 0x00000001ff0d7807 */ /* 0x000fc40007000000 */
[----:B------:R-:W-:Y:S02]  /*0470*/  FSETP.EQ.OR P3, PT, R4, RZ, P3 ;  /* 0x000000ff0400720b */ /* 0x000fe40001f62400 */
[----:B------:R-:W-:Y:S02]  /*0480*/  SEL R4, RZ, 0x1, !P5 ;  /* 0x00000001ff047807 */ /* 0x000fe40006800000 */
[----:B--2---:R-:W-:Y:S02]  /*0490*/  SEL R3, RZ, 0x1, !P3 ;  /* 0x00000001ff037807 */ /* 0x004fe40005800000 */
[----:B------:R-:W-:-:S04]  /*04a0*/  FSETP.EQ.OR P2, PT, R2, RZ, P2 ;  /* 0x000000ff0200720b */ /* 0x000fc80001742400 */
[----:B------:R-:W-:Y:S01]  /*04b0*/  SEL R2, RZ, 0x1, !P2 ;  /* 0x00000001ff027807 */ /* 0x000fe20005000000 */
[----:B------:R-:W-:Y:S08]  /*04c0*/  @P1 BRA `(.L_x_19674) ;  /* 0x0000000000381947 */ /* 0x000ff00003800000 */
        /* <DEDUP_REMOVED lines=14> */
.L_x_19674:
        /* <DEDUP_REMOVED lines=8> */
.L_x_19675:
        /* <DEDUP_REMOVED lines=8> */
.L_x_19676:
        /* <DEDUP_REMOVED lines=8> */
.L_x_19677:
        /* <DEDUP_REMOVED lines=9> */
.L_x_19678:
[----:B------:R-:W-:Y:S05]  /*07c0*/  BSYNC.RELIABLE B1 ;  /* 0x0000000000017941 */ /* 0x000fea0003800100 */
.L_x_19673:
[----:B------:R-:W-:-:S13]  /*07d0*/  ISETP.GE.U32.AND P0, PT, R17, R16, PT ;  /* 0x000000101100720c */ /* 0x000fda0003f06070 */
[----:B012---:R-:W0:Y:S01]  /*07e0*/  @!P0 LDC.64 R6, c[0x0][0x388] ;  /* 0x0000e200ff068b82 */ /* 0x007e220000000a00 */
[----:B------:R-:W-:Y:S02]  /*07f0*/  @!P0 IMAD.IADD R5, R0, 0x1, R17 ;  /* 0x0000000100058824 */ /* 0x000fe400078e0211 */
[----:B------:R-:W-:-:S03]  /*0800*/  @!P0 VIADD R17, R17, 0x80 ;  /* 0x0000008011118836 */ /* 0x000fc60000000000 */
[----:B0-----:R-:W-:-:S05]  /*0810*/  @!P0 IADD3 R4, P1, PT, R5, R6, RZ ;  /* 0x0000000605048210 */ /* 0x001fca0007f3e0ff */
[----:B------:R-:W-:-:S05]  /*0820*/  @!P0 IMAD.X R5, RZ, RZ, R7, P1 ;  /* 0x000000ffff058224 */ /* 0x000fca00008e0607 */
[----:B------:R3:W-:Y:S03]  /*0830*/  @!P0 STG.E.U8 desc[UR4][R4.64], R3 ;  /* 0x0000000304008986 */ /* 0x0007e6000c101104 */
.L_x_19679:
[----:B------:R-:W-:Y:S05]  /*0840*/  BSYNC.RECONVERGENT B0 ;  /* 0x0000000000007941 */ /* 0x000fea0003800200 */
.L_x_19672:
[----:B------:R-:W-:Y:S05]  /*0850*/  WARPSYNC.ALL ;  /* 0x0000000000007948 */ /* 0x000fea0003800000 */
[----:B------:R-:W-:-:S13]  /*0860*/  ISETP.GE.U32.AND P0, PT, R17, R16, PT ;  /* 0x000000101100720c */ /* 0x000fda0003f06070 */
[----:B------:R-:W-:Y:S05]  /*0870*/  @P0 EXIT ;  /* 0x000000000000094d */ /* 0x000fea0003800000 */
[----:B------:R-:W3:Y:S01]  /*0880*/  LDCU.64 UR6, c[0x0][0x388] ;  /* 0x00007100ff0677ac */ /* 0x000ee20008000a00 */
[----:B------:R-:W-:-:S05]  /*0890*/  IMAD.IADD R0, R0, 0x1, R17 ;  /* 0x0000000100007824 */ /* 0x000fca00078e0211 */
[----:B---3--:R-:W-:-:S05]  /*08a0*/  IADD3 R4, P0, PT, R0, UR6, RZ ;  /* 0x0000000600047c10 */ /* 0x008fca000ff1e0ff */
[----:B-1----:R-:W-:-:S05]  /*08b0*/  IMAD.X R5, RZ, RZ, UR7, P0 ;  /* 0x00000007ff057e24 */ /* 0x002fca00080e06ff */
[----:B------:R-:W-:Y:S01]  /*08c0*/  STG.E.U8 desc[UR4][R4.64], R2 ;  /* 0x0000000204007986 */ /* 0x000fe2000c101104 */
[----:B------:R-:W-:Y:S05]  /*08d0*/  EXIT ;  /* 0x000000000000794d */ /* 0x000fea0003800000 */
.L_x_19671:
        /* <DEDUP_REMOVED lines=12> */
[----:B---3--:R-:W-:Y:S02]  /*09a0*/  FSETP.NEU.FTZ.AND P6, PT, R14, RZ, PT ;  /* 0x000000ff0e00720b */ /* 0x008fe40003fdd000 */
[----:B------:R-:W-:Y:S02]  /*09b0*/  FSETP.NEU.FTZ.AND P5, PT, R15, RZ, PT ;  /* 0x000000ff0f00720b */ /* 0x000fe40003fbd000 */
[----:B------:R-:W-:Y:S02]  /*09c0*/  SEL R0, RZ, 0x1, P6 ;  /* 0x00000001ff007807 */ /* 0x000fe40003000000 */
[----:B----4-:R-:W-:Y:S02]  /*09d0*/  FSETP.NEU.FTZ.AND P4, PT, R6, RZ, PT ;  /* 0x000000ff0600720b */ /* 0x010fe40003f9d000 */
[----:B------:R-:W-:-:S02]  /*09e0*/  FSETP.NEU.FTZ.AND P3, PT, R7, RZ, PT ;  /* 0x000000ff0700720b */ /* 0x000fc40003f7d000 */
[----:B-----5:R-:W-:Y:S02]  /*09f0*/  FSETP.NEU.FTZ.AND P2, PT, R8, RZ, PT ;  /* 0x000000ff0800720b */ /* 0x020fe40003f5d000 */
[----:B------:R-:W-:Y:S02]  /*0a00*/  FSETP.NEU.FTZ.AND P1, PT, R9, RZ, PT ;  /* 0x000000ff0900720b */ /* 0x000fe40003f3d000 */
[----:B------:R-:W-:Y:S02]  /*0a10*/  FSETP.NEU.FTZ.AND P0, PT, R10, RZ, PT ;  /* 0x000000ff0a00720b */ /* 0x000fe40003f1d000 */
[----:B------:R-:W-:Y:S02]  /*0a20*/  FSETP.NEU.FTZ.AND P6, PT, R11, RZ, PT ;  /* 0x000000ff0b00720b */ /* 0x000fe40003fdd000 */
[----:B------:R-:W-:Y:S02]  /*0a30*/  SEL R5, RZ, 0x1, P5 ;  /* 0x00000001ff057807 */ /* 0x000fe40002800000 */
        /* <DEDUP_REMOVED lines=15> */
.L_x_19680:
        /* <DEDUP_REMOVED lines=13> */
.L_x_23451:


//--------------------- .text._ZN2at6native29vectorized_elementwise_kernelILi4EZZZNS0_23logical_not_kernel_cudaERNS_18TensorIteratorBaseEENKUlvE0_clEvENKUlvE5_clEvEUlfE_St5arrayIPcLm2EEEEviT0_T1_ --------------------------
	.section	.text._ZN2at6native29vectorized_elementwise_kernelILi4EZZZNS0_23logical_not_kernel_cudaERNS_18TensorIteratorBaseEENKUlvE0_clEvENKUlvE5_clEvEUlfE_St5arrayIPcLm2EEEEviT0_T1_,"ax",@progbits
	.align	128
        .global         _ZN2at6native29vectorized_elementwise_kernelILi4EZZZNS0_23logical_not_kernel_cudaERNS_18TensorIteratorBaseEENKUlvE0_clEvENKUlvE5_clEvEUlfE_St5arrayIPcLm2EEEEviT0_T1_
        .type           _ZN2at6native29vectorized_elementwise_kernelILi4EZZZNS0_23logical_not_kernel_cudaERNS_18TensorIteratorBaseEENKUlvE0_clEvENKUlvE5_clEvEUlfE_St5arrayIPcLm2EEEEviT0_T1_,@function
        .size           _ZN2at6native29vectorized_elementwise_kernelILi4EZZZNS0_23logical_not_kernel_cudaERNS_18TensorIteratorBaseEENKUlvE0_clEvENKUlvE5_clEvEUlfE_St5arrayIPcLm2EEEEviT0_T1_,(.L_x_23452 - _ZN2at6native29vectorized_elementwise_kernelILi4EZZZNS0_23logical_not_kernel_cudaERNS_18TensorIteratorBaseEENKUlvE0_clEvENKUlvE5_clEvEUlfE_St5arrayIPcLm2EEEEviT0_T1_)
        .other          _ZN2at6native29vectorized_elementwise_kernelILi4EZZZNS0_23logical_not_kernel_cudaERNS_18TensorIteratorBaseEENKUlvE0_clEvENKUlvE5_clEvEUlfE_St5arrayIPcLm2EEEEviT0_T1_,@"STO_CUDA_ENTRY STV_DEFAULT"
_ZN2at6native29vectorized_elementwise_kernelILi4EZZZNS0_23logical_not_kernel_cudaERNS_18TensorIteratorBaseEENKUlvE0_clEvENKUlvE5_clEvEUlfE_St5arrayIPcLm2EEEEviT0_T1_:
.text._ZN2at6native29vectorized_elementwise_kernelILi4EZZZNS0_23logical_not_kernel_cudaERNS_18TensorIteratorBaseEENKUlvE0_clEvENKUlvE5_clEvEUlfE_St5arrayIPcLm2EEEEviT0_T1_:
        /* <DEDUP_REMOVED lines=91> */
.L_x_19684:
        /* <DEDUP_REMOVED lines=8> */
.L_x_19685:
        /* <DEDUP_REMOVED lines=8> */
.L_x_19686:
        /* <DEDUP_REMOVED lines=8> */
.L_x_19687:
        /* <DEDUP_REMOVED lines=9> */
.L_x_19688:
[----:B------:R-:W-:Y:S05]  /*07c0*/  BSYNC.RELIABLE B1 ;  /* 0x0000000000017941 */ /* 0x000fea0003800100 */
.L_x_19683:
[----:B------:R-:W-:-:S13]  /*07d0*/  ISETP.GE.U32.AND P0, PT, R17, R16, PT ;  /* 0x000000101100720c */ /* 0x000fda0003f06070 */
[----:B012---:R-:W0:Y:S01]  /*07e0*/  @!P0 LDC.64 R6, c[0x0][0x388] ;  /* 0x0000e200ff068b82 */ /* 0x007e220000000a00 */
[----:B------:R-:W-:Y:S02]  /*07f0*/  @!P0 IMAD.IADD R5, R0, 0x1, R17 ;  /* 0x0000000100058824 */ /* 0x000fe400078e0211 */
[----:B------:R-:W-:-:S03]  /*0800*/  @!P0 VIADD R17, R17, 0x80 ;  /* 0x0000008011118836 */ /* 0x000fc60000000000 */
[----:B0-----:R-:W-:-:S05]  /*0810*/  @!P0 IADD3 R4, P1, PT, R5, R6, RZ ;  /* 0x0000000605048210 */ /* 0x001fca0007f3e0ff */
[----:B------:R-:W-:-:S05]  /*0820*/  @!P0 IMAD.X R5, RZ, RZ, R7, P1 ;  /* 0x000000ffff058224 */ /* 0x000fca00008e0607 */
[----:B------:R3:W-:Y:S03]  /*0830*/  @!P0 STG.E.U8 desc[UR4][R4.64], R3 ;  /* 0x0000000304008986 */ /* 0x0007e6000c101104 */
.L_x_19689:
[----:B------:R-:W-:Y:S05]  /*0840*/  BSYNC.RECONVERGENT B0 ;  /* 0x0000000000007941 */ /* 0x000fea0003800200 */
.L_x_19682:
        /* <DEDUP_REMOVED lines=9> */
.L_x_19681:
[----:B------:R-:W0:Y:S01]  /*08e0*/  S2R R5, SR_TID.X ;  /* 0x0000000000057919 */ /* 0x000e220000002100 */
[----:B------:R-:W1:Y:S01]  /*08f0*/  LDC.64 R2, c[0x0][0x390] ;  /* 0x0000e400ff027b82 */ /* 0x000e620000000a00 */
[----:B------:R-:W2:Y:S01]  /*0900*/  LDCU.64 UR6, c[0x0][0x388] ;  /* 0x00007100ff0677ac */ /* 0x000ea20008000a00 */
[----:B-1----:R-:W-:-:S04]  /*0910*/  IMAD.WIDE.U32 R2, R0, 0x4, R2 ;  /* 0x0000000400027825 */ /* 0x002fc800078e0002 */
[----:B0-----:R-:W-:-:S05]  /*0920*/  IMAD.WIDE.U32 R6, R5, 0x10, R2 ;  /* 0x0000001005067825 */ /* 0x001fca00078e0002 */
[----:B------:R-:W3:Y:S04]  /*0930*/  LDG.E.128 R12, desc[UR4][R6.64] ;  /* 0x00000004060c7981 */ /* 0x000ee8000c1e1d00 */
[----:B------:R0:W4:Y:S01]  /*0940*/  LDG.E.128 R8, desc[UR4][R6.64+0x800] ;  /* 0x0008000406087981 */ /* 0x000122000c1e1d00 */
[----:B--2---:R-:W-:-:S05]  /*0950*/  IADD3 R2, P5, PT, R0, UR6, RZ ;  /* 0x0000000600027c10 */ /* 0x004fca000ffbe0ff */
[----:B------:R-:W-:Y:S02]  /*0960*/  IMAD.X R3, RZ, RZ, UR7, P5 ;  /* 0x00000007ff037e24 */ /* 0x000fe4000a8e06ff */
[----:B------:R-:W-:Y:S01]  /*0970*/  IMAD.WIDE.U32 R2, R5, 0x4, R2 ;  /* 0x0000000405027825 */ /* 0x000fe200078e0002 */
[----:B---3--:R-:W-:Y:S02]  /*0980*/  FSETP.NEU.FTZ.AND P0, PT, R14, RZ, PT ;  /* 0x000000ff0e00720b */ /* 0x008fe40003f1d000 */
[----:B------:R-:W-:Y:S02]  /*0990*/  FSETP.NEU.FTZ.AND P6, PT, R15, RZ, PT ;  /* 0x000000ff0f00720b */ /* 0x000fe40003fdd000 */
[----:B0-----:R-:W-:Y:S02]  /*09a0*/  SEL R7, RZ, 0x1, P0 ;  /* 0x00000001ff077807 */ /* 0x001fe40000000000 */
[----:B------:R-:W-:Y:S02]  /*09b0*/  SEL R0, RZ, 0x1, P6 ;  /* 0x00000001ff007807 */ /* 0x000fe40003000000 */
[----:B------:R-:W-:-:S02]  /*09c0*/  FSETP.NEU.FTZ.AND P1, PT, R12, RZ, PT ;  /* 0x000000ff0c00720b */ /* 0x000fc40003f3d000 */
[----:B------:R-:W-:Y:S02]  /*09d0*/  FSETP.NEU.FTZ.AND P2, PT, R13, RZ, PT ;  /* 0x000000ff0d00720b */ /* 0x000fe40003f5d000 */
[----:B----4-:R-:W-:Y:S02]  /*09e0*/  FSETP.NEU.FTZ.AND P3, PT, R10, RZ, PT ;  /* 0x000000ff0a00720b */ /* 0x010fe40003f7d000 */
[----:B------:R-:W-:Y:S02]  /*09f0*/  FSETP.NEU.FTZ.AND P4, PT, R11, RZ, PT ;  /* 0x000000ff0b00720b */ /* 0x000fe40003f9d000 */
[----:B------:R-:W-:Y:S02]  /*0a00*/  FSETP.NEU.FTZ.AND P6, PT, R8, RZ, PT ;  /* 0x000000ff0800720b */ /* 0x000fe40003fdd000 */
[----:B------:R-:W-:Y:S02]  /*0a10*/  FSETP.NEU.FTZ.AND P0, PT, R9, RZ, PT ;  /* 0x000000ff0900720b */ /* 0x000fe40003f1d000 */
        /* <DEDUP_REMOVED lines=15> */
.L_x_19690:
        /* <DEDUP_REMOVED lines=15> */
.L_x_23452:


//--------------------- .text._ZN2at6native29vectorized_elementwise_kernelILi8EZZZNS0_23logical_not_kernel_cudaERNS_18TensorIteratorBaseEENKUlvE0_clEvENKUlvE5_clEvEUlfE_St5arrayIPcLm2EEEEviT0_T1_ --------------------------
	.section	.text._ZN2at6native29vectorized_elementwise_kernelILi8EZZZNS0_23logical_not_kernel_cudaERNS_18TensorIteratorBaseEENKUlvE0_clEvENKUlvE5_clEvEUlfE_St5arrayIPcLm2EEEEviT0_T1_,"ax",@progbits
	.align	128
        .global         _ZN2at6native29vectorized_elementwise_kernelILi8EZZZNS0_23logical_not_kernel_cudaERNS_18TensorIteratorBaseEENKUlvE0_clEvENKUlvE5_clEvEUlfE_St5arrayIPcLm2EEEEviT0_T1_
        .type           _ZN2at6native29vectorized_elementwise_kernelILi8EZZZNS0_23logical_not_kernel_cudaERNS_18TensorIteratorBaseEENKUlvE0_clEvENKUlvE5_clEvEUlfE_St5arrayIPcLm2EEEEviT0_T1_,@function
        .size           _ZN2at6native29vectorized_elementwise_kernelILi8EZZZNS0_23logical_not_kernel_cudaERNS_18TensorIteratorBaseEENKUlvE0_clEvENKUlvE5_clEvEUlfE_St5arrayIPcLm2EEEEviT0_T1_,(.L_x_23453 - _ZN2at6native29vectorized_elementwise_kernelILi8EZZZNS0_23logical_not_kernel_cudaERNS_18TensorIteratorBaseEENKUlvE0_clEvENKUlvE5_clEvEUlfE_St5arrayIPcLm2EEEEviT0_T1_)
        .other          _ZN2at6native29vectorized_elementwise_kernelILi8EZZZNS0_23logical_not_kernel_cudaERNS_18TensorIteratorBaseEENKUlvE0_clEvENKUlvE5_clEvEUlfE_St5arrayIPcLm2EEEEviT0_T1_,@"STO_CUDA_ENTRY STV_DEFAULT"
_ZN2at6native29vectorized_elementwise_kernelILi8EZZZNS0_23logical_not_kernel_cudaERNS_18TensorIteratorBaseEENKUlvE0_clEvENKUlvE5_clEvEUlfE_St5arrayIPcLm2EEEEviT0_T1_:
.text._ZN2at6native29vectorized_elementwise_kernelILi8EZZZNS0_23logical_not_kernel_cudaERNS_18TensorIteratorBaseEENKUlvE0_clEvENKUlvE5_clEvEUlfE_St5arrayIPcLm2EEEEviT0_T1_:
[----:B------:R-:W-:Y:S01]  /*0000*/  LDC R1, c[0x0][0x37c] ;  /* 0x0000df00ff017b82 */ /* 0x000fe20000000800 */
[----:B------:R-:W-:Y:S05]  /*0010*/  EXIT ;  /* 0x000000000000794d */ /* 0x000fea0003800000 */
.L_x_19691:
        /* <DEDUP_REMOVED lines=14> */
.L_x_23453:


//--------------------- .text._ZN2at6native18elementwise_kernelILi128ELi4EZNS0_15gpu_kernel_implIZZZNS0_23logical_not_kernel_cudaERNS_18TensorIteratorBaseEENKUlvE0_clEvENKUlvE4_clEvEUldE_EEvS4_RKT_EUliE_EEviT1_ --------------------------
	.section	.text._ZN2at6native18elementwise_kernelILi128ELi4EZNS0_15gpu_kernel_implIZZZNS0_23logical_not_kernel_cudaERNS_18TensorIteratorBaseEENKUlvE0_clEvENKUlvE4_clEvEUldE_EEvS4_RKT_EUliE_EEviT1_,"ax",@progbits
	.align	128
        .global         _ZN2at6native18elementwise_kernelILi128ELi4EZNS0_15gpu_kernel_implIZZZNS0_23logical_not_kernel_cudaERNS_18TensorIteratorBaseEENKUlvE0_clEvENKUlvE4_clEvEUldE_EEvS4_RKT_EUliE_EEviT1_
        .type           _ZN2at6native18elementwise_kernelILi128ELi4EZNS0_15gpu_kernel_implIZZZNS0_23logical_not_kernel_cudaERNS_18TensorIteratorBaseEENKUlvE0_clEvENKUlvE4_clEvEUldE_EEvS4_RKT_EUliE_EEviT1_,@function
        .size           _ZN2at6native18elementwise_kernelILi128ELi4EZNS0_15gpu_kernel_implIZZZNS0_23logical_not_kernel_cudaERNS_18TensorIteratorBaseEENKUlvE0_clEvENKUlvE4_clEvEUldE_EEvS4_RKT_EUliE_EEviT1_,(.L_x_23454 - _ZN2at6native18elementwise_kernelILi128ELi4EZNS0_15gpu_kernel_implIZZZNS0_23logical_not_kernel_cudaERNS_18TensorIteratorBaseEENKUlvE0_clEvENKUlvE4_clEvEUldE_EEvS4_RKT_EUliE_EEviT1_)
        .other          _ZN2at6native18elementwise_kernelILi128ELi4EZNS0_15gpu_kernel_implIZZZNS0_23logical_not_kernel_cudaERNS_18TensorIteratorBaseEENKUlvE0_clEvENKUlvE4_clEvEUldE_EEvS4_RKT_EUliE_EEviT1_,@"STO_CUDA_ENTRY STV_DEFAULT"
_ZN2at6native18elementwise_kernelILi128ELi4EZNS0_15gpu_kernel_implIZZZNS0_23logical_not_kernel_cudaERNS_18TensorIteratorBaseEENKUlvE0_clEvENKUlvE4_clEvEUldE_EEvS4_RKT_EUliE_EEviT1_:
.text._ZN2at6native18elementwise_kernelILi128ELi4EZNS0_15gpu_kernel_implIZZZNS0_23logical_not_kernel_cudaERNS_18TensorIteratorBaseEENKUlvE0_clEvENKUlvE4_clEvEUldE_EEvS4_RKT_EUliE_EEviT1_:
        /* <DEDUP_REMOVED lines=319> */
.L_x_19694:
        /* <DEDUP_REMOVED lines=18> */
.L_x_19699:
[----:B------:R-:W2:Y:S02]  /*1510*/  LDG.E.U8 R2, desc[UR36][R2.64] ;  /* 0x0000002402027981 */ /* 0x000ea4000c1e1100 */
[----:B--2---:R4:W0:Y:S02]  /*1520*/  I2F.F64.U16 R4, R2 ;  /* 0x0000000200047312 */ /* 0x0048240000101800 */
[----:B0---4-:R-:W-:Y:S05]  /*1530*/  BRA `(.L_x_19701) ;  /* 0x0000000c00607947 */ /* 0x011fea0003800000 */
.L_x_19698:
        /* <DEDUP_REMOVED lines=9> */
.L_x_19703:
[----:B------:R-:W2:Y:S02]  /*15d0*/  LDG.E R2, desc[UR36][R2.64] ;  /* 0x0000002402027981 */ /* 0x000ea4000c1e1900 */
[----:B--2---:R4:W0:Y:S02]  /*15e0*/  I2F.F64 R4, R2 ;  /* 0x0000000200047312 */ /* 0x0048240000201c00 */
[----:B0---4-:R-:W-:Y:S05]  /*15f0*/  BRA `(.L_x_19701) ;  /* 0x0000000c00307947 */ /* 0x011fea0003800000 */
.L_x_19702:
[----:B------:R-:W2:Y:S02]  /*1600*/  LDG.E.U16 R2, desc[UR36][R2.64] ;  /* 0x0000002402027981 */ /* 0x000ea4000c1e1500 */
[----:B--2---:R4:W0:Y:S02]  /*1610*/  I2F.F64.S16 R4, R2 ;  /* 0x0000000200047312 */ /* 0x0048240000101c00 */
[----:B0---4-:R-:W-:Y:S05]  /*1620*/  BRA `(.L_x_19701) ;  /* 0x0000000c00247947 */ /* 0x011fea0003800000 */
.L_x_19697:
        /* <DEDUP_REMOVED lines=10> */
.L_x_19705:
[----:B------:R-:W2:Y:S02]  /*16d0*/  LDG.E.U16 R0, desc[UR36][R2.64] ;  /* 0x0000002402007981 */ /* 0x000ea4000c1e1500 */
[----:B--2---:R-:W-:-:S05]  /*16e0*/  HADD2.F32 R0, -RZ, R0.H0_H0 ;  /* 0x20000000ff007230 */ /* 0x004fca0000004100 */
[----:B------:R-:W-:-:S04]  /*16f0*/  FMUL.FTZ R0, R0, 1 ;  /* 0x3f80000000007820 */ /* 0x000fc80000410000 */
[----:B------:R3:W4:Y:S02]  /*1700*/  F2F.F64.F32 R4, R0 ;  /* 0x0000000000047310 */ /* 0x0007240000201800 */
[----:B---34-:R-:W-:Y:S05]  /*1710*/  BRA `(.L_x_19701) ;  /* 0x0000000800e87947 */ /* 0x018fea0003800000 */
.L_x_19704:
        /* <DEDUP_REMOVED lines=10> */
.L_x_19707:
[----:B------:R-:W2:Y:S02]  /*17c0*/  LDG.E.U16 R2, desc[UR36][R2.64] ;  /* 0x0000002402027981 */ /* 0x000ea4000c1e1500 */
[----:B--2---:R-:W-:-:S05]  /*17d0*/  HADD2.F32 R0, -RZ, R2.H0_H0 ;  /* 0x20000002ff007230 */ /* 0x004fca0000004100 */
[----:B------:R-:W-:-:S04]  /*17e0*/  FMUL.FTZ R0, R0, 1 ;  /* 0x3f80000000007820 */ /* 0x000fc80000410000 */
[----:B------:R4:W0:Y:S02]  /*17f0*/  F2F.F64.F32 R4, R0 ;  /* 0x0000000000047310 */ /* 0x0008240000201800 */
[----:B0---4-:R-:W-:Y:S05]  /*1800*/  BRA `(.L_x_19701) ;  /* 0x0000000800ac7947 */ /* 0x011fea0003800000 */
.L_x_19706:
[----:B------:R3:W5:Y:S01]  /*1810*/  LDG.E.64 R4, desc[UR36][R2.64] ;  /* 0x0000002402047981 */ /* 0x000762000c1e1b00 */
[----:B------:R-:W-:Y:S05]  /*1820*/  BRA `(.L_x_19701) ;  /* 0x0000000800a47947 */ /* 0x000fea0003800000 */
.L_x_19696:
        /* <DEDUP_REMOVED lines=13> */
.L_x_19710:
[----:B------:R2:W5:Y:S01]  /*1900*/  LDG.E.64 R4, desc[UR36][R2.64] ;  /* 0x0000002402047981 */ /* 0x000562000c1e1b00 */
[----:B------:R-:W-:Y:S05]  /*1910*/  BRA `(.L_x_19701) ;  /* 0x0000000800687947 */ /* 0x000fea0003800000 */
.L_x_19709:
        /* <DEDUP_REMOVED lines=27> */
.L_x_19712:
        /* <DEDUP_REMOVED lines=14> */
.L_x_19711:
[----:B------:R-:W2:Y:S02]  /*1bb0*/  LDG.E.U16 R0, desc[UR36][R2.64] ;  /* 0x0000002402007981 */ /* 0x000ea4000c1e1500 */
[----:B--2---:R-:W-:-:S04]  /*1bc0*/  IMAD.U32 R0, R0, 0x10000, RZ ;  /* 0x0001000000007824 */ /* 0x004fc800078e00ff */
[----:B------:R-:W-:-:S04]  /*1bd0*/  FMUL.FTZ R0, R0, 1 ;  /* 0x3f80000000007820 */ /* 0x000fc80000410000 */
[----:B------:R2:W3:Y:S02]  /*1be0*/  F2F.F64.F32 R4, R0 ;  /* 0x0000000000047310 */ /* 0x0004e40000201800 */
[----:B--23--:R-:W-:Y:S05]  /*1bf0*/  BRA `(.L_x_19701) ;  /* 0x0000000400b07947 */ /* 0x00cfea0003800000 */
.L_x_19708:
        /* <DEDUP_REMOVED lines=11> */
.L_x_19715:
        /* <DEDUP_REMOVED lines=21> */
.L_x_19717:
[----:B------:R-:W-:Y:S05]  /*1e00*/  BSYNC.RECONVERGENT B0 ;  /* 0x0000000000007941 */ /* 0x000fea0003800200 */
.L_x_19716:
[----:B------:R-:W-:Y:S02]  /*1e10*/  SHF.L.U32 R0, R0, 0x14, RZ ;  /* 0x0000001400007819 */ /* 0x000fe400000006ff */
[----:B------:R-:W-:-:S04]  /*1e20*/  LEA R2, R2, 0x3b800000, 0x17 ;  /* 0x3b80000002027811 */ /* 0x000fc800078eb8ff */
[----:B------:R-:W-:-:S05]  /*1e30*/  LOP3.LUT R0, R2, R0, R7, 0xfe, !PT ;  /* 0x0000000002007212 */ /* 0x000fca00078efe07 */
[----:B------:R-:W-:-:S04]  /*1e40*/  FMUL.FTZ R0, R0, 1 ;  /* 0x3f80000000007820 */ /* 0x000fc80000410000 */
[----:B------:R2:W3:Y:S02]  /*1e50*/  F2F.F64.F32 R4, R0 ;  /* 0x0000000000047310 */ /* 0x0004e40000201800 */
[----:B--23--:R-:W-:Y:S05]  /*1e60*/  BRA `(.L_x_19701) ;  /* 0x0000000400147947 */ /* 0x00cfea0003800000 */
.L_x_19714:
        /* <DEDUP_REMOVED lines=21> */
.L_x_19719:
[----:B------:R-:W-:Y:S05]  /*1fc0*/  BSYNC.RECONVERGENT B0 ;  /* 0x0000000000007941 */ /* 0x000fea0003800200 */
.L_x_19718:
[----:B------:R-:W-:Y:S01]  /*1fd0*/  IMAD.SHL.U32 R0, R0, 0x200000, RZ ;  /* 0x0020000000007824 */ /* 0x000fe200078e00ff */
[----:B------:R-:W-:-:S04]  /*1fe0*/  LEA R2, R2, 0x37800000, 0x17 ;  /* 0x3780000002027811 */ /* 0x000fc800078eb8ff */
[----:B------:R-:W-:-:S05]  /*1ff0*/  LOP3.LUT R0, R2, R0, R7, 0xfe, !PT ;  /* 0x0000000002007212 */ /* 0x000fca00078efe07 */
[----:B------:R-:W-:-:S04]  /*2000*/  FMUL.FTZ R0, R0, 1 ;  /* 0x3f80000000007820 */ /* 0x000fc80000410000 */
[----:B------:R2:W3:Y:S02]  /*2010*/  F2F.F64.F32 R4, R0 ;  /* 0x0000000000047310 */ /* 0x0004e40000201800 */
[----:B--23--:R-:W-:Y:S05]  /*2020*/  BRA `(.L_x_19701) ;  /* 0x0000000000a47947 */ /* 0x00cfea0003800000 */
.L_x_19713:
[----:B------:R-:W-:-:S09]  /*2030*/  UISETP.NE.AND UP0, UPT, UR4, 0x1c, UPT ;  /* 0x0000001c0400788c */ /* 0x000fd2000bf05270 */
[----:B------:R-:W-:Y:S05]  /*2040*/  BRA.U !UP0, `(.L_x_19720) ;  /* 0x0000000108947547 */ /* 0x000fea000b800000 */
[----:B------:R-:W-:-:S09]  /*2050*/  UISETP.NE.AND UP0, UPT, UR4, 0x1d, UPT ;  /* 0x0000001d0400788c */ /* 0x000fd2000bf05270 */
[----:B------:R-:W-:Y:S05]  /*2060*/  BRA.U !UP0, `(.L_x_19721) ;  /* 0x0000000108807547 */ /* 0x000fea000b800000 */
[----:B------:R-:W-:-:S09]  /*2070*/  UISETP.NE.AND UP0, UPT, UR4, 0x2c, UPT ;  /* 0x0000002c0400788c */ /* 0x000fd2000bf05270 */
[----:B------:R-:W-:Y:S05]  /*2080*/  BRA.U !UP0, `(.L_x_19722) ;  /* 0x0000000108487547 */ /* 0x000fea000b800000 */
.L_x_19700:
        /* <DEDUP_REMOVED lines=16> */
.L_x_19723:
[----:B------:R-:W-:Y:S01]  /*2190*/  CS2R R4, SRZ ;  /* 0x0000000000047805 */ /* 0x000fe2000001ff00 */
[----:B------:R-:W-:Y:S06]  /*21a0*/  BRA `(.L_x_19701) ;  /* 0x0000000000447947 */ /* 0x000fec0003800000 */
.L_x_19722:
        /* <DEDUP_REMOVED lines=12> */
.L_x_19721:
[----:B------:R-:W2:Y:S02]  /*2270*/  LDG.E.64 R4, desc[UR36][R2.64] ;  /* 0x0000002402047981 */ /* 0x000ea4000c1e1b00 */
[----:B--2---:R-:W2:Y:S02]  /*2280*/  I2F.F64.U64 R4, R4 ;  /* 0x0000000400047312 */ /* 0x004ea40000301800 */
[----:B--2---:R-:W-:Y:S05]  /*2290*/  BRA `(.L_x_19701) ;  /* 0x0000000000087947 */ /* 0x004fea0003800000 */
.L_x_19720:
[----:B------:R-:W2:Y:S02]  /*22a0*/  LDG.E R2, desc[UR36][R2.64] ;  /* 0x0000002402027981 */ /* 0x000ea4000c1e1900 */
[----:B--2---:R0:W1:Y:S02]  /*22b0*/  I2F.F64.U32 R4, R2 ;  /* 0x0000000200047312 */ /* 0x0040640000201800 */
.L_x_19701:
[----:B------:R-:W-:Y:S05]  /*22c0*/  BSYNC.RECONVERGENT B6 ;  /* 0x0000000000067941 */ /* 0x000fea0003800200 */
.L_x_19695:
[----:B------:R-:W0:Y:S01]  /*22d0*/  LDCU.64 UR6, c[0x0][0x580] ;  /* 0x0000b000ff0677ac */ /* 0x000e220008000a00 */
[----:B------:R-:W-:Y:S01]  /*22e0*/  BSSY.RECONVERGENT B6, `(.L_x_19724) ;  /* 0x00000d6000067945 */ /* 0x000fe20003800200 */
[----:B------:R-:W-:-:S04]  /*22f0*/  UPRMT UR4, UR42, 0x9910, URZ ;  /* 0x000099102a047896 */ /* 0x000fc800080000ff */
[----:B------:R-:W-:Y:S01]  /*2300*/  UISETP.GT.AND UP0, UPT, UR4, 0x9, UPT ;  /* 0x000000090400788c */ /* 0x000fe2000bf04270 */
[----:B0-23--:R-:W-:-:S05]  /*2310*/  IADD3 R2, P0, PT, R16, UR6, RZ ;  /* 0x0000000610027c10 */ /* 0x00dfca000ff1e0ff */
[----:B------:R-:W-:-:S07]  /*2320*/  IMAD.X R3, RZ, RZ, UR7, P0 ;  /* 0x00000007ff037e24 */ /* 0x000fce00080e06ff */
[----:B-1---5:R-:W0:Y:S02]  /*2330*/  DSETP.NEU.AND P0, PT, R4, RZ, PT ;  /* 0x000000ff0400722a */ /* 0x022e240003f0d000 */
[----:B0-----:R-:W-:Y:S01]  /*2340*/  SEL R4, RZ, 0x1, P0 ;  /* 0x00000001ff047807 */ /* 0x001fe20000000000 */
        /* <DEDUP_REMOVED lines=11> */
.L_x_19728:
[----:B------:R0:W-:Y:S01]  /*2400*/  STG.E.U8 desc[UR36][R2.64], R4 ;  /* 0x0000000402007986 */ /* 0x0001e2000c101124 */
[----:B------:R-:W-:Y:S05]  /*2410*/  BRA `(.L_x_19730) ;  /* 0x0000000c00087947 */ /* 0x000fea0003800000 */
.L_x_19727:
        /* <DEDUP_REMOVED lines=9> */
.L_x_19732:
[----:B------:R0:W-:Y:S01]  /*24b0*/  STG.E desc[UR36][R2.64], R4 ;  /* 0x0000000402007986 */ /* 0x0001e2000c101924 */
[----:B------:R-:W-:Y:S05]  /*24c0*/  BRA `(.L_x_19730) ;  /* 0x0000000800dc7947 */ /* 0x000fea0003800000 */
.L_x_19731:
[----:B------:R0:W-:Y:S01]  /*24d0*/  STG.E.U16 desc[UR36][R2.64], R4 ;  /* 0x0000000402007986 */ /* 0x0001e2000c101524 */
[----:B------:R-:W-:Y:S05]  /*24e0*/  BRA `(.L_x_19730) ;  /* 0x0000000800d47947 */ /* 0x000fea0003800000 */
.L_x_19726:
[----:B------:R-:W-:-:S09]  /*24f0*/  UISETP.GT.AND UP0, UPT, UR4, 0x6, UPT ;  /* 0x000000060400788c */ /* 0x000fd2000bf04270 */
[----:B------:R-:W-:Y:S05]  /*2500*/  BRA.U UP0, `(.L_x_19733) ;  /* 0x00000001002c7547 */ /* 0x000fea000b800000 */
[----:B------:R-:W-:-:S09]  /*2510*/  UISETP.NE.AND UP0, UPT, UR4, 0x5, UPT ;  /* 0x000000050400788c */ /* 0x000fd2000bf05270 */
[----:B------:R-:W-:Y:S05]  /*2520*/  BRA.U !UP0, `(.L_x_19734) ;  /* 0x0000000108147547 */ /* 0x000fea000b800000 */
[----:B------:R-:W-:-:S09]  /*2530*/  UISETP.NE.AND UP0, UPT, UR4, 0x6, UPT ;  /* 0x000000060400788c */ /* 0x000fd2000bf05270 */
[----:B------:R-:W-:Y:S05]  /*2540*/  BRA.U UP0, `(.L_x_19729) ;  /* 0x00000009002c7547 */ /* 0x000fea000b800000 */
[----:B------:R-:W-:-:S05]  /*2550*/  FSEL R5, RZ, 1, P0 ;  /* 0x3f800000ff057808 */ /* 0x000fca0000000000 */
[----:B------:R0:W-:Y:S01]  /*2560*/  STG.E desc[UR36][R2.64], R5 ;  /* 0x0000000502007986 */ /* 0x0001e2000c101924 */
[----:B------:R-:W-:Y:S05]  /*2570*/  BRA `(.L_x_19730) ;  /* 0x0000000800b07947 */ /* 0x000fea0003800000 */
.L_x_19734:
[----:B------:R-:W-:-:S04]  /*2580*/  FSEL R0, RZ, 1, P0 ;  /* 0x3f800000ff007808 */ /* 0x000fc80000000000 */
[----:B------:R-:W-:-:S05]  /*2590*/  F2FP.F16.F32.PACK_AB R0, RZ, R0 ;  /* 0x00000000ff00723e */ /* 0x000fca00000000ff */
[----:B------:R0:W-:Y:S01]  /*25a0*/  STG.E.U16 desc[UR36][R2.64], R0 ;  /* 0x0000000002007986 */ /* 0x0001e2000c101524 */
[----:B------:R-:W-:Y:S05]  /*25b0*/  BRA `(.L_x_19730) ;  /* 0x0000000800a07947 */ /* 0x000fea0003800000 */
.L_x_19733:
[----:B------:R-:W-:-:S09]  /*25c0*/  UISETP.NE.AND UP0, UPT, UR4, 0x7, UPT ;  /* 0x000000070400788c */ /* 0x000fd2000bf05270 */
[----:B------:R-:W-:Y:S05]  /*25d0*/  BRA.U !UP0, `(.L_x_19735) ;  /* 0x0000000108347547 */ /* 0x000fea000b800000 */
[----:B------:R-:W-:-:S09]  /*25e0*/  UISETP.NE.AND UP0, UPT, UR4, 0x8, UPT ;  /* 0x000000080400788c */ /* 0x000fd2000bf05270 */
[----:B------:R-:W-:Y:S05]  /*25f0*/  BRA.U !UP0, `(.L_x_19736) ;  /* 0x0000000108187547 */ /* 0x000fea000b800000 */
[----:B------:R-:W-:-:S09]  /*2600*/  UISETP.NE.AND UP0, UPT, UR4, 0x9, UPT ;  /* 0x000000090400788c */ /* 0x000fd2000bf05270 */
[----:B------:R-:W-:Y:S05]  /*2610*/  BRA.U UP0, `(.L_x_19729) ;  /* 0x0000000500f87547 */ /* 0x000fea000b800000 */
[----:B------:R-:W-:Y:S01]  /*2620*/  FSEL R4, RZ, 1, P0 ;  /* 0x3f800000ff047808 */ /* 0x000fe20000000000 */
[----:B------:R-:W-:-:S05]  /*2630*/  IMAD.MOV.U32 R5, RZ, RZ, RZ ;  /* 0x000000ffff057224 */ /* 0x000fca00078e00ff */
[----:B------:R0:W-:Y:S01]  /*2640*/  STG.E.64 desc[UR36][R2.64], R4 ;  /* 0x0000000402007986 */ /* 0x0001e2000c101b24 */
[----:B------:R-:W-:Y:S05]  /*2650*/  BRA `(.L_x_19730) ;  /* 0x0000000800787947 */ /* 0x000fea0003800000 */
.L_x_19736:
[----:B------:R-:W-:-:S04]  /*2660*/  FSEL R0, RZ, 1, P0 ;  /* 0x3f800000ff007808 */ /* 0x000fc80000000000 */
[----:B------:R-:W-:-:S04]  /*2670*/  F2FP.F16.F32.PACK_AB R5, RZ, R0 ;  /* 0x00000000ff05723e */ /* 0x000fc800000000ff */
[----:B------:R-:W-:-:S05]  /*2680*/  PRMT R5, R5, 0x5410, RZ ;  /* 0x0000541005057816 */ /* 0x000fca00000000ff */
[----:B------:R0:W-:Y:S01]  /*2690*/  STG.E desc[UR36][R2.64], R5 ;  /* 0x0000000502007986 */ /* 0x0001e2000c101924 */
[----:B------:R-:W-:Y:S05]  /*26a0*/  BRA `(.L_x_19730) ;  /* 0x0000000800647947 */ /* 0x000fea0003800000 */
.L_x_19735:
[----:B------:R-:W-:Y:S01]  /*26b0*/  FSEL R5, RZ, 1.875, P0 ;  /* 0x3ff00000ff057808 */ /* 0x000fe20000000000 */
[----:B------:R-:W-:-:S05]  /*26c0*/  IMAD.MOV.U32 R4, RZ, RZ, RZ ;  /* 0x000000ffff047224 */ /* 0x000fca00078e00ff */
[----:B------:R0:W-:Y:S01]  /*26d0*/  STG.E.64 desc[UR36][R2.64], R4 ;  /* 0x0000000402007986 */ /* 0x0001e2000c101b24 */
[----:B------:R-:W-:Y:S05]  /*26e0*/  BRA `(.L_x_19730) ;  /* 0x0000000800547947 */ /* 0x000fea0003800000 */
.L_x_19725:
        /* <DEDUP_REMOVED lines=10> */
.L_x_19739:
[----:B------:R-:W-:Y:S02]  /*2790*/  FSEL R5, RZ, 1.875, P0 ;  /* 0x3ff00000ff057808 */ /* 0x000fe40000000000 */
[----:B------:R-:W-:Y:S01]  /*27a0*/  CS2R R6, SRZ ;  /* 0x0000000000067805 */ /* 0x000fe2000001ff00 */
[----:B------:R-:W-:-:S05]  /*27b0*/  HFMA2 R4, -RZ, RZ, 0, 0 ;  /* 0x00000000ff047431 */ /* 0x000fca00000001ff */
[----:B------:R0:W-:Y:S01]  /*27c0*/  STG.E.128 desc[UR36][R2.64], R4 ;  /* 0x0000000402007986 */ /* 0x0001e2000c101d24 */
[----:B------:R-:W-:Y:S05]  /*27d0*/  BRA `(.L_x_19730) ;  /* 0x0000000800187947 */ /* 0x000fea0003800000 */
.L_x_19738:
[----:B------:R-:W-:-:S09]  /*27e0*/  UISETP.NE.AND UP0, UPT, UR4, 0xf, UPT ;  /* 0x0000000f0400788c */ /* 0x000fd2000bf05270 */
[----:B------:R-:W-:Y:S05]  /*27f0*/  BRA.U !UP0, `(.L_x_19740) ;  /* 0x0000000108887547 */ /* 0x000fea000b800000 */
[----:B------:R-:W-:-:S09]  /*2800*/  UISETP.NE.AND UP0, UPT, UR4, 0x17, UPT ;  /* 0x000000170400788c */ /* 0x000fd2000bf05270 */
[----:B------:R-:W-:Y:S05]  /*2810*/  BRA.U !UP0, `(.L_x_19741) ;  /* 0x0000000108407547 */ /* 0x000fea000b800000 */
[----:B------:R-:W-:-:S09]  /*2820*/  UISETP.NE.AND UP0, UPT, UR4, 0x18, UPT ;  /* 0x000000180400788c */ /* 0x000fd2000bf05270 */
[----:B------:R-:W-:Y:S05]  /*2830*/  BRA.U UP0, `(.L_x_19729) ;  /* 0x0000000500707547 */ /* 0x000fea000b800000 */
[----:B------:R-:W-:Y:S01]  /*2840*/  FSEL R7, RZ, 1, P0 ;  /* 0x3f800000ff077808 */ /* 0x000fe20000000000 */
        /* <DEDUP_REMOVED lines=10> */
.L_x_19743:
[----:B------:R-:W-:Y:S05]  /*28f0*/  BSYNC.RECONVERGENT B0 ;  /* 0x0000000000007941 */ /* 0x000fea0003800200 */
.L_x_19742:
[----:B------:R0:W-:Y:S01]  /*2900*/  STG.E.U8 desc[UR36][R2.64], R5 ;  /* 0x0000000502007986 */ /* 0x0001e2000c101124 */
[----:B------:R-:W-:Y:S05]  /*2910*/  BRA `(.L_x_19730) ;  /* 0x0000000400c87947 */ /* 0x000fea0003800000 */
.L_x_19741:
[----:B------:R-:W-:-:S04]  /*2920*/  FSEL R7, RZ, 1, P0 ;  /* 0x3f800000ff077808 */ /* 0x000fc80000000000 */
        /* <DEDUP_REMOVED lines=15> */
.L_x_19740:
[----:B------:R-:W-:-:S04]  /*2a20*/  FSEL R0, RZ, 1, P0 ;  /* 0x3f800000ff007808 */ /* 0x000fc80000000000 */
[----:B------:R-:W-:-:S05]  /*2a30*/  F2FP.BF16.F32.PACK_AB R0, RZ, R0 ;  /* 0x00000000ff00723e */ /* 0x000fca00000010ff */
[----:B------:R0:W-:Y:S01]  /*2a40*/  STG.E.U16 desc[UR36][R2.64], R0 ;  /* 0x0000000002007986 */ /* 0x0001e2000c101524 */
[----:B------:R-:W-:Y:S05]  /*2a50*/  BRA `(.L_x_19730) ;  /* 0x0000000400787947 */ /* 0x000fea0003800000 */
.L_x_19737:
        /* <DEDUP_REMOVED lines=10> */
.L_x_19746:
[----:B------:R-:W-:Y:S01]  /*2b00*/  FSEL R5, RZ, 1, P0 ;  /* 0x3f800000ff057808 */ /* 0x000fe20000000000 */
        /* <DEDUP_REMOVED lines=11> */
.L_x_19749:
[----:B------:R-:W-:-:S04]  /*2bc0*/  SHF.R.U32.HI R0, RZ, 0x14, R5 ;  /* 0x00000014ff007819 */ /* 0x000fc80000011605 */
[----:B------:R-:W-:-:S04]  /*2bd0*/  LOP3.LUT R0, R0, 0x1, RZ, 0xc0, !PT ;  /* 0x0000000100007812 */ /* 0x000fc800078ec0ff */
[----:B------:R-:W-:-:S04]  /*2be0*/  IADD3 R0, PT, PT, R5, 0x487ffff, R0 ;  /* 0x0487ffff05007810 */ /* 0x000fc80007ffe000 */
[----:B------:R-:W-:-:S04]  /*2bf0*/  SHF.R.U32.HI R0, RZ, 0x14, R0 ;  /* 0x00000014ff007819 */ /* 0x000fc80000011600 */
[----:B------:R-:W-:-:S07]  /*2c00*/  LOP3.LUT R4, R0, 0xff, RZ, 0xc0, !PT ;  /* 0x000000ff00047812 */ /* 0x000fce00078ec0ff */
.L_x_19750:
[----:B------:R-:W-:-:S07]  /*2c10*/  PRMT R0, R4, 0x7610, R0 ;  /* 0x0000761004007816 */ /* 0x000fce0000000000 */
.L_x_19748:
[----:B------:R-:W-:Y:S05]  /*2c20*/  BSYNC.RECONVERGENT B0 ;  /* 0x0000000000007941 */ /* 0x000fea0003800200 */
.L_x_19747:
[----:B------:R4:W-:Y:S01]  /*2c30*/  STG.E.U8 desc[UR36][R2.64], R0 ;  /* 0x0000000002007986 */ /* 0x0009e2000c101124 */
[----:B------:R-:W-:Y:S05]  /*2c40*/  BRA `(.L_x_19730) ;  /* 0x0000000000fc7947 */ /* 0x000fea0003800000 */
.L_x_19745:
[----:B------:R-:W-:Y:S01]  /*2c50*/  FSEL R5, RZ, 1, P0 ;  /* 0x3f800000ff057808 */ /* 0x000fe20000000000 */
        /* <DEDUP_REMOVED lines=11> */
.L_x_19753:
[----:B------:R-:W-:-:S04]  /*2d10*/  SHF.R.U32.HI R0, RZ, 0x15, R5 ;  /* 0x00000015ff007819 */ /* 0x000fc80000011605 */
[----:B------:R-:W-:-:S04]  /*2d20*/  LOP3.LUT R0, R0, 0x1, RZ, 0xc0, !PT ;  /* 0x0000000100007812 */ /* 0x000fc800078ec0ff */
[----:B------:R-:W-:-:S04]  /*2d30*/  IADD3 R0, PT, PT, R5, 0x88fffff, R0 ;  /* 0x088fffff05007810 */ /* 0x000fc80007ffe000 */
[----:B------:R-:W-:-:S04]  /*2d40*/  SHF.R.U32.HI R0, RZ, 0x15, R0 ;  /* 0x00000015ff007819 */ /* 0x000fc80000011600 */
[----:B------:R-:W-:-:S07]  /*2d50*/  LOP3.LUT R4, R0, 0xff, RZ, 0xc0, !PT ;  /* 0x000000ff00047812 */ /* 0x000fce00078ec0ff */
.L_x_19754:
[----:B------:R-:W-:-:S07]  /*2d60*/  PRMT R0, R4, 0x7610, R0 ;  /* 0x0000761004007816 */ /* 0x000fce0000000000 */
.L_x_19752:
[----:B------:R-:W-:Y:S05]  /*2d70*/  BSYNC.RECONVERGENT B0 ;  /* 0x0000000000007941 */ /* 0x000fea0003800200 */
.L_x_19751:
[----:B------:R3:W-:Y:S01]  /*2d80*/  STG.E.U8 desc[UR36][R2.64], R0 ;  /* 0x0000000002007986 */ /* 0x0007e2000c101124 */
[----:B------:R-:W-:Y:S05]  /*2d90*/  BRA `(.L_x_19730) ;  /* 0x0000000000a87947 */ /* 0x000fea0003800000 */
.L_x_19744:
[----:B------:R-:W-:-:S09]  /*2da0*/  UISETP.NE.AND UP0, UPT, UR4, 0x1c, UPT ;  /* 0x0000001c0400788c */ /* 0x000fd2000bf05270 */
[----:B------:R-:W-:Y:S05]  /*2db0*/  BRA.U !UP0, `(.L_x_19755) ;  /* 0x00000001089c7547 */ /* 0x000fea000b800000 */
[----:B------:R-:W-:-:S09]  /*2dc0*/  UISETP.NE.AND UP0, UPT, UR4, 0x1d, UPT ;  /* 0x0000001d0400788c */ /* 0x000fd2000bf05270 */
[----:B------:R-:W-:Y:S05]  /*2dd0*/  BRA.U !UP0, `(.L_x_19756) ;  /* 0x0000000108887547 */ /* 0x000fea000b800000 */
[----:B------:R-:W-:-:S09]  /*2de0*/  UISETP.NE.AND UP0, UPT, UR4, 0x2c, UPT ;  /* 0x0000002c0400788c */ /* 0x000fd2000bf05270 */
[----:B------:R-:W-:Y:S05]  /*2df0*/  BRA.U !UP0, `(.L_x_19757) ;  /* 0x0000000108447547 */ /* 0x000fea000b800000 */
.L_x_19729:
        /* <DEDUP_REMOVED lines=16> */
.L_x_19758:
[----:B------:R-:W-:Y:S05]  /*2f00*/  BRA `(.L_x_19730) ;  /* 0x00000000004c7947 */ /* 0x000fea0003800000 */
.L_x_19757:
[----:B------:R-:W-:-:S04]  /*2f10*/  FSEL R5, RZ, 1, P0 ;  /* 0x3f800000ff057808 */ /* 0x000fc80000000000 */
        /* <DEDUP_REMOVED lines=14> */
.L_x_19756:
[----:B------:R-:W-:-:S05]  /*3000*/  HFMA2 R5, -RZ, RZ, 0, 0 ;  /* 0x00000000ff057431 */ /* 0x000fca00000001ff */
[----:B------:R2:W-:Y:S01]  /*3010*/  STG.E.64 desc[UR36][R2.64], R4 ;  /* 0x0000000402007986 */ /* 0x0005e2000c101b24 */
[----:B------:R-:W-:Y:S05]  /*3020*/  BRA `(.L_x_19730) ;  /* 0x0000000000047947 */ /* 0x000fea0003800000 */
.L_x_19755:
[----:B------:R0:W-:Y:S02]  /*3030*/  STG.E desc[UR36][R2.64], R4 ;  /* 0x0000000402007986 */ /* 0x0001e4000c101924 */
.L_x_19730:
[----:B------:R-:W-:Y:S05]  /*3040*/  BSYNC.RECONVERGENT B6 ;  /* 0x0000000000067941 */ /* 0x000fea0003800200 */
.L_x_19724:
[----:B------:R-:W-:-:S07]  /*3050*/  VIADD R17, R17, 0x80 ;  /* 0x0000008011117836 */ /* 0x000fce0000000000 */
.L_x_19693:
[----:B------:R-:W-:Y:S05]  /*3060*/  BSYNC.RECONVERGENT B7 ;  /* 0x0000000000077941 */ /* 0x000fea0003800200 */
.L_x_19692:
        /* <DEDUP_REMOVED lines=307> */
.L_x_19761:
        /* <DEDUP_REMOVED lines=18> */
.L_x_19766:
[----:B------:R-:W2:Y:S02]  /*44c0*/  LDG.E.U8 R2, desc[UR36][R2.64] ;  /* 0x0000002402027981 */ /* 0x000ea4000c1e1100 */
[----:B--2---:R0:W1:Y:S02]  /*44d0*/  I2F.F64.U16 R4, R2 ;  /* 0x0000000200047312 */ /* 0x0040640000101800 */
[----:B01----:R-:W-:Y:S05]  /*44e0*/  BRA `(.L_x_19768) ;  /* 0x0000000c00607947 */ /* 0x003fea0003800000 */
.L_x_19765:
        /* <DEDUP_REMOVED lines=9> */
.L_x_19770:
[----:B------:R-:W2:Y:S02]  /*4580*/  LDG.E R2, desc[UR36][R2.64] ;  /* 0x0000002402027981 */ /* 0x000ea4000c1e1900 */
[----:B--2---:R0:W1:Y:S02]  /*4590*/  I2F.F64 R4, R2 ;  /* 0x0000000200047312 */ /* 0x0040640000201c00 */
[----:B01----:R-:W-:Y:S05]  /*45a0*/  BRA `(.L_x_19768) ;  /* 0x0000000c00307947 */ /* 0x003fea0003800000 */
.L_x_19769:
[----:B------:R-:W2:Y:S02]  /*45b0*/  LDG.E.U16 R2, desc[UR36][R2.64] ;  /* 0x0000002402027981 */ /* 0x000ea4000c1e1500 */
[----:B--2---:R0:W1:Y:S02]  /*45c0*/  I2F.F64.S16 R4, R2 ;  /* 0x0000000200047312 */ /* 0x0040640000101c00 */
[----:B01----:R-:W-:Y:S05]  /*45d0*/  BRA `(.L_x_19768) ;  /* 0x0000000c00247947 */ /* 0x003fea0003800000 */
.L_x_19764:
        /* <DEDUP_REMOVED lines=10> */
.L_x_19772:
[----:B------:R-:W2:Y:S02]  /*4680*/  LDG.E.U16 R0, desc[UR36][R2.64] ;  /* 0x0000002402007981 */ /* 0x000ea4000c1e1500 */
[----:B--2---:R-:W-:-:S05]  /*4690*/  HADD2.F32 R0, -RZ, R0.H0_H0 ;  /* 0x20000000ff007230 */ /* 0x004fca0000004100 */
[----:B------:R-:W-:-:S04]  /*46a0*/  FMUL.FTZ R0, R0, 1 ;  /* 0x3f80000000007820 */ /* 0x000fc80000410000 */
[----:B------:R1:W2:Y:S02]  /*46b0*/  F2F.F64.F32 R4, R0 ;  /* 0x0000000000047310 */ /* 0x0002a40000201800 */
[----:B-12---:R-:W-:Y:S05]  /*46c0*/  BRA `(.L_x_19768) ;  /* 0x0000000800e87947 */ /* 0x006fea0003800000 */
.L_x_19771:
        /* <DEDUP_REMOVED lines=10> */
.L_x_19774:
[----:B------:R-:W2:Y:S02]  /*4770*/  LDG.E.U16 R2, desc[UR36][R2.64] ;  /* 0x0000002402027981 */ /* 0x000ea4000c1e1500 */
[----:B--2---:R-:W-:-:S05]  /*4780*/  HADD2.F32 R0, -RZ, R2.H0_H0 ;  /* 0x20000002ff007230 */ /* 0x004fca0000004100 */
[----:B------:R-:W-:-:S04]  /*4790*/  FMUL.FTZ R0, R0, 1 ;  /* 0x3f80000000007820 */ /* 0x000fc80000410000 */
[----:B------:R1:W2:Y:S02]  /*47a0*/  F2F.F64.F32 R4, R0 ;  /* 0x0000000000047310 */ /* 0x0002a40000201800 */
[----:B-12---:R-:W-:Y:S05]  /*47b0*/  BRA `(.L_x_19768) ;  /* 0x0000000800ac7947 */ /* 0x006fea0003800000 */
.L_x_19773:
[----:B------:R0:W5:Y:S01]  /*47c0*/  LDG.E.64 R4, desc[UR36][R2.64] ;  /* 0x0000002402047981 */ /* 0x000162000c1e1b00 */
[----:B------:R-:W-:Y:S05]  /*47d0*/  BRA `(.L_x_19768) ;  /* 0x0000000800a47947 */ /* 0x000fea0003800000 */
.L_x_19763:
        /* <DEDUP_REMOVED lines=13> */
.L_x_19777:
[----:B------:R1:W5:Y:S01]  /*48b0*/  LDG.E.64 R4, desc[UR36][R2.64] ;  /* 0x0000002402047981 */ /* 0x000362000c1e1b00 */
[----:B------:R-:W-:Y:S05]  /*48c0*/  BRA `(.L_x_19768) ;  /* 0x0000000800687947 */ /* 0x000fea0003800000 */
.L_x_19776:
        /* <DEDUP_REMOVED lines=27> */
.L_x_19779:
        /* <DEDUP_REMOVED lines=14> */
.L_x_19778:
[----:B------:R-:W2:Y:S02]  /*4b60*/  LDG.E.U16 R0, desc[UR36][R2.64] ;  /* 0x0000002402007981 */ /* 0x000ea4000c1e1500 */
[----:B--2---:R-:W-:-:S04]  /*4b70*/  IMAD.U32 R0, R0, 0x10000, RZ ;  /* 0x0001000000007824 */ /* 0x004fc800078e00ff */
[----:B------:R-:W-:-:S04]  /*4b80*/  FMUL.FTZ R0, R0, 1 ;  /* 0x3f80000000007820 */ /* 0x000fc80000410000 */
[----:B------:R2:W3:Y:S02]  /*4b90*/  F2F.F64.F32 R4, R0 ;  /* 0x0000000000047310 */ /* 0x0004e40000201800 */
[----:B--23--:R-:W-:Y:S05]  /*4ba0*/  BRA `(.L_x_19768) ;  /* 0x0000000400b07947 */ /* 0x00cfea0003800000 */
.L_x_19775:
        /* <DEDUP_REMOVED lines=11> */
.L_x_19782:
        /* <DEDUP_REMOVED lines=21> */
.L_x_19784:
[----:B------:R-:W-:Y:S05]  /*4db0*/  BSYNC.RECONVERGENT B0 ;  /* 0x0000000000007941 */ /* 0x000fea0003800200 */
.L_x_19783:
[----:B------:R-:W-:Y:S01]  /*4dc0*/  IMAD.SHL.U32 R0, R0, 0x100000, RZ ;  /* 0x0010000000007824 */ /* 0x000fe200078e00ff */
[----:B------:R-:W-:-:S04]  /*4dd0*/  LEA R2, R2, 0x3b800000, 0x17 ;  /* 0x3b80000002027811 */ /* 0x000fc800078eb8ff */
[----:B------:R-:W-:-:S05]  /*4de0*/  LOP3.LUT R0, R2, R0, R7, 0xfe, !PT ;  /* 0x0000000002007212 */ /* 0x000fca00078efe07 */
[----:B------:R-:W-:-:S04]  /*4df0*/  FMUL.FTZ R0, R0, 1 ;  /* 0x3f80000000007820 */ /* 0x000fc80000410000 */
[----:B------:R4:W0:Y:S02]  /*4e00*/  F2F.F64.F32 R4, R0 ;  /* 0x0000000000047310 */ /* 0x0008240000201800 */
[----:B0---4-:R-:W-:Y:S05]  /*4e10*/  BRA `(.L_x_19768) ;  /* 0x0000000400147947 */ /* 0x011fea0003800000 */
.L_x_19781:
        /* <DEDUP_REMOVED lines=21> */
.L_x_19786:
[----:B------:R-:W-:Y:S05]  /*4f70*/  BSYNC.RECONVERGENT B0 ;  /* 0x0000000000007941 */ /* 0x000fea0003800200 */
.L_x_19785:
[----:B------:R-:W-:Y:S02]  /*4f80*/  SHF.L.U32 R0, R0, 0x15, RZ ;  /* 0x0000001500007819 */ /* 0x000fe400000006ff */
[----:B------:R-:W-:-:S04]  /*4f90*/  LEA R2, R2, 0x37800000, 0x17 ;  /* 0x3780000002027811 */ /* 0x000fc800078eb8ff */
[----:B------:R-:W-:-:S05]  /*4fa0*/  LOP3.LUT R0, R2, R0, R7, 0xfe, !PT ;  /* 0x0000000002007212 */ /* 0x000fca00078efe07 */
[----:B------:R-:W-:-:S04]  /*4fb0*/  FMUL.FTZ R0, R0, 1 ;  /* 0x3f80000000007820 */ /* 0x000fc80000410000 */
[----:B------:R4:W0:Y:S02]  /*4fc0*/  F2F.F64.F32 R4, R0 ;  /* 0x0000000000047310 */ /* 0x0008240000201800 */
[----:B0---4-:R-:W-:Y:S05]  /*4fd0*/  BRA `(.L_x_19768) ;  /* 0x0000000000a47947 */ /* 0x011fea0003800000 */
.L_x_19780:
        /* <DEDUP_REMOVED lines=12> */
[----:B------:R-:W-:Y:S01]  /*50a0*/  @P0 SHF.L.U32 R0, R0, 0x17, RZ ;  /* 0x0000001700000819 */ /* 0x000fe200000006ff */
[----:B------:R-:W-:Y:S02]  /*50b0*/  @!P0 IMAD.MOV.U32 R4, RZ, RZ, 0x20000000 ;  /* 0x20000000ff048424 */ /* 0x000fe400078e00ff */
[----:B------:R-:W-:Y:S02]  /*50c0*/  @!P0 IMAD.MOV.U32 R5, RZ, RZ, 0x7ff80000 ;  /* 0x7ff80000ff058424 */ /* 0x000fe400078e00ff */
[----:B------:R-:W-:-:S04]  /*50d0*/  @P0 FMUL.FTZ R0, R0, 1 ;  /* 0x3f80000000000820 */ /* 0x000fc80000410000 */
[----:B------:R4:W0:Y:S02]  /*50e0*/  @P0 F2F.F64.F32 R4, R0 ;  /* 0x0000000000040310 */ /* 0x0008240000201800 */
[----:B0---4-:R-:W-:Y:S05]  /*50f0*/  BRA `(.L_x_19768) ;  /* 0x00000000005c7947 */ /* 0x011fea0003800000 */
.L_x_19767:
        /* <DEDUP_REMOVED lines=16> */
.L_x_19789:
[----:B------:R-:W-:Y:S01]  /*5200*/  CS2R R4, SRZ ;  /* 0x0000000000047805 */ /* 0x000fe2000001ff00 */
[----:B------:R-:W-:Y:S06]  /*5210*/  BRA `(.L_x_19768) ;  /* 0x0000000000147947 */ /* 0x000fec0003800000 */
.L_x_19788:
[----:B------:R-:W2:Y:S02]  /*5220*/  LDG.E.64 R4, desc[UR36][R2.64] ;  /* 0x0000002402047981 */ /* 0x000ea4000c1e1b00 */
[----:B--2---:R-:W4:Y:S02]  /*5230*/  I2F.F64.U64 R4, R4 ;  /* 0x0000000400047312 */ /* 0x004f240000301800 */
[----:B----4-:R-:W-:Y:S05]  /*5240*/  BRA `(.L_x_19768) ;  /* 0x0000000000087947 */ /* 0x010fea0003800000 */
.L_x_19787:
[----:B------:R-:W2:Y:S02]  /*5250*/  LDG.E R2, desc[UR36][R2.64] ;  /* 0x0000002402027981 */ /* 0x000ea4000c1e1900 */
[----:B--2---:R2:W3:Y:S02]  /*5260*/  I2F.F64.U32 R4, R2 ;  /* 0x0000000200047312 */ /* 0x0044e40000201800 */
.L_x_19768:
[----:B------:R-:W-:Y:S05]  /*5270*/  BSYNC.RECONVERGENT B6 ;  /* 0x0000000000067941 */ /* 0x000fea0003800200 */
.L_x_19762:
[----:B------:R-:W0:Y:S01]  /*5280*/  LDCU.64 UR6, c[0x0][0x580] ;  /* 0x0000b000ff0677ac */ /* 0x000e220008000a00 */
[----:B------:R-:W-:Y:S01]  /*5290*/  BSSY.RECONVERGENT B6, `(.L_x_19790) ;  /* 0x00000d5000067945 */ /* 0x000fe20003800200 */
[----:B------:R-:W-:-:S04]  /*52a0*/  UPRMT UR4, UR42, 0x9910, URZ ;  /* 0x000099102a047896 */ /* 0x000fc800080000ff */
[----:B------:R-:W-:Y:S01]  /*52b0*/  UISETP.GT.AND UP0, UPT, UR4, 0x9, UPT ;  /* 0x000000090400788c */ /* 0x000fe2000bf04270 */
[----:B012---:R-:W-:-:S04]  /*52c0*/  IADD3 R2, P0, PT, R16, UR6, RZ ;  /* 0x0000000610027c10 */ /* 0x007fc8000ff1e0ff */
[----:B------:R-:W-:-:S08]  /*52d0*/  IADD3.X R3, PT, PT, RZ, UR7, RZ, P0, !PT ;  /* 0x00000007ff037c10 */ /* 0x000fd000087fe4ff */
[----:B---3-5:R-:W0:Y:S02]  /*52e0*/  DSETP.NEU.AND P0, PT, R4, RZ, PT ;  /* 0x000000ff0400722a */ /* 0x028e240003f0d000 */
        /* <DEDUP_REMOVED lines=12> */
.L_x_19794:
[----:B------:R0:W-:Y:S01]  /*53b0*/  STG.E.U8 desc[UR36][R2.64], R4 ;  /* 0x0000000402007986 */ /* 0x0001e2000c101124 */
[----:B------:R-:W-:Y:S05]  /*53c0*/  BRA `(.L_x_19796) ;  /* 0x0000000c00047947 */ /* 0x000fea0003800000 */
.L_x_19793:
        /* <DEDUP_REMOVED lines=9> */
.L_x_19798:
[----:B------:R0:W-:Y:S01]  /*5460*/  STG.E desc[UR36][R2.64], R4 ;  /* 0x0000000402007986 */ /* 0x0001e2000c101924 */
[----:B------:R-:W-:Y:S05]  /*5470*/  BRA `(.L_x_19796) ;  /* 0x0000000800d87947 */ /* 0x000fea0003800000 */
.L_x_19797:
[----:B------:R0:W-:Y:S01]  /*5480*/  STG.E.U16 desc[UR36][R2.64], R4 ;  /* 0x0000000402007986 */ /* 0x0001e2000c101524 */
[----:B------:R-:W-:Y:S05]  /*5490*/  BRA `(.L_x_19796) ;  /* 0x0000000800d07947 */ /* 0x000fea0003800000 */
.L_x_19792:
        /* <DEDUP_REMOVED lines=9> */
.L_x_19800:
[----:B------:R-:W-:-:S04]  /*5530*/  FSEL R0, RZ, 1, P0 ;  /* 0x3f800000ff007808 */ /* 0x000fc80000000000 */
[----:B------:R-:W-:-:S05]  /*5540*/  F2FP.F16.F32.PACK_AB R0, RZ, R0 ;  /* 0x00000000ff00723e */ /* 0x000fca00000000ff */
[----:B------:R0:W-:Y:S01]  /*5550*/  STG.E.U16 desc[UR36][R2.64], R0 ;  /* 0x0000000002007986 */ /* 0x0001e2000c101524 */
[----:B------:R-:W-:Y:S05]  /*5560*/  BRA `(.L_x_19796) ;  /* 0x00000008009c7947 */ /* 0x000fea0003800000 */
.L_x_19799:
        /* <DEDUP_REMOVED lines=10> */
.L_x_19802:
[----:B------:R-:W-:-:S04]  /*5610*/  FSEL R0, RZ, 1, P0 ;  /* 0x3f800000ff007808 */ /* 0x000fc80000000000 */
[----:B------:R-:W-:-:S04]  /*5620*/  F2FP.F16.F32.PACK_AB R5, RZ, R0 ;  /* 0x00000000ff05723e */ /* 0x000fc800000000ff */
[----:B------:R-:W-:-:S05]  /*5630*/  PRMT R5, R5, 0x5410, RZ ;  /* 0x0000541005057816 */ /* 0x000fca00000000ff */
[----:B------:R0:W-:Y:S01]  /*5640*/  STG.E desc[UR36][R2.64], R5 ;  /* 0x0000000502007986 */ /* 0x0001e2000c101924 */
[----:B------:R-:W-:Y:S05]  /*5650*/  BRA `(.L_x_19796) ;  /* 0x0000000800607947 */ /* 0x000fea0003800000 */
.L_x_19801:
[----:B------:R-:W-:Y:S02]  /*5660*/  FSEL R5, RZ, 1.875, P0 ;  /* 0x3ff00000ff057808 */ /* 0x000fe40000000000 */
[----:B------:R-:W-:-:S05]  /*5670*/  MOV R4, RZ ;  /* 0x000000ff00047202 */ /* 0x000fca0000000f00 */
[----:B------:R0:W-:Y:S01]  /*5680*/  STG.E.64 desc[UR36][R2.64], R4 ;  /* 0x0000000402007986 */ /* 0x0001e2000c101b24 */
[----:B------:R-:W-:Y:S05]  /*5690*/  BRA `(.L_x_19796) ;  /* 0x0000000800507947 */ /* 0x000fea0003800000 */
.L_x_19791:
        /* <DEDUP_REMOVED lines=12> */
.L_x_19806:
[----:B------:R-:W-:Y:S01]  /*5760*/  FSEL R5, RZ, 1, P0 ;  /* 0x3f800000ff057808 */ /* 0x000fe20000000000 */
        /* <DEDUP_REMOVED lines=16> */
.L_x_19808:
[----:B------:R-:W-:Y:S05]  /*5870*/  BSYNC.RECONVERGENT B0 ;  /* 0x0000000000007941 */ /* 0x000fea0003800200 */
.L_x_19807:
[----:B------:R0:W-:Y:S01]  /*5880*/  STG.E.U8 desc[UR36][R2.64], R0 ;  /* 0x0000000002007986 */ /* 0x0001e2000c101124 */
[----:B------:R-:W-:Y:S05]  /*5890*/  BRA `(.L_x_19796) ;  /* 0x0000000400d07947 */ /* 0x000fea0003800000 */
.L_x_19805:
[----:B------:R-:W-:Y:S01]  /*58a0*/  FSEL R5, RZ, 1, P0 ;  /* 0x3f800000ff057808 */ /* 0x000fe20000000000 */
        /* <DEDUP_REMOVED lines=16> */
.L_x_19810:
[----:B------:R-:W-:Y:S05]  /*59b0*/  BSYNC.RECONVERGENT B0 ;  /* 0x0000000000007941 */ /* 0x000fea0003800200 */
.L_x_19809:
[----:B------:R0:W-:Y:S01]  /*59c0*/  STG.E.U8 desc[UR36][R2.64], R0 ;  /* 0x0000000002007986 */ /* 0x0001e2000c101124 */
[----:B------:R-:W-:Y:S05]  /*59d0*/  BRA `(.L_x_19796) ;  /* 0x0000000400807947 */ /* 0x000fea0003800000 */
.L_x_19804:
[----:B------:R-:W-:-:S09]  /*59e0*/  UISETP.NE.AND UP0, UPT, UR4, 0x1c, UPT ;  /* 0x0000001c0400788c */ /* 0x000fd2000bf05270 */
[----:B------:R-:W-:Y:S05]  /*59f0*/  BRA.U !UP0, `(.L_x_19811) ;  /* 0x0000000108587547 */ /* 0x000fea000b800000 */
[----:B------:R-:W-:-:S09]  /*5a00*/  UISETP.NE.AND UP0, UPT, UR4, 0x1d, UPT ;  /* 0x0000001d0400788c */ /* 0x000fd2000bf05270 */
[----:B------:R-:W-:Y:S05]  /*5a10*/  BRA.U !UP0, `(.L_x_19812) ;  /* 0x0000000108447547 */ /* 0x000fea000b800000 */
[----:B------:R-:W-:-:S09]  /*5a20*/  UISETP.NE.AND UP0, UPT, UR4, 0x2c, UPT ;  /* 0x0000002c0400788c */ /* 0x000fd2000bf05270 */
[----:B------:R-:W-:Y:S05]  /*5a30*/  BRA.U UP0, `(.L_x_19795) ;  /* 0x00000001009c7547 */ /* 0x000fea000b800000 */
        /* <DEDUP_REMOVED lines=15> */
.L_x_19812:
[----:B------:R-:W-:-:S05]  /*5b30*/  HFMA2 R5, -RZ, RZ, 0, 0 ;  /* 0x00000000ff057431 */ /* 0x000fca00000001ff */
[----:B------:R0:W-:Y:S01]  /*5b40*/  STG.E.64 desc[UR36][R2.64], R4 ;  /* 0x0000000402007986 */ /* 0x0001e2000c101b24 */
[----:B------:R-:W-:Y:S05]  /*5b50*/  BRA `(.L_x_19796) ;  /* 0x0000000400207947 */ /* 0x000fea0003800000 */
.L_x_19811:
[----:B------:R0:W-:Y:S01]  /*5b60*/  STG.E desc[UR36][R2.64], R4 ;  /* 0x0000000402007986 */ /* 0x0001e2000c101924 */
[----:B------:R-:W-:Y:S05]  /*5b70*/  BRA `(.L_x_19796) ;  /* 0x0000000400187947 */ /* 0x000fea0003800000 */
.L_x_19803:
        /* <DEDUP_REMOVED lines=8> */
.L_x_19814:
[----:B------:R-:W-:Y:S02]  /*5c00*/  FSEL R5, RZ, 1.875, P0 ;  /* 0x3ff00000ff057808 */ /* 0x000fe40000000000 */
[----:B------:R-:W-:Y:S01]  /*5c10*/  CS2R R6, SRZ ;  /* 0x0000000000067805 */ /* 0x000fe2000001ff00 */
[----:B------:R-:W-:-:S05]  /*5c20*/  IMAD.MOV.U32 R4, RZ, RZ, RZ ;  /* 0x000000ffff047224 */ /* 0x000fca00078e00ff */
[----:B------:R0:W-:Y:S01]  /*5c30*/  STG.E.128 desc[UR36][R2.64], R4 ;  /* 0x0000000402007986 */ /* 0x0001e2000c101d24 */
[----:B------:R-:W-:Y:S05]  /*5c40*/  BRA `(.L_x_19796) ;  /* 0x0000000000e47947 */ /* 0x000fea0003800000 */
.L_x_19813:
[----:B------:R-:W-:-:S09]  /*5c50*/  UISETP.NE.AND UP0, UPT, UR4, 0xf, UPT ;  /* 0x0000000f0400788c */ /* 0x000fd2000bf05270 */
[----:B------:R-:W-:Y:S05]  /*5c60*/  BRA.U !UP0, `(.L_x_19815) ;  /* 0x0000000108d07547 */ /* 0x000fea000b800000 */
[----:B------:R-:W-:-:S09]  /*5c70*/  UISETP.NE.AND UP0, UPT, UR4, 0x17, UPT ;  /* 0x000000170400788c */ /* 0x000fd2000bf05270 */
[----:B------:R-:W-:Y:S05]  /*5c80*/  BRA.U !UP0, `(.L_x_19816) ;  /* 0x0000000108847547 */ /* 0x000fea000b800000 */
[----:B------:R-:W-:-:S09]  /*5c90*/  UISETP.NE.AND UP0, UPT, UR4, 0x18, UPT ;  /* 0x000000180400788c */ /* 0x000fd2000bf05270 */
[----:B------:R-:W-:Y:S05]  /*5ca0*/  BRA.U !UP0, `(.L_x_19817) ;  /* 0x0000000108447547 */ /* 0x000fea000b800000 */
.L_x_19795:
        /* <DEDUP_REMOVED lines=16> */
.L_x_19818:
[----:B------:R-:W-:Y:S05]  /*5db0*/  BRA `(.L_x_19796) ;  /* 0x0000000000887947 */ /* 0x000fea0003800000 */
.L_x_19817:
        /* <DEDUP_REMOVED lines=11> */
.L_x_19820:
[----:B------:R-:W-:Y:S05]  /*5e70*/  BSYNC.RECONVERGENT B0 ;  /* 0x0000000000007941 */ /* 0x000fea0003800200 */
.L_x_19819:
[----:B------:R1:W-:Y:S01]  /*5e80*/  STG.E.U8 desc[UR36][R2.64], R5 ;  /* 0x0000000502007986 */ /* 0x0003e2000c101124 */
[----:B------:R-:W-:Y:S05]  /*5e90*/  BRA `(.L_x_19796) ;  /* 0x0000000000507947 */ /* 0x000fea0003800000 */
.L_x_19816:
[----:B------:R-:W-:-:S04]  /*5ea0*/  FSEL R7, RZ, 1, P0 ;  /* 0x3f800000ff077808 */ /* 0x000fc80000000000 */
        /* <DEDUP_REMOVED lines=11> */
.L_x_19821:
[----:B------:R-:W-:Y:S02]  /*5f60*/  ISETP.GT.U32.AND P0, PT, R7, 0x7f800000, PT ;  /* 0x7f8000000700780c */ /* 0x000fe40003f04070 */
[----:B------:R-:W-:-:S04]  /*5f70*/  MOV R5, 0x7f ;  /* 0x0000007f00057802 */ /* 0x000fc80000000f00 */
[----:B------:R-:W-:-:S05]  /*5f80*/  SEL R5, R5, 0x7c, P0 ;  /* 0x0000007c05057807 */ /* 0x000fca0000000000 */
[----:B------:R2:W-:Y:S01]  /*5f90*/  STG.E.U8 desc[UR36][R2.64], R5 ;  /* 0x0000000502007986 */ /* 0x0005e2000c101124 */
[----:B------:R-:W-:Y:S05]  /*5fa0*/  BRA `(.L_x_19796) ;  /* 0x00000000000c7947 */ /* 0x000fea0003800000 */
.L_x_19815:
[----:B------:R-:W-:-:S04]  /*5fb0*/  FSEL R0, RZ, 1, P0 ;  /* 0x3f800000ff007808 */ /* 0x000fc80000000000 */
[----:B------:R-:W-:-:S05]  /*5fc0*/  F2FP.BF16.F32.PACK_AB R0, RZ, R0 ;  /* 0x00000000ff00723e */ /* 0x000fca00000010ff */
[----:B------:R0:W-:Y:S02]  /*5fd0*/  STG.E.U16 desc[UR36][R2.64], R0 ;  /* 0x0000000002007986 */ /* 0x0001e4000c101524 */
.L_x_19796:
[----:B------:R-:W-:Y:S05]  /*5fe0*/  BSYNC.RECONVERGENT B6 ;  /* 0x0000000000067941 */ /* 0x000fea0003800200 */
.L_x_19790:
[----:B------:R-:W-:-:S07]  /*5ff0*/  VIADD R17, R17, 0x80 ;  /* 0x0000008011117836 */ /* 0x000fce0000000000 */
.L_x_19760:
[----:B------:R-:W-:Y:S05]  /*6000*/  BSYNC.RECONVERGENT B7 ;  /* 0x0000000000077941 */ /* 0x000fea0003800200 */
.L_x_19759:
        /* <DEDUP_REMOVED lines=307> */
.L_x_19824:
        /* <DEDUP_REMOVED lines=18> */
.L_x_19829:
[----:B------:R-:W2:Y:S02]  /*7460*/  LDG.E.U8 R2, desc[UR36][R2.64] ;  /* 0x0000002402027981 */ /* 0x000ea4000c1e1100 */
[----:B--2---:R4:W0:Y:S02]  /*7470*/  I2F.F64.U16 R4, R2 ;  /* 0x0000000200047312 */ /* 0x0048240000101800 */
[----:B0---4-:R-:W-:Y:S05]  /*7480*/  BRA `(.L_x_19831) ;  /* 0x0000000c00607947 */ /* 0x011fea0003800000 */
.L_x_19828:
        /* <DEDUP_REMOVED lines=9> */
.L_x_19833:
[----:B------:R-:W2:Y:S02]  /*7520*/  LDG.E R2, desc[UR36][R2.64] ;  /* 0x0000002402027981 */ /* 0x000ea4000c1e1900 */
[----:B--2---:R4:W0:Y:S02]  /*7530*/  I2F.F64 R4, R2 ;  /* 0x0000000200047312 */ /* 0x0048240000201c00 */
[----:B0---4-:R-:W-:Y:S05]  /*7540*/  BRA `(.L_x_19831) ;  /* 0x0000000c00307947 */ /* 0x011fea0003800000 */
.L_x_19832:
[----:B------:R-:W2:Y:S02]  /*7550*/  LDG.E.U16 R2, desc[UR36][R2.64] ;  /* 0x0000002402027981 */ /* 0x000ea4000c1e1500 */
[----:B--2---:R4:W0:Y:S02]  /*7560*/  I2F.F64.S16 R4, R2 ;  /* 0x0000000200047312 */ /* 0x0048240000101c00 */
[----:B0---4-:R-:W-:Y:S05]  /*7570*/  BRA `(.L_x_19831) ;  /* 0x0000000c00247947 */ /* 0x011fea0003800000 */
.L_x_19827:
        /* <DEDUP_REMOVED lines=10> */
.L_x_19835:
[----:B------:R-:W2:Y:S02]  /*7620*/  LDG.E.U16 R0, desc[UR36][R2.64] ;  /* 0x0000002402007981 */ /* 0x000ea4000c1e1500 */
[----:B--2---:R-:W-:-:S05]  /*7630*/  HADD2.F32 R0, -RZ, R0.H0_H0 ;  /* 0x20000000ff007230 */ /* 0x004fca0000004100 */
[----:B------:R-:W-:-:S04]  /*7640*/  FMUL.FTZ R0, R0, 1 ;  /* 0x3f80000000007820 */ /* 0x000fc80000410000 */
[----:B------:R3:W4:Y:S02]  /*7650*/  F2F.F64.F32 R4, R0 ;  /* 0x0000000000047310 */ /* 0x0007240000201800 */
[----:B---34-:R-:W-:Y:S05]  /*7660*/  BRA `(.L_x_19831) ;  /* 0x0000000800e87947 */ /* 0x018fea0003800000 */
.L_x_19834:
        /* <DEDUP_REMOVED lines=10> */
.L_x_19837:
[----:B------:R-:W2:Y:S02]  /*7710*/  LDG.E.U16 R2, desc[UR36][R2.64] ;  /* 0x0000002402027981 */ /* 0x000ea4000c1e1500 */
[----:B--2---:R-:W-:-:S05]  /*7720*/  HADD2.F32 R0, -RZ, R2.H0_H0 ;  /* 0x20000002ff007230 */ /* 0x004fca0000004100 */
[----:B------:R-:W-:-:S04]  /*7730*/  FMUL.FTZ R0, R0, 1 ;  /* 0x3f80000000007820 */ /* 0x000fc80000410000 */
[----:B------:R3:W4:Y:S02]  /*7740*/  F2F.F64.F32 R4, R0 ;  /* 0x0000000000047310 */ /* 0x0007240000201800 */
[----:B---34-:R-:W-:Y:S05]  /*7750*/  BRA `(.L_x_19831) ;  /* 0x0000000800ac7947 */ /* 0x018fea0003800000 */
.L_x_19836:
[----:B------:R3:W5:Y:S01]  /*7760*/  LDG.E.64 R4, desc[UR36][R2.64] ;  /* 0x0000002402047981 */ /* 0x000762000c1e1b00 */
[----:B------:R-:W-:Y:S05]  /*7770*/  BRA `(.L_x_19831) ;  /* 0x0000000800a47947 */ /* 0x000fea0003800000 */
.L_x_19826:
        /* <DEDUP_REMOVED lines=13> */
.L_x_19840:
[----:B------:R0:W5:Y:S01]  /*7850*/  LDG.E.64 R4, desc[UR36][R2.64] ;  /* 0x0000002402047981 */ /* 0x000162000c1e1b00 */
[----:B------:R-:W-:Y:S05]  /*7860*/  BRA `(.L_x_19831) ;  /* 0x0000000800687947 */ /* 0x000fea0003800000 */
.L_x_19839:
        /* <DEDUP_REMOVED lines=26> */
[----:B0-----:R-:W-:Y:S05]  /*7a10*/  BRA `(.L_x_19831) ;  /* 0x0000000400fc7947 */ /* 0x001fea0003800000 */
.L_x_19842:
        /* <DEDUP_REMOVED lines=14> */
.L_x_19841:
[----:B------:R-:W2:Y:S02]  /*7b00*/  LDG.E.U16 R0, desc[UR36][R2.64] ;  /* 0x0000002402007981 */ /* 0x000ea4000c1e1500 */
[----:B--2---:R-:W-:-:S04]  /*7b10*/  IMAD.U32 R0, R0, 0x10000, RZ ;  /* 0x0001000000007824 */ /* 0x004fc800078e00ff */
[----:B------:R-:W-:-:S04]  /*7b20*/  FMUL.FTZ R0, R0, 1 ;  /* 0x3f80000000007820 */ /* 0x000fc80000410000 */
[----:B------:R0:W1:Y:S02]  /*7b30*/  F2F.F64.F32 R4, R0 ;  /* 0x0000000000047310 */ /* 0x0000640000201800 */
[----:B01----:R-:W-:Y:S05]  /*7b40*/  BRA `(.L_x_19831) ;  /* 0x0000000400b07947 */ /* 0x003fea0003800000 */
.L_x_19838:
        /* <DEDUP_REMOVED lines=11> */
.L_x_19845:
        /* <DEDUP_REMOVED lines=21> */
.L_x_19847:
[----:B------:R-:W-:Y:S05]  /*7d50*/  BSYNC.RECONVERGENT B0 ;  /* 0x0000000000007941 */ /* 0x000fea0003800200 */
.L_x_19846:
[----:B------:R-:W-:Y:S02]  /*7d60*/  SHF.L.U32 R0, R0, 0x14, RZ ;  /* 0x0000001400007819 */ /* 0x000fe400000006ff */
[----:B------:R-:W-:-:S04]  /*7d70*/  LEA R2, R2, 0x3b800000, 0x17 ;  /* 0x3b80000002027811 */ /* 0x000fc800078eb8ff */
[----:B------:R-:W-:-:S05]  /*7d80*/  LOP3.LUT R0, R2, R0, R7, 0xfe, !PT ;  /* 0x0000000002007212 */ /* 0x000fca00078efe07 */
[----:B------:R-:W-:-:S04]  /*7d90*/  FMUL.FTZ R0, R0, 1 ;  /* 0x3f80000000007820 */ /* 0x000fc80000410000 */
[----:B------:R3:W4:Y:S02]  /*7da0*/  F2F.F64.F32 R4, R0 ;  /* 0x0000000000047310 */ /* 0x0007240000201800 */
[----:B---34-:R-:W-:Y:S05]  /*7db0*/  BRA `(.L_x_19831) ;  /* 0x0000000400147947 */ /* 0x018fea0003800000 */
.L_x_19844:
        /* <DEDUP_REMOVED lines=21> */
.L_x_19849:
[----:B------:R-:W-:Y:S05]  /*7f10*/  BSYNC.RECONVERGENT B0 ;  /* 0x0000000000007941 */ /* 0x000fea0003800200 */
.L_x_19848:
[----:B------:R-:W-:Y:S01]  /*7f20*/  IMAD.SHL.U32 R0, R0, 0x200000, RZ ;  /* 0x0020000000007824 */ /* 0x000fe200078e00ff */
[----:B------:R-:W-:-:S04]  /*7f30*/  LEA R2, R2, 0x37800000, 0x17 ;  /* 0x3780000002027811 */ /* 0x000fc800078eb8ff */
[----:B------:R-:W-:-:S05]  /*7f40*/  LOP3.LUT R0, R2, R0, R7, 0xfe, !PT ;  /* 0x0000000002007212 */ /* 0x000fca00078efe07 */
[----:B------:R-:W-:-:S04]  /*7f50*/  FMUL.FTZ R0, R0, 1 ;  /* 0x3f80000000007820 */ /* 0x000fc80000410000 */
[----:B------:R3:W4:Y:S02]  /*7f60*/  F2F.F64.F32 R4, R0 ;  /* 0x0000000000047310 */ /* 0x0007240000201800 */
[----:B---34-:R-:W-:Y:S05]  /*7f70*/  BRA `(.L_x_19831) ;  /* 0x0000000000a47947 */ /* 0x018fea0003800000 */
.L_x_19843:
        /* <DEDUP_REMOVED lines=16> */
[----:B------:R1:W2:Y:S02]  /*8080*/  @P0 F2F.F64.F32 R4, R0 ;  /* 0x0000000000040310 */ /* 0x0002a40000201800 */
[----:B-12---:R-:W-:Y:S05]  /*8090*/  BRA `(.L_x_19831) ;  /* 0x00000000005c7947 */ /* 0x006fea0003800000 */
.L_x_19830:
        /* <DEDUP_REMOVED lines=16> */
.L_x_19852:
[----:B------:R-:W-:Y:S01]  /*81a0*/  CS2R R4, SRZ ;  /* 0x0000000000047805 */ /* 0x000fe2000001ff00 */
[----:B------:R-:W-:Y:S06]  /*81b0*/  BRA `(.L_x_19831) ;  /* 0x0000000000147947 */ /* 0x000fec0003800000 */
.L_x_19851:
[----:B------:R-:W2:Y:S02]  /*81c0*/  LDG.E.64 R4, desc[UR36][R2.64] ;  /* 0x0000002402047981 */ /* 0x000ea4000c1e1b00 */
[----:B--2---:R-:W1:Y:S02]  /*81d0*/  I2F.F64.U64 R4, R4 ;  /* 0x0000000400047312 */ /* 0x004e640000301800 */
[----:B-1----:R-:W-:Y:S05]  /*81e0*/  BRA `(.L_x_19831) ;  /* 0x0000000000087947 */ /* 0x002fea0003800000 */
.L_x_19850:
[----:B------:R-:W2:Y:S02]  /*81f0*/  LDG.E R2, desc[UR36][R2.64] ;  /* 0x0000002402027981 */ /* 0x000ea4000c1e1900 */
[----:B--2---:R1:W2:Y:S02]  /*8200*/  I2F.F64.U32 R4, R2 ;  /* 0x0000000200047312 */ /* 0x0042a40000201800 */
.L_x_19831:
[----:B------:R-:W-:Y:S05]  /*8210*/  BSYNC.RECONVERGENT B6 ;  /* 0x0000000000067941 */ /* 0x000fea0003800200 */
.L_x_19825:
[----:B------:R-:W0:Y:S01]  /*8220*/  LDCU.64 UR6, c[0x0][0x580] ;  /* 0x0000b000ff0677ac */ /* 0x000e220008000a00 */
[----:B------:R-:W-:Y:S01]  /*8230*/  BSSY.RECONVERGENT B6, `(.L_x_19853) ;  /* 0x00000d5000067945 */ /* 0x000fe20003800200 */
[----:B------:R-:W-:-:S04]  /*8240*/  UPRMT UR4, UR42, 0x9910, URZ ;  /* 0x000099102a047896 */ /* 0x000fc800080000ff */
[----:B------:R-:W-:Y:S01]  /*8250*/  UISETP.GT.AND UP0, UPT, UR4, 0x9, UPT ;  /* 0x000000090400788c */ /* 0x000fe2000bf04270 */
[----:B01-3--:R-:W-:-:S04]  /*8260*/  IADD3 R2, P0, PT, R16, UR6, RZ ;  /* 0x0000000610027c10 */ /* 0x00bfc8000ff1e0ff */
[----:B------:R-:W-:-:S08]  /*8270*/  IADD3.X R3, PT, PT, RZ, UR7, RZ, P0, !PT ;  /* 0x00000007ff037c10 */ /* 0x000fd000087fe4ff */
[----:B--2--5:R-:W0:Y:S02]  /*8280*/  DSETP.NEU.AND P0, PT, R4, RZ, PT ;  /* 0x000000ff0400722a */ /* 0x024e240003f0d000 */
        /* <DEDUP_REMOVED lines=12> */
.L_x_19857:
[----:B------:R0:W-:Y:S01]  /*8350*/  STG.E.U8 desc[UR36][R2.64], R4 ;  /* 0x0000000402007986 */ /* 0x0001e2000c101124 */
[----:B------:R-:W-:Y:S05]  /*8360*/  BRA `(.L_x_19859) ;  /* 0x0000000c00047947 */ /* 0x000fea0003800000 */
.L_x_19856:
        /* <DEDUP_REMOVED lines=9> */
.L_x_19861:
[----:B------:R0:W-:Y:S01]  /*8400*/  STG.E desc[UR36][R2.64], R4 ;  /* 0x0000000402007986 */ /* 0x0001e2000c101924 */
[----:B------:R-:W-:Y:S05]  /*8410*/  BRA `(.L_x_19859) ;  /* 0x0000000800d87947 */ /* 0x000fea0003800000 */
.L_x_19860:
[----:B------:R0:W-:Y:S01]  /*8420*/  STG.E.U16 desc[UR36][R2.64], R4 ;  /* 0x0000000402007986 */ /* 0x0001e2000c101524 */
[----:B------:R-:W-:Y:S05]  /*8430*/  BRA `(.L_x_19859) ;  /* 0x0000000800d07947 */ /* 0x000fea0003800000 */
.L_x_19855:
        /* <DEDUP_REMOVED lines=9> */
.L_x_19863:
[----:B------:R-:W-:-:S04]  /*84d0*/  FSEL R0, RZ, 1, P0 ;  /* 0x3f800000ff007808 */ /* 0x000fc80000000000 */
[----:B------:R-:W-:-:S05]  /*84e0*/  F2FP.F16.F32.PACK_AB R0, RZ, R0 ;  /* 0x00000000ff00723e */ /* 0x000fca00000000ff */
[----:B------:R0:W-:Y:S01]  /*84f0*/  STG.E.U16 desc[UR36][R2.64], R0 ;  /* 0x0000000002007986 */ /* 0x0001e2000c101524 */
[----:B------:R-:W-:Y:S05]  /*8500*/  BRA `(.L_x_19859) ;  /* 0x00000008009c7947 */ /* 0x000fea0003800000 */
.L_x_19862:
[----:B------:R-:W-:-:S09]  /*8510*/  UISETP.NE.AND UP0, UPT, UR4, 0x7, UPT ;  /* 0x000000070400788c */ /* 0x000fd2000bf05270 */
[----:B------:R-:W-:Y:S05]  /*8520*/  BRA.U !UP0, `(.L_x_19864) ;  /* 0x0000000108347547 */ /* 0x000fea000b800000 */
[----:B------:R-:W-:-:S09]  /*8530*/  UISETP.NE.AND UP0, UPT, UR4, 0x8, UPT ;  /* 0x000000080400788c */ /* 0x000fd2000bf05270 */
[----:B------:R-:W-:Y:S05]  /*8540*/  BRA.U !UP0, `(.L_x_19865) ;  /* 0x0000000108187547 */ /* 0x000fea000b800000 */
[----:B------:R-:W-:-:S09]  /*8550*/  UISETP.NE.AND UP0, UPT, UR4, 0x9, UPT ;  /* 0x000000090400788c */ /* 0x000fd2000bf05270 */
[----:B------:R-:W-:Y:S05]  /*8560*/  BRA.U UP0, `(.L_x_19858) ;  /* 0x0000000500b87547 */ /* 0x000fea000b800000 */
[----:B------:R-:W-:Y:S02]  /*8570*/  FSEL R4, RZ, 1, P0 ;  /* 0x3f800000ff047808 */ /* 0x000fe40000000000 */
[----:B------:R-:W-:-:S05]  /*8580*/  MOV R5, RZ ;  /* 0x000000ff00057202 */ /* 0x000fca0000000f00 */
[----:B------:R0:W-:Y:S01]  /*8590*/  STG.E.64 desc[UR36][R2.64], R4 ;  /* 0x0000000402007986 */ /* 0x0001e2000c101b24 */
[----:B------:R-:W-:Y:S05]  /*85a0*/  BRA `(.L_x_19859) ;  /* 0x0000000800747947 */ /* 0x000fea0003800000 */
.L_x_19865:
[----:B------:R-:W-:-:S04]  /*85b0*/  FSEL R0, RZ, 1, P0 ;  /* 0x3f800000ff007808 */ /* 0x000fc80000000000 */
[----:B------:R-:W-:-:S04]  /*85c0*/  F2FP.F16.F32.PACK_AB R5, RZ, R0 ;  /* 0x00000000ff05723e */ /* 0x000fc800000000ff */
[----:B------:R-:W-:-:S05]  /*85d0*/  PRMT R5, R5, 0x5410, RZ ;  /* 0x0000541005057816 */ /* 0x000fca00000000ff */
[----:B------:R0:W-:Y:S01]  /*85e0*/  STG.E desc[UR36][R2.64], R5 ;  /* 0x0000000502007986 */ /* 0x0001e2000c101924 */
[----:B------:R-:W-:Y:S05]  /*85f0*/  BRA `(.L_x_19859) ;  /* 0x0000000800607947 */ /* 0x000fea0003800000 */
.L_x_19864:
[----:B------:R-:W-:Y:S01]  /*8600*/  FSEL R5, RZ, 1.875, P0 ;  /* 0x3ff00000ff057808 */ /* 0x000fe20000000000 */
[----:B------:R-:W-:-:S05]  /*8610*/  IMAD.MOV.U32 R4, RZ, RZ, RZ ;  /* 0x000000ffff047224 */ /* 0x000fca00078e00ff */
[----:B------:R0:W-:Y:S01]  /*8620*/  STG.E.64 desc[UR36][R2.64], R4 ;  /* 0x0000000402007986 */ /* 0x0001e2000c101b24 */
[----:B------:R-:W-:Y:S05]  /*8630*/  BRA `(.L_x_19859) ;  /* 0x0000000800507947 */ /* 0x000fea0003800000 */
.L_x_19854:
        /* <DEDUP_REMOVED lines=12> */
.L_x_19869:
        /* <DEDUP_REMOVED lines=17> */
.L_x_19871:
[----:B------:R-:W-:Y:S05]  /*8810*/  BSYNC.RECONVERGENT B0 ;  /* 0x0000000000007941 */ /* 0x000fea0003800200 */
.L_x_19870:
[----:B------:R0:W-:Y:S01]  /*8820*/  STG.E.U8 desc[UR36][R2.64], R0 ;  /* 0x0000000002007986 */ /* 0x0001e2000c101124 */
[----:B------:R-:W-:Y:S05]  /*8830*/  BRA `(.L_x_19859) ;  /* 0x0000000400d07947 */ /* 0x000fea0003800000 */
.L_x_19868:
[----:B------:R-:W-:Y:S01]  /*8840*/  FSEL R5, RZ, 1, P0 ;  /* 0x3f800000ff057808 */ /* 0x000fe20000000000 */
        /* <DEDUP_REMOVED lines=16> */
.L_x_19873:
[----:B------:R-:W-:Y:S05]  /*8950*/  BSYNC.RECONVERGENT B0 ;  /* 0x0000000000007941 */ /* 0x000fea0003800200 */
.L_x_19872:
[----:B------:R0:W-:Y:S01]  /*8960*/  STG.E.U8 desc[UR36][R2.64], R0 ;  /* 0x0000000002007986 */ /* 0x0001e2000c101124 */
[----:B------:R-:W-:Y:S05]  /*8970*/  BRA `(.L_x_19859) ;  /* 0x0000000400807947 */ /* 0x000fea0003800000 */
.L_x_19867:
        /* <DEDUP_REMOVED lines=21> */
.L_x_19875:
[----:B------:R-:W-:-:S05]  /*8ad0*/  MOV R5, RZ ;  /* 0x000000ff00057202 */ /* 0x000fca0000000f00 */
[----:B------:R0:W-:Y:S01]  /*8ae0*/  STG.E.64 desc[UR36][R2.64], R4 ;  /* 0x0000000402007986 */ /* 0x0001e2000c101b24 */
[----:B------:R-:W-:Y:S05]  /*8af0*/  BRA `(.L_x_19859) ;  /* 0x0000000400207947 */ /* 0x000fea0003800000 */
.L_x_19874:
[----:B------:R0:W-:Y:S01]  /*8b00*/  STG.E desc[UR36][R2.64], R4 ;  /* 0x0000000402007986 */ /* 0x0001e2000c101924 */
[----:B------:R-:W-:Y:S05]  /*8b10*/  BRA `(.L_x_19859) ;  /* 0x0000000400187947 */ /* 0x000fea0003800000 */
.L_x_19866:
        /* <DEDUP_REMOVED lines=8> */
.L_x_19877:
[----:B------:R-:W-:Y:S02]  /*8ba0*/  FSEL R5, RZ, 1.875, P0 ;  /* 0x3ff00000ff057808 */ /* 0x000fe40000000000 */
[----:B------:R-:W-:Y:S01]  /*8bb0*/  CS2R R6, SRZ ;  /* 0x0000000000067805 */ /* 0x000fe2000001ff00 */
[----:B------:R-:W-:-:S05]  /*8bc0*/  IMAD.MOV.U32 R4, RZ, RZ, RZ ;  /* 0x000000ffff047224 */ /* 0x000fca00078e00ff */
[----:B------:R4:W-:Y:S01]  /*8bd0*/  STG.E.128 desc[UR36][R2.64], R4 ;  /* 0x0000000402007986 */ /* 0x0009e2000c101d24 */
[----:B------:R-:W-:Y:S05]  /*8be0*/  BRA `(.L_x_19859) ;  /* 0x0000000000e47947 */ /* 0x000fea0003800000 */
.L_x_19876:
[----:B------:R-:W-:-:S09]  /*8bf0*/  UISETP.NE.AND UP0, UPT, UR4, 0xf, UPT ;  /* 0x0000000f0400788c */ /* 0x000fd2000bf05270 */
[----:B------:R-:W-:Y:S05]  /*8c00*/  BRA.U !UP0, `(.L_x_19878) ;  /* 0x0000000108d07547 */ /* 0x000fea000b800000 */
[----:B------:R-:W-:-:S09]  /*8c10*/  UISETP.NE.AND UP0, UPT, UR4, 0x17, UPT ;  /* 0x000000170400788c */ /* 0x000fd2000bf05270 */
[----:B------:R-:W-:Y:S05]  /*8c20*/  BRA.U !UP0, `(.L_x_19879) ;  /* 0x0000000108847547 */ /* 0x000fea000b800000 */
[----:B------:R-:W-:-:S09]  /*8c30*/  UISETP.NE.AND UP0, UPT, UR4, 0x18, UPT ;  /* 0x000000180400788c */ /* 0x000fd2000bf05270 */
[----:B------:R-:W-:Y:S05]  /*8c40*/  BRA.U !UP0, `(.L_x_19880) ;  /* 0x0000000108447547 */ /* 0x000fea000b800000 */
.L_x_19858:
        /* <DEDUP_REMOVED lines=16> */
.L_x_19881:
[----:B------:R-:W-:Y:S05]  /*8d50*/  BRA `(.L_x_19859) ;  /* 0x0000000000887947 */ /* 0x000fea0003800000 */
.L_x_19880:
        /* <DEDUP_REMOVED lines=11> */
.L_x_19883:
[----:B------:R-:W-:Y:S05]  /*8e10*/  BSYNC.RECONVERGENT B0 ;  /* 0x0000000000007941 */ /* 0x000fea0003800200 */
.L_x_19882:
[----:B------:R1:W-:Y:S01]  /*8e20*/  STG.E.U8 desc[UR36][R2.64], R5 ;  /* 0x0000000502007986 */ /* 0x0003e2000c101124 */
[----:B------:R-:W-:Y:S05]  /*8e30*/  BRA `(.L_x_19859) ;  /* 0x0000000000507947 */ /* 0x000fea0003800000 */
.L_x_19879:
        /* <DEDUP_REMOVED lines=12> */
.L_x_19884:
[----:B------:R-:W-:Y:S01]  /*8f00*/  HFMA2 R5, -RZ, RZ, 0, 7.569789886474609375e-06 ;  /* 0x0000007fff057431 */ /* 0x000fe200000001ff */
[----:B------:R-:W-:-:S04]  /*8f10*/  ISETP.GT.U32.AND P0, PT, R7, 0x7f800000, PT ;  /* 0x7f8000000700780c */ /* 0x000fc80003f04070 */
[----:B------:R-:W-:-:S05]  /*8f20*/  SEL R5, R5, 0x7c, P0 ;  /* 0x0000007c05057807 */ /* 0x000fca0000000000 */
[----:B------:R2:W-:Y:S01]  /*8f30*/  STG.E.U8 desc[UR36][R2.64], R5 ;  /* 0x0000000502007986 */ /* 0x0005e2000c101124 */
[----:B------:R-:W-:Y:S05]  /*8f40*/  BRA `(.L_x_19859) ;  /* 0x00000000000c7947 */ /* 0x000fea0003800000 */
.L_x_19878:
[----:B------:R-:W-:-:S04]  /*8f50*/  FSEL R0, RZ, 1, P0 ;  /* 0x3f800000ff007808 */ /* 0x000fc80000000000 */
[----:B------:R-:W-:-:S05]  /*8f60*/  F2FP.BF16.F32.PACK_AB R0, RZ, R0 ;  /* 0x00000000ff00723e */ /* 0x000fca00000010ff */
[----:B------:R0:W-:Y:S02]  /*8f70*/  STG.E.U16 desc[UR36][R2.64], R0 ;  /* 0x0000000002007986 */ /* 0x0001e4000c101524 */
.L_x_19859:
[----:B------:R-:W-:Y:S05]  /*8f80*/  BSYNC.RECONVERGENT B6 ;  /* 0x0000000000067941 */ /* 0x000fea0003800200 */
.L_x_19853:
[----:B------:R-:W-:-:S07]  /*8f90*/  VIADD R17, R17, 0x80 ;  /* 0x0000008011117836 */ /* 0x000fce0000000000 */
.L_x_19823:
[----:B------:R-:W-:Y:S05]  /*8fa0*/  BSYNC.RECONVERGENT B7 ;  /* 0x0000000000077941 */ /* 0x000fea0003800200 */
.L_x_19822:
        /* <DEDUP_REMOVED lines=306> */
.L_x_19885:
        /* <DEDUP_REMOVED lines=18> */
[----:B--2---:R-:W1:Y:S02]  /*a3f0*/  I2F.F64.S16 R2, R2 ;  /* 0x0000000200027312 */ /* 0x004e640000101c00 */
[----:B-1----:R-:W-:Y:S05]  /*a400*/  BRA `(.L_x_19892) ;  /* 0x0000000c006c7947 */ /* 0x002fea0003800000 */
.L_x_19890:
[----:B------:R-:W2:Y:S02]  /*a410*/  LDG.E.U8 R2, desc[UR36][R4.64] ;  /* 0x0000002404027981 */ /* 0x000ea4000c1e1100 */
[----:B--2---:R-:W1:Y:S02]  /*a420*/  I2F.F64.U16 R2, R2 ;  /* 0x0000000200027312 */ /* 0x004e640000101800 */
[----:B-1----:R-:W-:Y:S05]  /*a430*/  BRA `(.L_x_19892) ;  /* 0x0000000c00607947 */ /* 0x002fea0003800000 */
.L_x_19889:
        /* <DEDUP_REMOVED lines=9> */
.L_x_19894:
[----:B------:R-:W2:Y:S02]  /*a4d0*/  LDG.E R2, desc[UR36][R4.64] ;  /* 0x0000002404027981 */ /* 0x000ea4000c1e1900 */
[----:B--2---:R-:W1:Y:S02]  /*a4e0*/  I2F.F64 R2, R2 ;  /* 0x0000000200027312 */ /* 0x004e640000201c00 */
[----:B-1----:R-:W-:Y:S05]  /*a4f0*/  BRA `(.L_x_19892) ;  /* 0x0000000c00307947 */ /* 0x002fea0003800000 */
.L_x_19893:
[----:B------:R-:W2:Y:S02]  /*a500*/  LDG.E.U16 R2, desc[UR36][R4.64] ;  /* 0x0000002404027981 */ /* 0x000ea4000c1e1500 */
[----:B--2---:R-:W1:Y:S02]  /*a510*/  I2F.F64.S16 R2, R2 ;  /* 0x0000000200027312 */ /* 0x004e640000101c00 */
[----:B-1----:R-:W-:Y:S05]  /*a520*/  BRA `(.L_x_19892) ;  /* 0x0000000c00247947 */ /* 0x002fea0003800000 */
.L_x_19888:
        /* <DEDUP_REMOVED lines=10> */
.L_x_19896:
[----:B------:R-:W2:Y:S02]  /*a5d0*/  LDG.E.U16 R0, desc[UR36][R4.64] ;  /* 0x0000002404007981 */ /* 0x000ea4000c1e1500 */
[----:B--2---:R-:W-:-:S05]  /*a5e0*/  HADD2.F32 R0, -RZ, R0.H0_H0 ;  /* 0x20000000ff007230 */ /* 0x004fca0000004100 */
[----:B------:R-:W-:-:S04]  /*a5f0*/  FMUL.FTZ R0, R0, 1 ;  /* 0x3f80000000007820 */ /* 0x000fc80000410000 */
[----:B------:R0:W1:Y:S02]  /*a600*/  F2F.F64.F32 R2, R0 ;  /* 0x0000000000027310 */ /* 0x0000640000201800 */
[----:B01----:R-:W-:Y:S05]  /*a610*/  BRA `(.L_x_19892) ;  /* 0x0000000800e87947 */ /* 0x003fea0003800000 */
.L_x_19895:
        /* <DEDUP_REMOVED lines=10> */
.L_x_19898:
[----:B------:R-:W2:Y:S02]  /*a6c0*/  LDG.E.U16 R4, desc[UR36][R4.64] ;  /* 0x0000002404047981 */ /* 0x000ea4000c1e1500 */
[----:B--2---:R-:W-:-:S05]  /*a6d0*/  HADD2.F32 R0, -RZ, R4.H0_H0 ;  /* 0x20000004ff007230 */ /* 0x004fca0000004100 */
[----:B------:R-:W-:-:S04]  /*a6e0*/  FMUL.FTZ R0, R0, 1 ;  /* 0x3f80000000007820 */ /* 0x000fc80000410000 */
[----:B------:R0:W1:Y:S02]  /*a6f0*/  F2F.F64.F32 R2, R0 ;  /* 0x0000000000027310 */ /* 0x0000640000201800 */
[----:B01----:R-:W-:Y:S05]  /*a700*/  BRA `(.L_x_19892) ;  /* 0x0000000800ac7947 */ /* 0x003fea0003800000 */
.L_x_19897:
[----:B------:R0:W5:Y:S01]  /*a710*/  LDG.E.64 R2, desc[UR36][R4.64] ;  /* 0x0000002404027981 */ /* 0x000162000c1e1b00 */
[----:B------:R-:W-:Y:S05]  /*a720*/  BRA `(.L_x_19892) ;  /* 0x0000000800a47947 */ /* 0x000fea0003800000 */
.L_x_19887:
        /* <DEDUP_REMOVED lines=13> */
.L_x_19901:
[----:B------:R1:W5:Y:S01]  /*a800*/  LDG.E.64 R2, desc[UR36][R4.64] ;  /* 0x0000002404027981 */ /* 0x000362000c1e1b00 */
[----:B------:R-:W-:Y:S05]  /*a810*/  BRA `(.L_x_19892) ;  /* 0x0000000800687947 */ /* 0x000fea0003800000 */
.L_x_19900:
        /* <DEDUP_REMOVED lines=25> */
[----:B------:R-:W1:Y:S02]  /*a9b0*/  F2F.F64.F32 R2, R3 ;  /* 0x0000000300027310 */ /* 0x000e640000201800 */
[----:B-1----:R-:W-:Y:S05]  /*a9c0*/  BRA `(.L_x_19892) ;  /* 0x0000000400fc7947 */ /* 0x002fea0003800000 */
.L_x_19903:
        /* <DEDUP_REMOVED lines=14> */
.L_x_19902:
[----:B------:R-:W2:Y:S02]  /*aab0*/  LDG.E.U16 R0, desc[UR36][R4.64] ;  /* 0x0000002404007981 */ /* 0x000ea4000c1e1500 */
[----:B--2---:R-:W-:-:S05]  /*aac0*/  SHF.L.U32 R0, R0, 0x10, RZ ;  /* 0x0000001000007819 */ /* 0x004fca00000006ff */
[----:B------:R-:W-:-:S04]  /*aad0*/  FMUL.FTZ R0, R0, 1 ;  /* 0x3f80000000007820 */ /* 0x000fc80000410000 */
[----:B------:R1:W2:Y:S02]  /*aae0*/  F2F.F64.F32 R2, R0 ;  /* 0x0000000000027310 */ /* 0x0002a40000201800 */
[----:B-12---:R-:W-:Y:S05]  /*aaf0*/  BRA `(.L_x_19892) ;  /* 0x0000000400b07947 */ /* 0x006fea0003800000 */
.L_x_19899:
        /* <DEDUP_REMOVED lines=11> */
.L_x_19906:
        /* <DEDUP_REMOVED lines=21> */
.L_x_19908:
[----:B------:R-:W-:Y:S05]  /*ad00*/  BSYNC.RECONVERGENT B0 ;  /* 0x0000000000007941 */ /* 0x000fea0003800200 */
.L_x_19907:
[----:B------:R-:W-:Y:S01]  /*ad10*/  IMAD.SHL.U32 R0, R0, 0x100000, RZ ;  /* 0x0010000000007824 */ /* 0x000fe200078e00ff */
[----:B------:R-:W-:-:S04]  /*ad20*/  LEA R2, R2, 0x3b800000, 0x17 ;  /* 0x3b80000002027811 */ /* 0x000fc800078eb8ff */
[----:B------:R-:W-:-:S05]  /*ad30*/  LOP3.LUT R0, R2, R0, R7, 0xfe, !PT ;  /* 0x0000000002007212 */ /* 0x000fca00078efe07 */
[----:B------:R-:W-:-:S04]  /*ad40*/  FMUL.FTZ R0, R0, 1 ;  /* 0x3f80000000007820 */ /* 0x000fc80000410000 */
[----:B------:R3:W4:Y:S02]  /*ad50*/  F2F.F64.F32 R2, R0 ;  /* 0x0000000000027310 */ /* 0x0007240000201800 */
[----:B---34-:R-:W-:Y:S05]  /*ad60*/  BRA `(.L_x_19892) ;  /* 0x0000000400147947 */ /* 0x018fea0003800000 */
.L_x_19905:
        /* <DEDUP_REMOVED lines=21> */
.L_x_19910:
[----:B------:R-:W-:Y:S05]  /*aec0*/  BSYNC.RECONVERGENT B0 ;  /* 0x0000000000007941 */ /* 0x000fea0003800200 */
.L_x_19909:
[----:B------:R-:W-:Y:S02]  /*aed0*/  SHF.L.U32 R0, R0, 0x15, RZ ;  /* 0x0000001500007819 */ /* 0x000fe400000006ff */
[----:B------:R-:W-:-:S04]  /*aee0*/  LEA R2, R2, 0x37800000, 0x17 ;  /* 0x3780000002027811 */ /* 0x000fc800078eb8ff */
[----:B------:R-:W-:-:S05]  /*aef0*/  LOP3.LUT R0, R2, R0, R7, 0xfe, !PT ;  /* 0x0000000002007212 */ /* 0x000fca00078efe07 */
[----:B------:R-:W-:-:S04]  /*af00*/  FMUL.FTZ R0, R0, 1 ;  /* 0x3f80000000007820 */ /* 0x000fc80000410000 */
[----:B------:R3:W4:Y:S02]  /*af10*/  F2F.F64.F32 R2, R0 ;  /* 0x0000000000027310 */ /* 0x0007240000201800 */
[----:B---34-:R-:W-:Y:S05]  /*af20*/  BRA `(.L_x_19892) ;  /* 0x0000000000a47947 */ /* 0x018fea0003800000 */
.L_x_19904:
        /* <DEDUP_REMOVED lines=18> */
.L_x_19891:
        /* <DEDUP_REMOVED lines=16> */
.L_x_19913:
[----:B------:R-:W-:Y:S01]  /*b150*/  CS2R R2, SRZ ;  /* 0x0000000000027805 */ /* 0x000fe2000001ff00 */
[----:B------:R-:W-:Y:S06]  /*b160*/  BRA `(.L_x_19892) ;  /* 0x0000000000147947 */ /* 0x000fec0003800000 */
.L_x_19912:
[----:B------:R-:W2:Y:S02]  /*b170*/  LDG.E.64 R2, desc[UR36][R4.64] ;  /* 0x0000002404027981 */ /* 0x000ea4000c1e1b00 */
[----:B--2---:R-:W2:Y:S02]  /*b180*/  I2F.F64.U64 R2, R2 ;  /* 0x0000000200027312 */ /* 0x004ea40000301800 */
[----:B--2---:R-:W-:Y:S05]  /*b190*/  BRA `(.L_x_19892) ;  /* 0x0000000000087947 */ /* 0x004fea0003800000 */
.L_x_19911:
[----:B------:R-:W2:Y:S02]  /*b1a0*/  LDG.E R2, desc[UR36][R4.64] ;  /* 0x0000002404027981 */ /* 0x000ea4000c1e1900 */
[----:B--2---:R-:W2:Y:S02]  /*b1b0*/  I2F.F64.U32 R2, R2 ;  /* 0x0000000200027312 */ /* 0x004ea40000201800 */
.L_x_19892:
[----:B------:R-:W-:Y:S05]  /*b1c0*/  BSYNC.RECONVERGENT B6 ;  /* 0x0000000000067941 */ /* 0x000fea0003800200 */
.L_x_19886:
[----:B------:R-:W-:Y:S01]  /*b1d0*/  UPRMT UR4, UR42, 0x9910, URZ ;  /* 0x000099102a047896 */ /* 0x000fe200080000ff */
[----:B--2--5:R-:W2:Y:S02]  /*b1e0*/  DSETP.NEU.AND P0, PT, R2, RZ, PT ;  /* 0x000000ff0200722a */ /* 0x024ea40003f0d000 */
[----:B--2---:R-:W-:Y:S01]  /*b1f0*/  SEL R2, RZ, 0x1, P0 ;  /* 0x00000001ff027807 */ /* 0x004fe20000000000 */
        /* <DEDUP_REMOVED lines=12> */
.L_x_19917:
[----:B------:R-:W-:Y:S01]  /*b2c0*/  STG.E.U8 desc[UR36][R16.64], R2 ;  /* 0x0000000210007986 */ /* 0x000fe2000c101124 */
[----:B------:R-:W-:Y:S05]  /*b2d0*/  EXIT ;  /* 0x000000000000794d */ /* 0x000fea0003800000 */
.L_x_19916:
        /* <DEDUP_REMOVED lines=9> */
.L_x_19920:
[----:B------:R-:W-:Y:S01]  /*b370*/  STG.E desc[UR36][R16.64], R2 ;  /* 0x0000000210007986 */ /* 0x000fe2000c101924 */
[----:B------:R-:W-:Y:S05]  /*b380*/  EXIT ;  /* 0x000000000000794d */ /* 0x000fea0003800000 */
.L_x_19919:
[----:B------:R-:W-:Y:S01]  /*b390*/  STG.E.U16 desc[UR36][R16.64], R2 ;  /* 0x0000000210007986 */ /* 0x000fe2000c101524 */
[----:B------:R-:W-:Y:S05]  /*b3a0*/  EXIT ;  /* 0x000000000000794d */ /* 0x000fea0003800000 */
.L_x_19915:
[----:B------:R-:W-:-:S09]  /*b3b0*/  UISETP.GT.AND UP0, UPT, UR4, 0x6, UPT ;  /* 0x000000060400788c */ /* 0x000fd2000bf04270 */
[----:B------:R-:W-:Y:S05]  /*b3c0*/  BRA.U UP0, `(.L_x_19921) ;  /* 0x00000001002c7547 */ /* 0x000fea000b800000 */
[----:B------:R-:W-:-:S09]  /*b3d0*/  UISETP.NE.AND UP0, UPT, UR4, 0x5, UPT ;  /* 0x000000050400788c */ /* 0x000fd2000bf05270 */
[----:B------:R-:W-:Y:S05]  /*b3e0*/  BRA.U !UP0, `(.L_x_19922) ;  /* 0x0000000108147547 */ /* 0x000fea000b800000 */
[----:B------:R-:W-:-:S09]  /*b3f0*/  UISETP.NE.AND UP0, UPT, UR4, 0x6, UPT ;  /* 0x000000060400788c */ /* 0x000fd2000bf05270 */
[----:B------:R-:W-:Y:S05]  /*b400*/  BRA.U UP0, `(.L_x_19918) ;  /* 0x0000000500ec7547 */ /* 0x000fea000b800000 */
[----:B------:R-:W-:-:S05]  /*b410*/  FSEL R3, RZ, 1, P0 ;  /* 0x3f800000ff037808 */ /* 0x000fca0000000000 */
[----:B------:R-:W-:Y:S01]  /*b420*/  STG.E desc[UR36][R16.64], R3 ;  /* 0x0000000310007986 */ /* 0x000fe2000c101924 */
[----:B------:R-:W-:Y:S05]  /*b430*/  EXIT ;  /* 0x000000000000794d */ /* 0x000fea0003800000 */
.L_x_19922:
[----:B------:R-:W-:-:S04]  /*b440*/  FSEL R0, RZ, 1, P0 ;  /* 0x3f800000ff007808 */ /* 0x000fc80000000000 */
[----:B------:R-:W-:-:S05]  /*b450*/  F2FP.F16.F32.PACK_AB R0, RZ, R0 ;  /* 0x00000000ff00723e */ /* 0x000fca00000000ff */
[----:B------:R-:W-:Y:S01]  /*b460*/  STG.E.U16 desc[UR36][R16.64], R0 ;  /* 0x0000000010007986 */ /* 0x000fe2000c101524 */
[----:B------:R-:W-:Y:S05]  /*b470*/  EXIT ;  /* 0x000000000000794d */ /* 0x000fea0003800000 */
.L_x_19921:
        /* <DEDUP_REMOVED lines=8> */
[----:B------:R-:W-:Y:S01]  /*b500*/  STG.E.64 desc[UR36][R16.64], R2 ;  /* 0x0000000210007986 */ /* 0x000fe2000c101b24 */
[----:B------:R-:W-:Y:S05]  /*b510*/  EXIT ;  /* 0x000000000000794d */ /* 0x000fea0003800000 */
.L_x_19924:
[----:B------:R-:W-:-:S04]  /*b520*/  FSEL R0, RZ, 1, P0 ;  /* 0x3f800000ff007808 */ /* 0x000fc80000000000 */
[----:B------:R-:W-:-:S04]  /*b530*/  F2FP.F16.F32.PACK_AB R3, RZ, R0 ;  /* 0x00000000ff03723e */ /* 0x000fc800000000ff */
[----:B------:R-:W-:-:S05]  /*b540*/  PRMT R3, R3, 0x5410, RZ ;  /* 0x0000541003037816 */ /* 0x000fca00000000ff */
[----:B------:R-:W-:Y:S01]  /*b550*/  STG.E desc[UR36][R16.64], R3 ;  /* 0x0000000310007986 */ /* 0x000fe2000c101924 */
[----:B------:R-:W-:Y:S05]  /*b560*/  EXIT ;  /* 0x000000000000794d */ /* 0x000fea0003800000 */
.L_x_19923:
[----:B------:R-:W-:Y:S01]  /*b570*/  FSEL R3, RZ, 1.875, P0 ;  /* 0x3ff00000ff037808 */ /* 0x000fe20000000000 */
[----:B------:R-:W-:-:S05]  /*b580*/  IMAD.MOV.U32 R2, RZ, RZ, RZ ;  /* 0x000000ffff027224 */ /* 0x000fca00078e00ff */
[----:B------:R-:W-:Y:S01]  /*b590*/  STG.E.64 desc[UR36][R16.64], R2 ;  /* 0x0000000210007986 */ /* 0x000fe2000c101b24 */
[----:B------:R-:W-:Y:S05]  /*b5a0*/  EXIT ;  /* 0x000000000000794d */ /* 0x000fea0003800000 */
.L_x_19914:
        /* <DEDUP_REMOVED lines=12> */
.L_x_19928:
        /* <DEDUP_REMOVED lines=16> */
.L_x_19931:
[----:B------:R-:W-:-:S07]  /*b770*/  PRMT R8, R0, 0x7610, R8 ;  /* 0x0000761000087816 */ /* 0x000fce0000000008 */
.L_x_19930:
[----:B------:R-:W-:Y:S05]  /*b780*/  BSYNC.RECONVERGENT B0 ;  /* 0x0000000000007941 */ /* 0x000fea0003800200 */
.L_x_19929:
[----:B------:R-:W-:Y:S01]  /*b790*/  STG.E.U8 desc[UR36][R16.64], R8 ;  /* 0x0000000810007986 */ /* 0x000fe2000c101124 */
[----:B------:R-:W-:Y:S05]  /*b7a0*/  EXIT ;  /* 0x000000000000794d */ /* 0x000fea0003800000 */
.L_x_19927:
        /* <DEDUP_REMOVED lines=16> */
.L_x_19934:
[----:B------:R-:W-:-:S07]  /*b8b0*/  PRMT R8, R0, 0x7610, R8 ;  /* 0x0000761000087816 */ /* 0x000fce0000000008 */
.L_x_19933:
[----:B------:R-:W-:Y:S05]  /*b8c0*/  BSYNC.RECONVERGENT B0 ;  /* 0x0000000000007941 */ /* 0x000fea0003800200 */
.L_x_19932:
[----:B------:R-:W-:Y:S01]  /*b8d0*/  STG.E.U8 desc[UR36][R16.64], R8 ;  /* 0x0000000810007986 */ /* 0x000fe2000c101124 */
[----:B------:R-:W-:Y:S05]  /*b8e0*/  EXIT ;  /* 0x000000000000794d */ /* 0x000fea0003800000 */
.L_x_19926:
        /* <DEDUP_REMOVED lines=21> */
.L_x_19936:
[----:B------:R-:W-:-:S05]  /*ba40*/  MOV R3, RZ ;  /* 0x000000ff00037202 */ /* 0x000fca0000000f00 */
[----:B------:R-:W-:Y:S01]  /*ba50*/  STG.E.64 desc[UR36][R16.64], R2 ;  /* 0x0000000210007986 */ /* 0x000fe2000c101b24 */
[----:B------:R-:W-:Y:S05]  /*ba60*/  EXIT ;  /* 0x000000000000794d */ /* 0x000fea0003800000 */
.L_x_19935:
[----:B------:R-:W-:Y:S01]  /*ba70*/  STG.E desc[UR36][R16.64], R2 ;  /* 0x0000000210007986 */ /* 0x000fe2000c101924 */
[----:B------:R-:W-:Y:S05]  /*ba80*/  EXIT ;  /* 0x000000000000794d */ /* 0x000fea0003800000 */
.L_x_19925:
        /* <DEDUP_REMOVED lines=8> */
.L_x_19938:
[----:B01----:R-:W-:Y:S02]  /*bb10*/  FSEL R5, RZ, 1.875, P0 ;  /* 0x3ff00000ff057808 */ /* 0x003fe40000000000 */
[----:B------:R-:W-:Y:S01]  /*bb20*/  CS2R R6, SRZ ;  /* 0x0000000000067805 */ /* 0x000fe2000001ff00 */
[----:B------:R-:W-:-:S05]  /*bb30*/  IMAD.MOV.U32 R4, RZ, RZ, RZ ;  /* 0x000000ffff047224 */ /* 0x000fca00078e00ff */
[----:B------:R-:W-:Y:S01]  /*bb40*/  STG.E.128 desc[UR36][R16.64], R4 ;  /* 0x0000000410007986 */ /* 0x000fe2000c101d24 */
[----:B------:R-:W-:Y:S05]  /*bb50*/  EXIT ;  /* 0x000000000000794d */ /* 0x000fea0003800000 */
.L_x_19937:
[----:B------:R-:W-:-:S09]  /*bb60*/  UISETP.NE.AND UP0, UPT, UR4, 0xf, UPT ;  /* 0x0000000f0400788c */ /* 0x000fd2000bf05270 */
[----:B------:R-:W-:Y:S05]  /*bb70*/  BRA.U !UP0, `(.L_x_19939) ;  /* 0x0000000108d47547 */ /* 0x000fea000b800000 */
[----:B------:R-:W-:-:S09]  /*bb80*/  UISETP.NE.AND UP0, UPT, UR4, 0x17, UPT ;  /* 0x000000170400788c */ /* 0x000fd2000bf05270 */
[----:B------:R-:W-:Y:S05]  /*bb90*/  BRA.U !UP0, `(.L_x_19940) ;  /* 0x0000000108847547 */ /* 0x000fea000b800000 */
[----:B------:R-:W-:-:S09]  /*bba0*/  UISETP.NE.AND UP0, UPT, UR4, 0x18, UPT ;  /* 0x000000180400788c */ /* 0x000fd2000bf05270 */
[----:B------:R-:W-:Y:S05]  /*bbb0*/  BRA.U !UP0, `(.L_x_19941) ;  /* 0x0000000108447547 */ /* 0x000fea000b800000 */
.L_x_19918:
        /* <DEDUP_REMOVED lines=16> */
.L_x_19942:
[----:B------:R-:W-:Y:S05]  /*bcc0*/  EXIT ;  /* 0x000000000000794d */ /* 0x000fea0003800000 */
.L_x_19941:
[----:B01----:R-:W-:Y:S01]  /*bcd0*/  FSEL R5, RZ, 1, P0 ;  /* 0x3f800000ff057808 */ /* 0x003fe20000000000 */
        /* <DEDUP_REMOVED lines=10> */
.L_x_19944:
[----:B------:R-:W-:Y:S05]  /*bd80*/  BSYNC.RECONVERGENT B0 ;  /* 0x0000000000007941 */ /* 0x000fea0003800200 */
.L_x_19943:
[----:B------:R-:W-:Y:S01]  /*bd90*/  STG.E.U8 desc[UR36][R16.64], R3 ;  /* 0x0000000310007986 */ /* 0x000fe2000c101124 */
[----:B------:R-:W-:Y:S05]  /*bda0*/  EXIT ;  /* 0x000000000000794d */ /* 0x000fea0003800000 */
.L_x_19940:
[----:B01----:R-:W-:-:S04]  /*bdb0*/  FSEL R5, RZ, 1, P0 ;  /* 0x3f800000ff057808 */ /* 0x003fc80000000000 */
        /* <DEDUP_REMOVED lines=12> */
.L_x_19945:
[----:B------:R-:W-:Y:S01]  /*be80*/  HFMA2 R3, -RZ, RZ, 0, 7.569789886474609375e-06 ;  /* 0x0000007fff037431 */ /* 0x000fe200000001ff */
[----:B------:R-:W-:-:S04]  /*be90*/  ISETP.GT.U32.AND P0, PT, R5, 0x7f800000, PT ;  /* 0x7f8000000500780c */ /* 0x000fc80003f04070 */
[----:B------:R-:W-:-:S05]  /*bea0*/  SEL R3, R3, 0x7c, P0 ;  /* 0x0000007c03037807 */ /* 0x000fca0000000000 */
[----:B------:R-:W-:Y:S01]  /*beb0*/  STG.E.U8 desc[UR36][R16.64], R3 ;  /* 0x0000000310007986 */ /* 0x000fe2000c101124 */
[----:B------:R-:W-:Y:S05]  /*bec0*/  EXIT ;  /* 0x000000000000794d */ /* 0x000fea0003800000 */
.L_x_19939:
[----:B------:R-:W-:-:S04]  /*bed0*/  FSEL R0, RZ, 1, P0 ;  /* 0x3f800000ff007808 */ /* 0x000fc80000000000 */
[----:B------:R-:W-:-:S05]  /*bee0*/  F2FP.BF16.F32.PACK_AB R0, RZ, R0 ;  /* 0x00000000ff00723e */ /* 0x000fca00000010ff */
[----:B------:R-:W-:Y:S01]  /*bef0*/  STG.E.U16 desc[UR36][R16.64], R0 ;  /* 0x0000000010007986 */ /* 0x000fe2000c101524 */
[----:B------:R-:W-:Y:S05]  /*bf00*/  EXIT ;  /* 0x000000000000794d */ /* 0x000fea0003800000 */
.L_x_19946:
        /* <DEDUP_REMOVED lines=15> */
.L_x_23454:


//--------------------- .text._ZN2at6native27unrolled_elementwise_kernelIZZZNS0_23logical_not_kernel_cudaERNS_18TensorIteratorBaseEENKUlvE0_clEvENKUlvE4_clEvEUldE_St5arrayIPcLm2EELi4E23TrivialOffsetCalculatorILi1EjESB_NS0_6memory12LoadWithCastILi1EEENSC_13StoreWithCastILi1EEEEEviT_T0_T2_T3_T4_T5_ --------------------------
	.section	.text._ZN2at6native27unrolled_elementwise_kernelIZZZNS0_23logical_not_kernel_cudaERNS_18TensorIteratorBaseEENKUlvE0_clEvENKUlvE4_clEvEUldE_St5arrayIPcLm2EELi4E23TrivialOffsetCalculatorILi1EjESB_NS0_6memory12LoadWithCastILi1EEENSC_13StoreWithCastILi1EEEEEviT_T0_T2_T3_T4_T5_,"ax",@progbits
	.align	128
        .global         _ZN2at6native27unrolled_elementwise_kernelIZZZNS0_23logical_not_kernel_cudaERNS_18TensorIteratorBaseEENKUlvE0_clEvENKUlvE4_clEvEUldE_St5arrayIPcLm2EELi4E23TrivialOffsetCalculatorILi1EjESB_NS0_6memory12LoadWithCastILi1EEENSC_13StoreWithCastILi1EEEEEviT_T0_T2_T3_T4_T5_
        .type           _ZN2at6native27unrolled_elementwise_kernelIZZZNS0_23logical_not_kernel_cudaERNS_18TensorIteratorBaseEENKUlvE0_clEvENKUlvE4_clEvEUldE_St5arrayIPcLm2EELi4E23TrivialOffsetCalculatorILi1EjESB_NS0_6memory12LoadWithCastILi1EEENSC_13StoreWithCastILi1EEEEEviT_T0_T2_T3_T4_T5_,@function
        .size           _ZN2at6native27unrolled_elementwise_kernelIZZZNS0_23logical_not_kernel_cudaERNS_18TensorIteratorBaseEENKUlvE0_clEvENKUlvE4_clEvEUldE_St5arrayIPcLm2EELi4E23TrivialOffsetCalculatorILi1EjESB_NS0_6memory12LoadWithCastILi1EEENSC_13StoreWithCastILi1EEEEEviT_T0_T2_T3_T4_T5_,(.L_x_23455 - _ZN2at6native27unrolled_elementwise_kernelIZZZNS0_23logical_not_kernel_cudaERNS_18TensorIteratorBaseEENKUlvE0_clEvENKUlvE4_clEvEUldE_St5arrayIPcLm2EELi4E23TrivialOffsetCalculatorILi1EjESB_NS0_6memory12LoadWithCastILi1EEENSC_13StoreWithCastILi1EEEEEviT_T0_T2_T3_T4_T5_)
        .other          _ZN2at6native27unrolled_elementwise_kernelIZZZNS0_23logical_not_kernel_cudaERNS_18TensorIteratorBaseEENKUlvE0_clEvENKUlvE4_clEvEUldE_St5arrayIPcLm2EELi4E23TrivialOffsetCalculatorILi1EjESB_NS0_6memory12LoadWithCastILi1EEENSC_13StoreWithCastILi1EEEEEviT_T0_T2_T3_T4_T5_,@"STO_CUDA_ENTRY STV_DEFAULT"
_ZN2at6native27unrolled_elementwise_kernelIZZZNS0_23logical_not_kernel_cudaERNS_18TensorIteratorBaseEENKUlvE0_clEvENKUlvE4_clEvEUldE_St5arrayIPcLm2EELi4E23TrivialOffsetCalculatorILi1EjESB_NS0_6memory12LoadWithCastILi1EEENSC_13StoreWithCastILi1EEEEEviT_T0_T2_T3_T4_T5_:
.text._ZN2at6native27unrolled_elementwise_kernelIZZZNS0_23logical_not_kernel_cudaERNS_18TensorIteratorBaseEENKUlvE0_clEvENKUlvE4_clEvEUldE_St5arrayIPcLm2EELi4E23TrivialOffsetCalculatorILi1EjESB_NS0_6memory12LoadWithCastILi1EEENSC_13StoreWithCastILi1EEEEEviT_T0_T2_T3_T4_T5_:
        /* <DEDUP_REMOVED lines=34> */
.L_x_19953:
[----:B------:R-:W2:Y:S02]  /*0220*/  LDG.E.U8 R4, desc[UR36][R6.64] ;  /* 0x0000002406047981 */ /* 0x000ea4000c1e1100 */
[----:B--2---:R-:W0:Y:S02]  /*0230*/  I2F.F64.U16 R4, R4 ;  /* 0x0000000400047312 */ /* 0x004e240000101800 */
[----:B0-----:R-:W-:Y:S05]  /*0240*/  BRA `(.L_x_19955) ;  /* 0x0000000c00647947 */ /* 0x001fea0003800000 */
.L_x_19952:
        /* <DEDUP_REMOVED lines=9> */
.L_x_19957:
[----:B------:R-:W2:Y:S02]  /*02e0*/  LDG.E R4, desc[UR36][R6.64] ;  /* 0x0000002406047981 */ /* 0x000ea4000c1e1900 */
[----:B--2---:R-:W0:Y:S02]  /*02f0*/  I2F.F64 R4, R4 ;  /* 0x0000000400047312 */ /* 0x004e240000201c00 */
[----:B0-----:R-:W-:Y:S05]  /*0300*/  BRA `(.L_x_19955) ;  /* 0x0000000c00347947 */ /* 0x001fea0003800000 */
.L_x_19956:
[----:B------:R-:W2:Y:S02]  /*0310*/  LDG.E.U16 R4, desc[UR36][R6.64] ;  /* 0x0000002406047981 */ /* 0x000ea4000c1e1500 */
[----:B--2---:R-:W0:Y:S02]  /*0320*/  I2F.F64.S16 R4, R4 ;  /* 0x0000000400047312 */ /* 0x004e240000101c00 */
[----:B0-----:R-:W-:Y:S05]  /*0330*/  BRA `(.L_x_19955) ;  /* 0x0000000c00287947 */ /* 0x001fea0003800000 */
.L_x_19951:
        /* <DEDUP_REMOVED lines=10> */
.L_x_19959:
[----:B------:R-:W2:Y:S02]  /*03e0*/  LDG.E.U16 R0, desc[UR36][R6.64] ;  /* 0x0000002406007981 */ /* 0x000ea4000c1e1500 */
[----:B--2---:R-:W-:-:S05]  /*03f0*/  HADD2.F32 R0, -RZ, R0.H0_H0 ;  /* 0x20000000ff007230 */ /* 0x004fca0000004100 */
[----:B------:R-:W-:-:S04]  /*0400*/  FMUL.FTZ R0, R0, 1 ;  /* 0x3f80000000007820 */ /* 0x000fc80000410000 */
[----:B------:R1:W2:Y:S02]  /*0410*/  F2F.F64.F32 R4, R0 ;  /* 0x0000000000047310 */ /* 0x0002a40000201800 */
[----:B-12---:R-:W-:Y:S05]  /*0420*/  BRA `(.L_x_19955) ;  /* 0x0000000800ec7947 */ /* 0x006fea0003800000 */
.L_x_19958:
        /* <DEDUP_REMOVED lines=10> */
.L_x_19961:
[----:B------:R-:W2:Y:S02]  /*04d0*/  LDG.E.U16 R6, desc[UR36][R6.64] ;  /* 0x0000002406067981 */ /* 0x000ea4000c1e1500 */
[----:B--2---:R-:W-:-:S05]  /*04e0*/  HADD2.F32 R0, -RZ, R6.H0_H0 ;  /* 0x20000006ff007230 */ /* 0x004fca0000004100 */
[----:B------:R-:W-:-:S04]  /*04f0*/  FMUL.FTZ R0, R0, 1 ;  /* 0x3f80000000007820 */ /* 0x000fc80000410000 */
[----:B------:R1:W2:Y:S02]  /*0500*/  F2F.F64.F32 R4, R0 ;  /* 0x0000000000047310 */ /* 0x0002a40000201800 */
[----:B-12---:R-:W-:Y:S05]  /*0510*/  BRA `(.L_x_19955) ;  /* 0x0000000800b07947 */ /* 0x006fea0003800000 */
.L_x_19960:
[----:B------:R0:W5:Y:S01]  /*0520*/  LDG.E.64 R4, desc[UR36][R6.64] ;  /* 0x0000002406047981 */ /* 0x000162000c1e1b00 */
[----:B------:R-:W-:Y:S05]  /*0530*/  BRA `(.L_x_19955) ;  /* 0x0000000800a87947 */ /* 0x000fea0003800000 */
.L_x_19950:
        /* <DEDUP_REMOVED lines=13> */
.L_x_19964:
[----:B------:R1:W5:Y:S01]  /*0610*/  LDG.E.64 R4, desc[UR36][R6.64] ;  /* 0x0000002406047981 */ /* 0x000362000c1e1b00 */
[----:B------:R-:W-:Y:S05]  /*0620*/  BRA `(.L_x_19955) ;  /* 0x00000008006c7947 */ /* 0x000fea0003800000 */
.L_x_19963:
        /* <DEDUP_REMOVED lines=27> */
.L_x_19966:
        /* <DEDUP_REMOVED lines=15> */
.L_x_19965:
[----:B------:R-:W2:Y:S02]  /*08d0*/  LDG.E.U16 R0, desc[UR36][R6.64] ;  /* 0x0000002406007981 */ /* 0x000ea4000c1e1500 */
[----:B--2---:R-:W-:-:S04]  /*08e0*/  IMAD.U32 R0, R0, 0x10000, RZ ;  /* 0x0001000000007824 */ /* 0x004fc800078e00ff */
[----:B------:R-:W-:-:S04]  /*08f0*/  FMUL.FTZ R0, R0, 1 ;  /* 0x3f80000000007820 */ /* 0x000fc80000410000 */
[----:B------:R2:W3:Y:S02]  /*0900*/  F2F.F64.F32 R4, R0 ;  /* 0x0000000000047310 */ /* 0x0004e40000201800 */
[----:B--23--:R-:W-:Y:S05]  /*0910*/  BRA `(.L_x_19955) ;  /* 0x0000000400b07947 */ /* 0x00cfea0003800000 */
.L_x_19962:
        /* <DEDUP_REMOVED lines=11> */
.L_x_19969:
        /* <DEDUP_REMOVED lines=21> */
.L_x_19971:
[----:B------:R-:W-:Y:S05]  /*0b20*/  BSYNC.RECONVERGENT B0 ;  /* 0x0000000000007941 */ /* 0x000fea0003800200 */
.L_x_19970:
[----:B------:R-:W-:Y:S01]  /*0b30*/  IMAD.SHL.U32 R0, R0, 0x100000, RZ ;  /* 0x0010000000007824 */ /* 0x000fe200078e00ff */
[----:B------:R-:W-:-:S04]  /*0b40*/  LEA R3, R3, 0x3b800000, 0x17 ;  /* 0x3b80000003037811 */ /* 0x000fc800078eb8ff */
[----:B------:R-:W-:-:S05]  /*0b50*/  LOP3.LUT R0, R3, R0, R7, 0xfe, !PT ;  /* 0x0000000003007212 */ /* 0x000fca00078efe07 */
[----:B------:R-:W-:-:S04]  /*0b60*/  FMUL.FTZ R0, R0, 1 ;  /* 0x3f80000000007820 */ /* 0x000fc80000410000 */
[----:B------:R3:W4:Y:S02]  /*0b70*/  F2F.F64.F32 R4, R0 ;  /* 0x0000000000047310 */ /* 0x0007240000201800 */
[----:B---34-:R-:W-:Y:S05]  /*0b80*/  BRA `(.L_x_19955) ;  /* 0x0000000400147947 */ /* 0x018fea0003800000 */
.L_x_19968:
        /* <DEDUP_REMOVED lines=21> */
.L_x_19973:
[----:B------:R-:W-:Y:S05]  /*0ce0*/  BSYNC.RECONVERGENT B0 ;  /* 0x0000000000007941 */ /* 0x000fea0003800200 */
.L_x_19972:
[----:B------:R-:W-:Y:S01]  /*0cf0*/  IMAD.SHL.U32 R0, R0, 0x200000, RZ ;  /* 0x0020000000007824 */ /* 0x000fe200078e00ff */
[----:B------:R-:W-:-:S04]  /*0d00*/  LEA R3, R3, 0x37800000, 0x17 ;  /* 0x3780000003037811 */ /* 0x000fc800078eb8ff */
[----:B------:R-:W-:-:S05]  /*0d10*/  LOP3.LUT R0, R3, R0, R7, 0xfe, !PT ;  /* 0x0000000003007212 */ /* 0x000fca00078efe07 */
[----:B------:R-:W-:-:S04]  /*0d20*/  FMUL.FTZ R0, R0, 1 ;  /* 0x3f80000000007820 */ /* 0x000fc80000410000 */
[----:B------:R3:W4:Y:S02]  /*0d30*/  F2F.F64.F32 R4, R0 ;  /* 0x0000000000047310 */ /* 0x0007240000201800 */
[----:B---34-:R-:W-:Y:S05]  /*0d40*/  BRA `(.L_x_19955) ;  /* 0x0000000000a47947 */ /* 0x018fea0003800000 */
.L_x_19967:
[----:B------:R-:W-:-:S09]  /*0d50*/  UISETP.NE.AND UP0, UPT, UR4, 0x1c, UPT ;  /* 0x0000001c0400788c */ /* 0x000fd2000bf05270 */
[----:B------:R-:W-:Y:S05]  /*0d60*/  BRA.U !UP0, `(.L_x_19974) ;  /* 0x0000000108947547 */ /* 0x000fea000b800000 */
[----:B------:R-:W-:-:S09]  /*0d70*/  UISETP.NE.AND UP0, UPT, UR4, 0x1d, UPT ;  /* 0x0000001d0400788c */ /* 0x000fd2000bf05270 */
[----:B------:R-:W-:Y:S05]  /*0d80*/  BRA.U !UP0, `(.L_x_19975) ;  /* 0x0000000108807547 */ /* 0x000fea000b800000 */
[----:B------:R-:W-:-:S09]  /*0d90*/  UISETP.NE.AND UP0, UPT, UR4, 0x2c, UPT ;  /* 0x0000002c0400788c */ /* 0x000fd2000bf05270 */
[----:B------:R-:W-:Y:S05]  /*0da0*/  BRA.U !UP0, `(.L_x_19976) ;  /* 0x0000000108487547 */ /* 0x000fea000b800000 */
.L_x_19954:
        /* <DEDUP_REMOVED lines=16> */
.L_x_19977:
[----:B------:R-:W-:Y:S01]  /*0eb0*/  CS2R R4, SRZ ;  /* 0x0000000000047805 */ /* 0x000fe2000001ff00 */
[----:B------:R-:W-:Y:S06]  /*0ec0*/  BRA `(.L_x_19955) ;  /* 0x0000000000447947 */ /* 0x000fec0003800000 */
.L_x_19976:
        /* <DEDUP_REMOVED lines=12> */
.L_x_19975:
[----:B------:R-:W2:Y:S02]  /*0f90*/  LDG.E.64 R4, desc[UR36][R6.64] ;  /* 0x0000002406047981 */ /* 0x000ea4000c1e1b00 */
[----:B--2---:R-:W3:Y:S02]  /*0fa0*/  I2F.F64.U64 R4, R4 ;  /* 0x0000000400047312 */ /* 0x004ee40000301800 */
[----:B---3--:R-:W-:Y:S05]  /*0fb0*/  BRA `(.L_x_19955) ;  /* 0x0000000000087947 */ /* 0x008fea0003800000 */
.L_x_19974:
[----:B------:R-:W2:Y:S02]  /*0fc0*/  LDG.E R4, desc[UR36][R6.64] ;  /* 0x0000002406047981 */ /* 0x000ea4000c1e1900 */
[----:B--2---:R-:W2:Y:S02]  /*0fd0*/  I2F.F64.U32 R4, R4 ;  /* 0x0000000400047312 */ /* 0x004ea40000201800 */
.L_x_19955:
[----:B------:R-:W-:Y:S05]  /*0fe0*/  BSYNC.RECONVERGENT B6 ;  /* 0x0000000000067941 */ /* 0x000fea0003800200 */
.L_x_19949:
[----:B--2--5:R-:W2:Y:S01]  /*0ff0*/  DSETP.EQ.AND P0, PT, R4, RZ, PT ;  /* 0x000000ff0400722a */ /* 0x024ea20003f02000 */
[----:B------:R-:W-:Y:S01]  /*1000*/  VIADD R19, R17, 0x80 ;  /* 0x0000008011137836 */ /* 0x000fe20000000000 */
[----:B--2---:R-:W-:-:S07]  /*1010*/  P2R R18, PR, RZ, 0x1 ;  /* 0x00000001ff127803 */ /* 0x004fce0000000000 */
.L_x_19948:
[----:B------:R-:W-:Y:S05]  /*1020*/  BSYNC.RECONVERGENT B7 ;  /* 0x0000000000077941 */ /* 0x000fea0003800200 */
.L_x_19947:
        /* <DEDUP_REMOVED lines=26> */
.L_x_19984:
[----:B------:R-:W2:Y:S02]  /*11d0*/  LDG.E.U8 R4, desc[UR36][R6.64] ;  /* 0x0000002406047981 */ /* 0x000ea4000c1e1100 */
[----:B--2---:R-:W1:Y:S02]  /*11e0*/  I2F.F64.U16 R4, R4 ;  /* 0x0000000400047312 */ /* 0x004e640000101800 */
[----:B-1----:R-:W-:Y:S05]  /*11f0*/  BRA `(.L_x_19986) ;  /* 0x0000000c00647947 */ /* 0x002fea0003800000 */
.L_x_19983:
        /* <DEDUP_REMOVED lines=9> */
.L_x_19988:
[----:B------:R-:W2:Y:S02]  /*1290*/  LDG.E R4, desc[UR36][R6.64] ;  /* 0x0000002406047981 */ /* 0x000ea4000c1e1900 */
[----:B--2---:R-:W1:Y:S02]  /*12a0*/  I2F.F64 R4, R4 ;  /* 0x0000000400047312 */ /* 0x004e640000201c00 */
[----:B-1----:R-:W-:Y:S05]  /*12b0*/  BRA `(.L_x_19986) ;  /* 0x0000000c00347947 */ /* 0x002fea0003800000 */
.L_x_19987:
[----:B------:R-:W2:Y:S02]  /*12c0*/  LDG.E.U16 R4, desc[UR36][R6.64] ;  /* 0x0000002406047981 */ /* 0x000ea4000c1e1500 */
[----:B--2---:R-:W1:Y:S02]  /*12d0*/  I2F.F64.S16 R4, R4 ;  /* 0x0000000400047312 */ /* 0x004e640000101c00 */
[----:B-1----:R-:W-:Y:S05]  /*12e0*/  BRA `(.L_x_19986) ;  /* 0x0000000c00287947 */ /* 0x002fea0003800000 */
.L_x_19982:
        /* <DEDUP_REMOVED lines=10> */
.L_x_19990:
[----:B------:R-:W2:Y:S02]  /*1390*/  LDG.E.U16 R0, desc[UR36][R6.64] ;  /* 0x0000002406007981 */ /* 0x000ea4000c1e1500 */
[----:B--2---:R-:W-:-:S05]  /*13a0*/  HADD2.F32 R0, -RZ, R0.H0_H0 ;  /* 0x20000000ff007230 */ /* 0x004fca0000004100 */
[----:B------:R-:W-:-:S04]  /*13b0*/  FMUL.FTZ R0, R0, 1 ;  /* 0x3f80000000007820 */ /* 0x000fc80000410000 */
[----:B------:R0:W1:Y:S02]  /*13c0*/  F2F.F64.F32 R4, R0 ;  /* 0x0000000000047310 */ /* 0x0000640000201800 */
[----:B01----:R-:W-:Y:S05]  /*13d0*/  BRA `(.L_x_19986) ;  /* 0x0000000800ec7947 */ /* 0x003fea0003800000 */
.L_x_19989:
        /* <DEDUP_REMOVED lines=10> */
.L_x_19992:
[----:B------:R-:W2:Y:S02]  /*1480*/  LDG.E.U16 R6, desc[UR36][R6.64] ;  /* 0x0000002406067981 */ /* 0x000ea4000c1e1500 */
[----:B--2---:R-:W-:-:S05]  /*1490*/  HADD2.F32 R0, -RZ, R6.H0_H0 ;  /* 0x20000006ff007230 */ /* 0x004fca0000004100 */
[----:B------:R-:W-:-:S04]  /*14a0*/  FMUL.FTZ R0, R0, 1 ;  /* 0x3f80000000007820 */ /* 0x000fc80000410000 */
[----:B------:R0:W1:Y:S02]  /*14b0*/  F2F.F64.F32 R4, R0 ;  /* 0x0000000000047310 */ /* 0x0000640000201800 */
[----:B01----:R-:W-:Y:S05]  /*14c0*/  BRA `(.L_x_19986) ;  /* 0x0000000800b07947 */ /* 0x003fea0003800000 */
.L_x_19991:
[----:B------:R0:W5:Y:S01]  /*14d0*/  LDG.E.64 R4, desc[UR36][R6.64] ;  /* 0x0000002406047981 */ /* 0x000162000c1e1b00 */
[----:B------:R-:W-:Y:S05]  /*14e0*/  BRA `(.L_x_19986) ;  /* 0x0000000800a87947 */ /* 0x000fea0003800000 */
.L_x_19981:
        /* <DEDUP_REMOVED lines=13> */
.L_x_19995:
[----:B------:R2:W5:Y:S01]  /*15c0*/  LDG.E.64 R4, desc[UR36][R6.64] ;  /* 0x0000002406047981 */ /* 0x000562000c1e1b00 */
[----:B------:R-:W-:Y:S05]  /*15d0*/  BRA `(.L_x_19986) ;  /* 0x00000008006c7947 */ /* 0x000fea0003800000 */
.L_x_19994:
        /* <DEDUP_REMOVED lines=27> */
.L_x_19997:
        /* <DEDUP_REMOVED lines=15> */
.L_x_19996:
[----:B------:R-:W2:Y:S02]  /*1880*/  LDG.E.U16 R0, desc[UR36][R6.64] ;  /* 0x0000002406007981 */ /* 0x000ea4000c1e1500 */
[----:B--2---:R-:W-:-:S04]  /*1890*/  IMAD.U32 R0, R0, 0x10000, RZ ;  /* 0x0001000000007824 */ /* 0x004fc800078e00ff */
[----:B------:R-:W-:-:S04]  /*18a0*/  FMUL.FTZ R0, R0, 1 ;  /* 0x3f80000000007820 */ /* 0x000fc80000410000 */
[----:B------:R2:W3:Y:S02]  /*18b0*/  F2F.F64.F32 R4, R0 ;  /* 0x0000000000047310 */ /* 0x0004e40000201800 */
[----:B--23--:R-:W-:Y:S05]  /*18c0*/  BRA `(.L_x_19986) ;  /* 0x0000000400b07947 */ /* 0x00cfea0003800000 */
.L_x_19993:
        /* <DEDUP_REMOVED lines=11> */
.L_x_20000:
        /* <DEDUP_REMOVED lines=21> */
.L_x_20002:
[----:B------:R-:W-:Y:S05]  /*1ad0*/  BSYNC.RECONVERGENT B0 ;  /* 0x0000000000007941 */ /* 0x000fea0003800200 */
.L_x_20001:
[----:B------:R-:W-:Y:S01]  /*1ae0*/  IMAD.SHL.U32 R0, R0, 0x100000, RZ ;  /* 0x0010000000007824 */ /* 0x000fe200078e00ff */
[----:B------:R-:W-:-:S04]  /*1af0*/  LEA R3, R3, 0x3b800000, 0x17 ;  /* 0x3b80000003037811 */ /* 0x000fc800078eb8ff */
[----:B------:R-:W-:-:S05]  /*1b00*/  LOP3.LUT R0, R3, R0, R7, 0xfe, !PT ;  /* 0x0000000003007212 */ /* 0x000fca00078efe07 */
[----:B------:R-:W-:-:S04]  /*1b10*/  FMUL.FTZ R0, R0, 1 ;  /* 0x3f80000000007820 */ /* 0x000fc80000410000 */
[----:B------:R2:W3:Y:S02]  /*1b20*/  F2F.F64.F32 R4, R0 ;  /* 0x0000000000047310 */ /* 0x0004e40000201800 */
[----:B--23--:R-:W-:Y:S05]  /*1b30*/  BRA `(.L_x_19986) ;  /* 0x0000000400147947 */ /* 0x00cfea0003800000 */
.L_x_19999:
        /* <DEDUP_REMOVED lines=21> */
.L_x_20004:
[----:B------:R-:W-:Y:S05]  /*1c90*/  BSYNC.RECONVERGENT B0 ;  /* 0x0000000000007941 */ /* 0x000fea0003800200 */
.L_x_20003:
[----:B------:R-:W-:Y:S01]  /*1ca0*/  IMAD.SHL.U32 R0, R0, 0x200000, RZ ;  /* 0x0020000000007824 */ /* 0x000fe200078e00ff */
[----:B------:R-:W-:-:S04]  /*1cb0*/  LEA R3, R3, 0x37800000, 0x17 ;  /* 0x3780000003037811 */ /* 0x000fc800078eb8ff */
[----:B------:R-:W-:-:S05]  /*1cc0*/  LOP3.LUT R0, R3, R0, R7, 0xfe, !PT ;  /* 0x0000000003007212 */ /* 0x000fca00078efe07 */
[----:B------:R-:W-:-:S04]  /*1cd0*/  FMUL.FTZ R0, R0, 1 ;  /* 0x3f80000000007820 */ /* 0x000fc80000410000 */
[----:B------:R2:W3:Y:S02]  /*1ce0*/  F2F.F64.F32 R4, R0 ;  /* 0x0000000000047310 */ /* 0x0004e40000201800 */
[----:B--23--:R-:W-:Y:S05]  /*1cf0*/  BRA `(.L_x_19986) ;  /* 0x0000000000a47947 */ /* 0x00cfea0003800000 */
.L_x_19998:
        /* <DEDUP_REMOVED lines=18> */
.L_x_19985:
        /* <DEDUP_REMOVED lines=16> */
.L_x_20007:
[----:B------:R-:W-:Y:S01]  /*1f20*/  CS2R R4, SRZ ;  /* 0x0000000000047805 */ /* 0x000fe2000001ff00 */
[----:B------:R-:W-:Y:S06]  /*1f30*/  BRA `(.L_x_19986) ;  /* 0x0000000000147947 */ /* 0x000fec0003800000 */
.L_x_20006:
[----:B------:R-:W2:Y:S02]  /*1f40*/  LDG.E.64 R4, desc[UR36][R6.64] ;  /* 0x0000002406047981 */ /* 0x000ea4000c1e1b00 */
[----:B--2---:R-:W1:Y:S02]  /*1f50*/  I2F.F64.U64 R4, R4 ;  /* 0x0000000400047312 */ /* 0x004e640000301800 */
[----:B-1----:R-:W-:Y:S05]  /*1f60*/  BRA `(.L_x_19986) ;  /* 0x0000000000087947 */ /* 0x002fea0003800000 */
.L_x_20005:
[----:B------:R-:W2:Y:S02]  /*1f70*/  LDG.E R4, desc[UR36][R6.64] ;  /* 0x0000002406047981 */ /* 0x000ea4000c1e1900 */
[----:B--2---:R-:W1:Y:S02]  /*1f80*/  I2F.F64.U32 R4, R4 ;  /* 0x0000000400047312 */ /* 0x004e640000201800 */
.L_x_19986:
[----:B------:R-:W-:Y:S05]  /*1f90*/  BSYNC.RECONVERGENT B6 ;  /* 0x0000000000067941 */ /* 0x000fea0003800200 */
.L_x_19980:
[----:B-1---5:R-:W1:Y:S01]  /*1fa0*/  DSETP.EQ.AND P0, PT, R4, RZ, PT ;  /* 0x000000ff0400722a */ /* 0x022e620003f02000 */
[----:B------:R-:W-:Y:S01]  /*1fb0*/  VIADD R19, R19, 0x80 ;  /* 0x0000008013137836 */ /* 0x000fe20000000000 */
[----:B-1----:R-:W-:-:S07]  /*1fc0*/  P2R R22, PR, RZ, 0x1 ;  /* 0x00000001ff167803 */ /* 0x002fce0000000000 */
.L_x_19979:
[----:B------:R-:W-:Y:S05]  /*1fd0*/  BSYNC.RECONVERGENT B7 ;  /* 0x0000000000077941 */ /* 0x000fea0003800200 */
.L_x_19978:
        /* <DEDUP_REMOVED lines=26> */
.L_x_20014:
[----:B------:R-:W2:Y:S02]  /*2180*/  LDG.E.U8 R4, desc[UR36][R6.64] ;  /* 0x0000002406047981 */ /* 0x000ea4000c1e1100 */
[----:B--2---:R-:W0:Y:S02]  /*2190*/  I2F.F64.U16 R4, R4 ;  /* 0x0000000400047312 */ /* 0x004e240000101800 */
[----:B0-----:R-:W-:Y:S05]  /*21a0*/  BRA `(.L_x_20016) ;  /* 0x0000000c00647947 */ /* 0x001fea0003800000 */
.L_x_20013:
        /* <DEDUP_REMOVED lines=9> */
.L_x_20018:
[----:B------:R-:W2:Y:S02]  /*2240*/  LDG.E R4, desc[UR36][R6.64] ;  /* 0x0000002406047981 */ /* 0x000ea4000c1e1900 */
[----:B--2---:R-:W0:Y:S02]  /*2250*/  I2F.F64 R4, R4 ;  /* 0x0000000400047312 */ /* 0x004e240000201c00 */
[----:B0-----:R-:W-:Y:S05]  /*2260*/  BRA `(.L_x_20016) ;  /* 0x0000000c00347947 */ /* 0x001fea0003800000 */
.L_x_20017:
[----:B------:R-:W2:Y:S02]  /*2270*/  LDG.E.U16 R4, desc[UR36][R6.64] ;  /* 0x0000002406047981 */ /* 0x000ea4000c1e1500 */
[----:B--2---:R-:W0:Y:S02]  /*2280*/  I2F.F64.S16 R4, R4 ;  /* 0x0000000400047312 */ /* 0x004e240000101c00 */
[----:B0-----:R-:W-:Y:S05]  /*2290*/  BRA `(.L_x_20016) ;  /* 0x0000000c00287947 */ /* 0x001fea0003800000 */
.L_x_20012:
        /* <DEDUP_REMOVED lines=10> */
.L_x_20020:
[----:B------:R-:W2:Y:S02]  /*2340*/  LDG.E.U16 R0, desc[UR36][R6.64] ;  /* 0x0000002406007981 */ /* 0x000ea4000c1e1500 */
[----:B--2---:R-:W-:-:S05]  /*2350*/  HADD2.F32 R0, -RZ, R0.H0_H0 ;  /* 0x20000000ff007230 */ /* 0x004fca0000004100 */
[----:B------:R-:W-:-:S04]  /*2360*/  FMUL.FTZ R0, R0, 1 ;  /* 0x3f80000000007820 */ /* 0x000fc80000410000 */
[----:B------:R1:W2:Y:S02]  /*2370*/  F2F.F64.F32 R4, R0 ;  /* 0x0000000000047310 */ /* 0x0002a40000201800 */
[----:B-12---:R-:W-:Y:S05]  /*2380*/  BRA `(.L_x_20016) ;  /* 0x0000000800ec7947 */ /* 0x006fea0003800000 */
.L_x_20019:
        /* <DEDUP_REMOVED lines=10> */
.L_x_20022:
[----:B------:R-:W2:Y:S02]  /*2430*/  LDG.E.U16 R6, desc[UR36][R6.64] ;  /* 0x0000002406067981 */ /* 0x000ea4000c1e1500 */
[----:B--2---:R-:W-:-:S05]  /*2440*/  HADD2.F32 R0, -RZ, R6.H0_H0 ;  /* 0x20000006ff007230 */ /* 0x004fca0000004100 */
[----:B------:R-:W-:-:S04]  /*2450*/  FMUL.FTZ R0, R0, 1 ;  /* 0x3f80000000007820 */ /* 0x000fc80000410000 */
[----:B------:R1:W2:Y:S02]  /*2460*/  F2F.F64.F32 R4, R0 ;  /* 0x0000000000047310 */ /* 0x0002a40000201800 */
[----:B-12---:R-:W-:Y:S05]  /*2470*/  BRA `(.L_x_20016) ;  /* 0x0000000800b07947 */ /* 0x006fea0003800000 */
.L_x_20021:
[----:B------:R0:W5:Y:S01]  /*2480*/  LDG.E.64 R4, desc[UR36][R6.64] ;  /* 0x0000002406047981 */ /* 0x000162000c1e1b00 */
[----:B------:R-:W-:Y:S05]  /*2490*/  BRA `(.L_x_20016) ;  /* 0x0000000800a87947 */ /* 0x000fea0003800000 */
.L_x_20011:
        /* <DEDUP_REMOVED lines=13> */
.L_x_20025:
[----:B------:R1:W5:Y:S01]  /*2570*/  LDG.E.64 R4, desc[UR36][R6.64] ;  /* 0x0000002406047981 */ /* 0x000362000c1e1b00 */
[----:B------:R-:W-:Y:S05]  /*2580*/  BRA `(.L_x_20016) ;  /* 0x00000008006c7947 */ /* 0x000fea0003800000 */
.L_x_20024:
        /* <DEDUP_REMOVED lines=27> */
.L_x_20027:
        /* <DEDUP_REMOVED lines=15> */
.L_x_20026:
[----:B------:R-:W2:Y:S02]  /*2830*/  LDG.E.U16 R0, desc[UR36][R6.64] ;  /* 0x0000002406007981 */ /* 0x000ea4000c1e1500 */
[----:B--2---:R-:W-:-:S04]  /*2840*/  IMAD.U32 R0, R0, 0x10000, RZ ;  /* 0x0001000000007824 */ /* 0x004fc800078e00ff */
[----:B------:R-:W-:-:S04]  /*2850*/  FMUL.FTZ R0, R0, 1 ;  /* 0x3f80000000007820 */ /* 0x000fc80000410000 */
[----:B------:R2:W3:Y:S02]  /*2860*/  F2F.F64.F32 R4, R0 ;  /* 0x0000000000047310 */ /* 0x0004e40000201800 */
[----:B--23--:R-:W-:Y:S05]  /*2870*/  BRA `(.L_x_20016) ;  /* 0x0000000400b07947 */ /* 0x00cfea0003800000 */
.L_x_20023:
        /* <DEDUP_REMOVED lines=11> */
.L_x_20030:
        /* <DEDUP_REMOVED lines=21> */
.L_x_20032:
[----:B------:R-:W-:Y:S05]  /*2a80*/  BSYNC.RECONVERGENT B0 ;  /* 0x0000000000007941 */ /* 0x000fea0003800200 */
.L_x_20031:
[----:B------:R-:W-:Y:S01]  /*2a90*/  IMAD.SHL.U32 R0, R0, 0x100000, RZ ;  /* 0x0010000000007824 */ /* 0x000fe200078e00ff */
[----:B------:R-:W-:-:S04]  /*2aa0*/  LEA R3, R3, 0x3b800000, 0x17 ;  /* 0x3b80000003037811 */ /* 0x000fc800078eb8ff */
[----:B------:R-:W-:-:S05]  /*2ab0*/  LOP3.LUT R0, R3, R0, R7, 0xfe, !PT ;  /* 0x0000000003007212 */ /* 0x000fca00078efe07 */
[----:B------:R-:W-:-:S04]  /*2ac0*/  FMUL.FTZ R0, R0, 1 ;  /* 0x3f80000000007820 */ /* 0x000fc80000410000 */
[----:B------:R3:W4:Y:S02]  /*2ad0*/  F2F.F64.F32 R4, R0 ;  /* 0x0000000000047310 */ /* 0x0007240000201800 */
[----:B---34-:R-:W-:Y:S05]  /*2ae0*/  BRA `(.L_x_20016) ;  /* 0x0000000400147947 */ /* 0x018fea0003800000 */
.L_x_20029:
        /* <DEDUP_REMOVED lines=21> */
.L_x_20034:
[----:B------:R-:W-:Y:S05]  /*2c40*/  BSYNC.RECONVERGENT B0 ;  /* 0x0000000000007941 */ /* 0x000fea0003800200 */
.L_x_20033:
[----:B------:R-:W-:Y:S01]  /*2c50*/  IMAD.SHL.U32 R0, R0, 0x200000, RZ ;  /* 0x0020000000007824 */ /* 0x000fe200078e00ff */
[----:B------:R-:W-:-:S04]  /*2c60*/  LEA R3, R3, 0x37800000, 0x17 ;  /* 0x3780000003037811 */ /* 0x000fc800078eb8ff */
[----:B------:R-:W-:-:S05]  /*2c70*/  LOP3.LUT R0, R3, R0, R7, 0xfe, !PT ;  /* 0x0000000003007212 */ /* 0x000fca00078efe07 */
[----:B------:R-:W-:-:S04]  /*2c80*/  FMUL.FTZ R0, R0, 1 ;  /* 0x3f80000000007820 */ /* 0x000fc80000410000 */
[----:B------:R3:W4:Y:S02]  /*2c90*/  F2F.F64.F32 R4, R0 ;  /* 0x0000000000047310 */ /* 0x0007240000201800 */
[----:B---34-:R-:W-:Y:S05]  /*2ca0*/  BRA `(.L_x_20016) ;  /* 0x0000000000a47947 */ /* 0x018fea0003800000 */
.L_x_20028:
        /* <DEDUP_REMOVED lines=18> */
.L_x_20015:
        /* <DEDUP_REMOVED lines=16> */
.L_x_20037:
[----:B------:R-:W-:Y:S01]  /*2ed0*/  CS2R R4, SRZ ;  /* 0x0000000000047805 */ /* 0x000fe2000001ff00 */
[----:B------:R-:W-:Y:S06]  /*2ee0*/  BRA `(.L_x_20016) ;  /* 0x0000000000147947 */ /* 0x000fec0003800000 */
.L_x_20036:
[----:B------:R-:W2:Y:S02]  /*2ef0*/  LDG.E.64 R4, desc[UR36][R6.64] ;  /* 0x0000002406047981 */ /* 0x000ea4000c1e1b00 */
[----:B--2---:R-:W3:Y:S02]  /*2f00*/  I2F.F64.U64 R4, R4 ;  /* 0x0000000400047312 */ /* 0x004ee40000301800 */
[----:B---3--:R-:W-:Y:S05]  /*2f10*/  BRA `(.L_x_20016) ;  /* 0x0000000000087947 */ /* 0x008fea0003800000 */
.L_x_20035:
[----:B------:R-:W2:Y:S02]  /*2f20*/  LDG.E R4, desc[UR36][R6.64] ;  /* 0x0000002406047981 */ /* 0x000ea4000c1e1900 */
[----:B--2---:R-:W2:Y:S02]  /*2f30*/  I2F.F64.U32 R4, R4 ;  /* 0x0000000400047312 */ /* 0x004ea40000201800 */
.L_x_20016:
[----:B------:R-:W-:Y:S05]  /*2f40*/  BSYNC.RECONVERGENT B6 ;  /* 0x0000000000067941 */ /* 0x000fea0003800200 */
.L_x_20010:
[----:B--2--5:R-:W2:Y:S01]  /*2f50*/  DSETP.EQ.AND P0, PT, R4, RZ, PT ;  /* 0x000000ff0400722a */ /* 0x024ea20003f02000 */
[----:B------:R-:W-:Y:S01]  /*2f60*/  VIADD R19, R19, 0x80 ;  /* 0x0000008013137836 */ /* 0x000fe20000000000 */
[----:B--2---:R-:W-:-:S07]  /*2f70*/  P2R R23, PR, RZ, 0x1 ;  /* 0x00000001ff177803 */ /* 0x004fce0000000000 */
.L_x_20009:
[----:B------:R-:W-:Y:S05]  /*2f80*/  BSYNC.RECONVERGENT B7 ;  /* 0x0000000000077941 */ /* 0x000fea0003800200 */
.L_x_20008:
        /* <DEDUP_REMOVED lines=25> */
.L_x_20044:
[----:B------:R-:W2:Y:S02]  /*3120*/  LDG.E.U8 R4, desc[UR36][R6.64] ;  /* 0x0000002406047981 */ /* 0x000ea4000c1e1100 */
[----:B--2---:R-:W1:Y:S02]  /*3130*/  I2F.F64.U16 R4, R4 ;  /* 0x0000000400047312 */ /* 0x004e640000101800 */
[----:B-1----:R-:W-:Y:S05]  /*3140*/  BRA `(.L_x_20046) ;  /* 0x0000000c00647947 */ /* 0x002fea0003800000 */
.L_x_20043:
        /* <DEDUP_REMOVED lines=9> */
.L_x_20048:
[----:B------:R-:W2:Y:S02]  /*31e0*/  LDG.E R4, desc[UR36][R6.64] ;  /* 0x0000002406047981 */ /* 0x000ea4000c1e1900 */
[----:B--2---:R-:W1:Y:S02]  /*31f0*/  I2F.F64 R4, R4 ;  /* 0x0000000400047312 */ /* 0x004e640000201c00 */
[----:B-1----:R-:W-:Y:S05]  /*3200*/  BRA `(.L_x_20046) ;  /* 0x0000000c00347947 */ /* 0x002fea0003800000 */
.L_x_20047:
[----:B------:R-:W2:Y:S02]  /*3210*/  LDG.E.U16 R4, desc[UR36][R6.64] ;  /* 0x0000002406047981 */ /* 0x000ea4000c1e1500 */
[----:B--2---:R-:W1:Y:S02]  /*3220*/  I2F.F64.S16 R4, R4 ;  /* 0x0000000400047312 */ /* 0x004e640000101c00 */
[----:B-1----:R-:W-:Y:S05]  /*3230*/  BRA `(.L_x_20046) ;  /* 0x0000000c00287947 */ /* 0x002fea0003800000 */
.L_x_20042:
        /* <DEDUP_REMOVED lines=10> */
.L_x_20050:
[----:B------:R-:W2:Y:S02]  /*32e0*/  LDG.E.U16 R0, desc[UR36][R6.64] ;  /* 0x0000002406007981 */ /* 0x000ea4000c1e1500 */
[----:B--2---:R-:W-:-:S05]  /*32f0*/  HADD2.F32 R0, -RZ, R0.H0_H0 ;  /* 0x20000000ff007230 */ /* 0x004fca0000004100 */
[----:B------:R-:W-:-:S04]  /*3300*/  FMUL.FTZ R0, R0, 1 ;  /* 0x3f80000000007820 */ /* 0x000fc80000410000 */
[----:B------:R0:W1:Y:S02]  /*3310*/  F2F.F64.F32 R4, R0 ;  /* 0x0000000000047310 */ /* 0x0000640000201800 */
[----:B01----:R-:W-:Y:S05]  /*3320*/  BRA `(.L_x_20046) ;  /* 0x0000000800ec7947 */ /* 0x003fea0003800000 */
.L_x_20049:
        /* <DEDUP_REMOVED lines=10> */
.L_x_20052:
[----:B------:R-:W2:Y:S02]  /*33d0*/  LDG.E.U16 R6, desc[UR36][R6.64] ;  /* 0x0000002406067981 */ /* 0x000ea4000c1e1500 */
[----:B--2---:R-:W-:-:S05]  /*33e0*/  HADD2.F32 R0, -RZ, R6.H0_H0 ;  /* 0x20000006ff007230 */ /* 0x004fca0000004100 */
[----:B------:R-:W-:-:S04]  /*33f0*/  FMUL.FTZ R0, R0, 1 ;  /* 0x3f80000000007820 */ /* 0x000fc80000410000 */
[----:B------:R0:W1:Y:S02]  /*3400*/  F2F.F64.F32 R4, R0 ;  /* 0x0000000000047310 */ /* 0x0000640000201800 */
[----:B01----:R-:W-:Y:S05]  /*3410*/  BRA `(.L_x_20046) ;  /* 0x0000000800b07947 */ /* 0x003fea0003800000 */
.L_x_20051:
[----:B------:R0:W5:Y:S01]  /*3420*/  LDG.E.64 R4, desc[UR36][R6.64] ;  /* 0x0000002406047981 */ /* 0x000162000c1e1b00 */
[----:B------:R-:W-:Y:S05]  /*3430*/  BRA `(.L_x_20046) ;  /* 0x0000000800a87947 */ /* 0x000fea0003800000 */
.L_x_20041:
        /* <DEDUP_REMOVED lines=13> */
.L_x_20055:
[----:B------:R2:W5:Y:S01]  /*3510*/  LDG.E.64 R4, desc[UR36][R6.64] ;  /* 0x0000002406047981 */ /* 0x000562000c1e1b00 */
[----:B------:R-:W-:Y:S05]  /*3520*/  BRA `(.L_x_20046) ;  /* 0x00000008006c7947 */ /* 0x000fea0003800000 */
.L_x_20054:
        /* <DEDUP_REMOVED lines=27> */
.L_x_20057:
        /* <DEDUP_REMOVED lines=15> */
.L_x_20056:
[----:B------:R-:W2:Y:S02]  /*37d0*/  LDG.E.U16 R0, desc[UR36][R6.64] ;  /* 0x0000002406007981 */ /* 0x000ea4000c1e1500 */
[----:B--2---:R-:W-:-:S04]  /*37e0*/  IMAD.U32 R0, R0, 0x10000, RZ ;  /* 0x0001000000007824 */ /* 0x004fc800078e00ff */
[----:B------:R-:W-:-:S04]  /*37f0*/  FMUL.FTZ R0, R0, 1 ;  /* 0x3f80000000007820 */ /* 0x000fc80000410000 */
[----:B------:R2:W3:Y:S02]  /*3800*/  F2F.F64.F32 R4, R0 ;  /* 0x0000000000047310 */ /* 0x0004e40000201800 */
[----:B--23--:R-:W-:Y:S05]  /*3810*/  BRA `(.L_x_20046) ;  /* 0x0000000400b07947 */ /* 0x00cfea0003800000 */
.L_x_20053:
        /* <DEDUP_REMOVED lines=9> */
[----:B--2---:R-:W1:Y:S02]  /*38b0*/  I2F.F64.U16 R4, R4 ;  /* 0x0000000400047312 */ /* 0x004e640000101800 */
[----:B-1----:R-:W-:Y:S05]  /*38c0*/  BRA `(.L_x_20046) ;  /* 0x0000000400847947 */ /* 0x002fea0003800000 */
.L_x_20060:
        /* <DEDUP_REMOVED lines=21> */
.L_x_20062:
[----:B------:R-:W-:Y:S05]  /*3a20*/  BSYNC.RECONVERGENT B0 ;  /* 0x0000000000007941 */ /* 0x000fea0003800200 */
.L_x_20061:
[----:B------:R-:W-:Y:S01]  /*3a30*/  IMAD.SHL.U32 R0, R0, 0x100000, RZ ;  /* 0x0010000000007824 */ /* 0x000fe200078e00ff */
[----:B------:R-:W-:-:S04]  /*3a40*/  LEA R3, R3, 0x3b800000, 0x17 ;  /* 0x3b80000003037811 */ /* 0x000fc800078eb8ff */
[----:B------:R-:W-:-:S05]  /*3a50*/  LOP3.LUT R0, R3, R0, R7, 0xfe, !PT ;  /* 0x0000000003007212 */ /* 0x000fca00078efe07 */
[----:B------:R-:W-:-:S04]  /*3a60*/  FMUL.FTZ R0, R0, 1 ;  /* 0x3f80000000007820 */ /* 0x000fc80000410000 */
[----:B------:R1:W2:Y:S02]  /*3a70*/  F2F.F64.F32 R4, R0 ;  /* 0x0000000000047310 */ /* 0x0002a40000201800 */
[----:B-12---:R-:W-:Y:S05]  /*3a80*/  BRA `(.L_x_20046) ;  /* 0x0000000400147947 */ /* 0x006fea0003800000 */
.L_x_20059:
        /* <DEDUP_REMOVED lines=21> */
.L_x_20064:
[----:B------:R-:W-:Y:S05]  /*3be0*/  BSYNC.RECONVERGENT B0 ;  /* 0x0000000000007941 */ /* 0x000fea0003800200 */
.L_x_20063:
[----:B------:R-:W-:Y:S01]  /*3bf0*/  IMAD.SHL.U32 R0, R0, 0x200000, RZ ;  /* 0x0020000000007824 */ /* 0x000fe200078e00ff */
[----:B------:R-:W-:-:S04]  /*3c00*/  LEA R3, R3, 0x37800000, 0x17 ;  /* 0x3780000003037811 */ /* 0x000fc800078eb8ff */
[----:B------:R-:W-:-:S05]  /*3c10*/  LOP3.LUT R0, R3, R0, R7, 0xfe, !PT ;  /* 0x0000000003007212 */ /* 0x000fca00078efe07 */
[----:B------:R-:W-:-:S04]  /*3c20*/  FMUL.FTZ R0, R0, 1 ;  /* 0x3f80000000007820 */ /* 0x000fc80000410000 */
[----:B------:R1:W2:Y:S02]  /*3c30*/  F2F.F64.F32 R4, R0 ;  /* 0x0000000000047310 */ /* 0x0002a40000201800 */
[----:B-12---:R-:W-:Y:S05]  /*3c40*/  BRA `(.L_x_20046) ;  /* 0x0000000000a47947 */ /* 0x006fea0003800000 */
.L_x_20058:
        /* <DEDUP_REMOVED lines=18> */
.L_x_20045:
        /* <DEDUP_REMOVED lines=16> */
.L_x_20067:
[----:B------:R-:W-:Y:S01]  /*3e70*/  CS2R R4, SRZ ;  /* 0x0000000000047805 */ /* 0x000fe2000001ff00 */
[----:B------:R-:W-:Y:S06]  /*3e80*/  BRA `(.L_x_20046) ;  /* 0x0000000000147947 */ /* 0x000fec0003800000 */
.L_x_20066:
[----:B------:R-:W2:Y:S02]  /*3e90*/  LDG.E.64 R4, desc[UR36][R6.64] ;  /* 0x0000002406047981 */ /* 0x000ea4000c1e1b00 */
[----:B--2---:R-:W2:Y:S02]  /*3ea0*/  I2F.F64.U64 R4, R4 ;  /* 0x0000000400047312 */ /* 0x004ea40000301800 */
[----:B--2---:R-:W-:Y:S05]  /*3eb0*/  BRA `(.L_x_20046) ;  /* 0x0000000000087947 */ /* 0x004fea0003800000 */
.L_x_20065:
[----:B------:R-:W2:Y:S02]  /*3ec0*/  LDG.E R4, desc[UR36][R6.64] ;  /* 0x0000002406047981 */ /* 0x000ea4000c1e1900 */
[----:B--2---:R-:W1:Y:S02]  /*3ed0*/  I2F.F64.U32 R4, R4 ;  /* 0x0000000400047312 */ /* 0x004e640000201800 */
.L_x_20046:
[----:B------:R-:W-:Y:S05]  /*3ee0*/  BSYNC.RECONVERGENT B6 ;  /* 0x0000000000067941 */ /* 0x000fea0003800200 */
.L_x_20040:
[----:B-1---5:R3:W4:Y:S02]  /*3ef0*/  DSETP.EQ.AND P0, PT, R4, RZ, PT ;  /* 0x000000ff0400722a */ /* 0x0227240003f02000 */
.L_x_20039:
[----:B------:R-:W-:Y:S05]  /*3f00*/  BSYNC.RECONVERGENT B7 ;  /* 0x0000000000077941 */ /* 0x000fea0003800200 */
.L_x_20038:
        /* <DEDUP_REMOVED lines=13> */
[----:B------:R-:W5:Y:S01]  /*3fe0*/  LDC.64 R8, c[0x0][0x388] ;  /* 0x0000e200ff087b82 */ /* 0x000f620000000a00 */
[----:B------:R-:W-:Y:S01]  /*3ff0*/  IMAD R0, R2, 0x200, R17 ;  /* 0x0000020002007824 */ /* 0x000fe200078e0211 */
[----:B0--3--:R-:W-:Y:S01]  /*4000*/  PRMT R4, R18, 0x9910, RZ ;  /* 0x0000991012047816 */ /* 0x009fe200000000ff */
[----:B------:R-:W-:Y:S01]  /*4010*/  BSSY.RECONVERGENT B6, `(.L_x_20071) ;  /* 0x00000d6000067945 */ /* 0x000fe20003800200 */
[----:B------:R-:W-:Y:S02]  /*4020*/  VIADD R17, R17, 0x80 ;  /* 0x0000008011117836 */ /* 0x000fe40000000000 */
[----:B----4-:R-:W-:Y:S02]  /*4030*/  IMAD R3, R0, UR4, RZ ;  /* 0x0000000400037c24 */ /* 0x010fe4000f8e02ff */
        /* <DEDUP_REMOVED lines=15> */
.L_x_20075:
[----:B------:R0:W-:Y:S01]  /*4130*/  STG.E.U8 desc[UR36][R8.64], R11 ;  /* 0x0000000b08007986 */ /* 0x0001e2000c101124 */
[----:B------:R-:W-:Y:S05]  /*4140*/  BRA `(.L_x_20077) ;  /* 0x0000000c00087947 */ /* 0x000fea0003800000 */
.L_x_20074:
        /* <DEDUP_REMOVED lines=10> */
.L_x_20079:
[----:B------:R0:W-:Y:S01]  /*41f0*/  STG.E desc[UR36][R8.64], R11 ;  /* 0x0000000b08007986 */ /* 0x0001e2000c101924 */
[----:B------:R-:W-:Y:S05]  /*4200*/  BRA `(.L_x_20077) ;  /* 0x0000000800d87947 */ /* 0x000fea0003800000 */
.L_x_20078:
[----:B------:R0:W-:Y:S01]  /*4210*/  STG.E.U16 desc[UR36][R8.64], R11 ;  /* 0x0000000b08007986 */ /* 0x0001e2000c101524 */
[----:B------:R-:W-:Y:S05]  /*4220*/  BRA `(.L_x_20077) ;  /* 0x0000000800d07947 */ /* 0x000fea0003800000 */
.L_x_20073:
        /* <DEDUP_REMOVED lines=9> */
.L_x_20081:
[----:B------:R-:W0:Y:S02]  /*42c0*/  I2F.S16 R0, R11 ;  /* 0x0000000b00007306 */ /* 0x000e240000101400 */
[----:B0-----:R-:W-:-:S05]  /*42d0*/  F2FP.F16.F32.PACK_AB R0, RZ, R0 ;  /* 0x00000000ff00723e */ /* 0x001fca00000000ff */
[----:B------:R0:W-:Y:S01]  /*42e0*/  STG.E.U16 desc[UR36][R8.64], R0 ;  /* 0x0000000008007986 */ /* 0x0001e2000c101524 */
[----:B------:R-:W-:Y:S05]  /*42f0*/  BRA `(.L_x_20077) ;  /* 0x00000008009c7947 */ /* 0x000fea0003800000 */
.L_x_20080:
        /* <DEDUP_REMOVED lines=10> */
.L_x_20083:
[----:B------:R-:W0:Y:S02]  /*43a0*/  I2F.S16 R11, R11 ;  /* 0x0000000b000b7306 */ /* 0x000e240000101400 */
[----:B0-----:R-:W-:-:S04]  /*43b0*/  F2FP.F16.F32.PACK_AB R3, RZ, R11 ;  /* 0x0000000bff03723e */ /* 0x001fc800000000ff */
[----:B------:R-:W-:-:S05]  /*43c0*/  PRMT R3, R3, 0x5410, RZ ;  /* 0x0000541003037816 */ /* 0x000fca00000000ff */
[----:B------:R0:W-:Y:S01]  /*43d0*/  STG.E desc[UR36][R8.64], R3 ;  /* 0x0000000308007986 */ /* 0x0001e2000c101924 */
[----:B------:R-:W-:Y:S05]  /*43e0*/  BRA `(.L_x_20077) ;  /* 0x0000000800607947 */ /* 0x000fea0003800000 */
.L_x_20082:
[----:B------:R-:W0:Y:S02]  /*43f0*/  I2F.F64.S16 R4, R11 ;  /* 0x0000000b00047312 */ /* 0x000e240000101c00 */
[----:B0-----:R0:W-:Y:S01]  /*4400*/  STG.E.64 desc[UR36][R8.64], R4 ;  /* 0x0000000408007986 */ /* 0x0011e2000c101b24 */
[----:B------:R-:W-:Y:S05]  /*4410*/  BRA `(.L_x_20077) ;  /* 0x0000000800547947 */ /* 0x000fea0003800000 */
.L_x_20072:
        /* <DEDUP_REMOVED lines=10> */
.L_x_20086:
[----:B-12---:R-:W-:Y:S01]  /*44c0*/  CS2R R6, SRZ ;  /* 0x0000000000067805 */ /* 0x006fe2000001ff00 */
[----:B------:R-:W0:Y:S04]  /*44d0*/  I2F.F64.S16 R4, R11 ;  /* 0x0000000b00047312 */ /* 0x000e280000101c00 */
[----:B0-----:R0:W-:Y:S01]  /*44e0*/  STG.E.128 desc[UR36][R8.64], R4 ;  /* 0x0000000408007986 */ /* 0x0011e2000c101d24 */
[----:B------:R-:W-:Y:S05]  /*44f0*/  BRA `(.L_x_20077) ;  /* 0x00000008001c7947 */ /* 0x000fea0003800000 */
.L_x_20085:
        /* <DEDUP_REMOVED lines=17> */
.L_x_20090:
[----:B------:R-:W-:Y:S05]  /*4610*/  BSYNC.RECONVERGENT B0 ;  /* 0x0000000000007941 */ /* 0x000fea0003800200 */
.L_x_20089:
[----:B------:R0:W-:Y:S01]  /*4620*/  STG.E.U8 desc[UR36][R8.64], R3 ;  /* 0x0000000308007986 */ /* 0x0001e2000c101124 */
[----:B------:R-:W-:Y:S05]  /*4630*/  BRA `(.L_x_20077) ;  /* 0x0000000400cc7947 */ /* 0x000fea0003800000 */
.L_x_20088:
        /* <DEDUP_REMOVED lines=16> */
.L_x_20087:
[----:B------:R-:W0:Y:S02]  /*4740*/  I2F.S16 R0, R11 ;  /* 0x0000000b00007306 */ /* 0x000e240000101400 */
[----:B0-----:R-:W-:-:S05]  /*4750*/  F2FP.BF16.F32.PACK_AB R0, RZ, R0 ;  /* 0x00000000ff00723e */ /* 0x001fca00000010ff */
[----:B------:R0:W-:Y:S01]  /*4760*/  STG.E.U16 desc[UR36][R8.64], R0 ;  /* 0x0000000008007986 */ /* 0x0001e2000c101524 */
[----:B------:R-:W-:Y:S05]  /*4770*/  BRA `(.L_x_20077) ;  /* 0x00000004007c7947 */ /* 0x000fea0003800000 */
.L_x_20084:
        /* <DEDUP_REMOVED lines=10> */
.L_x_20093:
        /* <DEDUP_REMOVED lines=12> */
.L_x_20096:
[----:B------:R-:W-:-:S04]  /*48e0*/  SHF.R.U32.HI R0, RZ, 0x14, R11 ;  /* 0x00000014ff007819 */ /* 0x000fc8000001160b */
[----:B------:R-:W-:-:S04]  /*48f0*/  LOP3.LUT R0, R0, 0x1, RZ, 0xc0, !PT ;  /* 0x0000000100007812 */ /* 0x000fc800078ec0ff */
[----:B------:R-:W-:-:S04]  /*4900*/  IADD3 R0, PT, PT, R11, 0x487ffff, R0 ;  /* 0x0487ffff0b007810 */ /* 0x000fc80007ffe000 */
[----:B------:R-:W-:-:S04]  /*4910*/  SHF.R.U32.HI R0, RZ, 0x14, R0 ;  /* 0x00000014ff007819 */ /* 0x000fc80000011600 */
[----:B------:R-:W-:-:S07]  /*4920*/  LOP3.LUT R0, R0, 0xff, RZ, 0xc0, !PT ;  /* 0x000000ff00007812 */ /* 0x000fce00078ec0ff */
.L_x_20097:
[----:B------:R-:W-:-:S07]  /*4930*/  PRMT R4, R0, 0x7610, R4 ;  /* 0x0000761000047816 */ /* 0x000fce0000000004 */
.L_x_20095:
[----:B------:R-:W-:Y:S05]  /*4940*/  BSYNC.RECONVERGENT B0 ;  /* 0x0000000000007941 */ /* 0x000fea0003800200 */
.L_x_20094:
[----:B------:R3:W-:Y:S01]  /*4950*/  STG.E.U8 desc[UR36][R8.64], R4 ;  /* 0x0000000408007986 */ /* 0x0007e2000c101124 */
[----:B------:R-:W-:Y:S05]  /*4960*/  BRA `(.L_x_20077) ;  /* 0x0000000400007947 */ /* 0x000fea0003800000 */
.L_x_20092:
        /* <DEDUP_REMOVED lines=12> */
.L_x_20100:
[----:B------:R-:W-:-:S04]  /*4a30*/  SHF.R.U32.HI R0, RZ, 0x15, R11 ;  /* 0x00000015ff007819 */ /* 0x000fc8000001160b */
[----:B------:R-:W-:-:S04]  /*4a40*/  LOP3.LUT R0, R0, 0x1, RZ, 0xc0, !PT ;  /* 0x0000000100007812 */ /* 0x000fc800078ec0ff */
[----:B------:R-:W-:-:S04]  /*4a50*/  IADD3 R0, PT, PT, R11, 0x88fffff, R0 ;  /* 0x088fffff0b007810 */ /* 0x000fc80007ffe000 */
[----:B------:R-:W-:-:S04]  /*4a60*/  SHF.R.U32.HI R0, RZ, 0x15, R0 ;  /* 0x00000015ff007819 */ /* 0x000fc80000011600 */
[----:B------:R-:W-:-:S07]  /*4a70*/  LOP3.LUT R0, R0, 0xff, RZ, 0xc0, !PT ;  /* 0x000000ff00007812 */ /* 0x000fce00078ec0ff */
.L_x_20101:
[----:B------:R-:W-:-:S07]  /*4a80*/  PRMT R4, R0, 0x7610, R4 ;  /* 0x0000761000047816 */ /* 0x000fce0000000004 */
.L_x_20099:
[----:B------:R-:W-:Y:S05]  /*4a90*/  BSYNC.RECONVERGENT B0 ;  /* 0x0000000000007941 */ /* 0x000fea0003800200 */
.L_x_20098:
[----:B------:R4:W-:Y:S01]  /*4aa0*/  STG.E.U8 desc[UR36][R8.64], R4 ;  /* 0x0000000408007986 */ /* 0x0009e2000c101124 */
[----:B------:R-:W-:Y:S05]  /*4ab0*/  BRA `(.L_x_20077) ;  /* 0x0000000000ac7947 */ /* 0x000fea0003800000 */
.L_x_20091:
[----:B------:R-:W-:-:S13]  /*4ac0*/  ISETP.NE.AND P0, PT, R0, 0x1c, PT ;  /* 0x0000001c0000780c */ /* 0x000fda0003f05270 */
[----:B------:R-:W-:Y:S05]  /*4ad0*/  @!P0 BRA `(.L_x_20102) ;  /* 0x0000000000a08947 */ /* 0x000fea0003800000 */
[----:B------:R-:W-:-:S13]  /*4ae0*/  ISETP.NE.AND P0, PT, R0, 0x1d, PT ;  /* 0x0000001d0000780c */ /* 0x000fda0003f05270 */
[----:B------:R-:W-:Y:S05]  /*4af0*/  @!P0 BRA `(.L_x_20103) ;  /* 0x0000000000888947 */ /* 0x000fea0003800000 */
[----:B------:R-:W-:-:S13]  /*4b00*/  ISETP.NE.AND P0, PT, R0, 0x2c, PT ;  /* 0x0000002c0000780c */ /* 0x000fda0003f05270 */
[----:B------:R-:W-:Y:S05]  /*4b10*/  @!P0 BRA `(.L_x_20104) ;  /* 0x0000000000448947 */ /* 0x000fea0003800000 */
.L_x_20076:
        /* <DEDUP_REMOVED lines=10> */
[----:B-12---:R-:W-:Y:S02]  /*4bc0*/  IMAD.U32 R6, RZ, RZ, UR8 ;  /* 0x00000008ff067e24 */ /* 0x006fe4000f8e00ff */
[----:B------:R-:W-:Y:S02]  /*4bd0*/  IMAD.U32 R7, RZ, RZ, UR9 ;  /* 0x00000009ff077e24 */ /* 0x000fe4000f8e00ff */
[----:B----4-:R-:W-:Y:S02]  /*4be0*/  IMAD.U32 R10, RZ, RZ, UR4 ;  /* 0x00000004ff0a7e24 */ /* 0x010fe4000f8e00ff */
[----:B------:R-:W-:-:S07]  /*4bf0*/  IMAD.U32 R11, RZ, RZ, UR5 ;  /* 0x00000005ff0b7e24 */ /* 0x000fce000f8e00ff */
[----:B------:R-:W-:-:S07]  /*4c00*/  LEPC R20, `(.L_x_20105) ;  /* 0x000000001014794e */ /* 0x000fce0000000000 */
[----:B---3--:R-:W-:Y:S05]  /*4c10*/  CALL.ABS.NOINC R14 ;  /* 0x000000000e007343 */ /* 0x008fea0003c00000 */
.L_x_20105:
[----:B------:R-:W-:Y:S05]  /*4c20*/  BRA `(.L_x_20077) ;  /* 0x0000000000507947 */ /* 0x000fea0003800000 */
.L_x_20104:
        /* <DEDUP_REMOVED lines=15> */
.L_x_20103:
[----:B------:R-:W-:Y:S02]  /*4d20*/  IMAD.MOV.U32 R4, RZ, RZ, R11 ;  /* 0x000000ffff047224 */ /* 0x000fe400078e000b */
[----:B------:R-:W-:-:S05]  /*4d30*/  IMAD.MOV.U32 R5, RZ, RZ, RZ ;  /* 0x000000ffff057224 */ /* 0x000fca00078e00ff */
[----:B------:R0:W-:Y:S01]  /*4d40*/  STG.E.64 desc[UR36][R8.64], R4 ;  /* 0x0000000408007986 */ /* 0x0001e2000c101b24 */
[----:B------:R-:W-:Y:S05]  /*4d50*/  BRA `(.L_x_20077) ;  /* 0x0000000000047947 */ /* 0x000fea0003800000 */
.L_x_20102:
[----:B------:R0:W-:Y:S02]  /*4d60*/  STG.E desc[UR36][R8.64], R11 ;  /* 0x0000000b08007986 */ /* 0x0001e4000c101924 */
.L_x_20077:
[----:B------:R-:W-:Y:S05]  /*4d70*/  BSYNC.RECONVERGENT B6 ;  /* 0x0000000000067941 */ /* 0x000fea0003800200 */
.L_x_20071:
        /* <DEDUP_REMOVED lines=24> */
.L_x_20111:
[----:B------:R0:W-:Y:S01]  /*4f00*/  STG.E.U8 desc[UR36][R8.64], R26 ;  /* 0x0000001a08007986 */ /* 0x0001e2000c101124 */
[----:B------:R-:W-:Y:S05]  /*4f10*/  BRA `(.L_x_20113) ;  /* 0x0000000800fc7947 */ /* 0x000fea0003800000 */
.L_x_20110:
        /* <DEDUP_REMOVED lines=9> */
.L_x_20115:
[----:B------:R0:W-:Y:S01]  /*4fb0*/  STG.E desc[UR36][R8.64], R26 ;  /* 0x0000001a08007986 */ /* 0x0001e2000c101924 */
[----:B------:R-:W-:Y:S05]  /*4fc0*/  BRA `(.L_x_20113) ;  /* 0x0000000800d07947 */ /* 0x000fea0003800000 */
.L_x_20114:
[----:B------:R0:W-:Y:S01]  /*4fd0*/  STG.E.U16 desc[UR36][R8.64], R26 ;  /* 0x0000001a08007986 */ /* 0x0001e2000c101524 */
[----:B------:R-:W-:Y:S05]  /*4fe0*/  BRA `(.L_x_20113) ;  /* 0x0000000800c87947 */ /* 0x000fea0003800000 */
.L_x_20109:
        /* <DEDUP_REMOVED lines=9> */
.L_x_20117:
[----:B------:R-:W0:Y:S02]  /*5080*/  I2F.S16 R0, R26 ;  /* 0x0000001a00007306 */ /* 0x000e240000101400 */
[----:B0-----:R-:W-:-:S05]  /*5090*/  F2FP.F16.F32.PACK_AB R0, RZ, R0 ;  /* 0x00000000ff00723e */ /* 0x001fca00000000ff */
[----:B------:R0:W-:Y:S01]  /*50a0*/  STG.E.U16 desc[UR36][R8.64], R0 ;  /* 0x0000000008007986 */ /* 0x0001e2000c101524 */
[----:B------:R-:W-:Y:S05]  /*50b0*/  BRA `(.L_x_20113) ;  /* 0x0000000800947947 */ /* 0x000fea0003800000 */
.L_x_20116:
        /* <DEDUP_REMOVED lines=10> */
.L_x_20119:
[----:B------:R-:W0:Y:S02]  /*5160*/  I2F.S16 R26, R26 ;  /* 0x0000001a001a7306 */ /* 0x000e240000101400 */
[----:B0-----:R-:W-:-:S04]  /*5170*/  F2FP.F16.F32.PACK_AB R3, RZ, R26 ;  /* 0x0000001aff03723e */ /* 0x001fc800000000ff */
[----:B------:R-:W-:-:S05]  /*5180*/  PRMT R3, R3, 0x5410, RZ ;  /* 0x0000541003037816 */ /* 0x000fca00000000ff */
[----:B------:R0:W-:Y:S01]  /*5190*/  STG.E desc[UR36][R8.64], R3 ;  /* 0x0000000308007986 */ /* 0x0001e2000c101924 */
[----:B------:R-:W-:Y:S05]  /*51a0*/  BRA `(.L_x_20113) ;  /* 0x0000000800587947 */ /* 0x000fea0003800000 */
.L_x_20118:
[----:B------:R-:W0:Y:S02]  /*51b0*/  I2F.F64.S16 R26, R26 ;  /* 0x0000001a001a7312 */ /* 0x000e240000101c00 */
[----:B0-----:R0:W-:Y:S01]  /*51c0*/  STG.E.64 desc[UR36][R8.64], R26 ;  /* 0x0000001a08007986 */ /* 0x0011e2000c101b24 */
[----:B------:R-:W-:Y:S05]  /*51d0*/  BRA `(.L_x_20113) ;  /* 0x00000008004c7947 */ /* 0x000fea0003800000 */
.L_x_20108:
        /* <DEDUP_REMOVED lines=12> */
.L_x_20123:
        /* <DEDUP_REMOVED lines=16> */
.L_x_20126:
[----:B------:R-:W-:-:S07]  /*53a0*/  PRMT R4, R0, 0x7610, R4 ;  /* 0x0000761000047816 */ /* 0x000fce0000000004 */
.L_x_20125:
[----:B------:R-:W-:Y:S05]  /*53b0*/  BSYNC.RECONVERGENT B0 ;  /* 0x0000000000007941 */ /* 0x000fea0003800200 */
.L_x_20124:
[----:B------:R0:W-:Y:S01]  /*53c0*/  STG.E.U8 desc[UR36][R8.64], R4 ;  /* 0x0000000408007986 */ /* 0x0001e2000c101124 */
[----:B------:R-:W-:Y:S05]  /*53d0*/  BRA `(.L_x_20113) ;  /* 0x0000000400cc7947 */ /* 0x000fea0003800000 */
.L_x_20122:
        /* <DEDUP_REMOVED lines=16> */
.L_x_20129:
[----:B------:R-:W-:-:S07]  /*54e0*/  PRMT R4, R0, 0x7610, R4 ;  /* 0x0000761000047816 */ /* 0x000fce0000000004 */
.L_x_20128:
[----:B------:R-:W-:Y:S05]  /*54f0*/  BSYNC.RECONVERGENT B0 ;  /* 0x0000000000007941 */ /* 0x000fea0003800200 */
.L_x_20127:
[----:B------:R0:W-:Y:S01]  /*5500*/  STG.E.U8 desc[UR36][R8.64], R4 ;  /* 0x0000000408007986 */ /* 0x0001e2000c101124 */
[----:B------:R-:W-:Y:S05]  /*5510*/  BRA `(.L_x_20113) ;  /* 0x00000004007c7947 */ /* 0x000fea0003800000 */
.L_x_20121:
        /* <DEDUP_REMOVED lines=21> */
.L_x_20131:
[----:B------:R-:W-:-:S05]  /*5670*/  IMAD.MOV.U32 R27, RZ, RZ, RZ ;  /* 0x000000ffff1b7224 */ /* 0x000fca00078e00ff */
[----:B------:R0:W-:Y:S01]  /*5680*/  STG.E.64 desc[UR36][R8.64], R26 ;  /* 0x0000001a08007986 */ /* 0x0001e2000c101b24 */
[----:B------:R-:W-:Y:S05]  /*5690*/  BRA `(.L_x_20113) ;  /* 0x00000004001c7947 */ /* 0x000fea0003800000 */
.L_x_20130:
[----:B------:R0:W-:Y:S01]  /*56a0*/  STG.E desc[UR36][R8.64], R26 ;  /* 0x0000001a08007986 */ /* 0x0001e2000c101924 */
[----:B------:R-:W-:Y:S05]  /*56b0*/  BRA `(.L_x_20113) ;  /* 0x0000000400147947 */ /* 0x000fea0003800000 */
.L_x_20120:
        /* <DEDUP_REMOVED lines=8> */
.L_x_20133:
[----:B-12---:R-:W-:Y:S01]  /*5740*/  CS2R R6, SRZ ;  /* 0x0000000000067805 */ /* 0x006fe2000001ff00 */
[----:B------:R-:W0:Y:S04]  /*5750*/  I2F.F64.S16 R4, R26 ;  /* 0x0000001a00047312 */ /* 0x000e280000101c00 */
[----:B0-----:R0:W-:Y:S01]  /*5760*/  STG.E.128 desc[UR36][R8.64], R4 ;  /* 0x0000000408007986 */ /* 0x0011e2000c101d24 */
[----:B------:R-:W-:Y:S05]  /*5770*/  BRA `(.L_x_20113) ;  /* 0x0000000000e47947 */ /* 0x000fea0003800000 */
.L_x_20132:
[----:B------:R-:W-:-:S13]  /*5780*/  ISETP.NE.AND P0, PT, R0, 0xf, PT ;  /* 0x0000000f0000780c */ /* 0x000fda0003f05270 */
[----:B------:R-:W-:Y:S05]  /*5790*/  @!P0 BRA `(.L_x_20134) ;  /* 0x0000000000d08947 */ /* 0x000fea0003800000 */
[----:B------:R-:W-:-:S13]  /*57a0*/  ISETP.NE.AND P0, PT, R0, 0x17, PT ;  /* 0x000000170000780c */ /* 0x000fda0003f05270 */
[----:B------:R-:W-:Y:S05]  /*57b0*/  @!P0 BRA `(.L_x_20135) ;  /* 0x0000000000848947 */ /* 0x000fea0003800000 */
[----:B------:R-:W-:-:S13]  /*57c0*/  ISETP.NE.AND P0, PT, R0, 0x18, PT ;  /* 0x000000180000780c */ /* 0x000fda0003f05270 */
[----:B------:R-:W-:Y:S05]  /*57d0*/  @!P0 BRA `(.L_x_20136) ;  /* 0x0000000000448947 */ /* 0x000fea0003800000 */
.L_x_20112:
        /* <DEDUP_REMOVED lines=16> */
.L_x_20137:
[----:B------:R-:W-:Y:S05]  /*58e0*/  BRA `(.L_x_20113) ;  /* 0x0000000000887947 */ /* 0x000fea0003800000 */
.L_x_20136:
        /* <DEDUP_REMOVED lines=11> */
.L_x_20139:
[----:B------:R-:W-:Y:S05]  /*59a0*/  BSYNC.RECONVERGENT B0 ;  /* 0x0000000000007941 */ /* 0x000fea0003800200 */
.L_x_20138:
[----:B------:R3:W-:Y:S01]  /*59b0*/  STG.E.U8 desc[UR36][R8.64], R3 ;  /* 0x0000000308007986 */ /* 0x0007e2000c101124 */
[----:B------:R-:W-:Y:S05]  /*59c0*/  BRA `(.L_x_20113) ;  /* 0x0000000000507947 */ /* 0x000fea0003800000 */
.L_x_20135:
        /* <DEDUP_REMOVED lines=12> */
.L_x_20140:
[----:B------:R-:W-:Y:S01]  /*5a90*/  IMAD.MOV.U32 R3, RZ, RZ, 0x7f ;  /* 0x0000007fff037424 */ /* 0x000fe200078e00ff */
[----:B------:R-:W-:-:S04]  /*5aa0*/  ISETP.GT.U32.AND P0, PT, R5, 0x7f800000, PT ;  /* 0x7f8000000500780c */ /* 0x000fc80003f04070 */
[----:B------:R-:W-:-:S05]  /*5ab0*/  SEL R3, R3, 0x7c, P0 ;  /* 0x0000007c03037807 */ /* 0x000fca0000000000 */
[----:B------:R4:W-:Y:S01]  /*5ac0*/  STG.E.U8 desc[UR36][R8.64], R3 ;  /* 0x0000000308007986 */ /* 0x0009e2000c101124 */
[----:B------:R-:W-:Y:S05]  /*5ad0*/  BRA `(.L_x_20113) ;  /* 0x00000000000c7947 */ /* 0x000fea0003800000 */
.L_x_20134:
[----:B------:R-:W0:Y:S02]  /*5ae0*/  I2F.S16 R0, R26 ;  /* 0x0000001a00007306 */ /* 0x000e240000101400 */
[----:B0-----:R-:W-:-:S05]  /*5af0*/  F2FP.BF16.F32.PACK_AB R0, RZ, R0 ;  /* 0x00000000ff00723e */ /* 0x001fca00000010ff */
[----:B------:R0:W-:Y:S02]  /*5b00*/  STG.E.U16 desc[UR36][R8.64], R0 ;  /* 0x0000000008007986 */ /* 0x0001e4000c101524 */
.L_x_20113:
[----:B------:R-:W-:Y:S05]  /*5b10*/  BSYNC.RECONVERGENT B6 ;  /* 0x0000000000067941 */ /* 0x000fea0003800200 */
.L_x_20107:
[----:B------:R-:W-:-:S07]  /*5b20*/  VIADD R17, R17, 0x80 ;  /* 0x0000008011117836 */ /* 0x000fce0000000000 */
.L_x_20070:
[----:B------:R-:W-:-:S13]  /*5b30*/  ISETP.GE.AND P0, PT, R17, R16, PT ;  /* 0x000000101100720c */ /* 0x000fda0003f06270 */
[----:B------:R-:W-:Y:S05]  /*5b40*/  @P0 BREAK.RELIABLE B7 ;  /* 0x0000000000070942 */ /* 0x000fea0003800100 */
[----:B------:R-:W-:Y:S05]  /*5b50*/  @P0 BRA `(.L_x_20106) ;  /* 0x0000000c00640947 */ /* 0x000fea0003800000 */
[----:B------:R-:W-:Y:S05]  /*5b60*/  BSYNC.RELIABLE B7 ;  /* 0x0000000000077941 */ /* 0x000fea0003800100 */
.L_x_20069:
        /* <DEDUP_REMOVED lines=21> */
.L_x_20145:
[----:B------:R0:W-:Y:S01]  /*5cc0*/  STG.E.U8 desc[UR36][R8.64], R24 ;  /* 0x0000001808007986 */ /* 0x0001e2000c101124 */
[----:B------:R-:W-:Y:S05]  /*5cd0*/  BRA `(.L_x_20147) ;  /* 0x0000000800fc7947 */ /* 0x000fea0003800000 */
.L_x_20144:
        /* <DEDUP_REMOVED lines=9> */
.L_x_20149:
[----:B------:R0:W-:Y:S01]  /*5d70*/  STG.E desc[UR36][R8.64], R24 ;  /* 0x0000001808007986 */ /* 0x0001e2000c101924 */
[----:B------:R-:W-:Y:S05]  /*5d80*/  BRA `(.L_x_20147) ;  /* 0x0000000800d07947 */ /* 0x000fea0003800000 */
.L_x_20148:
[----:B------:R0:W-:Y:S01]  /*5d90*/  STG.E.U16 desc[UR36][R8.64], R24 ;  /* 0x0000001808007986 */ /* 0x0001e2000c101524 */
[----:B------:R-:W-:Y:S05]  /*5da0*/  BRA `(.L_x_20147) ;  /* 0x0000000800c87947 */ /* 0x000fea0003800000 */
.L_x_20143:
        /* <DEDUP_REMOVED lines=9> */
.L_x_20151:
[----:B------:R-:W0:Y:S02]  /*5e40*/  I2F.S16 R0, R24 ;  /* 0x0000001800007306 */ /* 0x000e240000101400 */
[----:B0-----:R-:W-:-:S05]  /*5e50*/  F2FP.F16.F32.PACK_AB R0, RZ, R0 ;  /* 0x00000000ff00723e */ /* 0x001fca00000000ff */
[----:B------:R0:W-:Y:S01]  /*5e60*/  STG.E.U16 desc[UR36][R8.64], R0 ;  /* 0x0000000008007986 */ /* 0x0001e2000c101524 */
[----:B------:R-:W-:Y:S05]  /*5e70*/  BRA `(.L_x_20147) ;  /* 0x0000000800947947 */ /* 0x000fea0003800000 */
.L_x_20150:
        /* <DEDUP_REMOVED lines=10> */
.L_x_20153:
[----:B------:R-:W0:Y:S02]  /*5f20*/  I2F.S16 R24, R24 ;  /* 0x0000001800187306 */ /* 0x000e240000101400 */
[----:B0-----:R-:W-:-:S04]  /*5f30*/  F2FP.F16.F32.PACK_AB R3, RZ, R24 ;  /* 0x00000018ff03723e */ /* 0x001fc800000000ff */
[----:B------:R-:W-:-:S05]  /*5f40*/  PRMT R3, R3, 0x5410, RZ ;  /* 0x0000541003037816 */ /* 0x000fca00000000ff */
[----:B------:R0:W-:Y:S01]  /*5f50*/  STG.E desc[UR36][R8.64], R3 ;  /* 0x0000000308007986 */ /* 0x0001e2000c101924 */
[----:B------:R-:W-:Y:S05]  /*5f60*/  BRA `(.L_x_20147) ;  /* 0x0000000800587947 */ /* 0x000fea0003800000 */
.L_x_20152:
[----:B------:R-:W0:Y:S02]  /*5f70*/  I2F.F64.S16 R24, R24 ;  /* 0x0000001800187312 */ /* 0x000e240000101c00 */
[----:B0-----:R0:W-:Y:S01]  /*5f80*/  STG.E.64 desc[UR36][R8.64], R24 ;  /* 0x0000001808007986 */ /* 0x0011e2000c101b24 */
[----:B------:R-:W-:Y:S05]  /*5f90*/  BRA `(.L_x_20147) ;  /* 0x00000008004c7947 */ /* 0x000fea0003800000 */
.L_x_20142:
        /* <DEDUP_REMOVED lines=12> */
.L_x_20157:
        /* <DEDUP_REMOVED lines=16> */
.L_x_20160:
[----:B------:R-:W-:-:S07]  /*6160*/  PRMT R4, R0, 0x7610, R4 ;  /* 0x0000761000047816 */ /* 0x000fce0000000004 */
.L_x_20159:
[----:B------:R-:W-:Y:S05]  /*6170*/  BSYNC.RECONVERGENT B0 ;  /* 0x0000000000007941 */ /* 0x000fea0003800200 */
.L_x_20158:
[----:B------:R0:W-:Y:S01]  /*6180*/  STG.E.U8 desc[UR36][R8.64], R4 ;  /* 0x0000000408007986 */ /* 0x0001e2000c101124 */
[----:B------:R-:W-:Y:S05]  /*6190*/  BRA `(.L_x_20147) ;  /* 0x0000000400cc7947 */ /* 0x000fea0003800000 */
.L_x_20156:
        /* <DEDUP_REMOVED lines=16> */
.L_x_20163:
[----:B------:R-:W-:-:S07]  /*62a0*/  PRMT R4, R0, 0x7610, R4 ;  /* 0x0000761000047816 */ /* 0x000fce0000000004 */
.L_x_20162:
[----:B------:R-:W-:Y:S05]  /*62b0*/  BSYNC.RECONVERGENT B0 ;  /* 0x0000000000007941 */ /* 0x000fea0003800200 */
.L_x_20161:
[----:B------:R0:W-:Y:S01]  /*62c0*/  STG.E.U8 desc[UR36][R8.64], R4 ;  /* 0x0000000408007986 */ /* 0x0001e2000c101124 */
[----:B------:R-:W-:Y:S05]  /*62d0*/  BRA `(.L_x_20147) ;  /* 0x00000004007c7947 */ /* 0x000fea0003800000 */
.L_x_20155:
        /* <DEDUP_REMOVED lines=21> */
.L_x_20165:
[----:B------:R-:W-:-:S05]  /*6430*/  IMAD.MOV.U32 R25, RZ, RZ, RZ ;  /* 0x000000ffff197224 */ /* 0x000fca00078e00ff */
[----:B------:R0:W-:Y:S01]  /*6440*/  STG.E.64 desc[UR36][R8.64], R24 ;  /* 0x0000001808007986 */ /* 0x0001e2000c101b24 */
[----:B------:R-:W-:Y:S05]  /*6450*/  BRA `(.L_x_20147) ;  /* 0x00000004001c7947 */ /* 0x000fea0003800000 */
.L_x_20164:
[----:B------:R0:W-:Y:S01]  /*6460*/  STG.E desc[UR36][R8.64], R24 ;  /* 0x0000001808007986 */ /* 0x0001e2000c101924 */
[----:B------:R-:W-:Y:S05]  /*6470*/  BRA `(.L_x_20147) ;  /* 0x0000000400147947 */ /* 0x000fea0003800000 */
.L_x_20154:
        /* <DEDUP_REMOVED lines=8> */
.L_x_20167:
[----:B-12---:R-:W-:Y:S01]  /*6500*/  CS2R R6, SRZ ;  /* 0x0000000000067805 */ /* 0x006fe2000001ff00 */
[----:B------:R-:W0:Y:S04]  /*6510*/  I2F.F64.S16 R4, R24 ;  /* 0x0000001800047312 */ /* 0x000e280000101c00 */
[----:B0-----:R0:W-:Y:S01]  /*6520*/  STG.E.128 desc[UR36][R8.64], R4 ;  /* 0x0000000408007986 */ /* 0x0011e2000c101d24 */
[----:B------:R-:W-:Y:S05]  /*6530*/  BRA `(.L_x_20147) ;  /* 0x0000000000e47947 */ /* 0x000fea0003800000 */
.L_x_20166:
[----:B------:R-:W-:-:S13]  /*6540*/  ISETP.NE.AND P0, PT, R0, 0xf, PT ;  /* 0x0000000f0000780c */ /* 0x000fda0003f05270 */
[----:B------:R-:W-:Y:S05]  /*6550*/  @!P0 BRA `(.L_x_20168) ;  /* 0x0000000000d08947 */ /* 0x000fea0003800000 */
[----:B------:R-:W-:-:S13]  /*6560*/  ISETP.NE.AND P0, PT, R0, 0x17, PT ;  /* 0x000000170000780c */ /* 0x000fda0003f05270 */
[----:B------:R-:W-:Y:S05]  /*6570*/  @!P0 BRA `(.L_x_20169) ;  /* 0x0000000000848947 */ /* 0x000fea0003800000 */
[----:B------:R-:W-:-:S13]  /*6580*/  ISETP.NE.AND P0, PT, R0, 0x18, PT ;  /* 0x000000180000780c */ /* 0x000fda0003f05270 */
[----:B------:R-:W-:Y:S05]  /*6590*/  @!P0 BRA `(.L_x_20170) ;  /* 0x0000000000448947 */ /* 0x000fea0003800000 */
.L_x_20146:
        /* <DEDUP_REMOVED lines=16> */
.L_x_20171:
[----:B------:R-:W-:Y:S05]  /*66a0*/  BRA `(.L_x_20147) ;  /* 0x0000000000887947 */ /* 0x000fea0003800000 */
.L_x_20170:
        /* <DEDUP_REMOVED lines=11> */
.L_x_20173:
[----:B------:R-:W-:Y:S05]  /*6760*/  BSYNC.RECONVERGENT B0 ;  /* 0x0000000000007941 */ /* 0x000fea0003800200 */
.L_x_20172:
[----:B------:R3:W-:Y:S01]  /*6770*/  STG.E.U8 desc[UR36][R8.64], R3 ;  /* 0x0000000308007986 */ /* 0x0007e2000c101124 */
[----:B------:R-:W-:Y:S05]  /*6780*/  BRA `(.L_x_20147) ;  /* 0x0000000000507947 */ /* 0x000fea0003800000 */
.L_x_20169:
        /* <DEDUP_REMOVED lines=12> */
.L_x_20174:
[----:B------:R-:W-:Y:S01]  /*6850*/  IMAD.MOV.U32 R3, RZ, RZ, 0x7f ;  /* 0x0000007fff037424 */ /* 0x000fe200078e00ff */
[----:B------:R-:W-:-:S04]  /*6860*/  ISETP.GT.U32.AND P0, PT, R5, 0x7f800000, PT ;  /* 0x7f8000000500780c */ /* 0x000fc80003f04070 */
[----:B------:R-:W-:-:S05]  /*6870*/  SEL R3, R3, 0x7c, P0 ;  /* 0x0000007c03037807 */ /* 0x000fca0000000000 */
[----:B------:R4:W-:Y:S01]  /*6880*/  STG.E.U8 desc[UR36][R8.64], R3 ;  /* 0x0000000308007986 */ /* 0x0009e2000c101124 */
[----:B------:R-:W-:Y:S05]  /*6890*/  BRA `(.L_x_20147) ;  /* 0x00000000000c7947 */ /* 0x000fea0003800000 */
.L_x_20168:
[----:B------:R-:W0:Y:S02]  /*68a0*/  I2F.S16 R0, R24 ;  /* 0x0000001800007306 */ /* 0x000e240000101400 */
[----:B0-----:R-:W-:-:S05]  /*68b0*/  F2FP.BF16.F32.PACK_AB R0, RZ, R0 ;  /* 0x00000000ff00723e */ /* 0x001fca00000010ff */
[----:B------:R0:W-:Y:S02]  /*68c0*/  STG.E.U16 desc[UR36][R8.64], R0 ;  /* 0x0000000008007986 */ /* 0x0001e4000c101524 */
.L_x_20147:
[----:B------:R-:W-:Y:S05]  /*68d0*/  BSYNC.RECONVERGENT B6 ;  /* 0x0000000000067941 */ /* 0x000fea0003800200 */
.L_x_20141:
[----:B------:R-:W-:-:S07]  /*68e0*/  VIADD R17, R17, 0x80 ;  /* 0x0000008011117836 */ /* 0x000fce0000000000 */
.L_x_20106:
[----:B------:R-:W-:Y:S05]  /*68f0*/  BSYNC.RECONVERGENT B8 ;  /* 0x0000000000087941 */ /* 0x000fea0003800200 */
.L_x_20068:
[----:B------:R-:W-:-:S13]  /*6900*/  ISETP.GE.AND P0, PT, R17, R16, PT ;  /* 0x000000101100720c */ /* 0x000fda0003f06270 */
[----:B------:R-:W-:Y:S05]  /*6910*/  @P0 EXIT ;  /* 0x000000000000094d */ /* 0x000fea0003800000 */
[----:B0--34-:R-:W0:Y:S01]  /*6920*/  LDC.64 R4, c[0x0][0x388] ;  /* 0x0000e200ff047b82 */ /* 0x019e220000000a00 */
        /* <DEDUP_REMOVED lines=18> */
.L_x_20178:
[----:B------:R-:W-:Y:S01]  /*6a50*/  STG.E.U8 desc[UR36][R2.64], R22 ;  /* 0x0000001602007986 */ /* 0x000fe2000c101124 */
[----:B------:R-:W-:Y:S05]  /*6a60*/  EXIT ;  /* 0x000000000000794d */ /* 0x000fea0003800000 */
.L_x_20177:
        /* <DEDUP_REMOVED lines=9> */
.L_x_20181:
[----:B------:R-:W-:Y:S01]  /*6b00*/  STG.E desc[UR36][R2.64], R22 ;  /* 0x0000001602007986 */ /* 0x000fe2000c101924 */
[----:B------:R-:W-:Y:S05]  /*6b10*/  EXIT ;  /* 0x000000000000794d */ /* 0x000fea0003800000 */
.L_x_20180:
[----:B------:R-:W-:Y:S01]  /*6b20*/  STG.E.U16 desc[UR36][R2.64], R22 ;  /* 0x0000001602007986 */ /* 0x000fe2000c101524 */
[----:B------:R-:W-:Y:S05]  /*6b30*/  EXIT ;  /* 0x000000000000794d */ /* 0x000fea0003800000 */
.L_x_20176:
        /* <DEDUP_REMOVED lines=9> */
.L_x_20183:
[----:B------:R-:W0:Y:S02]  /*6bd0*/  I2F.S16 R0, R22 ;  /* 0x0000001600007306 */ /* 0x000e240000101400 */
[----:B0-----:R-:W-:-:S05]  /*6be0*/  F2FP.F16.F32.PACK_AB R0, RZ, R0 ;  /* 0x00000000ff00723e */ /* 0x001fca00000000ff */
[----:B------:R-:W-:Y:S01]  /*6bf0*/  STG.E.U16 desc[UR36][R2.64], R0 ;  /* 0x0000000002007986 */ /* 0x000fe2000c101524 */
[----:B------:R-:W-:Y:S05]  /*6c00*/  EXIT ;  /* 0x000000000000794d */ /* 0x000fea0003800000 */
.L_x_20182:
        /* <DEDUP_REMOVED lines=10> */
.L_x_20185:
[----:B------:R-:W0:Y:S02]  /*6cb0*/  I2F.S16 R22, R22 ;  /* 0x0000001600167306 */ /* 0x000e240000101400 */
[----:B0-----:R-:W-:-:S04]  /*6cc0*/  F2FP.F16.F32.PACK_AB R5, RZ, R22 ;  /* 0x00000016ff05723e */ /* 0x001fc800000000ff */
[----:B------:R-:W-:-:S05]  /*6cd0*/  PRMT R5, R5, 0x5410, RZ ;  /* 0x0000541005057816 */ /* 0x000fca00000000ff */
[----:B------:R-:W-:Y:S01]  /*6ce0*/  STG.E desc[UR36][R2.64], R5 ;  /* 0x0000000502007986 */ /* 0x000fe2000c101924 */
[----:B------:R-:W-:Y:S05]  /*6cf0*/  EXIT ;  /* 0x000000000000794d */ /* 0x000fea0003800000 */
.L_x_20184:
[----:B------:R-:W0:Y:S02]  /*6d00*/  I2F.F64.S16 R22, R22 ;  /* 0x0000001600167312 */ /* 0x000e240000101c00 */
[----:B0-----:R-:W-:Y:S01]  /*6d10*/  STG.E.64 desc[UR36][R2.64], R22 ;  /* 0x0000001602007986 */ /* 0x001fe2000c101b24 */
[----:B------:R-:W-:Y:S05]  /*6d20*/  EXIT ;  /* 0x000000000000794d */ /* 0x000fea0003800000 */
.L_x_20175:
        /* <DEDUP_REMOVED lines=12> */
.L_x_20189:
        /* <DEDUP_REMOVED lines=17> */
.L_x_20191:
[----:B------:R-:W-:Y:S05]  /*6f00*/  BSYNC.RECONVERGENT B0 ;  /* 0x0000000000007941 */ /* 0x000fea0003800200 */
.L_x_20190:
[----:B------:R-:W-:Y:S01]  /*6f10*/  STG.E.U8 desc[UR36][R2.64], R0 ;  /* 0x0000000002007986 */ /* 0x000fe2000c101124 */
[----:B------:R-:W-:Y:S05]  /*6f20*/  EXIT ;  /* 0x000000000000794d */ /* 0x000fea0003800000 */
.L_x_20188:
        /* <DEDUP_REMOVED lines=17> */
.L_x_20193:
[----:B------:R-:W-:Y:S05]  /*7040*/  BSYNC.RECONVERGENT B0 ;  /* 0x0000000000007941 */ /* 0x000fea0003800200 */
.L_x_20192:
[----:B------:R-:W-:Y:S01]  /*7050*/  STG.E.U8 desc[UR36][R2.64], R0 ;  /* 0x0000000002007986 */ /* 0x000fe2000c101124 */
[----:B------:R-:W-:Y:S05]  /*7060*/  EXIT ;  /* 0x000000000000794d */ /* 0x000fea0003800000 */
.L_x_20187:
        /* <DEDUP_REMOVED lines=21> */
.L_x_20195:
[----:B------:R-:W-:-:S05]  /*71c0*/  IMAD.MOV.U32 R23, RZ, RZ, RZ ;  /* 0x000000ffff177224 */ /* 0x000fca00078e00ff */
[----:B------:R-:W-:Y:S01]  /*71d0*/  STG.E.64 desc[UR36][R2.64], R22 ;  /* 0x0000001602007986 */ /* 0x000fe2000c101b24 */
[----:B------:R-:W-:Y:S05]  /*71e0*/  EXIT ;  /* 0x000000000000794d */ /* 0x000fea0003800000 */
.L_x_20194:
[----:B------:R-:W-:Y:S01]  /*71f0*/  STG.E desc[UR36][R2.64], R22 ;  /* 0x0000001602007986 */ /* 0x000fe2000c101924 */
[----:B------:R-:W-:Y:S05]  /*7200*/  EXIT ;  /* 0x000000000000794d */ /* 0x000fea0003800000 */
.L_x_20186:
        /* <DEDUP_REMOVED lines=8> */
.L_x_20197:
[----:B-12---:R-:W-:Y:S01]  /*7290*/  CS2R R6, SRZ ;  /* 0x0000000000067805 */ /* 0x006fe2000001ff00 */
[----:B------:R-:W0:Y:S04]  /*72a0*/  I2F.F64.S16 R4, R22 ;  /* 0x0000001600047312 */ /* 0x000e280000101c00 */
[----:B0-----:R-:W-:Y:S01]  /*72b0*/  STG.E.128 desc[UR36][R2.64], R4 ;  /* 0x0000000402007986 */ /* 0x001fe2000c101d24 */
[----:B------:R-:W-:Y:S05]  /*72c0*/  EXIT ;  /* 0x000000000000794d */ /* 0x000fea0003800000 */
.L_x_20196:
[----:B------:R-:W-:-:S13]  /*72d0*/  ISETP.NE.AND P0, PT, R0, 0xf, PT ;  /* 0x0000000f0000780c */ /* 0x000fda0003f05270 */
[----:B------:R-:W-:Y:S05]  /*72e0*/  @!P0 BRA `(.L_x_20198) ;  /* 0x0000000000d48947 */ /* 0x000fea0003800000 */
[----:B------:R-:W-:-:S13]  /*72f0*/  ISETP.NE.AND P0, PT, R0, 0x17, PT ;  /* 0x000000170000780c */ /* 0x000fda0003f05270 */
[----:B------:R-:W-:Y:S05]  /*7300*/  @!P0 BRA `(.L_x_20199) ;  /* 0x0000000000848947 */ /* 0x000fea0003800000 */
[----:B------:R-:W-:-:S13]  /*7310*/  ISETP.NE.AND P0, PT, R0, 0x18, PT ;  /* 0x000000180000780c */ /* 0x000fda0003f05270 */
[----:B------:R-:W-:Y:S05]  /*7320*/  @!P0 BRA `(.L_x_20200) ;  /* 0x0000000000448947 */ /* 0x000fea0003800000 */
.L_x_20179:
[----:B------:R-:W-:Y:S01]  /*7330*/  MOV R0, 0x0 ;  /* 0x0000000000007802 */ /* 0x000fe20000000f00 */
[----:B------:R-:W0:Y:S01]  /*7340*/  LDCU.64 UR4, c[0x4][0x198] ;  /* 0x01003300ff0477ac */ /* 0x000e220008000a00 */
[----:B------:R-:W-:Y:S02]  /*7350*/  IMAD.MOV.U32 R8, RZ, RZ, 0x65 ;  /* 0x00000065ff087424 */ /* 0x000fe400078e00ff */
[----:B------:R3:W4:Y:S01]  /*7360*/  LDC.64 R2, c[0x4][R0] ;  /* 0x0100000000027b82 */ /* 0x0007220000000a00 */
[----:B------:R-:W1:Y:S01]  /*7370*/  LDCU.64 UR6, c[0x4][0x1a0] ;  /* 0x01003400ff0677ac */ /* 0x000e620008000a00 */
[----:B------:R-:W-:Y:S02]  /*7380*/  IMAD.MOV.U32 R12, RZ, RZ, 0x1 ;  /* 0x00000001ff0c7424 */ /* 0x000fe400078e00ff */
[----:B------:R-:W-:Y:S01]  /*7390*/  IMAD.MOV.U32 R13, RZ, RZ, RZ ;  /* 0x000000ffff0d7224 */ /* 0x000fe200078e00ff */
[----:B------:R-:W5:Y:S01]  /*73a0*/  LDCU.64 UR8, c[0x4][0x10] ;  /* 0x01000200ff0877ac */ /* 0x000f620008000a00 */
[----:B0-----:R-:W-:-:S02]  /*73b0*/  IMAD.U32 R4, RZ, RZ, UR4 ;  /* 0x00000004ff047e24 */ /* 0x001fc4000f8e00ff */
[----:B------:R-:W-:Y:S02]  /*73c0*/  IMAD.U32 R5, RZ, RZ, UR5 ;  /* 0x00000005ff057e24 */ /* 0x000fe4000f8e00ff */
[----:B-12---:R-:W-:Y:S02]  /*73d0*/  IMAD.U32 R6, RZ, RZ, UR6 ;  /* 0x00000006ff067e24 */ /* 0x006fe4000f8e00ff */
[----:B------:R-:W-:Y:S02]  /*73e0*/  IMAD.U32 R7, RZ, RZ, UR7 ;  /* 0x00000007ff077e24 */ /* 0x000fe4000f8e00ff */
[----:B-----5:R-:W-:Y:S02]  /*73f0*/  IMAD.U32 R10, RZ, RZ, UR8 ;  /* 0x00000008ff0a7e24 */ /* 0x020fe4000f8e00ff */
[----:B---3--:R-:W-:-:S07]  /*7400*/  IMAD.U32 R11, RZ, RZ, UR9 ;  /* 0x00000009ff0b7e24 */ /* 0x008fce000f8e00ff */
[----:B------:R-:W-:-:S07]  /*7410*/  LEPC R20, `(.L_x_20201) ;  /* 0x000000001014794e */ /* 0x000fce0000000000 */
[----:B----4-:R-:W-:Y:S05]  /*7420*/  CALL.ABS.NOINC R2 ;  /* 0x0000000002007343 */ /* 0x010fea0003c00000 */
.L_x_20201:
[----:B------:R-:W-:Y:S05]  /*7430*/  EXIT ;  /* 0x000000000000794d */ /* 0x000fea0003800000 */
.L_x_20200:
[----:B-12---:R-:W0:Y:S01]  /*7440*/  I2F.S16 R7, R22 ;  /* 0x0000001600077306 */ /* 0x006e220000101400 */
        /* <DEDUP_REMOVED lines=10> */
.L_x_20203:
[----:B------:R-:W-:Y:S05]  /*74f0*/  BSYNC.RECONVERGENT B0 ;  /* 0x0000000000007941 */ /* 0x000fea0003800200 */
.L_x_20202:
[----:B------:R-:W-:Y:S01]  /*7500*/  STG.E.U8 desc[UR36][R2.64], R5 ;  /* 0x0000000502007986 */ /* 0x000fe2000c101124 */
[----:B------:R-:W-:Y:S05]  /*7510*/  EXIT ;  /* 0x000000000000794d */ /* 0x000fea0003800000 */
.L_x_20199:
[----:B-12---:R-:W0:Y:S02]  /*7520*/  I2F.S16 R7, R22 ;  /* 0x0000001600077306 */ /* 0x006e240000101400 */
        /* <DEDUP_REMOVED lines=12> */
.L_x_20204:
[----:B------:R-:W-:Y:S01]  /*75f0*/  IMAD.MOV.U32 R5, RZ, RZ, 0x7f ;  /* 0x0000007fff057424 */ /* 0x000fe200078e00ff */
[----:B------:R-:W-:-:S04]  /*7600*/  ISETP.GT.U32.AND P0, PT, R7, 0x7f800000, PT ;  /* 0x7f8000000700780c */ /* 0x000fc80003f04070 */
[----:B------:R-:W-:-:S05]  /*7610*/  SEL R5, R5, 0x7c, P0 ;  /* 0x0000007c05057807 */ /* 0x000fca0000000000 */
[----:B------:R-:W-:Y:S01]  /*7620*/  STG.E.U8 desc[UR36][R2.64], R5 ;  /* 0x0000000502007986 */ /* 0x000fe2000c101124 */
[----:B------:R-:W-:Y:S05]  /*7630*/  EXIT ;  /* 0x000000000000794d */ /* 0x000fea0003800000 */
.L_x_20198:
[----:B------:R-:W0:Y:S02]  /*7640*/  I2F.S16 R0, R22 ;  /* 0x0000001600007306 */ /* 0x000e240000101400 */
[----:B0-----:R-:W-:-:S05]  /*7650*/  F2FP.BF16.F32.PACK_AB R0, RZ, R0 ;  /* 0x00000000ff00723e */ /* 0x001fca00000010ff */
[----:B------:R-:W-:Y:S01]  /*7660*/  STG.E.U16 desc[UR36][R2.64], R0 ;  /* 0x0000000002007986 */ /* 0x000fe2000c101524 */
[----:B------:R-:W-:Y:S05]  /*7670*/  EXIT ;  /* 0x000000000000794d */ /* 0x000fea0003800000 */
.L_x_20205:
        /* <DEDUP_REMOVED lines=16> */
.L_x_23455:


//--------------------- .text._ZN2at6native18elementwise_kernelILi128ELi4EZNS0_22gpu_kernel_impl_nocastIZZZNS0_23logical_not_kernel_cudaERNS_18TensorIteratorBaseEENKUlvE0_clEvENKUlvE4_clEvEUldE_EEvS4_RKT_EUliE_EEviT1_ --------------------------
	.section	.text._ZN2at6native18elementwise_kernelILi128ELi4EZNS0_22gpu_kernel_impl_nocastIZZZNS0_23logical_not_kernel_cudaERNS_18TensorIteratorBaseEENKUlvE0_clEvENKUlvE4_clEvEUldE_EEvS4_RKT_EUliE_EEviT1_,"ax",@progbits
	.align	128
        .global         _ZN2at6native18elementwise_kernelILi128ELi4EZNS0_22gpu_kernel_impl_nocastIZZZNS0_23logical_not_kernel_cudaERNS_18TensorIteratorBaseEENKUlvE0_clEvENKUlvE4_clEvEUldE_EEvS4_RKT_EUliE_EEviT1_
        .type           _ZN2at6native18elementwise_kernelILi128ELi4EZNS0_22gpu_kernel_impl_nocastIZZZNS0_23logical_not_kernel_cudaERNS_18TensorIteratorBaseEENKUlvE0_clEvENKUlvE4_clEvEUldE_EEvS4_RKT_EUliE_EEviT1_,@function
        .size           _ZN2at6native18elementwise_kernelILi128ELi4EZNS0_22gpu_kernel_impl_nocastIZZZNS0_23logical_not_kernel_cudaERNS_18TensorIteratorBaseEENKUlvE0_clEvENKUlvE4_clEvEUldE_EEvS4_RKT_EUliE_EEviT1_,(.L_x_23456 - _ZN2at6native18elementwise_kernelILi128ELi4EZNS0_22gpu_kernel_impl_nocastIZZZNS0_23logical_not_kernel_cudaERNS_18TensorIteratorBaseEENKUlvE0_clEvENKUlvE4_clEvEUldE_EEvS4_RKT_EUliE_EEviT1_)
        .other          _ZN2at6native18elementwise_kernelILi128ELi4EZNS0_22gpu_kernel_impl_nocastIZZZNS0_23logical_not_kernel_cudaERNS_18TensorIteratorBaseEENKUlvE0_clEvENKUlvE4_clEvEUldE_EEvS4_RKT_EUliE_EEviT1_,@"STO_CUDA_ENTRY STV_DEFAULT"
_ZN2at6native18elementwise_kernelILi128ELi4EZNS0_22gpu_kernel_impl_nocastIZZZNS0_23logical_not_kernel_cudaERNS_18TensorIteratorBaseEENKUlvE0_clEvENKUlvE4_clEvEUldE_EEvS4_RKT_EUliE_EEviT1_:
.text._ZN2at6native18elementwise_kernelILi128ELi4EZNS0_22gpu_kernel_impl_nocastIZZZNS0_23logical_not_kernel_cudaERNS_18TensorIteratorBaseEENKUlvE0_clEvENKUlvE4_clEvEUldE_EEvS4_RKT_EUliE_EEviT1_:
        /* <DEDUP_REMOVED lines=17> */
[----:B------:R-:W-:Y:S01]  /*0110*/  IADD3 R3, PT, PT, R3, 0x80, RZ ;  /* 0x0000008003037810 */ /* 0x000fe20007ffe0ff */
[----:B--2---:R-:W1:Y:S02]  /*0120*/  DSETP.NEU.AND P0, PT, R4, RZ, PT ;  /* 0x000000ff0400722a */ /* 0x004e640003f0d000 */
[----:B-1----:R-:W-:-:S02]  /*0130*/  SEL R9, RZ, 0x1, P0 ;  /* 0x00000001ff097807 */ /* 0x002fc40000000000 */
[----:B------:R-:W-:-:S03]  /*0140*/  ISETP.GE.AND P0, PT, R3, UR4, PT ;  /* 0x0000000403007c0c */ /* 0x000fc6000bf06270 */
[----:B0-----:R0:W-:Y:S10]  /*0150*/  STG.E.U8 desc[UR6][R6.64], R9 ;  /* 0x0000000906007986 */ /* 0x0011f4000c101106 */
[----:B------:R-:W-:Y:S05]  /*0160*/  @P0 BREAK.RELIABLE B1 ;  /* 0x0000000000010942 */ /* 0x000fea0003800100 */
[----:B------:R-:W-:Y:S05]  /*0170*/  @P0 BRA `(.L_x_20210) ;  /* 0x0000000000480947 */ /* 0x000fea0003800000 */
[----:B------:R-:W1:Y:S02]  /*0180*/  LDC.64 R4, c[0x0][0x588] ;  /* 0x00016200ff047b82 */ /* 0x000e640000000a00 */
[----:B-1----:R-:W2:Y:S06]  /*0190*/  LDG.E.64 R4, desc[UR6][R4.64] ;  /* 0x0000000604047981 */ /* 0x002eac000c1e1b00 */
[----:B0-----:R-:W0:Y:S01]  /*01a0*/  LDC.64 R6, c[0x0][0x580] ;  /* 0x00016000ff067b82 */ /* 0x001e220000000a00 */
[----:B------:R-:W-:Y:S01]  /*01b0*/  IADD3 R3, PT, PT, R3, 0x80, RZ ;  /* 0x0000008003037810 */ /* 0x000fe20007ffe0ff */
[----:B--2---:R-:W1:Y:S02]  /*01c0*/  DSETP.NEU.AND P0, PT, R4, RZ, PT ;  /* 0x000000ff0400722a */ /* 0x004e640003f0d000 */
[----:B-1----:R-:W-:-:S05]  /*01d0*/  SEL R9, RZ, 0x1, P0 ;  /* 0x00000001ff097807 */ /* 0x002fca0000000000 */
[----:B0-----:R0:W-:Y:S02]  /*01e0*/  STG.E.U8 desc[UR6][R6.64], R9 ;  /* 0x0000000906007986 */ /* 0x0011e4000c101106 */
.L_x_20209:
[----:B------:R-:W-:-:S13]  /*01f0*/  ISETP.GE.AND P0, PT, R3, UR4, PT ;  /* 0x0000000403007c0c */ /* 0x000fda000bf06270 */
[----:B------:R-:W-:Y:S05]  /*0200*/  @P0 BREAK.RELIABLE B1 ;  /* 0x0000000000010942 */ /* 0x000fea0003800100 */
[----:B------:R-:W-:Y:S05]  /*0210*/  @P0 BRA `(.L_x_20210) ;  /* 0x0000000000200947 */ /* 0x000fea0003800000 */
[----:B------:R-:W-:Y:S05]  /*0220*/  BSYNC.RELIABLE B1 ;  /* 0x0000000000017941 */ /* 0x000fea0003800100 */
.L_x_20208:
[----:B------:R-:W1:Y:S02]  /*0230*/  LDC.64 R4, c[0x0][0x588] ;  /* 0x00016200ff047b82 */ /* 0x000e640000000a00 */
[----:B-1----:R-:W2:Y:S06]  /*0240*/  LDG.E.64 R4, desc[UR6][R4.64] ;  /* 0x0000000604047981 */ /* 0x002eac000c1e1b00 */
[----:B0-----:R-:W0:Y:S01]  /*0250*/  LDC.64 R6, c[0x0][0x580] ;  /* 0x00016000ff067b82 */ /* 0x001e220000000a00 */
[----:B------:R-:W-:Y:S01]  /*0260*/  IADD3 R3, PT, PT, R3, 0x80, RZ ;  /* 0x0000008003037810 */ /* 0x000fe20007ffe0ff */
[----:B--2---:R-:W1:Y:S02]  /*0270*/  DSETP.NEU.AND P0, PT, R4, RZ, PT ;  /* 0x000000ff0400722a */ /* 0x004e640003f0d000 */
[----:B-1----:R-:W-:-:S05]  /*0280*/  SEL R9, RZ, 0x1, P0 ;  /* 0x00000001ff097807 */ /* 0x002fca0000000000 */
[----:B0-----:R1:W-:Y:S02]  /*0290*/  STG.E.U8 desc[UR6][R6.64], R9 ;  /* 0x0000000906007986 */ /* 0x0013e4000c101106 */
.L_x_20210:
[----:B------:R-:W-:Y:S05]  /*02a0*/  BSYNC.RECONVERGENT B0 ;  /* 0x0000000000007941 */ /* 0x000fea0003800200 */
.L_x_20207:
[----:B------:R-:W-:Y:S05]  /*02b0*/  WARPSYNC.ALL ;  /* 0x0000000000007948 */ /* 0x000fea0003800000 */
[----:B------:R-:W-:-:S13]  /*02c0*/  ISETP.GE.AND P0, PT, R3, UR4, PT ;  /* 0x0000000403007c0c */ /* 0x000fda000bf06270 */
[----:B------:R-:W-:Y:S05]  /*02d0*/  @P0 EXIT ;  /* 0x000000000000094d */ /* 0x000fea0003800000 */
[----:B------:R-:W2:Y:S02]  /*02e0*/  LDC.64 R2, c[0x0][0x588] ;  /* 0x00016200ff027b82 */ /* 0x000ea40000000a00 */
[----:B--2---:R-:W2:Y:S06]  /*02f0*/  LDG.E.64 R2, desc[UR6][R2.64] ;  /* 0x0000000602027981 */ /* 0x004eac000c1e1b00 */
[----:B------:R-:W3:Y:S01]  /*0300*/  LDC.64 R4, c[0x0][0x580] ;  /* 0x00016000ff047b82 */ /* 0x000ee20000000a00 */
[----:B--2---:R-:W0:Y:S02]  /*0310*/  DSETP.NEU.AND P0, PT, R2, RZ, PT ;  /* 0x000000ff0200722a */ /* 0x004e240003f0d000 */
[----:B01----:R-:W-:-:S05]  /*0320*/  SEL R7, RZ, 0x1, P0 ;  /* 0x00000001ff077807 */ /* 0x003fca0000000000 */
[----:B---3--:R-:W-:Y:S01]  /*0330*/  STG.E.U8 desc[UR6][R4.64], R7 ;  /* 0x0000000704007986 */ /* 0x008fe2000c101106 */
[----:B------:R-:W-:Y:S05]  /*0340*/  EXIT ;  /* 0x000000000000794d */ /* 0x000fea0003800000 */
.L_x_20206:
        /* <DEDUP_REMOVED lines=306> */
.L_x_20214:
[----:B------:R-:W0:Y:S02]  /*1670*/  LDCU.128 UR8, c[0x0][0x580] ;  /* 0x0000b000ff0877ac */ /* 0x000e240008000c00 */
[----:B0-----:R-:W-:-:S04]  /*1680*/  IADD3 R6, P0, PT, R4, UR10, RZ ;  /* 0x0000000a04067c10 */ /* 0x001fc8000ff1e0ff */
[----:B------:R-:W-:-:S06]  /*1690*/  IADD3.X R7, PT, PT, RZ, UR11, RZ, P0, !PT ;  /* 0x0000000bff077c10 */ /* 0x000fcc00087fe4ff */
[----:B------:R-:W2:Y:S01]  /*16a0*/  LDG.E.64 R6, desc[UR6][R6.64] ;  /* 0x0000000606067981 */ /* 0x000ea2000c1e1b00 */
[----:B------:R-:W-:Y:S02]  /*16b0*/  IADD3 R4, P1, PT, R5, UR8, RZ ;  /* 0x0000000805047c10 */ /* 0x000fe4000ff3e0ff */
[----:B------:R-:W-:Y:S02]  /*16c0*/  IADD3 R3, PT, PT, R3, 0x80, RZ ;  /* 0x0000008003037810 */ /* 0x000fe40007ffe0ff */
[----:B------:R-:W-:Y:S01]  /*16d0*/  IADD3.X R5, PT, PT, RZ, UR9, RZ, P1, !PT ;  /* 0x00000009ff057c10 */ /* 0x000fe20008ffe4ff */
[----:B--2---:R-:W0:Y:S02]  /*16e0*/  DSETP.NEU.AND P0, PT, R6, RZ, PT ;  /* 0x000000ff0600722a */ /* 0x004e240003f0d000 */
[----:B0-----:R-:W-:Y:S02]  /*16f0*/  SEL R9, RZ, 0x1, P0 ;  /* 0x00000001ff097807 */ /* 0x001fe40000000000 */
        /* <DEDUP_REMOVED lines=302> */
.L_x_20216:
        /* <DEDUP_REMOVED lines=8> */
[----:B0-----:R-:W-:-:S05]  /*2a60*/  SEL R9, RZ, 0x1, P0 ;  /* 0x00000001ff097807 */ /* 0x001fca0000000000 */
[----:B------:R0:W-:Y:S02]  /*2a70*/  STG.E.U8 desc[UR6][R4.64], R9 ;  /* 0x0000000904007986 */ /* 0x0001e4000c101106 */
.L_x_20213:
[----:B------:R-:W-:-:S13]  /*2a80*/  ISETP.GE.AND P0, PT, R3, UR4, PT ;  /* 0x0000000403007c0c */ /* 0x000fda000bf06270 */
[----:B------:R-:W-:Y:S05]  /*2a90*/  @P0 BREAK.RELIABLE B1 ;  /* 0x0000000000010942 */ /* 0x000fea0003800100 */
[----:B------:R-:W-:Y:S05]  /*2aa0*/  @P0 BRA `(.L_x_20215) ;  /* 0x0000001000d40947 */ /* 0x000fea0003800000 */
[----:B------:R-:W-:Y:S05]  /*2ab0*/  BSYNC.RELIABLE B1 ;  /* 0x0000000000017941 */ /* 0x000fea0003800100 */
.L_x_20212:
        /* <DEDUP_REMOVED lines=298> */
.L_x_20217:
        /* <DEDUP_REMOVED lines=10> */
.L_x_20215:
[----:B------:R-:W-:Y:S05]  /*3e00*/  BSYNC.RECONVERGENT B0 ;  /* 0x0000000000007941 */ /* 0x000fea0003800200 */
.L_x_20211:
        /* <DEDUP_REMOVED lines=301> */
.L_x_20218:
[----:B------:R-:W0:Y:S02]  /*50e0*/  LDCU.128 UR8, c[0x0][0x580] ;  /* 0x0000b000ff0877ac */ /* 0x000e240008000c00 */
[----:B0-----:R-:W-:-:S04]  /*50f0*/  IADD3 R4, P0, PT, R2, UR10, RZ ;  /* 0x0000000a02047c10 */ /* 0x001fc8000ff1e0ff */
[----:B------:R-:W-:-:S06]  /*5100*/  IADD3.X R5, PT, PT, RZ, UR11, RZ, P0, !PT ;  /* 0x0000000bff057c10 */ /* 0x000fcc00087fe4ff */
[----:B------:R-:W2:Y:S01]  /*5110*/  LDG.E.64 R4, desc[UR6][R4.64] ;  /* 0x0000000604047981 */ /* 0x000ea2000c1e1b00 */
[----:B------:R-:W-:-:S04]  /*5120*/  IADD3 R2, P1, PT, R3, UR8, RZ ;  /* 0x0000000803027c10 */ /* 0x000fc8000ff3e0ff */
[----:B------:R-:W-:Y:S01]  /*5130*/  IADD3.X R3, PT, PT, RZ, UR9, RZ, P1, !PT ;  /* 0x00000009ff037c10 */ /* 0x000fe20008ffe4ff */
[----:B--2---:R-:W0:Y:S02]  /*5140*/  DSETP.NEU.AND P0, PT, R4, RZ, PT ;  /* 0x000000ff0400722a */ /* 0x004e240003f0d000 */
[----:B0-----:R-:W-:-:S05]  /*5150*/  SEL R7, RZ, 0x1, P0 ;  /* 0x00000001ff077807 */ /* 0x001fca0000000000 */
[----:B------:R-:W-:Y:S01]  /*5160*/  STG.E.U8 desc[UR6][R2.64], R7 ;  /* 0x0000000702007986 */ /* 0x000fe2000c101106 */
[----:B------:R-:W-:Y:S05]  /*5170*/  EXIT ;  /* 0x000000000000794d */ /* 0x000fea0003800000 */
.L_x_20219:
        /* <DEDUP_REMOVED lines=16> */
.L_x_23456:


//--------------------- .text._ZN2at6native27unrolled_elementwise_kernelIZZZNS0_23logical_not_kernel_cudaERNS_18TensorIteratorBaseEENKUlvE0_clEvENKUlvE4_clEvEUldE_St5arrayIPcLm2EELi4E23TrivialOffsetCalculatorILi1EjESB_NS0_6memory15LoadWithoutCastENSC_16StoreWithoutCastEEEviT_T0_T2_T3_T4_T5_ --------------------------
	.section	.text._ZN2at6native27unrolled_elementwise_kernelIZZZNS0_23logical_not_kernel_cudaERNS_18TensorIteratorBaseEENKUlvE0_clEvENKUlvE4_clEvEUldE_St5arrayIPcLm2EELi4E23TrivialOffsetCalculatorILi1EjESB_NS0_6memory15LoadWithoutCastENSC_16StoreWithoutCastEEEviT_T0_T2_T3_T4_T5_,"ax",@progbits
	.align	128
        .global         _ZN2at6native27unrolled_elementwise_kernelIZZZNS0_23logical_not_kernel_cudaERNS_18TensorIteratorBaseEENKUlvE0_clEvENKUlvE4_clEvEUldE_St5arrayIPcLm2EELi4E23TrivialOffsetCalculatorILi1EjESB_NS0_6memory15LoadWithoutCastENSC_16StoreWithoutCastEEEviT_T0_T2_T3_T4_T5_
        .type           _ZN2at6native27unrolled_elementwise_kernelIZZZNS0_23logical_not_kernel_cudaERNS_18TensorIteratorBaseEENKUlvE0_clEvENKUlvE4_clEvEUldE_St5arrayIPcLm2EELi4E23TrivialOffsetCalculatorILi1EjESB_NS0_6memory15LoadWithoutCastENSC_16StoreWithoutCastEEEviT_T0_T2_T3_T4_T5_,@function
        .size           _ZN2at6native27unrolled_elementwise_kernelIZZZNS0_23logical_not_kernel_cudaERNS_18TensorIteratorBaseEENKUlvE0_clEvENKUlvE4_clEvEUldE_St5arrayIPcLm2EELi4E23TrivialOffsetCalculatorILi1EjESB_NS0_6memory15LoadWithoutCastENSC_16StoreWithoutCastEEEviT_T0_T2_T3_T4_T5_,(.L_x_23457 - _ZN2at6native27unrolled_elementwise_kernelIZZZNS0_23logical_not_kernel_cudaERNS_18TensorIteratorBaseEENKUlvE0_clEvENKUlvE4_clEvEUldE_St5arrayIPcLm2EELi4E23TrivialOffsetCalculatorILi1EjESB_NS0_6memory15LoadWithoutCastENSC_16StoreWithoutCastEEEviT_T0_T2_T3_T4_T5_)
        .other          _ZN2at6native27unrolled_elementwise_kernelIZZZNS0_23logical_not_kernel_cudaERNS_18TensorIteratorBaseEENKUlvE0_clEvENKUlvE4_clEvEUldE_St5arrayIPcLm2EELi4E23TrivialOffsetCalculatorILi1EjESB_NS0_6memory15LoadWithoutCastENSC_16StoreWithoutCastEEEviT_T0_T2_T3_T4_T5_,@"STO_CUDA_ENTRY STV_DEFAULT"
_ZN2at6native27unrolled_elementwise_kernelIZZZNS0_23logical_not_kernel_cudaERNS_18TensorIteratorBaseEENKUlvE0_clEvENKUlvE4_clEvEUldE_St5arrayIPcLm2EELi4E23TrivialOffsetCalculatorILi1EjESB_NS0_6memory15LoadWithoutCastENSC_16StoreWithoutCastEEEviT_T0_T2_T3_T4_T5_:
.text._ZN2at6native27unrolled_elementwise_kernelIZZZNS0_23logical_not_kernel_cudaERNS_18TensorIteratorBaseEENKUlvE0_clEvENKUlvE4_clEvEUldE_St5arrayIPcLm2EELi4E23TrivialOffsetCalculatorILi1EjESB_NS0_6memory15LoadWithoutCastENSC_16StoreWithoutCastEEEviT_T0_T2_T3_T4_T5_:
        /* <DEDUP_REMOVED lines=20> */
[----:B------:R-:W-:Y:S02]  /*0140*/  @!P3 VIADD R13, R13, 0x80 ;  /* 0x000000800d0db836 */ /* 0x000fe40000000000 */
[----:B--2---:R-:W-:-:S03]  /*0150*/  @!P2 IMAD.WIDE.U32 R8, R17, 0x8, R8 ;  /* 0x000000081108a825 */ /* 0x004fc600078e0008 */
[----:B------:R-:W-:-:S03]  /*0160*/  ISETP.GE.AND P4, PT, R13, R2, PT ;  /* 0x000000020d00720c */ /* 0x000fc60003f86270 */
[----:B------:R-:W2:Y:S10]  /*0170*/  @!P2 LDG.E.64 R8, desc[UR4][R8.64] ;  /* 0x000000040808a981 */ /* 0x000eb4000c1e1b00 */
[----:B------:R-:W1:Y:S01]  /*0180*/  @!P4 LDC.64 R4, c[0x0][0x390] ;  /* 0x0000e400ff04cb82 */ /* 0x000e620000000a00 */
[----:B------:R-:W-:-:S02]  /*0190*/  @!P4 IMAD R13, R0, 0x200, R13 ;  /* 0x00000200000dc824 */ /* 0x000fc400078e020d */
[----:B0-----:R-:W-:-:S06]  /*01a0*/  @!P3 IMAD.WIDE.U32 R10, R19, 0x8, R10 ;  /* 0x00000008130ab825 */ /* 0x001fcc00078e000a */
[----:B------:R-:W4:Y:S01]  /*01b0*/  @!P3 LDG.E.64 R10, desc[UR4][R10.64] ;  /* 0x000000040a0ab981 */ /* 0x000f22000c1e1b00 */
[----:B-1----:R-:W-:-:S06]  /*01c0*/  @!P4 IMAD.WIDE.U32 R4, R13, 0x8, R4 ;  /* 0x000000080d04c825 */ /* 0x002fcc00078e0004 */
[----:B------:R-:W5:Y:S01]  /*01d0*/  @!P4 LDG.E.64 R4, desc[UR4][R4.64] ;  /* 0x000000040404c981 */ /* 0x000f62000c1e1b00 */
[----:B------:R-:W-:Y:S02]  /*01e0*/  PLOP3.LUT P0, PT, PT, PT, PT, 0x80, 0x8 ;  /* 0x000000000008781c */ /* 0x000fe40003f0f070 */
[----:B------:R-:W-:Y:S01]  /*01f0*/  ISETP.GE.AND P5, PT, R3, R2, PT ;  /* 0x000000020300720c */ /* 0x000fe20003fa6270 */
[----:B------:R-:W-:Y:S04]  /*0200*/  BSSY.RECONVERGENT B0, `(.L_x_20220) ;  /* 0x0000031000007945 */ /* 0x000fe80003800200 */
[----:B------:R-:W-:Y:S05]  /*0210*/  BSSY.RELIABLE B1, `(.L_x_20221) ;  /* 0x0000028000017945 */ /* 0x000fea0003800100 */
[----:B---3--:R-:W0:Y:S01]  /*0220*/  @!P1 DSETP.EQ.AND P0, PT, R6, RZ, PT ;  /* 0x000000ff0600922a */ /* 0x008e220003f02000 */
[----:B------:R-:W-:-:S02]  /*0230*/  PLOP3.LUT P1, PT, PT, PT, PT, 0x80, 0x8 ;  /* 0x000000000008781c */ /* 0x000fc40003f2f070 */
[----:B0-----:R-:W-:-:S15]  /*0240*/  SEL R7, RZ, 0x1, !P0 ;  /* 0x00000001ff077807 */ /* 0x001fde0004000000 */
[----:B------:R-:W-:-:S15]  /*0250*/  NOP ;  /* 0x0000000000007918 */ /* 0x000fde0000000000 */
[----:B------:R-:W-:-:S15]  /*0260*/  NOP ;  /* 0x0000000000007918 */ /* 0x000fde0000000000 */
[----:B------:R-:W-:-:S15]  /*0270*/  NOP ;  /* 0x0000000000007918 */ /* 0x000fde0000000000 */
[----:B------:R-:W-:-:S01]  /*0280*/  NOP ;  /* 0x0000000000007918 */ /* 0x000fc20000000000 */
[----:B--2---:R-:W0:Y:S01]  /*0290*/  @!P2 DSETP.EQ.AND P1, PT, R8, RZ, PT ;  /* 0x000000ff0800a22a */ /* 0x004e220003f22000 */
[----:B------:R-:W-:Y:S02]  /*02a0*/  PLOP3.LUT P2, PT, PT, PT, PT, 0x80, 0x8 ;  /* 0x000000000008781c */ /* 0x000fe40003f4f070 */
[----:B0-----:R-:W-:-:S15]  /*02b0*/  SEL R9, RZ, 0x1, !P1 ;  /* 0x00000001ff097807 */ /* 0x001fde0004800000 */
[----:B------:R-:W-:-:S15]  /*02c0*/  NOP ;  /* 0x0000000000007918 */ /* 0x000fde0000000000 */
[----:B------:R-:W-:-:S15]  /*02d0*/  NOP ;  /* 0x0000000000007918 */ /* 0x000fde0000000000 */
[----:B------:R-:W-:-:S15]  /*02e0*/  NOP ;  /* 0x0000000000007918 */ /* 0x000fde0000000000 */
[----:B------:R-:W-:-:S01]  /*02f0*/  NOP ;  /* 0x0000000000007918 */ /* 0x000fc20000000000 */
[----:B----4-:R-:W0:Y:S01]  /*0300*/  @!P3 DSETP.EQ.AND P2, PT, R10, RZ, PT ;  /* 0x000000ff0a00b22a */ /* 0x010e220003f42000 */
[----:B------:R-:W-:Y:S02]  /*0310*/  PLOP3.LUT P3, PT, PT, PT, PT, 0x80, 0x8 ;  /* 0x000000000008781c */ /* 0x000fe40003f6f070 */
[----:B0-----:R-:W-:-:S15]  /*0320*/  SEL R11, RZ, 0x1, !P2 ;  /* 0x00000001ff0b7807 */ /* 0x001fde0005000000 */
[----:B------:R-:W-:-:S15]  /*0330*/  NOP ;  /* 0x0000000000007918 */ /* 0x000fde0000000000 */
[----:B------:R-:W-:-:S15]  /*0340*/  NOP ;  /* 0x0000000000007918 */ /* 0x000fde0000000000 */
[----:B------:R-:W-:-:S15]  /*0350*/  NOP ;  /* 0x0000000000007918 */ /* 0x000fde0000000000 */
[----:B------:R-:W-:-:S01]  /*0360*/  NOP ;  /* 0x0000000000007918 */ /* 0x000fc20000000000 */
[----:B-----5:R-:W0:Y:S02]  /*0370*/  @!P4 DSETP.EQ.AND P3, PT, R4, RZ, PT ;  /* 0x000000ff0400c22a */ /* 0x020e240003f62000 */
        /* <DEDUP_REMOVED lines=17> */
.L_x_20222:
[----:B------:R-:W-:Y:S05]  /*0490*/  BSYNC.RELIABLE B1 ;  /* 0x0000000000017941 */ /* 0x000fea0003800100 */
.L_x_20221:
[----:B------:R-:W-:-:S13]  /*04a0*/  ISETP.GE.AND P0, PT, R3, R2, PT ;  /* 0x000000020300720c */ /* 0x000fda0003f06270 */
[----:B------:R-:W1:Y:S01]  /*04b0*/  @!P0 LDC.64 R6, c[0x0][0x388] ;  /* 0x0000e200ff068b82 */ /* 0x000e620000000a00 */
[----:B0-----:R-:W-:Y:S01]  /*04c0*/  @!P0 IMAD R5, R0, 0x200, R3 ;  /* 0x0000020000058824 */ /* 0x001fe200078e0203 */
[----:B------:R-:W-:-:S04]  /*04d0*/  @!P0 IADD3 R3, PT, PT, R3, 0x80, RZ ;  /* 0x0000008003038810 */ /* 0x000fc80007ffe0ff */
[----:B-1----:R-:W-:-:S05]  /*04e0*/  @!P0 IADD3 R4, P1, PT, R5, R6, RZ ;  /* 0x0000000605048210 */ /* 0x002fca0007f3e0ff */
[----:B------:R-:W-:-:S05]  /*04f0*/  @!P0 IMAD.X R5, RZ, RZ, R7, P1 ;  /* 0x000000ffff058224 */ /* 0x000fca00008e0607 */
[----:B------:R1:W-:Y:S03]  /*0500*/  @!P0 STG.E.U8 desc[UR4][R4.64], R11 ;  /* 0x0000000b04008986 */ /* 0x0003e6000c101104 */
.L_x_20223:
[----:B------:R-:W-:Y:S05]  /*0510*/  BSYNC.RECONVERGENT B0 ;  /* 0x0000000000007941 */ /* 0x000fea0003800200 */
.L_x_20220:
        /* <DEDUP_REMOVED lines=9> */
.L_x_20224:
        /* <DEDUP_REMOVED lines=13> */
.L_x_23457:


//--------------------- .text._ZN2at6native29vectorized_elementwise_kernelILi2EZZZNS0_23logical_not_kernel_cudaERNS_18TensorIteratorBaseEENKUlvE0_clEvENKUlvE4_clEvEUldE_St5arrayIPcLm2EEEEviT0_T1_ --------------------------
	.section	.text._ZN2at6native29vectorized_elementwise_kernelILi2EZZZNS0_23logical_not_kernel_cudaERNS_18TensorIteratorBaseEENKUlvE0_clEvENKUlvE4_clEvEUldE_St5arrayIPcLm2EEEEviT0_T1_,"ax",@progbits
	.align	128
        .global         _ZN2at6native29vectorized_elementwise_kernelILi2EZZZNS0_23logical_not_kernel_cudaERNS_18TensorIteratorBaseEENKUlvE0_clEvENKUlvE4_clEvEUldE_St5arrayIPcLm2EEEEviT0_T1_
        .type           _ZN2at6native29vectorized_elementwise_kernelILi2EZZZNS0_23logical_not_kernel_cudaERNS_18TensorIteratorBaseEENKUlvE0_clEvENKUlvE4_clEvEUldE_St5arrayIPcLm2EEEEviT0_T1_,@function
        .size           _ZN2at6native29vectorized_elementwise_kernelILi2EZZZNS0_23logical_not_kernel_cudaERNS_18TensorIteratorBaseEENKUlvE0_clEvENKUlvE4_clEvEUldE_St5arrayIPcLm2EEEEviT0_T1_,(.L_x_23458 - _ZN2at6native29vectorized_elementwise_kernelILi2EZZZNS0_23logical_not_kernel_cudaERNS_18TensorIteratorBaseEENKUlvE0_clEvENKUlvE4_clEvEUldE_St5arrayIPcLm2EEEEviT0_T1_)
        .other          _ZN2at6native29vectorized_elementwise_kernelILi2EZZZNS0_23logical_not_kernel_cudaERNS_18TensorIteratorBaseEENKUlvE0_clEvENKUlvE4_clEvEUldE_St5arrayIPcLm2EEEEviT0_T1_,@"STO_CUDA_ENTRY STV_DEFAULT"
_ZN2at6native29vectorized_elementwise_kernelILi2EZZZNS0_23logical_not_kernel_cudaERNS_18TensorIteratorBaseEENKUlvE0_clEvENKUlvE4_clEvEUldE_St5arrayIPcLm2EEEEviT0_T1_:
.text._ZN2at6native29vectorized_elementwise_kernelILi2EZZZNS0_23logical_not_kernel_cudaERNS_18TensorIteratorBaseEENKUlvE0_clEvENKUlvE4_clEvEUldE_St5arrayIPcLm2EEEEviT0_T1_:
        /* <DEDUP_REMOVED lines=23> */
[----:B------:R-:W-:Y:S02]  /*0170*/  @!P1 VIADD R9, R9, 0x80 ;  /* 0x0000008009099836 */ /* 0x000fe40000000000 */
[----:B-1----:R-:W-:-:S03]  /*0180*/  @!P0 IMAD.WIDE.U32 R16, R23, 0x8, R16 ;  /* 0x0000000817108825 */ /* 0x002fc600078e0010 */
[----:B------:R-:W-:-:S03]  /*0190*/  ISETP.GE.U32.AND P2, PT, R9, R6, PT ;  /* 0x000000060900720c */ /* 0x000fc60003f46070 */
[----:B------:R-:W3:Y:S10]  /*01a0*/  @!P0 LDG.E.64 R16, desc[UR4][R16.64] ;  /* 0x0000000410108981 */ /* 0x000ef4000c1e1b00 */
[----:B------:R-:W-:Y:S01]  /*01b0*/  @!P2 IMAD.IADD R27, R0, 0x1, R9 ;  /* 0x00000001001ba824 */ /* 0x000fe200078e0209 */
[----:B------:R-:W1:Y:S01]  /*01c0*/  @!P2 LDC.64 R12, c[0x0][0x390] ;  /* 0x0000e400ff0cab82 */ /* 0x000e620000000a00 */
[----:B------:R-:W-:-:S02]  /*01d0*/  @!P2 VIADD R9, R9, 0x80 ;  /* 0x000000800909a836 */ /* 0x000fc40000000000 */
[----:B0-----:R-:W-:-:S03]  /*01e0*/  @!P1 IMAD.WIDE.U32 R14, R25, 0x8, R14 ;  /* 0x00000008190e9825 */ /* 0x001fc600078e000e */
[----:B------:R-:W-:-:S03]  /*01f0*/  ISETP.GE.U32.AND P3, PT, R9, R6, PT ;  /* 0x000000060900720c */ /* 0x000fc60003f66070 */
[----:B------:R-:W4:Y:S10]  /*0200*/  @!P1 LDG.E.64 R14, desc[UR4][R14.64] ;  /* 0x000000040e0e9981 */ /* 0x000f34000c1e1b00 */
[----:B------:R-:W-:Y:S01]  /*0210*/  @!P3 IMAD.IADD R19, R0, 0x1, R9 ;  /* 0x000000010013b824 */ /* 0x000fe200078e0209 */
[----:B------:R-:W0:Y:S01]  /*0220*/  @!P3 LDC.64 R2, c[0x0][0x390] ;  /* 0x0000e400ff02bb82 */ /* 0x000e220000000a00 */
[----:B------:R-:W-:-:S02]  /*0230*/  @!P3 VIADD R9, R9, 0x80 ;  /* 0x000000800909b836 */ /* 0x000fc40000000000 */
[----:B-1----:R-:W-:-:S03]  /*0240*/  @!P2 IMAD.WIDE.U32 R12, R27, 0x8, R12 ;  /* 0x000000081b0ca825 */ /* 0x002fc600078e000c */
[----:B------:R-:W-:-:S03]  /*0250*/  ISETP.GE.U32.AND P4, PT, R9, R6, PT ;  /* 0x000000060900720c */ /* 0x000fc60003f86070 */
[----:B------:R-:W5:Y:S10]  /*0260*/  @!P2 LDG.E.64 R12, desc[UR4][R12.64] ;  /* 0x000000040c0ca981 */ /* 0x000f74000c1e1b00 */
[----:B------:R-:W1:Y:S01]  /*0270*/  @!P4 LDC.64 R4, c[0x0][0x390] ;  /* 0x0000e400ff04cb82 */ /* 0x000e620000000a00 */
[----:B0-----:R-:W-:-:S06]  /*0280*/  @!P3 IMAD.WIDE.U32 R2, R19, 0x8, R2 ;  /* 0x000000081302b825 */ /* 0x001fcc00078e0002 */
[----:B------:R-:W5:Y:S01]  /*0290*/  @!P3 LDG.E.64 R2, desc[UR4][R2.64] ;  /* 0x000000040202b981 */ /* 0x000f62000c1e1b00 */
[----:B------:R-:W-:-:S04]  /*02a0*/  @!P4 IMAD.IADD R21, R0, 0x1, R9 ;  /* 0x000000010015c824 */ /* 0x000fc800078e0209 */
[----:B-1----:R-:W-:-:S06]  /*02b0*/  @!P4 IMAD.WIDE.U32 R4, R21, 0x8, R4 ;  /* 0x000000081504c825 */ /* 0x002fcc00078e0004 */
[----:B------:R-:W5:Y:S01]  /*02c0*/  @!P4 LDG.E.64 R4, desc[UR4][R4.64] ;  /* 0x000000040404c981 */ /* 0x000f62000c1e1b00 */
[----:B------:R-:W-:Y:S01]  /*02d0*/  PLOP3.LUT P6, PT, PT, PT, PT, 0x80, 0x8 ;  /* 0x000000000008781c */ /* 0x000fe20003fcf070 */
[----:B------:R-:W-:-:S11]  /*02e0*/  @!P4 VIADD R9, R9, 0x80 ;  /* 0x000000800909c836 */ /* 0x000fd60000000000 */
[----:B--2---:R-:W0:Y:S02]  /*02f0*/  @!P5 DSETP.EQ.AND P6, PT, R10, RZ, PT ;  /* 0x000000ff0a00d22a */ /* 0x004e240003fc2000 */
[----:B0-----:R-:W-:Y:S02]  /*0300*/  P2R R8, PR, RZ, 0x40 ;  /* 0x00000040ff087803 */ /* 0x001fe40000000000 */
[----:B------:R-:W-:Y:S02]  /*0310*/  PLOP3.LUT P6, PT, PT, PT, PT, 0x80, 0x8 ;  /* 0x000000000008781c */ /* 0x000fe40003fcf070 */
[----:B------:R-:W-:-:S15]  /*0320*/  ISETP.GE.U32.AND P5, PT, R9, R6, PT ;  /* 0x000000060900720c */ /* 0x000fde0003fa6070 */
[----:B------:R-:W-:-:S15]  /*0330*/  NOP ;  /* 0x0000000000007918 */ /* 0x000fde0000000000 */
[----:B------:R-:W-:-:S15]  /*0340*/  NOP ;  /* 0x0000000000007918 */ /* 0x000fde0000000000 */
[----:B------:R-:W-:-:S13]  /*0350*/  NOP ;  /* 0x0000000000007918 */ /* 0x000fda0000000000 */
[----:B---3--:R-:W0:Y:S01]  /*0360*/  @!P0 DSETP.EQ.AND P6, PT, R16, RZ, PT ;  /* 0x000000ff1000822a */ /* 0x008e220003fc2000 */
[----:B------:R-:W-:Y:S02]  /*0370*/  PLOP3.LUT P0, PT, PT, PT, PT, 0x80, 0x8 ;  /* 0x000000000008781c */ /* 0x000fe40003f0f070 */
[----:B0-----:R-:W-:-:S15]  /*0380*/  P2R R11, PR, RZ, 0x40 ;  /* 0x00000040ff0b7803 */ /* 0x001fde0000000000 */
[----:B------:R-:W-:-:S15]  /*0390*/  NOP ;  /* 0x0000000000007918 */ /* 0x000fde0000000000 */
[----:B------:R-:W-:-:S15]  /*03a0*/  NOP ;  /* 0x0000000000007918 */ /* 0x000fde0000000000 */
[----:B------:R-:W-:-:S15]  /*03b0*/  NOP ;  /* 0x0000000000007918 */ /* 0x000fde0000000000 */
[----:B------:R-:W-:-:S01]  /*03c0*/  NOP ;  /* 0x0000000000007918 */ /* 0x000fc20000000000 */
[----:B----4-:R-:W0:Y:S01]  /*03d0*/  @!P1 DSETP.EQ.AND P0, PT, R14, RZ, PT ;  /* 0x000000ff0e00922a */ /* 0x010e220003f02000 */
[----:B------:R-:W-:-:S15]  /*03e0*/  PLOP3.LUT P1, PT, PT, PT, PT, 0x80, 0x8 ;  /* 0x000000000008781c */ /* 0x000fde0003f2f070 */
[----:B------:R-:W-:-:S15]  /*03f0*/  NOP ;  /* 0x0000000000007918 */ /* 0x000fde0000000000 */
[----:B------:R-:W-:-:S15]  /*0400*/  NOP ;  /* 0x0000000000007918 */ /* 0x000fde0000000000 */
[----:B------:R-:W-:-:S15]  /*0410*/  NOP ;  /* 0x0000000000007918 */ /* 0x000fde0000000000 */
[----:B------:R-:W-:-:S03]  /*0420*/  NOP ;  /* 0x0000000000007918 */ /* 0x000fc60000000000 */
[----:B-----5:R-:W1:Y:S01]  /*0430*/  @!P2 DSETP.EQ.AND P1, PT, R12, RZ, PT ;  /* 0x000000ff0c00a22a */ /* 0x020e620003f22000 */
[----:B------:R-:W-:Y:S02]  /*0440*/  PLOP3.LUT P2, PT, PT, PT, PT, 0x80, 0x8 ;  /* 0x000000000008781c */ /* 0x000fe40003f4f070 */
[----:B0-----:R-:W-:Y:S02]  /*0450*/  P2R R10, PR, RZ, 0x1 ;  /* 0x00000001ff0a7803 */ /* 0x001fe40000000000 */
[----:B------:R-:W-:-:S15]  /*0460*/  ISETP.NE.AND P0, PT, R8, RZ, PT ;  /* 0x000000ff0800720c */ /* 0x000fde0003f05270 */
[----:B------:R-:W-:-:S15]  /*0470*/  NOP ;  /* 0x0000000000007918 */ /* 0x000fde0000000000 */
[----:B------:R-:W-:-:S15]  /*0480*/  NOP ;  /* 0x0000000000007918 */ /* 0x000fde0000000000 */
[----:B------:R-:W-:-:S14]  /*0490*/  NOP ;  /* 0x0000000000007918 */ /* 0x000fdc0000000000 */
[----:B------:R0:W2:Y:S01]  /*04a0*/  @!P3 DSETP.EQ.AND P2, PT, R2, RZ, PT ;  /* 0x000000ff0200b22a */ /* 0x0000a20003f42000 */
[----:B------:R-:W-:Y:S01]  /*04b0*/  PLOP3.LUT P3, PT, PT, PT, PT, 0x80, 0x8 ;  /* 0x000000000008781c */ /* 0x000fe20003f6f070 */
[----:B0-----:R-:W0:-:S15]  /*04c0*/  @!P5 LDC.64 R2, c[0x0][0x390] ;  /* 0x0000e400ff02db82 */ /* 0x001e1e0000000a00 */
[----:B------:R-:W-:-:S15]  /*04d0*/  NOP ;  /* 0x0000000000007918 */ /* 0x000fde0000000000 */
[----:B------:R-:W-:-:S15]  /*04e0*/  NOP ;  /* 0x0000000000007918 */ /* 0x000fde0000000000 */
[----:B------:R-:W-:-:S15]  /*04f0*/  NOP ;  /* 0x0000000000007918 */ /* 0x000fde0000000000 */
[----:B------:R-:W-:-:S02]  /*0500*/  NOP ;  /* 0x0000000000007918 */ /* 0x000fc40000000000 */
[----:B------:R3:W4:Y:S02]  /*0510*/  @!P4 DSETP.EQ.AND P3, PT, R4, RZ, PT ;  /* 0x000000ff0400c22a */ /* 0x0007240003f62000 */
[----:B---3--:R-:W-:Y:S02]  /*0520*/  @!P5 IMAD.IADD R5, R0, 0x1, R9 ;  /* 0x000000010005d824 */ /* 0x008fe400078e0209 */
[----:B------:R-:W-:-:S05]  /*0530*/  @!P5 VIADD R9, R9, 0x80 ;  /* 0x000000800909d836 */ /* 0x000fca0000000000 */
[----:B------:R-:W-:Y:S01]  /*0540*/  ISETP.GE.U32.AND P6, PT, R9, R6, PT ;  /* 0x000000060900720c */ /* 0x000fe20003fc6070 */
[----:B0-----:R-:W-:-:S06]  /*0550*/  @!P5 IMAD.WIDE.U32 R2, R5, 0x8, R2 ;  /* 0x000000080502d825 */ /* 0x001fcc00078e0002 */
[----:B------:R-:W3:Y:S06]  /*0560*/  @!P5 LDG.E.64 R2, desc[UR4][R2.64] ;  /* 0x000000040202d981 */ /* 0x000eec000c1e1b00 */
[----:B------:R-:W0:Y:S01]  /*0570*/  @!P6 LDC.64 R4, c[0x0][0x390] ;  /* 0x0000e400ff04eb82 */ /* 0x000e220000000a00 */
[----:B------:R-:W-:-:S04]  /*0580*/  @!P6 IMAD.IADD R9, R0, 0x1, R9 ;  /* 0x000000010009e824 */ /* 0x000fc800078e0209 */
[----:B0-----:R-:W-:-:S06]  /*0590*/  @!P6 IMAD.WIDE.U32 R8, R9, 0x8, R4 ;  /* 0x000000080908e825 */ /* 0x001fcc00078e0004 */
[----:B------:R-:W5:Y:S01]  /*05a0*/  @!P6 LDG.E.64 R8, desc[UR4][R8.64] ;  /* 0x000000040808e981 */ /* 0x000f62000c1e1b00 */
[----:B------:R-:W-:Y:S01]  /*05b0*/  PLOP3.LUT P4, PT, PT, PT, PT, 0x80, 0x8 ;  /* 0x000000000008781c */ /* 0x000fe20003f8f070 */
[----:B------:R-:W-:Y:S01]  /*05c0*/  BSSY.RECONVERGENT B0, `(.L_x_20226) ;  /* 0x000004d000007945 */ /* 0x000fe20003800200 */
[----:B------:R-:W-:-:S03]  /*05d0*/  SEL R5, RZ, 0x1, !P0 ;  /* 0x00000001ff057807 */ /* 0x000fc60004000000 */
[----:B------:R-:W-:Y:S01]  /*05e0*/  BSSY.RELIABLE B1, `(.L_x_20227) ;  /* 0x0000043000017945 */ /* 0x000fe20003800100 */
[----:B------:R-:W-:Y:S02]  /*05f0*/  ISETP.NE.AND P0, PT, R10, RZ, PT ;  /* 0x000000ff0a00720c */ /* 0x000fe40003f05270 */
[----:B-1----:R-:W-:Y:S02]  /*0600*/  SEL R15, RZ, 0x1, !P1 ;  /* 0x00000001ff0f7807 */ /* 0x002fe40004800000 */
[----:B------:R-:W-:Y:S02]  /*0610*/  SEL R13, RZ, 0x1, !P0 ;  /* 0x00000001ff0d7807 */ /* 0x000fe40004000000 */
[----:B--2---:R-:W-:Y:S02]  /*0620*/  SEL R17, RZ, 0x1, !P2 ;  /* 0x00000001ff117807 */ /* 0x004fe40005000000 */
[----:B----4-:R-:W-:-:S15]  /*0630*/  SEL R4, RZ, 0x1, !P3 ;  /* 0x00000001ff047807 */ /* 0x010fde0005800000 */
[----:B------:R-:W-:-:S01]  /*0640*/  NOP ;  /* 0x0000000000007918 */ /* 0x000fc20000000000 */
[----:B---3--:R-:W0:Y:S01]  /*0650*/  @!P5 DSETP.EQ.AND P4, PT, R2, RZ, PT ;  /* 0x000000ff0200d22a */ /* 0x008e220003f82000 */
[----:B------:R-:W-:Y:S02]  /*0660*/  PLOP3.LUT P5, PT, PT, PT, PT, 0x80, 0x8 ;  /* 0x000000000008781c */ /* 0x000fe40003faf070 */
[----:B0-----:R-:W-:-:S15]  /*0670*/  SEL R3, RZ, 0x1, !P4 ;  /* 0x00000001ff037807 */ /* 0x001fde0006000000 */
[----:B------:R-:W-:-:S15]  /*0680*/  NOP ;  /* 0x0000000000007918 */ /* 0x000fde0000000000 */
[----:B------:R-:W-:-:S15]  /*0690*/  NOP ;  /* 0x0000000000007918 */ /* 0x000fde0000000000 */
[----:B------:R-:W-:-:S15]  /*06a0*/  NOP ;  /* 0x0000000000007918 */ /* 0x000fde0000000000 */
[----:B------:R-:W-:-:S01]  /*06b0*/  NOP ;  /* 0x0000000000007918 */ /* 0x000fc20000000000 */
[----:B-----5:R-:W0:Y:S01]  /*06c0*/  @!P6 DSETP.EQ.AND P5, PT, R8, RZ, PT ;  /* 0x000000ff0800e22a */ /* 0x020e220003fa2000 */
[----:B------:R-:W-:-:S04]  /*06d0*/  ISETP.NE.AND P6, PT, R11, RZ, PT ;  /* 0x000000ff0b00720c */ /* 0x000fc80003fc5270 */
[----:B------:R-:W-:Y:S02]  /*06e0*/  SEL R11, RZ, 0x1, !P6 ;  /* 0x00000001ff0b7807 */ /* 0x000fe40007000000 */
[----:B------:R-:W-:Y:S02]  /*06f0*/  ISETP.GE.U32.AND P6, PT, R7, R6, PT ;  /* 0x000000060700720c */ /* 0x000fe40003fc6070 */
[----:B0-----:R-:W-:-:S11]  /*0700*/  SEL R2, RZ, 0x1, !P5 ;  /* 0x00000001ff027807 */ /* 0x001fd60006800000 */
        /* <DEDUP_REMOVED lines=15> */
.L_x_20228:
        /* <DEDUP_REMOVED lines=8> */
.L_x_20229:
        /* <DEDUP_REMOVED lines=8> */
.L_x_20230:
        /* <DEDUP_REMOVED lines=8> */
.L_x_20231:
        /* <DEDUP_REMOVED lines=9> */
.L_x_20232:
[----:B------:R-:W-:Y:S05]  /*0a10*/  BSYNC.RELIABLE B1 ;  /* 0x0000000000017941 */ /* 0x000fea0003800100 */
.L_x_20227:
[----:B------:R-:W-:-:S13]  /*0a20*/  ISETP.GE.U32.AND P0, PT, R7, R6, PT ;  /* 0x000000060700720c */ /* 0x000fda0003f06070 */
[----:B012---:R-:W0:Y:S01]  /*0a30*/  @!P0 LDC.64 R8, c[0x0][0x388] ;  /* 0x0000e200ff088b82 */ /* 0x007e220000000a00 */
[----:B------:R-:W-:Y:S02]  /*0a40*/  @!P0 IMAD.IADD R5, R0, 0x1, R7 ;  /* 0x0000000100058824 */ /* 0x000fe400078e0207 */
[----:B------:R-:W-:-:S03]  /*0a50*/  @!P0 VIADD R7, R7, 0x80 ;  /* 0x0000008007078836 */ /* 0x000fc60000000000 */
[----:B0-----:R-:W-:-:S05]  /*0a60*/  @!P0 IADD3 R4, P1, PT, R5, R8, RZ ;  /* 0x0000000805048210 */ /* 0x001fca0007f3e0ff */
[----:B------:R-:W-:-:S05]  /*0a70*/  @!P0 IMAD.X R5, RZ, RZ, R9, P1 ;  /* 0x000000ffff058224 */ /* 0x000fca00008e0609 */
[----:B------:R3:W-:Y:S03]  /*0a80*/  @!P0 STG.E.U8 desc[UR4][R4.64], R3 ;  /* 0x0000000304008986 */ /* 0x0007e6000c101104 */
.L_x_20233:
[----:B------:R-:W-:Y:S05]  /*0a90*/  BSYNC.RECONVERGENT B0 ;  /* 0x0000000000007941 */ /* 0x000fea0003800200 */
.L_x_20226:
        /* <DEDUP_REMOVED lines=9> */
.L_x_20225:
        /* <DEDUP_REMOVED lines=8> */
[----:B------:R0:W5:Y:S01]  /*0bb0*/  LDG.E.128 R4, desc[UR4][R2.64+0x1800] ;  /* 0x0018000402047981 */ /* 0x000162000c1e1d00 */
[----:B---3--:R2:W-:Y:S02]  /*0bc0*/  DSETP.NEU.AND P4, PT, R8, RZ, PT ;  /* 0x000000ff0800722a */ /* 0x0085e40003f8d000 */
[----:B--2---:R-:W-:-:S05]  /*0bd0*/  IADD3 R8, P0, PT, R0, UR6, RZ ;  /* 0x0000000600087c10 */ /* 0x004fca000ff1e0ff */
[----:B------:R-:W-:Y:S02]  /*0be0*/  IMAD.X R9, RZ, RZ, UR7, P0 ;  /* 0x00000007ff097e24 */ /* 0x000fe400080e06ff */
[----:B0-----:R-:W-:-:S15]  /*0bf0*/  IMAD.WIDE.U32 R2, R21, 0x2, R8 ;  /* 0x0000000215027825 */ /* 0x001fde00078e0008 */
[----:B------:R-:W-:-:S15]  /*0c00*/  NOP ;  /* 0x0000000000007918 */ /* 0x000fde0000000000 */
[----:B------:R-:W-:-:S15]  /*0c10*/  NOP ;  /* 0x0000000000007918 */ /* 0x000fde0000000000 */
[----:B------:R-:W-:-:S10]  /*0c20*/  NOP ;  /* 0x0000000000007918 */ /* 0x000fd40000000000 */
[----:B----4-:R-:W0:Y:S02]  /*0c30*/  DSETP.NEU.AND P6, PT, R16, RZ, PT ;  /* 0x000000ff1000722a */ /* 0x010e240003fcd000 */
[----:B0-----:R-:W-:-:S15]  /*0c40*/  SEL R0, RZ, 0x1, P6 ;  /* 0x00000001ff007807 */ /* 0x001fde0003000000 */
        /* <DEDUP_REMOVED lines=19> */
[----:B------:R-:W0:Y:S02]  /*0d80*/  DSETP.NEU.AND P1, PT, R14, RZ, PT ;  /* 0x000000ff0e00722a */ /* 0x000e240003f2d000 */
[----:B0-----:R-:W-:-:S15]  /*0d90*/  SEL R9, RZ, 0x1, P1 ;  /* 0x00000001ff097807 */ /* 0x001fde0000800000 */
[----:B------:R-:W-:-:S15]  /*0da0*/  NOP ;  /* 0x0000000000007918 */ /* 0x000fde0000000000 */
[----:B------:R-:W-:-:S15]  /*0db0*/  NOP ;  /* 0x0000000000007918 */ /* 0x000fde0000000000 */
[----:B------:R-:W-:-:S15]  /*0dc0*/  NOP ;  /* 0x0000000000007918 */ /* 0x000fde0000000000 */
[----:B------:R-:W-:-:S02]  /*0dd0*/  NOP ;  /* 0x0000000000007918 */ /* 0x000fc40000000000 */
[----:B------:R0:W1:Y:S02]  /*0de0*/  DSETP.NEU.AND P0, PT, R4, RZ, PT ;  /* 0x000000ff0400722a */ /* 0x0000640003f0d000 */
[----:B0-----:R-:W-:Y:S02]  /*0df0*/  SEL R5, RZ, 0x1, P5 ;  /* 0x00000001ff057807 */ /* 0x001fe40002800000 */
[----:B------:R-:W-:Y:S02]  /*0e00*/  SEL R4, RZ, 0x1, P4 ;  /* 0x00000001ff047807 */ /* 0x000fe40002000000 */
[----:B-1----:R-:W-:Y:S02]  /*0e10*/  SEL R8, RZ, 0x1, P0 ;  /* 0x00000001ff087807 */ /* 0x002fe40000000000 */
[----:B------:R-:W-:-:S05]  /*0e20*/  PRMT R5, R5, 0x7604, R0 ;  /* 0x0000760405057816 */ /* 0x000fca0000000000 */
[----:B------:R-:W-:-:S15]  /*0e30*/  STG.E.U16 desc[UR4][R2.64], R5 ;  /* 0x0000000502007986 */ /* 0x000fde000c101504 */
[----:B------:R-:W-:-:S15]  /*0e40*/  NOP ;  /* 0x0000000000007918 */ /* 0x000fde0000000000 */
[----:B------:R-:W-:-:S15]  /*0e50*/  NOP ;  /* 0x0000000000007918 */ /* 0x000fde0000000000 */
[----:B------:R-:W-:-:S06]  /*0e60*/  NOP ;  /* 0x0000000000007918 */ /* 0x000fcc0000000000 */
[----:B------:R0:W1:Y:S02]  /*0e70*/  DSETP.NEU.AND P6, PT, R6, RZ, PT ;  /* 0x000000ff0600722a */ /* 0x0000640003fcd000 */
[----:B0-----:R-:W-:Y:S02]  /*0e80*/  SEL R7, RZ, 0x1, P3 ;  /* 0x00000001ff077807 */ /* 0x001fe40001800000 */
[----:B------:R-:W-:Y:S02]  /*0e90*/  SEL R6, RZ, 0x1, P2 ;  /* 0x00000001ff067807 */ /* 0x000fe40001000000 */
[----:B-1----:R-:W-:Y:S02]  /*0ea0*/  SEL R11, RZ, 0x1, P6 ;  /* 0x00000001ff0b7807 */ /* 0x002fe40003000000 */
[----:B------:R-:W-:Y:S02]  /*0eb0*/  PRMT R7, R7, 0x7604, R4 ;  /* 0x0000760407077816 */ /* 0x000fe40000000004 */
[----:B------:R-:W-:-:S02]  /*0ec0*/  PRMT R9, R9, 0x7604, R6 ;  /* 0x0000760409097816 */ /* 0x000fc40000000006 */
[----:B------:R-:W-:Y:S01]  /*0ed0*/  PRMT R11, R11, 0x7604, R8 ;  /* 0x000076040b0b7816 */ /* 0x000fe20000000008 */
[----:B------:R-:W-:Y:S04]  /*0ee0*/  STG.E.U16 desc[UR4][R2.64+0x100], R7 ;  /* 0x0001000702007986 */ /* 0x000fe8000c101504 */
[----:B------:R-:W-:Y:S04]  /*0ef0*/  STG.E.U16 desc[UR4][R2.64+0x200], R9 ;  /* 0x0002000902007986 */ /* 0x000fe8000c101504 */
[----:B------:R-:W-:Y:S01]  /*0f00*/  STG.E.U16 desc[UR4][R2.64+0x300], R11 ;  /* 0x0003000b02007986 */ /* 0x000fe2000c101504 */
[----:B------:R-:W-:Y:S05]  /*0f10*/  EXIT ;  /* 0x000000000000794d */ /* 0x000fea0003800000 */
.L_x_20234:
        /* <DEDUP_REMOVED lines=14> */
.L_x_23458:


//--------------------- .text._ZN2at6native29vectorized_elementwise_kernelILi4EZZZNS0_23logical_not_kernel_cudaERNS_18TensorIteratorBaseEENKUlvE0_clEvENKUlvE4_clEvEUldE_St5arrayIPcLm2EEEEviT0_T1_ --------------------------
	.section	.text._ZN2at6native29vectorized_elementwise_kernelILi4EZZZNS0_23logical_not_kernel_cudaERNS_18TensorIteratorBaseEENKUlvE0_clEvENKUlvE4_clEvEUldE_St5arrayIPcLm2EEEEviT0_T1_,"ax",@progbits
	.align	128
        .global         _ZN2at6native29vectorized_elementwise_kernelILi4EZZZNS0_23logical_not_kernel_cudaERNS_18TensorIteratorBaseEENKUlvE0_clEvENKUlvE4_clEvEUldE_St5arrayIPcLm2EEEEviT0_T1_
        .type           _ZN2at6native29vectorized_elementwise_kernelILi4EZZZNS0_23logical_not_kernel_cudaERNS_18TensorIteratorBaseEENKUlvE0_clEvENKUlvE4_clEvEUldE_St5arrayIPcLm2EEEEviT0_T1_,@function
        .size           _ZN2at6native29vectorized_elementwise_kernelILi4EZZZNS0_23logical_not_kernel_cudaERNS_18TensorIteratorBaseEENKUlvE0_clEvENKUlvE4_clEvEUldE_St5arrayIPcLm2EEEEviT0_T1_,(.L_x_23459 - _ZN2at6native29vectorized_elementwise_kernelILi4EZZZNS0_23logical_not_kernel_cudaERNS_18TensorIteratorBaseEENKUlvE0_clEvENKUlvE4_clEvEUldE_St5arrayIPcLm2EEEEviT0_T1_)
        .other          _ZN2at6native29vectorized_elementwise_kernelILi4EZZZNS0_23logical_not_kernel_cudaERNS_18TensorIteratorBaseEENKUlvE0_clEvENKUlvE4_clEvEUldE_St5arrayIPcLm2EEEEviT0_T1_,@"STO_CUDA_ENTRY STV_DEFAULT"
_ZN2at6native29vectorized_elementwise_kernelILi4EZZZNS0_23logical_not_kernel_cudaERNS_18TensorIteratorBaseEENKUlvE0_clEvENKUlvE4_clEvEUldE_St5arrayIPcLm2EEEEviT0_T1_:
.text._ZN2at6native29vectorized_elementwise_kernelILi4EZZZNS0_23logical_not_kernel_cudaERNS_18TensorIteratorBaseEENKUlvE0_clEvENKUlvE4_clEvEUldE_St5arrayIPcLm2EEEEviT0_T1_:
        /* <DEDUP_REMOVED lines=128> */
.L_x_20238:
        /* <DEDUP_REMOVED lines=8> */
.L_x_20239:
        /* <DEDUP_REMOVED lines=8> */
.L_x_20240:
        /* <DEDUP_REMOVED lines=8> */
.L_x_20241:
        /* <DEDUP_REMOVED lines=9> */
.L_x_20242:
[----:B------:R-:W-:Y:S05]  /*0a10*/  BSYNC.RELIABLE B1 ;  /* 0x0000000000017941 */ /* 0x000fea0003800100 */
.L_x_20237:
[----:B------:R-:W-:-:S13]  /*0a20*/  ISETP.GE.U32.AND P0, PT, R7, R6, PT ;  /* 0x000000060700720c */ /* 0x000fda0003f06070 */
[----:B012---:R-:W0:Y:S01]  /*0a30*/  @!P0 LDC.64 R8, c[0x0][0x388] ;  /* 0x0000e200ff088b82 */ /* 0x007e220000000a00 */
[----:B------:R-:W-:Y:S02]  /*0a40*/  @!P0 IMAD.IADD R5, R0, 0x1, R7 ;  /* 0x0000000100058824 */ /* 0x000fe400078e0207 */
[----:B------:R-:W-:-:S03]  /*0a50*/  @!P0 VIADD R7, R7, 0x80 ;  /* 0x0000008007078836 */ /* 0x000fc60000000000 */
[----:B0-----:R-:W-:-:S05]  /*0a60*/  @!P0 IADD3 R4, P1, PT, R5, R8, RZ ;  /* 0x0000000805048210 */ /* 0x001fca0007f3e0ff */
[----:B------:R-:W-:-:S05]  /*0a70*/  @!P0 IMAD.X R5, RZ, RZ, R9, P1 ;  /* 0x000000ffff058224 */ /* 0x000fca00008e0609 */
[----:B------:R3:W-:Y:S03]  /*0a80*/  @!P0 STG.E.U8 desc[UR4][R4.64], R3 ;  /* 0x0000000304008986 */ /* 0x0007e6000c101104 */
.L_x_20243:
[----:B------:R-:W-:Y:S05]  /*0a90*/  BSYNC.RECONVERGENT B0 ;  /* 0x0000000000007941 */ /* 0x000fea0003800200 */
.L_x_20236:
        /* <DEDUP_REMOVED lines=9> */
.L_x_20235:
[----:B------:R-:W0:Y:S01]  /*0b30*/  S2R R2, SR_TID.X ;  /* 0x0000000000027919 */ /* 0x000e220000002100 */
[----:B------:R-:W1:Y:S01]  /*0b40*/  LDC.64 R4, c[0x0][0x390] ;  /* 0x0000e400ff047b82 */ /* 0x000e620000000a00 */
[----:B------:R-:W2:Y:S01]  /*0b50*/  LDCU.64 UR6, c[0x0][0x388] ;  /* 0x00007100ff0677ac */ /* 0x000ea20008000a00 */
[----:B-1----:R-:W-:-:S04]  /*0b60*/  IMAD.WIDE.U32 R4, R0, 0x8, R4 ;  /* 0x0000000800047825 */ /* 0x002fc800078e0004 */
[----:B0-----:R-:W-:-:S05]  /*0b70*/  IMAD.WIDE.U32 R8, R2, 0x20, R4 ;  /* 0x0000002002087825 */ /* 0x001fca00078e0004 */
[----:B------:R-:W3:Y:S04]  /*0b80*/  LDG.E.ENL2.256 R12, R16, desc[UR4][R8.64] ;  /* 0xfe0000040810797e */ /* 0x000ee8000812190c */
[----:B------:R-:W4:Y:S01]  /*0b90*/  LDG.E.ENL2.256 R4, R20, desc[UR4][R8.64+0x1000] ;  /* 0xfe0080040814797e */ /* 0x000f220008121904 */
[----:B---3--:R-:W0:Y:S02]  /*0ba0*/  DSETP.NEU.AND P6, PT, R14, RZ, PT ;  /* 0x000000ff0e00722a */ /* 0x008e240003fcd000 */
[----:B0-----:R-:W-:-:S15]  /*0bb0*/  SEL R3, RZ, 0x1, P6 ;  /* 0x00000001ff037807 */ /* 0x001fde0003000000 */
[----:B------:R-:W-:-:S15]  /*0bc0*/  NOP ;  /* 0x0000000000007918 */ /* 0x000fde0000000000 */
[----:B------:R-:W-:-:S15]  /*0bd0*/  NOP ;  /* 0x0000000000007918 */ /* 0x000fde0000000000 */
[----:B------:R-:W-:-:S15]  /*0be0*/  NOP ;  /* 0x0000000000007918 */ /* 0x000fde0000000000 */
[----:B------:R-:W-:-:S02]  /*0bf0*/  NOP ;  /* 0x0000000000007918 */ /* 0x000fc40000000000 */
[----:B------:R-:W0:-:S15]  /*0c00*/  DSETP.NEU.AND P2, PT, R12, RZ, PT ;  /* 0x000000ff0c00722a */ /* 0x000e1e0003f4d000 */
[----:B------:R-:W-:-:S15]  /*0c10*/  NOP ;  /* 0x0000000000007918 */ /* 0x000fde0000000000 */
[----:B------:R-:W-:-:S15]  /*0c20*/  NOP ;  /* 0x0000000000007918 */ /* 0x000fde0000000000 */
[----:B------:R-:W-:-:S15]  /*0c30*/  NOP ;  /* 0x0000000000007918 */ /* 0x000fde0000000000 */
[----:B------:R-:W-:-:S04]  /*0c40*/  NOP ;  /* 0x0000000000007918 */ /* 0x000fc80000000000 */
[----:B----4-:R2:W1:Y:S02]  /*0c50*/  DSETP.NEU.AND P5, PT, R4, RZ, PT ;  /* 0x000000ff0400722a */ /* 0x0104640003fad000 */
[----:B--2---:R-:W-:Y:S02]  /*0c60*/  IADD3 R4, P6, PT, R0, UR6, RZ ;  /* 0x0000000600047c10 */ /* 0x004fe4000ffde0ff */
[----:B0-----:R-:W-:Y:S02]  /*0c70*/  SEL R0, RZ, 0x1, P2 ;  /* 0x00000001ff007807 */ /* 0x001fe40001000000 */
[----:B-1----:R-:W-:Y:S01]  /*0c80*/  SEL R9, RZ, 0x1, P5 ;  /* 0x00000001ff097807 */ /* 0x002fe20002800000 */
[----:B------:R-:W-:Y:S01]  /*0c90*/  IMAD.X R5, RZ, RZ, UR7, P6 ;  /* 0x00000007ff057e24 */ /* 0x000fe2000b0e06ff */
[----:B------:R-:W-:Y:S01]  /*0ca0*/  PRMT R0, R0, 0x3340, R3 ;  /* 0x0000334000007816 */ /* 0x000fe20000000003 */
[----:B------:R-:W-:-:S15]  /*0cb0*/  IMAD.WIDE.U32 R4, R2, 0x4, R4 ;  /* 0x0000000402047825 */ /* 0x000fde00078e0004 */
[----:B------:R-:W-:-:S15]  /*0cc0*/  NOP ;  /* 0x0000000000007918 */ /* 0x000fde0000000000 */
[----:B------:R-:W-:-:S15]  /*0cd0*/  NOP ;  /* 0x0000000000007918 */ /* 0x000fde0000000000 */
[----:B------:R-:W-:-:S10]  /*0ce0*/  NOP ;  /* 0x0000000000007918 */ /* 0x000fd40000000000 */
        /* <DEDUP_REMOVED lines=16> */
[----:B------:R-:W0:Y:S02]  /*0df0*/  DSETP.NEU.AND P4, PT, R22, RZ, PT ;  /* 0x000000ff1600722a */ /* 0x000e240003f8d000 */
[----:B0-----:R-:W-:-:S04]  /*0e00*/  SEL R10, RZ, 0x1, P4 ;  /* 0x00000001ff0a7807 */ /* 0x001fc80002000000 */
[----:B------:R-:W-:-:S15]  /*0e10*/  PRMT R11, R11, 0x3340, R10 ;  /* 0x000033400b0b7816 */ /* 0x000fde000000000a */
[----:B------:R-:W-:-:S15]  /*0e20*/  NOP ;  /* 0x0000000000007918 */ /* 0x000fde0000000000 */
[----:B------:R-:W-:-:S15]  /*0e30*/  NOP ;  /* 0x0000000000007918 */ /* 0x000fde0000000000 */
[----:B------:R-:W-:-:S13]  /*0e40*/  NOP ;  /* 0x0000000000007918 */ /* 0x000fda0000000000 */
[----:B------:R0:W1:Y:S02]  /*0e50*/  DSETP.NEU.AND P2, PT, R6, RZ, PT ;  /* 0x000000ff0600722a */ /* 0x0000640003f4d000 */
[----:B0-----:R-:W-:Y:S02]  /*0e60*/  SEL R6, RZ, 0x1, P1 ;  /* 0x00000001ff067807 */ /* 0x001fe40000800000 */
[----:B------:R-:W-:Y:S02]  /*0e70*/  SEL R7, RZ, 0x1, P0 ;  /* 0x00000001ff077807 */ /* 0x000fe40000000000 */
[----:B-1----:R-:W-:Y:S02]  /*0e80*/  SEL R8, RZ, 0x1, P2 ;  /* 0x00000001ff087807 */ /* 0x002fe40001000000 */
[----:B------:R-:W-:Y:S02]  /*0e90*/  PRMT R7, R7, 0x3340, R6 ;  /* 0x0000334007077816 */ /* 0x000fe40000000006 */
[----:B------:R-:W-:-:S02]  /*0ea0*/  PRMT R8, R9, 0x3340, R8 ;  /* 0x0000334009087816 */ /* 0x000fc40000000008 */
[----:B------:R-:W-:Y:S02]  /*0eb0*/  PRMT R7, R7, 0x5410, R0 ;  /* 0x0000541007077816 */ /* 0x000fe40000000000 */
[----:B------:R-:W-:-:S03]  /*0ec0*/  PRMT R11, R11, 0x5410, R8 ;  /* 0x000054100b0b7816 */ /* 0x000fc60000000008 */
[----:B------:R-:W-:Y:S04]  /*0ed0*/  STG.E desc[UR4][R4.64], R7 ;  /* 0x0000000704007986 */ /* 0x000fe8000c101904 */
[----:B------:R-:W-:Y:S01]  /*0ee0*/  STG.E desc[UR4][R4.64+0x200], R11 ;  /* 0x0002000b04007986 */ /* 0x000fe2000c101904 */
[----:B------:R-:W-:Y:S05]  /*0ef0*/  EXIT ;  /* 0x000000000000794d */ /* 0x000fea0003800000 */
.L_x_20244:
        /* <DEDUP_REMOVED lines=16> */
.L_x_23459:


//--------------------- .text._ZN2at6native29vectorized_elementwise_kernelILi8EZZZNS0_23logical_not_kernel_cudaERNS_18TensorIteratorBaseEENKUlvE0_clEvENKUlvE4_clEvEUldE_St5arrayIPcLm2EEEEviT0_T1_ --------------------------
	.section	.text._ZN2at6native29vectorized_elementwise_kernelILi8EZZZNS0_23logical_not_kernel_cudaERNS_18TensorIteratorBaseEENKUlvE0_clEvENKUlvE4_clEvEUldE_St5arrayIPcLm2EEEEviT0_T1_,"ax",@progbits
	.align	128
        .global         _ZN2at6native29vectorized_elementwise_kernelILi8EZZZNS0_23logical_not_kernel_cudaERNS_18TensorIteratorBaseEENKUlvE0_clEvENKUlvE4_clEvEUldE_St5arrayIPcLm2EEEEviT0_T1_
        .type           _ZN2at6native29vectorized_elementwise_kernelILi8EZZZNS0_23logical_not_kernel_cudaERNS_18TensorIteratorBaseEENKUlvE0_clEvENKUlvE4_clEvEUldE_St5arrayIPcLm2EEEEviT0_T1_,@function
        .size           _ZN2at6native29vectorized_elementwise_kernelILi8EZZZNS0_23logical_not_kernel_cudaERNS_18TensorIteratorBaseEENKUlvE0_clEvENKUlvE4_clEvEUldE_St5arrayIPcLm2EEEEviT0_T1_,(.L_x_23460 - _ZN2at6native29vectorized_elementwise_kernelILi8EZZZNS0_23logical_not_kernel_cudaERNS_18TensorIteratorBaseEENKUlvE0_clEvENKUlvE4_clEvEUldE_St5arrayIPcLm2EEEEviT0_T1_)
        .other          _ZN2at6native29vectorized_elementwise_kernelILi8EZZZNS0_23logical_not_kernel_cudaERNS_18TensorIteratorBaseEENKUlvE0_clEvENKUlvE4_clEvEUldE_St5arrayIPcLm2EEEEviT0_T1_,@"STO_CUDA_ENTRY STV_DEFAULT"
_ZN2at6native29vectorized_elementwise_kernelILi8EZZZNS0_23logical_not_kernel_cudaERNS_18TensorIteratorBaseEENKUlvE0_clEvENKUlvE4_clEvEUldE_St5arrayIPcLm2EEEEviT0_T1_:
.text._ZN2at6native29vectorized_elementwise_kernelILi8EZZZNS0_23logical_not_kernel_cudaERNS_18TensorIteratorBaseEENKUlvE0_clEvENKUlvE4_clEvEUldE_St5arrayIPcLm2EEEEviT0_T1_:
[----:B------:R-:W-:Y:S01]  /*0000*/  LDC R1, c[0x0][0x37c] ;  /* 0x0000df00ff017b82 */ /* 0x000fe20000000800 */
[----:B------:R-:W-:Y:S05]  /*0010*/  EXIT ;  /* 0x000000000000794d */ /* 0x000fea0003800000 */
.L_x_20245:
        /* <DEDUP_REMOVED lines=14> */
.L_x_23460:


//--------------------- .text._ZN2at6native18elementwise_kernelILi128ELi4EZNS0_15gpu_kernel_implIZZZNS0_23logical_not_kernel_cudaERNS_18TensorIteratorBaseEENKUlvE0_clEvENKUlvE3_clEvEUlsE_EEvS4_RKT_EUliE_EEviT1_ --------------------------
	.section	.text._ZN2at6native18elementwise_kernelILi128ELi4EZNS0_15gpu_kernel_implIZZZNS0_23logical_not_kernel_cudaERNS_18TensorIteratorBaseEENKUlvE0_clEvENKUlvE3_clEvEUlsE_EEvS4_RKT_EUliE_EEviT1_,"ax",@progbits
	.align	128
        .global         _ZN2at6native18elementwise_kernelILi128ELi4EZNS0_15gpu_kernel_implIZZZNS0_23logical_not_kernel_cudaERNS_18TensorIteratorBaseEENKUlvE0_clEvENKUlvE3_clEvEUlsE_EEvS4_RKT_EUliE_EEviT1_
        .type           _ZN2at6native18elementwise_kernelILi128ELi4EZNS0_15gpu_kernel_implIZZZNS0_23logical_not_kernel_cudaERNS_18TensorIteratorBaseEENKUlvE0_clEvENKUlvE3_clEvEUlsE_EEvS4_RKT_EUliE_EEviT1_,@function
        .size           _ZN2at6native18elementwise_kernelILi128ELi4EZNS0_15gpu_kernel_implIZZZNS0_23logical_not_kernel_cudaERNS_18TensorIteratorBaseEENKUlvE0_clEvENKUlvE3_clEvEUlsE_EEvS4_RKT_EUliE_EEviT1_,(.L_x_23461 - _ZN2at6native18elementwise_kernelILi128ELi4EZNS0_15gpu_kernel_implIZZZNS0_23logical_not_kernel_cudaERNS_18TensorIteratorBaseEENKUlvE0_clEvENKUlvE3_clEvEUlsE_EEvS4_RKT_EUliE_EEviT1_)
        .other          _ZN2at6native18elementwise_kernelILi128ELi4EZNS0_15gpu_kernel_implIZZZNS0_23logical_not_kernel_cudaERNS_18TensorIteratorBaseEENKUlvE0_clEvENKUlvE3_clEvEUlsE_EEvS4_RKT_EUliE_EEviT1_,@"STO_CUDA_ENTRY STV_DEFAULT"
_ZN2at6native18elementwise_kernelILi128ELi4EZNS0_15gpu_kernel_implIZZZNS0_23logical_not_kernel_cudaERNS_18TensorIteratorBaseEENKUlvE0_clEvENKUlvE3_clEvEUlsE_EEvS4_RKT_EUliE_EEviT1_:
.text._ZN2at6native18elementwise_kernelILi128ELi4EZNS0_15gpu_kernel_implIZZZNS0_23logical_not_kernel_cudaERNS_18TensorIteratorBaseEENKUlvE0_clEvENKUlvE3_clEvEUlsE_EEvS4_RKT_EUliE_EEviT1_:
        /* <DEDUP_REMOVED lines=319> */
.L_x_20248:
        /* <DEDUP_REMOVED lines=16> */
.L_x_20252:
[----:B------:R0:W5:Y:S01]  /*14f0*/  LDG.E.U8 R0, desc[UR36][R2.64] ;  /* 0x0000002402007981 */ /* 0x000162000c1e1100 */
[----:B------:R-:W-:Y:S05]  /*1500*/  BRA `(.L_x_20254) ;  /* 0x0000000c004c7947 */ /* 0x000fea0003800000 */
.L_x_20251:
        /* <DEDUP_REMOVED lines=8> */
.L_x_20256:
[----:B------:R0:W5:Y:S01]  /*1590*/  LDG.E.U16 R0, desc[UR36][R2.64] ;  /* 0x0000002402007981 */ /* 0x000162000c1e1500 */
[----:B------:R-:W-:Y:S05]  /*15a0*/  BRA `(.L_x_20254) ;  /* 0x0000000c00247947 */ /* 0x000fea0003800000 */
.L_x_20255:
[----:B------:R0:W5:Y:S01]  /*15b0*/  LDG.E.U16 R0, desc[UR36][R2.64] ;  /* 0x0000002402007981 */ /* 0x000162000c1e1500 */
[----:B------:R-:W-:Y:S05]  /*15c0*/  BRA `(.L_x_20254) ;  /* 0x0000000c001c7947 */ /* 0x000fea0003800000 */
.L_x_20250:
        /* <DEDUP_REMOVED lines=9> */
.L_x_20258:
[----:B------:R-:W2:Y:S02]  /*1660*/  LDG.E.U16 R4, desc[UR36][R2.64] ;  /* 0x0000002402047981 */ /* 0x000ea4000c1e1500 */
[----:B--2---:R-:W-:-:S06]  /*1670*/  HADD2.F32 R4, -RZ, R4.H0_H0 ;  /* 0x20000004ff047230 */ /* 0x004fcc0000004100 */
[----:B------:R-:W0:Y:S02]  /*1680*/  F2I.FTZ.TRUNC.NTZ R4, R4 ;  /* 0x0000000400047305 */ /* 0x000e24000021f100 */
[----:B0-----:R-:W-:Y:S01]  /*1690*/  PRMT R0, R4, 0x7610, R0 ;  /* 0x0000761004007816 */ /* 0x001fe20000000000 */
[----:B------:R-:W-:Y:S06]  /*16a0*/  BRA `(.L_x_20254) ;  /* 0x0000000800e47947 */ /* 0x000fec0003800000 */
.L_x_20257:
        /* <DEDUP_REMOVED lines=9> */
.L_x_20260:
[----:B------:R-:W2:Y:S02]  /*1740*/  LDG.E.U16 R2, desc[UR36][R2.64] ;  /* 0x0000002402027981 */ /* 0x000ea4000c1e1500 */
[----:B--2---:R-:W-:-:S06]  /*1750*/  HADD2.F32 R4, -RZ, R2.H0_H0 ;  /* 0x20000002ff047230 */ /* 0x004fcc0000004100 */
[----:B------:R-:W0:Y:S02]  /*1760*/  F2I.FTZ.TRUNC.NTZ R4, R4 ;  /* 0x0000000400047305 */ /* 0x000e24000021f100 */
[----:B0-----:R-:W-:Y:S01]  /*1770*/  PRMT R0, R4, 0x7610, R0 ;  /* 0x0000761004007816 */ /* 0x001fe20000000000 */
[----:B------:R-:W-:Y:S06]  /*1780*/  BRA `(.L_x_20254) ;  /* 0x0000000800ac7947 */ /* 0x000fec0003800000 */
.L_x_20259:
[----:B------:R-:W2:Y:S02]  /*1790*/  LDG.E.64 R2, desc[UR36][R2.64] ;  /* 0x0000002402027981 */ /* 0x000ea4000c1e1b00 */
[----:B--2---:R0:W1:Y:S02]  /*17a0*/  F2I.F64.TRUNC R0, R2 ;  /* 0x0000000200007311 */ /* 0x004064000030d100 */
[----:B01----:R-:W-:Y:S05]  /*17b0*/  BRA `(.L_x_20254) ;  /* 0x0000000800a07947 */ /* 0x003fea0003800000 */
.L_x_20249:
        /* <DEDUP_REMOVED lines=12> */
.L_x_20263:
[----:B------:R-:W2:Y:S02]  /*1880*/  LDG.E.64 R2, desc[UR36][R2.64] ;  /* 0x0000002402027981 */ /* 0x000ea4000c1e1b00 */
[----:B--2---:R3:W4:Y:S02]  /*1890*/  F2I.F64.TRUNC R0, R2 ;  /* 0x0000000200007311 */ /* 0x004724000030d100 */
[----:B---34-:R-:W-:Y:S05]  /*18a0*/  BRA `(.L_x_20254) ;  /* 0x0000000800647947 */ /* 0x018fea0003800000 */
.L_x_20262:
        /* <DEDUP_REMOVED lines=27> */
.L_x_20265:
        /* <DEDUP_REMOVED lines=14> */
.L_x_20264:
[----:B------:R-:W2:Y:S02]  /*1b40*/  LDG.E.U16 R4, desc[UR36][R2.64] ;  /* 0x0000002402047981 */ /* 0x000ea4000c1e1500 */
[----:B--2---:R-:W-:-:S06]  /*1b50*/  IMAD.U32 R4, R4, 0x10000, RZ ;  /* 0x0001000004047824 */ /* 0x004fcc00078e00ff */
[----:B------:R-:W0:Y:S02]  /*1b60*/  F2I.FTZ.TRUNC.NTZ R4, R4 ;  /* 0x0000000400047305 */ /* 0x000e24000021f100 */
[----:B0-----:R-:W-:Y:S01]  /*1b70*/  PRMT R0, R4, 0x7610, R0 ;  /* 0x0000761004007816 */ /* 0x001fe20000000000 */
[----:B------:R-:W-:Y:S06]  /*1b80*/  BRA `(.L_x_20254) ;  /* 0x0000000400ac7947 */ /* 0x000fec0003800000 */
.L_x_20261:
        /* <DEDUP_REMOVED lines=10> */
.L_x_20268:
        /* <DEDUP_REMOVED lines=21> */
.L_x_20272:
[----:B------:R-:W-:Y:S05]  /*1d80*/  BSYNC.RECONVERGENT B1 ;  /* 0x0000000000017941 */ /* 0x000fea0003800200 */
.L_x_20271:
[----:B------:R-:W-:Y:S01]  /*1d90*/  IMAD.SHL.U32 R0, R0, 0x100000, RZ ;  /* 0x0010000000007824 */ /* 0x000fe200078e00ff */
[----:B------:R-:W-:-:S04]  /*1da0*/  LEA R2, R2, 0x3b800000, 0x17 ;  /* 0x3b80000002027811 */ /* 0x000fc800078eb8ff */
[----:B------:R-:W-:-:S07]  /*1db0*/  LOP3.LUT R4, R2, R0, R7, 0xfe, !PT ;  /* 0x0000000002047212 */ /* 0x000fce00078efe07 */
.L_x_20270:
[----:B------:R-:W-:Y:S05]  /*1dc0*/  BSYNC.RECONVERGENT B0 ;  /* 0x0000000000007941 */ /* 0x000fea0003800200 */
.L_x_20269:
[----:B------:R-:W0:Y:S02]  /*1dd0*/  F2I.FTZ.TRUNC.NTZ R4, R4 ;  /* 0x0000000400047305 */ /* 0x000e24000021f100 */
[----:B0-----:R-:W-:Y:S01]  /*1de0*/  PRMT R0, R4, 0x7610, R0 ;  /* 0x0000761004007816 */ /* 0x001fe20000000000 */
[----:B------:R-:W-:Y:S06]  /*1df0*/  BRA `(.L_x_20254) ;  /* 0x0000000400107947 */ /* 0x000fec0003800000 */
.L_x_20267:
        /* <DEDUP_REMOVED lines=21> */
.L_x_20276:
[----:B------:R-:W-:Y:S05]  /*1f50*/  BSYNC.RECONVERGENT B1 ;  /* 0x0000000000017941 */ /* 0x000fea0003800200 */
.L_x_20275:
[----:B------:R-:W-:Y:S02]  /*1f60*/  SHF.L.U32 R0, R0, 0x15, RZ ;  /* 0x0000001500007819 */ /* 0x000fe400000006ff */
[----:B------:R-:W-:-:S04]  /*1f70*/  LEA R2, R2, 0x37800000, 0x17 ;  /* 0x3780000002027811 */ /* 0x000fc800078eb8ff */
[----:B------:R-:W-:-:S07]  /*1f80*/  LOP3.LUT R4, R2, R0, R7, 0xfe, !PT ;  /* 0x0000000002047212 */ /* 0x000fce00078efe07 */
.L_x_20274:
[----:B------:R-:W-:Y:S05]  /*1f90*/  BSYNC.RECONVERGENT B0 ;  /* 0x0000000000007941 */ /* 0x000fea0003800200 */
.L_x_20273:
[----:B------:R-:W0:Y:S02]  /*1fa0*/  F2I.FTZ.TRUNC.NTZ R4, R4 ;  /* 0x0000000400047305 */ /* 0x000e24000021f100 */
[----:B0-----:R-:W-:Y:S01]  /*1fb0*/  PRMT R0, R4, 0x7610, R0 ;  /* 0x0000761004007816 */ /* 0x001fe20000000000 */
[----:B------:R-:W-:Y:S06]  /*1fc0*/  BRA `(.L_x_20254) ;  /* 0x00000000009c7947 */ /* 0x000fec0003800000 */
.L_x_20266:
[----:B------:R-:W-:-:S09]  /*1fd0*/  UISETP.NE.AND UP0, UPT, UR4, 0x1c, UPT ;  /* 0x0000001c0400788c */ /* 0x000fd2000bf05270 */
[----:B------:R-:W-:Y:S05]  /*1fe0*/  BRA.U !UP0, `(.L_x_20277) ;  /* 0x0000000108907547 */ /* 0x000fea000b800000 */
[----:B------:R-:W-:-:S09]  /*1ff0*/  UISETP.NE.AND UP0, UPT, UR4, 0x1d, UPT ;  /* 0x0000001d0400788c */ /* 0x000fd2000bf05270 */
[----:B------:R-:W-:Y:S05]  /*2000*/  BRA.U !UP0, `(.L_x_20278) ;  /* 0x0000000108807547 */ /* 0x000fea000b800000 */
[----:B------:R-:W-:-:S09]  /*2010*/  UISETP.NE.AND UP0, UPT, UR4, 0x2c, UPT ;  /* 0x0000002c0400788c */ /* 0x000fd2000bf05270 */
[----:B------:R-:W-:Y:S05]  /*2020*/  BRA.U !UP0, `(.L_x_20279) ;  /* 0x0000000108487547 */ /* 0x000fea000b800000 */
.L_x_20253:
        /* <DEDUP_REMOVED lines=16> */
.L_x_20280:
[----:B------:R-:W-:Y:S01]  /*2130*/  PRMT R0, RZ, 0x7610, R0 ;  /* 0x00007610ff007816 */ /* 0x000fe20000000000 */
[----:B------:R-:W-:Y:S06]  /*2140*/  BRA `(.L_x_20254) ;  /* 0x00000000003c7947 */ /* 0x000fec0003800000 */
.L_x_20279:
        /* <DEDUP_REMOVED lines=8> */
.L_x_20282:
[----:B------:R-:W-:Y:S05]  /*21d0*/  BSYNC.RECONVERGENT B0 ;  /* 0x0000000000007941 */ /* 0x000fea0003800200 */
.L_x_20281:
[----:B------:R-:W0:Y:S02]  /*21e0*/  F2I.FTZ.TRUNC.NTZ R4, R4 ;  /* 0x0000000400047305 */ /* 0x000e24000021f100 */
[----:B0-----:R-:W-:Y:S01]  /*21f0*/  PRMT R0, R4, 0x7610, R0 ;  /* 0x0000761004007816 */ /* 0x001fe20000000000 */
[----:B------:R-:W-:Y:S06]  /*2200*/  BRA `(.L_x_20254) ;  /* 0x00000000000c7947 */ /* 0x000fec0003800000 */
.L_x_20278:
[----:B------:R2:W5:Y:S01]  /*2210*/  LDG.E.U16 R0, desc[UR36][R2.64] ;  /* 0x0000002402007981 */ /* 0x000562000c1e1500 */
[----:B------:R-:W-:Y:S05]  /*2220*/  BRA `(.L_x_20254) ;  /* 0x0000000000047947 */ /* 0x000fea0003800000 */
.L_x_20277:
[----:B------:R1:W5:Y:S02]  /*2230*/  LDG.E.U16 R0, desc[UR36][R2.64] ;  /* 0x0000002402007981 */ /* 0x000364000c1e1500 */
.L_x_20254:
[----:B------:R-:W0:Y:S01]  /*2240*/  LDCU.64 UR6, c[0x0][0x580] ;  /* 0x0000b000ff0677ac */ /* 0x000e220008000a00 */
[----:B-1--45:R-:W-:Y:S01]  /*2250*/  PRMT R0, R0, 0x9910, RZ ;  /* 0x0000991000007816 */ /* 0x032fe200000000ff */
[----:B------:R-:W-:Y:S01]  /*2260*/  BSSY.RECONVERGENT B6, `(.L_x_20283) ;  /* 0x00000d6000067945 */ /* 0x000fe20003800200 */
[----:B------:R-:W-:Y:S02]  /*2270*/  UPRMT UR4, UR42, 0x9910, URZ ;  /* 0x000099102a047896 */ /* 0x000fe400080000ff */
[----:B------:R-:W-:Y:S02]  /*2280*/  ISETP.NE.AND P0, PT, R0, RZ, PT ;  /* 0x000000ff0000720c */ /* 0x000fe40003f05270 */
[----:B------:R-:W-:Y:S02]  /*2290*/  UISETP.GT.AND UP0, UPT, UR4, 0x9, UPT ;  /* 0x000000090400788c */ /* 0x000fe4000bf04270 */
[----:B------:R-:W-:Y:S02]  /*22a0*/  SEL R4, RZ, 0x1, P0 ;  /* 0x00000001ff047807 */ /* 0x000fe40000000000 */
        /* <DEDUP_REMOVED lines=13> */
.L_x_20287:
[----:B------:R3:W-:Y:S01]  /*2380*/  STG.E.U8 desc[UR36][R2.64], R4 ;  /* 0x0000000402007986 */ /* 0x0007e2000c101124 */
[----:B------:R-:W-:Y:S05]  /*2390*/  BRA `(.L_x_20289) ;  /* 0x0000000c00087947 */ /* 0x000fea0003800000 */
.L_x_20286:
        /* <DEDUP_REMOVED lines=9> */
.L_x_20291:
[----:B------:R1:W-:Y:S01]  /*2430*/  STG.E desc[UR36][R2.64], R4 ;  /* 0x0000000402007986 */ /* 0x0003e2000c101924 */
[----:B------:R-:W-:Y:S05]  /*2440*/  BRA `(.L_x_20289) ;  /* 0x0000000800dc7947 */ /* 0x000fea0003800000 */
.L_x_20290:
[----:B------:R2:W-:Y:S01]  /*2450*/  STG.E.U16 desc[UR36][R2.64], R4 ;  /* 0x0000000402007986 */ /* 0x0005e2000c101524 */
[----:B------:R-:W-:Y:S05]  /*2460*/  BRA `(.L_x_20289) ;  /* 0x0000000800d47947 */ /* 0x000fea0003800000 */
.L_x_20285:
        /* <DEDUP_REMOVED lines=9> */
.L_x_20293:
[----:B------:R-:W-:-:S04]  /*2500*/  FSEL R0, RZ, 1, P0 ;  /* 0x3f800000ff007808 */ /* 0x000fc80000000000 */
[----:B------:R-:W-:-:S05]  /*2510*/  F2FP.F16.F32.PACK_AB R0, RZ, R0 ;  /* 0x00000000ff00723e */ /* 0x000fca00000000ff */
[----:B------:R0:W-:Y:S01]  /*2520*/  STG.E.U16 desc[UR36][R2.64], R0 ;  /* 0x0000000002007986 */ /* 0x0001e2000c101524 */
[----:B------:R-:W-:Y:S05]  /*2530*/  BRA `(.L_x_20289) ;  /* 0x0000000800a07947 */ /* 0x000fea0003800000 */
.L_x_20292:
        /* <DEDUP_REMOVED lines=10> */
.L_x_20295:
[----:B------:R-:W-:-:S04]  /*25e0*/  FSEL R0, RZ, 1, P0 ;  /* 0x3f800000ff007808 */ /* 0x000fc80000000000 */
[----:B------:R-:W-:-:S04]  /*25f0*/  F2FP.F16.F32.PACK_AB R5, RZ, R0 ;  /* 0x00000000ff05723e */ /* 0x000fc800000000ff */
[----:B------:R-:W-:-:S05]  /*2600*/  PRMT R5, R5, 0x5410, RZ ;  /* 0x0000541005057816 */ /* 0x000fca00000000ff */
[----:B------:R0:W-:Y:S01]  /*2610*/  STG.E desc[UR36][R2.64], R5 ;  /* 0x0000000502007986 */ /* 0x0001e2000c101924 */
[----:B------:R-:W-:Y:S05]  /*2620*/  BRA `(.L_x_20289) ;  /* 0x0000000800647947 */ /* 0x000fea0003800000 */
.L_x_20294:
[----:B------:R-:W-:Y:S01]  /*2630*/  FSEL R5, RZ, 1.875, P0 ;  /* 0x3ff00000ff057808 */ /* 0x000fe20000000000 */
[----:B------:R-:W-:-:S05]  /*2640*/  IMAD.MOV.U32 R4, RZ, RZ, RZ ;  /* 0x000000ffff047224 */ /* 0x000fca00078e00ff */
[----:B------:R0:W-:Y:S01]  /*2650*/  STG.E.64 desc[UR36][R2.64], R4 ;  /* 0x0000000402007986 */ /* 0x0001e2000c101b24 */
[----:B------:R-:W-:Y:S05]  /*2660*/  BRA `(.L_x_20289) ;  /* 0x0000000800547947 */ /* 0x000fea0003800000 */
.L_x_20284:
        /* <DEDUP_REMOVED lines=10> */
.L_x_20298:
[----:B------:R-:W-:Y:S02]  /*2710*/  FSEL R5, RZ, 1.875, P0 ;  /* 0x3ff00000ff057808 */ /* 0x000fe40000000000 */
[----:B------:R-:W-:Y:S01]  /*2720*/  CS2R R6, SRZ ;  /* 0x0000000000067805 */ /* 0x000fe2000001ff00 */
[----:B------:R-:W-:-:S05]  /*2730*/  IMAD.MOV.U32 R4, RZ, RZ, RZ ;  /* 0x000000ffff047224 */ /* 0x000fca00078e00ff */
[----:B------:R0:W-:Y:S01]  /*2740*/  STG.E.128 desc[UR36][R2.64], R4 ;  /* 0x0000000402007986 */ /* 0x0001e2000c101d24 */
[----:B------:R-:W-:Y:S05]  /*2750*/  BRA `(.L_x_20289) ;  /* 0x0000000800187947 */ /* 0x000fea0003800000 */
.L_x_20297:
        /* <DEDUP_REMOVED lines=17> */
.L_x_20302:
[----:B------:R-:W-:Y:S05]  /*2870*/  BSYNC.RECONVERGENT B0 ;  /* 0x0000000000007941 */ /* 0x000fea0003800200 */
.L_x_20301:
[----:B------:R0:W-:Y:S01]  /*2880*/  STG.E.U8 desc[UR36][R2.64], R5 ;  /* 0x0000000502007986 */ /* 0x0001e2000c101124 */
[----:B------:R-:W-:Y:S05]  /*2890*/  BRA `(.L_x_20289) ;  /* 0x0000000400c87947 */ /* 0x000fea0003800000 */
.L_x_20300:
        /* <DEDUP_REMOVED lines=16> */
.L_x_20299:
[----:B------:R-:W-:-:S04]  /*29a0*/  FSEL R0, RZ, 1, P0 ;  /* 0x3f800000ff007808 */ /* 0x000fc80000000000 */
[----:B------:R-:W-:-:S05]  /*29b0*/  F2FP.BF16.F32.PACK_AB R0, RZ, R0 ;  /* 0x00000000ff00723e */ /* 0x000fca00000010ff */
[----:B------:R0:W-:Y:S01]  /*29c0*/  STG.E.U16 desc[UR36][R2.64], R0 ;  /* 0x0000000002007986 */ /* 0x0001e2000c101524 */
[----:B------:R-:W-:Y:S05]  /*29d0*/  BRA `(.L_x_20289) ;  /* 0x0000000400787947 */ /* 0x000fea0003800000 */
.L_x_20296:
        /* <DEDUP_REMOVED lines=10> */
.L_x_20305:
        /* <DEDUP_REMOVED lines=12> */
.L_x_20308:
[----:B------:R-:W-:-:S04]  /*2b40*/  SHF.R.U32.HI R0, RZ, 0x14, R5 ;  /* 0x00000014ff007819 */ /* 0x000fc80000011605 */
[----:B------:R-:W-:-:S04]  /*2b50*/  LOP3.LUT R0, R0, 0x1, RZ, 0xc0, !PT ;  /* 0x0000000100007812 */ /* 0x000fc800078ec0ff */
[----:B------:R-:W-:-:S04]  /*2b60*/  IADD3 R0, PT, PT, R5, 0x487ffff, R0 ;  /* 0x0487ffff05007810 */ /* 0x000fc80007ffe000 */
[----:B------:R-:W-:-:S04]  /*2b70*/  SHF.R.U32.HI R0, RZ, 0x14, R0 ;  /* 0x00000014ff007819 */ /* 0x000fc80000011600 */
[----:B------:R-:W-:-:S07]  /*2b80*/  LOP3.LUT R4, R0, 0xff, RZ, 0xc0, !PT ;  /* 0x000000ff00047812 */ /* 0x000fce00078ec0ff */
.L_x_20309:
[----:B------:R-:W-:-:S07]  /*2b90*/  PRMT R0, R4, 0x7610, R0 ;  /* 0x0000761004007816 */ /* 0x000fce0000000000 */
.L_x_20307:
[----:B------:R-:W-:Y:S05]  /*2ba0*/  BSYNC.RECONVERGENT B0 ;  /* 0x0000000000007941 */ /* 0x000fea0003800200 */
.L_x_20306:
[----:B------:R0:W-:Y:S01]  /*2bb0*/  STG.E.U8 desc[UR36][R2.64], R0 ;  /* 0x0000000002007986 */ /* 0x0001e2000c101124 */
[----:B------:R-:W-:Y:S05]  /*2bc0*/  BRA `(.L_x_20289) ;  /* 0x0000000000fc7947 */ /* 0x000fea0003800000 */
.L_x_20304:
        /* <DEDUP_REMOVED lines=12> */
.L_x_20312:
[----:B------:R-:W-:-:S04]  /*2c90*/  SHF.R.U32.HI R0, RZ, 0x15, R5 ;  /* 0x00000015ff007819 */ /* 0x000fc80000011605 */
[----:B------:R-:W-:-:S04]  /*2ca0*/  LOP3.LUT R0, R0, 0x1, RZ, 0xc0, !PT ;  /* 0x0000000100007812 */ /* 0x000fc800078ec0ff */
[----:B------:R-:W-:-:S04]  /*2cb0*/  IADD3 R0, PT, PT, R5, 0x88fffff, R0 ;  /* 0x088fffff05007810 */ /* 0x000fc80007ffe000 */
[----:B------:R-:W-:-:S04]  /*2cc0*/  SHF.R.U32.HI R0, RZ, 0x15, R0 ;  /* 0x00000015ff007819 */ /* 0x000fc80000011600 */
[----:B------:R-:W-:-:S07]  /*2cd0*/  LOP3.LUT R4, R0, 0xff, RZ, 0xc0, !PT ;  /* 0x000000ff00047812 */ /* 0x000fce00078ec0ff */
.L_x_20313:
[----:B------:R-:W-:-:S07]  /*2ce0*/  PRMT R0, R4, 0x7610, R0 ;  /* 0x0000761004007816 */ /* 0x000fce0000000000 */
.L_x_20311:
[----:B------:R-:W-:Y:S05]  /*2cf0*/  BSYNC.RECONVERGENT B0 ;  /* 0x0000000000007941 */ /* 0x000fea0003800200 */
.L_x_20310:
[----:B------:R0:W-:Y:S01]  /*2d00*/  STG.E.U8 desc[UR36][R2.64], R0 ;  /* 0x0000000002007986 */ /* 0x0001e2000c101124 */
[----:B------:R-:W-:Y:S05]  /*2d10*/  BRA `(.L_x_20289) ;  /* 0x0000000000a87947 */ /* 0x000fea0003800000 */
.L_x_20303:
[----:B------:R-:W-:-:S09]  /*2d20*/  UISETP.NE.AND UP0, UPT, UR4, 0x1c, UPT ;  /* 0x0000001c0400788c */ /* 0x000fd2000bf05270 */
[----:B------:R-:W-:Y:S05]  /*2d30*/  BRA.U !UP0, `(.L_x_20314) ;  /* 0x00000001089c7547 */ /* 0x000fea000b800000 */
[----:B------:R-:W-:-:S09]  /*2d40*/  UISETP.NE.AND UP0, UPT, UR4, 0x1d, UPT ;  /* 0x0000001d0400788c */ /* 0x000fd2000bf05270 */
[----:B------:R-:W-:Y:S05]  /*2d50*/  BRA.U !UP0, `(.L_x_20315) ;  /* 0x0000000108887547 */ /* 0x000fea000b800000 */
[----:B------:R-:W-:-:S09]  /*2d60*/  UISETP.NE.AND UP0, UPT, UR4, 0x2c, UPT ;  /* 0x0000002c0400788c */ /* 0x000fd2000bf05270 */
[----:B------:R-:W-:Y:S05]  /*2d70*/  BRA.U !UP0, `(.L_x_20316) ;  /* 0x0000000108447547 */ /* 0x000fea000b800000 */
.L_x_20288:
        /* <DEDUP_REMOVED lines=16> */
.L_x_20317:
[----:B------:R-:W-:Y:S05]  /*2e80*/  BRA `(.L_x_20289) ;  /* 0x00000000004c7947 */ /* 0x000fea0003800000 */
.L_x_20316:
[----:B------:R-:W-:-:S04]  /*2e90*/  FSEL R5, RZ, 1, P0 ;  /* 0x3f800000ff057808 */ /* 0x000fc80000000000 */
        /* <DEDUP_REMOVED lines=14> */
.L_x_20315:
[----:B------:R-:W-:-:S05]  /*2f80*/  IMAD.MOV.U32 R5, RZ, RZ, RZ ;  /* 0x000000ffff057224 */ /* 0x000fca00078e00ff */
[----:B------:R0:W-:Y:S01]  /*2f90*/  STG.E.64 desc[UR36][R2.64], R4 ;  /* 0x0000000402007986 */ /* 0x0001e2000c101b24 */
[----:B------:R-:W-:Y:S05]  /*2fa0*/  BRA `(.L_x_20289) ;  /* 0x0000000000047947 */ /* 0x000fea0003800000 */
.L_x_20314:
[----:B------:R0:W-:Y:S02]  /*2fb0*/  STG.E desc[UR36][R2.64], R4 ;  /* 0x0000000402007986 */ /* 0x0001e4000c101924 */
.L_x_20289:
[----:B------:R-:W-:Y:S05]  /*2fc0*/  BSYNC.RECONVERGENT B6 ;  /* 0x0000000000067941 */ /* 0x000fea0003800200 */
.L_x_20283:
[----:B------:R-:W-:-:S07]  /*2fd0*/  IADD3 R17, PT, PT, R17, 0x80, RZ ;  /* 0x0000008011117810 */ /* 0x000fce0007ffe0ff */
.L_x_20247:
[----:B------:R-:W-:Y:S05]  /*2fe0*/  BSYNC.RECONVERGENT B7 ;  /* 0x0000000000077941 */ /* 0x000fea0003800200 */
.L_x_20246:
        /* <DEDUP_REMOVED lines=307> */
.L_x_20320:
        /* <DEDUP_REMOVED lines=16> */
.L_x_20324:
[----:B------:R0:W5:Y:S01]  /*4420*/  LDG.E.U8 R0, desc[UR36][R2.64] ;  /* 0x0000002402007981 */ /* 0x000162000c1e1100 */
[----:B------:R-:W-:Y:S05]  /*4430*/  BRA `(.L_x_20326) ;  /* 0x0000000c004c7947 */ /* 0x000fea0003800000 */
.L_x_20323:
        /* <DEDUP_REMOVED lines=8> */
.L_x_20328:
[----:B------:R0:W5:Y:S01]  /*44c0*/  LDG.E.U16 R0, desc[UR36][R2.64] ;  /* 0x0000002402007981 */ /* 0x000162000c1e1500 */
[----:B------:R-:W-:Y:S05]  /*44d0*/  BRA `(.L_x_20326) ;  /* 0x0000000c00247947 */ /* 0x000fea0003800000 */
.L_x_20327:
[----:B------:R0:W5:Y:S01]  /*44e0*/  LDG.E.U16 R0, desc[UR36][R2.64] ;  /* 0x0000002402007981 */ /* 0x000162000c1e1500 */
[----:B------:R-:W-:Y:S05]  /*44f0*/  BRA `(.L_x_20326) ;  /* 0x0000000c001c7947 */ /* 0x000fea0003800000 */
.L_x_20322:
        /* <DEDUP_REMOVED lines=9> */
.L_x_20330:
[----:B------:R-:W2:Y:S02]  /*4590*/  LDG.E.U16 R4, desc[UR36][R2.64] ;  /* 0x0000002402047981 */ /* 0x000ea4000c1e1500 */
[----:B--2---:R-:W-:-:S06]  /*45a0*/  HADD2.F32 R4, -RZ, R4.H0_H0 ;  /* 0x20000004ff047230 */ /* 0x004fcc0000004100 */
[----:B------:R-:W0:Y:S02]  /*45b0*/  F2I.FTZ.TRUNC.NTZ R4, R4 ;  /* 0x0000000400047305 */ /* 0x000e24000021f100 */
[----:B0-----:R-:W-:Y:S01]  /*45c0*/  PRMT R0, R4, 0x7610, R0 ;  /* 0x0000761004007816 */ /* 0x001fe20000000000 */
[----:B------:R-:W-:Y:S06]  /*45d0*/  BRA `(.L_x_20326) ;  /* 0x0000000800e47947 */ /* 0x000fec0003800000 */
.L_x_20329:
        /* <DEDUP_REMOVED lines=9> */
.L_x_20332:
[----:B------:R-:W2:Y:S02]  /*4670*/  LDG.E.U16 R2, desc[UR36][R2.64] ;  /* 0x0000002402027981 */ /* 0x000ea4000c1e1500 */
[----:B--2---:R-:W-:-:S06]  /*4680*/  HADD2.F32 R4, -RZ, R2.H0_H0 ;  /* 0x20000002ff047230 */ /* 0x004fcc0000004100 */
[----:B------:R-:W0:Y:S02]  /*4690*/  F2I.FTZ.TRUNC.NTZ R4, R4 ;  /* 0x0000000400047305 */ /* 0x000e24000021f100 */
[----:B0-----:R-:W-:Y:S01]  /*46a0*/  PRMT R0, R4, 0x7610, R0 ;  /* 0x0000761004007816 */ /* 0x001fe20000000000 */
[----:B------:R-:W-:Y:S06]  /*46b0*/  BRA `(.L_x_20326) ;  /* 0x0000000800ac7947 */ /* 0x000fec0003800000 */
.L_x_20331:
[----:B------:R-:W2:Y:S02]  /*46c0*/  LDG.E.64 R2, desc[UR36][R2.64] ;  /* 0x0000002402027981 */ /* 0x000ea4000c1e1b00 */
[----:B--2---:R0:W1:Y:S02]  /*46d0*/  F2I.F64.TRUNC R0, R2 ;  /* 0x0000000200007311 */ /* 0x004064000030d100 */
[----:B01----:R-:W-:Y:S05]  /*46e0*/  BRA `(.L_x_20326) ;  /* 0x0000000800a07947 */ /* 0x003fea0003800000 */
.L_x_20321:
        /* <DEDUP_REMOVED lines=12> */
.L_x_20335:
[----:B------:R-:W2:Y:S02]  /*47b0*/  LDG.E.64 R2, desc[UR36][R2.64] ;  /* 0x0000002402027981 */ /* 0x000ea4000c1e1b00 */
[----:B--2---:R3:W4:Y:S02]  /*47c0*/  F2I.F64.TRUNC R0, R2 ;  /* 0x0000000200007311 */ /* 0x004724000030d100 */
[----:B---34-:R-:W-:Y:S05]  /*47d0*/  BRA `(.L_x_20326) ;  /* 0x0000000800647947 */ /* 0x018fea0003800000 */
.L_x_20334:
        /* <DEDUP_REMOVED lines=27> */
.L_x_20337:
        /* <DEDUP_REMOVED lines=14> */
.L_x_20336:
[----:B------:R-:W2:Y:S02]  /*4a70*/  LDG.E.U16 R4, desc[UR36][R2.64] ;  /* 0x0000002402047981 */ /* 0x000ea4000c1e1500 */
[----:B--2---:R-:W-:-:S06]  /*4a80*/  SHF.L.U32 R4, R4, 0x10, RZ ;  /* 0x0000001004047819 */ /* 0x004fcc00000006ff */
[----:B------:R-:W0:Y:S02]  /*4a90*/  F2I.FTZ.TRUNC.NTZ R4, R4 ;  /* 0x0000000400047305 */ /* 0x000e24000021f100 */
[----:B0-----:R-:W-:Y:S01]  /*4aa0*/  PRMT R0, R4, 0x7610, R0 ;  /* 0x0000761004007816 */ /* 0x001fe20000000000 */
[----:B------:R-:W-:Y:S06]  /*4ab0*/  BRA `(.L_x_20326) ;  /* 0x0000000400ac7947 */ /* 0x000fec0003800000 */
.L_x_20333:
        /* <DEDUP_REMOVED lines=10> */
.L_x_20340:
        /* <DEDUP_REMOVED lines=21> */
.L_x_20344:
[----:B------:R-:W-:Y:S05]  /*4cb0*/  BSYNC.RECONVERGENT B1 ;  /* 0x0000000000017941 */ /* 0x000fea0003800200 */
.L_x_20343:
[----:B------:R-:W-:Y:S01]  /*4cc0*/  IMAD.SHL.U32 R0, R0, 0x100000, RZ ;  /* 0x0010000000007824 */ /* 0x000fe200078e00ff */
[----:B------:R-:W-:-:S04]  /*4cd0*/  LEA R2, R2, 0x3b800000, 0x17 ;  /* 0x3b80000002027811 */ /* 0x000fc800078eb8ff */
[----:B------:R-:W-:-:S07]  /*4ce0*/  LOP3.LUT R4, R2, R0, R7, 0xfe, !PT ;  /* 0x0000000002047212 */ /* 0x000fce00078efe07 */
.L_x_20342:
[----:B------:R-:W-:Y:S05]  /*4cf0*/  BSYNC.RECONVERGENT B0 ;  /* 0x0000000000007941 */ /* 0x000fea0003800200 */
.L_x_20341:
[----:B------:R-:W0:Y:S02]  /*4d00*/  F2I.FTZ.TRUNC.NTZ R4, R4 ;  /* 0x0000000400047305 */ /* 0x000e24000021f100 */
[----:B0-----:R-:W-:Y:S01]  /*4d10*/  PRMT R0, R4, 0x7610, R0 ;  /* 0x0000761004007816 */ /* 0x001fe20000000000 */
[----:B------:R-:W-:Y:S06]  /*4d20*/  BRA `(.L_x_20326) ;  /* 0x0000000400107947 */ /* 0x000fec0003800000 */
.L_x_20339:
        /* <DEDUP_REMOVED lines=21> */
.L_x_20348:
[----:B------:R-:W-:Y:S05]  /*4e80*/  BSYNC.RECONVERGENT B1 ;  /* 0x0000000000017941 */ /* 0x000fea0003800200 */
.L_x_20347:
[----:B------:R-:W-:Y:S01]  /*4e90*/  IMAD.SHL.U32 R0, R0, 0x200000, RZ ;  /* 0x0020000000007824 */ /* 0x000fe200078e00ff */
[----:B------:R-:W-:-:S04]  /*4ea0*/  LEA R2, R2, 0x37800000, 0x17 ;  /* 0x3780000002027811 */ /* 0x000fc800078eb8ff */
[----:B------:R-:W-:-:S07]  /*4eb0*/  LOP3.LUT R4, R2, R0, R7, 0xfe, !PT ;  /* 0x0000000002047212 */ /* 0x000fce00078efe07 */
.L_x_20346:
[----:B------:R-:W-:Y:S05]  /*4ec0*/  BSYNC.RECONVERGENT B0 ;  /* 0x0000000000007941 */ /* 0x000fea0003800200 */
.L_x_20345:
[----:B------:R-:W0:Y:S02]  /*4ed0*/  F2I.FTZ.TRUNC.NTZ R4, R4 ;  /* 0x0000000400047305 */ /* 0x000e24000021f100 */
[----:B0-----:R-:W-:Y:S01]  /*4ee0*/  PRMT R0, R4, 0x7610, R0 ;  /* 0x0000761004007816 */ /* 0x001fe20000000000 */
[----:B------:R-:W-:Y:S06]  /*4ef0*/  BRA `(.L_x_20326) ;  /* 0x00000000009c7947 */ /* 0x000fec0003800000 */
.L_x_20338:
        /* <DEDUP_REMOVED lines=14> */
.L_x_20352:
[----:B------:R-:W-:Y:S05]  /*4fe0*/  BSYNC.RECONVERGENT B0 ;  /* 0x0000000000007941 */ /* 0x000fea0003800200 */
.L_x_20351:
[----:B------:R-:W0:Y:S02]  /*4ff0*/  F2I.FTZ.TRUNC.NTZ R4, R4 ;  /* 0x0000000400047305 */ /* 0x000e24000021f100 */
[----:B0-----:R-:W-:Y:S01]  /*5000*/  PRMT R0, R4, 0x7610, R0 ;  /* 0x0000761004007816 */ /* 0x001fe20000000000 */
[----:B------:R-:W-:Y:S06]  /*5010*/  BRA `(.L_x_20326) ;  /* 0x0000000000547947 */ /* 0x000fec0003800000 */
.L_x_20325:
        /* <DEDUP_REMOVED lines=16> */
.L_x_20353:
[----:B------:R-:W-:Y:S01]  /*5120*/  PRMT R0, RZ, 0x7610, R0 ;  /* 0x00007610ff007816 */ /* 0x000fe20000000000 */
[----:B------:R-:W-:Y:S06]  /*5130*/  BRA `(.L_x_20326) ;  /* 0x00000000000c7947 */ /* 0x000fec0003800000 */
.L_x_20350:
[----:B------:R1:W5:Y:S01]  /*5140*/  LDG.E.U16 R0, desc[UR36][R2.64] ;  /* 0x0000002402007981 */ /* 0x000362000c1e1500 */
[----:B------:R-:W-:Y:S05]  /*5150*/  BRA `(.L_x_20326) ;  /* 0x0000000000047947 */ /* 0x000fea0003800000 */
.L_x_20349:
[----:B------:R2:W5:Y:S02]  /*5160*/  LDG.E.U16 R0, desc[UR36][R2.64] ;  /* 0x0000002402007981 */ /* 0x000564000c1e1500 */
.L_x_20326:
        /* <DEDUP_REMOVED lines=20> */
.L_x_20358:
[----:B------:R0:W-:Y:S01]  /*52b0*/  STG.E.U8 desc[UR36][R2.64], R4 ;  /* 0x0000000402007986 */ /* 0x0001e2000c101124 */
[----:B------:R-:W-:Y:S05]  /*52c0*/  BRA `(.L_x_20360) ;  /* 0x0000000c00047947 */ /* 0x000fea0003800000 */
.L_x_20357:
        /* <DEDUP_REMOVED lines=9> */
.L_x_20362:
[----:B------:R0:W-:Y:S01]  /*5360*/  STG.E desc[UR36][R2.64], R4 ;  /* 0x0000000402007986 */ /* 0x0001e2000c101924 */
[----:B------:R-:W-:Y:S05]  /*5370*/  BRA `(.L_x_20360) ;  /* 0x0000000800d87947 */ /* 0x000fea0003800000 */
.L_x_20361:
[----:B------:R0:W-:Y:S01]  /*5380*/  STG.E.U16 desc[UR36][R2.64], R4 ;  /* 0x0000000402007986 */ /* 0x0001e2000c101524 */
[----:B------:R-:W-:Y:S05]  /*5390*/  BRA `(.L_x_20360) ;  /* 0x0000000800d07947 */ /* 0x000fea0003800000 */
.L_x_20356:
        /* <DEDUP_REMOVED lines=9> */
.L_x_20364:
[----:B------:R-:W-:-:S04]  /*5430*/  FSEL R0, RZ, 1, P0 ;  /* 0x3f800000ff007808 */ /* 0x000fc80000000000 */
[----:B------:R-:W-:-:S05]  /*5440*/  F2FP.F16.F32.PACK_AB R0, RZ, R0 ;  /* 0x00000000ff00723e */ /* 0x000fca00000000ff */
[----:B------:R0:W-:Y:S01]  /*5450*/  STG.E.U16 desc[UR36][R2.64], R0 ;  /* 0x0000000002007986 */ /* 0x0001e2000c101524 */
[----:B------:R-:W-:Y:S05]  /*5460*/  BRA `(.L_x_20360) ;  /* 0x00000008009c7947 */ /* 0x000fea0003800000 */
.L_x_20363:
        /* <DEDUP_REMOVED lines=10> */
.L_x_20366:
[----:B------:R-:W-:-:S04]  /*5510*/  FSEL R0, RZ, 1, P0 ;  /* 0x3f800000ff007808 */ /* 0x000fc80000000000 */
[----:B------:R-:W-:-:S04]  /*5520*/  F2FP.F16.F32.PACK_AB R5, RZ, R0 ;  /* 0x00000000ff05723e */ /* 0x000fc800000000ff */
[----:B------:R-:W-:-:S05]  /*5530*/  PRMT R5, R5, 0x5410, RZ ;  /* 0x0000541005057816 */ /* 0x000fca00000000ff */
[----:B------:R0:W-:Y:S01]  /*5540*/  STG.E desc[UR36][R2.64], R5 ;  /* 0x0000000502007986 */ /* 0x0001e2000c101924 */
[----:B------:R-:W-:Y:S05]  /*5550*/  BRA `(.L_x_20360) ;  /* 0x0000000800607947 */ /* 0x000fea0003800000 */
.L_x_20365:
[----:B------:R-:W-:Y:S01]  /*5560*/  FSEL R5, RZ, 1.875, P0 ;  /* 0x3ff00000ff057808 */ /* 0x000fe20000000000 */
[----:B------:R-:W-:-:S05]  /*5570*/  IMAD.MOV.U32 R4, RZ, RZ, RZ ;  /* 0x000000ffff047224 */ /* 0x000fca00078e00ff */
[----:B------:R0:W-:Y:S01]  /*5580*/  STG.E.64 desc[UR36][R2.64], R4 ;  /* 0x0000000402007986 */ /* 0x0001e2000c101b24 */
[----:B------:R-:W-:Y:S05]  /*5590*/  BRA `(.L_x_20360) ;  /* 0x0000000800507947 */ /* 0x000fea0003800000 */
.L_x_20355:
        /* <DEDUP_REMOVED lines=12> */
.L_x_20370:
        /* <DEDUP_REMOVED lines=17> */
.L_x_20372:
[----:B------:R-:W-:Y:S05]  /*5770*/  BSYNC.RECONVERGENT B0 ;  /* 0x0000000000007941 */ /* 0x000fea0003800200 */
.L_x_20371:
[----:B------:R0:W-:Y:S01]  /*5780*/  STG.E.U8 desc[UR36][R2.64], R0 ;  /* 0x0000000002007986 */ /* 0x0001e2000c101124 */
[----:B------:R-:W-:Y:S05]  /*5790*/  BRA `(.L_x_20360) ;  /* 0x0000000400d07947 */ /* 0x000fea0003800000 */
.L_x_20369:
        /* <DEDUP_REMOVED lines=17> */
.L_x_20374:
[----:B------:R-:W-:Y:S05]  /*58b0*/  BSYNC.RECONVERGENT B0 ;  /* 0x0000000000007941 */ /* 0x000fea0003800200 */
.L_x_20373:
[----:B------:R0:W-:Y:S01]  /*58c0*/  STG.E.U8 desc[UR36][R2.64], R0 ;  /* 0x0000000002007986 */ /* 0x0001e2000c101124 */
[----:B------:R-:W-:Y:S05]  /*58d0*/  BRA `(.L_x_20360) ;  /* 0x0000000400807947 */ /* 0x000fea0003800000 */
.L_x_20368:
        /* <DEDUP_REMOVED lines=21> */
.L_x_20376:
[----:B------:R-:W-:-:S05]  /*5a30*/  IMAD.MOV.U32 R5, RZ, RZ, RZ ;  /* 0x000000ffff057224 */ /* 0x000fca00078e00ff */
[----:B------:R0:W-:Y:S01]  /*5a40*/  STG.E.64 desc[UR36][R2.64], R4 ;  /* 0x0000000402007986 */ /* 0x0001e2000c101b24 */
[----:B------:R-:W-:Y:S05]  /*5a50*/  BRA `(.L_x_20360) ;  /* 0x0000000400207947 */ /* 0x000fea0003800000 */
.L_x_20375:
[----:B------:R0:W-:Y:S01]  /*5a60*/  STG.E desc[UR36][R2.64], R4 ;  /* 0x0000000402007986 */ /* 0x0001e2000c101924 */
[----:B------:R-:W-:Y:S05]  /*5a70*/  BRA `(.L_x_20360) ;  /* 0x0000000400187947 */ /* 0x000fea0003800000 */
.L_x_20367:
        /* <DEDUP_REMOVED lines=8> */
.L_x_20378:
[----:B------:R-:W-:Y:S02]  /*5b00*/  FSEL R5, RZ, 1.875, P0 ;  /* 0x3ff00000ff057808 */ /* 0x000fe40000000000 */
[----:B------:R-:W-:Y:S01]  /*5b10*/  CS2R R6, SRZ ;  /* 0x0000000000067805 */ /* 0x000fe2000001ff00 */
[----:B------:R-:W-:-:S05]  /*5b20*/  HFMA2 R4, -RZ, RZ, 0, 0 ;  /* 0x00000000ff047431 */ /* 0x000fca00000001ff */
[----:B------:R4:W-:Y:S01]  /*5b30*/  STG.E.128 desc[UR36][R2.64], R4 ;  /* 0x0000000402007986 */ /* 0x0009e2000c101d24 */
[----:B------:R-:W-:Y:S05]  /*5b40*/  BRA `(.L_x_20360) ;  /* 0x0000000000e47947 */ /* 0x000fea0003800000 */
.L_x_20377:
[----:B------:R-:W-:-:S09]  /*5b50*/  UISETP.NE.AND UP0, UPT, UR4, 0xf, UPT ;  /* 0x0000000f0400788c */ /* 0x000fd2000bf05270 */
[----:B------:R-:W-:Y:S05]  /*5b60*/  BRA.U !UP0, `(.L_x_20379) ;  /* 0x0000000108d07547 */ /* 0x000fea000b800000 */
[----:B------:R-:W-:-:S09]  /*5b70*/  UISETP.NE.AND UP0, UPT, UR4, 0x17, UPT ;  /* 0x000000170400788c */ /* 0x000fd2000bf05270 */
[----:B------:R-:W-:Y:S05]  /*5b80*/  BRA.U !UP0, `(.L_x_20380) ;  /* 0x0000000108847547 */ /* 0x000fea000b800000 */
[----:B------:R-:W-:-:S09]  /*5b90*/  UISETP.NE.AND UP0, UPT, UR4, 0x18, UPT ;  /* 0x000000180400788c */ /* 0x000fd2000bf05270 */
[----:B------:R-:W-:Y:S05]  /*5ba0*/  BRA.U !UP0, `(.L_x_20381) ;  /* 0x0000000108447547 */ /* 0x000fea000b800000 */
.L_x_20359:
        /* <DEDUP_REMOVED lines=16> */
.L_x_20382:
[----:B------:R-:W-:Y:S05]  /*5cb0*/  BRA `(.L_x_20360) ;  /* 0x0000000000887947 */ /* 0x000fea0003800000 */
.L_x_20381:
        /* <DEDUP_REMOVED lines=11> */
.L_x_20384:
[----:B------:R-:W-:Y:S05]  /*5d70*/  BSYNC.RECONVERGENT B0 ;  /* 0x0000000000007941 */ /* 0x000fea0003800200 */
.L_x_20383:
[----:B------:R3:W-:Y:S01]  /*5d80*/  STG.E.U8 desc[UR36][R2.64], R5 ;  /* 0x0000000502007986 */ /* 0x0007e2000c101124 */
[----:B------:R-:W-:Y:S05]  /*5d90*/  BRA `(.L_x_20360) ;  /* 0x0000000000507947 */ /* 0x000fea0003800000 */
.L_x_20380:
        /* <DEDUP_REMOVED lines=12> */
.L_x_20385:
[----:B------:R-:W-:Y:S01]  /*5e60*/  IMAD.MOV.U32 R5, RZ, RZ, 0x7f ;  /* 0x0000007fff057424 */ /* 0x000fe200078e00ff */
[----:B------:R-:W-:-:S04]  /*5e70*/  ISETP.GT.U32.AND P0, PT, R7, 0x7f800000, PT ;  /* 0x7f8000000700780c */ /* 0x000fc80003f04070 */
[----:B------:R-:W-:-:S05]  /*5e80*/  SEL R5, R5, 0x7c, P0 ;  /* 0x0000007c05057807 */ /* 0x000fca0000000000 */
[----:B------:R2:W-:Y:S01]  /*5e90*/  STG.E.U8 desc[UR36][R2.64], R5 ;  /* 0x0000000502007986 */ /* 0x0005e2000c101124 */
[----:B------:R-:W-:Y:S05]  /*5ea0*/  BRA `(.L_x_20360) ;  /* 0x00000000000c7947 */ /* 0x000fea0003800000 */
.L_x_20379:
[----:B------:R-:W-:-:S04]  /*5eb0*/  FSEL R0, RZ, 1, P0 ;  /* 0x3f800000ff007808 */ /* 0x000fc80000000000 */
[----:B------:R-:W-:-:S05]  /*5ec0*/  F2FP.BF16.F32.PACK_AB R0, RZ, R0 ;  /* 0x00000000ff00723e */ /* 0x000fca00000010ff */
[----:B------:R0:W-:Y:S02]  /*5ed0*/  STG.E.U16 desc[UR36][R2.64], R0 ;  /* 0x0000000002007986 */ /* 0x0001e4000c101524 */
.L_x_20360:
[----:B------:R-:W-:Y:S05]  /*5ee0*/  BSYNC.RECONVERGENT B6 ;  /* 0x0000000000067941 */ /* 0x000fea0003800200 */
.L_x_20354:
[----:B------:R-:W-:-:S07]  /*5ef0*/  IADD3 R17, PT, PT, R17, 0x80, RZ ;  /* 0x0000008011117810 */ /* 0x000fce0007ffe0ff */
.L_x_20319:
[----:B------:R-:W-:Y:S05]  /*5f00*/  BSYNC.RECONVERGENT B7 ;  /* 0x0000000000077941 */ /* 0x000fea0003800200 */
.L_x_20318:
        /* <DEDUP_REMOVED lines=307> */
.L_x_20388:
        /* <DEDUP_REMOVED lines=16> */
.L_x_20392:
[----:B------:R0:W5:Y:S01]  /*7340*/  LDG.E.U8 R0, desc[UR36][R2.64] ;  /* 0x0000002402007981 */ /* 0x000162000c1e1100 */
[----:B------:R-:W-:Y:S05]  /*7350*/  BRA `(.L_x_20394) ;  /* 0x0000000c004c7947 */ /* 0x000fea0003800000 */
.L_x_20391:
        /* <DEDUP_REMOVED lines=8> */
.L_x_20396:
[----:B------:R3:W5:Y:S01]  /*73e0*/  LDG.E.U16 R0, desc[UR36][R2.64] ;  /* 0x0000002402007981 */ /* 0x000762000c1e1500 */
[----:B------:R-:W-:Y:S05]  /*73f0*/  BRA `(.L_x_20394) ;  /* 0x0000000c00247947 */ /* 0x000fea0003800000 */
.L_x_20395:
[----:B------:R2:W5:Y:S01]  /*7400*/  LDG.E.U16 R0, desc[UR36][R2.64] ;  /* 0x0000002402007981 */ /* 0x000562000c1e1500 */
[----:B------:R-:W-:Y:S05]  /*7410*/  BRA `(.L_x_20394) ;  /* 0x0000000c001c7947 */ /* 0x000fea0003800000 */
.L_x_20390:
        /* <DEDUP_REMOVED lines=9> */
.L_x_20398:
[----:B------:R-:W2:Y:S02]  /*74b0*/  LDG.E.U16 R4, desc[UR36][R2.64] ;  /* 0x0000002402047981 */ /* 0x000ea4000c1e1500 */
[----:B--2---:R-:W-:-:S06]  /*74c0*/  HADD2.F32 R4, -RZ, R4.H0_H0 ;  /* 0x20000004ff047230 */ /* 0x004fcc0000004100 */
[----:B------:R-:W0:Y:S02]  /*74d0*/  F2I.FTZ.TRUNC.NTZ R4, R4 ;  /* 0x0000000400047305 */ /* 0x000e24000021f100 */
[----:B0-----:R-:W-:Y:S01]  /*74e0*/  PRMT R0, R4, 0x7610, R0 ;  /* 0x0000761004007816 */ /* 0x001fe20000000000 */
[----:B------:R-:W-:Y:S06]  /*74f0*/  BRA `(.L_x_20394) ;  /* 0x0000000800e47947 */ /* 0x000fec0003800000 */
.L_x_20397:
        /* <DEDUP_REMOVED lines=9> */
.L_x_20400:
[----:B------:R-:W2:Y:S02]  /*7590*/  LDG.E.U16 R2, desc[UR36][R2.64] ;  /* 0x0000002402027981 */ /* 0x000ea4000c1e1500 */
[----:B--2---:R-:W-:-:S06]  /*75a0*/  HADD2.F32 R4, -RZ, R2.H0_H0 ;  /* 0x20000002ff047230 */ /* 0x004fcc0000004100 */
[----:B------:R-:W0:Y:S02]  /*75b0*/  F2I.FTZ.TRUNC.NTZ R4, R4 ;  /* 0x0000000400047305 */ /* 0x000e24000021f100 */
[----:B0-----:R-:W-:Y:S01]  /*75c0*/  PRMT R0, R4, 0x7610, R0 ;  /* 0x0000761004007816 */ /* 0x001fe20000000000 */
[----:B------:R-:W-:Y:S06]  /*75d0*/  BRA `(.L_x_20394) ;  /* 0x0000000800ac7947 */ /* 0x000fec0003800000 */
.L_x_20399:
[----:B------:R-:W2:Y:S02]  /*75e0*/  LDG.E.64 R2, desc[UR36][R2.64] ;  /* 0x0000002402027981 */ /* 0x000ea4000c1e1b00 */
[----:B--2---:R0:W1:Y:S02]  /*75f0*/  F2I.F64.TRUNC R0, R2 ;  /* 0x0000000200007311 */ /* 0x004064000030d100 */
[----:B01----:R-:W-:Y:S05]  /*7600*/  BRA `(.L_x_20394) ;  /* 0x0000000800a07947 */ /* 0x003fea0003800000 */
.L_x_20389:
        /* <DEDUP_REMOVED lines=12> */
.L_x_20403:
[----:B------:R-:W2:Y:S02]  /*76d0*/  LDG.E.64 R2, desc[UR36][R2.64] ;  /* 0x0000002402027981 */ /* 0x000ea4000c1e1b00 */
[----:B--2---:R0:W1:Y:S02]  /*76e0*/  F2I.F64.TRUNC R0, R2 ;  /* 0x0000000200007311 */ /* 0x004064000030d100 */
[----:B01----:R-:W-:Y:S05]  /*76f0*/  BRA `(.L_x_20394) ;  /* 0x0000000800647947 */ /* 0x003fea0003800000 */
.L_x_20402:
        /* <DEDUP_REMOVED lines=27> */
.L_x_20405:
        /* <DEDUP_REMOVED lines=14> */
.L_x_20404:
[----:B------:R-:W2:Y:S02]  /*7990*/  LDG.E.U16 R4, desc[UR36][R2.64] ;  /* 0x0000002402047981 */ /* 0x000ea4000c1e1500 */
[----:B--2---:R-:W-:-:S06]  /*79a0*/  SHF.L.U32 R4, R4, 0x10, RZ ;  /* 0x0000001004047819 */ /* 0x004fcc00000006ff */
[----:B------:R-:W0:Y:S02]  /*79b0*/  F2I.FTZ.TRUNC.NTZ R4, R4 ;  /* 0x0000000400047305 */ /* 0x000e24000021f100 */
[----:B0-----:R-:W-:Y:S01]  /*79c0*/  PRMT R0, R4, 0x7610, R0 ;  /* 0x0000761004007816 */ /* 0x001fe20000000000 */
[----:B------:R-:W-:Y:S06]  /*79d0*/  BRA `(.L_x_20394) ;  /* 0x0000000400ac7947 */ /* 0x000fec0003800000 */
.L_x_20401:
        /* <DEDUP_REMOVED lines=10> */
.L_x_20408:
        /* <DEDUP_REMOVED lines=21> */
.L_x_20412:
[----:B------:R-:W-:Y:S05]  /*7bd0*/  BSYNC.RECONVERGENT B1 ;  /* 0x0000000000017941 */ /* 0x000fea0003800200 */
.L_x_20411:
[----:B------:R-:W-:Y:S01]  /*7be0*/  IMAD.SHL.U32 R0, R0, 0x100000, RZ ;  /* 0x0010000000007824 */ /* 0x000fe200078e00ff */
[----:B------:R-:W-:-:S04]  /*7bf0*/  LEA R2, R2, 0x3b800000, 0x17 ;  /* 0x3b80000002027811 */ /* 0x000fc800078eb8ff */
[----:B------:R-:W-:-:S07]  /*7c00*/  LOP3.LUT R4, R2, R0, R7, 0xfe, !PT ;  /* 0x0000000002047212 */ /* 0x000fce00078efe07 */
.L_x_20410:
[----:B------:R-:W-:Y:S05]  /*7c10*/  BSYNC.RECONVERGENT B0 ;  /* 0x0000000000007941 */ /* 0x000fea0003800200 */
.L_x_20409:
[----:B------:R-:W0:Y:S02]  /*7c20*/  F2I.FTZ.TRUNC.NTZ R4, R4 ;  /* 0x0000000400047305 */ /* 0x000e24000021f100 */
[----:B0-----:R-:W-:Y:S01]  /*7c30*/  PRMT R0, R4, 0x7610, R0 ;  /* 0x0000761004007816 */ /* 0x001fe20000000000 */
[----:B------:R-:W-:Y:S06]  /*7c40*/  BRA `(.L_x_20394) ;  /* 0x0000000400107947 */ /* 0x000fec0003800000 */
.L_x_20407:
        /* <DEDUP_REMOVED lines=21> */
.L_x_20416:
[----:B------:R-:W-:Y:S05]  /*7da0*/  BSYNC.RECONVERGENT B1 ;  /* 0x0000000000017941 */ /* 0x000fea0003800200 */
.L_x_20415:
[----:B------:R-:W-:Y:S01]  /*7db0*/  IMAD.SHL.U32 R0, R0, 0x200000, RZ ;  /* 0x0020000000007824 */ /* 0x000fe200078e00ff */
[----:B------:R-:W-:-:S04]  /*7dc0*/  LEA R2, R2, 0x37800000, 0x17 ;  /* 0x3780000002027811 */ /* 0x000fc800078eb8ff */
[----:B------:R-:W-:-:S07]  /*7dd0*/  LOP3.LUT R4, R2, R0, R7, 0xfe, !PT ;  /* 0x0000000002047212 */ /* 0x000fce00078efe07 */
.L_x_20414:
[----:B------:R-:W-:Y:S05]  /*7de0*/  BSYNC.RECONVERGENT B0 ;  /* 0x0000000000007941 */ /* 0x000fea0003800200 */
.L_x_20413:
[----:B------:R-:W0:Y:S02]  /*7df0*/  F2I.FTZ.TRUNC.NTZ R4, R4 ;  /* 0x0000000400047305 */ /* 0x000e24000021f100 */
[----:B0-----:R-:W-:Y:S01]  /*7e00*/  PRMT R0, R4, 0x7610, R0 ;  /* 0x0000761004007816 */ /* 0x001fe20000000000 */
[----:B------:R-:W-:Y:S06]  /*7e10*/  BRA `(.L_x_20394) ;  /* 0x00000000009c7947 */ /* 0x000fec0003800000 */
.L_x_20406:
        /* <DEDUP_REMOVED lines=14> */
.L_x_20420:
[----:B------:R-:W-:Y:S05]  /*7f00*/  BSYNC.RECONVERGENT B0 ;  /* 0x0000000000007941 */ /* 0x000fea0003800200 */
.L_x_20419:
[----:B------:R-:W0:Y:S02]  /*7f10*/  F2I.FTZ.TRUNC.NTZ R4, R4 ;  /* 0x0000000400047305 */ /* 0x000e24000021f100 */
[----:B0-----:R-:W-:Y:S01]  /*7f20*/  PRMT R0, R4, 0x7610, R0 ;  /* 0x0000761004007816 */ /* 0x001fe20000000000 */
[----:B------:R-:W-:Y:S06]  /*7f30*/  BRA `(.L_x_20394) ;  /* 0x0000000000547947 */ /* 0x000fec0003800000 */
.L_x_20393:
        /* <DEDUP_REMOVED lines=16> */
.L_x_20421:
[----:B------:R-:W-:Y:S01]  /*8040*/  PRMT R0, RZ, 0x7610, R0 ;  /* 0x00007610ff007816 */ /* 0x000fe20000000000 */
[----:B------:R-:W-:Y:S06]  /*8050*/  BRA `(.L_x_20394) ;  /* 0x00000000000c7947 */ /* 0x000fec0003800000 */
.L_x_20418:
[----:B------:R0:W5:Y:S01]  /*8060*/  LDG.E.U16 R0, desc[UR36][R2.64] ;  /* 0x0000002402007981 */ /* 0x000162000c1e1500 */
[----:B------:R-:W-:Y:S05]  /*8070*/  BRA `(.L_x_20394) ;  /* 0x0000000000047947 */ /* 0x000fea0003800000 */
.L_x_20417:
[----:B------:R0:W5:Y:S02]  /*8080*/  LDG.E.U16 R0, desc[UR36][R2.64] ;  /* 0x0000002402007981 */ /* 0x000164000c1e1500 */
.L_x_20394:
[----:B------:R-:W0:Y:S01]  /*8090*/  LDCU.64 UR6, c[0x0][0x580] ;  /* 0x0000b000ff0677ac */ /* 0x000e220008000a00 */
[----:B-1---5:R-:W-:Y:S01]  /*80a0*/  PRMT R0, R0, 0x9910, RZ ;  /* 0x0000991000007816 */ /* 0x022fe200000000ff */
[----:B------:R-:W-:Y:S01]  /*80b0*/  BSSY.RECONVERGENT B6, `(.L_x_20422) ;  /* 0x00000d5000067945 */ /* 0x000fe20003800200 */
[----:B------:R-:W-:Y:S02]  /*80c0*/  UPRMT UR4, UR42, 0x9910, URZ ;  /* 0x000099102a047896 */ /* 0x000fe400080000ff */
[----:B------:R-:W-:Y:S02]  /*80d0*/  ISETP.NE.AND P0, PT, R0, RZ, PT ;  /* 0x000000ff0000720c */ /* 0x000fe40003f05270 */
[----:B------:R-:W-:Y:S02]  /*80e0*/  UISETP.GT.AND UP0, UPT, UR4, 0x9, UPT ;  /* 0x000000090400788c */ /* 0x000fe4000bf04270 */
[----:B------:R-:W-:Y:S02]  /*80f0*/  SEL R4, RZ, 0x1, P0 ;  /* 0x00000001ff047807 */ /* 0x000fe40000000000 */
        /* <DEDUP_REMOVED lines=13> */
.L_x_20426:
[----:B------:R0:W-:Y:S01]  /*81d0*/  STG.E.U8 desc[UR36][R2.64], R4 ;  /* 0x0000000402007986 */ /* 0x0001e2000c101124 */
[----:B------:R-:W-:Y:S05]  /*81e0*/  BRA `(.L_x_20428) ;  /* 0x0000000c00047947 */ /* 0x000fea0003800000 */
.L_x_20425:
        /* <DEDUP_REMOVED lines=9> */
.L_x_20430:
[----:B------:R0:W-:Y:S01]  /*8280*/  STG.E desc[UR36][R2.64], R4 ;  /* 0x0000000402007986 */ /* 0x0001e2000c101924 */
[----:B------:R-:W-:Y:S05]  /*8290*/  BRA `(.L_x_20428) ;  /* 0x0000000800d87947 */ /* 0x000fea0003800000 */
.L_x_20429:
[----:B------:R0:W-:Y:S01]  /*82a0*/  STG.E.U16 desc[UR36][R2.64], R4 ;  /* 0x0000000402007986 */ /* 0x0001e2000c101524 */
[----:B------:R-:W-:Y:S05]  /*82b0*/  BRA `(.L_x_20428) ;  /* 0x0000000800d07947 */ /* 0x000fea0003800000 */
.L_x_20424:
        /* <DEDUP_REMOVED lines=9> */
.L_x_20432:
[----:B------:R-:W-:-:S04]  /*8350*/  FSEL R0, RZ, 1, P0 ;  /* 0x3f800000ff007808 */ /* 0x000fc80000000000 */
[----:B------:R-:W-:-:S05]  /*8360*/  F2FP.F16.F32.PACK_AB R0, RZ, R0 ;  /* 0x00000000ff00723e */ /* 0x000fca00000000ff */
[----:B------:R0:W-:Y:S01]  /*8370*/  STG.E.U16 desc[UR36][R2.64], R0 ;  /* 0x0000000002007986 */ /* 0x0001e2000c101524 */
[----:B------:R-:W-:Y:S05]  /*8380*/  BRA `(.L_x_20428) ;  /* 0x00000008009c7947 */ /* 0x000fea0003800000 */
.L_x_20431:
        /* <DEDUP_REMOVED lines=10> */
.L_x_20434:
[----:B------:R-:W-:-:S04]  /*8430*/  FSEL R0, RZ, 1, P0 ;  /* 0x3f800000ff007808 */ /* 0x000fc80000000000 */
[----:B------:R-:W-:-:S04]  /*8440*/  F2FP.F16.F32.PACK_AB R5, RZ, R0 ;  /* 0x00000000ff05723e */ /* 0x000fc800000000ff */
[----:B------:R-:W-:-:S05]  /*8450*/  PRMT R5, R5, 0x5410, RZ ;  /* 0x0000541005057816 */ /* 0x000fca00000000ff */
[----:B------:R0:W-:Y:S01]  /*8460*/  STG.E desc[UR36][R2.64], R5 ;  /* 0x0000000502007986 */ /* 0x0001e2000c101924 */
[----:B------:R-:W-:Y:S05]  /*8470*/  BRA `(.L_x_20428) ;  /* 0x0000000800607947 */ /* 0x000fea0003800000 */
.L_x_20433:
[----:B------:R-:W-:Y:S01]  /*8480*/  FSEL R5, RZ, 1.875, P0 ;  /* 0x3ff00000ff057808 */ /* 0x000fe20000000000 */
[----:B------:R-:W-:-:S05]  /*8490*/  IMAD.MOV.U32 R4, RZ, RZ, RZ ;  /* 0x000000ffff047224 */ /* 0x000fca00078e00ff */
[----:B------:R0:W-:Y:S01]  /*84a0*/  STG.E.64 desc[UR36][R2.64], R4 ;  /* 0x0000000402007986 */ /* 0x0001e2000c101b24 */
[----:B------:R-:W-:Y:S05]  /*84b0*/  BRA `(.L_x_20428) ;  /* 0x0000000800507947 */ /* 0x000fea0003800000 */
.L_x_20423:
        /* <DEDUP_REMOVED lines=12> */
.L_x_20438:
        /* <DEDUP_REMOVED lines=17> */
.L_x_20440:
[----:B------:R-:W-:Y:S05]  /*8690*/  BSYNC.RECONVERGENT B0 ;  /* 0x0000000000007941 */ /* 0x000fea0003800200 */
.L_x_20439:
[----:B------:R0:W-:Y:S01]  /*86a0*/  STG.E.U8 desc[UR36][R2.64], R0 ;  /* 0x0000000002007986 */ /* 0x0001e2000c101124 */
[----:B------:R-:W-:Y:S05]  /*86b0*/  BRA `(.L_x_20428) ;  /* 0x0000000400d07947 */ /* 0x000fea0003800000 */
.L_x_20437:
        /* <DEDUP_REMOVED lines=17> */
.L_x_20442:
[----:B------:R-:W-:Y:S05]  /*87d0*/  BSYNC.RECONVERGENT B0 ;  /* 0x0000000000007941 */ /* 0x000fea0003800200 */
.L_x_20441:
[----:B------:R0:W-:Y:S01]  /*87e0*/  STG.E.U8 desc[UR36][R2.64], R0 ;  /* 0x0000000002007986 */ /* 0x0001e2000c101124 */
[----:B------:R-:W-:Y:S05]  /*87f0*/  BRA `(.L_x_20428) ;  /* 0x0000000400807947 */ /* 0x000fea0003800000 */
.L_x_20436:
        /* <DEDUP_REMOVED lines=21> */
.L_x_20444:
[----:B------:R-:W-:-:S05]  /*8950*/  IMAD.MOV.U32 R5, RZ, RZ, RZ ;  /* 0x000000ffff057224 */ /* 0x000fca00078e00ff */
[----:B------:R0:W-:Y:S01]  /*8960*/  STG.E.64 desc[UR36][R2.64], R4 ;  /* 0x0000000402007986 */ /* 0x0001e2000c101b24 */
[----:B------:R-:W-:Y:S05]  /*8970*/  BRA `(.L_x_20428) ;  /* 0x0000000400207947 */ /* 0x000fea0003800000 */
.L_x_20443:
[----:B------:R0:W-:Y:S01]  /*8980*/  STG.E desc[UR36][R2.64], R4 ;  /* 0x0000000402007986 */ /* 0x0001e2000c101924 */
[----:B------:R-:W-:Y:S05]  /*8990*/  BRA `(.L_x_20428) ;  /* 0x0000000400187947 */ /* 0x000fea0003800000 */
.L_x_20435:
        /* <DEDUP_REMOVED lines=8> */
.L_x_20446:
[----:B------:R-:W-:Y:S02]  /*8a20*/  FSEL R5, RZ, 1.875, P0 ;  /* 0x3ff00000ff057808 */ /* 0x000fe40000000000 */
[----:B------:R-:W-:Y:S01]  /*8a30*/  CS2R R6, SRZ ;  /* 0x0000000000067805 */ /* 0x000fe2000001ff00 */
[----:B------:R-:W-:-:S05]  /*8a40*/  HFMA2 R4, -RZ, RZ, 0, 0 ;  /* 0x00000000ff047431 */ /* 0x000fca00000001ff */
[----:B------:R4:W-:Y:S01]  /*8a50*/  STG.E.128 desc[UR36][R2.64], R4 ;  /* 0x0000000402007986 */ /* 0x0009e2000c101d24 */
[----:B------:R-:W-:Y:S05]  /*8a60*/  BRA `(.L_x_20428) ;  /* 0x0000000000e47947 */ /* 0x000fea0003800000 */
.L_x_20445:
[----:B------:R-:W-:-:S09]  /*8a70*/  UISETP.NE.AND UP0, UPT, UR4, 0xf, UPT ;  /* 0x0000000f0400788c */ /* 0x000fd2000bf05270 */
[----:B------:R-:W-:Y:S05]  /*8a80*/  BRA.U !UP0, `(.L_x_20447) ;  /* 0x0000000108d07547 */ /* 0x000fea000b800000 */
[----:B------:R-:W-:-:S09]  /*8a90*/  UISETP.NE.AND UP0, UPT, UR4, 0x17, UPT ;  /* 0x000000170400788c */ /* 0x000fd2000bf05270 */
[----:B------:R-:W-:Y:S05]  /*8aa0*/  BRA.U !UP0, `(.L_x_20448) ;  /* 0x0000000108847547 */ /* 0x000fea000b800000 */
[----:B------:R-:W-:-:S09]  /*8ab0*/  UISETP.NE.AND UP0, UPT, UR4, 0x18, UPT ;  /* 0x000000180400788c */ /* 0x000fd2000bf05270 */
[----:B------:R-:W-:Y:S05]  /*8ac0*/  BRA.U !UP0, `(.L_x_20449) ;  /* 0x0000000108447547 */ /* 0x000fea000b800000 */
.L_x_20427:
        /* <DEDUP_REMOVED lines=16> */
.L_x_20450:
[----:B------:R-:W-:Y:S05]  /*8bd0*/  BRA `(.L_x_20428) ;  /* 0x0000000000887947 */ /* 0x000fea0003800000 */
.L_x_20449:
        /* <DEDUP_REMOVED lines=11> */
.L_x_20452:
[----:B------:R-:W-:Y:S05]  /*8c90*/  BSYNC.RECONVERGENT B0 ;  /* 0x0000000000007941 */ /* 0x000fea0003800200 */
.L_x_20451:
[----:B------:R3:W-:Y:S01]  /*8ca0*/  STG.E.U8 desc[UR36][R2.64], R5 ;  /* 0x0000000502007986 */ /* 0x0007e2000c101124 */
[----:B------:R-:W-:Y:S05]  /*8cb0*/  BRA `(.L_x_20428) ;  /* 0x0000000000507947 */ /* 0x000fea0003800000 */
.L_x_20448:
        /* <DEDUP_REMOVED lines=12> */
.L_x_20453:
[----:B------:R-:W-:Y:S01]  /*8d80*/  IMAD.MOV.U32 R5, RZ, RZ, 0x7f ;  /* 0x0000007fff057424 */ /* 0x000fe200078e00ff */
[----:B------:R-:W-:-:S04]  /*8d90*/  ISETP.GT.U32.AND P0, PT, R7, 0x7f800000, PT ;  /* 0x7f8000000700780c */ /* 0x000fc80003f04070 */
[----:B------:R-:W-:-:S05]  /*8da0*/  SEL R5, R5, 0x7c, P0 ;  /* 0x0000007c05057807 */ /* 0x000fca0000000000 */
[----:B------:R2:W-:Y:S01]  /*8db0*/  STG.E.U8 desc[UR36][R2.64], R5 ;  /* 0x0000000502007986 */ /* 0x0005e2000c101124 */
[----:B------:R-:W-:Y:S05]  /*8dc0*/  BRA `(.L_x_20428) ;  /* 0x00000000000c7947 */ /* 0x000fea0003800000 */
.L_x_20447:
[----:B------:R-:W-:-:S04]  /*8dd0*/  FSEL R0, RZ, 1, P0 ;  /* 0x3f800000ff007808 */ /* 0x000fc80000000000 */
[----:B------:R-:W-:-:S05]  /*8de0*/  F2FP.BF16.F32.PACK_AB R0, RZ, R0 ;  /* 0x00000000ff00723e */ /* 0x000fca00000010ff */
[----:B------:R0:W-:Y:S02]  /*8df0*/  STG.E.U16 desc[UR36][R2.64], R0 ;  /* 0x0000000002007986 */ /* 0x0001e4000c101524 */
.L_x_20428:
[----:B------:R-:W-:Y:S05]  /*8e00*/  BSYNC.RECONVERGENT B6 ;  /* 0x0000000000067941 */ /* 0x000fea0003800200 */
.L_x_20422:
[----:B------:R-:W-:-:S07]  /*8e10*/  IADD3 R17, PT, PT, R17, 0x80, RZ ;  /* 0x0000008011117810 */ /* 0x000fce0007ffe0ff */
.L_x_20387:
[----:B------:R-:W-:Y:S05]  /*8e20*/  BSYNC.RECONVERGENT B7 ;  /* 0x0000000000077941 */ /* 0x000fea0003800200 */
.L_x_20386:
        /* <DEDUP_REMOVED lines=306> */
.L_x_20454:
        /* <DEDUP_REMOVED lines=18> */
.L_x_20458:
[----:B------:R4:W5:Y:S01]  /*a270*/  LDG.E.U8 R0, desc[UR36][R2.64] ;  /* 0x0000002402007981 */ /* 0x000962000c1e1100 */
[----:B------:R-:W-:Y:S05]  /*a280*/  BRA `(.L_x_20460) ;  /* 0x0000000c004c7947 */ /* 0x000fea0003800000 */
.L_x_20457:
        /* <DEDUP_REMOVED lines=8> */
.L_x_20462:
[----:B------:R2:W5:Y:S01]  /*a310*/  LDG.E.U16 R0, desc[UR36][R2.64] ;  /* 0x0000002402007981 */ /* 0x000562000c1e1500 */
[----:B------:R-:W-:Y:S05]  /*a320*/  BRA `(.L_x_20460) ;  /* 0x0000000c00247947 */ /* 0x000fea0003800000 */
.L_x_20461:
[----:B------:R0:W5:Y:S01]  /*a330*/  LDG.E.U16 R0, desc[UR36][R2.64] ;  /* 0x0000002402007981 */ /* 0x000162000c1e1500 */
[----:B------:R-:W-:Y:S05]  /*a340*/  BRA `(.L_x_20460) ;  /* 0x0000000c001c7947 */ /* 0x000fea0003800000 */
.L_x_20456:
        /* <DEDUP_REMOVED lines=9> */
.L_x_20464:
[----:B------:R-:W2:Y:S02]  /*a3e0*/  LDG.E.U16 R4, desc[UR36][R2.64] ;  /* 0x0000002402047981 */ /* 0x000ea4000c1e1500 */
[----:B--2---:R-:W-:-:S06]  /*a3f0*/  HADD2.F32 R4, -RZ, R4.H0_H0 ;  /* 0x20000004ff047230 */ /* 0x004fcc0000004100 */
[----:B------:R-:W0:Y:S02]  /*a400*/  F2I.FTZ.TRUNC.NTZ R4, R4 ;  /* 0x0000000400047305 */ /* 0x000e24000021f100 */
[----:B0-----:R-:W-:Y:S01]  /*a410*/  PRMT R0, R4, 0x7610, R0 ;  /* 0x0000761004007816 */ /* 0x001fe20000000000 */
[----:B------:R-:W-:Y:S06]  /*a420*/  BRA `(.L_x_20460) ;  /* 0x0000000800e47947 */ /* 0x000fec0003800000 */
.L_x_20463:
        /* <DEDUP_REMOVED lines=9> */
.L_x_20466:
[----:B------:R-:W2:Y:S02]  /*a4c0*/  LDG.E.U16 R2, desc[UR36][R2.64] ;  /* 0x0000002402027981 */ /* 0x000ea4000c1e1500 */
[----:B--2---:R-:W-:-:S06]  /*a4d0*/  HADD2.F32 R4, -RZ, R2.H0_H0 ;  /* 0x20000002ff047230 */ /* 0x004fcc0000004100 */
[----:B------:R-:W0:Y:S02]  /*a4e0*/  F2I.FTZ.TRUNC.NTZ R4, R4 ;  /* 0x0000000400047305 */ /* 0x000e24000021f100 */
[----:B0-----:R-:W-:Y:S01]  /*a4f0*/  PRMT R0, R4, 0x7610, R0 ;  /* 0x0000761004007816 */ /* 0x001fe20000000000 */
[----:B------:R-:W-:Y:S06]  /*a500*/  BRA `(.L_x_20460) ;  /* 0x0000000800ac7947 */ /* 0x000fec0003800000 */
.L_x_20465:
[----:B------:R-:W2:Y:S02]  /*a510*/  LDG.E.64 R2, desc[UR36][R2.64] ;  /* 0x0000002402027981 */ /* 0x000ea4000c1e1b00 */
[----:B--2---:R0:W1:Y:S02]  /*a520*/  F2I.F64.TRUNC R0, R2 ;  /* 0x0000000200007311 */ /* 0x004064000030d100 */
[----:B01----:R-:W-:Y:S05]  /*a530*/  BRA `(.L_x_20460) ;  /* 0x0000000800a07947 */ /* 0x003fea0003800000 */
.L_x_20455:
        /* <DEDUP_REMOVED lines=12> */
.L_x_20469:
[----:B------:R-:W2:Y:S02]  /*a600*/  LDG.E.64 R2, desc[UR36][R2.64] ;  /* 0x0000002402027981 */ /* 0x000ea4000c1e1b00 */
[----:B--2---:R0:W1:Y:S02]  /*a610*/  F2I.F64.TRUNC R0, R2 ;  /* 0x0000000200007311 */ /* 0x004064000030d100 */
[----:B01----:R-:W-:Y:S05]  /*a620*/  BRA `(.L_x_20460) ;  /* 0x0000000800647947 */ /* 0x003fea0003800000 */
.L_x_20468:
        /* <DEDUP_REMOVED lines=27> */
.L_x_20471:
        /* <DEDUP_REMOVED lines=14> */
.L_x_20470:
[----:B------:R-:W2:Y:S02]  /*a8c0*/  LDG.E.U16 R4, desc[UR36][R2.64] ;  /* 0x0000002402047981 */ /* 0x000ea4000c1e1500 */
[----:B--2---:R-:W-:-:S06]  /*a8d0*/  IMAD.U32 R4, R4, 0x10000, RZ ;  /* 0x0001000004047824 */ /* 0x004fcc00078e00ff */
[----:B------:R-:W0:Y:S02]  /*a8e0*/  F2I.FTZ.TRUNC.NTZ R4, R4 ;  /* 0x0000000400047305 */ /* 0x000e24000021f100 */
[----:B0-----:R-:W-:Y:S01]  /*a8f0*/  PRMT R0, R4, 0x7610, R0 ;  /* 0x0000761004007816 */ /* 0x001fe20000000000 */
[----:B------:R-:W-:Y:S06]  /*a900*/  BRA `(.L_x_20460) ;  /* 0x0000000400ac7947 */ /* 0x000fec0003800000 */
.L_x_20467:
        /* <DEDUP_REMOVED lines=10> */
.L_x_20474:
        /* <DEDUP_REMOVED lines=21> */
.L_x_20478:
[----:B------:R-:W-:Y:S05]  /*ab00*/  BSYNC.RECONVERGENT B1 ;  /* 0x0000000000017941 */ /* 0x000fea0003800200 */
.L_x_20477:
[----:B------:R-:W-:Y:S02]  /*ab10*/  SHF.L.U32 R0, R0, 0x14, RZ ;  /* 0x0000001400007819 */ /* 0x000fe400000006ff */
[----:B------:R-:W-:-:S04]  /*ab20*/  LEA R2, R2, 0x3b800000, 0x17 ;  /* 0x3b80000002027811 */ /* 0x000fc800078eb8ff */
[----:B------:R-:W-:-:S07]  /*ab30*/  LOP3.LUT R4, R2, R0, R7, 0xfe, !PT ;  /* 0x0000000002047212 */ /* 0x000fce00078efe07 */
.L_x_20476:
[----:B------:R-:W-:Y:S05]  /*ab40*/  BSYNC.RECONVERGENT B0 ;  /* 0x0000000000007941 */ /* 0x000fea0003800200 */
.L_x_20475:
[----:B------:R-:W0:Y:S02]  /*ab50*/  F2I.FTZ.TRUNC.NTZ R4, R4 ;  /* 0x0000000400047305 */ /* 0x000e24000021f100 */
[----:B0-----:R-:W-:Y:S01]  /*ab60*/  PRMT R0, R4, 0x7610, R0 ;  /* 0x0000761004007816 */ /* 0x001fe20000000000 */
[----:B------:R-:W-:Y:S06]  /*ab70*/  BRA `(.L_x_20460) ;  /* 0x0000000400107947 */ /* 0x000fec0003800000 */
.L_x_20473:
        /* <DEDUP_REMOVED lines=21> */
.L_x_20482:
[----:B------:R-:W-:Y:S05]  /*acd0*/  BSYNC.RECONVERGENT B1 ;  /* 0x0000000000017941 */ /* 0x000fea0003800200 */
.L_x_20481:
[----:B------:R-:W-:Y:S01]  /*ace0*/  IMAD.SHL.U32 R0, R0, 0x200000, RZ ;  /* 0x0020000000007824 */ /* 0x000fe200078e00ff */
[----:B------:R-:W-:-:S04]  /*acf0*/  LEA R2, R2, 0x37800000, 0x17 ;  /* 0x3780000002027811 */ /* 0x000fc800078eb8ff */
[----:B------:R-:W-:-:S07]  /*ad00*/  LOP3.LUT R4, R2, R0, R7, 0xfe, !PT ;  /* 0x0000000002047212 */ /* 0x000fce00078efe07 */
.L_x_20480:
[----:B------:R-:W-:Y:S05]  /*ad10*/  BSYNC.RECONVERGENT B0 ;  /* 0x0000000000007941 */ /* 0x000fea0003800200 */
.L_x_20479:
[----:B------:R-:W0:Y:S02]  /*ad20*/  F2I.FTZ.TRUNC.NTZ R4, R4 ;  /* 0x0000000400047305 */ /* 0x000e24000021f100 */
[----:B0-----:R-:W-:Y:S01]  /*ad30*/  PRMT R0, R4, 0x7610, R0 ;  /* 0x0000761004007816 */ /* 0x001fe20000000000 */
[----:B------:R-:W-:Y:S06]  /*ad40*/  BRA `(.L_x_20460) ;  /* 0x00000000009c7947 */ /* 0x000fec0003800000 */
.L_x_20472:
        /* <DEDUP_REMOVED lines=14> */
.L_x_20486:
[----:B------:R-:W-:Y:S05]  /*ae30*/  BSYNC.RECONVERGENT B0 ;  /* 0x0000000000007941 */ /* 0x000fea0003800200 */
.L_x_20485:
[----:B------:R-:W0:Y:S02]  /*ae40*/  F2I.FTZ.TRUNC.NTZ R4, R4 ;  /* 0x0000000400047305 */ /* 0x000e24000021f100 */
[----:B0-----:R-:W-:Y:S01]  /*ae50*/  PRMT R0, R4, 0x7610, R0 ;  /* 0x0000761004007816 */ /* 0x001fe20000000000 */
[----:B------:R-:W-:Y:S06]  /*ae60*/  BRA `(.L_x_20460) ;  /* 0x0000000000547947 */ /* 0x000fec0003800000 */
.L_x_20459:
        /* <DEDUP_REMOVED lines=16> */
.L_x_20487:
[----:B------:R-:W-:Y:S01]  /*af70*/  PRMT R0, RZ, 0x7610, R0 ;  /* 0x00007610ff007816 */ /* 0x000fe20000000000 */
[----:B------:R-:W-:Y:S06]  /*af80*/  BRA `(.L_x_20460) ;  /* 0x00000000000c7947 */ /* 0x000fec0003800000 */
.L_x_20484:
[----:B------:R0:W5:Y:S01]  /*af90*/  LDG.E.U16 R0, desc[UR36][R2.64] ;  /* 0x0000002402007981 */ /* 0x000162000c1e1500 */
[----:B------:R-:W-:Y:S05]  /*afa0*/  BRA `(.L_x_20460) ;  /* 0x0000000000047947 */ /* 0x000fea0003800000 */
.L_x_20483:
[----:B------:R0:W5:Y:S02]  /*afb0*/  LDG.E.U16 R0, desc[UR36][R2.64] ;  /* 0x0000002402007981 */ /* 0x000164000c1e1500 */
.L_x_20460:
[----:B------:R-:W-:Y:S01]  /*afc0*/  UPRMT UR4, UR42, 0x9910, URZ ;  /* 0x000099102a047896 */ /* 0x000fe200080000ff */
[----:B-1---5:R-:W-:-:S03]  /*afd0*/  PRMT R0, R0, 0x9910, RZ ;  /* 0x0000991000007816 */ /* 0x022fc600000000ff */
[----:B------:R-:W-:Y:S01]  /*afe0*/  UISETP.GT.AND UP0, UPT, UR4, 0x9, UPT ;  /* 0x000000090400788c */ /* 0x000fe2000bf04270 */
[----:B------:R-:W-:-:S04]  /*aff0*/  ISETP.NE.AND P0, PT, R0, RZ, PT ;  /* 0x000000ff0000720c */ /* 0x000fc80003f05270 */
[----:B0-234-:R-:W-:-:S04]  /*b000*/  SEL R2, RZ, 0x1, P0 ;  /* 0x00000001ff027807 */ /* 0x01dfc80000000000 */
        /* <DEDUP_REMOVED lines=11> */
.L_x_20491:
[----:B------:R-:W-:Y:S01]  /*b0c0*/  STG.E.U8 desc[UR36][R16.64], R2 ;  /* 0x0000000210007986 */ /* 0x000fe2000c101124 */
[----:B------:R-:W-:Y:S05]  /*b0d0*/  EXIT ;  /* 0x000000000000794d */ /* 0x000fea0003800000 */
.L_x_20490:
[----:B------:R-:W-:-:S09]  /*b0e0*/  UISETP.NE.AND UP0, UPT, UR4, 0x2, UPT ;  /* 0x000000020400788c */ /* 0x000fd2000bf05270 */
[----:B------:R-:W-:Y:S05]  /*b0f0*/  BRA.U !UP0, `(.L_x_20493) ;  /* 0x0000000108247547 */ /* 0x000fea000b800000 */
[----:B------:R-:W-:-:S09]  /*b100*/  UISETP.NE.AND UP0, UPT, UR4, 0x3, UPT ;  /* 0x000000030400788c */ /* 0x000fd2000bf05270 */
[----:B------:R-:W-:Y:S05]  /*b110*/  BRA.U !UP0, `(.L_x_20494) ;  /* 0x0000000108147547 */ /* 0x000fea000b800000 */
[----:B------:R-:W-:-:S09]  /*b120*/  UISETP.NE.AND UP0, UPT, UR4, 0x4, UPT ;  /* 0x000000040400788c */ /* 0x000fd2000bf05270 */
[----:B------:R-:W-:Y:S05]  /*b130*/  BRA.U UP0, `(.L_x_20492) ;  /* 0x0000000900207547 */ /* 0x000fea000b800000 */
[----:B------:R-:W-:-:S05]  /*b140*/  MOV R3, RZ ;  /* 0x000000ff00037202 */ /* 0x000fca0000000f00 */
[----:B------:R-:W-:Y:S01]  /*b150*/  STG.E.64 desc[UR36][R16.64], R2 ;  /* 0x0000000210007986 */ /* 0x000fe2000c101b24 */
[----:B------:R-:W-:Y:S05]  /*b160*/  EXIT ;  /* 0x000000000000794d */ /* 0x000fea0003800000 */
.L_x_20494:
[----:B------:R-:W-:Y:S01]  /*b170*/  STG.E desc[UR36][R16.64], R2 ;  /* 0x0000000210007986 */ /* 0x000fe2000c101924 */
[----:B------:R-:W-:Y:S05]  /*b180*/  EXIT ;  /* 0x000000000000794d */ /* 0x000fea0003800000 */
.L_x_20493:
[----:B------:R-:W-:Y:S01]  /*b190*/  STG.E.U16 desc[UR36][R16.64], R2 ;  /* 0x0000000210007986 */ /* 0x000fe2000c101524 */
[----:B------:R-:W-:Y:S05]  /*b1a0*/  EXIT ;  /* 0x000000000000794d */ /* 0x000fea0003800000 */
.L_x_20489:
        /* <DEDUP_REMOVED lines=9> */
.L_x_20496:
[----:B------:R-:W-:-:S04]  /*b240*/  FSEL R0, RZ, 1, P0 ;  /* 0x3f800000ff007808 */ /* 0x000fc80000000000 */
[----:B------:R-:W-:-:S05]  /*b250*/  F2FP.F16.F32.PACK_AB R0, RZ, R0 ;  /* 0x00000000ff00723e */ /* 0x000fca00000000ff */
[----:B------:R-:W-:Y:S01]  /*b260*/  STG.E.U16 desc[UR36][R16.64], R0 ;  /* 0x0000000010007986 */ /* 0x000fe2000c101524 */
[----:B------:R-:W-:Y:S05]  /*b270*/  EXIT ;  /* 0x000000000000794d */ /* 0x000fea0003800000 */
.L_x_20495:
        /* <DEDUP_REMOVED lines=8> */
[----:B------:R-:W-:Y:S01]  /*b300*/  STG.E.64 desc[UR36][R16.64], R2 ;  /* 0x0000000210007986 */ /* 0x000fe2000c101b24 */
[----:B------:R-:W-:Y:S05]  /*b310*/  EXIT ;  /* 0x000000000000794d */ /* 0x000fea0003800000 */
.L_x_20498:
[----:B------:R-:W-:-:S04]  /*b320*/  FSEL R0, RZ, 1, P0 ;  /* 0x3f800000ff007808 */ /* 0x000fc80000000000 */
[----:B------:R-:W-:-:S04]  /*b330*/  F2FP.F16.F32.PACK_AB R3, RZ, R0 ;  /* 0x00000000ff03723e */ /* 0x000fc800000000ff */
[----:B------:R-:W-:-:S05]  /*b340*/  PRMT R3, R3, 0x5410, RZ ;  /* 0x0000541003037816 */ /* 0x000fca00000000ff */
[----:B------:R-:W-:Y:S01]  /*b350*/  STG.E desc[UR36][R16.64], R3 ;  /* 0x0000000310007986 */ /* 0x000fe2000c101924 */
[----:B------:R-:W-:Y:S05]  /*b360*/  EXIT ;  /* 0x000000000000794d */ /* 0x000fea0003800000 */
.L_x_20497:
[----:B------:R-:W-:Y:S01]  /*b370*/  FSEL R3, RZ, 1.875, P0 ;  /* 0x3ff00000ff037808 */ /* 0x000fe20000000000 */
[----:B------:R-:W-:-:S05]  /*b380*/  IMAD.MOV.U32 R2, RZ, RZ, RZ ;  /* 0x000000ffff027224 */ /* 0x000fca00078e00ff */
[----:B------:R-:W-:Y:S01]  /*b390*/  STG.E.64 desc[UR36][R16.64], R2 ;  /* 0x0000000210007986 */ /* 0x000fe2000c101b24 */
[----:B------:R-:W-:Y:S05]  /*b3a0*/  EXIT ;  /* 0x000000000000794d */ /* 0x000fea0003800000 */
.L_x_20488:
        /* <DEDUP_REMOVED lines=12> */
.L_x_20502:
        /* <DEDUP_REMOVED lines=16> */
.L_x_20505:
[----:B------:R-:W-:-:S07]  /*b570*/  PRMT R8, R0, 0x7610, R8 ;  /* 0x0000761000087816 */ /* 0x000fce0000000008 */
.L_x_20504:
[----:B------:R-:W-:Y:S05]  /*b580*/  BSYNC.RECONVERGENT B0 ;  /* 0x0000000000007941 */ /* 0x000fea0003800200 */
.L_x_20503:
[----:B------:R-:W-:Y:S01]  /*b590*/  STG.E.U8 desc[UR36][R16.64], R8 ;  /* 0x0000000810007986 */ /* 0x000fe2000c101124 */
[----:B------:R-:W-:Y:S05]  /*b5a0*/  EXIT ;  /* 0x000000000000794d */ /* 0x000fea0003800000 */
.L_x_20501:
        /* <DEDUP_REMOVED lines=16> */
.L_x_20508:
[----:B------:R-:W-:-:S07]  /*b6b0*/  PRMT R8, R0, 0x7610, R8 ;  /* 0x0000761000087816 */ /* 0x000fce0000000008 */
.L_x_20507:
[----:B------:R-:W-:Y:S05]  /*b6c0*/  BSYNC.RECONVERGENT B0 ;  /* 0x0000000000007941 */ /* 0x000fea0003800200 */
.L_x_20506:
[----:B------:R-:W-:Y:S01]  /*b6d0*/  STG.E.U8 desc[UR36][R16.64], R8 ;  /* 0x0000000810007986 */ /* 0x000fe2000c101124 */
[----:B------:R-:W-:Y:S05]  /*b6e0*/  EXIT ;  /* 0x000000000000794d */ /* 0x000fea0003800000 */
.L_x_20500:
        /* <DEDUP_REMOVED lines=21> */
.L_x_20510:
[----:B------:R-:W-:-:S05]  /*b840*/  HFMA2 R3, -RZ, RZ, 0, 0 ;  /* 0x00000000ff037431 */ /* 0x000fca00000001ff */
[----:B------:R-:W-:Y:S01]  /*b850*/  STG.E.64 desc[UR36][R16.64], R2 ;  /* 0x0000000210007986 */ /* 0x000fe2000c101b24 */
[----:B------:R-:W-:Y:S05]  /*b860*/  EXIT ;  /* 0x000000000000794d */ /* 0x000fea0003800000 */
.L_x_20509:
[----:B------:R-:W-:Y:S01]  /*b870*/  STG.E desc[UR36][R16.64], R2 ;  /* 0x0000000210007986 */ /* 0x000fe2000c101924 */
[----:B------:R-:W-:Y:S05]  /*b880*/  EXIT ;  /* 0x000000000000794d */ /* 0x000fea0003800000 */
.L_x_20499:
        /* <DEDUP_REMOVED lines=8> */
.L_x_20512:
[----:B------:R-:W-:Y:S02]  /*b910*/  FSEL R5, RZ, 1.875, P0 ;  /* 0x3ff00000ff057808 */ /* 0x000fe40000000000 */
[----:B------:R-:W-:Y:S01]  /*b920*/  CS2R R6, SRZ ;  /* 0x0000000000067805 */ /* 0x000fe2000001ff00 */
[----:B------:R-:W-:-:S05]  /*b930*/  IMAD.MOV.U32 R4, RZ, RZ, RZ ;  /* 0x000000ffff047224 */ /* 0x000fca00078e00ff */
[----:B------:R-:W-:Y:S01]  /*b940*/  STG.E.128 desc[UR36][R16.64], R4 ;  /* 0x0000000410007986 */ /* 0x000fe2000c101d24 */
[----:B------:R-:W-:Y:S05]  /*b950*/  EXIT ;  /* 0x000000000000794d */ /* 0x000fea0003800000 */
.L_x_20511:
[----:B------:R-:W-:-:S09]  /*b960*/  UISETP.NE.AND UP0, UPT, UR4, 0xf, UPT ;  /* 0x0000000f0400788c */ /* 0x000fd2000bf05270 */
[----:B------:R-:W-:Y:S05]  /*b970*/  BRA.U !UP0, `(.L_x_20513) ;  /* 0x0000000108d47547 */ /* 0x000fea000b800000 */
[----:B------:R-:W-:-:S09]  /*b980*/  UISETP.NE.AND UP0, UPT, UR4, 0x17, UPT ;  /* 0x000000170400788c */ /* 0x000fd2000bf05270 */
[----:B------:R-:W-:Y:S05]  /*b990*/  BRA.U !UP0, `(.L_x_20514) ;  /* 0x0000000108847547 */ /* 0x000fea000b800000 */
[----:B------:R-:W-:-:S09]  /*b9a0*/  UISETP.NE.AND UP0, UPT, UR4, 0x18, UPT ;  /* 0x000000180400788c */ /* 0x000fd2000bf05270 */
[----:B------:R-:W-:Y:S05]  /*b9b0*/  BRA.U !UP0, `(.L_x_20515) ;  /* 0x0000000108447547 */ /* 0x000fea000b800000 */
.L_x_20492:
        /* <DEDUP_REMOVED lines=16> */
.L_x_20516:
[----:B------:R-:W-:Y:S05]  /*bac0*/  EXIT ;  /* 0x000000000000794d */ /* 0x000fea0003800000 */
.L_x_20515:
        /* <DEDUP_REMOVED lines=11> */
.L_x_20518:
[----:B------:R-:W-:Y:S05]  /*bb80*/  BSYNC.RECONVERGENT B0 ;  /* 0x0000000000007941 */ /* 0x000fea0003800200 */
.L_x_20517:
[----:B------:R-:W-:Y:S01]  /*bb90*/  STG.E.U8 desc[UR36][R16.64], R3 ;  /* 0x0000000310007986 */ /* 0x000fe2000c101124 */
[----:B------:R-:W-:Y:S05]  /*bba0*/  EXIT ;  /* 0x000000000000794d */ /* 0x000fea0003800000 */
.L_x_20514:
[----:B------:R-:W-:-:S04]  /*bbb0*/  FSEL R5, RZ, 1, P0 ;  /* 0x3f800000ff057808 */ /* 0x000fc80000000000 */
        /* <DEDUP_REMOVED lines=12> */
.L_x_20519:
[----:B------:R-:W-:Y:S02]  /*bc80*/  ISETP.GT.U32.AND P0, PT, R5, 0x7f800000, PT ;  /* 0x7f8000000500780c */ /* 0x000fe40003f04070 */
[----:B------:R-:W-:-:S04]  /*bc90*/  MOV R3, 0x7f ;  /* 0x0000007f00037802 */ /* 0x000fc80000000f00 */
[----:B------:R-:W-:-:S05]  /*bca0*/  SEL R3, R3, 0x7c, P0 ;  /* 0x0000007c03037807 */ /* 0x000fca0000000000 */
[----:B------:R-:W-:Y:S01]  /*bcb0*/  STG.E.U8 desc[UR36][R16.64], R3 ;  /* 0x0000000310007986 */ /* 0x000fe2000c101124 */
[----:B------:R-:W-:Y:S05]  /*bcc0*/  EXIT ;  /* 0x000000000000794d */ /* 0x000fea0003800000 */
.L_x_20513:
[----:B------:R-:W-:-:S04]  /*bcd0*/  FSEL R0, RZ, 1, P0 ;  /* 0x3f800000ff007808 */ /* 0x000fc80000000000 */
[----:B------:R-:W-:-:S05]  /*bce0*/  F2FP.BF16.F32.PACK_AB R0, RZ, R0 ;  /* 0x00000000ff00723e */ /* 0x000fca00000010ff */
[----:B------:R-:W-:Y:S01]  /*bcf0*/  STG.E.U16 desc[UR36][R16.64], R0 ;  /* 0x0000000010007986 */ /* 0x000fe2000c101524 */
[----:B------:R-:W-:Y:S05]  /*bd00*/  EXIT ;  /* 0x000000000000794d */ /* 0x000fea0003800000 */
.L_x_20520:
        /* <DEDUP_REMOVED lines=15> */
.L_x_23461:


//--------------------- .text._ZN2at6native27unrolled_elementwise_kernelIZZZNS0_23logical_not_kernel_cudaERNS_18TensorIteratorBaseEENKUlvE0_clEvENKUlvE3_clEvEUlsE_St5arrayIPcLm2EELi4E23TrivialOffsetCalculatorILi1EjESB_NS0_6memory12LoadWithCastILi1EEENSC_13StoreWithCastILi1EEEEEviT_T0_T2_T3_T4_T5_ --------------------------
	.section	.text._ZN2at6native27unrolled_elementwise_kernelIZZZNS0_23logical_not_kernel_cudaERNS_18TensorIteratorBaseEENKUlvE0_clEvENKUlvE3_clEvEUlsE_St5arrayIPcLm2EELi4E23TrivialOffsetCalculatorILi1EjESB_NS0_6memory12LoadWithCastILi1EEENSC_13StoreWithCastILi1EEEEEviT_T0_T2_T3_T4_T5_,"ax",@progbits
	.align	128
        .global         _ZN2at6native27unrolled_elementwise_kernelIZZZNS0_23logical_not_kernel_cudaERNS_18TensorIteratorBaseEENKUlvE0_clEvENKUlvE3_clEvEUlsE_St5arrayIPcLm2EELi4E23TrivialOffsetCalculatorILi1EjESB_NS0_6memory12LoadWithCastILi1EEENSC_13StoreWithCastILi1EEEEEviT_T0_T2_T3_T4_T5_
        .type           _ZN2at6native27unrolled_elementwise_kernelIZZZNS0_23logical_not_kernel_cudaERNS_18TensorIteratorBaseEENKUlvE0_clEvENKUlvE3_clEvEUlsE_St5arrayIPcLm2EELi4E23TrivialOffsetCalculatorILi1EjESB_NS0_6memory12LoadWithCastILi1EEENSC_13StoreWithCastILi1EEEEEviT_T0_T2_T3_T4_T5_,@function
        .size           _ZN2at6native27unrolled_elementwise_kernelIZZZNS0_23logical_not_kernel_cudaERNS_18TensorIteratorBaseEENKUlvE0_clEvENKUlvE3_clEvEUlsE_St5arrayIPcLm2EELi4E23TrivialOffsetCalculatorILi1EjESB_NS0_6memory12LoadWithCastILi1EEENSC_13StoreWithCastILi1EEEEEviT_T0_T2_T3_T4_T5_,(.L_x_23462 - _ZN2at6native27unrolled_elementwise_kernelIZZZNS0_23logical_not_kernel_cudaERNS_18TensorIteratorBaseEENKUlvE0_clEvENKUlvE3_clEvEUlsE_St5arrayIPcLm2EELi4E23TrivialOffsetCalculatorILi1EjESB_NS0_6memory12LoadWithCastILi1EEENSC_13StoreWithCastILi1EEEEEviT_T0_T2_T3_T4_T5_)
        .other          _ZN2at6native27unrolled_elementwise_kernelIZZZNS0_23logical_not_kernel_cudaERNS_18TensorIteratorBaseEENKUlvE0_clEvENKUlvE3_clEvEUlsE_St5arrayIPcLm2EELi4E23TrivialOffsetCalculatorILi1EjESB_NS0_6memory12LoadWithCastILi1EEENSC_13StoreWithCastILi1EEEEEviT_T0_T2_T3_T4_T5_,@"STO_CUDA_ENTRY STV_DEFAULT"
_ZN2at6native27unrolled_elementwise_kernelIZZZNS0_23logical_not_kernel_cudaERNS_18TensorIteratorBaseEENKUlvE0_clEvENKUlvE3_clEvEUlsE_St5arrayIPcLm2EELi4E23TrivialOffsetCalculatorILi1EjESB_NS0_6memory12LoadWithCastILi1EEENSC_13StoreWithCastILi1EEEEEviT_T0_T2_T3_T4_T5_:
.text._ZN2at6native27unrolled_elementwise_kernelIZZZNS0_23logical_not_kernel_cudaERNS_18TensorIteratorBaseEENKUlvE0_clEvENKUlvE3_clEvEUlsE_St5arrayIPcLm2EELi4E23TrivialOffsetCalculatorILi1EjESB_NS0_6memory12LoadWithCastILi1EEENSC_13StoreWithCastILi1EEEEEviT_T0_T2_T3_T4_T5_:
        /* <DEDUP_REMOVED lines=32> */
.L_x_20526:
[----:B------:R3:W5:Y:S01]  /*0200*/  LDG.E.U8 R0, desc[UR36][R4.64] ;  /* 0x0000002404007981 */ /* 0x000762000c1e1100 */
[----:B------:R-:W-:Y:S05]  /*0210*/  BRA `(.L_x_20528) ;  /* 0x0000000c00507947 */ /* 0x000fea0003800000 */
.L_x_20525:
        /* <DEDUP_REMOVED lines=8> */
.L_x_20530:
[----:B------:R1:W5:Y:S01]  /*02a0*/  LDG.E.U16 R0, desc[UR36][R4.64] ;  /* 0x0000002404007981 */ /* 0x000362000c1e1500 */
[----:B------:R-:W-:Y:S05]  /*02b0*/  BRA `(.L_x_20528) ;  /* 0x0000000c00287947 */ /* 0x000fea0003800000 */
.L_x_20529:
[----:B------:R2:W5:Y:S01]  /*02c0*/  LDG.E.U16 R0, desc[UR36][R4.64] ;  /* 0x0000002404007981 */ /* 0x000562000c1e1500 */
[----:B------:R-:W-:Y:S05]  /*02d0*/  BRA `(.L_x_20528) ;  /* 0x0000000c00207947 */ /* 0x000fea0003800000 */
.L_x_20524:
        /* <DEDUP_REMOVED lines=9> */
.L_x_20532:
[----:B------:R-:W2:Y:S02]  /*0370*/  LDG.E.U16 R3, desc[UR36][R4.64] ;  /* 0x0000002404037981 */ /* 0x000ea4000c1e1500 */
[----:B--2---:R-:W-:-:S06]  /*0380*/  HADD2.F32 R3, -RZ, R3.H0_H0 ;  /* 0x20000003ff037230 */ /* 0x004fcc0000004100 */
[----:B------:R-:W0:Y:S02]  /*0390*/  F2I.FTZ.TRUNC.NTZ R3, R3 ;  /* 0x0000000300037305 */ /* 0x000e24000021f100 */
[----:B0-----:R-:W-:Y:S01]  /*03a0*/  PRMT R0, R3, 0x7610, R0 ;  /* 0x0000761003007816 */ /* 0x001fe20000000000 */
[----:B------:R-:W-:Y:S06]  /*03b0*/  BRA `(.L_x_20528) ;  /* 0x0000000800e87947 */ /* 0x000fec0003800000 */
.L_x_20531:
        /* <DEDUP_REMOVED lines=9> */
.L_x_20534:
[----:B------:R-:W2:Y:S02]  /*0450*/  LDG.E.U16 R4, desc[UR36][R4.64] ;  /* 0x0000002404047981 */ /* 0x000ea4000c1e1500 */
[----:B--2---:R-:W-:-:S06]  /*0460*/  HADD2.F32 R3, -RZ, R4.H0_H0 ;  /* 0x20000004ff037230 */ /* 0x004fcc0000004100 */
[----:B------:R-:W0:Y:S02]  /*0470*/  F2I.FTZ.TRUNC.NTZ R3, R3 ;  /* 0x0000000300037305 */ /* 0x000e24000021f100 */
[----:B0-----:R-:W-:Y:S01]  /*0480*/  PRMT R0, R3, 0x7610, R0 ;  /* 0x0000761003007816 */ /* 0x001fe20000000000 */
[----:B------:R-:W-:Y:S06]  /*0490*/  BRA `(.L_x_20528) ;  /* 0x0000000800b07947 */ /* 0x000fec0003800000 */
.L_x_20533:
[----:B------:R-:W2:Y:S02]  /*04a0*/  LDG.E.64 R4, desc[UR36][R4.64] ;  /* 0x0000002404047981 */ /* 0x000ea4000c1e1b00 */
[----:B--2---:R0:W1:Y:S02]  /*04b0*/  F2I.F64.TRUNC R0, R4 ;  /* 0x0000000400007311 */ /* 0x004064000030d100 */
[----:B01----:R-:W-:Y:S05]  /*04c0*/  BRA `(.L_x_20528) ;  /* 0x0000000800a47947 */ /* 0x003fea0003800000 */
.L_x_20523:
        /* <DEDUP_REMOVED lines=12> */
.L_x_20537:
[----:B------:R-:W2:Y:S02]  /*0590*/  LDG.E.64 R4, desc[UR36][R4.64] ;  /* 0x0000002404047981 */ /* 0x000ea4000c1e1b00 */
[----:B--2---:R0:W1:Y:S02]  /*05a0*/  F2I.F64.TRUNC R0, R4 ;  /* 0x0000000400007311 */ /* 0x004064000030d100 */
[----:B01----:R-:W-:Y:S05]  /*05b0*/  BRA `(.L_x_20528) ;  /* 0x0000000800687947 */ /* 0x003fea0003800000 */
.L_x_20536:
        /* <DEDUP_REMOVED lines=27> */
.L_x_20539:
        /* <DEDUP_REMOVED lines=15> */
.L_x_20538:
[----:B------:R-:W2:Y:S02]  /*0860*/  LDG.E.U16 R3, desc[UR36][R4.64] ;  /* 0x0000002404037981 */ /* 0x000ea4000c1e1500 */
[----:B--2---:R-:W-:-:S06]  /*0870*/  IMAD.U32 R3, R3, 0x10000, RZ ;  /* 0x0001000003037824 */ /* 0x004fcc00078e00ff */
[----:B------:R-:W0:Y:S02]  /*0880*/  F2I.FTZ.TRUNC.NTZ R3, R3 ;  /* 0x0000000300037305 */ /* 0x000e24000021f100 */
[----:B0-----:R-:W-:Y:S01]  /*0890*/  PRMT R0, R3, 0x7610, R0 ;  /* 0x0000761003007816 */ /* 0x001fe20000000000 */
[----:B------:R-:W-:Y:S06]  /*08a0*/  BRA `(.L_x_20528) ;  /* 0x0000000400ac7947 */ /* 0x000fec0003800000 */
.L_x_20535:
        /* <DEDUP_REMOVED lines=10> */
.L_x_20542:
        /* <DEDUP_REMOVED lines=21> */
.L_x_20546:
[----:B------:R-:W-:Y:S05]  /*0aa0*/  BSYNC.RECONVERGENT B1 ;  /* 0x0000000000017941 */ /* 0x000fea0003800200 */
.L_x_20545:
[----:B------:R-:W-:Y:S01]  /*0ab0*/  IMAD.SHL.U32 R0, R0, 0x100000, RZ ;  /* 0x0010000000007824 */ /* 0x000fe200078e00ff */
[----:B------:R-:W-:-:S04]  /*0ac0*/  LEA R3, R3, 0x3b800000, 0x17 ;  /* 0x3b80000003037811 */ /* 0x000fc800078eb8ff */
[----:B------:R-:W-:-:S07]  /*0ad0*/  LOP3.LUT R3, R3, R0, R7, 0xfe, !PT ;  /* 0x0000000003037212 */ /* 0x000fce00078efe07 */
.L_x_20544:
[----:B------:R-:W-:Y:S05]  /*0ae0*/  BSYNC.RECONVERGENT B0 ;  /* 0x0000000000007941 */ /* 0x000fea0003800200 */
.L_x_20543:
[----:B------:R-:W0:Y:S02]  /*0af0*/  F2I.FTZ.TRUNC.NTZ R3, R3 ;  /* 0x0000000300037305 */ /* 0x000e24000021f100 */
[----:B0-----:R-:W-:Y:S01]  /*0b00*/  PRMT R0, R3, 0x7610, R0 ;  /* 0x0000761003007816 */ /* 0x001fe20000000000 */
[----:B------:R-:W-:Y:S06]  /*0b10*/  BRA `(.L_x_20528) ;  /* 0x0000000400107947 */ /* 0x000fec0003800000 */
.L_x_20541:
        /* <DEDUP_REMOVED lines=21> */
.L_x_20550:
[----:B------:R-:W-:Y:S05]  /*0c70*/  BSYNC.RECONVERGENT B1 ;  /* 0x0000000000017941 */ /* 0x000fea0003800200 */
.L_x_20549:
[----:B------:R-:W-:Y:S01]  /*0c80*/  IMAD.SHL.U32 R0, R0, 0x200000, RZ ;  /* 0x0020000000007824 */ /* 0x000fe200078e00ff */
[----:B------:R-:W-:-:S04]  /*0c90*/  LEA R3, R3, 0x37800000, 0x17 ;  /* 0x3780000003037811 */ /* 0x000fc800078eb8ff */
[----:B------:R-:W-:-:S07]  /*0ca0*/  LOP3.LUT R3, R3, R0, R7, 0xfe, !PT ;  /* 0x0000000003037212 */ /* 0x000fce00078efe07 */
.L_x_20548:
[----:B------:R-:W-:Y:S05]  /*0cb0*/  BSYNC.RECONVERGENT B0 ;  /* 0x0000000000007941 */ /* 0x000fea0003800200 */
.L_x_20547:
[----:B------:R-:W0:Y:S02]  /*0cc0*/  F2I.FTZ.TRUNC.NTZ R3, R3 ;  /* 0x0000000300037305 */ /* 0x000e24000021f100 */
[----:B0-----:R-:W-:Y:S01]  /*0cd0*/  PRMT R0, R3, 0x7610, R0 ;  /* 0x0000761003007816 */ /* 0x001fe20000000000 */
[----:B------:R-:W-:Y:S06]  /*0ce0*/  BRA `(.L_x_20528) ;  /* 0x00000000009c7947 */ /* 0x000fec0003800000 */
.L_x_20540:
[----:B------:R-:W-:-:S09]  /*0cf0*/  UISETP.NE.AND UP0, UPT, UR4, 0x1c, UPT ;  /* 0x0000001c0400788c */ /* 0x000fd2000bf05270 */
[----:B------:R-:W-:Y:S05]  /*0d00*/  BRA.U !UP0, `(.L_x_20551) ;  /* 0x0000000108907547 */ /* 0x000fea000b800000 */
[----:B------:R-:W-:-:S09]  /*0d10*/  UISETP.NE.AND UP0, UPT, UR4, 0x1d, UPT ;  /* 0x0000001d0400788c */ /* 0x000fd2000bf05270 */
[----:B------:R-:W-:Y:S05]  /*0d20*/  BRA.U !UP0, `(.L_x_20552) ;  /* 0x0000000108807547 */ /* 0x000fea000b800000 */
[----:B------:R-:W-:-:S09]  /*0d30*/  UISETP.NE.AND UP0, UPT, UR4, 0x2c, UPT ;  /* 0x0000002c0400788c */ /* 0x000fd2000bf05270 */
[----:B------:R-:W-:Y:S05]  /*0d40*/  BRA.U !UP0, `(.L_x_20553) ;  /* 0x0000000108487547 */ /* 0x000fea000b800000 */
.L_x_20527:
        /* <DEDUP_REMOVED lines=16> */
.L_x_20554:
[----:B------:R-:W-:Y:S01]  /*0e50*/  PRMT R0, RZ, 0x7610, R0 ;  /* 0x00007610ff007816 */ /* 0x000fe20000000000 */
[----:B------:R-:W-:Y:S06]  /*0e60*/  BRA `(.L_x_20528) ;  /* 0x00000000003c7947 */ /* 0x000fec0003800000 */
.L_x_20553:
        /* <DEDUP_REMOVED lines=8> */
.L_x_20556:
[----:B------:R-:W-:Y:S05]  /*0ef0*/  BSYNC.RECONVERGENT B0 ;  /* 0x0000000000007941 */ /* 0x000fea0003800200 */
.L_x_20555:
[----:B------:R-:W0:Y:S02]  /*0f00*/  F2I.FTZ.TRUNC.NTZ R3, R3 ;  /* 0x0000000300037305 */ /* 0x000e24000021f100 */
[----:B0-----:R-:W-:Y:S01]  /*0f10*/  PRMT R0, R3, 0x7610, R0 ;  /* 0x0000761003007816 */ /* 0x001fe20000000000 */
[----:B------:R-:W-:Y:S06]  /*0f20*/  BRA `(.L_x_20528) ;  /* 0x00000000000c7947 */ /* 0x000fec0003800000 */
.L_x_20552:
[----:B------:R0:W5:Y:S01]  /*0f30*/  LDG.E.U16 R0, desc[UR36][R4.64] ;  /* 0x0000002404007981 */ /* 0x000162000c1e1500 */
[----:B------:R-:W-:Y:S05]  /*0f40*/  BRA `(.L_x_20528) ;  /* 0x0000000000047947 */ /* 0x000fea0003800000 */
.L_x_20551:
[----:B------:R0:W5:Y:S02]  /*0f50*/  LDG.E.U16 R0, desc[UR36][R4.64] ;  /* 0x0000002404007981 */ /* 0x000164000c1e1500 */
.L_x_20528:
[----:B-1---5:R-:W-:Y:S01]  /*0f60*/  PRMT R0, R0, 0x9910, RZ ;  /* 0x0000991000007816 */ /* 0x022fe200000000ff */
[----:B------:R-:W-:-:S03]  /*0f70*/  VIADD R19, R17, 0x80 ;  /* 0x0000008011137836 */ /* 0x000fc60000000000 */
[----:B------:R-:W-:-:S04]  /*0f80*/  ISETP.EQ.AND P0, PT, R0, RZ, PT ;  /* 0x000000ff0000720c */ /* 0x000fc80003f02270 */
[----:B------:R-:W-:-:S09]  /*0f90*/  P2R R18, PR, RZ, 0x1 ;  /* 0x00000001ff127803 */ /* 0x000fd20000000000 */
.L_x_20522:
[----:B------:R-:W-:Y:S05]  /*0fa0*/  BSYNC.RECONVERGENT B6 ;  /* 0x0000000000067941 */ /* 0x000fea0003800200 */
.L_x_20521:
[----:B------:R-:W-:Y:S01]  /*0fb0*/  ISETP.GE.AND P0, PT, R19, R16, PT ;  /* 0x000000101300720c */ /* 0x000fe20003f06270 */
[----:B------:R-:W-:Y:S01]  /*0fc0*/  BSSY.RECONVERGENT B6, `(.L_x_20557) ;  /* 0x00000f1000067945 */ /* 0x000fe20003800200 */
[----:B------:R-:W-:-:S04]  /*0fd0*/  PLOP3.LUT P1, PT, PT, PT, PT, 0x80, 0x8 ;  /* 0x000000000008781c */ /* 0x000fc80003f2f070 */
[----:B------:R-:W-:-:S07]  /*0fe0*/  P2R R22, PR, RZ, 0x2 ;  /* 0x00000002ff167803 */ /* 0x000fce0000000000 */
        /* <DEDUP_REMOVED lines=20> */
.L_x_20562:
[----:B------:R0:W5:Y:S01]  /*1130*/  LDG.E.U8 R0, desc[UR36][R4.64] ;  /* 0x0000002404007981 */ /* 0x000162000c1e1100 */
[----:B------:R-:W-:Y:S05]  /*1140*/  BRA `(.L_x_20564) ;  /* 0x0000000c00507947 */ /* 0x000fea0003800000 */
.L_x_20561:
        /* <DEDUP_REMOVED lines=8> */
.L_x_20566:
[----:B------:R0:W5:Y:S01]  /*11d0*/  LDG.E.U16 R0, desc[UR36][R4.64] ;  /* 0x0000002404007981 */ /* 0x000162000c1e1500 */
[----:B------:R-:W-:Y:S05]  /*11e0*/  BRA `(.L_x_20564) ;  /* 0x0000000c00287947 */ /* 0x000fea0003800000 */
.L_x_20565:
[----:B------:R0:W5:Y:S01]  /*11f0*/  LDG.E.U16 R0, desc[UR36][R4.64] ;  /* 0x0000002404007981 */ /* 0x000162000c1e1500 */
[----:B------:R-:W-:Y:S05]  /*1200*/  BRA `(.L_x_20564) ;  /* 0x0000000c00207947 */ /* 0x000fea0003800000 */
.L_x_20560:
        /* <DEDUP_REMOVED lines=9> */
.L_x_20568:
[----:B------:R-:W2:Y:S02]  /*12a0*/  LDG.E.U16 R3, desc[UR36][R4.64] ;  /* 0x0000002404037981 */ /* 0x000ea4000c1e1500 */
[----:B--2---:R-:W-:-:S06]  /*12b0*/  HADD2.F32 R3, -RZ, R3.H0_H0 ;  /* 0x20000003ff037230 */ /* 0x004fcc0000004100 */
[----:B------:R-:W0:Y:S02]  /*12c0*/  F2I.FTZ.TRUNC.NTZ R3, R3 ;  /* 0x0000000300037305 */ /* 0x000e24000021f100 */
[----:B0-----:R-:W-:Y:S01]  /*12d0*/  PRMT R0, R3, 0x7610, R0 ;  /* 0x0000761003007816 */ /* 0x001fe20000000000 */
[----:B------:R-:W-:Y:S06]  /*12e0*/  BRA `(.L_x_20564) ;  /* 0x0000000800e87947 */ /* 0x000fec0003800000 */
.L_x_20567:
        /* <DEDUP_REMOVED lines=9> */
.L_x_20570:
[----:B------:R-:W2:Y:S02]  /*1380*/  LDG.E.U16 R4, desc[UR36][R4.64] ;  /* 0x0000002404047981 */ /* 0x000ea4000c1e1500 */
[----:B--2---:R-:W-:-:S06]  /*1390*/  HADD2.F32 R3, -RZ, R4.H0_H0 ;  /* 0x20000004ff037230 */ /* 0x004fcc0000004100 */
[----:B------:R-:W0:Y:S02]  /*13a0*/  F2I.FTZ.TRUNC.NTZ R3, R3 ;  /* 0x0000000300037305 */ /* 0x000e24000021f100 */
[----:B0-----:R-:W-:Y:S01]  /*13b0*/  PRMT R0, R3, 0x7610, R0 ;  /* 0x0000761003007816 */ /* 0x001fe20000000000 */
[----:B------:R-:W-:Y:S06]  /*13c0*/  BRA `(.L_x_20564) ;  /* 0x0000000800b07947 */ /* 0x000fec0003800000 */
.L_x_20569:
[----:B------:R-:W2:Y:S02]  /*13d0*/  LDG.E.64 R4, desc[UR36][R4.64] ;  /* 0x0000002404047981 */ /* 0x000ea4000c1e1b00 */
[----:B--2---:R0:W1:Y:S02]  /*13e0*/  F2I.F64.TRUNC R0, R4 ;  /* 0x0000000400007311 */ /* 0x004064000030d100 */
[----:B01----:R-:W-:Y:S05]  /*13f0*/  BRA `(.L_x_20564) ;  /* 0x0000000800a47947 */ /* 0x003fea0003800000 */
.L_x_20559:
        /* <DEDUP_REMOVED lines=12> */
.L_x_20573:
[----:B------:R-:W2:Y:S02]  /*14c0*/  LDG.E.64 R4, desc[UR36][R4.64] ;  /* 0x0000002404047981 */ /* 0x000ea4000c1e1b00 */
[----:B--2---:R0:W1:Y:S02]  /*14d0*/  F2I.F64.TRUNC R0, R4 ;  /* 0x0000000400007311 */ /* 0x004064000030d100 */
[----:B01----:R-:W-:Y:S05]  /*14e0*/  BRA `(.L_x_20564) ;  /* 0x0000000800687947 */ /* 0x003fea0003800000 */
.L_x_20572:
        /* <DEDUP_REMOVED lines=27> */
.L_x_20575:
        /* <DEDUP_REMOVED lines=15> */
.L_x_20574:
[----:B------:R-:W2:Y:S02]  /*1790*/  LDG.E.U16 R3, desc[UR36][R4.64] ;  /* 0x0000002404037981 */ /* 0x000ea4000c1e1500 */
[----:B--2---:R-:W-:-:S06]  /*17a0*/  IMAD.U32 R3, R3, 0x10000, RZ ;  /* 0x0001000003037824 */ /* 0x004fcc00078e00ff */
[----:B------:R-:W0:Y:S02]  /*17b0*/  F2I.FTZ.TRUNC.NTZ R3, R3 ;  /* 0x0000000300037305 */ /* 0x000e24000021f100 */
[----:B0-----:R-:W-:Y:S01]  /*17c0*/  PRMT R0, R3, 0x7610, R0 ;  /* 0x0000761003007816 */ /* 0x001fe20000000000 */
[----:B------:R-:W-:Y:S06]  /*17d0*/  BRA `(.L_x_20564) ;  /* 0x0000000400ac7947 */ /* 0x000fec0003800000 */
.L_x_20571:
        /* <DEDUP_REMOVED lines=10> */
.L_x_20578:
        /* <DEDUP_REMOVED lines=21> */
.L_x_20582:
[----:B------:R-:W-:Y:S05]  /*19d0*/  BSYNC.RECONVERGENT B1 ;  /* 0x0000000000017941 */ /* 0x000fea0003800200 */
.L_x_20581:
[----:B------:R-:W-:Y:S01]  /*19e0*/  IMAD.SHL.U32 R0, R0, 0x100000, RZ ;  /* 0x0010000000007824 */ /* 0x000fe200078e00ff */
[----:B------:R-:W-:-:S04]  /*19f0*/  LEA R3, R3, 0x3b800000, 0x17 ;  /* 0x3b80000003037811 */ /* 0x000fc800078eb8ff */
[----:B------:R-:W-:-:S07]  /*1a00*/  LOP3.LUT R3, R3, R0, R7, 0xfe, !PT ;  /* 0x0000000003037212 */ /* 0x000fce00078efe07 */
.L_x_20580:
[----:B------:R-:W-:Y:S05]  /*1a10*/  BSYNC.RECONVERGENT B0 ;  /* 0x0000000000007941 */ /* 0x000fea0003800200 */
.L_x_20579:
[----:B------:R-:W0:Y:S02]  /*1a20*/  F2I.FTZ.TRUNC.NTZ R3, R3 ;  /* 0x0000000300037305 */ /* 0x000e24000021f100 */
[----:B0-----:R-:W-:Y:S01]  /*1a30*/  PRMT R0, R3, 0x7610, R0 ;  /* 0x0000761003007816 */ /* 0x001fe20000000000 */
[----:B------:R-:W-:Y:S06]  /*1a40*/  BRA `(.L_x_20564) ;  /* 0x0000000400107947 */ /* 0x000fec0003800000 */
.L_x_20577:
        /* <DEDUP_REMOVED lines=21> */
.L_x_20586:
[----:B------:R-:W-:Y:S05]  /*1ba0*/  BSYNC.RECONVERGENT B1 ;  /* 0x0000000000017941 */ /* 0x000fea0003800200 */
.L_x_20585:
[----:B------:R-:W-:Y:S01]  /*1bb0*/  IMAD.SHL.U32 R0, R0, 0x200000, RZ ;  /* 0x0020000000007824 */ /* 0x000fe200078e00ff */
[----:B------:R-:W-:-:S04]  /*1bc0*/  LEA R3, R3, 0x37800000, 0x17 ;  /* 0x3780000003037811 */ /* 0x000fc800078eb8ff */
[----:B------:R-:W-:-:S07]  /*1bd0*/  LOP3.LUT R3, R3, R0, R7, 0xfe, !PT ;  /* 0x0000000003037212 */ /* 0x000fce00078efe07 */
.L_x_20584:
[----:B------:R-:W-:Y:S05]  /*1be0*/  BSYNC.RECONVERGENT B0 ;  /* 0x0000000000007941 */ /* 0x000fea0003800200 */
.L_x_20583:
[----:B------:R-:W0:Y:S02]  /*1bf0*/  F2I.FTZ.TRUNC.NTZ R3, R3 ;  /* 0x0000000300037305 */ /* 0x000e24000021f100 */
[----:B0-----:R-:W-:Y:S01]  /*1c00*/  PRMT R0, R3, 0x7610, R0 ;  /* 0x0000761003007816 */ /* 0x001fe20000000000 */
[----:B------:R-:W-:Y:S06]  /*1c10*/  BRA `(.L_x_20564) ;  /* 0x00000000009c7947 */ /* 0x000fec0003800000 */
.L_x_20576:
        /* <DEDUP_REMOVED lines=14> */
.L_x_20590:
[----:B------:R-:W-:Y:S05]  /*1d00*/  BSYNC.RECONVERGENT B0 ;  /* 0x0000000000007941 */ /* 0x000fea0003800200 */
.L_x_20589:
[----:B------:R-:W0:Y:S02]  /*1d10*/  F2I.FTZ.TRUNC.NTZ R3, R3 ;  /* 0x0000000300037305 */ /* 0x000e24000021f100 */
[----:B0-----:R-:W-:Y:S01]  /*1d20*/  PRMT R0, R3, 0x7610, R0 ;  /* 0x0000761003007816 */ /* 0x001fe20000000000 */
[----:B------:R-:W-:Y:S06]  /*1d30*/  BRA `(.L_x_20564) ;  /* 0x0000000000547947 */ /* 0x000fec0003800000 */
.L_x_20563:
        /* <DEDUP_REMOVED lines=16> */
.L_x_20591:
[----:B------:R-:W-:Y:S01]  /*1e40*/  PRMT R0, RZ, 0x7610, R0 ;  /* 0x00007610ff007816 */ /* 0x000fe20000000000 */
[----:B------:R-:W-:Y:S06]  /*1e50*/  BRA `(.L_x_20564) ;  /* 0x00000000000c7947 */ /* 0x000fec0003800000 */
.L_x_20588:
[----:B------:R1:W5:Y:S01]  /*1e60*/  LDG.E.U16 R0, desc[UR36][R4.64] ;  /* 0x0000002404007981 */ /* 0x000362000c1e1500 */
[----:B------:R-:W-:Y:S05]  /*1e70*/  BRA `(.L_x_20564) ;  /* 0x0000000000047947 */ /* 0x000fea0003800000 */
.L_x_20587:
[----:B------:R0:W5:Y:S02]  /*1e80*/  LDG.E.U16 R0, desc[UR36][R4.64] ;  /* 0x0000002404007981 */ /* 0x000164000c1e1500 */
.L_x_20564:
[----:B-1--45:R-:W-:Y:S01]  /*1e90*/  PRMT R0, R0, 0x9910, RZ ;  /* 0x0000991000007816 */ /* 0x032fe200000000ff */
[----:B------:R-:W-:-:S03]  /*1ea0*/  VIADD R19, R19, 0x80 ;  /* 0x0000008013137836 */ /* 0x000fc60000000000 */
[----:B------:R-:W-:-:S04]  /*1eb0*/  ISETP.EQ.AND P0, PT, R0, RZ, PT ;  /* 0x000000ff0000720c */ /* 0x000fc80003f02270 */
[----:B------:R-:W-:-:S09]  /*1ec0*/  P2R R22, PR, RZ, 0x1 ;  /* 0x00000001ff167803 */ /* 0x000fd20000000000 */
.L_x_20558:
[----:B------:R-:W-:Y:S05]  /*1ed0*/  BSYNC.RECONVERGENT B6 ;  /* 0x0000000000067941 */ /* 0x000fea0003800200 */
.L_x_20557:
        /* <DEDUP_REMOVED lines=24> */
.L_x_20597:
[----:B------:R0:W5:Y:S01]  /*2060*/  LDG.E.U8 R0, desc[UR36][R4.64] ;  /* 0x0000002404007981 */ /* 0x000162000c1e1100 */
[----:B------:R-:W-:Y:S05]  /*2070*/  BRA `(.L_x_20599) ;  /* 0x0000000c00507947 */ /* 0x000fea0003800000 */
.L_x_20596:
        /* <DEDUP_REMOVED lines=8> */
.L_x_20601:
[----:B------:R0:W5:Y:S01]  /*2100*/  LDG.E.U16 R0, desc[UR36][R4.64] ;  /* 0x0000002404007981 */ /* 0x000162000c1e1500 */
[----:B------:R-:W-:Y:S05]  /*2110*/  BRA `(.L_x_20599) ;  /* 0x0000000c00287947 */ /* 0x000fea0003800000 */
.L_x_20600:
[----:B------:R0:W5:Y:S01]  /*2120*/  LDG.E.U16 R0, desc[UR36][R4.64] ;  /* 0x0000002404007981 */ /* 0x000162000c1e1500 */
[----:B------:R-:W-:Y:S05]  /*2130*/  BRA `(.L_x_20599) ;  /* 0x0000000c00207947 */ /* 0x000fea0003800000 */
.L_x_20595:
        /* <DEDUP_REMOVED lines=9> */
.L_x_20603:
[----:B------:R-:W2:Y:S02]  /*21d0*/  LDG.E.U16 R3, desc[UR36][R4.64] ;  /* 0x0000002404037981 */ /* 0x000ea4000c1e1500 */
[----:B--2---:R-:W-:-:S06]  /*21e0*/  HADD2.F32 R3, -RZ, R3.H0_H0 ;  /* 0x20000003ff037230 */ /* 0x004fcc0000004100 */
[----:B------:R-:W0:Y:S02]  /*21f0*/  F2I.FTZ.TRUNC.NTZ R3, R3 ;  /* 0x0000000300037305 */ /* 0x000e24000021f100 */
[----:B0-----:R-:W-:Y:S01]  /*2200*/  PRMT R0, R3, 0x7610, R0 ;  /* 0x0000761003007816 */ /* 0x001fe20000000000 */
[----:B------:R-:W-:Y:S06]  /*2210*/  BRA `(.L_x_20599) ;  /* 0x0000000800e87947 */ /* 0x000fec0003800000 */
.L_x_20602:
        /* <DEDUP_REMOVED lines=9> */
.L_x_20605:
[----:B------:R-:W2:Y:S02]  /*22b0*/  LDG.E.U16 R4, desc[UR36][R4.64] ;  /* 0x0000002404047981 */ /* 0x000ea4000c1e1500 */
[----:B--2---:R-:W-:-:S06]  /*22c0*/  HADD2.F32 R3, -RZ, R4.H0_H0 ;  /* 0x20000004ff037230 */ /* 0x004fcc0000004100 */
[----:B------:R-:W0:Y:S02]  /*22d0*/  F2I.FTZ.TRUNC.NTZ R3, R3 ;  /* 0x0000000300037305 */ /* 0x000e24000021f100 */
[----:B0-----:R-:W-:Y:S01]  /*22e0*/  PRMT R0, R3, 0x7610, R0 ;  /* 0x0000761003007816 */ /* 0x001fe20000000000 */
[----:B------:R-:W-:Y:S06]  /*22f0*/  BRA `(.L_x_20599) ;  /* 0x0000000800b07947 */ /* 0x000fec0003800000 */
.L_x_20604:
[----:B------:R-:W2:Y:S02]  /*2300*/  LDG.E.64 R4, desc[UR36][R4.64] ;  /* 0x0000002404047981 */ /* 0x000ea4000c1e1b00 */
[----:B--2---:R0:W1:Y:S02]  /*2310*/  F2I.F64.TRUNC R0, R4 ;  /* 0x0000000400007311 */ /* 0x004064000030d100 */
[----:B01----:R-:W-:Y:S05]  /*2320*/  BRA `(.L_x_20599) ;  /* 0x0000000800a47947 */ /* 0x003fea0003800000 */
.L_x_20594:
        /* <DEDUP_REMOVED lines=12> */
.L_x_20608:
[----:B------:R-:W2:Y:S02]  /*23f0*/  LDG.E.64 R4, desc[UR36][R4.64] ;  /* 0x0000002404047981 */ /* 0x000ea4000c1e1b00 */
[----:B--2---:R3:W4:Y:S02]  /*2400*/  F2I.F64.TRUNC R0, R4 ;  /* 0x0000000400007311 */ /* 0x004724000030d100 */
[----:B---34-:R-:W-:Y:S05]  /*2410*/  BRA `(.L_x_20599) ;  /* 0x0000000800687947 */ /* 0x018fea0003800000 */
.L_x_20607:
        /* <DEDUP_REMOVED lines=27> */
.L_x_20610:
        /* <DEDUP_REMOVED lines=15> */
.L_x_20609:
[----:B------:R-:W2:Y:S02]  /*26c0*/  LDG.E.U16 R3, desc[UR36][R4.64] ;  /* 0x0000002404037981 */ /* 0x000ea4000c1e1500 */
[----:B--2---:R-:W-:-:S06]  /*26d0*/  IMAD.U32 R3, R3, 0x10000, RZ ;  /* 0x0001000003037824 */ /* 0x004fcc00078e00ff */
[----:B------:R-:W0:Y:S02]  /*26e0*/  F2I.FTZ.TRUNC.NTZ R3, R3 ;  /* 0x0000000300037305 */ /* 0x000e24000021f100 */
[----:B0-----:R-:W-:Y:S01]  /*26f0*/  PRMT R0, R3, 0x7610, R0 ;  /* 0x0000761003007816 */ /* 0x001fe20000000000 */
[----:B------:R-:W-:Y:S06]  /*2700*/  BRA `(.L_x_20599) ;  /* 0x0000000400ac7947 */ /* 0x000fec0003800000 */
.L_x_20606:
        /* <DEDUP_REMOVED lines=10> */
.L_x_20613:
        /* <DEDUP_REMOVED lines=21> */
.L_x_20617:
[----:B------:R-:W-:Y:S05]  /*2900*/  BSYNC.RECONVERGENT B1 ;  /* 0x0000000000017941 */ /* 0x000fea0003800200 */
.L_x_20616:
[----:B------:R-:W-:Y:S01]  /*2910*/  IMAD.SHL.U32 R0, R0, 0x100000, RZ ;  /* 0x0010000000007824 */ /* 0x000fe200078e00ff */
[----:B------:R-:W-:-:S04]  /*2920*/  LEA R3, R3, 0x3b800000, 0x17 ;  /* 0x3b80000003037811 */ /* 0x000fc800078eb8ff */
[----:B------:R-:W-:-:S07]  /*2930*/  LOP3.LUT R3, R3, R0, R7, 0xfe, !PT ;  /* 0x0000000003037212 */ /* 0x000fce00078efe07 */
.L_x_20615:
[----:B------:R-:W-:Y:S05]  /*2940*/  BSYNC.RECONVERGENT B0 ;  /* 0x0000000000007941 */ /* 0x000fea0003800200 */
.L_x_20614:
[----:B------:R-:W0:Y:S02]  /*2950*/  F2I.FTZ.TRUNC.NTZ R3, R3 ;  /* 0x0000000300037305 */ /* 0x000e24000021f100 */
[----:B0-----:R-:W-:Y:S01]  /*2960*/  PRMT R0, R3, 0x7610, R0 ;  /* 0x0000761003007816 */ /* 0x001fe20000000000 */
[----:B------:R-:W-:Y:S06]  /*2970*/  BRA `(.L_x_20599) ;  /* 0x0000000400107947 */ /* 0x000fec0003800000 */
.L_x_20612:
        /* <DEDUP_REMOVED lines=21> */
.L_x_20621:
[----:B------:R-:W-:Y:S05]  /*2ad0*/  BSYNC.RECONVERGENT B1 ;  /* 0x0000000000017941 */ /* 0x000fea0003800200 */
.L_x_20620:
[----:B------:R-:W-:Y:S01]  /*2ae0*/  IMAD.SHL.U32 R0, R0, 0x200000, RZ ;  /* 0x0020000000007824 */ /* 0x000fe200078e00ff */
[----:B------:R-:W-:-:S04]  /*2af0*/  LEA R3, R3, 0x37800000, 0x17 ;  /* 0x3780000003037811 */ /* 0x000fc800078eb8ff */
[----:B------:R-:W-:-:S07]  /*2b00*/  LOP3.LUT R3, R3, R0, R7, 0xfe, !PT ;  /* 0x0000000003037212 */ /* 0x000fce00078efe07 */
.L_x_20619:
[----:B------:R-:W-:Y:S05]  /*2b10*/  BSYNC.RECONVERGENT B0 ;  /* 0x0000000000007941 */ /* 0x000fea0003800200 */
.L_x_20618:
[----:B------:R-:W0:Y:S02]  /*2b20*/  F2I.FTZ.TRUNC.NTZ R3, R3 ;  /* 0x0000000300037305 */ /* 0x000e24000021f100 */
[----:B0-----:R-:W-:Y:S01]  /*2b30*/  PRMT R0, R3, 0x7610, R0 ;  /* 0x0000761003007816 */ /* 0x001fe20000000000 */
[----:B------:R-:W-:Y:S06]  /*2b40*/  BRA `(.L_x_20599) ;  /* 0x00000000009c7947 */ /* 0x000fec0003800000 */
.L_x_20611:
        /* <DEDUP_REMOVED lines=14> */
.L_x_20625:
[----:B------:R-:W-:Y:S05]  /*2c30*/  BSYNC.RECONVERGENT B0 ;  /* 0x0000000000007941 */ /* 0x000fea0003800200 */
.L_x_20624:
[----:B------:R-:W0:Y:S02]  /*2c40*/  F2I.FTZ.TRUNC.NTZ R3, R3 ;  /* 0x0000000300037305 */ /* 0x000e24000021f100 */
[----:B0-----:R-:W-:Y:S01]  /*2c50*/  PRMT R0, R3, 0x7610, R0 ;  /* 0x0000761003007816 */ /* 0x001fe20000000000 */
[----:B------:R-:W-:Y:S06]  /*2c60*/  BRA `(.L_x_20599) ;  /* 0x0000000000547947 */ /* 0x000fec0003800000 */
.L_x_20598:
        /* <DEDUP_REMOVED lines=16> */
.L_x_20626:
[----:B------:R-:W-:Y:S01]  /*2d70*/  PRMT R0, RZ, 0x7610, R0 ;  /* 0x00007610ff007816 */ /* 0x000fe20000000000 */
[----:B------:R-:W-:Y:S06]  /*2d80*/  BRA `(.L_x_20599) ;  /* 0x00000000000c7947 */ /* 0x000fec0003800000 */
.L_x_20623:
[----:B------:R2:W5:Y:S01]  /*2d90*/  LDG.E.U16 R0, desc[UR36][R4.64] ;  /* 0x0000002404007981 */ /* 0x000562000c1e1500 */
[----:B------:R-:W-:Y:S05]  /*2da0*/  BRA `(.L_x_20599) ;  /* 0x0000000000047947 */ /* 0x000fea0003800000 */
.L_x_20622:
[----:B------:R1:W5:Y:S02]  /*2db0*/  LDG.E.U16 R0, desc[UR36][R4.64] ;  /* 0x0000002404007981 */ /* 0x000364000c1e1500 */
.L_x_20599:
[----:B-1--45:R-:W-:Y:S01]  /*2dc0*/  PRMT R0, R0, 0x9910, RZ ;  /* 0x0000991000007816 */ /* 0x032fe200000000ff */
[----:B------:R-:W-:-:S03]  /*2dd0*/  VIADD R19, R19, 0x80 ;  /* 0x0000008013137836 */ /* 0x000fc60000000000 */
[----:B------:R-:W-:-:S04]  /*2de0*/  ISETP.EQ.AND P0, PT, R0, RZ, PT ;  /* 0x000000ff0000720c */ /* 0x000fc80003f02270 */
[----:B------:R-:W-:-:S09]  /*2df0*/  P2R R23, PR, RZ, 0x1 ;  /* 0x00000001ff177803 */ /* 0x000fd20000000000 */
.L_x_20593:
[----:B------:R-:W-:Y:S05]  /*2e00*/  BSYNC.RECONVERGENT B6 ;  /* 0x0000000000067941 */ /* 0x000fea0003800200 */
.L_x_20592:
[----:B------:R-:W-:Y:S01]  /*2e10*/  ISETP.GE.AND P1, PT, R19, R16, PT ;  /* 0x000000101300720c */ /* 0x000fe20003f26270 */
[----:B------:R-:W-:Y:S01]  /*2e20*/  BSSY.RECONVERGENT B6, `(.L_x_20627) ;  /* 0x00000ee000067945 */ /* 0x000fe20003800200 */
[----:B------:R-:W-:-:S11]  /*2e30*/  PLOP3.LUT P0, PT, PT, PT, PT, 0x80, 0x8 ;  /* 0x000000000008781c */ /* 0x000fd60003f0f070 */
        /* <DEDUP_REMOVED lines=20> */
.L_x_20632:
[----:B------:R0:W5:Y:S01]  /*2f80*/  LDG.E.U8 R0, desc[UR36][R4.64] ;  /* 0x0000002404007981 */ /* 0x000162000c1e1100 */
[----:B------:R-:W-:Y:S05]  /*2f90*/  BRA `(.L_x_20634) ;  /* 0x0000000c00507947 */ /* 0x000fea0003800000 */
.L_x_20631:
        /* <DEDUP_REMOVED lines=8> */
.L_x_20636:
[----:B------:R0:W5:Y:S01]  /*3020*/  LDG.E.U16 R0, desc[UR36][R4.64] ;  /* 0x0000002404007981 */ /* 0x000162000c1e1500 */
[----:B------:R-:W-:Y:S05]  /*3030*/  BRA `(.L_x_20634) ;  /* 0x0000000c00287947 */ /* 0x000fea0003800000 */
.L_x_20635:
[----:B------:R0:W5:Y:S01]  /*3040*/  LDG.E.U16 R0, desc[UR36][R4.64] ;  /* 0x0000002404007981 */ /* 0x000162000c1e1500 */
[----:B------:R-:W-:Y:S05]  /*3050*/  BRA `(.L_x_20634) ;  /* 0x0000000c00207947 */ /* 0x000fea0003800000 */
.L_x_20630:
        /* <DEDUP_REMOVED lines=9> */
.L_x_20638:
[----:B------:R-:W2:Y:S02]  /*30f0*/  LDG.E.U16 R3, desc[UR36][R4.64] ;  /* 0x0000002404037981 */ /* 0x000ea4000c1e1500 */
[----:B--2---:R-:W-:-:S06]  /*3100*/  HADD2.F32 R3, -RZ, R3.H0_H0 ;  /* 0x20000003ff037230 */ /* 0x004fcc0000004100 */
[----:B------:R-:W0:Y:S02]  /*3110*/  F2I.FTZ.TRUNC.NTZ R3, R3 ;  /* 0x0000000300037305 */ /* 0x000e24000021f100 */
[----:B0-----:R-:W-:Y:S01]  /*3120*/  PRMT R0, R3, 0x7610, R0 ;  /* 0x0000761003007816 */ /* 0x001fe20000000000 */
[----:B------:R-:W-:Y:S06]  /*3130*/  BRA `(.L_x_20634) ;  /* 0x0000000800e87947 */ /* 0x000fec0003800000 */
.L_x_20637:
        /* <DEDUP_REMOVED lines=9> */
.L_x_20640:
[----:B------:R-:W2:Y:S02]  /*31d0*/  LDG.E.U16 R4, desc[UR36][R4.64] ;  /* 0x0000002404047981 */ /* 0x000ea4000c1e1500 */
[----:B--2---:R-:W-:-:S06]  /*31e0*/  HADD2.F32 R3, -RZ, R4.H0_H0 ;  /* 0x20000004ff037230 */ /* 0x004fcc0000004100 */
[----:B------:R-:W0:Y:S02]  /*31f0*/  F2I.FTZ.TRUNC.NTZ R3, R3 ;  /* 0x0000000300037305 */ /* 0x000e24000021f100 */
[----:B0-----:R-:W-:Y:S01]  /*3200*/  PRMT R0, R3, 0x7610, R0 ;  /* 0x0000761003007816 */ /* 0x001fe20000000000 */
[----:B------:R-:W-:Y:S06]  /*3210*/  BRA `(.L_x_20634) ;  /* 0x0000000800b07947 */ /* 0x000fec0003800000 */
.L_x_20639:
[----:B------:R-:W2:Y:S02]  /*3220*/  LDG.E.64 R4, desc[UR36][R4.64] ;  /* 0x0000002404047981 */ /* 0x000ea4000c1e1b00 */
[----:B--2---:R0:W1:Y:S02]  /*3230*/  F2I.F64.TRUNC R0, R4 ;  /* 0x0000000400007311 */ /* 0x004064000030d100 */
[----:B01----:R-:W-:Y:S05]  /*3240*/  BRA `(.L_x_20634) ;  /* 0x0000000800a47947 */ /* 0x003fea0003800000 */
.L_x_20629:
        /* <DEDUP_REMOVED lines=12> */
.L_x_20643:
[----:B------:R-:W2:Y:S02]  /*3310*/  LDG.E.64 R4, desc[UR36][R4.64] ;  /* 0x0000002404047981 */ /* 0x000ea4000c1e1b00 */
[----:B--2---:R3:W4:Y:S02]  /*3320*/  F2I.F64.TRUNC R0, R4 ;  /* 0x0000000400007311 */ /* 0x004724000030d100 */
[----:B---34-:R-:W-:Y:S05]  /*3330*/  BRA `(.L_x_20634) ;  /* 0x0000000800687947 */ /* 0x018fea0003800000 */
.L_x_20642:
        /* <DEDUP_REMOVED lines=27> */
.L_x_20645:
        /* <DEDUP_REMOVED lines=15> */
.L_x_20644:
[----:B------:R-:W2:Y:S02]  /*35e0*/  LDG.E.U16 R3, desc[UR36][R4.64] ;  /* 0x0000002404037981 */ /* 0x000ea4000c1e1500 */
[----:B--2---:R-:W-:-:S06]  /*35f0*/  IMAD.U32 R3, R3, 0x10000, RZ ;  /* 0x0001000003037824 */ /* 0x004fcc00078e00ff */
[----:B------:R-:W0:Y:S02]  /*3600*/  F2I.FTZ.TRUNC.NTZ R3, R3 ;  /* 0x0000000300037305 */ /* 0x000e24000021f100 */
[----:B0-----:R-:W-:Y:S01]  /*3610*/  PRMT R0, R3, 0x7610, R0 ;  /* 0x0000761003007816 */ /* 0x001fe20000000000 */
[----:B------:R-:W-:Y:S06]  /*3620*/  BRA `(.L_x_20634) ;  /* 0x0000000400ac7947 */ /* 0x000fec0003800000 */
.L_x_20641:
        /* <DEDUP_REMOVED lines=10> */
.L_x_20648:
        /* <DEDUP_REMOVED lines=21> */
.L_x_20652:
[----:B------:R-:W-:Y:S05]  /*3820*/  BSYNC.RECONVERGENT B1 ;  /* 0x0000000000017941 */ /* 0x000fea0003800200 */
.L_x_20651:
[----:B------:R-:W-:Y:S01]  /*3830*/  IMAD.SHL.U32 R0, R0, 0x100000, RZ ;  /* 0x0010000000007824 */ /* 0x000fe200078e00ff */
[----:B------:R-:W-:-:S04]  /*3840*/  LEA R3, R3, 0x3b800000, 0x17 ;  /* 0x3b80000003037811 */ /* 0x000fc800078eb8ff */
[----:B------:R-:W-:-:S07]  /*3850*/  LOP3.LUT R3, R3, R0, R7, 0xfe, !PT ;  /* 0x0000000003037212 */ /* 0x000fce00078efe07 */
.L_x_20650:
[----:B------:R-:W-:Y:S05]  /*3860*/  BSYNC.RECONVERGENT B0 ;  /* 0x0000000000007941 */ /* 0x000fea0003800200 */
.L_x_20649:
[----:B------:R-:W0:Y:S02]  /*3870*/  F2I.FTZ.TRUNC.NTZ R3, R3 ;  /* 0x0000000300037305 */ /* 0x000e24000021f100 */
[----:B0-----:R-:W-:Y:S01]  /*3880*/  PRMT R0, R3, 0x7610, R0 ;  /* 0x0000761003007816 */ /* 0x001fe20000000000 */
[----:B------:R-:W-:Y:S06]  /*3890*/  BRA `(.L_x_20634) ;  /* 0x0000000400107947 */ /* 0x000fec0003800000 */
.L_x_20647:
        /* <DEDUP_REMOVED lines=21> */
.L_x_20656:
[----:B------:R-:W-:Y:S05]  /*39f0*/  BSYNC.RECONVERGENT B1 ;  /* 0x0000000000017941 */ /* 0x000fea0003800200 */
.L_x_20655:
[----:B------:R-:W-:Y:S01]  /*3a00*/  IMAD.SHL.U32 R0, R0, 0x200000, RZ ;  /* 0x0020000000007824 */ /* 0x000fe200078e00ff */
[----:B------:R-:W-:-:S04]  /*3a10*/  LEA R3, R3, 0x37800000, 0x17 ;  /* 0x3780000003037811 */ /* 0x000fc800078eb8ff */
[----:B------:R-:W-:-:S07]  /*3a20*/  LOP3.LUT R3, R3, R0, R7, 0xfe, !PT ;  /* 0x0000000003037212 */ /* 0x000fce00078efe07 */
.L_x_20654:
[----:B------:R-:W-:Y:S05]  /*3a30*/  BSYNC.RECONVERGENT B0 ;  /* 0x0000000000007941 */ /* 0x000fea0003800200 */
.L_x_20653:
[----:B------:R-:W0:Y:S02]  /*3a40*/  F2I.FTZ.TRUNC.NTZ R3, R3 ;  /* 0x0000000300037305 */ /* 0x000e24000021f100 */
[----:B0-----:R-:W-:Y:S01]  /*3a50*/  PRMT R0, R3, 0x7610, R0 ;  /* 0x0000761003007816 */ /* 0x001fe20000000000 */
[----:B------:R-:W-:Y:S06]  /*3a60*/  BRA `(.L_x_20634) ;  /* 0x00000000009c7947 */ /* 0x000fec0003800000 */
.L_x_20646:
        /* <DEDUP_REMOVED lines=14> */
.L_x_20660:
[----:B------:R-:W-:Y:S05]  /*3b50*/  BSYNC.RECONVERGENT B0 ;  /* 0x0000000000007941 */ /* 0x000fea0003800200 */
.L_x_20659:
[----:B------:R-:W0:Y:S02]  /*3b60*/  F2I.FTZ.TRUNC.NTZ R3, R3 ;  /* 0x0000000300037305 */ /* 0x000e24000021f100 */
[----:B0-----:R-:W-:Y:S01]  /*3b70*/  PRMT R0, R3, 0x7610, R0 ;  /* 0x0000761003007816 */ /* 0x001fe20000000000 */
[----:B------:R-:W-:Y:S06]  /*3b80*/  BRA `(.L_x_20634) ;  /* 0x0000000000547947 */ /* 0x000fec0003800000 */
.L_x_20633:
        /* <DEDUP_REMOVED lines=16> */
.L_x_20661:
[----:B------:R-:W-:Y:S01]  /*3c90*/  PRMT R0, RZ, 0x7610, R0 ;  /* 0x00007610ff007816 */ /* 0x000fe20000000000 */
[----:B------:R-:W-:Y:S06]  /*3ca0*/  BRA `(.L_x_20634) ;  /* 0x00000000000c7947 */ /* 0x000fec0003800000 */
.L_x_20658:
[----:B------:R2:W5:Y:S01]  /*3cb0*/  LDG.E.U16 R0, desc[UR36][R4.64] ;  /* 0x0000002404007981 */ /* 0x000562000c1e1500 */
[----:B------:R-:W-:Y:S05]  /*3cc0*/  BRA `(.L_x_20634) ;  /* 0x0000000000047947 */ /* 0x000fea0003800000 */
.L_x_20657:
[----:B------:R1:W5:Y:S02]  /*3cd0*/  LDG.E.U16 R0, desc[UR36][R4.64] ;  /* 0x0000002404007981 */ /* 0x000364000c1e1500 */
.L_x_20634:
[----:B-1--45:R-:W-:-:S04]  /*3ce0*/  PRMT R0, R0, 0x9910, RZ ;  /* 0x0000991000007816 */ /* 0x032fc800000000ff */
[----:B------:R-:W-:-:S13]  /*3cf0*/  ISETP.EQ.AND P0, PT, R0, RZ, PT ;  /* 0x000000ff0000720c */ /* 0x000fda0003f02270 */
.L_x_20628:
[----:B------:R-:W-:Y:S05]  /*3d00*/  BSYNC.RECONVERGENT B6 ;  /* 0x0000000000067941 */ /* 0x000fea0003800200 */
.L_x_20627:
[----:B------:R-:W-:Y:S01]  /*3d10*/  ISETP.NE.AND P4, PT, R18, RZ, PT ;  /* 0x000000ff1200720c */ /* 0x000fe20003f85270 */
[----:B------:R-:W-:Y:S01]  /*3d20*/  BSSY.RECONVERGENT B8, `(.L_x_20662) ;  /* 0x000029d000087945 */ /* 0x000fe20003800200 */
[----:B------:R-:W1:Y:S01]  /*3d30*/  LDC.U8 R18, c[0x0][0x3a4] ;  /* 0x0000e900ff127b82 */ /* 0x000e620000000000 */
        /* <DEDUP_REMOVED lines=31> */
.L_x_20669:
[----:B------:R0:W-:Y:S01]  /*3f30*/  STG.E.U8 desc[UR36][R8.64], R11 ;  /* 0x0000000b08007986 */ /* 0x0001e2000c101124 */
[----:B------:R-:W-:Y:S05]  /*3f40*/  BRA `(.L_x_20671) ;  /* 0x0000000c00087947 */ /* 0x000fea0003800000 */
.L_x_20668:
        /* <DEDUP_REMOVED lines=10> */
.L_x_20673:
[----:B------:R0:W-:Y:S01]  /*3ff0*/  STG.E desc[UR36][R8.64], R11 ;  /* 0x0000000b08007986 */ /* 0x0001e2000c101924 */
[----:B------:R-:W-:Y:S05]  /*4000*/  BRA `(.L_x_20671) ;  /* 0x0000000800d87947 */ /* 0x000fea0003800000 */
.L_x_20672:
[----:B------:R0:W-:Y:S01]  /*4010*/  STG.E.U16 desc[UR36][R8.64], R11 ;  /* 0x0000000b08007986 */ /* 0x0001e2000c101524 */
[----:B------:R-:W-:Y:S05]  /*4020*/  BRA `(.L_x_20671) ;  /* 0x0000000800d07947 */ /* 0x000fea0003800000 */
.L_x_20667:
        /* <DEDUP_REMOVED lines=9> */
.L_x_20675:
[----:B------:R-:W0:Y:S02]  /*40c0*/  I2F.S16 R0, R11 ;  /* 0x0000000b00007306 */ /* 0x000e240000101400 */
[----:B0-----:R-:W-:-:S05]  /*40d0*/  F2FP.F16.F32.PACK_AB R0, RZ, R0 ;  /* 0x00000000ff00723e */ /* 0x001fca00000000ff */
[----:B------:R0:W-:Y:S01]  /*40e0*/  STG.E.U16 desc[UR36][R8.64], R0 ;  /* 0x0000000008007986 */ /* 0x0001e2000c101524 */
[----:B------:R-:W-:Y:S05]  /*40f0*/  BRA `(.L_x_20671) ;  /* 0x00000008009c7947 */ /* 0x000fea0003800000 */
.L_x_20674:
        /* <DEDUP_REMOVED lines=10> */
.L_x_20677:
[----:B------:R-:W0:Y:S02]  /*41a0*/  I2F.S16 R11, R11 ;  /* 0x0000000b000b7306 */ /* 0x000e240000101400 */
[----:B0-----:R-:W-:-:S04]  /*41b0*/  F2FP.F16.F32.PACK_AB R3, RZ, R11 ;  /* 0x0000000bff03723e */ /* 0x001fc800000000ff */
[----:B------:R-:W-:-:S05]  /*41c0*/  PRMT R3, R3, 0x5410, RZ ;  /* 0x0000541003037816 */ /* 0x000fca00000000ff */
[----:B------:R0:W-:Y:S01]  /*41d0*/  STG.E desc[UR36][R8.64], R3 ;  /* 0x0000000308007986 */ /* 0x0001e2000c101924 */
[----:B------:R-:W-:Y:S05]  /*41e0*/  BRA `(.L_x_20671) ;  /* 0x0000000800607947 */ /* 0x000fea0003800000 */
.L_x_20676:
[----:B------:R-:W0:Y:S02]  /*41f0*/  I2F.F64.S16 R4, R11 ;  /* 0x0000000b00047312 */ /* 0x000e240000101c00 */
[----:B0-----:R0:W-:Y:S01]  /*4200*/  STG.E.64 desc[UR36][R8.64], R4 ;  /* 0x0000000408007986 */ /* 0x0011e2000c101b24 */
[----:B------:R-:W-:Y:S05]  /*4210*/  BRA `(.L_x_20671) ;  /* 0x0000000800547947 */ /* 0x000fea0003800000 */
.L_x_20666:
        /* <DEDUP_REMOVED lines=10> */
.L_x_20680:
[----:B------:R-:W-:Y:S01]  /*42c0*/  CS2R R6, SRZ ;  /* 0x0000000000067805 */ /* 0x000fe2000001ff00 */
[----:B------:R-:W0:Y:S04]  /*42d0*/  I2F.F64.S16 R4, R11 ;  /* 0x0000000b00047312 */ /* 0x000e280000101c00 */
[----:B0-----:R0:W-:Y:S01]  /*42e0*/  STG.E.128 desc[UR36][R8.64], R4 ;  /* 0x0000000408007986 */ /* 0x0011e2000c101d24 */
[----:B------:R-:W-:Y:S05]  /*42f0*/  BRA `(.L_x_20671) ;  /* 0x00000008001c7947 */ /* 0x000fea0003800000 */
.L_x_20679:
        /* <DEDUP_REMOVED lines=17> */
.L_x_20684:
[----:B------:R-:W-:Y:S05]  /*4410*/  BSYNC.RECONVERGENT B0 ;  /* 0x0000000000007941 */ /* 0x000fea0003800200 */
.L_x_20683:
[----:B------:R0:W-:Y:S01]  /*4420*/  STG.E.U8 desc[UR36][R8.64], R3 ;  /* 0x0000000308007986 */ /* 0x0001e2000c101124 */
[----:B------:R-:W-:Y:S05]  /*4430*/  BRA `(.L_x_20671) ;  /* 0x0000000400cc7947 */ /* 0x000fea0003800000 */
.L_x_20682:
        /* <DEDUP_REMOVED lines=16> */
.L_x_20681:
[----:B------:R-:W0:Y:S02]  /*4540*/  I2F.S16 R0, R11 ;  /* 0x0000000b00007306 */ /* 0x000e240000101400 */
[----:B0-----:R-:W-:-:S05]  /*4550*/  F2FP.BF16.F32.PACK_AB R0, RZ, R0 ;  /* 0x00000000ff00723e */ /* 0x001fca00000010ff */
[----:B------:R0:W-:Y:S01]  /*4560*/  STG.E.U16 desc[UR36][R8.64], R0 ;  /* 0x0000000008007986 */ /* 0x0001e2000c101524 */
[----:B------:R-:W-:Y:S05]  /*4570*/  BRA `(.L_x_20671) ;  /* 0x00000004007c7947 */ /* 0x000fea0003800000 */
.L_x_20678:
        /* <DEDUP_REMOVED lines=10> */
.L_x_20687:
        /* <DEDUP_REMOVED lines=12> */
.L_x_20690:
[----:B------:R-:W-:-:S04]  /*46e0*/  SHF.R.U32.HI R0, RZ, 0x14, R11 ;  /* 0x00000014ff007819 */ /* 0x000fc8000001160b */
[----:B------:R-:W-:-:S04]  /*46f0*/  LOP3.LUT R0, R0, 0x1, RZ, 0xc0, !PT ;  /* 0x0000000100007812 */ /* 0x000fc800078ec0ff */
[----:B------:R-:W-:-:S04]  /*4700*/  IADD3 R0, PT, PT, R11, 0x487ffff, R0 ;  /* 0x0487ffff0b007810 */ /* 0x000fc80007ffe000 */
[----:B------:R-:W-:-:S04]  /*4710*/  SHF.R.U32.HI R0, RZ, 0x14, R0 ;  /* 0x00000014ff007819 */ /* 0x000fc80000011600 */
[----:B------:R-:W-:-:S07]  /*4720*/  LOP3.LUT R0, R0, 0xff, RZ, 0xc0, !PT ;  /* 0x000000ff00007812 */ /* 0x000fce00078ec0ff */
.L_x_20691:
[----:B------:R-:W-:-:S07]  /*4730*/  PRMT R4, R0, 0x7610, R4 ;  /* 0x0000761000047816 */ /* 0x000fce0000000004 */
.L_x_20689:
[----:B------:R-:W-:Y:S05]  /*4740*/  BSYNC.RECONVERGENT B0 ;  /* 0x0000000000007941 */ /* 0x000fea0003800200 */
.L_x_20688:
[----:B------:R3:W-:Y:S01]  /*4750*/  STG.E.U8 desc[UR36][R8.64], R4 ;  /* 0x0000000408007986 */ /* 0x0007e2000c101124 */
[----:B------:R-:W-:Y:S05]  /*4760*/  BRA `(.L_x_20671) ;  /* 0x0000000400007947 */ /* 0x000fea0003800000 */
.L_x_20686:
        /* <DEDUP_REMOVED lines=12> */
.L_x_20694:
[----:B------:R-:W-:-:S04]  /*4830*/  SHF.R.U32.HI R0, RZ, 0x15, R11 ;  /* 0x00000015ff007819 */ /* 0x000fc8000001160b */
[----:B------:R-:W-:-:S04]  /*4840*/  LOP3.LUT R0, R0, 0x1, RZ, 0xc0, !PT ;  /* 0x0000000100007812 */ /* 0x000fc800078ec0ff */
[----:B------:R-:W-:-:S04]  /*4850*/  IADD3 R0, PT, PT, R11, 0x88fffff, R0 ;  /* 0x088fffff0b007810 */ /* 0x000fc80007ffe000 */
[----:B------:R-:W-:-:S04]  /*4860*/  SHF.R.U32.HI R0, RZ, 0x15, R0 ;  /* 0x00000015ff007819 */ /* 0x000fc80000011600 */
[----:B------:R-:W-:-:S07]  /*4870*/  LOP3.LUT R0, R0, 0xff, RZ, 0xc0, !PT ;  /* 0x000000ff00007812 */ /* 0x000fce00078ec0ff */
.L_x_20695:
[----:B------:R-:W-:-:S07]  /*4880*/  PRMT R4, R0, 0x7610, R4 ;  /* 0x0000761000047816 */ /* 0x000fce0000000004 */
.L_x_20693:
[----:B------:R-:W-:Y:S05]  /*4890*/  BSYNC.RECONVERGENT B0 ;  /* 0x0000000000007941 */ /* 0x000fea0003800200 */
.L_x_20692:
[----:B------:R0:W-:Y:S01]  /*48a0*/  STG.E.U8 desc[UR36][R8.64], R4 ;  /* 0x0000000408007986 */ /* 0x0001e2000c101124 */
[----:B------:R-:W-:Y:S05]  /*48b0*/  BRA `(.L_x_20671) ;  /* 0x0000000000ac7947 */ /* 0x000fea0003800000 */
.L_x_20685:
[----:B------:R-:W-:-:S13]  /*48c0*/  ISETP.NE.AND P0, PT, R0, 0x1c, PT ;  /* 0x0000001c0000780c */ /* 0x000fda0003f05270 */
[----:B------:R-:W-:Y:S05]  /*48d0*/  @!P0 BRA `(.L_x_20696) ;  /* 0x0000000000a08947 */ /* 0x000fea0003800000 */
[----:B------:R-:W-:-:S13]  /*48e0*/  ISETP.NE.AND P0, PT, R0, 0x1d, PT ;  /* 0x0000001d0000780c */ /* 0x000fda0003f05270 */
[----:B------:R-:W-:Y:S05]  /*48f0*/  @!P0 BRA `(.L_x_20697) ;  /* 0x0000000000888947 */ /* 0x000fea0003800000 */
[----:B------:R-:W-:-:S13]  /*4900*/  ISETP.NE.AND P0, PT, R0, 0x2c, PT ;  /* 0x0000002c0000780c */ /* 0x000fda0003f05270 */
[----:B------:R-:W-:Y:S05]  /*4910*/  @!P0 BRA `(.L_x_20698) ;  /* 0x0000000000448947 */ /* 0x000fea0003800000 */
.L_x_20670:
        /* <DEDUP_REMOVED lines=16> */
.L_x_20699:
[----:B------:R-:W-:Y:S05]  /*4a20*/  BRA `(.L_x_20671) ;  /* 0x0000000000507947 */ /* 0x000fea0003800000 */
.L_x_20698:
        /* <DEDUP_REMOVED lines=15> */
.L_x_20697:
[----:B------:R-:W-:Y:S02]  /*4b20*/  IMAD.MOV.U32 R4, RZ, RZ, R11 ;  /* 0x000000ffff047224 */ /* 0x000fe400078e000b */
[----:B------:R-:W-:-:S05]  /*4b30*/  IMAD.MOV.U32 R5, RZ, RZ, RZ ;  /* 0x000000ffff057224 */ /* 0x000fca00078e00ff */
[----:B------:R2:W-:Y:S01]  /*4b40*/  STG.E.64 desc[UR36][R8.64], R4 ;  /* 0x0000000408007986 */ /* 0x0005e2000c101b24 */
[----:B------:R-:W-:Y:S05]  /*4b50*/  BRA `(.L_x_20671) ;  /* 0x0000000000047947 */ /* 0x000fea0003800000 */
.L_x_20696:
[----:B------:R0:W-:Y:S02]  /*4b60*/  STG.E desc[UR36][R8.64], R11 ;  /* 0x0000000b08007986 */ /* 0x0001e4000c101924 */
.L_x_20671:
[----:B------:R-:W-:Y:S05]  /*4b70*/  BSYNC.RECONVERGENT B6 ;  /* 0x0000000000067941 */ /* 0x000fea0003800200 */
.L_x_20665:
        /* <DEDUP_REMOVED lines=24> */
.L_x_20705:
[----:B------:R0:W-:Y:S01]  /*4d00*/  STG.E.U8 desc[UR36][R8.64], R26 ;  /* 0x0000001a08007986 */ /* 0x0001e2000c101124 */
[----:B------:R-:W-:Y:S05]  /*4d10*/  BRA `(.L_x_20707) ;  /* 0x0000000800fc7947 */ /* 0x000fea0003800000 */
.L_x_20704:
        /* <DEDUP_REMOVED lines=9> */
.L_x_20709:
[----:B------:R3:W-:Y:S01]  /*4db0*/  STG.E desc[UR36][R8.64], R26 ;  /* 0x0000001a08007986 */ /* 0x0007e2000c101924 */
[----:B------:R-:W-:Y:S05]  /*4dc0*/  BRA `(.L_x_20707) ;  /* 0x0000000800d07947 */ /* 0x000fea0003800000 */
.L_x_20708:
[----:B------:R2:W-:Y:S01]  /*4dd0*/  STG.E.U16 desc[UR36][R8.64], R26 ;  /* 0x0000001a08007986 */ /* 0x0005e2000c101524 */
[----:B------:R-:W-:Y:S05]  /*4de0*/  BRA `(.L_x_20707) ;  /* 0x0000000800c87947 */ /* 0x000fea0003800000 */
.L_x_20703:
        /* <DEDUP_REMOVED lines=9> */
.L_x_20711:
[----:B------:R-:W0:Y:S02]  /*4e80*/  I2F.S16 R0, R26 ;  /* 0x0000001a00007306 */ /* 0x000e240000101400 */
[----:B0-----:R-:W-:-:S05]  /*4e90*/  F2FP.F16.F32.PACK_AB R0, RZ, R0 ;  /* 0x00000000ff00723e */ /* 0x001fca00000000ff */
[----:B------:R0:W-:Y:S01]  /*4ea0*/  STG.E.U16 desc[UR36][R8.64], R0 ;  /* 0x0000000008007986 */ /* 0x0001e2000c101524 */
[----:B------:R-:W-:Y:S05]  /*4eb0*/  BRA `(.L_x_20707) ;  /* 0x0000000800947947 */ /* 0x000fea0003800000 */
.L_x_20710:
        /* <DEDUP_REMOVED lines=10> */
.L_x_20713:
[----:B------:R-:W0:Y:S02]  /*4f60*/  I2F.S16 R26, R26 ;  /* 0x0000001a001a7306 */ /* 0x000e240000101400 */
[----:B0-----:R-:W-:-:S04]  /*4f70*/  F2FP.F16.F32.PACK_AB R3, RZ, R26 ;  /* 0x0000001aff03723e */ /* 0x001fc800000000ff */
[----:B------:R-:W-:-:S05]  /*4f80*/  PRMT R3, R3, 0x5410, RZ ;  /* 0x0000541003037816 */ /* 0x000fca00000000ff */
[----:B------:R0:W-:Y:S01]  /*4f90*/  STG.E desc[UR36][R8.64], R3 ;  /* 0x0000000308007986 */ /* 0x0001e2000c101924 */
[----:B------:R-:W-:Y:S05]  /*4fa0*/  BRA `(.L_x_20707) ;  /* 0x0000000800587947 */ /* 0x000fea0003800000 */
.L_x_20712:
[----:B------:R-:W0:Y:S02]  /*4fb0*/  I2F.F64.S16 R26, R26 ;  /* 0x0000001a001a7312 */ /* 0x000e240000101c00 */
[----:B0-----:R0:W-:Y:S01]  /*4fc0*/  STG.E.64 desc[UR36][R8.64], R26 ;  /* 0x0000001a08007986 */ /* 0x0011e2000c101b24 */
[----:B------:R-:W-:Y:S05]  /*4fd0*/  BRA `(.L_x_20707) ;  /* 0x00000008004c7947 */ /* 0x000fea0003800000 */
.L_x_20702:
        /* <DEDUP_REMOVED lines=12> */
.L_x_20717:
        /* <DEDUP_REMOVED lines=16> */
.L_x_20720:
[----:B------:R-:W-:-:S07]  /*51a0*/  PRMT R4, R0, 0x7610, R4 ;  /* 0x0000761000047816 */ /* 0x000fce0000000004 */
.L_x_20719:
[----:B------:R-:W-:Y:S05]  /*51b0*/  BSYNC.RECONVERGENT B0 ;  /* 0x0000000000007941 */ /* 0x000fea0003800200 */
.L_x_20718:
[----:B------:R0:W-:Y:S01]  /*51c0*/  STG.E.U8 desc[UR36][R8.64], R4 ;  /* 0x0000000408007986 */ /* 0x0001e2000c101124 */
[----:B------:R-:W-:Y:S05]  /*51d0*/  BRA `(.L_x_20707) ;  /* 0x0000000400cc7947 */ /* 0x000fea0003800000 */
.L_x_20716:
        /* <DEDUP_REMOVED lines=16> */
.L_x_20723:
[----:B------:R-:W-:-:S07]  /*52e0*/  PRMT R4, R0, 0x7610, R4 ;  /* 0x0000761000047816 */ /* 0x000fce0000000004 */
.L_x_20722:
[----:B------:R-:W-:Y:S05]  /*52f0*/  BSYNC.RECONVERGENT B0 ;  /* 0x0000000000007941 */ /* 0x000fea0003800200 */
.L_x_20721:
[----:B------:R0:W-:Y:S01]  /*5300*/  STG.E.U8 desc[UR36][R8.64], R4 ;  /* 0x0000000408007986 */ /* 0x0001e2000c101124 */
[----:B------:R-:W-:Y:S05]  /*5310*/  BRA `(.L_x_20707) ;  /* 0x00000004007c7947 */ /* 0x000fea0003800000 */
.L_x_20715:
        /* <DEDUP_REMOVED lines=21> */
.L_x_20725:
[----:B------:R-:W-:-:S05]  /*5470*/  IMAD.MOV.U32 R27, RZ, RZ, RZ ;  /* 0x000000ffff1b7224 */ /* 0x000fca00078e00ff */
[----:B------:R0:W-:Y:S01]  /*5480*/  STG.E.64 desc[UR36][R8.64], R26 ;  /* 0x0000001a08007986 */ /* 0x0001e2000c101b24 */
[----:B------:R-:W-:Y:S05]  /*5490*/  BRA `(.L_x_20707) ;  /* 0x00000004001c7947 */ /* 0x000fea0003800000 */
.L_x_20724:
[----:B------:R0:W-:Y:S01]  /*54a0*/  STG.E desc[UR36][R8.64], R26 ;  /* 0x0000001a08007986 */ /* 0x0001e2000c101924 */
[----:B------:R-:W-:Y:S05]  /*54b0*/  BRA `(.L_x_20707) ;  /* 0x0000000400147947 */ /* 0x000fea0003800000 */
.L_x_20714:
        /* <DEDUP_REMOVED lines=8> */
.L_x_20727:
[----:B------:R-:W-:Y:S01]  /*5540*/  CS2R R6, SRZ ;  /* 0x0000000000067805 */ /* 0x000fe2000001ff00 */
[----:B------:R-:W0:Y:S04]  /*5550*/  I2F.F64.S16 R4, R26 ;  /* 0x0000001a00047312 */ /* 0x000e280000101c00 */
[----:B0-----:R0:W-:Y:S01]  /*5560*/  STG.E.128 desc[UR36][R8.64], R4 ;  /* 0x0000000408007986 */ /* 0x0011e2000c101d24 */
[----:B------:R-:W-:Y:S05]  /*5570*/  BRA `(.L_x_20707) ;  /* 0x0000000000e47947 */ /* 0x000fea0003800000 */
.L_x_20726:
[----:B------:R-:W-:-:S13]  /*5580*/  ISETP.NE.AND P0, PT, R0, 0xf, PT ;  /* 0x0000000f0000780c */ /* 0x000fda0003f05270 */
[----:B------:R-:W-:Y:S05]  /*5590*/  @!P0 BRA `(.L_x_20728) ;  /* 0x0000000000d08947 */ /* 0x000fea0003800000 */
[----:B------:R-:W-:-:S13]  /*55a0*/  ISETP.NE.AND P0, PT, R0, 0x17, PT ;  /* 0x000000170000780c */ /* 0x000fda0003f05270 */
[----:B------:R-:W-:Y:S05]  /*55b0*/  @!P0 BRA `(.L_x_20729) ;  /* 0x0000000000848947 */ /* 0x000fea0003800000 */
[----:B------:R-:W-:-:S13]  /*55c0*/  ISETP.NE.AND P0, PT, R0, 0x18, PT ;  /* 0x000000180000780c */ /* 0x000fda0003f05270 */
[----:B------:R-:W-:Y:S05]  /*55d0*/  @!P0 BRA `(.L_x_20730) ;  /* 0x0000000000448947 */ /* 0x000fea0003800000 */
.L_x_20706:
        /* <DEDUP_REMOVED lines=16> */
.L_x_20731:
[----:B------:R-:W-:Y:S05]  /*56e0*/  BRA `(.L_x_20707) ;  /* 0x0000000000887947 */ /* 0x000fea0003800000 */
.L_x_20730:
        /* <DEDUP_REMOVED lines=11> */
.L_x_20733:
[----:B------:R-:W-:Y:S05]  /*57a0*/  BSYNC.RECONVERGENT B0 ;  /* 0x0000000000007941 */ /* 0x000fea0003800200 */
.L_x_20732:
[----:B------:R0:W-:Y:S01]  /*57b0*/  STG.E.U8 desc[UR36][R8.64], R3 ;  /* 0x0000000308007986 */ /* 0x0001e2000c101124 */
[----:B------:R-:W-:Y:S05]  /*57c0*/  BRA `(.L_x_20707) ;  /* 0x0000000000507947 */ /* 0x000fea0003800000 */
.L_x_20729:
        /* <DEDUP_REMOVED lines=12> */
.L_x_20734:
[----:B------:R-:W-:Y:S01]  /*5890*/  IMAD.MOV.U32 R3, RZ, RZ, 0x7f ;  /* 0x0000007fff037424 */ /* 0x000fe200078e00ff */
[----:B------:R-:W-:-:S04]  /*58a0*/  ISETP.GT.U32.AND P0, PT, R5, 0x7f800000, PT ;  /* 0x7f8000000500780c */ /* 0x000fc80003f04070 */
[----:B------:R-:W-:-:S05]  /*58b0*/  SEL R3, R3, 0x7c, P0 ;  /* 0x0000007c03037807 */ /* 0x000fca0000000000 */
[----:B------:R0:W-:Y:S01]  /*58c0*/  STG.E.U8 desc[UR36][R8.64], R3 ;  /* 0x0000000308007986 */ /* 0x0001e2000c101124 */
[----:B------:R-:W-:Y:S05]  /*58d0*/  BRA `(.L_x_20707) ;  /* 0x00000000000c7947 */ /* 0x000fea0003800000 */
.L_x_20728:
[----:B------:R-:W0:Y:S02]  /*58e0*/  I2F.S16 R0, R26 ;  /* 0x0000001a00007306 */ /* 0x000e240000101400 */
[----:B0-----:R-:W-:-:S05]  /*58f0*/  F2FP.BF16.F32.PACK_AB R0, RZ, R0 ;  /* 0x00000000ff00723e */ /* 0x001fca00000010ff */
[----:B------:R0:W-:Y:S02]  /*5900*/  STG.E.U16 desc[UR36][R8.64], R0 ;  /* 0x0000000008007986 */ /* 0x0001e4000c101524 */
.L_x_20707:
[----:B------:R-:W-:Y:S05]  /*5910*/  BSYNC.RECONVERGENT B6 ;  /* 0x0000000000067941 */ /* 0x000fea0003800200 */
.L_x_20701:
[----:B------:R-:W-:-:S07]  /*5920*/  VIADD R17, R17, 0x80 ;  /* 0x0000008011117836 */ /* 0x000fce0000000000 */
.L_x_20664:
[----:B------:R-:W-:-:S13]  /*5930*/  ISETP.GE.AND P0, PT, R17, R16, PT ;  /* 0x000000101100720c */ /* 0x000fda0003f06270 */
[----:B------:R-:W-:Y:S05]  /*5940*/  @P0 BREAK.RELIABLE B7 ;  /* 0x0000000000070942 */ /* 0x000fea0003800100 */
[----:B------:R-:W-:Y:S05]  /*5950*/  @P0 BRA `(.L_x_20700) ;  /* 0x0000000c00640947 */ /* 0x000fea0003800000 */
[----:B------:R-:W-:Y:S05]  /*5960*/  BSYNC.RELIABLE B7 ;  /* 0x0000000000077941 */ /* 0x000fea0003800100 */
.L_x_20663:
        /* <DEDUP_REMOVED lines=21> */
.L_x_20739:
[----:B------:R0:W-:Y:S01]  /*5ac0*/  STG.E.U8 desc[UR36][R8.64], R24 ;  /* 0x0000001808007986 */ /* 0x0001e2000c101124 */
[----:B------:R-:W-:Y:S05]  /*5ad0*/  BRA `(.L_x_20741) ;  /* 0x0000000800fc7947 */ /* 0x000fea0003800000 */
.L_x_20738:
        /* <DEDUP_REMOVED lines=9> */
.L_x_20743:
[----:B------:R3:W-:Y:S01]  /*5b70*/  STG.E desc[UR36][R8.64], R24 ;  /* 0x0000001808007986 */ /* 0x0007e2000c101924 */
[----:B------:R-:W-:Y:S05]  /*5b80*/  BRA `(.L_x_20741) ;  /* 0x0000000800d07947 */ /* 0x000fea0003800000 */
.L_x_20742:
[----:B------:R2:W-:Y:S01]  /*5b90*/  STG.E.U16 desc[UR36][R8.64], R24 ;  /* 0x0000001808007986 */ /* 0x0005e2000c101524 */
[----:B------:R-:W-:Y:S05]  /*5ba0*/  BRA `(.L_x_20741) ;  /* 0x0000000800c87947 */ /* 0x000fea0003800000 */
.L_x_20737:
        /* <DEDUP_REMOVED lines=9> */
.L_x_20745:
[----:B------:R-:W0:Y:S02]  /*5c40*/  I2F.S16 R0, R24 ;  /* 0x0000001800007306 */ /* 0x000e240000101400 */
[----:B0-----:R-:W-:-:S05]  /*5c50*/  F2FP.F16.F32.PACK_AB R0, RZ, R0 ;  /* 0x00000000ff00723e */ /* 0x001fca00000000ff */
[----:B------:R0:W-:Y:S01]  /*5c60*/  STG.E.U16 desc[UR36][R8.64], R0 ;  /* 0x0000000008007986 */ /* 0x0001e2000c101524 */
[----:B------:R-:W-:Y:S05]  /*5c70*/  BRA `(.L_x_20741) ;  /* 0x0000000800947947 */ /* 0x000fea0003800000 */
.L_x_20744:
        /* <DEDUP_REMOVED lines=10> */
.L_x_20747:
[----:B------:R-:W0:Y:S02]  /*5d20*/  I2F.S16 R24, R24 ;  /* 0x0000001800187306 */ /* 0x000e240000101400 */
[----:B0-----:R-:W-:-:S04]  /*5d30*/  F2FP.F16.F32.PACK_AB R3, RZ, R24 ;  /* 0x00000018ff03723e */ /* 0x001fc800000000ff */
[----:B------:R-:W-:-:S05]  /*5d40*/  PRMT R3, R3, 0x5410, RZ ;  /* 0x0000541003037816 */ /* 0x000fca00000000ff */
[----:B------:R0:W-:Y:S01]  /*5d50*/  STG.E desc[UR36][R8.64], R3 ;  /* 0x0000000308007986 */ /* 0x0001e2000c101924 */
[----:B------:R-:W-:Y:S05]  /*5d60*/  BRA `(.L_x_20741) ;  /* 0x0000000800587947 */ /* 0x000fea0003800000 */
.L_x_20746:
[----:B------:R-:W0:Y:S02]  /*5d70*/  I2F.F64.S16 R24, R24 ;  /* 0x0000001800187312 */ /* 0x000e240000101c00 */
[----:B0-----:R0:W-:Y:S01]  /*5d80*/  STG.E.64 desc[UR36][R8.64], R24 ;  /* 0x0000001808007986 */ /* 0x0011e2000c101b24 */
[----:B------:R-:W-:Y:S05]  /*5d90*/  BRA `(.L_x_20741) ;  /* 0x00000008004c7947 */ /* 0x000fea0003800000 */
.L_x_20736:
        /* <DEDUP_REMOVED lines=12> */
.L_x_20751:
        /* <DEDUP_REMOVED lines=16> */
.L_x_20754:
[----:B------:R-:W-:-:S07]  /*5f60*/  PRMT R4, R0, 0x7610, R4 ;  /* 0x0000761000047816 */ /* 0x000fce0000000004 */
.L_x_20753:
[----:B------:R-:W-:Y:S05]  /*5f70*/  BSYNC.RECONVERGENT B0 ;  /* 0x0000000000007941 */ /* 0x000fea0003800200 */
.L_x_20752:
[----:B------:R0:W-:Y:S01]  /*5f80*/  STG.E.U8 desc[UR36][R8.64], R4 ;  /* 0x0000000408007986 */ /* 0x0001e2000c101124 */
[----:B------:R-:W-:Y:S05]  /*5f90*/  BRA `(.L_x_20741) ;  /* 0x0000000400cc7947 */ /* 0x000fea0003800000 */
.L_x_20750:
        /* <DEDUP_REMOVED lines=16> */
.L_x_20757:
[----:B------:R-:W-:-:S07]  /*60a0*/  PRMT R4, R0, 0x7610, R4 ;  /* 0x0000761000047816 */ /* 0x000fce0000000004 */
.L_x_20756:
[----:B------:R-:W-:Y:S05]  /*60b0*/  BSYNC.RECONVERGENT B0 ;  /* 0x0000000000007941 */ /* 0x000fea0003800200 */
.L_x_20755:
[----:B------:R0:W-:Y:S01]  /*60c0*/  STG.E.U8 desc[UR36][R8.64], R4 ;  /* 0x0000000408007986 */ /* 0x0001e2000c101124 */
[----:B------:R-:W-:Y:S05]  /*60d0*/  BRA `(.L_x_20741) ;  /* 0x00000004007c7947 */ /* 0x000fea0003800000 */
.L_x_20749:
        /* <DEDUP_REMOVED lines=21> */
.L_x_20759:
[----:B------:R-:W-:-:S05]  /*6230*/  IMAD.MOV.U32 R25, RZ, RZ, RZ ;  /* 0x000000ffff197224 */ /* 0x000fca00078e00ff */
[----:B------:R0:W-:Y:S01]  /*6240*/  STG.E.64 desc[UR36][R8.64], R24 ;  /* 0x0000001808007986 */ /* 0x0001e2000c101b24 */
[----:B------:R-:W-:Y:S05]  /*6250*/  BRA `(.L_x_20741) ;  /* 0x00000004001c7947 */ /* 0x000fea0003800000 */
.L_x_20758:
[----:B------:R0:W-:Y:S01]  /*6260*/  STG.E desc[UR36][R8.64], R24 ;  /* 0x0000001808007986 */ /* 0x0001e2000c101924 */
[----:B------:R-:W-:Y:S05]  /*6270*/  BRA `(.L_x_20741) ;  /* 0x0000000400147947 */ /* 0x000fea0003800000 */
.L_x_20748:
        /* <DEDUP_REMOVED lines=8> */
.L_x_20761:
[----:B------:R-:W-:Y:S01]  /*6300*/  CS2R R6, SRZ ;  /* 0x0000000000067805 */ /* 0x000fe2000001ff00 */
[----:B------:R-:W0:Y:S04]  /*6310*/  I2F.F64.S16 R4, R24 ;  /* 0x0000001800047312 */ /* 0x000e280000101c00 */
[----:B0-----:R0:W-:Y:S01]  /*6320*/  STG.E.128 desc[UR36][R8.64], R4 ;  /* 0x0000000408007986 */ /* 0x0011e2000c101d24 */
[----:B------:R-:W-:Y:S05]  /*6330*/  BRA `(.L_x_20741) ;  /* 0x0000000000e47947 */ /* 0x000fea0003800000 */
.L_x_20760:
[----:B------:R-:W-:-:S13]  /*6340*/  ISETP.NE.AND P0, PT, R0, 0xf, PT ;  /* 0x0000000f0000780c */ /* 0x000fda0003f05270 */
[----:B------:R-:W-:Y:S05]  /*6350*/  @!P0 BRA `(.L_x_20762) ;  /* 0x0000000000d08947 */ /* 0x000fea0003800000 */
[----:B------:R-:W-:-:S13]  /*6360*/  ISETP.NE.AND P0, PT, R0, 0x17, PT ;  /* 0x000000170000780c */ /* 0x000fda0003f05270 */
[----:B------:R-:W-:Y:S05]  /*6370*/  @!P0 BRA `(.L_x_20763) ;  /* 0x0000000000848947 */ /* 0x000fea0003800000 */
[----:B------:R-:W-:-:S13]  /*6380*/  ISETP.NE.AND P0, PT, R0, 0x18, PT ;  /* 0x000000180000780c */ /* 0x000fda0003f05270 */
[----:B------:R-:W-:Y:S05]  /*6390*/  @!P0 BRA `(.L_x_20764) ;  /* 0x0000000000448947 */ /* 0x000fea0003800000 */
.L_x_20740:
        /* <DEDUP_REMOVED lines=16> */
.L_x_20765:
[----:B------:R-:W-:Y:S05]  /*64a0*/  BRA `(.L_x_20741) ;  /* 0x0000000000887947 */ /* 0x000fea0003800000 */
.L_x_20764:
        /* <DEDUP_REMOVED lines=11> */
.L_x_20767:
[----:B------:R-:W-:Y:S05]  /*6560*/  BSYNC.RECONVERGENT B0 ;  /* 0x0000000000007941 */ /* 0x000fea0003800200 */
.L_x_20766:
[----:B------:R0:W-:Y:S01]  /*6570*/  STG.E.U8 desc[UR36][R8.64], R3 ;  /* 0x0000000308007986 */ /* 0x0001e2000c101124 */
[----:B------:R-:W-:Y:S05]  /*6580*/  BRA `(.L_x_20741) ;  /* 0x0000000000507947 */ /* 0x000fea0003800000 */
.L_x_20763:
        /* <DEDUP_REMOVED lines=12> */
.L_x_20768:
[----:B------:R-:W-:Y:S01]  /*6650*/  IMAD.MOV.U32 R3, RZ, RZ, 0x7f ;  /* 0x0000007fff037424 */ /* 0x000fe200078e00ff */
[----:B------:R-:W-:-:S04]  /*6660*/  ISETP.GT.U32.AND P0, PT, R5, 0x7f800000, PT ;  /* 0x7f8000000500780c */ /* 0x000fc80003f04070 */
[----:B------:R-:W-:-:S05]  /*6670*/  SEL R3, R3, 0x7c, P0 ;  /* 0x0000007c03037807 */ /* 0x000fca0000000000 */
[----:B------:R0:W-:Y:S01]  /*6680*/  STG.E.U8 desc[UR36][R8.64], R3 ;  /* 0x0000000308007986 */ /* 0x0001e2000c101124 */
[----:B------:R-:W-:Y:S05]  /*6690*/  BRA `(.L_x_20741) ;  /* 0x00000000000c7947 */ /* 0x000fea0003800000 */
.L_x_20762:
[----:B------:R-:W0:Y:S02]  /*66a0*/  I2F.S16 R0, R24 ;  /* 0x0000001800007306 */ /* 0x000e240000101400 */
[----:B0-----:R-:W-:-:S05]  /*66b0*/  F2FP.BF16.F32.PACK_AB R0, RZ, R0 ;  /* 0x00000000ff00723e */ /* 0x001fca00000010ff */
[----:B------:R0:W-:Y:S02]  /*66c0*/  STG.E.U16 desc[UR36][R8.64], R0 ;  /* 0x0000000008007986 */ /* 0x0001e4000c101524 */
.L_x_20741:
[----:B------:R-:W-:Y:S05]  /*66d0*/  BSYNC.RECONVERGENT B6 ;  /* 0x0000000000067941 */ /* 0x000fea0003800200 */
.L_x_20735:
[----:B------:R-:W-:-:S07]  /*66e0*/  VIADD R17, R17, 0x80 ;  /* 0x0000008011117836 */ /* 0x000fce0000000000 */
.L_x_20700:
[----:B------:R-:W-:Y:S05]  /*66f0*/  BSYNC.RECONVERGENT B8 ;  /* 0x0000000000087941 */ /* 0x000fea0003800200 */
.L_x_20662:
        /* <DEDUP_REMOVED lines=21> */
.L_x_20772:
[----:B------:R-:W-:Y:S01]  /*6850*/  STG.E.U8 desc[UR36][R2.64], R22 ;  /* 0x0000001602007986 */ /* 0x000fe2000c101124 */
[----:B------:R-:W-:Y:S05]  /*6860*/  EXIT ;  /* 0x000000000000794d */ /* 0x000fea0003800000 */
.L_x_20771:
        /* <DEDUP_REMOVED lines=9> */
.L_x_20775:
[----:B------:R-:W-:Y:S01]  /*6900*/  STG.E desc[UR36][R2.64], R22 ;  /* 0x0000001602007986 */ /* 0x000fe2000c101924 */
[----:B------:R-:W-:Y:S05]  /*6910*/  EXIT ;  /* 0x000000000000794d */ /* 0x000fea0003800000 */
.L_x_20774:
[----:B------:R-:W-:Y:S01]  /*6920*/  STG.E.U16 desc[UR36][R2.64], R22 ;  /* 0x0000001602007986 */ /* 0x000fe2000c101524 */
[----:B------:R-:W-:Y:S05]  /*6930*/  EXIT ;  /* 0x000000000000794d */ /* 0x000fea0003800000 */
.L_x_20770:
        /* <DEDUP_REMOVED lines=9> */
.L_x_20777:
[----:B------:R-:W0:Y:S02]  /*69d0*/  I2F.S16 R0, R22 ;  /* 0x0000001600007306 */ /* 0x000e240000101400 */
[----:B0-----:R-:W-:-:S05]  /*69e0*/  F2FP.F16.F32.PACK_AB R0, RZ, R0 ;  /* 0x00000000ff00723e */ /* 0x001fca00000000ff */
[----:B------:R-:W-:Y:S01]  /*69f0*/  STG.E.U16 desc[UR36][R2.64], R0 ;  /* 0x0000000002007986 */ /* 0x000fe2000c101524 */
[----:B------:R-:W-:Y:S05]  /*6a00*/  EXIT ;  /* 0x000000000000794d */ /* 0x000fea0003800000 */
.L_x_20776:
        /* <DEDUP_REMOVED lines=10> */
.L_x_20779:
[----:B------:R-:W0:Y:S02]  /*6ab0*/  I2F.S16 R22, R22 ;  /* 0x0000001600167306 */ /* 0x000e240000101400 */
[----:B0-----:R-:W-:-:S04]  /*6ac0*/  F2FP.F16.F32.PACK_AB R5, RZ, R22 ;  /* 0x00000016ff05723e */ /* 0x001fc800000000ff */
[----:B------:R-:W-:-:S05]  /*6ad0*/  PRMT R5, R5, 0x5410, RZ ;  /* 0x0000541005057816 */ /* 0x000fca00000000ff */
[----:B------:R-:W-:Y:S01]  /*6ae0*/  STG.E desc[UR36][R2.64], R5 ;  /* 0x0000000502007986 */ /* 0x000fe2000c101924 */
[----:B------:R-:W-:Y:S05]  /*6af0*/  EXIT ;  /* 0x000000000000794d */ /* 0x000fea0003800000 */
.L_x_20778:
[----:B------:R-:W0:Y:S02]  /*6b00*/  I2F.F64.S16 R22, R22 ;  /* 0x0000001600167312 */ /* 0x000e240000101c00 */
[----:B0-----:R-:W-:Y:S01]  /*6b10*/  STG.E.64 desc[UR36][R2.64], R22 ;  /* 0x0000001602007986 */ /* 0x001fe2000c101b24 */
[----:B------:R-:W-:Y:S05]  /*6b20*/  EXIT ;  /* 0x000000000000794d */ /* 0x000fea0003800000 */
.L_x_20769:
        /* <DEDUP_REMOVED lines=12> */
.L_x_20783:
        /* <DEDUP_REMOVED lines=17> */
.L_x_20785:
[----:B------:R-:W-:Y:S05]  /*6d00*/  BSYNC.RECONVERGENT B0 ;  /* 0x0000000000007941 */ /* 0x000fea0003800200 */
.L_x_20784:
[----:B------:R-:W-:Y:S01]  /*6d10*/  STG.E.U8 desc[UR36][R2.64], R0 ;  /* 0x0000000002007986 */ /* 0x000fe2000c101124 */
[----:B------:R-:W-:Y:S05]  /*6d20*/  EXIT ;  /* 0x000000000000794d */ /* 0x000fea0003800000 */
.L_x_20782:
        /* <DEDUP_REMOVED lines=17> */
.L_x_20787:
[----:B------:R-:W-:Y:S05]  /*6e40*/  BSYNC.RECONVERGENT B0 ;  /* 0x0000000000007941 */ /* 0x000fea0003800200 */
.L_x_20786:
[----:B------:R-:W-:Y:S01]  /*6e50*/  STG.E.U8 desc[UR36][R2.64], R0 ;  /* 0x0000000002007986 */ /* 0x000fe2000c101124 */
[----:B------:R-:W-:Y:S05]  /*6e60*/  EXIT ;  /* 0x000000000000794d */ /* 0x000fea0003800000 */
.L_x_20781:
        /* <DEDUP_REMOVED lines=21> */
.L_x_20789:
[----:B------:R-:W-:-:S05]  /*6fc0*/  IMAD.MOV.U32 R23, RZ, RZ, RZ ;  /* 0x000000ffff177224 */ /* 0x000fca00078e00ff */
[----:B------:R-:W-:Y:S01]  /*6fd0*/  STG.E.64 desc[UR36][R2.64], R22 ;  /* 0x0000001602007986 */ /* 0x000fe2000c101b24 */
[----:B------:R-:W-:Y:S05]  /*6fe0*/  EXIT ;  /* 0x000000000000794d */ /* 0x000fea0003800000 */
.L_x_20788:
[----:B------:R-:W-:Y:S01]  /*6ff0*/  STG.E desc[UR36][R2.64], R22 ;  /* 0x0000001602007986 */ /* 0x000fe2000c101924 */
[----:B------:R-:W-:Y:S05]  /*7000*/  EXIT ;  /* 0x000000000000794d */ /* 0x000fea0003800000 */
.L_x_20780:
        /* <DEDUP_REMOVED lines=8> */
.L_x_20791:
[----:B------:R-:W-:Y:S01]  /*7090*/  CS2R R6, SRZ ;  /* 0x0000000000067805 */ /* 0x000fe2000001ff00 */
[----:B------:R-:W0:Y:S04]  /*70a0*/  I2F.F64.S16 R4, R22 ;  /* 0x0000001600047312 */ /* 0x000e280000101c00 */
[----:B0-----:R-:W-:Y:S01]  /*70b0*/  STG.E.128 desc[UR36][R2.64], R4 ;  /* 0x0000000402007986 */ /* 0x001fe2000c101d24 */
[----:B------:R-:W-:Y:S05]  /*70c0*/  EXIT ;  /* 0x000000000000794d */ /* 0x000fea0003800000 */
.L_x_20790:
[----:B------:R-:W-:-:S13]  /*70d0*/  ISETP.NE.AND P0, PT, R0, 0xf, PT ;  /* 0x0000000f0000780c */ /* 0x000fda0003f05270 */
[----:B------:R-:W-:Y:S05]  /*70e0*/  @!P0 BRA `(.L_x_20792) ;  /* 0x0000000000d48947 */ /* 0x000fea0003800000 */
[----:B------:R-:W-:-:S13]  /*70f0*/  ISETP.NE.AND P0, PT, R0, 0x17, PT ;  /* 0x000000170000780c */ /* 0x000fda0003f05270 */
[----:B------:R-:W-:Y:S05]  /*7100*/  @!P0 BRA `(.L_x_20793) ;  /* 0x0000000000848947 */ /* 0x000fea0003800000 */
[----:B------:R-:W-:-:S13]  /*7110*/  ISETP.NE.AND P0, PT, R0, 0x18, PT ;  /* 0x000000180000780c */ /* 0x000fda0003f05270 */
[----:B------:R-:W-:Y:S05]  /*7120*/  @!P0 BRA `(.L_x_20794) ;  /* 0x0000000000448947 */ /* 0x000fea0003800000 */
.L_x_20773:
        /* <DEDUP_REMOVED lines=16> */
.L_x_20795:
[----:B------:R-:W-:Y:S05]  /*7230*/  EXIT ;  /* 0x000000000000794d */ /* 0x000fea0003800000 */
.L_x_20794:
        /* <DEDUP_REMOVED lines=11> */
.L_x_20797:
[----:B------:R-:W-:Y:S05]  /*72f0*/  BSYNC.RECONVERGENT B0 ;  /* 0x0000000000007941 */ /* 0x000fea0003800200 */
.L_x_20796:
[----:B------:R-:W-:Y:S01]  /*7300*/  STG.E.U8 desc[UR36][R2.64], R5 ;  /* 0x0000000502007986 */ /* 0x000fe2000c101124 */
[----:B------:R-:W-:Y:S05]  /*7310*/  EXIT ;  /* 0x000000000000794d */ /* 0x000fea0003800000 */
.L_x_20793:
        /* <DEDUP_REMOVED lines=13> */
.L_x_20798:
[----:B------:R-:W-:Y:S01]  /*73f0*/  IMAD.MOV.U32 R5, RZ, RZ, 0x7f ;  /* 0x0000007fff057424 */ /* 0x000fe200078e00ff */
[----:B------:R-:W-:-:S04]  /*7400*/  ISETP.GT.U32.AND P0, PT, R7, 0x7f800000, PT ;  /* 0x7f8000000700780c */ /* 0x000fc80003f04070 */
[----:B------:R-:W-:-:S05]  /*7410*/  SEL R5, R5, 0x7c, P0 ;  /* 0x0000007c05057807 */ /* 0x000fca0000000000 */
[----:B------:R-:W-:Y:S01]  /*7420*/  STG.E.U8 desc[UR36][R2.64], R5 ;  /* 0x0000000502007986 */ /* 0x000fe2000c101124 */
[----:B------:R-:W-:Y:S05]  /*7430*/  EXIT ;  /* 0x000000000000794d */ /* 0x000fea0003800000 */
.L_x_20792:
[----:B------:R-:W0:Y:S02]  /*7440*/  I2F.S16 R0, R22 ;  /* 0x0000001600007306 */ /* 0x000e240000101400 */
[----:B0-----:R-:W-:-:S05]  /*7450*/  F2FP.BF16.F32.PACK_AB R0, RZ, R0 ;  /* 0x00000000ff00723e */ /* 0x001fca00000010ff */
[----:B------:R-:W-:Y:S01]  /*7460*/  STG.E.U16 desc[UR36][R2.64], R0 ;  /* 0x0000000002007986 */ /* 0x000fe2000c101524 */
[----:B------:R-:W-:Y:S05]  /*7470*/  EXIT ;  /* 0x000000000000794d */ /* 0x000fea0003800000 */
.L_x_20799:
        /* <DEDUP_REMOVED lines=16> */
.L_x_23462:


//--------------------- .text._ZN2at6native18elementwise_kernelILi128ELi4EZNS0_22gpu_kernel_impl_nocastIZZZNS0_23logical_not_kernel_cudaERNS_18TensorIteratorBaseEENKUlvE0_clEvENKUlvE3_clEvEUlsE_EEvS4_RKT_EUliE_EEviT1_ --------------------------
	.section	.text._ZN2at6native18elementwise_kernelILi128ELi4EZNS0_22gpu_kernel_impl_nocastIZZZNS0_23logical_not_kernel_cudaERNS_18TensorIteratorBaseEENKUlvE0_clEvENKUlvE3_clEvEUlsE_EEvS4_RKT_EUliE_EEviT1_,"ax",@progbits
	.align	128
        .global         _ZN2at6native18elementwise_kernelILi128ELi4EZNS0_22gpu_kernel_impl_nocastIZZZNS0_23logical_not_kernel_cudaERNS_18TensorIteratorBaseEENKUlvE0_clEvENKUlvE3_clEvEUlsE_EEvS4_RKT_EUliE_EEviT1_
        .type           _ZN2at6native18elementwise_kernelILi128ELi4EZNS0_22gpu_kernel_impl_nocastIZZZNS0_23logical_not_kernel_cudaERNS_18TensorIteratorBaseEENKUlvE0_clEvENKUlvE3_clEvEUlsE_EEvS4_RKT_EUliE_EEviT1_,@function
        .size           _ZN2at6native18elementwise_kernelILi128ELi4EZNS0_22gpu_kernel_impl_nocastIZZZNS0_23logical_not_kernel_cudaERNS_18TensorIteratorBaseEENKUlvE0_clEvENKUlvE3_clEvEUlsE_EEvS4_RKT_EUliE_EEviT1_,(.L_x_23463 - _ZN2at6native18elementwise_kernelILi128ELi4EZNS0_22gpu_kernel_impl_nocastIZZZNS0_23logical_not_kernel_cudaERNS_18TensorIteratorBaseEENKUlvE0_clEvENKUlvE3_clEvEUlsE_EEvS4_RKT_EUliE_EEviT1_)
        .other          _ZN2at6native18elementwise_kernelILi128ELi4EZNS0_22gpu_kernel_impl_nocastIZZZNS0_23logical_not_kernel_cudaERNS_18TensorIteratorBaseEENKUlvE0_clEvENKUlvE3_clEvEUlsE_EEvS4_RKT_EUliE_EEviT1_,@"STO_CUDA_ENTRY STV_DEFAULT"
_ZN2at6native18elementwise_kernelILi128ELi4EZNS0_22gpu_kernel_impl_nocastIZZZNS0_23logical_not_kernel_cudaERNS_18TensorIteratorBaseEENKUlvE0_clEvENKUlvE3_clEvEUlsE_EEvS4_RKT_EUliE_EEviT1_:
.text._ZN2at6native18elementwise_kernelILi128ELi4EZNS0_22gpu_kernel_impl_nocastIZZZNS0_23logical_not_kernel_cudaERNS_18TensorIteratorBaseEENKUlvE0_clEvENKUlvE3_clEvEUlsE_EEvS4_RKT_EUliE_EEviT1_:
        /* <DEDUP_REMOVED lines=28> */
[----:B--2---:R-:W-:-:S04]  /*01c0*/  ISETP.NE.AND P0, PT, R4, RZ, PT ;  /* 0x000000ff0400720c */ /* 0x004fc80003f05270 */
[----:B------:R-:W-:-:S05]  /*01d0*/  SEL R9, RZ, 0x1, P0 ;  /* 0x00000001ff097807 */ /* 0x000fca0000000000 */
[----:B0-----:R0:W-:Y:S04]  /*01e0*/  STG.E.U8 desc[UR6][R6.64], R9 ;  /* 0x0000000906007986 */ /* 0x0011e8000c101106 */
.L_x_20803:
[----:B------:R-:W-:-:S13]  /*01f0*/  ISETP.GE.AND P0, PT, R3, UR4, PT ;  /* 0x0000000403007c0c */ /* 0x000fda000bf06270 */
[----:B------:R-:W-:Y:S05]  /*0200*/  @P0 BREAK.RELIABLE B1 ;  /* 0x0000000000010942 */ /* 0x000fea0003800100 */
[----:B------:R-:W-:Y:S05]  /*0210*/  @P0 BRA `(.L_x_20804) ;  /* 0x0000000000200947 */ /* 0x000fea0003800000 */
[----:B------:R-:W-:Y:S05]  /*0220*/  BSYNC.RELIABLE B1 ;  /* 0x0000000000017941 */ /* 0x000fea0003800100 */
.L_x_20802:
[----:B------:R-:W1:Y:S02]  /*0230*/  LDC.64 R4, c[0x0][0x588] ;  /* 0x00016200ff047b82 */ /* 0x000e640000000a00 */
[----:B-1----:R-:W2:Y:S06]  /*0240*/  LDG.E.U16 R4, desc[UR6][R4.64] ;  /* 0x0000000604047981 */ /* 0x002eac000c1e1500 */
[----:B0-----:R-:W0:Y:S01]  /*0250*/  LDC.64 R6, c[0x0][0x580] ;  /* 0x00016000ff067b82 */ /* 0x001e220000000a00 */
[----:B------:R-:W-:Y:S02]  /*0260*/  IADD3 R3, PT, PT, R3, 0x80, RZ ;  /* 0x0000008003037810 */ /* 0x000fe40007ffe0ff */
[----:B--2---:R-:W-:-:S04]  /*0270*/  ISETP.NE.AND P0, PT, R4, RZ, PT ;  /* 0x000000ff0400720c */ /* 0x004fc80003f05270 */
[----:B------:R-:W-:-:S05]  /*0280*/  SEL R9, RZ, 0x1, P0 ;  /* 0x00000001ff097807 */ /* 0x000fca0000000000 */
[----:B0-----:R1:W-:Y:S04]  /*0290*/  STG.E.U8 desc[UR6][R6.64], R9 ;  /* 0x0000000906007986 */ /* 0x0013e8000c101106 */
.L_x_20804:
[----:B------:R-:W-:Y:S05]  /*02a0*/  BSYNC.RECONVERGENT B0 ;  /* 0x0000000000007941 */ /* 0x000fea0003800200 */
.L_x_20801:
[----:B------:R-:W-:Y:S05]  /*02b0*/  WARPSYNC.ALL ;  /* 0x0000000000007948 */ /* 0x000fea0003800000 */
[----:B------:R-:W-:-:S13]  /*02c0*/  ISETP.GE.AND P0, PT, R3, UR4, PT ;  /* 0x0000000403007c0c */ /* 0x000fda000bf06270 */
[----:B------:R-:W-:Y:S05]  /*02d0*/  @P0 EXIT ;  /* 0x000000000000094d */ /* 0x000fea0003800000 */
[----:B------:R-:W2:Y:S02]  /*02e0*/  LDC.64 R2, c[0x0][0x588] ;  /* 0x00016200ff027b82 */ /* 0x000ea40000000a00 */
[----:B--2---:R-:W2:Y:S06]  /*02f0*/  LDG.E.U16 R2, desc[UR6][R2.64] ;  /* 0x0000000602027981 */ /* 0x004eac000c1e1500 */
[----:B------:R-:W3:Y:S01]  /*0300*/  LDC.64 R4, c[0x0][0x580] ;  /* 0x00016000ff047b82 */ /* 0x000ee20000000a00 */
[----:B--2---:R-:W-:-:S04]  /*0310*/  ISETP.NE.AND P0, PT, R2, RZ, PT ;  /* 0x000000ff0200720c */ /* 0x004fc80003f05270 */
[----:B01----:R-:W-:-:S05]  /*0320*/  SEL R7, RZ, 0x1, P0 ;  /* 0x00000001ff077807 */ /* 0x003fca0000000000 */
[----:B---3--:R-:W-:Y:S01]  /*0330*/  STG.E.U8 desc[UR6][R4.64], R7 ;  /* 0x0000000704007986 */ /* 0x008fe2000c101106 */
[----:B------:R-:W-:Y:S05]  /*0340*/  EXIT ;  /* 0x000000000000794d */ /* 0x000fea0003800000 */
.L_x_20800:
        /* <DEDUP_REMOVED lines=306> */
.L_x_20808:
[----:B------:R-:W0:Y:S02]  /*1670*/  LDCU.128 UR8, c[0x0][0x580] ;  /* 0x0000b000ff0877ac */ /* 0x000e240008000c00 */
[----:B0-----:R-:W-:-:S04]  /*1680*/  IADD3 R6, P0, PT, R4, UR10, RZ ;  /* 0x0000000a04067c10 */ /* 0x001fc8000ff1e0ff */
[----:B------:R-:W-:-:S05]  /*1690*/  IADD3.X R7, PT, PT, RZ, UR11, RZ, P0, !PT ;  /* 0x0000000bff077c10 */ /* 0x000fca00087fe4ff */
[----:B------:R-:W2:Y:S01]  /*16a0*/  LDG.E.U16 R6, desc[UR6][R6.64] ;  /* 0x0000000606067981 */ /* 0x000ea2000c1e1500 */
        /* <DEDUP_REMOVED lines=307> */
.L_x_20810:
[----:B------:R-:W0:Y:S02]  /*29e0*/  LDCU.128 UR8, c[0x0][0x580] ;  /* 0x0000b000ff0877ac */ /* 0x000e240008000c00 */
[----:B0-----:R-:W-:-:S04]  /*29f0*/  IADD3 R6, P0, PT, R4, UR10, RZ ;  /* 0x0000000a04067c10 */ /* 0x001fc8000ff1e0ff */
[----:B------:R-:W-:-:S05]  /*2a00*/  IADD3.X R7, PT, PT, RZ, UR11, RZ, P0, !PT ;  /* 0x0000000bff077c10 */ /* 0x000fca00087fe4ff */
[----:B------:R-:W2:Y:S01]  /*2a10*/  LDG.E.U16 R6, desc[UR6][R6.64] ;  /* 0x0000000606067981 */ /* 0x000ea2000c1e1500 */
[----:B------:R-:W-:Y:S01]  /*2a20*/  IADD3 R4, P1, PT, R5, UR8, RZ ;  /* 0x0000000805047c10 */ /* 0x000fe2000ff3e0ff */
[----:B------:R-:W-:-:S03]  /*2a30*/  VIADD R3, R3, 0x80 ;  /* 0x0000008003037836 */ /* 0x000fc60000000000 */
[----:B------:R-:W-:Y:S02]  /*2a40*/  IADD3.X R5, PT, PT, RZ, UR9, RZ, P1, !PT ;  /* 0x00000009ff057c10 */ /* 0x000fe40008ffe4ff */
[----:B--2---:R-:W-:-:S04]  /*2a50*/  ISETP.NE.AND P0, PT, R6, RZ, PT ;  /* 0x000000ff0600720c */ /* 0x004fc80003f05270 */
[----:B------:R-:W-:-:S05]  /*2a60*/  SEL R9, RZ, 0x1, P0 ;  /* 0x00000001ff097807 */ /* 0x000fca0000000000 */
[----:B------:R0:W-:Y:S04]  /*2a70*/  STG.E.U8 desc[UR6][R4.64], R9 ;  /* 0x0000000904007986 */ /* 0x0001e8000c101106 */
.L_x_20807:
[----:B------:R-:W-:-:S13]  /*2a80*/  ISETP.GE.AND P0, PT, R3, UR4, PT ;  /* 0x0000000403007c0c */ /* 0x000fda000bf06270 */
[----:B------:R-:W-:Y:S05]  /*2a90*/  @P0 BREAK.RELIABLE B1 ;  /* 0x0000000000010942 */ /* 0x000fea0003800100 */
[----:B------:R-:W-:Y:S05]  /*2aa0*/  @P0 BRA `(.L_x_20809) ;  /* 0x0000001000d40947 */ /* 0x000fea0003800000 */
[----:B------:R-:W-:Y:S05]  /*2ab0*/  BSYNC.RELIABLE B1 ;  /* 0x0000000000017941 */ /* 0x000fea0003800100 */
.L_x_20806:
        /* <DEDUP_REMOVED lines=298> */
.L_x_20811:
        /* <DEDUP_REMOVED lines=10> */
.L_x_20809:
[----:B------:R-:W-:Y:S05]  /*3e00*/  BSYNC.RECONVERGENT B0 ;  /* 0x0000000000007941 */ /* 0x000fea0003800200 */
.L_x_20805:
        /* <DEDUP_REMOVED lines=301> */
.L_x_20812:
[----:B------:R-:W0:Y:S02]  /*50e0*/  LDCU.128 UR8, c[0x0][0x580] ;  /* 0x0000b000ff0877ac */ /* 0x000e240008000c00 */
[----:B0-----:R-:W-:-:S04]  /*50f0*/  IADD3 R4, P0, PT, R2, UR10, RZ ;  /* 0x0000000a02047c10 */ /* 0x001fc8000ff1e0ff */
[----:B------:R-:W-:-:S05]  /*5100*/  IADD3.X R5, PT, PT, RZ, UR11, RZ, P0, !PT ;  /* 0x0000000bff057c10 */ /* 0x000fca00087fe4ff */
[----:B------:R-:W2:Y:S01]  /*5110*/  LDG.E.U16 R4, desc[UR6][R4.64] ;  /* 0x0000000604047981 */ /* 0x000ea2000c1e1500 */
[----:B------:R-:W-:-:S04]  /*5120*/  IADD3 R2, P1, PT, R3, UR8, RZ ;  /* 0x0000000803027c10 */ /* 0x000fc8000ff3e0ff */
[----:B------:R-:W-:Y:S02]  /*5130*/  IADD3.X R3, PT, PT, RZ, UR9, RZ, P1, !PT ;  /* 0x00000009ff037c10 */ /* 0x000fe40008ffe4ff */
[----:B--2---:R-:W-:-:S04]  /*5140*/  ISETP.NE.AND P0, PT, R4, RZ, PT ;  /* 0x000000ff0400720c */ /* 0x004fc80003f05270 */
[----:B------:R-:W-:-:S05]  /*5150*/  SEL R7, RZ, 0x1, P0 ;  /* 0x00000001ff077807 */ /* 0x000fca0000000000 */
[----:B------:R-:W-:Y:S01]  /*5160*/  STG.E.U8 desc[UR6][R2.64], R7 ;  /* 0x0000000702007986 */ /* 0x000fe2000c101106 */
[----:B------:R-:W-:Y:S05]  /*5170*/  EXIT ;  /* 0x000000000000794d */ /* 0x000fea0003800000 */
.L_x_20813:
        /* <DEDUP_REMOVED lines=16> */
.L_x_23463:


//--------------------- .text._ZN2at6native27unrolled_elementwise_kernelIZZZNS0_23logical_not_kernel_cudaERNS_18TensorIteratorBaseEENKUlvE0_clEvENKUlvE3_clEvEUlsE_St5arrayIPcLm2EELi4E23TrivialOffsetCalculatorILi1EjESB_NS0_6memory15LoadWithoutCastENSC_16StoreWithoutCastEEEviT_T0_T2_T3_T4_T5_ --------------------------
	.section	.text._ZN2at6native27unrolled_elementwise_kernelIZZZNS0_23logical_not_kernel_cudaERNS_18TensorIteratorBaseEENKUlvE0_clEvENKUlvE3_clEvEUlsE_St5arrayIPcLm2EELi4E23TrivialOffsetCalculatorILi1EjESB_NS0_6memory15LoadWithoutCastENSC_16StoreWithoutCastEEEviT_T0_T2_T3_T4_T5_,"ax",@progbits
	.align	128
        .global         _ZN2at6native27unrolled_elementwise_kernelIZZZNS0_23logical_not_kernel_cudaERNS_18TensorIteratorBaseEENKUlvE0_clEvENKUlvE3_clEvEUlsE_St5arrayIPcLm2EELi4E23TrivialOffsetCalculatorILi1EjESB_NS0_6memory15LoadWithoutCastENSC_16StoreWithoutCastEEEviT_T0_T2_T3_T4_T5_
        .type           _ZN2at6native27unrolled_elementwise_kernelIZZZNS0_23logical_not_kernel_cudaERNS_18TensorIteratorBaseEENKUlvE0_clEvENKUlvE3_clEvEUlsE_St5arrayIPcLm2EELi4E23TrivialOffsetCalculatorILi1EjESB_NS0_6memory15LoadWithoutCastENSC_16StoreWithoutCastEEEviT_T0_T2_T3_T4_T5_,@function
        .size           _ZN2at6native27unrolled_elementwise_kernelIZZZNS0_23logical_not_kernel_cudaERNS_18TensorIteratorBaseEENKUlvE0_clEvENKUlvE3_clEvEUlsE_St5arrayIPcLm2EELi4E23TrivialOffsetCalculatorILi1EjESB_NS0_6memory15LoadWithoutCastENSC_16StoreWithoutCastEEEviT_T0_T2_T3_T4_T5_,(.L_x_23464 - _ZN2at6native27unrolled_elementwise_kernelIZZZNS0_23logical_not_kernel_cudaERNS_18TensorIteratorBaseEENKUlvE0_clEvENKUlvE3_clEvEUlsE_St5arrayIPcLm2EELi4E23TrivialOffsetCalculatorILi1EjESB_NS0_6memory15LoadWithoutCastENSC_16StoreWithoutCastEEEviT_T0_T2_T3_T4_T5_)
        .other          _ZN2at6native27unrolled_elementwise_kernelIZZZNS0_23logical_not_kernel_cudaERNS_18TensorIteratorBaseEENKUlvE0_clEvENKUlvE3_clEvEUlsE_St5arrayIPcLm2EELi4E23TrivialOffsetCalculatorILi1EjESB_NS0_6memory15LoadWithoutCastENSC_16StoreWithoutCastEEEviT_T0_T2_T3_T4_T5_,@"STO_CUDA_ENTRY STV_DEFAULT"
_ZN2at6native27unrolled_elementwise_kernelIZZZNS0_23logical_not_kernel_cudaERNS_18TensorIteratorBaseEENKUlvE0_clEvENKUlvE3_clEvEUlsE_St5arrayIPcLm2EELi4E23TrivialOffsetCalculatorILi1EjESB_NS0_6memory15LoadWithoutCastENSC_16StoreWithoutCastEEEviT_T0_T2_T3_T4_T5_:
.text._ZN2at6native27unrolled_elementwise_kernelIZZZNS0_23logical_not_kernel_cudaERNS_18TensorIteratorBaseEENKUlvE0_clEvENKUlvE3_clEvEUlsE_St5arrayIPcLm2EELi4E23TrivialOffsetCalculatorILi1EjESB_NS0_6memory15LoadWithoutCastENSC_16StoreWithoutCastEEEviT_T0_T2_T3_T4_T5_:
        /* <DEDUP_REMOVED lines=23> */
[----:B------:R-:W2:Y:S10]  /*0170*/  @!P1 LDG.E.U16 R8, desc[UR4][R8.64] ;  /* 0x0000000408089981 */ /* 0x000eb4000c1e1500 */
[----:B------:R-:W1:Y:S01]  /*0180*/  @!P2 LDC.64 R4, c[0x0][0x390] ;  /* 0x0000e400ff04ab82 */ /* 0x000e620000000a00 */
[----:B------:R-:W-:-:S02]  /*0190*/  @!P2 IMAD R13, R0, 0x200, R13 ;  /* 0x00000200000da824 */ /* 0x000fc400078e020d */
[----:B0-----:R-:W-:-:S06]  /*01a0*/  @!P3 IMAD.WIDE.U32 R10, R19, 0x2, R10 ;  /* 0x00000002130ab825 */ /* 0x001fcc00078e000a */
[----:B------:R-:W4:Y:S01]  /*01b0*/  @!P3 LDG.E.U16 R10, desc[UR4][R10.64] ;  /* 0x000000040a0ab981 */ /* 0x000f22000c1e1500 */
[----:B-1----:R-:W-:-:S06]  /*01c0*/  @!P2 IMAD.WIDE.U32 R4, R13, 0x2, R4 ;  /* 0x000000020d04a825 */ /* 0x002fcc00078e0004 */
[----:B------:R-:W5:Y:S01]  /*01d0*/  @!P2 LDG.E.U16 R4, desc[UR4][R4.64] ;  /* 0x000000040404a981 */ /* 0x000f62000c1e1500 */
        /* <DEDUP_REMOVED lines=27> */
.L_x_20816:
[----:B------:R-:W-:Y:S05]  /*0390*/  BSYNC.RELIABLE B1 ;  /* 0x0000000000017941 */ /* 0x000fea0003800100 */
.L_x_20815:
[----:B------:R-:W-:-:S13]  /*03a0*/  ISETP.GE.AND P0, PT, R3, R2, PT ;  /* 0x000000020300720c */ /* 0x000fda0003f06270 */
[----:B------:R-:W1:Y:S01]  /*03b0*/  @!P0 LDC.64 R10, c[0x0][0x388] ;  /* 0x0000e200ff0a8b82 */ /* 0x000e620000000a00 */
[----:B0-----:R-:W-:Y:S01]  /*03c0*/  @!P0 IMAD R5, R0, 0x200, R3 ;  /* 0x0000020000058824 */ /* 0x001fe200078e0203 */
[----:B------:R-:W-:-:S04]  /*03d0*/  @!P0 IADD3 R3, PT, PT, R3, 0x80, RZ ;  /* 0x0000008003038810 */ /* 0x000fc80007ffe0ff */
[----:B-1----:R-:W-:-:S05]  /*03e0*/  @!P0 IADD3 R4, P1, PT, R5, R10, RZ ;  /* 0x0000000a05048210 */ /* 0x002fca0007f3e0ff */
[----:B------:R-:W-:-:S05]  /*03f0*/  @!P0 IMAD.X R5, RZ, RZ, R11, P1 ;  /* 0x000000ffff058224 */ /* 0x000fca00008e060b */
[----:B------:R1:W-:Y:S03]  /*0400*/  @!P0 STG.E.U8 desc[UR4][R4.64], R7 ;  /* 0x0000000704008986 */ /* 0x0003e6000c101104 */
.L_x_20817:
[----:B------:R-:W-:Y:S05]  /*0410*/  BSYNC.RECONVERGENT B0 ;  /* 0x0000000000007941 */ /* 0x000fea0003800200 */
.L_x_20814:
        /* <DEDUP_REMOVED lines=9> */
.L_x_20818:
        /* <DEDUP_REMOVED lines=13> */
.L_x_23464:


//--------------------- .text._ZN2at6native29vectorized_elementwise_kernelILi2EZZZNS0_23logical_not_kernel_cudaERNS_18TensorIteratorBaseEENKUlvE0_clEvENKUlvE3_clEvEUlsE_St5arrayIPcLm2EEEEviT0_T1_ --------------------------
	.section	.text._ZN2at6native29vectorized_elementwise_kernelILi2EZZZNS0_23logical_not_kernel_cudaERNS_18TensorIteratorBaseEENKUlvE0_clEvENKUlvE3_clEvEUlsE_St5arrayIPcLm2EEEEviT0_T1_,"ax",@progbits
	.align	128
        .global         _ZN2at6native29vectorized_elementwise_kernelILi2EZZZNS0_23logical_not_kernel_cudaERNS_18TensorIteratorBaseEENKUlvE0_clEvENKUlvE3_clEvEUlsE_St5arrayIPcLm2EEEEviT0_T1_
        .type           _ZN2at6native29vectorized_elementwise_kernelILi2EZZZNS0_23logical_not_kernel_cudaERNS_18TensorIteratorBaseEENKUlvE0_clEvENKUlvE3_clEvEUlsE_St5arrayIPcLm2EEEEviT0_T1_,@function
        .size           _ZN2at6native29vectorized_elementwise_kernelILi2EZZZNS0_23logical_not_kernel_cudaERNS_18TensorIteratorBaseEENKUlvE0_clEvENKUlvE3_clEvEUlsE_St5arrayIPcLm2EEEEviT0_T1_,(.L_x_23465 - _ZN2at6native29vectorized_elementwise_kernelILi2EZZZNS0_23logical_not_kernel_cudaERNS_18TensorIteratorBaseEENKUlvE0_clEvENKUlvE3_clEvEUlsE_St5arrayIPcLm2EEEEviT0_T1_)
        .other          _ZN2at6native29vectorized_elementwise_kernelILi2EZZZNS0_23logical_not_kernel_cudaERNS_18TensorIteratorBaseEENKUlvE0_clEvENKUlvE3_clEvEUlsE_St5arrayIPcLm2EEEEviT0_T1_,@"STO_CUDA_ENTRY STV_DEFAULT"
_ZN2at6native29vectorized_elementwise_kernelILi2EZZZNS0_23logical_not_kernel_cudaERNS_18TensorIteratorBaseEENKUlvE0_clEvENKUlvE3_clEvEUlsE_St5arrayIPcLm2EEEEviT0_T1_:
.text._ZN2at6native29vectorized_elementwise_kernelILi2EZZZNS0_23logical_not_kernel_cudaERNS_18TensorIteratorBaseEENKUlvE0_clEvENKUlvE3_clEvEUlsE_St5arrayIPcLm2EEEEviT0_T1_:
        /* <DEDUP_REMOVED lines=46> */
[----:B------:R-:W4:Y:S02]  /*02e0*/  @!P4 LDG.E.U16 R10, desc[UR4][R10.64] ;  /* 0x000000040a0ac981 */ /* 0x000f24000c1e1500 */
[----:B-----5:R-:W-:Y:S02]  /*02f0*/  @!P5 IMAD.WIDE.U32 R6, R21, 0x2, R6 ;  /* 0x000000021506d825 */ /* 0x020fe400078e0006 */
[----:B------:R0:W5:Y:S04]  /*0300*/  @!P6 LDG.E.U16 R8, desc[UR4][R8.64] ;  /* 0x000000040808e981 */ /* 0x000168000c1e1500 */
[----:B------:R-:W5:Y:S01]  /*0310*/  @!P5 LDG.E.U16 R6, desc[UR4][R6.64] ;  /* 0x000000040606d981 */ /* 0x000f62000c1e1500 */
[----:B------:R-:W-:-:S06]  /*0320*/  @!P3 IMAD.WIDE.U32 R4, R19, 0x2, R4 ;  /* 0x000000021304b825 */ /* 0x000fcc00078e0004 */
[----:B------:R1:W5:Y:S01]  /*0330*/  @!P3 LDG.E.U16 R4, desc[UR4][R4.64] ;  /* 0x000000040404b981 */ /* 0x000362000c1e1500 */
[----:B--2---:R-:W-:-:S04]  /*0340*/  ISETP.EQ.OR P2, PT, R2, RZ, P2 ;  /* 0x000000ff0200720c */ /* 0x004fc80001742670 */
[----:B------:R-:W-:Y:S02]  /*0350*/  SEL R18, RZ, 0x1, !P2 ;  /* 0x00000001ff127807 */ /* 0x000fe40005000000 */
[----:B------:R-:W-:-:S13]  /*0360*/  ISETP.GE.U32.AND P2, PT, R25, R16, PT ;  /* 0x000000101900720c */ /* 0x000fda0003f46070 */
[----:B------:R-:W2:Y:S01]  /*0370*/  @!P2 LDC.64 R2, c[0x0][0x390] ;  /* 0x0000e400ff02ab82 */ /* 0x000ea20000000a00 */
[----:B------:R-:W-:-:S04]  /*0380*/  @!P2 IMAD.IADD R25, R0, 0x1, R25 ;  /* 0x000000010019a824 */ /* 0x000fc800078e0219 */
[----:B--2---:R-:W-:-:S06]  /*0390*/  @!P2 IMAD.WIDE.U32 R2, R25, 0x2, R2 ;  /* 0x000000021902a825 */ /* 0x004fcc00078e0002 */
[----:B------:R2:W2:Y:S01]  /*03a0*/  @!P2 LDG.E.U16 R2, desc[UR4][R2.64] ;  /* 0x000000040202a981 */ /* 0x0004a2000c1e1500 */
[----:B---3--:R-:W-:-:S04]  /*03b0*/  ISETP.EQ.OR P1, PT, R12, RZ, P1 ;  /* 0x000000ff0c00720c */ /* 0x008fc80000f22670 */
[----:B0-----:R-:W-:Y:S02]  /*03c0*/  SEL R9, RZ, 0x1, !P1 ;  /* 0x00000001ff097807 */ /* 0x001fe40004800000 */
[----:B------:R-:W-:Y:S01]  /*03d0*/  ISETP.GE.U32.AND P1, PT, R17, R16, PT ;  /* 0x000000101100720c */ /* 0x000fe20003f26070 */
[----:B------:R-:W-:Y:S04]  /*03e0*/  BSSY.RECONVERGENT B0, `(.L_x_20820) ;  /* 0x0000046000007945 */ /* 0x000fe80003800200 */
[----:B------:R-:W-:Y:S01]  /*03f0*/  BSSY.RELIABLE B1, `(.L_x_20821) ;  /* 0x000003d000017945 */ /* 0x000fe20003800100 */
[----:B----4-:R-:W-:-:S04]  /*0400*/  ISETP.EQ.OR P0, PT, R14, RZ, P0 ;  /* 0x000000ff0e00720c */ /* 0x010fc80000702670 */
[----:B-1----:R-:W-:Y:S02]  /*0410*/  SEL R5, RZ, 0x1, !P0 ;  /* 0x00000001ff057807 */ /* 0x002fe40004000000 */
[----:B------:R-:W-:Y:S02]  /*0420*/  ISETP.EQ.OR P4, PT, R10, RZ, P4 ;  /* 0x000000ff0a00720c */ /* 0x000fe40002782670 */
[----:B-----5:R-:W-:Y:S02]  /*0430*/  ISETP.EQ.OR P6, PT, R8, RZ, P6 ;  /* 0x000000ff0800720c */ /* 0x020fe400037c2670 */
[----:B------:R-:W-:Y:S02]  /*0440*/  ISETP.EQ.OR P5, PT, R6, RZ, P5 ;  /* 0x000000ff0600720c */ /* 0x000fe40002fa2670 */
[----:B------:R-:W-:Y:S02]  /*0450*/  SEL R11, RZ, 0x1, !P4 ;  /* 0x00000001ff0b7807 */ /* 0x000fe40006000000 */
[----:B------:R-:W-:-:S02]  /*0460*/  SEL R13, RZ, 0x1, !P6 ;  /* 0x00000001ff0d7807 */ /* 0x000fc40007000000 */
[----:B------:R-:W-:Y:S02]  /*0470*/  ISETP.EQ.OR P3, PT, R4, RZ, P3 ;  /* 0x000000ff0400720c */ /* 0x000fe40001f62670 */
[----:B------:R-:W-:Y:S02]  /*0480*/  SEL R4, RZ, 0x1, !P5 ;  /* 0x00000001ff047807 */ /* 0x000fe40006800000 */
[----:B--2---:R-:W-:Y:S02]  /*0490*/  SEL R3, RZ, 0x1, !P3 ;  /* 0x00000001ff037807 */ /* 0x004fe40005800000 */
[----:B------:R-:W-:-:S04]  /*04a0*/  ISETP.EQ.OR P2, PT, R2, RZ, P2 ;  /* 0x000000ff0200720c */ /* 0x000fc80001742670 */
        /* <DEDUP_REMOVED lines=16> */
.L_x_20822:
        /* <DEDUP_REMOVED lines=8> */
.L_x_20823:
        /* <DEDUP_REMOVED lines=8> */
.L_x_20824:
        /* <DEDUP_REMOVED lines=8> */
.L_x_20825:
        /* <DEDUP_REMOVED lines=9> */
.L_x_20826:
[----:B------:R-:W-:Y:S05]  /*07c0*/  BSYNC.RELIABLE B1 ;  /* 0x0000000000017941 */ /* 0x000fea0003800100 */
.L_x_20821:
[----:B------:R-:W-:-:S13]  /*07d0*/  ISETP.GE.U32.AND P0, PT, R17, R16, PT ;  /* 0x000000101100720c */ /* 0x000fda0003f06070 */
[----:B012---:R-:W0:Y:S01]  /*07e0*/  @!P0 LDC.64 R6, c[0x0][0x388] ;  /* 0x0000e200ff068b82 */ /* 0x007e220000000a00 */
[----:B------:R-:W-:Y:S02]  /*07f0*/  @!P0 IMAD.IADD R5, R0, 0x1, R17 ;  /* 0x0000000100058824 */ /* 0x000fe400078e0211 */
[----:B------:R-:W-:-:S03]  /*0800*/  @!P0 VIADD R17, R17, 0x80 ;  /* 0x0000008011118836 */ /* 0x000fc60000000000 */
[----:B0-----:R-:W-:-:S05]  /*0810*/  @!P0 IADD3 R4, P1, PT, R5, R6, RZ ;  /* 0x0000000605048210 */ /* 0x001fca0007f3e0ff */
[----:B------:R-:W-:-:S05]  /*0820*/  @!P0 IMAD.X R5, RZ, RZ, R7, P1 ;  /* 0x000000ffff058224 */ /* 0x000fca00008e0607 */
[----:B------:R3:W-:Y:S03]  /*0830*/  @!P0 STG.E.U8 desc[UR4][R4.64], R3 ;  /* 0x0000000304008986 */ /* 0x0007e6000c101104 */
.L_x_20827:
[----:B------:R-:W-:Y:S05]  /*0840*/  BSYNC.RECONVERGENT B0 ;  /* 0x0000000000007941 */ /* 0x000fea0003800200 */
.L_x_20820:
        /* <DEDUP_REMOVED lines=9> */
.L_x_20819:
        /* <DEDUP_REMOVED lines=12> */
[C---:B---3--:R-:W-:Y:S02]  /*09a0*/  PRMT R10, R7.reuse, 0x9910, RZ ;  /* 0x00009910070a7816 */ /* 0x048fe400000000ff */
[----:B------:R-:W-:Y:S02]  /*09b0*/  PRMT R7, R7, 0xbb32, RZ ;  /* 0x0000bb3207077816 */ /* 0x000fe400000000ff */
[----:B----4-:R-:W-:Y:S01]  /*09c0*/  PRMT R0, R6, 0x9910, RZ ;  /* 0x0000991006007816 */ /* 0x010fe200000000ff */
[----:B0-----:R-:W-:-:S03]  /*09d0*/  IMAD.MOV.U32 R4, RZ, RZ, R10 ;  /* 0x000000ffff047224 */ /* 0x001fc600078e000a */
[----:B------:R-:W-:Y:S01]  /*09e0*/  ISETP.NE.AND P6, PT, R0, RZ, PT ;  /* 0x000000ff0000720c */ /* 0x000fe20003fc5270 */
[----:B------:R-:W-:Y:S01]  /*09f0*/  IMAD.MOV.U32 R0, RZ, RZ, R7 ;  /* 0x000000ffff007224 */ /* 0x000fe200078e0007 */
[----:B------:R-:W-:Y:S02]  /*0a00*/  ISETP.NE.AND P4, PT, R4, RZ, PT ;  /* 0x000000ff0400720c */ /* 0x000fe40003f85270 */
[C---:B-----5:R-:W-:Y:S02]  /*0a10*/  PRMT R4, R8.reuse, 0x9910, RZ ;  /* 0x0000991008047816 */ /* 0x060fe400000000ff */
[----:B------:R-:W-:Y:S02]  /*0a20*/  PRMT R8, R8, 0xbb32, RZ ;  /* 0x0000bb3208087816 */ /* 0x000fe400000000ff */
[----:B------:R-:W-:Y:S02]  /*0a30*/  PRMT R6, R6, 0xbb32, RZ ;  /* 0x0000bb3206067816 */ /* 0x000fe400000000ff */
[----:B------:R-:W-:Y:S01]  /*0a40*/  ISETP.NE.AND P3, PT, R0, RZ, PT ;  /* 0x000000ff0000720c */ /* 0x000fe20003f65270 */
[----:B------:R-:W-:Y:S01]  /*0a50*/  IMAD.MOV.U32 R0, RZ, RZ, R4 ;  /* 0x000000ffff007224 */ /* 0x000fe200078e0004 */
[----:B------:R-:W-:Y:S01]  /*0a60*/  ISETP.NE.AND P5, PT, R6, RZ, PT ;  /* 0x000000ff0600720c */ /* 0x000fe20003fa5270 */
[----:B------:R-:W-:Y:S01]  /*0a70*/  IMAD.MOV.U32 R4, RZ, RZ, R8 ;  /* 0x000000ffff047224 */ /* 0x000fe200078e0008 */
[----:B------:R-:W-:-:S02]  /*0a80*/  PRMT R5, R9, 0x9910, RZ ;  /* 0x0000991009057816 */ /* 0x000fc400000000ff */
[----:B------:R-:W-:Y:S02]  /*0a90*/  PRMT R6, R9, 0xbb32, RZ ;  /* 0x0000bb3209067816 */ /* 0x000fe400000000ff */
[----:B------:R-:W-:Y:S02]  /*0aa0*/  ISETP.NE.AND P2, PT, R0, RZ, PT ;  /* 0x000000ff0000720c */ /* 0x000fe40003f45270 */
[----:B------:R-:W-:Y:S02]  /*0ab0*/  SEL R0, RZ, 0x1, P6 ;  /* 0x00000001ff007807 */ /* 0x000fe40003000000 */
        /* <DEDUP_REMOVED lines=19> */
.L_x_20828:
        /* <DEDUP_REMOVED lines=9> */
.L_x_23465:


//--------------------- .text._ZN2at6native29vectorized_elementwise_kernelILi4EZZZNS0_23logical_not_kernel_cudaERNS_18TensorIteratorBaseEENKUlvE0_clEvENKUlvE3_clEvEUlsE_St5arrayIPcLm2EEEEviT0_T1_ --------------------------
	.section	.text._ZN2at6native29vectorized_elementwise_kernelILi4EZZZNS0_23logical_not_kernel_cudaERNS_18TensorIteratorBaseEENKUlvE0_clEvENKUlvE3_clEvEUlsE_St5arrayIPcLm2EEEEviT0_T1_,"ax",@progbits
	.align	128
        .global         _ZN2at6native29vectorized_elementwise_kernelILi4EZZZNS0_23logical_not_kernel_cudaERNS_18TensorIteratorBaseEENKUlvE0_clEvENKUlvE3_clEvEUlsE_St5arrayIPcLm2EEEEviT0_T1_
        .type           _ZN2at6native29vectorized_elementwise_kernelILi4EZZZNS0_23logical_not_kernel_cudaERNS_18TensorIteratorBaseEENKUlvE0_clEvENKUlvE3_clEvEUlsE_St5arrayIPcLm2EEEEviT0_T1_,@function
        .size           _ZN2at6native29vectorized_elementwise_kernelILi4EZZZNS0_23logical_not_kernel_cudaERNS_18TensorIteratorBaseEENKUlvE0_clEvENKUlvE3_clEvEUlsE_St5arrayIPcLm2EEEEviT0_T1_,(.L_x_23466 - _ZN2at6native29vectorized_elementwise_kernelILi4EZZZNS0_23logical_not_kernel_cudaERNS_18TensorIteratorBaseEENKUlvE0_clEvENKUlvE3_clEvEUlsE_St5arrayIPcLm2EEEEviT0_T1_)
        .other          _ZN2at6native29vectorized_elementwise_kernelILi4EZZZNS0_23logical_not_kernel_cudaERNS_18TensorIteratorBaseEENKUlvE0_clEvENKUlvE3_clEvEUlsE_St5arrayIPcLm2EEEEviT0_T1_,@"STO_CUDA_ENTRY STV_DEFAULT"
_ZN2at6native29vectorized_elementwise_kernelILi4EZZZNS0_23logical_not_kernel_cudaERNS_18TensorIteratorBaseEENKUlvE0_clEvENKUlvE3_clEvEUlsE_St5arrayIPcLm2EEEEviT0_T1_:
.text._ZN2at6native29vectorized_elementwise_kernelILi4EZZZNS0_23logical_not_kernel_cudaERNS_18TensorIteratorBaseEENKUlvE0_clEvENKUlvE3_clEvEUlsE_St5arrayIPcLm2EEEEviT0_T1_:
        /* <DEDUP_REMOVED lines=91> */
.L_x_20832:
        /* <DEDUP_REMOVED lines=8> */
.L_x_20833:
        /* <DEDUP_REMOVED lines=8> */
.L_x_20834:
        /* <DEDUP_REMOVED lines=8> */
.L_x_20835:
        /* <DEDUP_REMOVED lines=9> */
.L_x_20836:
[----:B------:R-:W-:Y:S05]  /*07c0*/  BSYNC.RELIABLE B1 ;  /* 0x0000000000017941 */ /* 0x000fea0003800100 */
.L_x_20831:
[----:B------:R-:W-:-:S13]  /*07d0*/  ISETP.GE.U32.AND P0, PT, R17, R16, PT ;  /* 0x000000101100720c */ /* 0x000fda0003f06070 */
[----:B012---:R-:W0:Y:S01]  /*07e0*/  @!P0 LDC.64 R6, c[0x0][0x388] ;  /* 0x0000e200ff068b82 */ /* 0x007e220000000a00 */
[----:B------:R-:W-:Y:S02]  /*07f0*/  @!P0 IMAD.IADD R5, R0, 0x1, R17 ;  /* 0x0000000100058824 */ /* 0x000fe400078e0211 */
[----:B------:R-:W-:-:S03]  /*0800*/  @!P0 VIADD R17, R17, 0x80 ;  /* 0x0000008011118836 */ /* 0x000fc60000000000 */
[----:B0-----:R-:W-:-:S05]  /*0810*/  @!P0 IADD3 R4, P1, PT, R5, R6, RZ ;  /* 0x0000000605048210 */ /* 0x001fca0007f3e0ff */
[----:B------:R-:W-:-:S05]  /*0820*/  @!P0 IMAD.X R5, RZ, RZ, R7, P1 ;  /* 0x000000ffff058224 */ /* 0x000fca00008e0607 */
[----:B------:R3:W-:Y:S03]  /*0830*/  @!P0 STG.E.U8 desc[UR4][R4.64], R3 ;  /* 0x0000000304008986 */ /* 0x0007e6000c101104 */
.L_x_20837:
[----:B------:R-:W-:Y:S05]  /*0840*/  BSYNC.RECONVERGENT B0 ;  /* 0x0000000000007941 */ /* 0x000fea0003800200 */
.L_x_20830:
        /* <DEDUP_REMOVED lines=9> */
.L_x_20829:
[----:B------:R-:W0:Y:S01]  /*08e0*/  S2R R2, SR_TID.X ;  /* 0x0000000000027919 */ /* 0x000e220000002100 */
[----:B------:R-:W1:Y:S01]  /*08f0*/  LDC.64 R4, c[0x0][0x390] ;  /* 0x0000e400ff047b82 */ /* 0x000e620000000a00 */
[----:B------:R-:W2:Y:S01]  /*0900*/  LDCU.64 UR6, c[0x0][0x388] ;  /* 0x00007100ff0677ac */ /* 0x000ea20008000a00 */
[----:B-1----:R-:W-:-:S04]  /*0910*/  IMAD.WIDE.U32 R4, R0, 0x2, R4 ;  /* 0x0000000200047825 */ /* 0x002fc800078e0004 */
[----:B0-----:R-:W-:-:S05]  /*0920*/  IMAD.WIDE.U32 R6, R2, 0x8, R4 ;  /* 0x0000000802067825 */ /* 0x001fca00078e0004 */
[----:B------:R-:W3:Y:S04]  /*0930*/  LDG.E.64 R8, desc[UR4][R6.64] ;  /* 0x0000000406087981 */ /* 0x000ee8000c1e1b00 */
[----:B------:R-:W4:Y:S01]  /*0940*/  LDG.E.64 R4, desc[UR4][R6.64+0x400] ;  /* 0x0004000406047981 */ /* 0x000f22000c1e1b00 */
[C---:B---3--:R-:W-:Y:S02]  /*0950*/  PRMT R3, R9.reuse, 0x9910, RZ ;  /* 0x0000991009037816 */ /* 0x048fe400000000ff */
[----:B------:R-:W-:Y:S02]  /*0960*/  PRMT R9, R9, 0xbb32, RZ ;  /* 0x0000bb3209097816 */ /* 0x000fe400000000ff */
[----:B------:R-:W-:Y:S02]  /*0970*/  ISETP.NE.AND P5, PT, R3, RZ, PT ;  /* 0x000000ff0300720c */ /* 0x000fe40003fa5270 */
[----:B------:R-:W-:-:S02]  /*0980*/  PRMT R3, R8, 0x9910, RZ ;  /* 0x0000991008037816 */ /* 0x000fc400000000ff */
[----:B------:R-:W-:Y:S02]  /*0990*/  PRMT R8, R8, 0xbb32, RZ ;  /* 0x0000bb3208087816 */ /* 0x000fe400000000ff */
[----:B------:R-:W-:Y:S02]  /*09a0*/  ISETP.NE.AND P3, PT, R3, RZ, PT ;  /* 0x000000ff0300720c */ /* 0x000fe40003f65270 */
[C---:B----4-:R-:W-:Y:S01]  /*09b0*/  PRMT R10, R5.reuse, 0x9910, RZ ;  /* 0x00009910050a7816 */ /* 0x050fe200000000ff */
[----:B------:R-:W-:Y:S01]  /*09c0*/  IMAD.MOV.U32 R6, RZ, RZ, R8 ;  /* 0x000000ffff067224 */ /* 0x000fe200078e0008 */
[----:B------:R-:W-:Y:S02]  /*09d0*/  PRMT R3, R5, 0xbb32, RZ ;  /* 0x0000bb3205037816 */ /* 0x000fe400000000ff */
[----:B------:R-:W-:Y:S01]  /*09e0*/  PRMT R5, R4, 0x9910, RZ ;  /* 0x0000991004057816 */ /* 0x000fe200000000ff */
[----:B------:R-:W-:Y:S01]  /*09f0*/  IMAD.MOV.U32 R7, RZ, RZ, R10 ;  /* 0x000000ffff077224 */ /* 0x000fe200078e000a */
[----:B------:R-:W-:-:S02]  /*0a00*/  ISETP.NE.AND P4, PT, R6, RZ, PT ;  /* 0x000000ff0600720c */ /* 0x000fc40003f85270 */
[----:B------:R-:W-:Y:S02]  /*0a10*/  PRMT R6, R4, 0xbb32, RZ ;  /* 0x0000bb3204067816 */ /* 0x000fe400000000ff */
[----:B--2---:R-:W-:Y:S01]  /*0a20*/  IADD3 R4, P0, PT, R0, UR6, RZ ;  /* 0x0000000600047c10 */ /* 0x004fe2000ff1e0ff */
[----:B------:R-:W-:Y:S01]  /*0a30*/  IMAD.MOV.U32 R0, RZ, RZ, R5 ;  /* 0x000000ffff007224 */ /* 0x000fe200078e0005 */
[----:B------:R-:W-:Y:S01]  /*0a40*/  ISETP.NE.AND P2, PT, R3, RZ, PT ;  /* 0x000000ff0300720c */ /* 0x000fe20003f45270 */
[----:B------:R-:W-:Y:S01]  /*0a50*/  IMAD.MOV.U32 R3, RZ, RZ, R6 ;  /* 0x000000ffff037224 */ /* 0x000fe200078e0006 */
[----:B------:R-:W-:Y:S01]  /*0a60*/  ISETP.NE.AND P6, PT, R9, RZ, PT ;  /* 0x000000ff0900720c */ /* 0x000fe20003fc5270 */
[----:B------:R-:W-:Y:S01]  /*0a70*/  IMAD.X R5, RZ, RZ, UR7, P0 ;  /* 0x00000007ff057e24 */ /* 0x000fe200080e06ff */
[----:B------:R-:W-:Y:S02]  /*0a80*/  ISETP.NE.AND P0, PT, R0, RZ, PT ;  /* 0x000000ff0000720c */ /* 0x000fe40003f05270 */
[----:B------:R-:W-:Y:S01]  /*0a90*/  SEL R0, RZ, 0x1, P6 ;  /* 0x00000001ff007807 */ /* 0x000fe20003000000 */
[----:B------:R-:W-:Y:S01]  /*0aa0*/  IMAD.WIDE.U32 R4, R2, 0x4, R4 ;  /* 0x0000000402047825 */ /* 0x000fe200078e0004 */
[----:B------:R-:W-:-:S02]  /*0ab0*/  ISETP.NE.AND P1, PT, R7, RZ, PT ;  /* 0x000000ff0700720c */ /* 0x000fc40003f25270 */
[----:B------:R-:W-:Y:S02]  /*0ac0*/  ISETP.NE.AND P6, PT, R3, RZ, PT ;  /* 0x000000ff0300720c */ /* 0x000fe40003fc5270 */
        /* <DEDUP_REMOVED lines=16> */
.L_x_20838:
        /* <DEDUP_REMOVED lines=11> */
.L_x_23466:


//--------------------- .text._ZN2at6native29vectorized_elementwise_kernelILi8EZZZNS0_23logical_not_kernel_cudaERNS_18TensorIteratorBaseEENKUlvE0_clEvENKUlvE3_clEvEUlsE_St5arrayIPcLm2EEEEviT0_T1_ --------------------------
	.section	.text._ZN2at6native29vectorized_elementwise_kernelILi8EZZZNS0_23logical_not_kernel_cudaERNS_18TensorIteratorBaseEENKUlvE0_clEvENKUlvE3_clEvEUlsE_St5arrayIPcLm2EEEEviT0_T1_,"ax",@progbits
	.align	128
        .global         _ZN2at6native29vectorized_elementwise_kernelILi8EZZZNS0_23logical_not_kernel_cudaERNS_18TensorIteratorBaseEENKUlvE0_clEvENKUlvE3_clEvEUlsE_St5arrayIPcLm2EEEEviT0_T1_
        .type           _ZN2at6native29vectorized_elementwise_kernelILi8EZZZNS0_23logical_not_kernel_cudaERNS_18TensorIteratorBaseEENKUlvE0_clEvENKUlvE3_clEvEUlsE_St5arrayIPcLm2EEEEviT0_T1_,@function
        .size           _ZN2at6native29vectorized_elementwise_kernelILi8EZZZNS0_23logical_not_kernel_cudaERNS_18TensorIteratorBaseEENKUlvE0_clEvENKUlvE3_clEvEUlsE_St5arrayIPcLm2EEEEviT0_T1_,(.L_x_23467 - _ZN2at6native29vectorized_elementwise_kernelILi8EZZZNS0_23logical_not_kernel_cudaERNS_18TensorIteratorBaseEENKUlvE0_clEvENKUlvE3_clEvEUlsE_St5arrayIPcLm2EEEEviT0_T1_)
        .other          _ZN2at6native29vectorized_elementwise_kernelILi8EZZZNS0_23logical_not_kernel_cudaERNS_18TensorIteratorBaseEENKUlvE0_clEvENKUlvE3_clEvEUlsE_St5arrayIPcLm2EEEEviT0_T1_,@"STO_CUDA_ENTRY STV_DEFAULT"
_ZN2at6native29vectorized_elementwise_kernelILi8EZZZNS0_23logical_not_kernel_cudaERNS_18TensorIteratorBaseEENKUlvE0_clEvENKUlvE3_clEvEUlsE_St5arrayIPcLm2EEEEviT0_T1_:
.text._ZN2at6native29vectorized_elementwise_kernelILi8EZZZNS0_23logical_not_kernel_cudaERNS_18TensorIteratorBaseEENKUlvE0_clEvENKUlvE3_clEvEUlsE_St5arrayIPcLm2EEEEviT0_T1_:
[----:B------:R-:W-:Y:S01]  /*0000*/  LDC R1, c[0x0][0x37c] ;  /* 0x0000df00ff017b82 */ /* 0x000fe20000000800 */
[----:B------:R-:W-:Y:S05]  /*0010*/  EXIT ;  /* 0x000000000000794d */ /* 0x000fea0003800000 */
.L_x_20839:
        /* <DEDUP_REMOVED lines=14> */
.L_x_23467:


//--------------------- .text._ZN2at6native18elementwise_kernelILi128ELi4EZNS0_15gpu_kernel_implIZZZNS0_23logical_not_kernel_cudaERNS_18TensorIteratorBaseEENKUlvE0_clEvENKUlvE2_clEvEUllE_EEvS4_RKT_EUliE_EEviT1_ --------------------------
	.section	.text._ZN2at6native18elementwise_kernelILi128ELi4EZNS0_15gpu_kernel_implIZZZNS0_23logical_not_kernel_cudaERNS_18TensorIteratorBaseEENKUlvE0_clEvENKUlvE2_clEvEUllE_EEvS4_RKT_EUliE_EEviT1_,"ax",@progbits
	.align	128
        .global         _ZN2at6native18elementwise_kernelILi128ELi4EZNS0_15gpu_kernel_implIZZZNS0_23logical_not_kernel_cudaERNS_18TensorIteratorBaseEENKUlvE0_clEvENKUlvE2_clEvEUllE_EEvS4_RKT_EUliE_EEviT1_
        .type           _ZN2at6native18elementwise_kernelILi128ELi4EZNS0_15gpu_kernel_implIZZZNS0_23logical_not_kernel_cudaERNS_18TensorIteratorBaseEENKUlvE0_clEvENKUlvE2_clEvEUllE_EEvS4_RKT_EUliE_EEviT1_,@function
        .size           _ZN2at6native18elementwise_kernelILi128ELi4EZNS0_15gpu_kernel_implIZZZNS0_23logical_not_kernel_cudaERNS_18TensorIteratorBaseEENKUlvE0_clEvENKUlvE2_clEvEUllE_EEvS4_RKT_EUliE_EEviT1_,(.L_x_23468 - _ZN2at6native18elementwise_kernelILi128ELi4EZNS0_15gpu_kernel_implIZZZNS0_23logical_not_kernel_cudaERNS_18TensorIteratorBaseEENKUlvE0_clEvENKUlvE2_clEvEUllE_EEvS4_RKT_EUliE_EEviT1_)
        .other          _ZN2at6native18elementwise_kernelILi128ELi4EZNS0_15gpu_kernel_implIZZZNS0_23logical_not_kernel_cudaERNS_18TensorIteratorBaseEENKUlvE0_clEvENKUlvE2_clEvEUllE_EEvS4_RKT_EUliE_EEviT1_,@"STO_CUDA_ENTRY STV_DEFAULT"
_ZN2at6native18elementwise_kernelILi128ELi4EZNS0_15gpu_kernel_implIZZZNS0_23logical_not_kernel_cudaERNS_18TensorIteratorBaseEENKUlvE0_clEvENKUlvE2_clEvEUllE_EEvS4_RKT_EUliE_EEviT1_:
.text._ZN2at6native18elementwise_kernelILi128ELi4EZNS0_15gpu_kernel_implIZZZNS0_23logical_not_kernel_cudaERNS_18TensorIteratorBaseEENKUlvE0_clEvENKUlvE2_clEvEUllE_EEvS4_RKT_EUliE_EEviT1_:
        /* <DEDUP_REMOVED lines=319> */
.L_x_20842:
        /* <DEDUP_REMOVED lines=17> */
.L_x_20846:
[----:B------:R4:W5:Y:S01]  /*1500*/  LDG.E.U8 R2, desc[UR36][R4.64] ;  /* 0x0000002404027981 */ /* 0x000962000c1e1100 */
[----:B------:R-:W-:Y:S01]  /*1510*/  MOV R3, RZ ;  /* 0x000000ff00037202 */ /* 0x000fe20000000f00 */
[----:B------:R-:W-:Y:S06]  /*1520*/  BRA `(.L_x_20848) ;  /* 0x0000000c00407947 */ /* 0x000fec0003800000 */
.L_x_20845:
        /* <DEDUP_REMOVED lines=8> */
.L_x_20850:
[----:B------:R-:W2:Y:S02]  /*15b0*/  LDG.E R2, desc[UR36][R4.64] ;  /* 0x0000002404027981 */ /* 0x000ea4000c1e1900 */
[----:B--2---:R-:W-:Y:S01]  /*15c0*/  SHF.R.S32.HI R3, RZ, 0x1f, R2 ;  /* 0x0000001fff037819 */ /* 0x004fe20000011402 */
[----:B------:R-:W-:Y:S06]  /*15d0*/  BRA `(.L_x_20848) ;  /* 0x0000000c00147947 */ /* 0x000fec0003800000 */
.L_x_20849:
[----:B------:R-:W2:Y:S02]  /*15e0*/  LDG.E.S16 R2, desc[UR36][R4.64] ;  /* 0x0000002404027981 */ /* 0x000ea4000c1e1700 */
[----:B--2---:R-:W-:Y:S01]  /*15f0*/  SHF.R.S32.HI R3, RZ, 0x1f, R2 ;  /* 0x0000001fff037819 */ /* 0x004fe20000011402 */
[----:B------:R-:W-:Y:S06]  /*1600*/  BRA `(.L_x_20848) ;  /* 0x0000000c00087947 */ /* 0x000fec0003800000 */
.L_x_20844:
        /* <DEDUP_REMOVED lines=9> */
.L_x_20852:
[----:B------:R-:W2:Y:S02]  /*16a0*/  LDG.E.U16 R4, desc[UR36][R4.64] ;  /* 0x0000002404047981 */ /* 0x000ea4000c1e1500 */
[----:B--2---:R-:W-:-:S06]  /*16b0*/  HADD2.F32 R2, -RZ, R4.H0_H0 ;  /* 0x20000004ff027230 */ /* 0x004fcc0000004100 */
[----:B------:R-:W3:Y:S02]  /*16c0*/  F2I.S64.TRUNC R2, R2 ;  /* 0x0000000200027311 */ /* 0x000ee4000020d900 */
[----:B---3--:R-:W-:Y:S05]  /*16d0*/  BRA `(.L_x_20848) ;  /* 0x0000000800d47947 */ /* 0x008fea0003800000 */
.L_x_20851:
        /* <DEDUP_REMOVED lines=9> */
.L_x_20854:
[----:B------:R-:W2:Y:S02]  /*1770*/  LDG.E.U16 R4, desc[UR36][R4.64] ;  /* 0x0000002404047981 */ /* 0x000ea4000c1e1500 */
[----:B--2---:R-:W-:-:S06]  /*1780*/  HADD2.F32 R2, -RZ, R4.H0_H0 ;  /* 0x20000004ff027230 */ /* 0x004fcc0000004100 */
[----:B------:R-:W3:Y:S02]  /*1790*/  F2I.S64.TRUNC R2, R2 ;  /* 0x0000000200027311 */ /* 0x000ee4000020d900 */
[----:B---3--:R-:W-:Y:S05]  /*17a0*/  BRA `(.L_x_20848) ;  /* 0x0000000800a07947 */ /* 0x008fea0003800000 */
.L_x_20853:
[----:B------:R-:W2:Y:S02]  /*17b0*/  LDG.E.64 R2, desc[UR36][R4.64] ;  /* 0x0000002404027981 */ /* 0x000ea4000c1e1b00 */
[----:B--2---:R-:W3:Y:S02]  /*17c0*/  F2I.S64.F64.TRUNC R2, R2 ;  /* 0x0000000200027311 */ /* 0x004ee4000030d900 */
[----:B---3--:R-:W-:Y:S05]  /*17d0*/  BRA `(.L_x_20848) ;  /* 0x0000000800947947 */ /* 0x008fea0003800000 */
.L_x_20843:
        /* <DEDUP_REMOVED lines=13> */
.L_x_20857:
[----:B------:R-:W2:Y:S02]  /*18b0*/  LDG.E.64 R2, desc[UR36][R4.64] ;  /* 0x0000002404027981 */ /* 0x000ea4000c1e1b00 */
[----:B--2---:R-:W3:Y:S02]  /*18c0*/  F2I.S64.F64.TRUNC R2, R2 ;  /* 0x0000000200027311 */ /* 0x004ee4000030d900 */
[----:B---3--:R-:W-:Y:S05]  /*18d0*/  BRA `(.L_x_20848) ;  /* 0x0000000800547947 */ /* 0x008fea0003800000 */
.L_x_20856:
        /* <DEDUP_REMOVED lines=26> */
.L_x_20859:
        /* <DEDUP_REMOVED lines=13> */
.L_x_20858:
[----:B------:R-:W2:Y:S02]  /*1b50*/  LDG.E.U16 R2, desc[UR36][R4.64] ;  /* 0x0000002404027981 */ /* 0x000ea4000c1e1500 */
[----:B--2---:R-:W-:-:S06]  /*1b60*/  IMAD.U32 R2, R2, 0x10000, RZ ;  /* 0x0001000002027824 */ /* 0x004fcc00078e00ff */
[----:B------:R-:W3:Y:S02]  /*1b70*/  F2I.S64.TRUNC R2, R2 ;  /* 0x0000000200027311 */ /* 0x000ee4000020d900 */
[----:B---3--:R-:W-:Y:S05]  /*1b80*/  BRA `(.L_x_20848) ;  /* 0x0000000400a87947 */ /* 0x008fea0003800000 */
.L_x_20855:
        /* <DEDUP_REMOVED lines=9> */
[----:B------:R-:W-:Y:S01]  /*1c20*/  MOV R3, RZ ;  /* 0x000000ff00037202 */ /* 0x000fe20000000f00 */
[----:B------:R-:W-:Y:S06]  /*1c30*/  BRA `(.L_x_20848) ;  /* 0x00000004007c7947 */ /* 0x000fec0003800000 */
.L_x_20862:
        /* <DEDUP_REMOVED lines=21> */
.L_x_20866:
[----:B------:R-:W-:Y:S05]  /*1d90*/  BSYNC.RECONVERGENT B1 ;  /* 0x0000000000017941 */ /* 0x000fea0003800200 */
.L_x_20865:
[----:B------:R-:W-:Y:S01]  /*1da0*/  IMAD.SHL.U32 R0, R0, 0x100000, RZ ;  /* 0x0010000000007824 */ /* 0x000fe200078e00ff */
[----:B------:R-:W-:-:S04]  /*1db0*/  LEA R2, R2, 0x3b800000, 0x17 ;  /* 0x3b80000002027811 */ /* 0x000fc800078eb8ff */
[----:B------:R-:W-:-:S07]  /*1dc0*/  LOP3.LUT R2, R2, R0, R7, 0xfe, !PT ;  /* 0x0000000002027212 */ /* 0x000fce00078efe07 */
.L_x_20864:
[----:B------:R-:W-:Y:S05]  /*1dd0*/  BSYNC.RECONVERGENT B0 ;  /* 0x0000000000007941 */ /* 0x000fea0003800200 */
.L_x_20863:
[----:B------:R-:W1:Y:S02]  /*1de0*/  F2I.S64.TRUNC R2, R2 ;  /* 0x0000000200027311 */ /* 0x000e64000020d900 */
[----:B-1----:R-:W-:Y:S05]  /*1df0*/  BRA `(.L_x_20848) ;  /* 0x00000004000c7947 */ /* 0x002fea0003800000 */
.L_x_20861:
        /* <DEDUP_REMOVED lines=21> */
.L_x_20870:
[----:B------:R-:W-:Y:S05]  /*1f50*/  BSYNC.RECONVERGENT B1 ;  /* 0x0000000000017941 */ /* 0x000fea0003800200 */
.L_x_20869:
[----:B------:R-:W-:Y:S01]  /*1f60*/  IMAD.SHL.U32 R0, R0, 0x200000, RZ ;  /* 0x0020000000007824 */ /* 0x000fe200078e00ff */
[----:B------:R-:W-:-:S04]  /*1f70*/  LEA R2, R2, 0x37800000, 0x17 ;  /* 0x3780000002027811 */ /* 0x000fc800078eb8ff */
[----:B------:R-:W-:-:S07]  /*1f80*/  LOP3.LUT R2, R2, R0, R7, 0xfe, !PT ;  /* 0x0000000002027212 */ /* 0x000fce00078efe07 */
.L_x_20868:
[----:B------:R-:W-:Y:S05]  /*1f90*/  BSYNC.RECONVERGENT B0 ;  /* 0x0000000000007941 */ /* 0x000fea0003800200 */
.L_x_20867:
[----:B------:R-:W1:Y:S02]  /*1fa0*/  F2I.S64.TRUNC R2, R2 ;  /* 0x0000000200027311 */ /* 0x000e64000020d900 */
[----:B-1----:R-:W-:Y:S05]  /*1fb0*/  BRA `(.L_x_20848) ;  /* 0x00000000009c7947 */ /* 0x002fea0003800000 */
.L_x_20860:
[----:B------:R-:W-:-:S09]  /*1fc0*/  UISETP.NE.AND UP0, UPT, UR4, 0x1c, UPT ;  /* 0x0000001c0400788c */ /* 0x000fd2000bf05270 */
[----:B------:R-:W-:Y:S05]  /*1fd0*/  BRA.U !UP0, `(.L_x_20871) ;  /* 0x00000001088c7547 */ /* 0x000fea000b800000 */
[----:B------:R-:W-:-:S09]  /*1fe0*/  UISETP.NE.AND UP0, UPT, UR4, 0x1d, UPT ;  /* 0x0000001d0400788c */ /* 0x000fd2000bf05270 */
[----:B------:R-:W-:Y:S05]  /*1ff0*/  BRA.U !UP0, `(.L_x_20872) ;  /* 0x00000001087c7547 */ /* 0x000fea000b800000 */
[----:B------:R-:W-:-:S09]  /*2000*/  UISETP.NE.AND UP0, UPT, UR4, 0x2c, UPT ;  /* 0x0000002c0400788c */ /* 0x000fd2000bf05270 */
[----:B------:R-:W-:Y:S05]  /*2010*/  BRA.U !UP0, `(.L_x_20873) ;  /* 0x0000000108487547 */ /* 0x000fea000b800000 */
.L_x_20847:
        /* <DEDUP_REMOVED lines=16> */
.L_x_20874:
[----:B------:R-:W-:Y:S01]  /*2120*/  CS2R R2, SRZ ;  /* 0x0000000000027805 */ /* 0x000fe2000001ff00 */
[----:B------:R-:W-:Y:S06]  /*2130*/  BRA `(.L_x_20848) ;  /* 0x00000000003c7947 */ /* 0x000fec0003800000 */
.L_x_20873:
        /* <DEDUP_REMOVED lines=8> */
.L_x_20876:
[----:B------:R-:W-:Y:S05]  /*21c0*/  BSYNC.RECONVERGENT B0 ;  /* 0x0000000000007941 */ /* 0x000fea0003800200 */
.L_x_20875:
[----:B------:R-:W2:Y:S02]  /*21d0*/  F2I.S64.TRUNC R2, R2 ;  /* 0x0000000200027311 */ /* 0x000ea4000020d900 */
[----:B--2---:R-:W-:Y:S05]  /*21e0*/  BRA `(.L_x_20848) ;  /* 0x0000000000107947 */ /* 0x004fea0003800000 */
.L_x_20872:
[----:B------:R2:W5:Y:S01]  /*21f0*/  LDG.E.64 R2, desc[UR36][R4.64] ;  /* 0x0000002404027981 */ /* 0x000562000c1e1b00 */
[----:B------:R-:W-:Y:S05]  /*2200*/  BRA `(.L_x_20848) ;  /* 0x0000000000087947 */ /* 0x000fea0003800000 */
.L_x_20871:
[----:B------:R1:W5:Y:S01]  /*2210*/  LDG.E R2, desc[UR36][R4.64] ;  /* 0x0000002404027981 */ /* 0x000362000c1e1900 */
[----:B------:R-:W-:-:S07]  /*2220*/  IMAD.MOV.U32 R3, RZ, RZ, RZ ;  /* 0x000000ffff037224 */ /* 0x000fce00078e00ff */
.L_x_20848:
[----:B------:R-:W0:Y:S01]  /*2230*/  LDCU.64 UR6, c[0x0][0x580] ;  /* 0x0000b000ff0677ac */ /* 0x000e220008000a00 */
[----:B-----5:R-:W-:Y:S01]  /*2240*/  ISETP.NE.U32.AND P0, PT, R2, RZ, PT ;  /* 0x000000ff0200720c */ /* 0x020fe20003f05070 */
[----:B------:R-:W-:Y:S01]  /*2250*/  BSSY.RECONVERGENT B6, `(.L_x_20877) ;  /* 0x00000d6000067945 */ /* 0x000fe20003800200 */
[----:B------:R-:W-:Y:S02]  /*2260*/  UPRMT UR4, UR42, 0x9910, URZ ;  /* 0x000099102a047896 */ /* 0x000fe400080000ff */
[----:B------:R-:W-:Y:S02]  /*2270*/  ISETP.NE.AND.EX P0, PT, R3, RZ, PT, P0 ;  /* 0x000000ff0300720c */ /* 0x000fe40003f05300 */
[----:B------:R-:W-:Y:S02]  /*2280*/  UISETP.GT.AND UP0, UPT, UR4, 0x9, UPT ;  /* 0x000000090400788c */ /* 0x000fe4000bf04270 */
[----:B01234-:R-:W-:Y:S02]  /*2290*/  SEL R4, RZ, 0x1, P0 ;  /* 0x00000001ff047807 */ /* 0x01ffe40000000000 */
[----:B------:R-:W-:-:S04]  /*22a0*/  IADD3 R2, P1, PT, R16, UR6, RZ ;  /* 0x0000000610027c10 */ /* 0x000fc8000ff3e0ff */
[----:B------:R-:W-:Y:S01]  /*22b0*/  IADD3.X R3, PT, PT, RZ, UR7, RZ, P1, !PT ;  /* 0x00000007ff037c10 */ /* 0x000fe20008ffe4ff */
[----:B------:R-:W-:Y:S08]  /*22c0*/  BRA.U UP0, `(.L_x_20878) ;  /* 0x0000000100e47547 */ /* 0x000ff0000b800000 */
        /* <DEDUP_REMOVED lines=10> */
.L_x_20881:
[----:B------:R3:W-:Y:S01]  /*2370*/  STG.E.U8 desc[UR36][R2.64], R4 ;  /* 0x0000000402007986 */ /* 0x0007e2000c101124 */
[----:B------:R-:W-:Y:S05]  /*2380*/  BRA `(.L_x_20883) ;  /* 0x0000000c00087947 */ /* 0x000fea0003800000 */
.L_x_20880:
        /* <DEDUP_REMOVED lines=9> */
.L_x_20885:
[----:B------:R1:W-:Y:S01]  /*2420*/  STG.E desc[UR36][R2.64], R4 ;  /* 0x0000000402007986 */ /* 0x0003e2000c101924 */
[----:B------:R-:W-:Y:S05]  /*2430*/  BRA `(.L_x_20883) ;  /* 0x0000000800dc7947 */ /* 0x000fea0003800000 */
.L_x_20884:
[----:B------:R2:W-:Y:S01]  /*2440*/  STG.E.U16 desc[UR36][R2.64], R4 ;  /* 0x0000000402007986 */ /* 0x0005e2000c101524 */
[----:B------:R-:W-:Y:S05]  /*2450*/  BRA `(.L_x_20883) ;  /* 0x0000000800d47947 */ /* 0x000fea0003800000 */
.L_x_20879:
        /* <DEDUP_REMOVED lines=9> */
.L_x_20887:
[----:B------:R-:W-:-:S04]  /*24f0*/  FSEL R0, RZ, 1, P0 ;  /* 0x3f800000ff007808 */ /* 0x000fc80000000000 */
[----:B------:R-:W-:-:S05]  /*2500*/  F2FP.F16.F32.PACK_AB R0, RZ, R0 ;  /* 0x00000000ff00723e */ /* 0x000fca00000000ff */
[----:B------:R0:W-:Y:S01]  /*2510*/  STG.E.U16 desc[UR36][R2.64], R0 ;  /* 0x0000000002007986 */ /* 0x0001e2000c101524 */
[----:B------:R-:W-:Y:S05]  /*2520*/  BRA `(.L_x_20883) ;  /* 0x0000000800a07947 */ /* 0x000fea0003800000 */
.L_x_20886:
        /* <DEDUP_REMOVED lines=10> */
.L_x_20889:
[----:B------:R-:W-:-:S04]  /*25d0*/  FSEL R0, RZ, 1, P0 ;  /* 0x3f800000ff007808 */ /* 0x000fc80000000000 */
[----:B------:R-:W-:-:S04]  /*25e0*/  F2FP.F16.F32.PACK_AB R5, RZ, R0 ;  /* 0x00000000ff05723e */ /* 0x000fc800000000ff */
[----:B------:R-:W-:-:S05]  /*25f0*/  PRMT R5, R5, 0x5410, RZ ;  /* 0x0000541005057816 */ /* 0x000fca00000000ff */
[----:B------:R0:W-:Y:S01]  /*2600*/  STG.E desc[UR36][R2.64], R5 ;  /* 0x0000000502007986 */ /* 0x0001e2000c101924 */
[----:B------:R-:W-:Y:S05]  /*2610*/  BRA `(.L_x_20883) ;  /* 0x0000000800647947 */ /* 0x000fea0003800000 */
.L_x_20888:
[----:B------:R-:W-:Y:S01]  /*2620*/  FSEL R5, RZ, 1.875, P0 ;  /* 0x3ff00000ff057808 */ /* 0x000fe20000000000 */
[----:B------:R-:W-:-:S05]  /*2630*/  HFMA2 R4, -RZ, RZ, 0, 0 ;  /* 0x00000000ff047431 */ /* 0x000fca00000001ff */
[----:B------:R0:W-:Y:S01]  /*2640*/  STG.E.64 desc[UR36][R2.64], R4 ;  /* 0x0000000402007986 */ /* 0x0001e2000c101b24 */
[----:B------:R-:W-:Y:S05]  /*2650*/  BRA `(.L_x_20883) ;  /* 0x0000000800547947 */ /* 0x000fea0003800000 */
.L_x_20878:
        /* <DEDUP_REMOVED lines=10> */
.L_x_20892:
[----:B------:R-:W-:Y:S02]  /*2700*/  FSEL R5, RZ, 1.875, P0 ;  /* 0x3ff00000ff057808 */ /* 0x000fe40000000000 */
[----:B------:R-:W-:Y:S01]  /*2710*/  CS2R R6, SRZ ;  /* 0x0000000000067805 */ /* 0x000fe2000001ff00 */
[----:B------:R-:W-:-:S05]  /*2720*/  IMAD.MOV.U32 R4, RZ, RZ, RZ ;  /* 0x000000ffff047224 */ /* 0x000fca00078e00ff */
[----:B------:R0:W-:Y:S01]  /*2730*/  STG.E.128 desc[UR36][R2.64], R4 ;  /* 0x0000000402007986 */ /* 0x0001e2000c101d24 */
[----:B------:R-:W-:Y:S05]  /*2740*/  BRA `(.L_x_20883) ;  /* 0x0000000800187947 */ /* 0x000fea0003800000 */
.L_x_20891:
        /* <DEDUP_REMOVED lines=17> */
.L_x_20896:
[----:B------:R-:W-:Y:S05]  /*2860*/  BSYNC.RECONVERGENT B0 ;  /* 0x0000000000007941 */ /* 0x000fea0003800200 */
.L_x_20895:
[----:B------:R0:W-:Y:S01]  /*2870*/  STG.E.U8 desc[UR36][R2.64], R5 ;  /* 0x0000000502007986 */ /* 0x0001e2000c101124 */
[----:B------:R-:W-:Y:S05]  /*2880*/  BRA `(.L_x_20883) ;  /* 0x0000000400c87947 */ /* 0x000fea0003800000 */
.L_x_20894:
[----:B------:R-:W-:-:S04]  /*2890*/  FSEL R7, RZ, 1, P0 ;  /* 0x3f800000ff077808 */ /* 0x000fc80000000000 */
        /* <DEDUP_REMOVED lines=15> */
.L_x_20893:
[----:B------:R-:W-:-:S04]  /*2990*/  FSEL R0, RZ, 1, P0 ;  /* 0x3f800000ff007808 */ /* 0x000fc80000000000 */
[----:B------:R-:W-:-:S05]  /*29a0*/  F2FP.BF16.F32.PACK_AB R0, RZ, R0 ;  /* 0x00000000ff00723e */ /* 0x000fca00000010ff */
[----:B------:R0:W-:Y:S01]  /*29b0*/  STG.E.U16 desc[UR36][R2.64], R0 ;  /* 0x0000000002007986 */ /* 0x0001e2000c101524 */
[----:B------:R-:W-:Y:S05]  /*29c0*/  BRA `(.L_x_20883) ;  /* 0x0000000400787947 */ /* 0x000fea0003800000 */
.L_x_20890:
        /* <DEDUP_REMOVED lines=10> */
.L_x_20899:
        /* <DEDUP_REMOVED lines=12> */
.L_x_20902:
[----:B------:R-:W-:-:S04]  /*2b30*/  SHF.R.U32.HI R0, RZ, 0x14, R5 ;  /* 0x00000014ff007819 */ /* 0x000fc80000011605 */
[----:B------:R-:W-:-:S04]  /*2b40*/  LOP3.LUT R0, R0, 0x1, RZ, 0xc0, !PT ;  /* 0x0000000100007812 */ /* 0x000fc800078ec0ff */
[----:B------:R-:W-:-:S04]  /*2b50*/  IADD3 R0, PT, PT, R5, 0x487ffff, R0 ;  /* 0x0487ffff05007810 */ /* 0x000fc80007ffe000 */
[----:B------:R-:W-:-:S04]  /*2b60*/  SHF.R.U32.HI R0, RZ, 0x14, R0 ;  /* 0x00000014ff007819 */ /* 0x000fc80000011600 */
[----:B------:R-:W-:-:S07]  /*2b70*/  LOP3.LUT R4, R0, 0xff, RZ, 0xc0, !PT ;  /* 0x000000ff00047812 */ /* 0x000fce00078ec0ff */
.L_x_20903:
[----:B------:R-:W-:-:S07]  /*2b80*/  PRMT R0, R4, 0x7610, R0 ;  /* 0x0000761004007816 */ /* 0x000fce0000000000 */
.L_x_20901:
[----:B------:R-:W-:Y:S05]  /*2b90*/  BSYNC.RECONVERGENT B0 ;  /* 0x0000000000007941 */ /* 0x000fea0003800200 */
.L_x_20900:
[----:B------:R0:W-:Y:S01]  /*2ba0*/  STG.E.U8 desc[UR36][R2.64], R0 ;  /* 0x0000000002007986 */ /* 0x0001e2000c101124 */
[----:B------:R-:W-:Y:S05]  /*2bb0*/  BRA `(.L_x_20883) ;  /* 0x0000000000fc7947 */ /* 0x000fea0003800000 */
.L_x_20898:
        /* <DEDUP_REMOVED lines=12> */
.L_x_20906:
[----:B------:R-:W-:-:S04]  /*2c80*/  SHF.R.U32.HI R0, RZ, 0x15, R5 ;  /* 0x00000015ff007819 */ /* 0x000fc80000011605 */
[----:B------:R-:W-:-:S04]  /*2c90*/  LOP3.LUT R0, R0, 0x1, RZ, 0xc0, !PT ;  /* 0x0000000100007812 */ /* 0x000fc800078ec0ff */
[----:B------:R-:W-:-:S04]  /*2ca0*/  IADD3 R0, PT, PT, R5, 0x88fffff, R0 ;  /* 0x088fffff05007810 */ /* 0x000fc80007ffe000 */
[----:B------:R-:W-:-:S04]  /*2cb0*/  SHF.R.U32.HI R0, RZ, 0x15, R0 ;  /* 0x00000015ff007819 */ /* 0x000fc80000011600 */
[----:B------:R-:W-:-:S07]  /*2cc0*/  LOP3.LUT R4, R0, 0xff, RZ, 0xc0, !PT ;  /* 0x000000ff00047812 */ /* 0x000fce00078ec0ff */
.L_x_20907:
[----:B------:R-:W-:-:S07]  /*2cd0*/  PRMT R0, R4, 0x7610, R0 ;  /* 0x0000761004007816 */ /* 0x000fce0000000000 */
.L_x_20905:
[----:B------:R-:W-:Y:S05]  /*2ce0*/  BSYNC.RECONVERGENT B0 ;  /* 0x0000000000007941 */ /* 0x000fea0003800200 */
.L_x_20904:
[----:B------:R0:W-:Y:S01]  /*2cf0*/  STG.E.U8 desc[UR36][R2.64], R0 ;  /* 0x0000000002007986 */ /* 0x0001e2000c101124 */
[----:B------:R-:W-:Y:S05]  /*2d00*/  BRA `(.L_x_20883) ;  /* 0x0000000000a87947 */ /* 0x000fea0003800000 */
.L_x_20897:
[----:B------:R-:W-:-:S09]  /*2d10*/  UISETP.NE.AND UP0, UPT, UR4, 0x1c, UPT ;  /* 0x0000001c0400788c */ /* 0x000fd2000bf05270 */
[----:B------:R-:W-:Y:S05]  /*2d20*/  BRA.U !UP0, `(.L_x_20908) ;  /* 0x00000001089c7547 */ /* 0x000fea000b800000 */
[----:B------:R-:W-:-:S09]  /*2d30*/  UISETP.NE.AND UP0, UPT, UR4, 0x1d, UPT ;  /* 0x0000001d0400788c */ /* 0x000fd2000bf05270 */
[----:B------:R-:W-:Y:S05]  /*2d40*/  BRA.U !UP0, `(.L_x_20909) ;  /* 0x0000000108887547 */ /* 0x000fea000b800000 */
[----:B------:R-:W-:-:S09]  /*2d50*/  UISETP.NE.AND UP0, UPT, UR4, 0x2c, UPT ;  /* 0x0000002c0400788c */ /* 0x000fd2000bf05270 */
[----:B------:R-:W-:Y:S05]  /*2d60*/  BRA.U !UP0, `(.L_x_20910) ;  /* 0x0000000108447547 */ /* 0x000fea000b800000 */
.L_x_20882:
        /* <DEDUP_REMOVED lines=16> */
.L_x_20911:
[----:B------:R-:W-:Y:S05]  /*2e70*/  BRA `(.L_x_20883) ;  /* 0x00000000004c7947 */ /* 0x000fea0003800000 */
.L_x_20910:
        /* <DEDUP_REMOVED lines=15> */
.L_x_20909:
[----:B------:R-:W-:-:S05]  /*2f70*/  IMAD.MOV.U32 R5, RZ, RZ, RZ ;  /* 0x000000ffff057224 */ /* 0x000fca00078e00ff */
[----:B------:R0:W-:Y:S01]  /*2f80*/  STG.E.64 desc[UR36][R2.64], R4 ;  /* 0x0000000402007986 */ /* 0x0001e2000c101b24 */
[----:B------:R-:W-:Y:S05]  /*2f90*/  BRA `(.L_x_20883) ;  /* 0x0000000000047947 */ /* 0x000fea0003800000 */
.L_x_20908:
[----:B------:R0:W-:Y:S02]  /*2fa0*/  STG.E desc[UR36][R2.64], R4 ;  /* 0x0000000402007986 */ /* 0x0001e4000c101924 */
.L_x_20883:
[----:B------:R-:W-:Y:S05]  /*2fb0*/  BSYNC.RECONVERGENT B6 ;  /* 0x0000000000067941 */ /* 0x000fea0003800200 */
.L_x_20877:
[----:B------:R-:W-:-:S07]  /*2fc0*/  VIADD R17, R17, 0x80 ;  /* 0x0000008011117836 */ /* 0x000fce0000000000 */
.L_x_20841:
[----:B------:R-:W-:Y:S05]  /*2fd0*/  BSYNC.RECONVERGENT B7 ;  /* 0x0000000000077941 */ /* 0x000fea0003800200 */
.L_x_20840:
        /* <DEDUP_REMOVED lines=307> */
.L_x_20914:
        /* <DEDUP_REMOVED lines=17> */
.L_x_20918:
[----:B------:R3:W5:Y:S01]  /*4420*/  LDG.E.U8 R2, desc[UR36][R4.64] ;  /* 0x0000002404027981 */ /* 0x000762000c1e1100 */
[----:B------:R-:W-:Y:S01]  /*4430*/  IMAD.MOV.U32 R3, RZ, RZ, RZ ;  /* 0x000000ffff037224 */ /* 0x000fe200078e00ff */
[----:B------:R-:W-:Y:S06]  /*4440*/  BRA `(.L_x_20920) ;  /* 0x0000000c00407947 */ /* 0x000fec0003800000 */
.L_x_20917:
        /* <DEDUP_REMOVED lines=8> */
.L_x_20922:
[----:B------:R-:W2:Y:S02]  /*44d0*/  LDG.E R2, desc[UR36][R4.64] ;  /* 0x0000002404027981 */ /* 0x000ea4000c1e1900 */
[----:B--2---:R-:W-:Y:S01]  /*44e0*/  SHF.R.S32.HI R3, RZ, 0x1f, R2 ;  /* 0x0000001fff037819 */ /* 0x004fe20000011402 */
[----:B------:R-:W-:Y:S06]  /*44f0*/  BRA `(.L_x_20920) ;  /* 0x0000000c00147947 */ /* 0x000fec0003800000 */
.L_x_20921:
[----:B------:R-:W2:Y:S02]  /*4500*/  LDG.E.S16 R2, desc[UR36][R4.64] ;  /* 0x0000002404027981 */ /* 0x000ea4000c1e1700 */
[----:B--2---:R-:W-:Y:S01]  /*4510*/  SHF.R.S32.HI R3, RZ, 0x1f, R2 ;  /* 0x0000001fff037819 */ /* 0x004fe20000011402 */
[----:B------:R-:W-:Y:S06]  /*4520*/  BRA `(.L_x_20920) ;  /* 0x0000000c00087947 */ /* 0x000fec0003800000 */
.L_x_20916:
        /* <DEDUP_REMOVED lines=9> */
.L_x_20924:
[----:B------:R-:W2:Y:S02]  /*45c0*/  LDG.E.U16 R4, desc[UR36][R4.64] ;  /* 0x0000002404047981 */ /* 0x000ea4000c1e1500 */
[----:B--2---:R-:W-:-:S06]  /*45d0*/  HADD2.F32 R2, -RZ, R4.H0_H0 ;  /* 0x20000004ff027230 */ /* 0x004fcc0000004100 */
[----:B------:R-:W3:Y:S02]  /*45e0*/  F2I.S64.TRUNC R2, R2 ;  /* 0x0000000200027311 */ /* 0x000ee4000020d900 */
[----:B---3--:R-:W-:Y:S05]  /*45f0*/  BRA `(.L_x_20920) ;  /* 0x0000000800d47947 */ /* 0x008fea0003800000 */
.L_x_20923:
        /* <DEDUP_REMOVED lines=9> */
.L_x_20926:
[----:B------:R-:W2:Y:S02]  /*4690*/  LDG.E.U16 R4, desc[UR36][R4.64] ;  /* 0x0000002404047981 */ /* 0x000ea4000c1e1500 */
[----:B--2---:R-:W-:-:S06]  /*46a0*/  HADD2.F32 R2, -RZ, R4.H0_H0 ;  /* 0x20000004ff027230 */ /* 0x004fcc0000004100 */
[----:B------:R-:W3:Y:S02]  /*46b0*/  F2I.S64.TRUNC R2, R2 ;  /* 0x0000000200027311 */ /* 0x000ee4000020d900 */
[----:B---3--:R-:W-:Y:S05]  /*46c0*/  BRA `(.L_x_20920) ;  /* 0x0000000800a07947 */ /* 0x008fea0003800000 */
.L_x_20925:
[----:B------:R-:W2:Y:S02]  /*46d0*/  LDG.E.64 R2, desc[UR36][R4.64] ;  /* 0x0000002404027981 */ /* 0x000ea4000c1e1b00 */
[----:B--2---:R-:W3:Y:S02]  /*46e0*/  F2I.S64.F64.TRUNC R2, R2 ;  /* 0x0000000200027311 */ /* 0x004ee4000030d900 */
[----:B---3--:R-:W-:Y:S05]  /*46f0*/  BRA `(.L_x_20920) ;  /* 0x0000000800947947 */ /* 0x008fea0003800000 */
.L_x_20915:
        /* <DEDUP_REMOVED lines=11> */
[----:B------:R-:W-:Y:S01]  /*47b0*/  SEL R2, RZ, 0x1, !P0 ;  /* 0x00000001ff027807 */ /* 0x000fe20004000000 */
[----:B------:R-:W-:Y:S08]  /*47c0*/  BRA `(.L_x_20920) ;  /* 0x0000000800607947 */ /* 0x000ff00003800000 */
.L_x_20929:
[----:B------:R-:W2:Y:S02]  /*47d0*/  LDG.E.64 R2, desc[UR36][R4.64] ;  /* 0x0000002404027981 */ /* 0x000ea4000c1e1b00 */
[----:B--2---:R-:W3:Y:S02]  /*47e0*/  F2I.S64.F64.TRUNC R2, R2 ;  /* 0x0000000200027311 */ /* 0x004ee4000030d900 */
[----:B---3--:R-:W-:Y:S05]  /*47f0*/  BRA `(.L_x_20920) ;  /* 0x0000000800547947 */ /* 0x008fea0003800000 */
.L_x_20928:
        /* <DEDUP_REMOVED lines=26> */
.L_x_20931:
        /* <DEDUP_REMOVED lines=13> */
.L_x_20930:
[----:B------:R-:W2:Y:S02]  /*4a70*/  LDG.E.U16 R2, desc[UR36][R4.64] ;  /* 0x0000002404027981 */ /* 0x000ea4000c1e1500 */
[----:B--2---:R-:W-:-:S06]  /*4a80*/  IMAD.U32 R2, R2, 0x10000, RZ ;  /* 0x0001000002027824 */ /* 0x004fcc00078e00ff */
[----:B------:R-:W3:Y:S02]  /*4a90*/  F2I.S64.TRUNC R2, R2 ;  /* 0x0000000200027311 */ /* 0x000ee4000020d900 */
[----:B---3--:R-:W-:Y:S05]  /*4aa0*/  BRA `(.L_x_20920) ;  /* 0x0000000400a87947 */ /* 0x008fea0003800000 */
.L_x_20927:
        /* <DEDUP_REMOVED lines=11> */
.L_x_20934:
        /* <DEDUP_REMOVED lines=21> */
.L_x_20938:
[----:B------:R-:W-:Y:S05]  /*4cb0*/  BSYNC.RECONVERGENT B1 ;  /* 0x0000000000017941 */ /* 0x000fea0003800200 */
.L_x_20937:
[----:B------:R-:W-:Y:S01]  /*4cc0*/  IMAD.SHL.U32 R0, R0, 0x100000, RZ ;  /* 0x0010000000007824 */ /* 0x000fe200078e00ff */
[----:B------:R-:W-:-:S04]  /*4cd0*/  LEA R2, R2, 0x3b800000, 0x17 ;  /* 0x3b80000002027811 */ /* 0x000fc800078eb8ff */
[----:B------:R-:W-:-:S07]  /*4ce0*/  LOP3.LUT R2, R2, R0, R7, 0xfe, !PT ;  /* 0x0000000002027212 */ /* 0x000fce00078efe07 */
.L_x_20936:
[----:B------:R-:W-:Y:S05]  /*4cf0*/  BSYNC.RECONVERGENT B0 ;  /* 0x0000000000007941 */ /* 0x000fea0003800200 */
.L_x_20935:
[----:B------:R-:W0:Y:S02]  /*4d00*/  F2I.S64.TRUNC R2, R2 ;  /* 0x0000000200027311 */ /* 0x000e24000020d900 */
[----:B0-----:R-:W-:Y:S05]  /*4d10*/  BRA `(.L_x_20920) ;  /* 0x00000004000c7947 */ /* 0x001fea0003800000 */
.L_x_20933:
        /* <DEDUP_REMOVED lines=21> */
.L_x_20942:
[----:B------:R-:W-:Y:S05]  /*4e70*/  BSYNC.RECONVERGENT B1 ;  /* 0x0000000000017941 */ /* 0x000fea0003800200 */
.L_x_20941:
[----:B------:R-:W-:Y:S02]  /*4e80*/  SHF.L.U32 R0, R0, 0x15, RZ ;  /* 0x0000001500007819 */ /* 0x000fe400000006ff */
[----:B------:R-:W-:-:S04]  /*4e90*/  LEA R2, R2, 0x37800000, 0x17 ;  /* 0x3780000002027811 */ /* 0x000fc800078eb8ff */
[----:B------:R-:W-:-:S07]  /*4ea0*/  LOP3.LUT R2, R2, R0, R7, 0xfe, !PT ;  /* 0x0000000002027212 */ /* 0x000fce00078efe07 */
.L_x_20940:
[----:B------:R-:W-:Y:S05]  /*4eb0*/  BSYNC.RECONVERGENT B0 ;  /* 0x0000000000007941 */ /* 0x000fea0003800200 */
.L_x_20939:
[----:B------:R-:W0:Y:S02]  /*4ec0*/  F2I.S64.TRUNC R2, R2 ;  /* 0x0000000200027311 */ /* 0x000e24000020d900 */
[----:B0-----:R-:W-:Y:S05]  /*4ed0*/  BRA `(.L_x_20920) ;  /* 0x00000000009c7947 */ /* 0x001fea0003800000 */
.L_x_20932:
        /* <DEDUP_REMOVED lines=14> */
.L_x_20946:
[----:B------:R-:W-:Y:S05]  /*4fc0*/  BSYNC.RECONVERGENT B0 ;  /* 0x0000000000007941 */ /* 0x000fea0003800200 */
.L_x_20945:
[----:B------:R-:W1:Y:S02]  /*4fd0*/  F2I.S64.TRUNC R2, R2 ;  /* 0x0000000200027311 */ /* 0x000e64000020d900 */
[----:B-1----:R-:W-:Y:S05]  /*4fe0*/  BRA `(.L_x_20920) ;  /* 0x0000000000587947 */ /* 0x002fea0003800000 */
.L_x_20919:
        /* <DEDUP_REMOVED lines=16> */
.L_x_20947:
[----:B------:R-:W-:Y:S01]  /*50f0*/  CS2R R2, SRZ ;  /* 0x0000000000027805 */ /* 0x000fe2000001ff00 */
[----:B------:R-:W-:Y:S06]  /*5100*/  BRA `(.L_x_20920) ;  /* 0x0000000000107947 */ /* 0x000fec0003800000 */
.L_x_20944:
[----:B------:R1:W5:Y:S01]  /*5110*/  LDG.E.64 R2, desc[UR36][R4.64] ;  /* 0x0000002404027981 */ /* 0x000362000c1e1b00 */
[----:B------:R-:W-:Y:S05]  /*5120*/  BRA `(.L_x_20920) ;  /* 0x0000000000087947 */ /* 0x000fea0003800000 */
.L_x_20943:
[----:B------:R2:W5:Y:S01]  /*5130*/  LDG.E R2, desc[UR36][R4.64] ;  /* 0x0000002404027981 */ /* 0x000562000c1e1900 */
[----:B------:R-:W-:-:S07]  /*5140*/  IMAD.MOV.U32 R3, RZ, RZ, RZ ;  /* 0x000000ffff037224 */ /* 0x000fce00078e00ff */
.L_x_20920:
[----:B------:R-:W0:Y:S01]  /*5150*/  LDCU.64 UR6, c[0x0][0x580] ;  /* 0x0000b000ff0677ac */ /* 0x000e220008000a00 */
[----:B-----5:R-:W-:Y:S01]  /*5160*/  ISETP.NE.U32.AND P0, PT, R2, RZ, PT ;  /* 0x000000ff0200720c */ /* 0x020fe20003f05070 */
[----:B------:R-:W-:Y:S01]  /*5170*/  BSSY.RECONVERGENT B6, `(.L_x_20948) ;  /* 0x00000d5000067945 */ /* 0x000fe20003800200 */
[----:B------:R-:W-:Y:S02]  /*5180*/  UPRMT UR4, UR42, 0x9910, URZ ;  /* 0x000099102a047896 */ /* 0x000fe400080000ff */
[----:B------:R-:W-:Y:S02]  /*5190*/  ISETP.NE.AND.EX P0, PT, R3, RZ, PT, P0 ;  /* 0x000000ff0300720c */ /* 0x000fe40003f05300 */
[----:B------:R-:W-:Y:S02]  /*51a0*/  UISETP.GT.AND UP0, UPT, UR4, 0x9, UPT ;  /* 0x000000090400788c */ /* 0x000fe4000bf04270 */
[----:B01234-:R-:W-:Y:S02]  /*51b0*/  SEL R4, RZ, 0x1, P0 ;  /* 0x00000001ff047807 */ /* 0x01ffe40000000000 */
        /* <DEDUP_REMOVED lines=13> */
.L_x_20952:
[----:B------:R0:W-:Y:S01]  /*5290*/  STG.E.U8 desc[UR36][R2.64], R4 ;  /* 0x0000000402007986 */ /* 0x0001e2000c101124 */
[----:B------:R-:W-:Y:S05]  /*52a0*/  BRA `(.L_x_20954) ;  /* 0x0000000c00047947 */ /* 0x000fea0003800000 */
.L_x_20951:
        /* <DEDUP_REMOVED lines=9> */
.L_x_20956:
[----:B------:R0:W-:Y:S01]  /*5340*/  STG.E desc[UR36][R2.64], R4 ;  /* 0x0000000402007986 */ /* 0x0001e2000c101924 */
[----:B------:R-:W-:Y:S05]  /*5350*/  BRA `(.L_x_20954) ;  /* 0x0000000800d87947 */ /* 0x000fea0003800000 */
.L_x_20955:
[----:B------:R0:W-:Y:S01]  /*5360*/  STG.E.U16 desc[UR36][R2.64], R4 ;  /* 0x0000000402007986 */ /* 0x0001e2000c101524 */
[----:B------:R-:W-:Y:S05]  /*5370*/  BRA `(.L_x_20954) ;  /* 0x0000000800d07947 */ /* 0x000fea0003800000 */
.L_x_20950:
        /* <DEDUP_REMOVED lines=9> */
.L_x_20958:
[----:B------:R-:W-:-:S04]  /*5410*/  FSEL R0, RZ, 1, P0 ;  /* 0x3f800000ff007808 */ /* 0x000fc80000000000 */
[----:B------:R-:W-:-:S05]  /*5420*/  F2FP.F16.F32.PACK_AB R0, RZ, R0 ;  /* 0x00000000ff00723e */ /* 0x000fca00000000ff */
[----:B------:R0:W-:Y:S01]  /*5430*/  STG.E.U16 desc[UR36][R2.64], R0 ;  /* 0x0000000002007986 */ /* 0x0001e2000c101524 */
[----:B------:R-:W-:Y:S05]  /*5440*/  BRA `(.L_x_20954) ;  /* 0x00000008009c7947 */ /* 0x000fea0003800000 */
.L_x_20957:
        /* <DEDUP_REMOVED lines=10> */
.L_x_20960:
[----:B------:R-:W-:-:S04]  /*54f0*/  FSEL R0, RZ, 1, P0 ;  /* 0x3f800000ff007808 */ /* 0x000fc80000000000 */
[----:B------:R-:W-:-:S04]  /*5500*/  F2FP.F16.F32.PACK_AB R5, RZ, R0 ;  /* 0x00000000ff05723e */ /* 0x000fc800000000ff */
[----:B------:R-:W-:-:S05]  /*5510*/  PRMT R5, R5, 0x5410, RZ ;  /* 0x0000541005057816 */ /* 0x000fca00000000ff */
[----:B------:R0:W-:Y:S01]  /*5520*/  STG.E desc[UR36][R2.64], R5 ;  /* 0x0000000502007986 */ /* 0x0001e2000c101924 */
[----:B------:R-:W-:Y:S05]  /*5530*/  BRA `(.L_x_20954) ;  /* 0x0000000800607947 */ /* 0x000fea0003800000 */
.L_x_20959:
[----:B------:R-:W-:Y:S01]  /*5540*/  FSEL R5, RZ, 1.875, P0 ;  /* 0x3ff00000ff057808 */ /* 0x000fe20000000000 */
[----:B------:R-:W-:-:S05]  /*5550*/  IMAD.MOV.U32 R4, RZ, RZ, RZ ;  /* 0x000000ffff047224 */ /* 0x000fca00078e00ff */
[----:B------:R0:W-:Y:S01]  /*5560*/  STG.E.64 desc[UR36][R2.64], R4 ;  /* 0x0000000402007986 */ /* 0x0001e2000c101b24 */
[----:B------:R-:W-:Y:S05]  /*5570*/  BRA `(.L_x_20954) ;  /* 0x0000000800507947 */ /* 0x000fea0003800000 */
.L_x_20949:
        /* <DEDUP_REMOVED lines=12> */
.L_x_20964:
        /* <DEDUP_REMOVED lines=17> */
.L_x_20966:
[----:B------:R-:W-:Y:S05]  /*5750*/  BSYNC.RECONVERGENT B0 ;  /* 0x0000000000007941 */ /* 0x000fea0003800200 */
.L_x_20965:
[----:B------:R0:W-:Y:S01]  /*5760*/  STG.E.U8 desc[UR36][R2.64], R0 ;  /* 0x0000000002007986 */ /* 0x0001e2000c101124 */
[----:B------:R-:W-:Y:S05]  /*5770*/  BRA `(.L_x_20954) ;  /* 0x0000000400d07947 */ /* 0x000fea0003800000 */
.L_x_20963:
        /* <DEDUP_REMOVED lines=17> */
.L_x_20968:
[----:B------:R-:W-:Y:S05]  /*5890*/  BSYNC.RECONVERGENT B0 ;  /* 0x0000000000007941 */ /* 0x000fea0003800200 */
.L_x_20967:
[----:B------:R0:W-:Y:S01]  /*58a0*/  STG.E.U8 desc[UR36][R2.64], R0 ;  /* 0x0000000002007986 */ /* 0x0001e2000c101124 */
[----:B------:R-:W-:Y:S05]  /*58b0*/  BRA `(.L_x_20954) ;  /* 0x0000000400807947 */ /* 0x000fea0003800000 */
.L_x_20962:
        /* <DEDUP_REMOVED lines=21> */
.L_x_20970:
[----:B------:R-:W-:-:S05]  /*5a10*/  IMAD.MOV.U32 R5, RZ, RZ, RZ ;  /* 0x000000ffff057224 */ /* 0x000fca00078e00ff */
[----:B------:R0:W-:Y:S01]  /*5a20*/  STG.E.64 desc[UR36][R2.64], R4 ;  /* 0x0000000402007986 */ /* 0x0001e2000c101b24 */
[----:B------:R-:W-:Y:S05]  /*5a30*/  BRA `(.L_x_20954) ;  /* 0x0000000400207947 */ /* 0x000fea0003800000 */
.L_x_20969:
[----:B------:R0:W-:Y:S01]  /*5a40*/  STG.E desc[UR36][R2.64], R4 ;  /* 0x0000000402007986 */ /* 0x0001e2000c101924 */
[----:B------:R-:W-:Y:S05]  /*5a50*/  BRA `(.L_x_20954) ;  /* 0x0000000400187947 */ /* 0x000fea0003800000 */
.L_x_20961:
        /* <DEDUP_REMOVED lines=8> */
.L_x_20972:
[----:B------:R-:W-:Y:S02]  /*5ae0*/  FSEL R5, RZ, 1.875, P0 ;  /* 0x3ff00000ff057808 */ /* 0x000fe40000000000 */
[----:B------:R-:W-:Y:S01]  /*5af0*/  CS2R R6, SRZ ;  /* 0x0000000000067805 */ /* 0x000fe2000001ff00 */
[----:B------:R-:W-:-:S05]  /*5b00*/  HFMA2 R4, -RZ, RZ, 0, 0 ;  /* 0x00000000ff047431 */ /* 0x000fca00000001ff */
[----:B------:R4:W-:Y:S01]  /*5b10*/  STG.E.128 desc[UR36][R2.64], R4 ;  /* 0x0000000402007986 */ /* 0x0009e2000c101d24 */
[----:B------:R-:W-:Y:S05]  /*5b20*/  BRA `(.L_x_20954) ;  /* 0x0000000000e47947 */ /* 0x000fea0003800000 */
.L_x_20971:
[----:B------:R-:W-:-:S09]  /*5b30*/  UISETP.NE.AND UP0, UPT, UR4, 0xf, UPT ;  /* 0x0000000f0400788c */ /* 0x000fd2000bf05270 */
[----:B------:R-:W-:Y:S05]  /*5b40*/  BRA.U !UP0, `(.L_x_20973) ;  /* 0x0000000108d07547 */ /* 0x000fea000b800000 */
[----:B------:R-:W-:-:S09]  /*5b50*/  UISETP.NE.AND UP0, UPT, UR4, 0x17, UPT ;  /* 0x000000170400788c */ /* 0x000fd2000bf05270 */
[----:B------:R-:W-:Y:S05]  /*5b60*/  BRA.U !UP0, `(.L_x_20974) ;  /* 0x0000000108847547 */ /* 0x000fea000b800000 */
[----:B------:R-:W-:-:S09]  /*5b70*/  UISETP.NE.AND UP0, UPT, UR4, 0x18, UPT ;  /* 0x000000180400788c */ /* 0x000fd2000bf05270 */
[----:B------:R-:W-:Y:S05]  /*5b80*/  BRA.U !UP0, `(.L_x_20975) ;  /* 0x0000000108447547 */ /* 0x000fea000b800000 */
.L_x_20953:
        /* <DEDUP_REMOVED lines=16> */
.L_x_20976:
[----:B------:R-:W-:Y:S05]  /*5c90*/  BRA `(.L_x_20954) ;  /* 0x0000000000887947 */ /* 0x000fea0003800000 */
.L_x_20975:
        /* <DEDUP_REMOVED lines=11> */
.L_x_20978:
[----:B------:R-:W-:Y:S05]  /*5d50*/  BSYNC.RECONVERGENT B0 ;  /* 0x0000000000007941 */ /* 0x000fea0003800200 */
.L_x_20977:
[----:B------:R3:W-:Y:S01]  /*5d60*/  STG.E.U8 desc[UR36][R2.64], R5 ;  /* 0x0000000502007986 */ /* 0x0007e2000c101124 */
[----:B------:R-:W-:Y:S05]  /*5d70*/  BRA `(.L_x_20954) ;  /* 0x0000000000507947 */ /* 0x000fea0003800000 */
.L_x_20974:
        /* <DEDUP_REMOVED lines=12> */
.L_x_20979:
[----:B------:R-:W-:Y:S01]  /*5e40*/  IMAD.MOV.U32 R5, RZ, RZ, 0x7f ;  /* 0x0000007fff057424 */ /* 0x000fe200078e00ff */
[----:B------:R-:W-:-:S04]  /*5e50*/  ISETP.GT.U32.AND P0, PT, R7, 0x7f800000, PT ;  /* 0x7f8000000700780c */ /* 0x000fc80003f04070 */
[----:B------:R-:W-:-:S05]  /*5e60*/  SEL R5, R5, 0x7c, P0 ;  /* 0x0000007c05057807 */ /* 0x000fca0000000000 */
[----:B------:R2:W-:Y:S01]  /*5e70*/  STG.E.U8 desc[UR36][R2.64], R5 ;  /* 0x0000000502007986 */ /* 0x0005e2000c101124 */
[----:B------:R-:W-:Y:S05]  /*5e80*/  BRA `(.L_x_20954) ;  /* 0x00000000000c7947 */ /* 0x000fea0003800000 */
.L_x_20973:
[----:B------:R-:W-:-:S04]  /*5e90*/  FSEL R0, RZ, 1, P0 ;  /* 0x3f800000ff007808 */ /* 0x000fc80000000000 */
[----:B------:R-:W-:-:S05]  /*5ea0*/  F2FP.BF16.F32.PACK_AB R0, RZ, R0 ;  /* 0x00000000ff00723e */ /* 0x000fca00000010ff */
[----:B------:R0:W-:Y:S02]  /*5eb0*/  STG.E.U16 desc[UR36][R2.64], R0 ;  /* 0x0000000002007986 */ /* 0x0001e4000c101524 */
.L_x_20954:
[----:B------:R-:W-:Y:S05]  /*5ec0*/  BSYNC.RECONVERGENT B6 ;  /* 0x0000000000067941 */ /* 0x000fea0003800200 */
.L_x_20948:
[----:B------:R-:W-:-:S07]  /*5ed0*/  IADD3 R17, PT, PT, R17, 0x80, RZ ;  /* 0x0000008011117810 */ /* 0x000fce0007ffe0ff */
.L_x_20913:
[----:B------:R-:W-:Y:S05]  /*5ee0*/  BSYNC.RECONVERGENT B7 ;  /* 0x0000000000077941 */ /* 0x000fea0003800200 */
.L_x_20912:
        /* <DEDUP_REMOVED lines=307> */
.L_x_20982:
        /* <DEDUP_REMOVED lines=17> */
.L_x_20986:
[----:B------:R0:W5:Y:S01]  /*7330*/  LDG.E.U8 R2, desc[UR36][R4.64] ;  /* 0x0000002404027981 */ /* 0x000162000c1e1100 */
[----:B------:R-:W-:Y:S01]  /*7340*/  HFMA2 R3, -RZ, RZ, 0, 0 ;  /* 0x00000000ff037431 */ /* 0x000fe200000001ff */
[----:B------:R-:W-:Y:S06]  /*7350*/  BRA `(.L_x_20988) ;  /* 0x0000000c00407947 */ /* 0x000fec0003800000 */
.L_x_20985:
        /* <DEDUP_REMOVED lines=8> */
.L_x_20990:
[----:B------:R-:W2:Y:S02]  /*73e0*/  LDG.E R2, desc[UR36][R4.64] ;  /* 0x0000002404027981 */ /* 0x000ea4000c1e1900 */
[----:B--2---:R-:W-:Y:S01]  /*73f0*/  SHF.R.S32.HI R3, RZ, 0x1f, R2 ;  /* 0x0000001fff037819 */ /* 0x004fe20000011402 */
[----:B------:R-:W-:Y:S06]  /*7400*/  BRA `(.L_x_20988) ;  /* 0x0000000c00147947 */ /* 0x000fec0003800000 */
.L_x_20989:
[----:B------:R-:W2:Y:S02]  /*7410*/  LDG.E.S16 R2, desc[UR36][R4.64] ;  /* 0x0000002404027981 */ /* 0x000ea4000c1e1700 */
[----:B--2---:R-:W-:Y:S01]  /*7420*/  SHF.R.S32.HI R3, RZ, 0x1f, R2 ;  /* 0x0000001fff037819 */ /* 0x004fe20000011402 */
[----:B------:R-:W-:Y:S06]  /*7430*/  BRA `(.L_x_20988) ;  /* 0x0000000c00087947 */ /* 0x000fec0003800000 */
.L_x_20984:
[----:B------:R-:W-:-:S09]  /*7440*/  UISETP.GT.AND UP0, UPT, UR4, 0x6, UPT ;  /* 0x000000060400788c */ /* 0x000fd2000bf04270 */
[----:B------:R-:W-:Y:S05]  /*7450*/  BRA.U UP0, `(.L_x_20991) ;  /* 0x00000001002c7547 */ /* 0x000fea000b800000 */
[----:B------:R-:W-:-:S09]  /*7460*/  UISETP.NE.AND UP0, UPT, UR4, 0x5, UPT ;  /* 0x000000050400788c */ /* 0x000fd2000bf05270 */
[----:B------:R-:W-:Y:S05]  /*7470*/  BRA.U !UP0, `(.L_x_20992) ;  /* 0x0000000108147547 */ /* 0x000fea000b800000 */
[----:B------:R-:W-:-:S09]  /*7480*/  UISETP.NE.AND UP0, UPT, UR4, 0x6, UPT ;  /* 0x000000060400788c */ /* 0x000fd2000bf05270 */
[----:B------:R-:W-:Y:S05]  /*7490*/  BRA.U UP0, `(.L_x_20987) ;  /* 0x0000000900987547 */ /* 0x000fea000b800000 */
[----:B------:R-:W2:Y:S02]  /*74a0*/  LDG.E R2, desc[UR36][R4.64] ;  /* 0x0000002404027981 */ /* 0x000ea4000c1e1900 */
[----:B--2---:R-:W2:Y:S02]  /*74b0*/  F2I.S64.TRUNC R2, R2 ;  /* 0x0000000200027311 */ /* 0x004ea4000020d900 */
[----:B--2---:R-:W-:Y:S05]  /*74c0*/  BRA `(.L_x_20988) ;  /* 0x0000000800e47947 */ /* 0x004fea0003800000 */
.L_x_20992:
[----:B------:R-:W2:Y:S02]  /*74d0*/  LDG.E.U16 R4, desc[UR36][R4.64] ;  /* 0x0000002404047981 */ /* 0x000ea4000c1e1500 */
[----:B--2---:R-:W-:-:S06]  /*74e0*/  HADD2.F32 R2, -RZ, R4.H0_H0 ;  /* 0x20000004ff027230 */ /* 0x004fcc0000004100 */
[----:B------:R-:W2:Y:S02]  /*74f0*/  F2I.S64.TRUNC R2, R2 ;  /* 0x0000000200027311 */ /* 0x000ea4000020d900 */
[----:B--2---:R-:W-:Y:S05]  /*7500*/  BRA `(.L_x_20988) ;  /* 0x0000000800d47947 */ /* 0x004fea0003800000 */
.L_x_20991:
[----:B------:R-:W-:-:S09]  /*7510*/  UISETP.NE.AND UP0, UPT, UR4, 0x7, UPT ;  /* 0x000000070400788c */ /* 0x000fd2000bf05270 */
[----:B------:R-:W-:Y:S05]  /*7520*/  BRA.U !UP0, `(.L_x_20993) ;  /* 0x00000001082c7547 */ /* 0x000fea000b800000 */
[----:B------:R-:W-:-:S09]  /*7530*/  UISETP.NE.AND UP0, UPT, UR4, 0x8, UPT ;  /* 0x000000080400788c */ /* 0x000fd2000bf05270 */
[----:B------:R-:W-:Y:S05]  /*7540*/  BRA.U !UP0, `(.L_x_20994) ;  /* 0x0000000108147547 */ /* 0x000fea000b800000 */
[----:B------:R-:W-:-:S09]  /*7550*/  UISETP.NE.AND UP0, UPT, UR4, 0x9, UPT ;  /* 0x000000090400788c */ /* 0x000fd2000bf05270 */
[----:B------:R-:W-:Y:S05]  /*7560*/  BRA.U UP0, `(.L_x_20987) ;  /* 0x0000000900647547 */ /* 0x000fea000b800000 */
[----:B------:R-:W2:Y:S02]  /*7570*/  LDG.E R2, desc[UR36][R4.64] ;  /* 0x0000002404027981 */ /* 0x000ea4000c1e1900 */
[----:B--2---:R-:W2:Y:S02]  /*7580*/  F2I.S64.TRUNC R2, R2 ;  /* 0x0000000200027311 */ /* 0x004ea4000020d900 */
[----:B--2---:R-:W-:Y:S05]  /*7590*/  BRA `(.L_x_20988) ;  /* 0x0000000800b07947 */ /* 0x004fea0003800000 */
.L_x_20994:
[----:B------:R-:W2:Y:S02]  /*75a0*/  LDG.E.U16 R4, desc[UR36][R4.64] ;  /* 0x0000002404047981 */ /* 0x000ea4000c1e1500 */
[----:B--2---:R-:W-:-:S06]  /*75b0*/  HADD2.F32 R2, -RZ, R4.H0_H0 ;  /* 0x20000004ff027230 */ /* 0x004fcc0000004100 */
[----:B------:R-:W2:Y:S02]  /*75c0*/  F2I.S64.TRUNC R2, R2 ;  /* 0x0000000200027311 */ /* 0x000ea4000020d900 */
[----:B--2---:R-:W-:Y:S05]  /*75d0*/  BRA `(.L_x_20988) ;  /* 0x0000000800a07947 */ /* 0x004fea0003800000 */
.L_x_20993:
[----:B------:R-:W2:Y:S02]  /*75e0*/  LDG.E.64 R2, desc[UR36][R4.64] ;  /* 0x0000002404027981 */ /* 0x000ea4000c1e1b00 */
[----:B--2---:R-:W2:Y:S02]  /*75f0*/  F2I.S64.F64.TRUNC R2, R2 ;  /* 0x0000000200027311 */ /* 0x004ea4000030d900 */
[----:B--2---:R-:W-:Y:S05]  /*7600*/  BRA `(.L_x_20988) ;  /* 0x0000000800947947 */ /* 0x004fea0003800000 */
.L_x_20983:
        /* <DEDUP_REMOVED lines=13> */
.L_x_20997:
[----:B------:R-:W2:Y:S02]  /*76e0*/  LDG.E.64 R2, desc[UR36][R4.64] ;  /* 0x0000002404027981 */ /* 0x000ea4000c1e1b00 */
[----:B--2---:R-:W2:Y:S02]  /*76f0*/  F2I.S64.F64.TRUNC R2, R2 ;  /* 0x0000000200027311 */ /* 0x004ea4000030d900 */
[----:B--2---:R-:W-:Y:S05]  /*7700*/  BRA `(.L_x_20988) ;  /* 0x0000000800547947 */ /* 0x004fea0003800000 */
.L_x_20996:
        /* <DEDUP_REMOVED lines=24> */
[----:B------:R-:W2:Y:S02]  /*7890*/  F2I.S64.TRUNC R2, R3 ;  /* 0x0000000300027311 */ /* 0x000ea4000020d900 */
[----:B--2---:R-:W-:Y:S05]  /*78a0*/  BRA `(.L_x_20988) ;  /* 0x0000000400ec7947 */ /* 0x004fea0003800000 */
.L_x_20999:
        /* <DEDUP_REMOVED lines=11> */
[----:B------:R-:W2:Y:S02]  /*7960*/  F2I.S64.TRUNC R2, R3 ;  /* 0x0000000300027311 */ /* 0x000ea4000020d900 */
[----:B--2---:R-:W-:Y:S05]  /*7970*/  BRA `(.L_x_20988) ;  /* 0x0000000400b87947 */ /* 0x004fea0003800000 */
.L_x_20998:
[----:B------:R-:W2:Y:S02]  /*7980*/  LDG.E.U16 R2, desc[UR36][R4.64] ;  /* 0x0000002404027981 */ /* 0x000ea4000c1e1500 */
[----:B--2---:R-:W-:-:S06]  /*7990*/  IMAD.U32 R2, R2, 0x10000, RZ ;  /* 0x0001000002027824 */ /* 0x004fcc00078e00ff */
[----:B------:R-:W2:Y:S02]  /*79a0*/  F2I.S64.TRUNC R2, R2 ;  /* 0x0000000200027311 */ /* 0x000ea4000020d900 */
[----:B--2---:R-:W-:Y:S05]  /*79b0*/  BRA `(.L_x_20988) ;  /* 0x0000000400a87947 */ /* 0x004fea0003800000 */
.L_x_20995:
        /* <DEDUP_REMOVED lines=11> */
.L_x_21002:
        /* <DEDUP_REMOVED lines=21> */
.L_x_21006:
[----:B------:R-:W-:Y:S05]  /*7bc0*/  BSYNC.RECONVERGENT B1 ;  /* 0x0000000000017941 */ /* 0x000fea0003800200 */
.L_x_21005:
[----:B------:R-:W-:Y:S01]  /*7bd0*/  IMAD.SHL.U32 R0, R0, 0x100000, RZ ;  /* 0x0010000000007824 */ /* 0x000fe200078e00ff */
[----:B------:R-:W-:-:S04]  /*7be0*/  LEA R2, R2, 0x3b800000, 0x17 ;  /* 0x3b80000002027811 */ /* 0x000fc800078eb8ff */
[----:B------:R-:W-:-:S07]  /*7bf0*/  LOP3.LUT R2, R2, R0, R7, 0xfe, !PT ;  /* 0x0000000002027212 */ /* 0x000fce00078efe07 */
.L_x_21004:
[----:B------:R-:W-:Y:S05]  /*7c00*/  BSYNC.RECONVERGENT B0 ;  /* 0x0000000000007941 */ /* 0x000fea0003800200 */
.L_x_21003:
[----:B------:R-:W4:Y:S02]  /*7c10*/  F2I.S64.TRUNC R2, R2 ;  /* 0x0000000200027311 */ /* 0x000f24000020d900 */
[----:B----4-:R-:W-:Y:S05]  /*7c20*/  BRA `(.L_x_20988) ;  /* 0x00000004000c7947 */ /* 0x010fea0003800000 */
.L_x_21001:
        /* <DEDUP_REMOVED lines=21> */
.L_x_21010:
[----:B------:R-:W-:Y:S05]  /*7d80*/  BSYNC.RECONVERGENT B1 ;  /* 0x0000000000017941 */ /* 0x000fea0003800200 */
.L_x_21009:
[----:B------:R-:W-:Y:S01]  /*7d90*/  IMAD.SHL.U32 R0, R0, 0x200000, RZ ;  /* 0x0020000000007824 */ /* 0x000fe200078e00ff */
[----:B------:R-:W-:-:S04]  /*7da0*/  LEA R2, R2, 0x37800000, 0x17 ;  /* 0x3780000002027811 */ /* 0x000fc800078eb8ff */
[----:B------:R-:W-:-:S07]  /*7db0*/  LOP3.LUT R2, R2, R0, R7, 0xfe, !PT ;  /* 0x0000000002027212 */ /* 0x000fce00078efe07 */
.L_x_21008:
[----:B------:R-:W-:Y:S05]  /*7dc0*/  BSYNC.RECONVERGENT B0 ;  /* 0x0000000000007941 */ /* 0x000fea0003800200 */
.L_x_21007:
[----:B------:R-:W0:Y:S02]  /*7dd0*/  F2I.S64.TRUNC R2, R2 ;  /* 0x0000000200027311 */ /* 0x000e24000020d900 */
[----:B0-----:R-:W-:Y:S05]  /*7de0*/  BRA `(.L_x_20988) ;  /* 0x00000000009c7947 */ /* 0x001fea0003800000 */
.L_x_21000:
        /* <DEDUP_REMOVED lines=14> */
.L_x_21014:
[----:B------:R-:W-:Y:S05]  /*7ed0*/  BSYNC.RECONVERGENT B0 ;  /* 0x0000000000007941 */ /* 0x000fea0003800200 */
.L_x_21013:
[----:B------:R-:W2:Y:S02]  /*7ee0*/  F2I.S64.TRUNC R2, R2 ;  /* 0x0000000200027311 */ /* 0x000ea4000020d900 */
[----:B--2---:R-:W-:Y:S05]  /*7ef0*/  BRA `(.L_x_20988) ;  /* 0x0000000000587947 */ /* 0x004fea0003800000 */
.L_x_20987:
        /* <DEDUP_REMOVED lines=16> */
.L_x_21015:
[----:B------:R-:W-:Y:S01]  /*8000*/  CS2R R2, SRZ ;  /* 0x0000000000027805 */ /* 0x000fe2000001ff00 */
[----:B------:R-:W-:Y:S06]  /*8010*/  BRA `(.L_x_20988) ;  /* 0x0000000000107947 */ /* 0x000fec0003800000 */
.L_x_21012:
[----:B------:R2:W5:Y:S01]  /*8020*/  LDG.E.64 R2, desc[UR36][R4.64] ;  /* 0x0000002404027981 */ /* 0x000562000c1e1b00 */
[----:B------:R-:W-:Y:S05]  /*8030*/  BRA `(.L_x_20988) ;  /* 0x0000000000087947 */ /* 0x000fea0003800000 */
.L_x_21011:
[----:B------:R3:W5:Y:S01]  /*8040*/  LDG.E R2, desc[UR36][R4.64] ;  /* 0x0000002404027981 */ /* 0x000762000c1e1900 */
[----:B------:R-:W-:-:S07]  /*8050*/  IMAD.MOV.U32 R3, RZ, RZ, RZ ;  /* 0x000000ffff037224 */ /* 0x000fce00078e00ff */
.L_x_20988:
        /* <DEDUP_REMOVED lines=20> */
.L_x_21020:
[----:B------:R0:W-:Y:S01]  /*81a0*/  STG.E.U8 desc[UR36][R2.64], R4 ;  /* 0x0000000402007986 */ /* 0x0001e2000c101124 */
[----:B------:R-:W-:Y:S05]  /*81b0*/  BRA `(.L_x_21022) ;  /* 0x0000000c00047947 */ /* 0x000fea0003800000 */
.L_x_21019:
        /* <DEDUP_REMOVED lines=9> */
.L_x_21024:
[----:B------:R0:W-:Y:S01]  /*8250*/  STG.E desc[UR36][R2.64], R4 ;  /* 0x0000000402007986 */ /* 0x0001e2000c101924 */
[----:B------:R-:W-:Y:S05]  /*8260*/  BRA `(.L_x_21022) ;  /* 0x0000000800d87947 */ /* 0x000fea0003800000 */
.L_x_21023:
[----:B------:R0:W-:Y:S01]  /*8270*/  STG.E.U16 desc[UR36][R2.64], R4 ;  /* 0x0000000402007986 */ /* 0x0001e2000c101524 */
[----:B------:R-:W-:Y:S05]  /*8280*/  BRA `(.L_x_21022) ;  /* 0x0000000800d07947 */ /* 0x000fea0003800000 */
.L_x_21018:
        /* <DEDUP_REMOVED lines=9> */
.L_x_21026:
[----:B------:R-:W-:-:S04]  /*8320*/  FSEL R0, RZ, 1, P0 ;  /* 0x3f800000ff007808 */ /* 0x000fc80000000000 */
[----:B------:R-:W-:-:S05]  /*8330*/  F2FP.F16.F32.PACK_AB R0, RZ, R0 ;  /* 0x00000000ff00723e */ /* 0x000fca00000000ff */
[----:B------:R0:W-:Y:S01]  /*8340*/  STG.E.U16 desc[UR36][R2.64], R0 ;  /* 0x0000000002007986 */ /* 0x0001e2000c101524 */
[----:B------:R-:W-:Y:S05]  /*8350*/  BRA `(.L_x_21022) ;  /* 0x00000008009c7947 */ /* 0x000fea0003800000 */
.L_x_21025:
        /* <DEDUP_REMOVED lines=10> */
.L_x_21028:
[----:B------:R-:W-:-:S04]  /*8400*/  FSEL R0, RZ, 1, P0 ;  /* 0x3f800000ff007808 */ /* 0x000fc80000000000 */
[----:B------:R-:W-:-:S04]  /*8410*/  F2FP.F16.F32.PACK_AB R5, RZ, R0 ;  /* 0x00000000ff05723e */ /* 0x000fc800000000ff */
[----:B------:R-:W-:-:S05]  /*8420*/  PRMT R5, R5, 0x5410, RZ ;  /* 0x0000541005057816 */ /* 0x000fca00000000ff */
[----:B------:R0:W-:Y:S01]  /*8430*/  STG.E desc[UR36][R2.64], R5 ;  /* 0x0000000502007986 */ /* 0x0001e2000c101924 */
[----:B------:R-:W-:Y:S05]  /*8440*/  BRA `(.L_x_21022) ;  /* 0x0000000800607947 */ /* 0x000fea0003800000 */
.L_x_21027:
[----:B------:R-:W-:Y:S02]  /*8450*/  FSEL R5, RZ, 1.875, P0 ;  /* 0x3ff00000ff057808 */ /* 0x000fe40000000000 */
[----:B------:R-:W-:-:S05]  /*8460*/  MOV R4, RZ ;  /* 0x000000ff00047202 */ /* 0x000fca0000000f00 */
[----:B------:R0:W-:Y:S01]  /*8470*/  STG.E.64 desc[UR36][R2.64], R4 ;  /* 0x0000000402007986 */ /* 0x0001e2000c101b24 */
[----:B------:R-:W-:Y:S05]  /*8480*/  BRA `(.L_x_21022) ;  /* 0x0000000800507947 */ /* 0x000fea0003800000 */
.L_x_21017:
        /* <DEDUP_REMOVED lines=12> */
.L_x_21032:
        /* <DEDUP_REMOVED lines=17> */
.L_x_21034:
[----:B------:R-:W-:Y:S05]  /*8660*/  BSYNC.RECONVERGENT B0 ;  /* 0x0000000000007941 */ /* 0x000fea0003800200 */
.L_x_21033:
[----:B------:R0:W-:Y:S01]  /*8670*/  STG.E.U8 desc[UR36][R2.64], R0 ;  /* 0x0000000002007986 */ /* 0x0001e2000c101124 */
[----:B------:R-:W-:Y:S05]  /*8680*/  BRA `(.L_x_21022) ;  /* 0x0000000400d07947 */ /* 0x000fea0003800000 */
.L_x_21031:
        /* <DEDUP_REMOVED lines=17> */
.L_x_21036:
[----:B------:R-:W-:Y:S05]  /*87a0*/  BSYNC.RECONVERGENT B0 ;  /* 0x0000000000007941 */ /* 0x000fea0003800200 */
.L_x_21035:
[----:B------:R0:W-:Y:S01]  /*87b0*/  STG.E.U8 desc[UR36][R2.64], R0 ;  /* 0x0000000002007986 */ /* 0x0001e2000c101124 */
[----:B------:R-:W-:Y:S05]  /*87c0*/  BRA `(.L_x_21022) ;  /* 0x0000000400807947 */ /* 0x000fea0003800000 */
.L_x_21030:
        /* <DEDUP_REMOVED lines=21> */
.L_x_21038:
[----:B------:R-:W-:-:S05]  /*8920*/  HFMA2 R5, -RZ, RZ, 0, 0 ;  /* 0x00000000ff057431 */ /* 0x000fca00000001ff */
[----:B------:R0:W-:Y:S01]  /*8930*/  STG.E.64 desc[UR36][R2.64], R4 ;  /* 0x0000000402007986 */ /* 0x0001e2000c101b24 */
[----:B------:R-:W-:Y:S05]  /*8940*/  BRA `(.L_x_21022) ;  /* 0x0000000400207947 */ /* 0x000fea0003800000 */
.L_x_21037:
[----:B------:R0:W-:Y:S01]  /*8950*/  STG.E desc[UR36][R2.64], R4 ;  /* 0x0000000402007986 */ /* 0x0001e2000c101924 */
[----:B------:R-:W-:Y:S05]  /*8960*/  BRA `(.L_x_21022) ;  /* 0x0000000400187947 */ /* 0x000fea0003800000 */
.L_x_21029:
        /* <DEDUP_REMOVED lines=8> */
.L_x_21040:
[----:B------:R-:W-:Y:S02]  /*89f0*/  FSEL R5, RZ, 1.875, P0 ;  /* 0x3ff00000ff057808 */ /* 0x000fe40000000000 */
[----:B------:R-:W-:Y:S01]  /*8a00*/  CS2R R6, SRZ ;  /* 0x0000000000067805 */ /* 0x000fe2000001ff00 */
[----:B------:R-:W-:-:S05]  /*8a10*/  IMAD.MOV.U32 R4, RZ, RZ, RZ ;  /* 0x000000ffff047224 */ /* 0x000fca00078e00ff */
[----:B------:R4:W-:Y:S01]  /*8a20*/  STG.E.128 desc[UR36][R2.64], R4 ;  /* 0x0000000402007986 */ /* 0x0009e2000c101d24 */
[----:B------:R-:W-:Y:S05]  /*8a30*/  BRA `(.L_x_21022) ;  /* 0x0000000000e47947 */ /* 0x000fea0003800000 */
.L_x_21039:
[----:B------:R-:W-:-:S09]  /*8a40*/  UISETP.NE.AND UP0, UPT, UR4, 0xf, UPT ;  /* 0x0000000f0400788c */ /* 0x000fd2000bf05270 */
[----:B------:R-:W-:Y:S05]  /*8a50*/  BRA.U !UP0, `(.L_x_21041) ;  /* 0x0000000108d07547 */ /* 0x000fea000b800000 */
[----:B------:R-:W-:-:S09]  /*8a60*/  UISETP.NE.AND UP0, UPT, UR4, 0x17, UPT ;  /* 0x000000170400788c */ /* 0x000fd2000bf05270 */
[----:B------:R-:W-:Y:S05]  /*8a70*/  BRA.U !UP0, `(.L_x_21042) ;  /* 0x0000000108847547 */ /* 0x000fea000b800000 */
[----:B------:R-:W-:-:S09]  /*8a80*/  UISETP.NE.AND UP0, UPT, UR4, 0x18, UPT ;  /* 0x000000180400788c */ /* 0x000fd2000bf05270 */
[----:B------:R-:W-:Y:S05]  /*8a90*/  BRA.U !UP0, `(.L_x_21043) ;  /* 0x0000000108447547 */ /* 0x000fea000b800000 */
.L_x_21021:
        /* <DEDUP_REMOVED lines=16> */
.L_x_21044:
[----:B------:R-:W-:Y:S05]  /*8ba0*/  BRA `(.L_x_21022) ;  /* 0x0000000000887947 */ /* 0x000fea0003800000 */
.L_x_21043:
        /* <DEDUP_REMOVED lines=11> */
.L_x_21046:
[----:B------:R-:W-:Y:S05]  /*8c60*/  BSYNC.RECONVERGENT B0 ;  /* 0x0000000000007941 */ /* 0x000fea0003800200 */
.L_x_21045:
[----:B------:R3:W-:Y:S01]  /*8c70*/  STG.E.U8 desc[UR36][R2.64], R5 ;  /* 0x0000000502007986 */ /* 0x0007e2000c101124 */
[----:B------:R-:W-:Y:S05]  /*8c80*/  BRA `(.L_x_21022) ;  /* 0x0000000000507947 */ /* 0x000fea0003800000 */
.L_x_21042:
        /* <DEDUP_REMOVED lines=12> */
.L_x_21047:
[----:B------:R-:W-:Y:S02]  /*8d50*/  ISETP.GT.U32.AND P0, PT, R7, 0x7f800000, PT ;  /* 0x7f8000000700780c */ /* 0x000fe40003f04070 */
[----:B------:R-:W-:-:S04]  /*8d60*/  MOV R5, 0x7f ;  /* 0x0000007f00057802 */ /* 0x000fc80000000f00 */
[----:B------:R-:W-:-:S05]  /*8d70*/  SEL R5, R5, 0x7c, P0 ;  /* 0x0000007c05057807 */ /* 0x000fca0000000000 */
[----:B------:R2:W-:Y:S01]  /*8d80*/  STG.E.U8 desc[UR36][R2.64], R5 ;  /* 0x0000000502007986 */ /* 0x0005e2000c101124 */
[----:B------:R-:W-:Y:S05]  /*8d90*/  BRA `(.L_x_21022) ;  /* 0x00000000000c7947 */ /* 0x000fea0003800000 */
.L_x_21041:
[----:B------:R-:W-:-:S04]  /*8da0*/  FSEL R0, RZ, 1, P0 ;  /* 0x3f800000ff007808 */ /* 0x000fc80000000000 */
[----:B------:R-:W-:-:S05]  /*8db0*/  F2FP.BF16.F32.PACK_AB R0, RZ, R0 ;  /* 0x00000000ff00723e */ /* 0x000fca00000010ff */
[----:B------:R0:W-:Y:S02]  /*8dc0*/  STG.E.U16 desc[UR36][R2.64], R0 ;  /* 0x0000000002007986 */ /* 0x0001e4000c101524 */
.L_x_21022:
[----:B------:R-:W-:Y:S05]  /*8dd0*/  BSYNC.RECONVERGENT B6 ;  /* 0x0000000000067941 */ /* 0x000fea0003800200 */
.L_x_21016:
[----:B------:R-:W-:-:S07]  /*8de0*/  VIADD R17, R17, 0x80 ;  /* 0x0000008011117836 */ /* 0x000fce0000000000 */
.L_x_20981:
[----:B------:R-:W-:Y:S05]  /*8df0*/  BSYNC.RECONVERGENT B7 ;  /* 0x0000000000077941 */ /* 0x000fea0003800200 */
.L_x_20980:
        /* <DEDUP_REMOVED lines=306> */
.L_x_21048:
        /* <DEDUP_REMOVED lines=19> */
.L_x_21052:
[----:B------:R1:W5:Y:S01]  /*a250*/  LDG.E.U8 R2, desc[UR36][R4.64] ;  /* 0x0000002404027981 */ /* 0x000362000c1e1100 */
[----:B------:R-:W-:Y:S01]  /*a260*/  IMAD.MOV.U32 R3, RZ, RZ, RZ ;  /* 0x000000ffff037224 */ /* 0x000fe200078e00ff */
[----:B------:R-:W-:Y:S06]  /*a270*/  BRA `(.L_x_21054) ;  /* 0x0000000c00407947 */ /* 0x000fec0003800000 */
.L_x_21051:
        /* <DEDUP_REMOVED lines=8> */
.L_x_21056:
[----:B------:R-:W2:Y:S02]  /*a300*/  LDG.E R2, desc[UR36][R4.64] ;  /* 0x0000002404027981 */ /* 0x000ea4000c1e1900 */
[----:B--2---:R-:W-:Y:S01]  /*a310*/  SHF.R.S32.HI R3, RZ, 0x1f, R2 ;  /* 0x0000001fff037819 */ /* 0x004fe20000011402 */
[----:B------:R-:W-:Y:S06]  /*a320*/  BRA `(.L_x_21054) ;  /* 0x0000000c00147947 */ /* 0x000fec0003800000 */
.L_x_21055:
[----:B------:R-:W2:Y:S02]  /*a330*/  LDG.E.S16 R2, desc[UR36][R4.64] ;  /* 0x0000002404027981 */ /* 0x000ea4000c1e1700 */
[----:B--2---:R-:W-:Y:S01]  /*a340*/  SHF.R.S32.HI R3, RZ, 0x1f, R2 ;  /* 0x0000001fff037819 */ /* 0x004fe20000011402 */
[----:B------:R-:W-:Y:S06]  /*a350*/  BRA `(.L_x_21054) ;  /* 0x0000000c00087947 */ /* 0x000fec0003800000 */
.L_x_21050:
        /* <DEDUP_REMOVED lines=9> */
.L_x_21058:
[----:B------:R-:W2:Y:S02]  /*a3f0*/  LDG.E.U16 R4, desc[UR36][R4.64] ;  /* 0x0000002404047981 */ /* 0x000ea4000c1e1500 */
[----:B--2---:R-:W-:-:S06]  /*a400*/  HADD2.F32 R2, -RZ, R4.H0_H0 ;  /* 0x20000004ff027230 */ /* 0x004fcc0000004100 */
[----:B------:R-:W2:Y:S02]  /*a410*/  F2I.S64.TRUNC R2, R2 ;  /* 0x0000000200027311 */ /* 0x000ea4000020d900 */
[----:B--2---:R-:W-:Y:S05]  /*a420*/  BRA `(.L_x_21054) ;  /* 0x0000000800d47947 */ /* 0x004fea0003800000 */
.L_x_21057:
        /* <DEDUP_REMOVED lines=9> */
.L_x_21060:
[----:B------:R-:W2:Y:S02]  /*a4c0*/  LDG.E.U16 R4, desc[UR36][R4.64] ;  /* 0x0000002404047981 */ /* 0x000ea4000c1e1500 */
[----:B--2---:R-:W-:-:S06]  /*a4d0*/  HADD2.F32 R2, -RZ, R4.H0_H0 ;  /* 0x20000004ff027230 */ /* 0x004fcc0000004100 */
[----:B------:R-:W2:Y:S02]  /*a4e0*/  F2I.S64.TRUNC R2, R2 ;  /* 0x0000000200027311 */ /* 0x000ea4000020d900 */
[----:B--2---:R-:W-:Y:S05]  /*a4f0*/  BRA `(.L_x_21054) ;  /* 0x0000000800a07947 */ /* 0x004fea0003800000 */
.L_x_21059:
[----:B------:R-:W2:Y:S02]  /*a500*/  LDG.E.64 R2, desc[UR36][R4.64] ;  /* 0x0000002404027981 */ /* 0x000ea4000c1e1b00 */
[----:B--2---:R-:W2:Y:S02]  /*a510*/  F2I.S64.F64.TRUNC R2, R2 ;  /* 0x0000000200027311 */ /* 0x004ea4000030d900 */
[----:B--2---:R-:W-:Y:S05]  /*a520*/  BRA `(.L_x_21054) ;  /* 0x0000000800947947 */ /* 0x004fea0003800000 */
.L_x_21049:
        /* <DEDUP_REMOVED lines=13> */
.L_x_21063:
[----:B------:R-:W2:Y:S02]  /*a600*/  LDG.E.64 R2, desc[UR36][R4.64] ;  /* 0x0000002404027981 */ /* 0x000ea4000c1e1b00 */
[----:B--2---:R-:W0:Y:S02]  /*a610*/  F2I.S64.F64.TRUNC R2, R2 ;  /* 0x0000000200027311 */ /* 0x004e24000030d900 */
[----:B0-----:R-:W-:Y:S05]  /*a620*/  BRA `(.L_x_21054) ;  /* 0x0000000800547947 */ /* 0x001fea0003800000 */
.L_x_21062:
        /* <DEDUP_REMOVED lines=26> */
.L_x_21065:
        /* <DEDUP_REMOVED lines=13> */
.L_x_21064:
[----:B------:R-:W2:Y:S02]  /*a8a0*/  LDG.E.U16 R2, desc[UR36][R4.64] ;  /* 0x0000002404027981 */ /* 0x000ea4000c1e1500 */
[----:B--2---:R-:W-:-:S06]  /*a8b0*/  SHF.L.U32 R2, R2, 0x10, RZ ;  /* 0x0000001002027819 */ /* 0x004fcc00000006ff */
[----:B------:R-:W0:Y:S02]  /*a8c0*/  F2I.S64.TRUNC R2, R2 ;  /* 0x0000000200027311 */ /* 0x000e24000020d900 */
[----:B0-----:R-:W-:Y:S05]  /*a8d0*/  BRA `(.L_x_21054) ;  /* 0x0000000400a87947 */ /* 0x001fea0003800000 */
.L_x_21061:
        /* <DEDUP_REMOVED lines=11> */
.L_x_21068:
        /* <DEDUP_REMOVED lines=21> */
.L_x_21072:
[----:B------:R-:W-:Y:S05]  /*aae0*/  BSYNC.RECONVERGENT B1 ;  /* 0x0000000000017941 */ /* 0x000fea0003800200 */
.L_x_21071:
[----:B------:R-:W-:Y:S02]  /*aaf0*/  SHF.L.U32 R0, R0, 0x14, RZ ;  /* 0x0000001400007819 */ /* 0x000fe400000006ff */
[----:B------:R-:W-:-:S04]  /*ab00*/  LEA R2, R2, 0x3b800000, 0x17 ;  /* 0x3b80000002027811 */ /* 0x000fc800078eb8ff */
[----:B------:R-:W-:-:S07]  /*ab10*/  LOP3.LUT R2, R2, R0, R7, 0xfe, !PT ;  /* 0x0000000002027212 */ /* 0x000fce00078efe07 */
.L_x_21070:
[----:B------:R-:W-:Y:S05]  /*ab20*/  BSYNC.RECONVERGENT B0 ;  /* 0x0000000000007941 */ /* 0x000fea0003800200 */
.L_x_21069:
[----:B------:R-:W0:Y:S02]  /*ab30*/  F2I.S64.TRUNC R2, R2 ;  /* 0x0000000200027311 */ /* 0x000e24000020d900 */
[----:B0-----:R-:W-:Y:S05]  /*ab40*/  BRA `(.L_x_21054) ;  /* 0x00000004000c7947 */ /* 0x001fea0003800000 */
.L_x_21067:
        /* <DEDUP_REMOVED lines=21> */
.L_x_21076:
[----:B------:R-:W-:Y:S05]  /*aca0*/  BSYNC.RECONVERGENT B1 ;  /* 0x0000000000017941 */ /* 0x000fea0003800200 */
.L_x_21075:
[----:B------:R-:W-:Y:S01]  /*acb0*/  IMAD.SHL.U32 R0, R0, 0x200000, RZ ;  /* 0x0020000000007824 */ /* 0x000fe200078e00ff */
[----:B------:R-:W-:-:S04]  /*acc0*/  LEA R2, R2, 0x37800000, 0x17 ;  /* 0x3780000002027811 */ /* 0x000fc800078eb8ff */
[----:B------:R-:W-:-:S07]  /*acd0*/  LOP3.LUT R2, R2, R0, R7, 0xfe, !PT ;  /* 0x0000000002027212 */ /* 0x000fce00078efe07 */
.L_x_21074:
[----:B------:R-:W-:Y:S05]  /*ace0*/  BSYNC.RECONVERGENT B0 ;  /* 0x0000000000007941 */ /* 0x000fea0003800200 */
.L_x_21073:
[----:B------:R-:W4:Y:S02]  /*acf0*/  F2I.S64.TRUNC R2, R2 ;  /* 0x0000000200027311 */ /* 0x000f24000020d900 */
[----:B----4-:R-:W-:Y:S05]  /*ad00*/  BRA `(.L_x_21054) ;  /* 0x00000000009c7947 */ /* 0x010fea0003800000 */
.L_x_21066:
        /* <DEDUP_REMOVED lines=14> */
.L_x_21080:
[----:B------:R-:W-:Y:S05]  /*adf0*/  BSYNC.RECONVERGENT B0 ;  /* 0x0000000000007941 */ /* 0x000fea0003800200 */
.L_x_21079:
[----:B------:R-:W3:Y:S02]  /*ae00*/  F2I.S64.TRUNC R2, R2 ;  /* 0x0000000200027311 */ /* 0x000ee4000020d900 */
[----:B---3--:R-:W-:Y:S05]  /*ae10*/  BRA `(.L_x_21054) ;  /* 0x0000000000587947 */ /* 0x008fea0003800000 */
.L_x_21053:
        /* <DEDUP_REMOVED lines=16> */
.L_x_21081:
[----:B------:R-:W-:Y:S01]  /*af20*/  CS2R R2, SRZ ;  /* 0x0000000000027805 */ /* 0x000fe2000001ff00 */
[----:B------:R-:W-:Y:S06]  /*af30*/  BRA `(.L_x_21054) ;  /* 0x0000000000107947 */ /* 0x000fec0003800000 */
.L_x_21078:
[----:B------:R2:W5:Y:S01]  /*af40*/  LDG.E.64 R2, desc[UR36][R4.64] ;  /* 0x0000002404027981 */ /* 0x000562000c1e1b00 */
[----:B------:R-:W-:Y:S05]  /*af50*/  BRA `(.L_x_21054) ;  /* 0x0000000000087947 */ /* 0x000fea0003800000 */
.L_x_21077:
[----:B------:R3:W5:Y:S01]  /*af60*/  LDG.E R2, desc[UR36][R4.64] ;  /* 0x0000002404027981 */ /* 0x000762000c1e1900 */
[----:B------:R-:W-:-:S07]  /*af70*/  MOV R3, RZ ;  /* 0x000000ff00037202 */ /* 0x000fce0000000f00 */
.L_x_21054:
[----:B------:R-:W-:Y:S01]  /*af80*/  UPRMT UR4, UR42, 0x9910, URZ ;  /* 0x000099102a047896 */ /* 0x000fe200080000ff */
[----:B-----5:R-:W-:-:S03]  /*af90*/  ISETP.NE.U32.AND P0, PT, R2, RZ, PT ;  /* 0x000000ff0200720c */ /* 0x020fc60003f05070 */
[----:B------:R-:W-:Y:S01]  /*afa0*/  UISETP.GT.AND UP0, UPT, UR4, 0x9, UPT ;  /* 0x000000090400788c */ /* 0x000fe2000bf04270 */
[----:B------:R-:W-:-:S04]  /*afb0*/  ISETP.NE.AND.EX P0, PT, R3, RZ, PT, P0 ;  /* 0x000000ff0300720c */ /* 0x000fc80003f05300 */
[----:B------:R-:W-:-:S04]  /*afc0*/  SEL R2, RZ, 0x1, P0 ;  /* 0x00000001ff027807 */ /* 0x000fc80000000000 */
        /* <DEDUP_REMOVED lines=11> */
.L_x_21085:
[----:B------:R-:W-:Y:S01]  /*b080*/  STG.E.U8 desc[UR36][R16.64], R2 ;  /* 0x0000000210007986 */ /* 0x000fe2000c101124 */
[----:B------:R-:W-:Y:S05]  /*b090*/  EXIT ;  /* 0x000000000000794d */ /* 0x000fea0003800000 */
.L_x_21084:
        /* <DEDUP_REMOVED lines=9> */
.L_x_21088:
[----:B------:R-:W-:Y:S01]  /*b130*/  STG.E desc[UR36][R16.64], R2 ;  /* 0x0000000210007986 */ /* 0x000fe2000c101924 */
[----:B------:R-:W-:Y:S05]  /*b140*/  EXIT ;  /* 0x000000000000794d */ /* 0x000fea0003800000 */
.L_x_21087:
[----:B------:R-:W-:Y:S01]  /*b150*/  STG.E.U16 desc[UR36][R16.64], R2 ;  /* 0x0000000210007986 */ /* 0x000fe2000c101524 */
[----:B------:R-:W-:Y:S05]  /*b160*/  EXIT ;  /* 0x000000000000794d */ /* 0x000fea0003800000 */
.L_x_21083:
        /* <DEDUP_REMOVED lines=9> */
.L_x_21090:
[----:B------:R-:W-:-:S04]  /*b200*/  FSEL R0, RZ, 1, P0 ;  /* 0x3f800000ff007808 */ /* 0x000fc80000000000 */
[----:B------:R-:W-:-:S05]  /*b210*/  F2FP.F16.F32.PACK_AB R0, RZ, R0 ;  /* 0x00000000ff00723e */ /* 0x000fca00000000ff */
[----:B------:R-:W-:Y:S01]  /*b220*/  STG.E.U16 desc[UR36][R16.64], R0 ;  /* 0x0000000010007986 */ /* 0x000fe2000c101524 */
[----:B------:R-:W-:Y:S05]  /*b230*/  EXIT ;  /* 0x000000000000794d */ /* 0x000fea0003800000 */
.L_x_21089:
[----:B------:R-:W-:-:S09]  /*b240*/  UISETP.NE.AND UP0, UPT, UR4, 0x7, UPT ;  /* 0x000000070400788c */ /* 0x000fd2000bf05270 */
[----:B------:R-:W-:Y:S05]  /*b250*/  BRA.U !UP0, `(.L_x_21091) ;  /* 0x0000000108347547 */ /* 0x000fea000b800000 */
[----:B------:R-:W-:-:S09]  /*b260*/  UISETP.NE.AND UP0, UPT, UR4, 0x8, UPT ;  /* 0x000000080400788c */ /* 0x000fd2000bf05270 */
[----:B------:R-:W-:Y:S05]  /*b270*/  BRA.U !UP0, `(.L_x_21092) ;  /* 0x0000000108187547 */ /* 0x000fea000b800000 */
[----:B------:R-:W-:-:S09]  /*b280*/  UISETP.NE.AND UP0, UPT, UR4, 0x9, UPT ;  /* 0x000000090400788c */ /* 0x000fd2000bf05270 */
[----:B------:R-:W-:Y:S05]  /*b290*/  BRA.U UP0, `(.L_x_21086) ;  /* 0x0000000500b87547 */ /* 0x000fea000b800000 */
[----:B------:R-:W-:Y:S01]  /*b2a0*/  FSEL R2, RZ, 1, P0 ;  /* 0x3f800000ff027808 */ /* 0x000fe20000000000 */
[----:B------:R-:W-:-:S05]  /*b2b0*/  HFMA2 R3, -RZ, RZ, 0, 0 ;  /* 0x00000000ff037431 */ /* 0x000fca00000001ff */
[----:B------:R-:W-:Y:S01]  /*b2c0*/  STG.E.64 desc[UR36][R16.64], R2 ;  /* 0x0000000210007986 */ /* 0x000fe2000c101b24 */
[----:B------:R-:W-:Y:S05]  /*b2d0*/  EXIT ;  /* 0x000000000000794d */ /* 0x000fea0003800000 */
.L_x_21092:
[----:B------:R-:W-:-:S04]  /*b2e0*/  FSEL R0, RZ, 1, P0 ;  /* 0x3f800000ff007808 */ /* 0x000fc80000000000 */
[----:B------:R-:W-:-:S04]  /*b2f0*/  F2FP.F16.F32.PACK_AB R3, RZ, R0 ;  /* 0x00000000ff03723e */ /* 0x000fc800000000ff */
[----:B------:R-:W-:-:S05]  /*b300*/  PRMT R3, R3, 0x5410, RZ ;  /* 0x0000541003037816 */ /* 0x000fca00000000ff */
[----:B------:R-:W-:Y:S01]  /*b310*/  STG.E desc[UR36][R16.64], R3 ;  /* 0x0000000310007986 */ /* 0x000fe2000c101924 */
[----:B------:R-:W-:Y:S05]  /*b320*/  EXIT ;  /* 0x000000000000794d */ /* 0x000fea0003800000 */
.L_x_21091:
[----:B------:R-:W-:Y:S01]  /*b330*/  FSEL R3, RZ, 1.875, P0 ;  /* 0x3ff00000ff037808 */ /* 0x000fe20000000000 */
[----:B------:R-:W-:-:S05]  /*b340*/  IMAD.MOV.U32 R2, RZ, RZ, RZ ;  /* 0x000000ffff027224 */ /* 0x000fca00078e00ff */
[----:B------:R-:W-:Y:S01]  /*b350*/  STG.E.64 desc[UR36][R16.64], R2 ;  /* 0x0000000210007986 */ /* 0x000fe2000c101b24 */
[----:B------:R-:W-:Y:S05]  /*b360*/  EXIT ;  /* 0x000000000000794d */ /* 0x000fea0003800000 */
.L_x_21082:
        /* <DEDUP_REMOVED lines=12> */
.L_x_21096:
        /* <DEDUP_REMOVED lines=16> */
.L_x_21099:
[----:B------:R-:W-:-:S07]  /*b530*/  PRMT R8, R0, 0x7610, R8 ;  /* 0x0000761000087816 */ /* 0x000fce0000000008 */
.L_x_21098:
[----:B------:R-:W-:Y:S05]  /*b540*/  BSYNC.RECONVERGENT B0 ;  /* 0x0000000000007941 */ /* 0x000fea0003800200 */
.L_x_21097:
[----:B------:R-:W-:Y:S01]  /*b550*/  STG.E.U8 desc[UR36][R16.64], R8 ;  /* 0x0000000810007986 */ /* 0x000fe2000c101124 */
[----:B------:R-:W-:Y:S05]  /*b560*/  EXIT ;  /* 0x000000000000794d */ /* 0x000fea0003800000 */
.L_x_21095:
        /* <DEDUP_REMOVED lines=16> */
.L_x_21102:
[----:B------:R-:W-:-:S07]  /*b670*/  PRMT R8, R0, 0x7610, R8 ;  /* 0x0000761000087816 */ /* 0x000fce0000000008 */
.L_x_21101:
[----:B------:R-:W-:Y:S05]  /*b680*/  BSYNC.RECONVERGENT B0 ;  /* 0x0000000000007941 */ /* 0x000fea0003800200 */
.L_x_21100:
[----:B------:R-:W-:Y:S01]  /*b690*/  STG.E.U8 desc[UR36][R16.64], R8 ;  /* 0x0000000810007986 */ /* 0x000fe2000c101124 */
[----:B------:R-:W-:Y:S05]  /*b6a0*/  EXIT ;  /* 0x000000000000794d */ /* 0x000fea0003800000 */
.L_x_21094:
        /* <DEDUP_REMOVED lines=21> */
.L_x_21104:
[----:B------:R-:W-:-:S05]  /*b800*/  MOV R3, RZ ;  /* 0x000000ff00037202 */ /* 0x000fca0000000f00 */
[----:B------:R-:W-:Y:S01]  /*b810*/  STG.E.64 desc[UR36][R16.64], R2 ;  /* 0x0000000210007986 */ /* 0x000fe2000c101b24 */
[----:B------:R-:W-:Y:S05]  /*b820*/  EXIT ;  /* 0x000000000000794d */ /* 0x000fea0003800000 */
.L_x_21103:
[----:B------:R-:W-:Y:S01]  /*b830*/  STG.E desc[UR36][R16.64], R2 ;  /* 0x0000000210007986 */ /* 0x000fe2000c101924 */
[----:B------:R-:W-:Y:S05]  /*b840*/  EXIT ;  /* 0x000000000000794d */ /* 0x000fea0003800000 */
.L_x_21093:
        /* <DEDUP_REMOVED lines=8> */
.L_x_21106:
[----:B01234-:R-:W-:Y:S02]  /*b8d0*/  FSEL R5, RZ, 1.875, P0 ;  /* 0x3ff00000ff057808 */ /* 0x01ffe40000000000 */
[----:B------:R-:W-:Y:S01]  /*b8e0*/  CS2R R6, SRZ ;  /* 0x0000000000067805 */ /* 0x000fe2000001ff00 */
[----:B------:R-:W-:-:S05]  /*b8f0*/  IMAD.MOV.U32 R4, RZ, RZ, RZ ;  /* 0x000000ffff047224 */ /* 0x000fca00078e00ff */
[----:B------:R-:W-:Y:S01]  /*b900*/  STG.E.128 desc[UR36][R16.64], R4 ;  /* 0x0000000410007986 */ /* 0x000fe2000c101d24 */
[----:B------:R-:W-:Y:S05]  /*b910*/  EXIT ;  /* 0x000000000000794d */ /* 0x000fea0003800000 */
.L_x_21105:
[----:B------:R-:W-:-:S09]  /*b920*/  UISETP.NE.AND UP0, UPT, UR4, 0xf, UPT ;  /* 0x0000000f0400788c */ /* 0x000fd2000bf05270 */
[----:B------:R-:W-:Y:S05]  /*b930*/  BRA.U !UP0, `(.L_x_21107) ;  /* 0x0000000108d47547 */ /* 0x000fea000b800000 */
[----:B------:R-:W-:-:S09]  /*b940*/  UISETP.NE.AND UP0, UPT, UR4, 0x17, UPT ;  /* 0x000000170400788c */ /* 0x000fd2000bf05270 */
[----:B------:R-:W-:Y:S05]  /*b950*/  BRA.U !UP0, `(.L_x_21108) ;  /* 0x0000000108847547 */ /* 0x000fea000b800000 */
[----:B------:R-:W-:-:S09]  /*b960*/  UISETP.NE.AND UP0, UPT, UR4, 0x18, UPT ;  /* 0x000000180400788c */ /* 0x000fd2000bf05270 */
[----:B------:R-:W-:Y:S05]  /*b970*/  BRA.U !UP0, `(.L_x_21109) ;  /* 0x0000000108447547 */ /* 0x000fea000b800000 */
.L_x_21086:
[----:B------:R-:W-:Y:S01]  /*b980*/  MOV R0, 0x0 ;  /* 0x0000000000007802 */ /* 0x000fe20000000f00 */
[----:B------:R-:W0:Y:S01]  /*b990*/  LDCU.64 UR4, c[0x4][0x198] ;  /* 0x01003300ff0477ac */ /* 0x000e220008000a00 */
[----:B------:R-:W-:Y:S02]  /*b9a0*/  HFMA2 R8, -RZ, RZ, 0, 6.020069122314453125e-06 ;  /* 0x00000065ff087431 */ /* 0x000fe400000001ff */
[----:B------:R-:W-:Y:S01]  /*b9b0*/  IMAD.MOV.U32 R12, RZ, RZ, 0x1 ;  /* 0x00000001ff0c7424 */ /* 0x000fe200078e00ff */
[----:B------:R0:W0:Y:S01]  /*b9c0*/  LDC.64 R2, c[0x4][R0] ;  /* 0x0100000000027b82 */ /* 0x0000220000000a00 */
[----:B------:R-:W5:Y:S01]  /*b9d0*/  LDCU.64 UR6, c[0x4][0x1a0] ;  /* 0x01003400ff0677ac */ /* 0x000f620008000a00 */
[----:B------:R-:W-:Y:S01]  /*b9e0*/  MOV R13, RZ ;  /* 0x000000ff000d7202 */ /* 0x000fe20000000f00 */
[----:B------:R-:W5:Y:S01]  /*b9f0*/  LDCU.64 UR8, c[0x4][0x10] ;  /* 0x01000200ff0877ac */ /* 0x000f620008000a00 */
[----:B01234-:R-:W-:Y:S01]  /*ba00*/  MOV R4, UR4 ;  /* 0x0000000400047c02 */ /* 0x01ffe20008000f00 */
[----:B------:R-:W-:Y:S01]  /*ba10*/  IMAD.U32 R5, RZ, RZ, UR5 ;  /* 0x00000005ff057e24 */ /* 0x000fe2000f8e00ff */
[----:B-----5:R-:W-:Y:S01]  /*ba20*/  MOV R6, UR6 ;  /* 0x0000000600067c02 */ /* 0x020fe20008000f00 */
[----:B------:R-:W-:Y:S01]  /*ba30*/  IMAD.U32 R7, RZ, RZ, UR7 ;  /* 0x00000007ff077e24 */ /* 0x000fe2000f8e00ff */
[----:B------:R-:W-:Y:S01]  /*ba40*/  MOV R10, UR8 ;  /* 0x00000008000a7c02 */ /* 0x000fe20008000f00 */
[----:B------:R-:W-:-:S07]  /*ba50*/  IMAD.U32 R11, RZ, RZ, UR9 ;  /* 0x00000009ff0b7e24 */ /* 0x000fce000f8e00ff */
[----:B------:R-:W-:-:S07]  /*ba60*/  LEPC R20, `(.L_x_21110) ;  /* 0x000000001014794e */ /* 0x000fce0000000000 */
[----:B------:R-:W-:Y:S05]  /*ba70*/  CALL.ABS.NOINC R2 ;  /* 0x0000000002007343 */ /* 0x000fea0003c00000 */
.L_x_21110:
[----:B------:R-:W-:Y:S05]  /*ba80*/  EXIT ;  /* 0x000000000000794d */ /* 0x000fea0003800000 */
.L_x_21109:
[----:B01234-:R-:W-:Y:S01]  /*ba90*/  FSEL R5, RZ, 1, P0 ;  /* 0x3f800000ff057808 */ /* 0x01ffe20000000000 */
        /* <DEDUP_REMOVED lines=10> */
.L_x_21112:
[----:B------:R-:W-:Y:S05]  /*bb40*/  BSYNC.RECONVERGENT B0 ;  /* 0x0000000000007941 */ /* 0x000fea0003800200 */
.L_x_21111:
[----:B------:R-:W-:Y:S01]  /*bb50*/  STG.E.U8 desc[UR36][R16.64], R3 ;  /* 0x0000000310007986 */ /* 0x000fe2000c101124 */
[----:B------:R-:W-:Y:S05]  /*bb60*/  EXIT ;  /* 0x000000000000794d */ /* 0x000fea0003800000 */
.L_x_21108:
[----:B01234-:R-:W-:-:S04]  /*bb70*/  FSEL R5, RZ, 1, P0 ;  /* 0x3f800000ff057808 */ /* 0x01ffc80000000000 */
        /* <DEDUP_REMOVED lines=12> */
.L_x_21113:
[----:B------:R-:W-:Y:S01]  /*bc40*/  HFMA2 R3, -RZ, RZ, 0, 7.569789886474609375e-06 ;  /* 0x0000007fff037431 */ /* 0x000fe200000001ff */
[----:B------:R-:W-:-:S04]  /*bc50*/  ISETP.GT.U32.AND P0, PT, R5, 0x7f800000, PT ;  /* 0x7f8000000500780c */ /* 0x000fc80003f04070 */
[----:B------:R-:W-:-:S05]  /*bc60*/  SEL R3, R3, 0x7c, P0 ;  /* 0x0000007c03037807 */ /* 0x000fca0000000000 */
[----:B------:R-:W-:Y:S01]  /*bc70*/  STG.E.U8 desc[UR36][R16.64], R3 ;  /* 0x0000000310007986 */ /* 0x000fe2000c101124 */
[----:B------:R-:W-:Y:S05]  /*bc80*/  EXIT ;  /* 0x000000000000794d */ /* 0x000fea0003800000 */
.L_x_21107:
[----:B------:R-:W-:-:S04]  /*bc90*/  FSEL R0, RZ, 1, P0 ;  /* 0x3f800000ff007808 */ /* 0x000fc80000000000 */
[----:B------:R-:W-:-:S05]  /*bca0*/  F2FP.BF16.F32.PACK_AB R0, RZ, R0 ;  /* 0x00000000ff00723e */ /* 0x000fca00000010ff */
[----:B------:R-:W-:Y:S01]  /*bcb0*/  STG.E.U16 desc[UR36][R16.64], R0 ;  /* 0x0000000010007986 */ /* 0x000fe2000c101524 */
[----:B------:R-:W-:Y:S05]  /*bcc0*/  EXIT ;  /* 0x000000000000794d */ /* 0x000fea0003800000 */
.L_x_21114:
        /* <DEDUP_REMOVED lines=11> */
.L_x_23468:


//--------------------- .text._ZN2at6native27unrolled_elementwise_kernelIZZZNS0_23logical_not_kernel_cudaERNS_18TensorIteratorBaseEENKUlvE0_clEvENKUlvE2_clEvEUllE_St5arrayIPcLm2EELi4E23TrivialOffsetCalculatorILi1EjESB_NS0_6memory12LoadWithCastILi1EEENSC_13StoreWithCastILi1EEEEEviT_T0_T2_T3_T4_T5_ --------------------------
	.section	.text._ZN2at6native27unrolled_elementwise_kernelIZZZNS0_23logical_not_kernel_cudaERNS_18TensorIteratorBaseEENKUlvE0_clEvENKUlvE2_clEvEUllE_St5arrayIPcLm2EELi4E23TrivialOffsetCalculatorILi1EjESB_NS0_6memory12LoadWithCastILi1EEENSC_13StoreWithCastILi1EEEEEviT_T0_T2_T3_T4_T5_,"ax",@progbits
	.align	128
        .global         _ZN2at6native27unrolled_elementwise_kernelIZZZNS0_23logical_not_kernel_cudaERNS_18TensorIteratorBaseEENKUlvE0_clEvENKUlvE2_clEvEUllE_St5arrayIPcLm2EELi4E23TrivialOffsetCalculatorILi1EjESB_NS0_6memory12LoadWithCastILi1EEENSC_13StoreWithCastILi1EEEEEviT_T0_T2_T3_T4_T5_
        .type           _ZN2at6native27unrolled_elementwise_kernelIZZZNS0_23logical_not_kernel_cudaERNS_18TensorIteratorBaseEENKUlvE0_clEvENKUlvE2_clEvEUllE_St5arrayIPcLm2EELi4E23TrivialOffsetCalculatorILi1EjESB_NS0_6memory12LoadWithCastILi1EEENSC_13StoreWithCastILi1EEEEEviT_T0_T2_T3_T4_T5_,@function
        .size           _ZN2at6native27unrolled_elementwise_kernelIZZZNS0_23logical_not_kernel_cudaERNS_18TensorIteratorBaseEENKUlvE0_clEvENKUlvE2_clEvEUllE_St5arrayIPcLm2EELi4E23TrivialOffsetCalculatorILi1EjESB_NS0_6memory12LoadWithCastILi1EEENSC_13StoreWithCastILi1EEEEEviT_T0_T2_T3_T4_T5_,(.L_x_23469 - _ZN2at6native27unrolled_elementwise_kernelIZZZNS0_23logical_not_kernel_cudaERNS_18TensorIteratorBaseEENKUlvE0_clEvENKUlvE2_clEvEUllE_St5arrayIPcLm2EELi4E23TrivialOffsetCalculatorILi1EjESB_NS0_6memory12LoadWithCastILi1EEENSC_13StoreWithCastILi1EEEEEviT_T0_T2_T3_T4_T5_)
        .other          _ZN2at6native27unrolled_elementwise_kernelIZZZNS0_23logical_not_kernel_cudaERNS_18TensorIteratorBaseEENKUlvE0_clEvENKUlvE2_clEvEUllE_St5arrayIPcLm2EELi4E23TrivialOffsetCalculatorILi1EjESB_NS0_6memory12LoadWithCastILi1EEENSC_13StoreWithCastILi1EEEEEviT_T0_T2_T3_T4_T5_,@"STO_CUDA_ENTRY STV_DEFAULT"
_ZN2at6native27unrolled_elementwise_kernelIZZZNS0_23logical_not_kernel_cudaERNS_18TensorIteratorBaseEENKUlvE0_clEvENKUlvE2_clEvEUllE_St5arrayIPcLm2EELi4E23TrivialOffsetCalculatorILi1EjESB_NS0_6memory12LoadWithCastILi1EEENSC_13StoreWithCastILi1EEEEEviT_T0_T2_T3_T4_T5_:
.text._ZN2at6native27unrolled_elementwise_kernelIZZZNS0_23logical_not_kernel_cudaERNS_18TensorIteratorBaseEENKUlvE0_clEvENKUlvE2_clEvEUllE_St5arrayIPcLm2EELi4E23TrivialOffsetCalculatorILi1EjESB_NS0_6memory12LoadWithCastILi1EEENSC_13StoreWithCastILi1EEEEEviT_T0_T2_T3_T4_T5_:
        /* <DEDUP_REMOVED lines=33> */
.L_x_21120:
[----:B------:R1:W5:Y:S01]  /*0210*/  LDG.E.U8 R4, desc[UR36][R6.64] ;  /* 0x0000002406047981 */ /* 0x000362000c1e1100 */
[----:B------:R-:W-:Y:S01]  /*0220*/  IMAD.MOV.U32 R5, RZ, RZ, RZ ;  /* 0x000000ffff057224 */ /* 0x000fe200078e00ff */
[----:B------:R-:W-:Y:S06]  /*0230*/  BRA `(.L_x_21122) ;  /* 0x0000000c00447947 */ /* 0x000fec0003800000 */
.L_x_21119:
        /* <DEDUP_REMOVED lines=8> */
.L_x_21124:
[----:B------:R-:W2:Y:S02]  /*02c0*/  LDG.E R4, desc[UR36][R6.64] ;  /* 0x0000002406047981 */ /* 0x000ea4000c1e1900 */
[----:B--2---:R-:W-:Y:S01]  /*02d0*/  SHF.R.S32.HI R5, RZ, 0x1f, R4 ;  /* 0x0000001fff057819 */ /* 0x004fe20000011404 */
[----:B------:R-:W-:Y:S06]  /*02e0*/  BRA `(.L_x_21122) ;  /* 0x0000000c00187947 */ /* 0x000fec0003800000 */
.L_x_21123:
[----:B------:R-:W2:Y:S02]  /*02f0*/  LDG.E.S16 R4, desc[UR36][R6.64] ;  /* 0x0000002406047981 */ /* 0x000ea4000c1e1700 */
[----:B--2---:R-:W-:Y:S01]  /*0300*/  SHF.R.S32.HI R5, RZ, 0x1f, R4 ;  /* 0x0000001fff057819 */ /* 0x004fe20000011404 */
[----:B------:R-:W-:Y:S06]  /*0310*/  BRA `(.L_x_21122) ;  /* 0x0000000c000c7947 */ /* 0x000fec0003800000 */
.L_x_21118:
        /* <DEDUP_REMOVED lines=9> */
.L_x_21126:
[----:B------:R-:W2:Y:S02]  /*03b0*/  LDG.E.U16 R6, desc[UR36][R6.64] ;  /* 0x0000002406067981 */ /* 0x000ea4000c1e1500 */
[----:B--2---:R-:W-:-:S06]  /*03c0*/  HADD2.F32 R4, -RZ, R6.H0_H0 ;  /* 0x20000006ff047230 */ /* 0x004fcc0000004100 */
[----:B------:R-:W2:Y:S02]  /*03d0*/  F2I.S64.TRUNC R4, R4 ;  /* 0x0000000400047311 */ /* 0x000ea4000020d900 */
[----:B--2---:R-:W-:Y:S05]  /*03e0*/  BRA `(.L_x_21122) ;  /* 0x0000000800d87947 */ /* 0x004fea0003800000 */
.L_x_21125:
        /* <DEDUP_REMOVED lines=9> */
.L_x_21128:
[----:B------:R-:W2:Y:S02]  /*0480*/  LDG.E.U16 R6, desc[UR36][R6.64] ;  /* 0x0000002406067981 */ /* 0x000ea4000c1e1500 */
[----:B--2---:R-:W-:-:S06]  /*0490*/  HADD2.F32 R4, -RZ, R6.H0_H0 ;  /* 0x20000006ff047230 */ /* 0x004fcc0000004100 */
[----:B------:R-:W2:Y:S02]  /*04a0*/  F2I.S64.TRUNC R4, R4 ;  /* 0x0000000400047311 */ /* 0x000ea4000020d900 */
[----:B--2---:R-:W-:Y:S05]  /*04b0*/  BRA `(.L_x_21122) ;  /* 0x0000000800a47947 */ /* 0x004fea0003800000 */
.L_x_21127:
[----:B------:R-:W2:Y:S02]  /*04c0*/  LDG.E.64 R4, desc[UR36][R6.64] ;  /* 0x0000002406047981 */ /* 0x000ea4000c1e1b00 */
[----:B--2---:R-:W2:Y:S02]  /*04d0*/  F2I.S64.F64.TRUNC R4, R4 ;  /* 0x0000000400047311 */ /* 0x004ea4000030d900 */
[----:B--2---:R-:W-:Y:S05]  /*04e0*/  BRA `(.L_x_21122) ;  /* 0x0000000800987947 */ /* 0x004fea0003800000 */
.L_x_21117:
        /* <DEDUP_REMOVED lines=13> */
.L_x_21131:
[----:B------:R-:W2:Y:S02]  /*05c0*/  LDG.E.64 R4, desc[UR36][R6.64] ;  /* 0x0000002406047981 */ /* 0x000ea4000c1e1b00 */
[----:B--2---:R-:W2:Y:S02]  /*05d0*/  F2I.S64.F64.TRUNC R4, R4 ;  /* 0x0000000400047311 */ /* 0x004ea4000030d900 */
[----:B--2---:R-:W-:Y:S05]  /*05e0*/  BRA `(.L_x_21122) ;  /* 0x0000000800587947 */ /* 0x004fea0003800000 */
.L_x_21130:
        /* <DEDUP_REMOVED lines=26> */
.L_x_21133:
        /* <DEDUP_REMOVED lines=14> */
.L_x_21132:
[----:B------:R-:W2:Y:S02]  /*0870*/  LDG.E.U16 R4, desc[UR36][R6.64] ;  /* 0x0000002406047981 */ /* 0x000ea4000c1e1500 */
[----:B--2---:R-:W-:-:S06]  /*0880*/  IMAD.U32 R4, R4, 0x10000, RZ ;  /* 0x0001000004047824 */ /* 0x004fcc00078e00ff */
[----:B------:R-:W2:Y:S02]  /*0890*/  F2I.S64.TRUNC R4, R4 ;  /* 0x0000000400047311 */ /* 0x000ea4000020d900 */
[----:B--2---:R-:W-:Y:S05]  /*08a0*/  BRA `(.L_x_21122) ;  /* 0x0000000400a87947 */ /* 0x004fea0003800000 */
.L_x_21129:
        /* <DEDUP_REMOVED lines=11> */
.L_x_21136:
        /* <DEDUP_REMOVED lines=21> */
.L_x_21140:
[----:B------:R-:W-:Y:S05]  /*0ab0*/  BSYNC.RECONVERGENT B1 ;  /* 0x0000000000017941 */ /* 0x000fea0003800200 */
.L_x_21139:
[----:B------:R-:W-:Y:S01]  /*0ac0*/  IMAD.SHL.U32 R0, R0, 0x100000, RZ ;  /* 0x0010000000007824 */ /* 0x000fe200078e00ff */
[----:B------:R-:W-:-:S04]  /*0ad0*/  LEA R3, R3, 0x3b800000, 0x17 ;  /* 0x3b80000003037811 */ /* 0x000fc800078eb8ff */
[----:B------:R-:W-:-:S07]  /*0ae0*/  LOP3.LUT R4, R3, R0, R7, 0xfe, !PT ;  /* 0x0000000003047212 */ /* 0x000fce00078efe07 */
.L_x_21138:
[----:B------:R-:W-:Y:S05]  /*0af0*/  BSYNC.RECONVERGENT B0 ;  /* 0x0000000000007941 */ /* 0x000fea0003800200 */
.L_x_21137:
[----:B------:R-:W4:Y:S02]  /*0b00*/  F2I.S64.TRUNC R4, R4 ;  /* 0x0000000400047311 */ /* 0x000f24000020d900 */
[----:B----4-:R-:W-:Y:S05]  /*0b10*/  BRA `(.L_x_21122) ;  /* 0x00000004000c7947 */ /* 0x010fea0003800000 */
.L_x_21135:
        /* <DEDUP_REMOVED lines=21> */
.L_x_21144:
[----:B------:R-:W-:Y:S05]  /*0c70*/  BSYNC.RECONVERGENT B1 ;  /* 0x0000000000017941 */ /* 0x000fea0003800200 */
.L_x_21143:
[----:B------:R-:W-:Y:S01]  /*0c80*/  IMAD.SHL.U32 R0, R0, 0x200000, RZ ;  /* 0x0020000000007824 */ /* 0x000fe200078e00ff */
[----:B------:R-:W-:-:S04]  /*0c90*/  LEA R3, R3, 0x37800000, 0x17 ;  /* 0x3780000003037811 */ /* 0x000fc800078eb8ff */
[----:B------:R-:W-:-:S07]  /*0ca0*/  LOP3.LUT R4, R3, R0, R7, 0xfe, !PT ;  /* 0x0000000003047212 */ /* 0x000fce00078efe07 */
.L_x_21142:
[----:B------:R-:W-:Y:S05]  /*0cb0*/  BSYNC.RECONVERGENT B0 ;  /* 0x0000000000007941 */ /* 0x000fea0003800200 */
.L_x_21141:
[----:B------:R-:W4:Y:S02]  /*0cc0*/  F2I.S64.TRUNC R4, R4 ;  /* 0x0000000400047311 */ /* 0x000f24000020d900 */
[----:B----4-:R-:W-:Y:S05]  /*0cd0*/  BRA `(.L_x_21122) ;  /* 0x00000000009c7947 */ /* 0x010fea0003800000 */
.L_x_21134:
[----:B------:R-:W-:-:S09]  /*0ce0*/  UISETP.NE.AND UP0, UPT, UR4, 0x1c, UPT ;  /* 0x0000001c0400788c */ /* 0x000fd2000bf05270 */
[----:B------:R-:W-:Y:S05]  /*0cf0*/  BRA.U !UP0, `(.L_x_21145) ;  /* 0x00000001088c7547 */ /* 0x000fea000b800000 */
[----:B------:R-:W-:-:S09]  /*0d00*/  UISETP.NE.AND UP0, UPT, UR4, 0x1d, UPT ;  /* 0x0000001d0400788c */ /* 0x000fd2000bf05270 */
[----:B------:R-:W-:Y:S05]  /*0d10*/  BRA.U !UP0, `(.L_x_21146) ;  /* 0x00000001087c7547 */ /* 0x000fea000b800000 */
[----:B------:R-:W-:-:S09]  /*0d20*/  UISETP.NE.AND UP0, UPT, UR4, 0x2c, UPT ;  /* 0x0000002c0400788c */ /* 0x000fd2000bf05270 */
[----:B------:R-:W-:Y:S05]  /*0d30*/  BRA.U !UP0, `(.L_x_21147) ;  /* 0x0000000108487547 */ /* 0x000fea000b800000 */
.L_x_21121:
        /* <DEDUP_REMOVED lines=16> */
.L_x_21148:
[----:B------:R-:W-:Y:S01]  /*0e40*/  CS2R R4, SRZ ;  /* 0x0000000000047805 */ /* 0x000fe2000001ff00 */
[----:B------:R-:W-:Y:S06]  /*0e50*/  BRA `(.L_x_21122) ;  /* 0x00000000003c7947 */ /* 0x000fec0003800000 */
.L_x_21147:
        /* <DEDUP_REMOVED lines=8> */
.L_x_21150:
[----:B------:R-:W-:Y:S05]  /*0ee0*/  BSYNC.RECONVERGENT B0 ;  /* 0x0000000000007941 */ /* 0x000fea0003800200 */
.L_x_21149:
[----:B------:R-:W2:Y:S02]  /*0ef0*/  F2I.S64.TRUNC R4, R4 ;  /* 0x0000000400047311 */ /* 0x000ea4000020d900 */
[----:B--2---:R-:W-:Y:S05]  /*0f00*/  BRA `(.L_x_21122) ;  /* 0x0000000000107947 */ /* 0x004fea0003800000 */
.L_x_21146:
[----:B------:R2:W5:Y:S01]  /*0f10*/  LDG.E.64 R4, desc[UR36][R6.64] ;  /* 0x0000002406047981 */ /* 0x000562000c1e1b00 */
[----:B------:R-:W-:Y:S05]  /*0f20*/  BRA `(.L_x_21122) ;  /* 0x0000000000087947 */ /* 0x000fea0003800000 */
.L_x_21145:
[----:B------:R3:W5:Y:S01]  /*0f30*/  LDG.E R4, desc[UR36][R6.64] ;  /* 0x0000002406047981 */ /* 0x000762000c1e1900 */
[----:B------:R-:W-:-:S07]  /*0f40*/  IMAD.MOV.U32 R5, RZ, RZ, RZ ;  /* 0x000000ffff057224 */ /* 0x000fce00078e00ff */
.L_x_21122:
[----:B-----5:R-:W-:Y:S01]  /*0f50*/  ISETP.NE.U32.AND P0, PT, R4, RZ, PT ;  /* 0x000000ff0400720c */ /* 0x020fe20003f05070 */
[----:B------:R-:W-:-:S03]  /*0f60*/  VIADD R19, R17, 0x80 ;  /* 0x0000008011137836 */ /* 0x000fc60000000000 */
[----:B------:R-:W-:-:S04]  /*0f70*/  ISETP.NE.AND.EX P0, PT, R5, RZ, PT, P0 ;  /* 0x000000ff0500720c */ /* 0x000fc80003f05300 */
[----:B------:R-:W-:-:S04]  /*0f80*/  PLOP3.LUT P0, PT, P0, PT, PT, 0x8, 0x80 ;  /* 0x000000000080781c */ /* 0x000fc8000070e170 */
[----:B------:R-:W-:-:S09]  /*0f90*/  P2R R18, PR, RZ, 0x1 ;  /* 0x00000001ff127803 */ /* 0x000fd20000000000 */
.L_x_21116:
[----:B------:R-:W-:Y:S05]  /*0fa0*/  BSYNC.RECONVERGENT B6 ;  /* 0x0000000000067941 */ /* 0x000fea0003800200 */
.L_x_21115:
        /* <DEDUP_REMOVED lines=25> */
.L_x_21156:
[----:B------:R4:W5:Y:S01]  /*1140*/  LDG.E.U8 R4, desc[UR36][R6.64] ;  /* 0x0000002406047981 */ /* 0x000962000c1e1100 */
[----:B------:R-:W-:Y:S01]  /*1150*/  IMAD.MOV.U32 R5, RZ, RZ, RZ ;  /* 0x000000ffff057224 */ /* 0x000fe200078e00ff */
[----:B------:R-:W-:Y:S06]  /*1160*/  BRA `(.L_x_21158) ;  /* 0x0000000c00447947 */ /* 0x000fec0003800000 */
.L_x_21155:
        /* <DEDUP_REMOVED lines=8> */
.L_x_21160:
[----:B------:R-:W2:Y:S02]  /*11f0*/  LDG.E R4, desc[UR36][R6.64] ;  /* 0x0000002406047981 */ /* 0x000ea4000c1e1900 */
[----:B--2---:R-:W-:Y:S01]  /*1200*/  SHF.R.S32.HI R5, RZ, 0x1f, R4 ;  /* 0x0000001fff057819 */ /* 0x004fe20000011404 */
[----:B------:R-:W-:Y:S06]  /*1210*/  BRA `(.L_x_21158) ;  /* 0x0000000c00187947 */ /* 0x000fec0003800000 */
.L_x_21159:
[----:B------:R-:W2:Y:S02]  /*1220*/  LDG.E.S16 R4, desc[UR36][R6.64] ;  /* 0x0000002406047981 */ /* 0x000ea4000c1e1700 */
[----:B--2---:R-:W-:Y:S01]  /*1230*/  SHF.R.S32.HI R5, RZ, 0x1f, R4 ;  /* 0x0000001fff057819 */ /* 0x004fe20000011404 */
[----:B------:R-:W-:Y:S06]  /*1240*/  BRA `(.L_x_21158) ;  /* 0x0000000c000c7947 */ /* 0x000fec0003800000 */
.L_x_21154:
        /* <DEDUP_REMOVED lines=9> */
.L_x_21162:
[----:B------:R-:W2:Y:S02]  /*12e0*/  LDG.E.U16 R6, desc[UR36][R6.64] ;  /* 0x0000002406067981 */ /* 0x000ea4000c1e1500 */
[----:B--2---:R-:W-:-:S06]  /*12f0*/  HADD2.F32 R4, -RZ, R6.H0_H0 ;  /* 0x20000006ff047230 */ /* 0x004fcc0000004100 */
[----:B------:R-:W3:Y:S02]  /*1300*/  F2I.S64.TRUNC R4, R4 ;  /* 0x0000000400047311 */ /* 0x000ee4000020d900 */
[----:B---3--:R-:W-:Y:S05]  /*1310*/  BRA `(.L_x_21158) ;  /* 0x0000000800d87947 */ /* 0x008fea0003800000 */
.L_x_21161:
        /* <DEDUP_REMOVED lines=9> */
.L_x_21164:
[----:B------:R-:W2:Y:S02]  /*13b0*/  LDG.E.U16 R6, desc[UR36][R6.64] ;  /* 0x0000002406067981 */ /* 0x000ea4000c1e1500 */
[----:B--2---:R-:W-:-:S06]  /*13c0*/  HADD2.F32 R4, -RZ, R6.H0_H0 ;  /* 0x20000006ff047230 */ /* 0x004fcc0000004100 */
[----:B------:R-:W3:Y:S02]  /*13d0*/  F2I.S64.TRUNC R4, R4 ;  /* 0x0000000400047311 */ /* 0x000ee4000020d900 */
[----:B---3--:R-:W-:Y:S05]  /*13e0*/  BRA `(.L_x_21158) ;  /* 0x0000000800a47947 */ /* 0x008fea0003800000 */
.L_x_21163:
[----:B------:R-:W2:Y:S02]  /*13f0*/  LDG.E.64 R4, desc[UR36][R6.64] ;  /* 0x0000002406047981 */ /* 0x000ea4000c1e1b00 */
[----:B--2---:R-:W3:Y:S02]  /*1400*/  F2I.S64.F64.TRUNC R4, R4 ;  /* 0x0000000400047311 */ /* 0x004ee4000030d900 */
[----:B---3--:R-:W-:Y:S05]  /*1410*/  BRA `(.L_x_21158) ;  /* 0x0000000800987947 */ /* 0x008fea0003800000 */
.L_x_21153:
        /* <DEDUP_REMOVED lines=13> */
.L_x_21167:
[----:B------:R-:W2:Y:S02]  /*14f0*/  LDG.E.64 R4, desc[UR36][R6.64] ;  /* 0x0000002406047981 */ /* 0x000ea4000c1e1b00 */
[----:B--2---:R-:W0:Y:S02]  /*1500*/  F2I.S64.F64.TRUNC R4, R4 ;  /* 0x0000000400047311 */ /* 0x004e24000030d900 */
[----:B0-----:R-:W-:Y:S05]  /*1510*/  BRA `(.L_x_21158) ;  /* 0x0000000800587947 */ /* 0x001fea0003800000 */
.L_x_21166:
        /* <DEDUP_REMOVED lines=26> */
.L_x_21169:
        /* <DEDUP_REMOVED lines=14> */
.L_x_21168:
[----:B------:R-:W2:Y:S02]  /*17a0*/  LDG.E.U16 R4, desc[UR36][R6.64] ;  /* 0x0000002406047981 */ /* 0x000ea4000c1e1500 */
[----:B--2---:R-:W-:-:S06]  /*17b0*/  IMAD.U32 R4, R4, 0x10000, RZ ;  /* 0x0001000004047824 */ /* 0x004fcc00078e00ff */
[----:B------:R-:W0:Y:S02]  /*17c0*/  F2I.S64.TRUNC R4, R4 ;  /* 0x0000000400047311 */ /* 0x000e24000020d900 */
[----:B0-----:R-:W-:Y:S05]  /*17d0*/  BRA `(.L_x_21158) ;  /* 0x0000000400a87947 */ /* 0x001fea0003800000 */
.L_x_21165:
        /* <DEDUP_REMOVED lines=11> */
.L_x_21172:
        /* <DEDUP_REMOVED lines=21> */
.L_x_21176:
[----:B------:R-:W-:Y:S05]  /*19e0*/  BSYNC.RECONVERGENT B1 ;  /* 0x0000000000017941 */ /* 0x000fea0003800200 */
.L_x_21175:
[----:B------:R-:W-:Y:S01]  /*19f0*/  IMAD.SHL.U32 R0, R0, 0x100000, RZ ;  /* 0x0010000000007824 */ /* 0x000fe200078e00ff */
[----:B------:R-:W-:-:S04]  /*1a00*/  LEA R3, R3, 0x3b800000, 0x17 ;  /* 0x3b80000003037811 */ /* 0x000fc800078eb8ff */
[----:B------:R-:W-:-:S07]  /*1a10*/  LOP3.LUT R4, R3, R0, R7, 0xfe, !PT ;  /* 0x0000000003047212 */ /* 0x000fce00078efe07 */
.L_x_21174:
[----:B------:R-:W-:Y:S05]  /*1a20*/  BSYNC.RECONVERGENT B0 ;  /* 0x0000000000007941 */ /* 0x000fea0003800200 */
.L_x_21173:
[----:B------:R-:W2:Y:S02]  /*1a30*/  F2I.S64.TRUNC R4, R4 ;  /* 0x0000000400047311 */ /* 0x000ea4000020d900 */
[----:B--2---:R-:W-:Y:S05]  /*1a40*/  BRA `(.L_x_21158) ;  /* 0x00000004000c7947 */ /* 0x004fea0003800000 */
.L_x_21171:
        /* <DEDUP_REMOVED lines=21> */
.L_x_21180:
[----:B------:R-:W-:Y:S05]  /*1ba0*/  BSYNC.RECONVERGENT B1 ;  /* 0x0000000000017941 */ /* 0x000fea0003800200 */
.L_x_21179:
[----:B------:R-:W-:Y:S01]  /*1bb0*/  IMAD.SHL.U32 R0, R0, 0x200000, RZ ;  /* 0x0020000000007824 */ /* 0x000fe200078e00ff */
[----:B------:R-:W-:-:S04]  /*1bc0*/  LEA R3, R3, 0x37800000, 0x17 ;  /* 0x3780000003037811 */ /* 0x000fc800078eb8ff */
[----:B------:R-:W-:-:S07]  /*1bd0*/  LOP3.LUT R4, R3, R0, R7, 0xfe, !PT ;  /* 0x0000000003047212 */ /* 0x000fce00078efe07 */
.L_x_21178:
[----:B------:R-:W-:Y:S05]  /*1be0*/  BSYNC.RECONVERGENT B0 ;  /* 0x0000000000007941 */ /* 0x000fea0003800200 */
.L_x_21177:
[----:B------:R-:W2:Y:S02]  /*1bf0*/  F2I.S64.TRUNC R4, R4 ;  /* 0x0000000400047311 */ /* 0x000ea4000020d900 */
[----:B--2---:R-:W-:Y:S05]  /*1c00*/  BRA `(.L_x_21158) ;  /* 0x00000000009c7947 */ /* 0x004fea0003800000 */
.L_x_21170:
        /* <DEDUP_REMOVED lines=14> */
.L_x_21184:
[----:B------:R-:W-:Y:S05]  /*1cf0*/  BSYNC.RECONVERGENT B0 ;  /* 0x0000000000007941 */ /* 0x000fea0003800200 */
.L_x_21183:
[----:B------:R-:W2:Y:S02]  /*1d00*/  F2I.S64.TRUNC R4, R4 ;  /* 0x0000000400047311 */ /* 0x000ea4000020d900 */
[----:B--2---:R-:W-:Y:S05]  /*1d10*/  BRA `(.L_x_21158) ;  /* 0x0000000000587947 */ /* 0x004fea0003800000 */
.L_x_21157:
        /* <DEDUP_REMOVED lines=16> */
.L_x_21185:
[----:B------:R-:W-:Y:S01]  /*1e20*/  CS2R R4, SRZ ;  /* 0x0000000000047805 */ /* 0x000fe2000001ff00 */
[----:B------:R-:W-:Y:S06]  /*1e30*/  BRA `(.L_x_21158) ;  /* 0x0000000000107947 */ /* 0x000fec0003800000 */
.L_x_21182:
[----:B------:R1:W5:Y:S01]  /*1e40*/  LDG.E.64 R4, desc[UR36][R6.64] ;  /* 0x0000002406047981 */ /* 0x000362000c1e1b00 */
[----:B------:R-:W-:Y:S05]  /*1e50*/  BRA `(.L_x_21158) ;  /* 0x0000000000087947 */ /* 0x000fea0003800000 */
.L_x_21181:
[----:B------:R0:W5:Y:S01]  /*1e60*/  LDG.E R4, desc[UR36][R6.64] ;  /* 0x0000002406047981 */ /* 0x000162000c1e1900 */
[----:B------:R-:W-:-:S07]  /*1e70*/  IMAD.MOV.U32 R5, RZ, RZ, RZ ;  /* 0x000000ffff057224 */ /* 0x000fce00078e00ff */
.L_x_21158:
[----:B-----5:R-:W-:Y:S01]  /*1e80*/  ISETP.NE.U32.AND P0, PT, R4, RZ, PT ;  /* 0x000000ff0400720c */ /* 0x020fe20003f05070 */
[----:B------:R-:W-:-:S03]  /*1e90*/  VIADD R19, R19, 0x80 ;  /* 0x0000008013137836 */ /* 0x000fc60000000000 */
[----:B------:R-:W-:-:S04]  /*1ea0*/  ISETP.NE.AND.EX P0, PT, R5, RZ, PT, P0 ;  /* 0x000000ff0500720c */ /* 0x000fc80003f05300 */
[----:B------:R-:W-:-:S04]  /*1eb0*/  PLOP3.LUT P0, PT, P0, PT, PT, 0x8, 0x80 ;  /* 0x000000000080781c */ /* 0x000fc8000070e170 */
[----:B------:R-:W-:-:S09]  /*1ec0*/  P2R R22, PR, RZ, 0x1 ;  /* 0x00000001ff167803 */ /* 0x000fd20000000000 */
.L_x_21152:
[----:B------:R-:W-:Y:S05]  /*1ed0*/  BSYNC.RECONVERGENT B6 ;  /* 0x0000000000067941 */ /* 0x000fea0003800200 */
.L_x_21151:
        /* <DEDUP_REMOVED lines=25> */
.L_x_21191:
[----:B------:R4:W5:Y:S01]  /*2070*/  LDG.E.U8 R4, desc[UR36][R6.64] ;  /* 0x0000002406047981 */ /* 0x000962000c1e1100 */
[----:B------:R-:W-:Y:S01]  /*2080*/  IMAD.MOV.U32 R5, RZ, RZ, RZ ;  /* 0x000000ffff057224 */ /* 0x000fe200078e00ff */
[----:B------:R-:W-:Y:S06]  /*2090*/  BRA `(.L_x_21193) ;  /* 0x0000000c00447947 */ /* 0x000fec0003800000 */
.L_x_21190:
        /* <DEDUP_REMOVED lines=8> */
.L_x_21195:
[----:B------:R-:W2:Y:S02]  /*2120*/  LDG.E R4, desc[UR36][R6.64] ;  /* 0x0000002406047981 */ /* 0x000ea4000c1e1900 */
[----:B--2---:R-:W-:Y:S01]  /*2130*/  SHF.R.S32.HI R5, RZ, 0x1f, R4 ;  /* 0x0000001fff057819 */ /* 0x004fe20000011404 */
[----:B------:R-:W-:Y:S06]  /*2140*/  BRA `(.L_x_21193) ;  /* 0x0000000c00187947 */ /* 0x000fec0003800000 */
.L_x_21194:
[----:B------:R-:W2:Y:S02]  /*2150*/  LDG.E.S16 R4, desc[UR36][R6.64] ;  /* 0x0000002406047981 */ /* 0x000ea4000c1e1700 */
[----:B--2---:R-:W-:Y:S01]  /*2160*/  SHF.R.S32.HI R5, RZ, 0x1f, R4 ;  /* 0x0000001fff057819 */ /* 0x004fe20000011404 */
[----:B------:R-:W-:Y:S06]  /*2170*/  BRA `(.L_x_21193) ;  /* 0x0000000c000c7947 */ /* 0x000fec0003800000 */
.L_x_21189:
        /* <DEDUP_REMOVED lines=9> */
.L_x_21197:
[----:B------:R-:W2:Y:S02]  /*2210*/  LDG.E.U16 R6, desc[UR36][R6.64] ;  /* 0x0000002406067981 */ /* 0x000ea4000c1e1500 */
[----:B--2---:R-:W-:-:S06]  /*2220*/  HADD2.F32 R4, -RZ, R6.H0_H0 ;  /* 0x20000006ff047230 */ /* 0x004fcc0000004100 */
[----:B------:R-:W3:Y:S02]  /*2230*/  F2I.S64.TRUNC R4, R4 ;  /* 0x0000000400047311 */ /* 0x000ee4000020d900 */
[----:B---3--:R-:W-:Y:S05]  /*2240*/  BRA `(.L_x_21193) ;  /* 0x0000000800d87947 */ /* 0x008fea0003800000 */
.L_x_21196:
        /* <DEDUP_REMOVED lines=9> */
.L_x_21199:
[----:B------:R-:W2:Y:S02]  /*22e0*/  LDG.E.U16 R6, desc[UR36][R6.64] ;  /* 0x0000002406067981 */ /* 0x000ea4000c1e1500 */
[----:B--2---:R-:W-:-:S06]  /*22f0*/  HADD2.F32 R4, -RZ, R6.H0_H0 ;  /* 0x20000006ff047230 */ /* 0x004fcc0000004100 */
[----:B------:R-:W3:Y:S02]  /*2300*/  F2I.S64.TRUNC R4, R4 ;  /* 0x0000000400047311 */ /* 0x000ee4000020d900 */
[----:B---3--:R-:W-:Y:S05]  /*2310*/  BRA `(.L_x_21193) ;  /* 0x0000000800a47947 */ /* 0x008fea0003800000 */
.L_x_21198:
[----:B------:R-:W2:Y:S02]  /*2320*/  LDG.E.64 R4, desc[UR36][R6.64] ;  /* 0x0000002406047981 */ /* 0x000ea4000c1e1b00 */
[----:B--2---:R-:W3:Y:S02]  /*2330*/  F2I.S64.F64.TRUNC R4, R4 ;  /* 0x0000000400047311 */ /* 0x004ee4000030d900 */
[----:B---3--:R-:W-:Y:S05]  /*2340*/  BRA `(.L_x_21193) ;  /* 0x0000000800987947 */ /* 0x008fea0003800000 */
.L_x_21188:
        /* <DEDUP_REMOVED lines=13> */
.L_x_21202:
[----:B------:R-:W2:Y:S02]  /*2420*/  LDG.E.64 R4, desc[UR36][R6.64] ;  /* 0x0000002406047981 */ /* 0x000ea4000c1e1b00 */
[----:B--2---:R-:W3:Y:S02]  /*2430*/  F2I.S64.F64.TRUNC R4, R4 ;  /* 0x0000000400047311 */ /* 0x004ee4000030d900 */
[----:B---3--:R-:W-:Y:S05]  /*2440*/  BRA `(.L_x_21193) ;  /* 0x0000000800587947 */ /* 0x008fea0003800000 */
.L_x_21201:
        /* <DEDUP_REMOVED lines=26> */
.L_x_21204:
        /* <DEDUP_REMOVED lines=14> */
.L_x_21203:
[----:B------:R-:W2:Y:S02]  /*26d0*/  LDG.E.U16 R4, desc[UR36][R6.64] ;  /* 0x0000002406047981 */ /* 0x000ea4000c1e1500 */
[----:B--2---:R-:W-:-:S06]  /*26e0*/  IMAD.U32 R4, R4, 0x10000, RZ ;  /* 0x0001000004047824 */ /* 0x004fcc00078e00ff */
[----:B------:R-:W3:Y:S02]  /*26f0*/  F2I.S64.TRUNC R4, R4 ;  /* 0x0000000400047311 */ /* 0x000ee4000020d900 */
[----:B---3--:R-:W-:Y:S05]  /*2700*/  BRA `(.L_x_21193) ;  /* 0x0000000400a87947 */ /* 0x008fea0003800000 */
.L_x_21200:
        /* <DEDUP_REMOVED lines=11> */
.L_x_21207:
        /* <DEDUP_REMOVED lines=21> */
.L_x_21211:
[----:B------:R-:W-:Y:S05]  /*2910*/  BSYNC.RECONVERGENT B1 ;  /* 0x0000000000017941 */ /* 0x000fea0003800200 */
.L_x_21210:
[----:B------:R-:W-:Y:S01]  /*2920*/  IMAD.SHL.U32 R0, R0, 0x100000, RZ ;  /* 0x0010000000007824 */ /* 0x000fe200078e00ff */
[----:B------:R-:W-:-:S04]  /*2930*/  LEA R3, R3, 0x3b800000, 0x17 ;  /* 0x3b80000003037811 */ /* 0x000fc800078eb8ff */
[----:B------:R-:W-:-:S07]  /*2940*/  LOP3.LUT R4, R3, R0, R7, 0xfe, !PT ;  /* 0x0000000003047212 */ /* 0x000fce00078efe07 */
.L_x_21209:
[----:B------:R-:W-:Y:S05]  /*2950*/  BSYNC.RECONVERGENT B0 ;  /* 0x0000000000007941 */ /* 0x000fea0003800200 */
.L_x_21208:
[----:B------:R-:W1:Y:S02]  /*2960*/  F2I.S64.TRUNC R4, R4 ;  /* 0x0000000400047311 */ /* 0x000e64000020d900 */
[----:B-1----:R-:W-:Y:S05]  /*2970*/  BRA `(.L_x_21193) ;  /* 0x00000004000c7947 */ /* 0x002fea0003800000 */
.L_x_21206:
        /* <DEDUP_REMOVED lines=21> */
.L_x_21215:
[----:B------:R-:W-:Y:S05]  /*2ad0*/  BSYNC.RECONVERGENT B1 ;  /* 0x0000000000017941 */ /* 0x000fea0003800200 */
.L_x_21214:
[----:B------:R-:W-:Y:S01]  /*2ae0*/  IMAD.SHL.U32 R0, R0, 0x200000, RZ ;  /* 0x0020000000007824 */ /* 0x000fe200078e00ff */
[----:B------:R-:W-:-:S04]  /*2af0*/  LEA R3, R3, 0x37800000, 0x17 ;  /* 0x3780000003037811 */ /* 0x000fc800078eb8ff */
[----:B------:R-:W-:-:S07]  /*2b00*/  LOP3.LUT R4, R3, R0, R7, 0xfe, !PT ;  /* 0x0000000003047212 */ /* 0x000fce00078efe07 */
.L_x_21213:
[----:B------:R-:W-:Y:S05]  /*2b10*/  BSYNC.RECONVERGENT B0 ;  /* 0x0000000000007941 */ /* 0x000fea0003800200 */
.L_x_21212:
[----:B------:R-:W1:Y:S02]  /*2b20*/  F2I.S64.TRUNC R4, R4 ;  /* 0x0000000400047311 */ /* 0x000e64000020d900 */
[----:B-1----:R-:W-:Y:S05]  /*2b30*/  BRA `(.L_x_21193) ;  /* 0x00000000009c7947 */ /* 0x002fea0003800000 */
.L_x_21205:
        /* <DEDUP_REMOVED lines=14> */
.L_x_21219:
[----:B------:R-:W-:Y:S05]  /*2c20*/  BSYNC.RECONVERGENT B0 ;  /* 0x0000000000007941 */ /* 0x000fea0003800200 */
.L_x_21218:
[----:B------:R-:W2:Y:S02]  /*2c30*/  F2I.S64.TRUNC R4, R4 ;  /* 0x0000000400047311 */ /* 0x000ea4000020d900 */
[----:B--2---:R-:W-:Y:S05]  /*2c40*/  BRA `(.L_x_21193) ;  /* 0x0000000000587947 */ /* 0x004fea0003800000 */
.L_x_21192:
        /* <DEDUP_REMOVED lines=16> */
.L_x_21220:
[----:B------:R-:W-:Y:S01]  /*2d50*/  CS2R R4, SRZ ;  /* 0x0000000000047805 */ /* 0x000fe2000001ff00 */
[----:B------:R-:W-:Y:S06]  /*2d60*/  BRA `(.L_x_21193) ;  /* 0x0000000000107947 */ /* 0x000fec0003800000 */
.L_x_21217:
[----:B------:R2:W5:Y:S01]  /*2d70*/  LDG.E.64 R4, desc[UR36][R6.64] ;  /* 0x0000002406047981 */ /* 0x000562000c1e1b00 */
[----:B------:R-:W-:Y:S05]  /*2d80*/  BRA `(.L_x_21193) ;  /* 0x0000000000087947 */ /* 0x000fea0003800000 */
.L_x_21216:
[----:B------:R1:W5:Y:S01]  /*2d90*/  LDG.E R4, desc[UR36][R6.64] ;  /* 0x0000002406047981 */ /* 0x000362000c1e1900 */
[----:B------:R-:W-:-:S07]  /*2da0*/  IMAD.MOV.U32 R5, RZ, RZ, RZ ;  /* 0x000000ffff057224 */ /* 0x000fce00078e00ff */
.L_x_21193:
[----:B-----5:R-:W-:Y:S01]  /*2db0*/  ISETP.NE.U32.AND P0, PT, R4, RZ, PT ;  /* 0x000000ff0400720c */ /* 0x020fe20003f05070 */
[----:B------:R-:W-:-:S03]  /*2dc0*/  VIADD R19, R19, 0x80 ;  /* 0x0000008013137836 */ /* 0x000fc60000000000 */
[----:B------:R-:W-:-:S04]  /*2dd0*/  ISETP.NE.AND.EX P0, PT, R5, RZ, PT, P0 ;  /* 0x000000ff0500720c */ /* 0x000fc80003f05300 */
[----:B------:R-:W-:-:S04]  /*2de0*/  PLOP3.LUT P0, PT, P0, PT, PT, 0x8, 0x80 ;  /* 0x000000000080781c */ /* 0x000fc8000070e170 */
[----:B------:R-:W-:-:S09]  /*2df0*/  P2R R23, PR, RZ, 0x1 ;  /* 0x00000001ff177803 */ /* 0x000fd20000000000 */
.L_x_21187:
[----:B------:R-:W-:Y:S05]  /*2e00*/  BSYNC.RECONVERGENT B6 ;  /* 0x0000000000067941 */ /* 0x000fea0003800200 */
.L_x_21186:
        /* <DEDUP_REMOVED lines=24> */
.L_x_21226:
[----:B------:R4:W5:Y:S01]  /*2f90*/  LDG.E.U8 R4, desc[UR36][R6.64] ;  /* 0x0000002406047981 */ /* 0x000962000c1e1100 */
[----:B------:R-:W-:Y:S01]  /*2fa0*/  IMAD.MOV.U32 R5, RZ, RZ, RZ ;  /* 0x000000ffff057224 */ /* 0x000fe200078e00ff */
[----:B------:R-:W-:Y:S06]  /*2fb0*/  BRA `(.L_x_21228) ;  /* 0x0000000c00447947 */ /* 0x000fec0003800000 */
.L_x_21225:
        /* <DEDUP_REMOVED lines=8> */
.L_x_21230:
[----:B------:R-:W2:Y:S02]  /*3040*/  LDG.E R4, desc[UR36][R6.64] ;  /* 0x0000002406047981 */ /* 0x000ea4000c1e1900 */
[----:B--2---:R-:W-:Y:S01]  /*3050*/  SHF.R.S32.HI R5, RZ, 0x1f, R4 ;  /* 0x0000001fff057819 */ /* 0x004fe20000011404 */
[----:B------:R-:W-:Y:S06]  /*3060*/  BRA `(.L_x_21228) ;  /* 0x0000000c00187947 */ /* 0x000fec0003800000 */
.L_x_21229:
[----:B------:R-:W2:Y:S02]  /*3070*/  LDG.E.S16 R4, desc[UR36][R6.64] ;  /* 0x0000002406047981 */ /* 0x000ea4000c1e1700 */
[----:B--2---:R-:W-:Y:S01]  /*3080*/  SHF.R.S32.HI R5, RZ, 0x1f, R4 ;  /* 0x0000001fff057819 */ /* 0x004fe20000011404 */
[----:B------:R-:W-:Y:S06]  /*3090*/  BRA `(.L_x_21228) ;  /* 0x0000000c000c7947 */ /* 0x000fec0003800000 */
.L_x_21224:
        /* <DEDUP_REMOVED lines=9> */
.L_x_21232:
[----:B------:R-:W2:Y:S02]  /*3130*/  LDG.E.U16 R6, desc[UR36][R6.64] ;  /* 0x0000002406067981 */ /* 0x000ea4000c1e1500 */
[----:B--2---:R-:W-:-:S06]  /*3140*/  HADD2.F32 R4, -RZ, R6.H0_H0 ;  /* 0x20000006ff047230 */ /* 0x004fcc0000004100 */
[----:B------:R-:W3:Y:S02]  /*3150*/  F2I.S64.TRUNC R4, R4 ;  /* 0x0000000400047311 */ /* 0x000ee4000020d900 */
[----:B---3--:R-:W-:Y:S05]  /*3160*/  BRA `(.L_x_21228) ;  /* 0x0000000800d87947 */ /* 0x008fea0003800000 */
.L_x_21231:
        /* <DEDUP_REMOVED lines=9> */
.L_x_21234:
[----:B------:R-:W2:Y:S02]  /*3200*/  LDG.E.U16 R6, desc[UR36][R6.64] ;  /* 0x0000002406067981 */ /* 0x000ea4000c1e1500 */
[----:B--2---:R-:W-:-:S06]  /*3210*/  HADD2.F32 R4, -RZ, R6.H0_H0 ;  /* 0x20000006ff047230 */ /* 0x004fcc0000004100 */
[----:B------:R-:W3:Y:S02]  /*3220*/  F2I.S64.TRUNC R4, R4 ;  /* 0x0000000400047311 */ /* 0x000ee4000020d900 */
[----:B---3--:R-:W-:Y:S05]  /*3230*/  BRA `(.L_x_21228) ;  /* 0x0000000800a47947 */ /* 0x008fea0003800000 */
.L_x_21233:
[----:B------:R-:W2:Y:S02]  /*3240*/  LDG.E.64 R4, desc[UR36][R6.64] ;  /* 0x0000002406047981 */ /* 0x000ea4000c1e1b00 */
[----:B--2---:R-:W3:Y:S02]  /*3250*/  F2I.S64.F64.TRUNC R4, R4 ;  /* 0x0000000400047311 */ /* 0x004ee4000030d900 */
[----:B---3--:R-:W-:Y:S05]  /*3260*/  BRA `(.L_x_21228) ;  /* 0x0000000800987947 */ /* 0x008fea0003800000 */
.L_x_21223:
        /* <DEDUP_REMOVED lines=13> */
.L_x_21237:
[----:B------:R-:W2:Y:S02]  /*3340*/  LDG.E.64 R4, desc[UR36][R6.64] ;  /* 0x0000002406047981 */ /* 0x000ea4000c1e1b00 */
[----:B--2---:R-:W3:Y:S02]  /*3350*/  F2I.S64.F64.TRUNC R4, R4 ;  /* 0x0000000400047311 */ /* 0x004ee4000030d900 */
[----:B---3--:R-:W-:Y:S05]  /*3360*/  BRA `(.L_x_21228) ;  /* 0x0000000800587947 */ /* 0x008fea0003800000 */
.L_x_21236:
        /* <DEDUP_REMOVED lines=26> */
.L_x_21239:
        /* <DEDUP_REMOVED lines=14> */
.L_x_21238:
[----:B------:R-:W2:Y:S02]  /*35f0*/  LDG.E.U16 R4, desc[UR36][R6.64] ;  /* 0x0000002406047981 */ /* 0x000ea4000c1e1500 */
[----:B--2---:R-:W-:-:S06]  /*3600*/  IMAD.U32 R4, R4, 0x10000, RZ ;  /* 0x0001000004047824 */ /* 0x004fcc00078e00ff */
[----:B------:R-:W3:Y:S02]  /*3610*/  F2I.S64.TRUNC R4, R4 ;  /* 0x0000000400047311 */ /* 0x000ee4000020d900 */
[----:B---3--:R-:W-:Y:S05]  /*3620*/  BRA `(.L_x_21228) ;  /* 0x0000000400a87947 */ /* 0x008fea0003800000 */
.L_x_21235:
        /* <DEDUP_REMOVED lines=11> */
.L_x_21242:
        /* <DEDUP_REMOVED lines=21> */
.L_x_21246:
[----:B------:R-:W-:Y:S05]  /*3830*/  BSYNC.RECONVERGENT B1 ;  /* 0x0000000000017941 */ /* 0x000fea0003800200 */
.L_x_21245:
[----:B------:R-:W-:Y:S01]  /*3840*/  IMAD.SHL.U32 R0, R0, 0x100000, RZ ;  /* 0x0010000000007824 */ /* 0x000fe200078e00ff */
[----:B------:R-:W-:-:S04]  /*3850*/  LEA R3, R3, 0x3b800000, 0x17 ;  /* 0x3b80000003037811 */ /* 0x000fc800078eb8ff */
[----:B------:R-:W-:-:S07]  /*3860*/  LOP3.LUT R4, R3, R0, R7, 0xfe, !PT ;  /* 0x0000000003047212 */ /* 0x000fce00078efe07 */
.L_x_21244:
[----:B------:R-:W-:Y:S05]  /*3870*/  BSYNC.RECONVERGENT B0 ;  /* 0x0000000000007941 */ /* 0x000fea0003800200 */
.L_x_21243:
[----:B------:R-:W0:Y:S02]  /*3880*/  F2I.S64.TRUNC R4, R4 ;  /* 0x0000000400047311 */ /* 0x000e24000020d900 */
[----:B0-----:R-:W-:Y:S05]  /*3890*/  BRA `(.L_x_21228) ;  /* 0x00000004000c7947 */ /* 0x001fea0003800000 */
.L_x_21241:
        /* <DEDUP_REMOVED lines=21> */
.L_x_21250:
[----:B------:R-:W-:Y:S05]  /*39f0*/  BSYNC.RECONVERGENT B1 ;  /* 0x0000000000017941 */ /* 0x000fea0003800200 */
.L_x_21249:
[----:B------:R-:W-:Y:S01]  /*3a00*/  IMAD.SHL.U32 R0, R0, 0x200000, RZ ;  /* 0x0020000000007824 */ /* 0x000fe200078e00ff */
[----:B------:R-:W-:-:S04]  /*3a10*/  LEA R3, R3, 0x37800000, 0x17 ;  /* 0x3780000003037811 */ /* 0x000fc800078eb8ff */
[----:B------:R-:W-:-:S07]  /*3a20*/  LOP3.LUT R4, R3, R0, R7, 0xfe, !PT ;  /* 0x0000000003047212 */ /* 0x000fce00078efe07 */
.L_x_21248:
[----:B------:R-:W-:Y:S05]  /*3a30*/  BSYNC.RECONVERGENT B0 ;  /* 0x0000000000007941 */ /* 0x000fea0003800200 */
.L_x_21247:
[----:B------:R-:W1:Y:S02]  /*3a40*/  F2I.S64.TRUNC R4, R4 ;  /* 0x0000000400047311 */ /* 0x000e64000020d900 */
[----:B-1----:R-:W-:Y:S05]  /*3a50*/  BRA `(.L_x_21228) ;  /* 0x00000000009c7947 */ /* 0x002fea0003800000 */
.L_x_21240:
        /* <DEDUP_REMOVED lines=14> */
.L_x_21254:
[----:B------:R-:W-:Y:S05]  /*3b40*/  BSYNC.RECONVERGENT B0 ;  /* 0x0000000000007941 */ /* 0x000fea0003800200 */
.L_x_21253:
[----:B------:R-:W2:Y:S02]  /*3b50*/  F2I.S64.TRUNC R4, R4 ;  /* 0x0000000400047311 */ /* 0x000ea4000020d900 */
[----:B--2---:R-:W-:Y:S05]  /*3b60*/  BRA `(.L_x_21228) ;  /* 0x0000000000587947 */ /* 0x004fea0003800000 */
.L_x_21227:
        /* <DEDUP_REMOVED lines=16> */
.L_x_21255:
[----:B------:R-:W-:Y:S01]  /*3c70*/  CS2R R4, SRZ ;  /* 0x0000000000047805 */ /* 0x000fe2000001ff00 */
[----:B------:R-:W-:Y:S06]  /*3c80*/  BRA `(.L_x_21228) ;  /* 0x0000000000107947 */ /* 0x000fec0003800000 */
.L_x_21252:
[----:B------:R2:W5:Y:S01]  /*3c90*/  LDG.E.64 R4, desc[UR36][R6.64] ;  /* 0x0000002406047981 */ /* 0x000562000c1e1b00 */
[----:B------:R-:W-:Y:S05]  /*3ca0*/  BRA `(.L_x_21228) ;  /* 0x0000000000087947 */ /* 0x000fea0003800000 */
.L_x_21251:
[----:B------:R1:W5:Y:S01]  /*3cb0*/  LDG.E R4, desc[UR36][R6.64] ;  /* 0x0000002406047981 */ /* 0x000362000c1e1900 */
[----:B------:R-:W-:-:S07]  /*3cc0*/  IMAD.MOV.U32 R5, RZ, RZ, RZ ;  /* 0x000000ffff057224 */ /* 0x000fce00078e00ff */
.L_x_21228:
[----:B-----5:R-:W-:-:S04]  /*3cd0*/  ISETP.NE.U32.AND P0, PT, R4, RZ, PT ;  /* 0x000000ff0400720c */ /* 0x020fc80003f05070 */
[----:B------:R-:W-:-:S04]  /*3ce0*/  ISETP.NE.AND.EX P0, PT, R5, RZ, PT, P0 ;  /* 0x000000ff0500720c */ /* 0x000fc80003f05300 */
[----:B------:R-:W-:-:S13]  /*3cf0*/  PLOP3.LUT P0, PT, P0, PT, PT, 0x8, 0x80 ;  /* 0x000000000080781c */ /* 0x000fda000070e170 */
.L_x_21222:
[----:B------:R-:W-:Y:S05]  /*3d00*/  BSYNC.RECONVERGENT B6 ;  /* 0x0000000000067941 */ /* 0x000fea0003800200 */
.L_x_21221:
        /* <DEDUP_REMOVED lines=34> */
.L_x_21263:
[----:B------:R0:W-:Y:S01]  /*3f30*/  STG.E.U8 desc[UR36][R8.64], R11 ;  /* 0x0000000b08007986 */ /* 0x0001e2000c101124 */
[----:B------:R-:W-:Y:S05]  /*3f40*/  BRA `(.L_x_21265) ;  /* 0x0000000c00087947 */ /* 0x000fea0003800000 */
.L_x_21262:
        /* <DEDUP_REMOVED lines=10> */
.L_x_21267:
[----:B------:R0:W-:Y:S01]  /*3ff0*/  STG.E desc[UR36][R8.64], R11 ;  /* 0x0000000b08007986 */ /* 0x0001e2000c101924 */
[----:B------:R-:W-:Y:S05]  /*4000*/  BRA `(.L_x_21265) ;  /* 0x0000000800d87947 */ /* 0x000fea0003800000 */
.L_x_21266:
[----:B------:R0:W-:Y:S01]  /*4010*/  STG.E.U16 desc[UR36][R8.64], R11 ;  /* 0x0000000b08007986 */ /* 0x0001e2000c101524 */
[----:B------:R-:W-:Y:S05]  /*4020*/  BRA `(.L_x_21265) ;  /* 0x0000000800d07947 */ /* 0x000fea0003800000 */
.L_x_21261:
        /* <DEDUP_REMOVED lines=9> */
.L_x_21269:
[----:B------:R-:W0:Y:S02]  /*40c0*/  I2F.S16 R0, R11 ;  /* 0x0000000b00007306 */ /* 0x000e240000101400 */
[----:B0-----:R-:W-:-:S05]  /*40d0*/  F2FP.F16.F32.PACK_AB R0, RZ, R0 ;  /* 0x00000000ff00723e */ /* 0x001fca00000000ff */
[----:B------:R0:W-:Y:S01]  /*40e0*/  STG.E.U16 desc[UR36][R8.64], R0 ;  /* 0x0000000008007986 */ /* 0x0001e2000c101524 */
[----:B------:R-:W-:Y:S05]  /*40f0*/  BRA `(.L_x_21265) ;  /* 0x00000008009c7947 */ /* 0x000fea0003800000 */
.L_x_21268:
        /* <DEDUP_REMOVED lines=10> */
.L_x_21271:
[----:B------:R-:W0:Y:S02]  /*41a0*/  I2F.S16 R11, R11 ;  /* 0x0000000b000b7306 */ /* 0x000e240000101400 */
[----:B0-----:R-:W-:-:S04]  /*41b0*/  F2FP.F16.F32.PACK_AB R3, RZ, R11 ;  /* 0x0000000bff03723e */ /* 0x001fc800000000ff */
[----:B------:R-:W-:-:S05]  /*41c0*/  PRMT R3, R3, 0x5410, RZ ;  /* 0x0000541003037816 */ /* 0x000fca00000000ff */
[----:B------:R0:W-:Y:S01]  /*41d0*/  STG.E desc[UR36][R8.64], R3 ;  /* 0x0000000308007986 */ /* 0x0001e2000c101924 */
[----:B------:R-:W-:Y:S05]  /*41e0*/  BRA `(.L_x_21265) ;  /* 0x0000000800607947 */ /* 0x000fea0003800000 */
.L_x_21270:
[----:B------:R-:W0:Y:S02]  /*41f0*/  I2F.F64.S16 R4, R11 ;  /* 0x0000000b00047312 */ /* 0x000e240000101c00 */
[----:B0-----:R0:W-:Y:S01]  /*4200*/  STG.E.64 desc[UR36][R8.64], R4 ;  /* 0x0000000408007986 */ /* 0x0011e2000c101b24 */
[----:B------:R-:W-:Y:S05]  /*4210*/  BRA `(.L_x_21265) ;  /* 0x0000000800547947 */ /* 0x000fea0003800000 */
.L_x_21260:
        /* <DEDUP_REMOVED lines=10> */
.L_x_21274:
[----:B--234-:R-:W-:Y:S01]  /*42c0*/  CS2R R6, SRZ ;  /* 0x0000000000067805 */ /* 0x01cfe2000001ff00 */
[----:B------:R-:W0:Y:S04]  /*42d0*/  I2F.F64.S16 R4, R11 ;  /* 0x0000000b00047312 */ /* 0x000e280000101c00 */
[----:B0-----:R0:W-:Y:S01]  /*42e0*/  STG.E.128 desc[UR36][R8.64], R4 ;  /* 0x0000000408007986 */ /* 0x0011e2000c101d24 */
[----:B------:R-:W-:Y:S05]  /*42f0*/  BRA `(.L_x_21265) ;  /* 0x00000008001c7947 */ /* 0x000fea0003800000 */
.L_x_21273:
        /* <DEDUP_REMOVED lines=17> */
.L_x_21278:
[----:B------:R-:W-:Y:S05]  /*4410*/  BSYNC.RECONVERGENT B0 ;  /* 0x0000000000007941 */ /* 0x000fea0003800200 */
.L_x_21277:
[----:B------:R0:W-:Y:S01]  /*4420*/  STG.E.U8 desc[UR36][R8.64], R3 ;  /* 0x0000000308007986 */ /* 0x0001e2000c101124 */
[----:B------:R-:W-:Y:S05]  /*4430*/  BRA `(.L_x_21265) ;  /* 0x0000000400cc7947 */ /* 0x000fea0003800000 */
.L_x_21276:
        /* <DEDUP_REMOVED lines=16> */
.L_x_21275:
[----:B------:R-:W0:Y:S02]  /*4540*/  I2F.S16 R0, R11 ;  /* 0x0000000b00007306 */ /* 0x000e240000101400 */
[----:B0-----:R-:W-:-:S05]  /*4550*/  F2FP.BF16.F32.PACK_AB R0, RZ, R0 ;  /* 0x00000000ff00723e */ /* 0x001fca00000010ff */
[----:B------:R0:W-:Y:S01]  /*4560*/  STG.E.U16 desc[UR36][R8.64], R0 ;  /* 0x0000000008007986 */ /* 0x0001e2000c101524 */
[----:B------:R-:W-:Y:S05]  /*4570*/  BRA `(.L_x_21265) ;  /* 0x00000004007c7947 */ /* 0x000fea0003800000 */
.L_x_21272:
        /* <DEDUP_REMOVED lines=10> */
.L_x_21281:
        /* <DEDUP_REMOVED lines=12> */
.L_x_21284:
[----:B------:R-:W-:-:S04]  /*46e0*/  SHF.R.U32.HI R0, RZ, 0x14, R11 ;  /* 0x00000014ff007819 */ /* 0x000fc8000001160b */
[----:B------:R-:W-:-:S04]  /*46f0*/  LOP3.LUT R0, R0, 0x1, RZ, 0xc0, !PT ;  /* 0x0000000100007812 */ /* 0x000fc800078ec0ff */
[----:B------:R-:W-:-:S04]  /*4700*/  IADD3 R0, PT, PT, R11, 0x487ffff, R0 ;  /* 0x0487ffff0b007810 */ /* 0x000fc80007ffe000 */
[----:B------:R-:W-:-:S04]  /*4710*/  SHF.R.U32.HI R0, RZ, 0x14, R0 ;  /* 0x00000014ff007819 */ /* 0x000fc80000011600 */
[----:B------:R-:W-:-:S07]  /*4720*/  LOP3.LUT R0, R0, 0xff, RZ, 0xc0, !PT ;  /* 0x000000ff00007812 */ /* 0x000fce00078ec0ff */
.L_x_21285:
[----:B------:R-:W-:-:S07]  /*4730*/  PRMT R4, R0, 0x7610, R4 ;  /* 0x0000761000047816 */ /* 0x000fce0000000004 */
.L_x_21283:
[----:B------:R-:W-:Y:S05]  /*4740*/  BSYNC.RECONVERGENT B0 ;  /* 0x0000000000007941 */ /* 0x000fea0003800200 */
.L_x_21282:
[----:B------:R0:W-:Y:S01]  /*4750*/  STG.E.U8 desc[UR36][R8.64], R4 ;  /* 0x0000000408007986 */ /* 0x0001e2000c101124 */
[----:B------:R-:W-:Y:S05]  /*4760*/  BRA `(.L_x_21265) ;  /* 0x0000000400007947 */ /* 0x000fea0003800000 */
.L_x_21280:
        /* <DEDUP_REMOVED lines=12> */
.L_x_21288:
[----:B------:R-:W-:-:S04]  /*4830*/  SHF.R.U32.HI R0, RZ, 0x15, R11 ;  /* 0x00000015ff007819 */ /* 0x000fc8000001160b */
[----:B------:R-:W-:-:S04]  /*4840*/  LOP3.LUT R0, R0, 0x1, RZ, 0xc0, !PT ;  /* 0x0000000100007812 */ /* 0x000fc800078ec0ff */
[----:B------:R-:W-:-:S04]  /*4850*/  IADD3 R0, PT, PT, R11, 0x88fffff, R0 ;  /* 0x088fffff0b007810 */ /* 0x000fc80007ffe000 */
[----:B------:R-:W-:-:S04]  /*4860*/  SHF.R.U32.HI R0, RZ, 0x15, R0 ;  /* 0x00000015ff007819 */ /* 0x000fc80000011600 */
[----:B------:R-:W-:-:S07]  /*4870*/  LOP3.LUT R0, R0, 0xff, RZ, 0xc0, !PT ;  /* 0x000000ff00007812 */ /* 0x000fce00078ec0ff */
.L_x_21289:
[----:B------:R-:W-:-:S07]  /*4880*/  PRMT R4, R0, 0x7610, R4 ;  /* 0x0000761000047816 */ /* 0x000fce0000000004 */
.L_x_21287:
[----:B------:R-:W-:Y:S05]  /*4890*/  BSYNC.RECONVERGENT B0 ;  /* 0x0000000000007941 */ /* 0x000fea0003800200 */
.L_x_21286:
[----:B------:R0:W-:Y:S01]  /*48a0*/  STG.E.U8 desc[UR36][R8.64], R4 ;  /* 0x0000000408007986 */ /* 0x0001e2000c101124 */
[----:B------:R-:W-:Y:S05]  /*48b0*/  BRA `(.L_x_21265) ;  /* 0x0000000000ac7947 */ /* 0x000fea0003800000 */
.L_x_21279:
[----:B------:R-:W-:-:S13]  /*48c0*/  ISETP.NE.AND P0, PT, R0, 0x1c, PT ;  /* 0x0000001c0000780c */ /* 0x000fda0003f05270 */
[----:B------:R-:W-:Y:S05]  /*48d0*/  @!P0 BRA `(.L_x_21290) ;  /* 0x0000000000a08947 */ /* 0x000fea0003800000 */
[----:B------:R-:W-:-:S13]  /*48e0*/  ISETP.NE.AND P0, PT, R0, 0x1d, PT ;  /* 0x0000001d0000780c */ /* 0x000fda0003f05270 */
[----:B------:R-:W-:Y:S05]  /*48f0*/  @!P0 BRA `(.L_x_21291) ;  /* 0x0000000000888947 */ /* 0x000fea0003800000 */
[----:B------:R-:W-:-:S13]  /*4900*/  ISETP.NE.AND P0, PT, R0, 0x2c, PT ;  /* 0x0000002c0000780c */ /* 0x000fda0003f05270 */
[----:B------:R-:W-:Y:S05]  /*4910*/  @!P0 BRA `(.L_x_21292) ;  /* 0x0000000000448947 */ /* 0x000fea0003800000 */
.L_x_21264:
        /* <DEDUP_REMOVED lines=16> */
.L_x_21293:
[----:B------:R-:W-:Y:S05]  /*4a20*/  BRA `(.L_x_21265) ;  /* 0x0000000000507947 */ /* 0x000fea0003800000 */
.L_x_21292:
        /* <DEDUP_REMOVED lines=15> */
.L_x_21291:
[----:B------:R-:W-:Y:S02]  /*4b20*/  IMAD.MOV.U32 R4, RZ, RZ, R11 ;  /* 0x000000ffff047224 */ /* 0x000fe400078e000b */
[----:B------:R-:W-:-:S05]  /*4b30*/  IMAD.MOV.U32 R5, RZ, RZ, RZ ;  /* 0x000000ffff057224 */ /* 0x000fca00078e00ff */
[----:B------:R0:W-:Y:S01]  /*4b40*/  STG.E.64 desc[UR36][R8.64], R4 ;  /* 0x0000000408007986 */ /* 0x0001e2000c101b24 */
[----:B------:R-:W-:Y:S05]  /*4b50*/  BRA `(.L_x_21265) ;  /* 0x0000000000047947 */ /* 0x000fea0003800000 */
.L_x_21290:
[----:B------:R0:W-:Y:S02]  /*4b60*/  STG.E desc[UR36][R8.64], R11 ;  /* 0x0000000b08007986 */ /* 0x0001e4000c101924 */
.L_x_21265:
[----:B------:R-:W-:Y:S05]  /*4b70*/  BSYNC.RECONVERGENT B6 ;  /* 0x0000000000067941 */ /* 0x000fea0003800200 */
.L_x_21259:
        /* <DEDUP_REMOVED lines=24> */
.L_x_21299:
[----:B------:R0:W-:Y:S01]  /*4d00*/  STG.E.U8 desc[UR36][R8.64], R26 ;  /* 0x0000001a08007986 */ /* 0x0001e2000c101124 */
[----:B------:R-:W-:Y:S05]  /*4d10*/  BRA `(.L_x_21301) ;  /* 0x0000000800fc7947 */ /* 0x000fea0003800000 */
.L_x_21298:
        /* <DEDUP_REMOVED lines=9> */
.L_x_21303:
[----:B------:R0:W-:Y:S01]  /*4db0*/  STG.E desc[UR36][R8.64], R26 ;  /* 0x0000001a08007986 */ /* 0x0001e2000c101924 */
[----:B------:R-:W-:Y:S05]  /*4dc0*/  BRA `(.L_x_21301) ;  /* 0x0000000800d07947 */ /* 0x000fea0003800000 */
.L_x_21302:
[----:B------:R0:W-:Y:S01]  /*4dd0*/  STG.E.U16 desc[UR36][R8.64], R26 ;  /* 0x0000001a08007986 */ /* 0x0001e2000c101524 */
[----:B------:R-:W-:Y:S05]  /*4de0*/  BRA `(.L_x_21301) ;  /* 0x0000000800c87947 */ /* 0x000fea0003800000 */
.L_x_21297:
        /* <DEDUP_REMOVED lines=9> */
.L_x_21305:
[----:B------:R-:W0:Y:S02]  /*4e80*/  I2F.S16 R0, R26 ;  /* 0x0000001a00007306 */ /* 0x000e240000101400 */
[----:B0-----:R-:W-:-:S05]  /*4e90*/  F2FP.F16.F32.PACK_AB R0, RZ, R0 ;  /* 0x00000000ff00723e */ /* 0x001fca00000000ff */
[----:B------:R0:W-:Y:S01]  /*4ea0*/  STG.E.U16 desc[UR36][R8.64], R0 ;  /* 0x0000000008007986 */ /* 0x0001e2000c101524 */
[----:B------:R-:W-:Y:S05]  /*4eb0*/  BRA `(.L_x_21301) ;  /* 0x0000000800947947 */ /* 0x000fea0003800000 */
.L_x_21304:
        /* <DEDUP_REMOVED lines=10> */
.L_x_21307:
[----:B------:R-:W0:Y:S02]  /*4f60*/  I2F.S16 R26, R26 ;  /* 0x0000001a001a7306 */ /* 0x000e240000101400 */
[----:B0-----:R-:W-:-:S04]  /*4f70*/  F2FP.F16.F32.PACK_AB R3, RZ, R26 ;  /* 0x0000001aff03723e */ /* 0x001fc800000000ff */
[----:B------:R-:W-:-:S05]  /*4f80*/  PRMT R3, R3, 0x5410, RZ ;  /* 0x0000541003037816 */ /* 0x000fca00000000ff */
[----:B------:R0:W-:Y:S01]  /*4f90*/  STG.E desc[UR36][R8.64], R3 ;  /* 0x0000000308007986 */ /* 0x0001e2000c101924 */
[----:B------:R-:W-:Y:S05]  /*4fa0*/  BRA `(.L_x_21301) ;  /* 0x0000000800587947 */ /* 0x000fea0003800000 */
.L_x_21306:
[----:B------:R-:W0:Y:S02]  /*4fb0*/  I2F.F64.S16 R26, R26 ;  /* 0x0000001a001a7312 */ /* 0x000e240000101c00 */
[----:B0-----:R0:W-:Y:S01]  /*4fc0*/  STG.E.64 desc[UR36][R8.64], R26 ;  /* 0x0000001a08007986 */ /* 0x0011e2000c101b24 */
[----:B------:R-:W-:Y:S05]  /*4fd0*/  BRA `(.L_x_21301) ;  /* 0x00000008004c7947 */ /* 0x000fea0003800000 */
.L_x_21296:
        /* <DEDUP_REMOVED lines=12> */
.L_x_21311:
        /* <DEDUP_REMOVED lines=16> */
.L_x_21314:
[----:B------:R-:W-:-:S07]  /*51a0*/  PRMT R4, R0, 0x7610, R4 ;  /* 0x0000761000047816 */ /* 0x000fce0000000004 */
.L_x_21313:
[----:B------:R-:W-:Y:S05]  /*51b0*/  BSYNC.RECONVERGENT B0 ;  /* 0x0000000000007941 */ /* 0x000fea0003800200 */
.L_x_21312:
[----:B------:R0:W-:Y:S01]  /*51c0*/  STG.E.U8 desc[UR36][R8.64], R4 ;  /* 0x0000000408007986 */ /* 0x0001e2000c101124 */
[----:B------:R-:W-:Y:S05]  /*51d0*/  BRA `(.L_x_21301) ;  /* 0x0000000400cc7947 */ /* 0x000fea0003800000 */
.L_x_21310:
        /* <DEDUP_REMOVED lines=16> */
.L_x_21317:
[----:B------:R-:W-:-:S07]  /*52e0*/  PRMT R4, R0, 0x7610, R4 ;  /* 0x0000761000047816 */ /* 0x000fce0000000004 */
.L_x_21316:
[----:B------:R-:W-:Y:S05]  /*52f0*/  BSYNC.RECONVERGENT B0 ;  /* 0x0000000000007941 */ /* 0x000fea0003800200 */
.L_x_21315:
[----:B------:R0:W-:Y:S01]  /*5300*/  STG.E.U8 desc[UR36][R8.64], R4 ;  /* 0x0000000408007986 */ /* 0x0001e2000c101124 */
[----:B------:R-:W-:Y:S05]  /*5310*/  BRA `(.L_x_21301) ;  /* 0x00000004007c7947 */ /* 0x000fea0003800000 */
.L_x_21309:
        /* <DEDUP_REMOVED lines=21> */
.L_x_21319:
[----:B------:R-:W-:-:S05]  /*5470*/  IMAD.MOV.U32 R27, RZ, RZ, RZ ;  /* 0x000000ffff1b7224 */ /* 0x000fca00078e00ff */
[----:B------:R0:W-:Y:S01]  /*5480*/  STG.E.64 desc[UR36][R8.64], R26 ;  /* 0x0000001a08007986 */ /* 0x0001e2000c101b24 */
[----:B------:R-:W-:Y:S05]  /*5490*/  BRA `(.L_x_21301) ;  /* 0x00000004001c7947 */ /* 0x000fea0003800000 */
.L_x_21318:
[----:B------:R0:W-:Y:S01]  /*54a0*/  STG.E desc[UR36][R8.64], R26 ;  /* 0x0000001a08007986 */ /* 0x0001e2000c101924 */
[----:B------:R-:W-:Y:S05]  /*54b0*/  BRA `(.L_x_21301) ;  /* 0x0000000400147947 */ /* 0x000fea0003800000 */
.L_x_21308:
        /* <DEDUP_REMOVED lines=8> */
.L_x_21321:
[----:B--234-:R-:W-:Y:S01]  /*5540*/  CS2R R6, SRZ ;  /* 0x0000000000067805 */ /* 0x01cfe2000001ff00 */
[----:B------:R-:W0:Y:S04]  /*5550*/  I2F.F64.S16 R4, R26 ;  /* 0x0000001a00047312 */ /* 0x000e280000101c00 */
[----:B0-----:R0:W-:Y:S01]  /*5560*/  STG.E.128 desc[UR36][R8.64], R4 ;  /* 0x0000000408007986 */ /* 0x0011e2000c101d24 */
[----:B------:R-:W-:Y:S05]  /*5570*/  BRA `(.L_x_21301) ;  /* 0x0000000000e47947 */ /* 0x000fea0003800000 */
.L_x_21320:
[----:B------:R-:W-:-:S13]  /*5580*/  ISETP.NE.AND P0, PT, R0, 0xf, PT ;  /* 0x0000000f0000780c */ /* 0x000fda0003f05270 */
[----:B------:R-:W-:Y:S05]  /*5590*/  @!P0 BRA `(.L_x_21322) ;  /* 0x0000000000d08947 */ /* 0x000fea0003800000 */
[----:B------:R-:W-:-:S13]  /*55a0*/  ISETP.NE.AND P0, PT, R0, 0x17, PT ;  /* 0x000000170000780c */ /* 0x000fda0003f05270 */
[----:B------:R-:W-:Y:S05]  /*55b0*/  @!P0 BRA `(.L_x_21323) ;  /* 0x0000000000848947 */ /* 0x000fea0003800000 */
[----:B------:R-:W-:-:S13]  /*55c0*/  ISETP.NE.AND P0, PT, R0, 0x18, PT ;  /* 0x000000180000780c */ /* 0x000fda0003f05270 */
[----:B------:R-:W-:Y:S05]  /*55d0*/  @!P0 BRA `(.L_x_21324) ;  /* 0x0000000000448947 */ /* 0x000fea0003800000 */
.L_x_21300:
        /* <DEDUP_REMOVED lines=16> */
.L_x_21325:
[----:B------:R-:W-:Y:S05]  /*56e0*/  BRA `(.L_x_21301) ;  /* 0x0000000000887947 */ /* 0x000fea0003800000 */
.L_x_21324:
        /* <DEDUP_REMOVED lines=11> */
.L_x_21327:
[----:B------:R-:W-:Y:S05]  /*57a0*/  BSYNC.RECONVERGENT B0 ;  /* 0x0000000000007941 */ /* 0x000fea0003800200 */
.L_x_21326:
[----:B------:R0:W-:Y:S01]  /*57b0*/  STG.E.U8 desc[UR36][R8.64], R3 ;  /* 0x0000000308007986 */ /* 0x0001e2000c101124 */
[----:B------:R-:W-:Y:S05]  /*57c0*/  BRA `(.L_x_21301) ;  /* 0x0000000000507947 */ /* 0x000fea0003800000 */
.L_x_21323:
        /* <DEDUP_REMOVED lines=12> */
.L_x_21328:
[----:B------:R-:W-:Y:S01]  /*5890*/  IMAD.MOV.U32 R3, RZ, RZ, 0x7f ;  /* 0x0000007fff037424 */ /* 0x000fe200078e00ff */
[----:B------:R-:W-:-:S04]  /*58a0*/  ISETP.GT.U32.AND P0, PT, R5, 0x7f800000, PT ;  /* 0x7f8000000500780c */ /* 0x000fc80003f04070 */
[----:B------:R-:W-:-:S05]  /*58b0*/  SEL R3, R3, 0x7c, P0 ;  /* 0x0000007c03037807 */ /* 0x000fca0000000000 */
[----:B------:R0:W-:Y:S01]  /*58c0*/  STG.E.U8 desc[UR36][R8.64], R3 ;  /* 0x0000000308007986 */ /* 0x0001e2000c101124 */
[----:B------:R-:W-:Y:S05]  /*58d0*/  BRA `(.L_x_21301) ;  /* 0x00000000000c7947 */ /* 0x000fea0003800000 */
.L_x_21322:
[----:B------:R-:W0:Y:S02]  /*58e0*/  I2F.S16 R0, R26 ;  /* 0x0000001a00007306 */ /* 0x000e240000101400 */
[----:B0-----:R-:W-:-:S05]  /*58f0*/  F2FP.BF16.F32.PACK_AB R0, RZ, R0 ;  /* 0x00000000ff00723e */ /* 0x001fca00000010ff */
[----:B------:R0:W-:Y:S02]  /*5900*/  STG.E.U16 desc[UR36][R8.64], R0 ;  /* 0x0000000008007986 */ /* 0x0001e4000c101524 */
.L_x_21301:
[----:B------:R-:W-:Y:S05]  /*5910*/  BSYNC.RECONVERGENT B6 ;  /* 0x0000000000067941 */ /* 0x000fea0003800200 */
.L_x_21295:
[----:B------:R-:W-:-:S07]  /*5920*/  VIADD R17, R17, 0x80 ;  /* 0x0000008011117836 */ /* 0x000fce0000000000 */
.L_x_21258:
[----:B------:R-:W-:-:S13]  /*5930*/  ISETP.GE.AND P0, PT, R17, R16, PT ;  /* 0x000000101100720c */ /* 0x000fda0003f06270 */
[----:B------:R-:W-:Y:S05]  /*5940*/  @P0 BREAK.RELIABLE B7 ;  /* 0x0000000000070942 */ /* 0x000fea0003800100 */
[----:B------:R-:W-:Y:S05]  /*5950*/  @P0 BRA `(.L_x_21294) ;  /* 0x0000000c00640947 */ /* 0x000fea0003800000 */
[----:B------:R-:W-:Y:S05]  /*5960*/  BSYNC.RELIABLE B7 ;  /* 0x0000000000077941 */ /* 0x000fea0003800100 */
.L_x_21257:
        /* <DEDUP_REMOVED lines=21> */
.L_x_21333:
[----:B------:R0:W-:Y:S01]  /*5ac0*/  STG.E.U8 desc[UR36][R8.64], R24 ;  /* 0x0000001808007986 */ /* 0x0001e2000c101124 */
[----:B------:R-:W-:Y:S05]  /*5ad0*/  BRA `(.L_x_21335) ;  /* 0x0000000800fc7947 */ /* 0x000fea0003800000 */
.L_x_21332:
        /* <DEDUP_REMOVED lines=9> */
.L_x_21337:
[----:B------:R0:W-:Y:S01]  /*5b70*/  STG.E desc[UR36][R8.64], R24 ;  /* 0x0000001808007986 */ /* 0x0001e2000c101924 */
[----:B------:R-:W-:Y:S05]  /*5b80*/  BRA `(.L_x_21335) ;  /* 0x0000000800d07947 */ /* 0x000fea0003800000 */
.L_x_21336:
[----:B------:R0:W-:Y:S01]  /*5b90*/  STG.E.U16 desc[UR36][R8.64], R24 ;  /* 0x0000001808007986 */ /* 0x0001e2000c101524 */
[----:B------:R-:W-:Y:S05]  /*5ba0*/  BRA `(.L_x_21335) ;  /* 0x0000000800c87947 */ /* 0x000fea0003800000 */
.L_x_21331:
        /* <DEDUP_REMOVED lines=9> */
.L_x_21339:
[----:B------:R-:W0:Y:S02]  /*5c40*/  I2F.S16 R0, R24 ;  /* 0x0000001800007306 */ /* 0x000e240000101400 */
[----:B0-----:R-:W-:-:S05]  /*5c50*/  F2FP.F16.F32.PACK_AB R0, RZ, R0 ;  /* 0x00000000ff00723e */ /* 0x001fca00000000ff */
[----:B------:R0:W-:Y:S01]  /*5c60*/  STG.E.U16 desc[UR36][R8.64], R0 ;  /* 0x0000000008007986 */ /* 0x0001e2000c101524 */
[----:B------:R-:W-:Y:S05]  /*5c70*/  BRA `(.L_x_21335) ;  /* 0x0000000800947947 */ /* 0x000fea0003800000 */
.L_x_21338:
        /* <DEDUP_REMOVED lines=10> */
.L_x_21341:
[----:B------:R-:W0:Y:S02]  /*5d20*/  I2F.S16 R24, R24 ;  /* 0x0000001800187306 */ /* 0x000e240000101400 */
[----:B0-----:R-:W-:-:S04]  /*5d30*/  F2FP.F16.F32.PACK_AB R3, RZ, R24 ;  /* 0x00000018ff03723e */ /* 0x001fc800000000ff */
[----:B------:R-:W-:-:S05]  /*5d40*/  PRMT R3, R3, 0x5410, RZ ;  /* 0x0000541003037816 */ /* 0x000fca00000000ff */
[----:B------:R0:W-:Y:S01]  /*5d50*/  STG.E desc[UR36][R8.64], R3 ;  /* 0x0000000308007986 */ /* 0x0001e2000c101924 */
[----:B------:R-:W-:Y:S05]  /*5d60*/  BRA `(.L_x_21335) ;  /* 0x0000000800587947 */ /* 0x000fea0003800000 */
.L_x_21340:
[----:B------:R-:W0:Y:S02]  /*5d70*/  I2F.F64.S16 R24, R24 ;  /* 0x0000001800187312 */ /* 0x000e240000101c00 */
[----:B0-----:R0:W-:Y:S01]  /*5d80*/  STG.E.64 desc[UR36][R8.64], R24 ;  /* 0x0000001808007986 */ /* 0x0011e2000c101b24 */
[----:B------:R-:W-:Y:S05]  /*5d90*/  BRA `(.L_x_21335) ;  /* 0x00000008004c7947 */ /* 0x000fea0003800000 */
.L_x_21330:
        /* <DEDUP_REMOVED lines=12> */
.L_x_21345:
        /* <DEDUP_REMOVED lines=16> */
.L_x_21348:
[----:B------:R-:W-:-:S07]  /*5f60*/  PRMT R4, R0, 0x7610, R4 ;  /* 0x0000761000047816 */ /* 0x000fce0000000004 */
.L_x_21347:
[----:B------:R-:W-:Y:S05]  /*5f70*/  BSYNC.RECONVERGENT B0 ;  /* 0x0000000000007941 */ /* 0x000fea0003800200 */
.L_x_21346:
[----:B------:R0:W-:Y:S01]  /*5f80*/  STG.E.U8 desc[UR36][R8.64], R4 ;  /* 0x0000000408007986 */ /* 0x0001e2000c101124 */
[----:B------:R-:W-:Y:S05]  /*5f90*/  BRA `(.L_x_21335) ;  /* 0x0000000400cc7947 */ /* 0x000fea0003800000 */
.L_x_21344:
        /* <DEDUP_REMOVED lines=16> */
.L_x_21351:
[----:B------:R-:W-:-:S07]  /*60a0*/  PRMT R4, R0, 0x7610, R4 ;  /* 0x0000761000047816 */ /* 0x000fce0000000004 */
.L_x_21350:
[----:B------:R-:W-:Y:S05]  /*60b0*/  BSYNC.RECONVERGENT B0 ;  /* 0x0000000000007941 */ /* 0x000fea0003800200 */
.L_x_21349:
[----:B------:R0:W-:Y:S01]  /*60c0*/  STG.E.U8 desc[UR36][R8.64], R4 ;  /* 0x0000000408007986 */ /* 0x0001e2000c101124 */
[----:B------:R-:W-:Y:S05]  /*60d0*/  BRA `(.L_x_21335) ;  /* 0x00000004007c7947 */ /* 0x000fea0003800000 */
.L_x_21343:
        /* <DEDUP_REMOVED lines=21> */
.L_x_21353:
[----:B------:R-:W-:-:S05]  /*6230*/  IMAD.MOV.U32 R25, RZ, RZ, RZ ;  /* 0x000000ffff197224 */ /* 0x000fca00078e00ff */
[----:B------:R0:W-:Y:S01]  /*6240*/  STG.E.64 desc[UR36][R8.64], R24 ;  /* 0x0000001808007986 */ /* 0x0001e2000c101b24 */
[----:B------:R-:W-:Y:S05]  /*6250*/  BRA `(.L_x_21335) ;  /* 0x00000004001c7947 */ /* 0x000fea0003800000 */
.L_x_21352:
[----:B------:R0:W-:Y:S01]  /*6260*/  STG.E desc[UR36][R8.64], R24 ;  /* 0x0000001808007986 */ /* 0x0001e2000c101924 */
[----:B------:R-:W-:Y:S05]  /*6270*/  BRA `(.L_x_21335) ;  /* 0x0000000400147947 */ /* 0x000fea0003800000 */
.L_x_21342:
        /* <DEDUP_REMOVED lines=8> */
.L_x_21355:
[----:B--234-:R-:W-:Y:S01]  /*6300*/  CS2R R6, SRZ ;  /* 0x0000000000067805 */ /* 0x01cfe2000001ff00 */
[----:B------:R-:W0:Y:S04]  /*6310*/  I2F.F64.S16 R4, R24 ;  /* 0x0000001800047312 */ /* 0x000e280000101c00 */
[----:B0-----:R0:W-:Y:S01]  /*6320*/  STG.E.128 desc[UR36][R8.64], R4 ;  /* 0x0000000408007986 */ /* 0x0011e2000c101d24 */
[----:B------:R-:W-:Y:S05]  /*6330*/  BRA `(.L_x_21335) ;  /* 0x0000000000e47947 */ /* 0x000fea0003800000 */
.L_x_21354:
[----:B------:R-:W-:-:S13]  /*6340*/  ISETP.NE.AND P0, PT, R0, 0xf, PT ;  /* 0x0000000f0000780c */ /* 0x000fda0003f05270 */
[----:B------:R-:W-:Y:S05]  /*6350*/  @!P0 BRA `(.L_x_21356) ;  /* 0x0000000000d08947 */ /* 0x000fea0003800000 */
[----:B------:R-:W-:-:S13]  /*6360*/  ISETP.NE.AND P0, PT, R0, 0x17, PT ;  /* 0x000000170000780c */ /* 0x000fda0003f05270 */
[----:B------:R-:W-:Y:S05]  /*6370*/  @!P0 BRA `(.L_x_21357) ;  /* 0x0000000000848947 */ /* 0x000fea0003800000 */
[----:B------:R-:W-:-:S13]  /*6380*/  ISETP.NE.AND P0, PT, R0, 0x18, PT ;  /* 0x000000180000780c */ /* 0x000fda0003f05270 */
[----:B------:R-:W-:Y:S05]  /*6390*/  @!P0 BRA `(.L_x_21358) ;  /* 0x0000000000448947 */ /* 0x000fea0003800000 */
.L_x_21334:
        /* <DEDUP_REMOVED lines=16> */
.L_x_21359:
[----:B------:R-:W-:Y:S05]  /*64a0*/  BRA `(.L_x_21335) ;  /* 0x0000000000887947 */ /* 0x000fea0003800000 */
.L_x_21358:
        /* <DEDUP_REMOVED lines=11> */
.L_x_21361:
[----:B------:R-:W-:Y:S05]  /*6560*/  BSYNC.RECONVERGENT B0 ;  /* 0x0000000000007941 */ /* 0x000fea0003800200 */
.L_x_21360:
[----:B------:R0:W-:Y:S01]  /*6570*/  STG.E.U8 desc[UR36][R8.64], R3 ;  /* 0x0000000308007986 */ /* 0x0001e2000c101124 */
[----:B------:R-:W-:Y:S05]  /*6580*/  BRA `(.L_x_21335) ;  /* 0x0000000000507947 */ /* 0x000fea0003800000 */
.L_x_21357:
        /* <DEDUP_REMOVED lines=12> */
.L_x_21362:
[----:B------:R-:W-:Y:S01]  /*6650*/  IMAD.MOV.U32 R3, RZ, RZ, 0x7f ;  /* 0x0000007fff037424 */ /* 0x000fe200078e00ff */
[----:B------:R-:W-:-:S04]  /*6660*/  ISETP.GT.U32.AND P0, PT, R5, 0x7f800000, PT ;  /* 0x7f8000000500780c */ /* 0x000fc80003f04070 */
[----:B------:R-:W-:-:S05]  /*6670*/  SEL R3, R3, 0x7c, P0 ;  /* 0x0000007c03037807 */ /* 0x000fca0000000000 */
[----:B------:R0:W-:Y:S01]  /*6680*/  STG.E.U8 desc[UR36][R8.64], R3 ;  /* 0x0000000308007986 */ /* 0x0001e2000c101124 */
[----:B------:R-:W-:Y:S05]  /*6690*/  BRA `(.L_x_21335) ;  /* 0x00000000000c7947 */ /* 0x000fea0003800000 */
.L_x_21356:
[----:B------:R-:W0:Y:S02]  /*66a0*/  I2F.S16 R0, R24 ;  /* 0x0000001800007306 */ /* 0x000e240000101400 */
[----:B0-----:R-:W-:-:S05]  /*66b0*/  F2FP.BF16.F32.PACK_AB R0, RZ, R0 ;  /* 0x00000000ff00723e */ /* 0x001fca00000010ff */
[----:B------:R0:W-:Y:S02]  /*66c0*/  STG.E.U16 desc[UR36][R8.64], R0 ;  /* 0x0000000008007986 */ /* 0x0001e4000c101524 */
.L_x_21335:
[----:B------:R-:W-:Y:S05]  /*66d0*/  BSYNC.RECONVERGENT B6 ;  /* 0x0000000000067941 */ /* 0x000fea0003800200 */
.L_x_21329:
[----:B------:R-:W-:-:S07]  /*66e0*/  VIADD R17, R17, 0x80 ;  /* 0x0000008011117836 */ /* 0x000fce0000000000 */
.L_x_21294:
[----:B------:R-:W-:Y:S05]  /*66f0*/  BSYNC.RECONVERGENT B8 ;  /* 0x0000000000087941 */ /* 0x000fea0003800200 */
.L_x_21256:
        /* <DEDUP_REMOVED lines=21> */
.L_x_21366:
[----:B------:R-:W-:Y:S01]  /*6850*/  STG.E.U8 desc[UR36][R2.64], R22 ;  /* 0x0000001602007986 */ /* 0x000fe2000c101124 */
[----:B------:R-:W-:Y:S05]  /*6860*/  EXIT ;  /* 0x000000000000794d */ /* 0x000fea0003800000 */
.L_x_21365:
        /* <DEDUP_REMOVED lines=9> */
.L_x_21369:
[----:B------:R-:W-:Y:S01]  /*6900*/  STG.E desc[UR36][R2.64], R22 ;  /* 0x0000001602007986 */ /* 0x000fe2000c101924 */
[----:B------:R-:W-:Y:S05]  /*6910*/  EXIT ;  /* 0x000000000000794d */ /* 0x000fea0003800000 */
.L_x_21368:
[----:B------:R-:W-:Y:S01]  /*6920*/  STG.E.U16 desc[UR36][R2.64], R22 ;  /* 0x0000001602007986 */ /* 0x000fe2000c101524 */
[----:B------:R-:W-:Y:S05]  /*6930*/  EXIT ;  /* 0x000000000000794d */ /* 0x000fea0003800000 */
.L_x_21364:
        /* <DEDUP_REMOVED lines=9> */
.L_x_21371:
[----:B------:R-:W0:Y:S02]  /*69d0*/  I2F.S16 R0, R22 ;  /* 0x0000001600007306 */ /* 0x000e240000101400 */
[----:B0-----:R-:W-:-:S05]  /*69e0*/  F2FP.F16.F32.PACK_AB R0, RZ, R0 ;  /* 0x00000000ff00723e */ /* 0x001fca00000000ff */
[----:B------:R-:W-:Y:S01]  /*69f0*/  STG.E.U16 desc[UR36][R2.64], R0 ;  /* 0x0000000002007986 */ /* 0x000fe2000c101524 */
[----:B------:R-:W-:Y:S05]  /*6a00*/  EXIT ;  /* 0x000000000000794d */ /* 0x000fea0003800000 */
.L_x_21370:
        /* <DEDUP_REMOVED lines=10> */
.L_x_21373:
[----:B------:R-:W0:Y:S02]  /*6ab0*/  I2F.S16 R22, R22 ;  /* 0x0000001600167306 */ /* 0x000e240000101400 */
[----:B0-----:R-:W-:-:S04]  /*6ac0*/  F2FP.F16.F32.PACK_AB R5, RZ, R22 ;  /* 0x00000016ff05723e */ /* 0x001fc800000000ff */
[----:B------:R-:W-:-:S05]  /*6ad0*/  PRMT R5, R5, 0x5410, RZ ;  /* 0x0000541005057816 */ /* 0x000fca00000000ff */
[----:B------:R-:W-:Y:S01]  /*6ae0*/  STG.E desc[UR36][R2.64], R5 ;  /* 0x0000000502007986 */ /* 0x000fe2000c101924 */
[----:B------:R-:W-:Y:S05]  /*6af0*/  EXIT ;  /* 0x000000000000794d */ /* 0x000fea0003800000 */
.L_x_21372:
[----:B------:R-:W0:Y:S02]  /*6b00*/  I2F.F64.S16 R22, R22 ;  /* 0x0000001600167312 */ /* 0x000e240000101c00 */
[----:B0-----:R-:W-:Y:S01]  /*6b10*/  STG.E.64 desc[UR36][R2.64], R22 ;  /* 0x0000001602007986 */ /* 0x001fe2000c101b24 */
[----:B------:R-:W-:Y:S05]  /*6b20*/  EXIT ;  /* 0x000000000000794d */ /* 0x000fea0003800000 */
.L_x_21363:
        /* <DEDUP_REMOVED lines=12> */
.L_x_21377:
        /* <DEDUP_REMOVED lines=17> */
.L_x_21379:
[----:B------:R-:W-:Y:S05]  /*6d00*/  BSYNC.RECONVERGENT B0 ;  /* 0x0000000000007941 */ /* 0x000fea0003800200 */
.L_x_21378:
[----:B------:R-:W-:Y:S01]  /*6d10*/  STG.E.U8 desc[UR36][R2.64], R0 ;  /* 0x0000000002007986 */ /* 0x000fe2000c101124 */
[----:B------:R-:W-:Y:S05]  /*6d20*/  EXIT ;  /* 0x000000000000794d */ /* 0x000fea0003800000 */
.L_x_21376:
        /* <DEDUP_REMOVED lines=17> */
.L_x_21381:
[----:B------:R-:W-:Y:S05]  /*6e40*/  BSYNC.RECONVERGENT B0 ;  /* 0x0000000000007941 */ /* 0x000fea0003800200 */
.L_x_21380:
[----:B------:R-:W-:Y:S01]  /*6e50*/  STG.E.U8 desc[UR36][R2.64], R0 ;  /* 0x0000000002007986 */ /* 0x000fe2000c101124 */
[----:B------:R-:W-:Y:S05]  /*6e60*/  EXIT ;  /* 0x000000000000794d */ /* 0x000fea0003800000 */
.L_x_21375:
        /* <DEDUP_REMOVED lines=21> */
.L_x_21383:
[----:B------:R-:W-:-:S05]  /*6fc0*/  IMAD.MOV.U32 R23, RZ, RZ, RZ ;  /* 0x000000ffff177224 */ /* 0x000fca00078e00ff */
[----:B------:R-:W-:Y:S01]  /*6fd0*/  STG.E.64 desc[UR36][R2.64], R22 ;  /* 0x0000001602007986 */ /* 0x000fe2000c101b24 */
[----:B------:R-:W-:Y:S05]  /*6fe0*/  EXIT ;  /* 0x000000000000794d */ /* 0x000fea0003800000 */
.L_x_21382:
[----:B------:R-:W-:Y:S01]  /*6ff0*/  STG.E desc[UR36][R2.64], R22 ;  /* 0x0000001602007986 */ /* 0x000fe2000c101924 */
[----:B------:R-:W-:Y:S05]  /*7000*/  EXIT ;  /* 0x000000000000794d */ /* 0x000fea0003800000 */
.L_x_21374:
        /* <DEDUP_REMOVED lines=8> */
.L_x_21385:
[----:B--234-:R-:W-:Y:S01]  /*7090*/  CS2R R6, SRZ ;  /* 0x0000000000067805 */ /* 0x01cfe2000001ff00 */
[----:B------:R-:W0:Y:S04]  /*70a0*/  I2F.F64.S16 R4, R22 ;  /* 0x0000001600047312 */ /* 0x000e280000101c00 */
[----:B0-----:R-:W-:Y:S01]  /*70b0*/  STG.E.128 desc[UR36][R2.64], R4 ;  /* 0x0000000402007986 */ /* 0x001fe2000c101d24 */
[----:B------:R-:W-:Y:S05]  /*70c0*/  EXIT ;  /* 0x000000000000794d */ /* 0x000fea0003800000 */
.L_x_21384:
[----:B------:R-:W-:-:S13]  /*70d0*/  ISETP.NE.AND P0, PT, R0, 0xf, PT ;  /* 0x0000000f0000780c */ /* 0x000fda0003f05270 */
[----:B------:R-:W-:Y:S05]  /*70e0*/  @!P0 BRA `(.L_x_21386) ;  /* 0x0000000000d48947 */ /* 0x000fea0003800000 */
[----:B------:R-:W-:-:S13]  /*70f0*/  ISETP.NE.AND P0, PT, R0, 0x17, PT ;  /* 0x000000170000780c */ /* 0x000fda0003f05270 */
[----:B------:R-:W-:Y:S05]  /*7100*/  @!P0 BRA `(.L_x_21387) ;  /* 0x0000000000848947 */ /* 0x000fea0003800000 */
[----:B------:R-:W-:-:S13]  /*7110*/  ISETP.NE.AND P0, PT, R0, 0x18, PT ;  /* 0x000000180000780c */ /* 0x000fda0003f05270 */
[----:B------:R-:W-:Y:S05]  /*7120*/  @!P0 BRA `(.L_x_21388) ;  /* 0x0000000000448947 */ /* 0x000fea0003800000 */
.L_x_21367:
        /* <DEDUP_REMOVED lines=16> */
.L_x_21389:
[----:B------:R-:W-:Y:S05]  /*7230*/  EXIT ;  /* 0x000000000000794d */ /* 0x000fea0003800000 */
.L_x_21388:
[----:B--234-:R-:W0:Y:S01]  /*7240*/  I2F.S16 R7, R22 ;  /* 0x0000001600077306 */ /* 0x01ce220000101400 */
        /* <DEDUP_REMOVED lines=10> */
.L_x_21391:
[----:B------:R-:W-:Y:S05]  /*72f0*/  BSYNC.RECONVERGENT B0 ;  /* 0x0000000000007941 */ /* 0x000fea0003800200 */
.L_x_21390:
[----:B------:R-:W-:Y:S01]  /*7300*/  STG.E.U8 desc[UR36][R2.64], R5 ;  /* 0x0000000502007986 */ /* 0x000fe2000c101124 */
[----:B------:R-:W-:Y:S05]  /*7310*/  EXIT ;  /* 0x000000000000794d */ /* 0x000fea0003800000 */
.L_x_21387:
[----:B--234-:R-:W0:Y:S02]  /*7320*/  I2F.S16 R7, R22 ;  /* 0x0000001600077306 */ /* 0x01ce240000101400 */
        /* <DEDUP_REMOVED lines=12> */
.L_x_21392:
[----:B------:R-:W-:Y:S01]  /*73f0*/  IMAD.MOV.U32 R5, RZ, RZ, 0x7f ;  /* 0x0000007fff057424 */ /* 0x000fe200078e00ff */
[----:B------:R-:W-:-:S04]  /*7400*/  ISETP.GT.U32.AND P0, PT, R7, 0x7f800000, PT ;  /* 0x7f8000000700780c */ /* 0x000fc80003f04070 */
[----:B------:R-:W-:-:S05]  /*7410*/  SEL R5, R5, 0x7c, P0 ;  /* 0x0000007c05057807 */ /* 0x000fca0000000000 */
[----:B------:R-:W-:Y:S01]  /*7420*/  STG.E.U8 desc[UR36][R2.64], R5 ;  /* 0x0000000502007986 */ /* 0x000fe2000c101124 */
[----:B------:R-:W-:Y:S05]  /*7430*/  EXIT ;  /* 0x000000000000794d */ /* 0x000fea0003800000 */
.L_x_21386:
[----:B------:R-:W0:Y:S02]  /*7440*/  I2F.S16 R0, R22 ;  /* 0x0000001600007306 */ /* 0x000e240000101400 */
[----:B0-----:R-:W-:-:S05]  /*7450*/  F2FP.BF16.F32.PACK_AB R0, RZ, R0 ;  /* 0x00000000ff00723e */ /* 0x001fca00000010ff */
[----:B------:R-:W-:Y:S01]  /*7460*/  STG.E.U16 desc[UR36][R2.64], R0 ;  /* 0x0000000002007986 */ /* 0x000fe2000c101524 */
[----:B------:R-:W-:Y:S05]  /*7470*/  EXIT ;  /* 0x000000000000794d */ /* 0x000fea0003800000 */
.L_x_21393:
        /* <DEDUP_REMOVED lines=16> */
.L_x_23469:


//--------------------- .text._ZN2at6native18elementwise_kernelILi128ELi4EZNS0_22gpu_kernel_impl_nocastIZZZNS0_23logical_not_kernel_cudaERNS_18TensorIteratorBaseEENKUlvE0_clEvENKUlvE2_clEvEUllE_EEvS4_RKT_EUliE_EEviT1_ --------------------------
	.section	.text._ZN2at6native18elementwise_kernelILi128ELi4EZNS0_22gpu_kernel_impl_nocastIZZZNS0_23logical_not_kernel_cudaERNS_18TensorIteratorBaseEENKUlvE0_clEvENKUlvE2_clEvEUllE_EEvS4_RKT_EUliE_EEviT1_,"ax",@progbits
	.align	128
        .global         _ZN2at6native18elementwise_kernelILi128ELi4EZNS0_22gpu_kernel_impl_nocastIZZZNS0_23logical_not_kernel_cudaERNS_18TensorIteratorBaseEENKUlvE0_clEvENKUlvE2_clEvEUllE_EEvS4_RKT_EUliE_EEviT1_
        .type           _ZN2at6native18elementwise_kernelILi128ELi4EZNS0_22gpu_kernel_impl_nocastIZZZNS0_23logical_not_kernel_cudaERNS_18TensorIteratorBaseEENKUlvE0_clEvENKUlvE2_clEvEUllE_EEvS4_RKT_EUliE_EEviT1_,@function
        .size           _ZN2at6native18elementwise_kernelILi128ELi4EZNS0_22gpu_kernel_impl_nocastIZZZNS0_23logical_not_kernel_cudaERNS_18TensorIteratorBaseEENKUlvE0_clEvENKUlvE2_clEvEUllE_EEvS4_RKT_EUliE_EEviT1_,(.L_x_23470 - _ZN2at6native18elementwise_kernelILi128ELi4EZNS0_22gpu_kernel_impl_nocastIZZZNS0_23logical_not_kernel_cudaERNS_18TensorIteratorBaseEENKUlvE0_clEvENKUlvE2_clEvEUllE_EEvS4_RKT_EUliE_EEviT1_)
        .other          _ZN2at6native18elementwise_kernelILi128ELi4EZNS0_22gpu_kernel_impl_nocastIZZZNS0_23logical_not_kernel_cudaERNS_18TensorIteratorBaseEENKUlvE0_clEvENKUlvE2_clEvEUllE_EEvS4_RKT_EUliE_EEviT1_,@"STO_CUDA_ENTRY STV_DEFAULT"
_ZN2at6native18elementwise_kernelILi128ELi4EZNS0_22gpu_kernel_impl_nocastIZZZNS0_23logical_not_kernel_cudaERNS_18TensorIteratorBaseEENKUlvE0_clEvENKUlvE2_clEvEUllE_EEvS4_RKT_EUliE_EEviT1_:
.text._ZN2at6native18elementwise_kernelILi128ELi4EZNS0_22gpu_kernel_impl_nocastIZZZNS0_23logical_not_kernel_cudaERNS_18TensorIteratorBaseEENKUlvE0_clEvENKUlvE2_clEvEUllE_EEvS4_RKT_EUliE_EEviT1_:
        /* <DEDUP_REMOVED lines=18> */
[----:B--2---:R-:W-:-:S04]  /*0120*/  ISETP.NE.U32.AND P0, PT, R4, RZ, PT ;  /* 0x000000ff0400720c */ /* 0x004fc80003f05070 */
[----:B------:R-:W-:-:S04]  /*0130*/  ISETP.NE.AND.EX P0, PT, R5, RZ, PT, P0 ;  /* 0x000000ff0500720c */ /* 0x000fc80003f05300 */
[----:B------:R-:W-:Y:S02]  /*0140*/  SEL R9, RZ, 0x1, P0 ;  /* 0x00000001ff097807 */ /* 0x000fe40000000000 */
        /* <DEDUP_REMOVED lines=8> */
[----:B--2---:R-:W-:-:S04]  /*01d0*/  ISETP.NE.U32.AND P0, PT, R4, RZ, PT ;  /* 0x000000ff0400720c */ /* 0x004fc80003f05070 */
[----:B------:R-:W-:-:S04]  /*01e0*/  ISETP.NE.AND.EX P0, PT, R5, RZ, PT, P0 ;  /* 0x000000ff0500720c */ /* 0x000fc80003f05300 */
[----:B------:R-:W-:-:S05]  /*01f0*/  SEL R9, RZ, 0x1, P0 ;  /* 0x00000001ff097807 */ /* 0x000fca0000000000 */
[----:B0-----:R0:W-:Y:S04]  /*0200*/  STG.E.U8 desc[UR6][R6.64], R9 ;  /* 0x0000000906007986 */ /* 0x0011e8000c101106 */
.L_x_21397:
[----:B------:R-:W-:-:S13]  /*0210*/  ISETP.GE.AND P0, PT, R3, UR4, PT ;  /* 0x0000000403007c0c */ /* 0x000fda000bf06270 */
[----:B------:R-:W-:Y:S05]  /*0220*/  @P0 BREAK.RELIABLE B1 ;  /* 0x0000000000010942 */ /* 0x000fea0003800100 */
[----:B------:R-:W-:Y:S05]  /*0230*/  @P0 BRA `(.L_x_21398) ;  /* 0x0000000000240947 */ /* 0x000fea0003800000 */
[----:B------:R-:W-:Y:S05]  /*0240*/  BSYNC.RELIABLE B1 ;  /* 0x0000000000017941 */ /* 0x000fea0003800100 */
.L_x_21396:
        /* <DEDUP_REMOVED lines=8> */
.L_x_21398:
[----:B------:R-:W-:Y:S05]  /*02d0*/  BSYNC.RECONVERGENT B0 ;  /* 0x0000000000007941 */ /* 0x000fea0003800200 */
.L_x_21395:
[----:B------:R-:W-:Y:S05]  /*02e0*/  WARPSYNC.ALL ;  /* 0x0000000000007948 */ /* 0x000fea0003800000 */
[----:B------:R-:W-:-:S13]  /*02f0*/  ISETP.GE.AND P0, PT, R3, UR4, PT ;  /* 0x0000000403007c0c */ /* 0x000fda000bf06270 */
[----:B------:R-:W-:Y:S05]  /*0300*/  @P0 EXIT ;  /* 0x000000000000094d */ /* 0x000fea0003800000 */
[----:B------:R-:W2:Y:S02]  /*0310*/  LDC.64 R2, c[0x0][0x588] ;  /* 0x00016200ff027b82 */ /* 0x000ea40000000a00 */
[----:B--2---:R-:W2:Y:S06]  /*0320*/  LDG.E.64 R2, desc[UR6][R2.64] ;  /* 0x0000000602027981 */ /* 0x004eac000c1e1b00 */
[----:B------:R-:W3:Y:S01]  /*0330*/  LDC.64 R4, c[0x0][0x580] ;  /* 0x00016000ff047b82 */ /* 0x000ee20000000a00 */
[----:B--2---:R-:W-:-:S04]  /*0340*/  ISETP.NE.U32.AND P0, PT, R2, RZ, PT ;  /* 0x000000ff0200720c */ /* 0x004fc80003f05070 */
[----:B------:R-:W-:-:S04]  /*0350*/  ISETP.NE.AND.EX P0, PT, R3, RZ, PT, P0 ;  /* 0x000000ff0300720c */ /* 0x000fc80003f05300 */
[----:B01----:R-:W-:-:S05]  /*0360*/  SEL R7, RZ, 0x1, P0 ;  /* 0x00000001ff077807 */ /* 0x003fca0000000000 */
[----:B---3--:R-:W-:Y:S01]  /*0370*/  STG.E.U8 desc[UR6][R4.64], R7 ;  /* 0x0000000704007986 */ /* 0x008fe2000c101106 */
[----:B------:R-:W-:Y:S05]  /*0380*/  EXIT ;  /* 0x000000000000794d */ /* 0x000fea0003800000 */
.L_x_21394:
        /* <DEDUP_REMOVED lines=306> */
.L_x_21402:
[----:B------:R-:W0:Y:S02]  /*16b0*/  LDCU.128 UR8, c[0x0][0x580] ;  /* 0x0000b000ff0877ac */ /* 0x000e240008000c00 */
[----:B0-----:R-:W-:-:S04]  /*16c0*/  IADD3 R6, P0, PT, R4, UR10, RZ ;  /* 0x0000000a04067c10 */ /* 0x001fc8000ff1e0ff */
[----:B------:R-:W-:-:S06]  /*16d0*/  IADD3.X R7, PT, PT, RZ, UR11, RZ, P0, !PT ;  /* 0x0000000bff077c10 */ /* 0x000fcc00087fe4ff */
[----:B------:R-:W2:Y:S01]  /*16e0*/  LDG.E.64 R6, desc[UR6][R6.64] ;  /* 0x0000000606067981 */ /* 0x000ea2000c1e1b00 */
[----:B------:R-:W-:Y:S02]  /*16f0*/  IADD3 R4, P1, PT, R5, UR8, RZ ;  /* 0x0000000805047c10 */ /* 0x000fe4000ff3e0ff */
[----:B------:R-:W-:Y:S02]  /*1700*/  IADD3 R3, PT, PT, R3, 0x80, RZ ;  /* 0x0000008003037810 */ /* 0x000fe40007ffe0ff */
[----:B------:R-:W-:Y:S02]  /*1710*/  IADD3.X R5, PT, PT, RZ, UR9, RZ, P1, !PT ;  /* 0x00000009ff057c10 */ /* 0x000fe40008ffe4ff */
[----:B--2---:R-:W-:-:S04]  /*1720*/  ISETP.NE.U32.AND P0, PT, R6, RZ, PT ;  /* 0x000000ff0600720c */ /* 0x004fc80003f05070 */
[----:B------:R-:W-:-:S04]  /*1730*/  ISETP.NE.AND.EX P0, PT, R7, RZ, PT, P0 ;  /* 0x000000ff0700720c */ /* 0x000fc80003f05300 */
        /* <DEDUP_REMOVED lines=303> */
.L_x_21404:
[----:B------:R-:W0:Y:S02]  /*2a30*/  LDCU.128 UR8, c[0x0][0x580] ;  /* 0x0000b000ff0877ac */ /* 0x000e240008000c00 */
[----:B0-----:R-:W-:-:S04]  /*2a40*/  IADD3 R6, P0, PT, R4, UR10, RZ ;  /* 0x0000000a04067c10 */ /* 0x001fc8000ff1e0ff */
[----:B------:R-:W-:-:S06]  /*2a50*/  IADD3.X R7, PT, PT, RZ, UR11, RZ, P0, !PT ;  /* 0x0000000bff077c10 */ /* 0x000fcc00087fe4ff */
[----:B------:R-:W2:Y:S01]  /*2a60*/  LDG.E.64 R6, desc[UR6][R6.64] ;  /* 0x0000000606067981 */ /* 0x000ea2000c1e1b00 */
[----:B------:R-:W-:Y:S02]  /*2a70*/  IADD3 R4, P1, PT, R5, UR8, RZ ;  /* 0x0000000805047c10 */ /* 0x000fe4000ff3e0ff */
[----:B------:R-:W-:-:S03]  /*2a80*/  IADD3 R3, PT, PT, R3, 0x80, RZ ;  /* 0x0000008003037810 */ /* 0x000fc60007ffe0ff */
[----:B------:R-:W-:Y:S01]  /*2a90*/  IMAD.X R5, RZ, RZ, UR9, P1 ;  /* 0x00000009ff057e24 */ /* 0x000fe200088e06ff */
[----:B--2---:R-:W-:-:S04]  /*2aa0*/  ISETP.NE.U32.AND P0, PT, R6, RZ, PT ;  /* 0x000000ff0600720c */ /* 0x004fc80003f05070 */
[----:B------:R-:W-:-:S04]  /*2ab0*/  ISETP.NE.AND.EX P0, PT, R7, RZ, PT, P0 ;  /* 0x000000ff0700720c */ /* 0x000fc80003f05300 */
[----:B------:R-:W-:-:S05]  /*2ac0*/  SEL R9, RZ, 0x1, P0 ;  /* 0x00000001ff097807 */ /* 0x000fca0000000000 */
[----:B------:R0:W-:Y:S04]  /*2ad0*/  STG.E.U8 desc[UR6][R4.64], R9 ;  /* 0x0000000904007986 */ /* 0x0001e8000c101106 */
.L_x_21401:
[----:B------:R-:W-:-:S13]  /*2ae0*/  ISETP.GE.AND P0, PT, R3, UR4, PT ;  /* 0x0000000403007c0c */ /* 0x000fda000bf06270 */
[----:B------:R-:W-:Y:S05]  /*2af0*/  @P0 BREAK.RELIABLE B1 ;  /* 0x0000000000010942 */ /* 0x000fea0003800100 */
[----:B------:R-:W-:Y:S05]  /*2b00*/  @P0 BRA `(.L_x_21403) ;  /* 0x0000001000d80947 */ /* 0x000fea0003800000 */
[----:B------:R-:W-:Y:S05]  /*2b10*/  BSYNC.RELIABLE B1 ;  /* 0x0000000000017941 */ /* 0x000fea0003800100 */
.L_x_21400:
        /* <DEDUP_REMOVED lines=298> */
.L_x_21405:
[----:B------:R-:W0:Y:S02]  /*3dc0*/  LDCU.128 UR8, c[0x0][0x580] ;  /* 0x0000b000ff0877ac */ /* 0x000e240008000c00 */
[----:B0-----:R-:W-:-:S05]  /*3dd0*/  IADD3 R6, P0, PT, R4, UR10, RZ ;  /* 0x0000000a04067c10 */ /* 0x001fca000ff1e0ff */
[----:B------:R-:W-:-:S06]  /*3de0*/  IMAD.X R7, RZ, RZ, UR11, P0 ;  /* 0x0000000bff077e24 */ /* 0x000fcc00080e06ff */
[----:B------:R-:W2:Y:S01]  /*3df0*/  LDG.E.64 R6, desc[UR6][R6.64] ;  /* 0x0000000606067981 */ /* 0x000ea2000c1e1b00 */
[----:B------:R-:W-:Y:S02]  /*3e00*/  IADD3 R4, P1, PT, R5, UR8, RZ ;  /* 0x0000000805047c10 */ /* 0x000fe4000ff3e0ff */
[----:B------:R-:W-:Y:S02]  /*3e10*/  IADD3 R3, PT, PT, R3, 0x80, RZ ;  /* 0x0000008003037810 */ /* 0x000fe40007ffe0ff */
[----:B------:R-:W-:Y:S02]  /*3e20*/  IADD3.X R5, PT, PT, RZ, UR9, RZ, P1, !PT ;  /* 0x00000009ff057c10 */ /* 0x000fe40008ffe4ff */
[----:B--2---:R-:W-:-:S04]  /*3e30*/  ISETP.NE.U32.AND P0, PT, R6, RZ, PT ;  /* 0x000000ff0600720c */ /* 0x004fc80003f05070 */
[----:B------:R-:W-:-:S04]  /*3e40*/  ISETP.NE.AND.EX P0, PT, R7, RZ, PT, P0 ;  /* 0x000000ff0700720c */ /* 0x000fc80003f05300 */
[----:B------:R-:W-:-:S05]  /*3e50*/  SEL R9, RZ, 0x1, P0 ;  /* 0x00000001ff097807 */ /* 0x000fca0000000000 */
[----:B------:R1:W-:Y:S04]  /*3e60*/  STG.E.U8 desc[UR6][R4.64], R9 ;  /* 0x0000000904007986 */ /* 0x0003e8000c101106 */
.L_x_21403:
[----:B------:R-:W-:Y:S05]  /*3e70*/  BSYNC.RECONVERGENT B0 ;  /* 0x0000000000007941 */ /* 0x000fea0003800200 */
.L_x_21399:
        /* <DEDUP_REMOVED lines=301> */
.L_x_21406:
[----:B------:R-:W0:Y:S02]  /*5150*/  LDCU.128 UR8, c[0x0][0x580] ;  /* 0x0000b000ff0877ac */ /* 0x000e240008000c00 */
[----:B0-----:R-:W-:-:S04]  /*5160*/  IADD3 R4, P0, PT, R2, UR10, RZ ;  /* 0x0000000a02047c10 */ /* 0x001fc8000ff1e0ff */
[----:B------:R-:W-:-:S06]  /*5170*/  IADD3.X R5, PT, PT, RZ, UR11, RZ, P0, !PT ;  /* 0x0000000bff057c10 */ /* 0x000fcc00087fe4ff */
[----:B------:R-:W2:Y:S01]  /*5180*/  LDG.E.64 R4, desc[UR6][R4.64] ;  /* 0x0000000604047981 */ /* 0x000ea2000c1e1b00 */
[----:B------:R-:W-:-:S04]  /*5190*/  IADD3 R2, P1, PT, R3, UR8, RZ ;  /* 0x0000000803027c10 */ /* 0x000fc8000ff3e0ff */
[----:B------:R-:W-:Y:S02]  /*51a0*/  IADD3.X R3, PT, PT, RZ, UR9, RZ, P1, !PT ;  /* 0x00000009ff037c10 */ /* 0x000fe40008ffe4ff */
[----:B--2---:R-:W-:-:S04]  /*51b0*/  ISETP.NE.U32.AND P0, PT, R4, RZ, PT ;  /* 0x000000ff0400720c */ /* 0x004fc80003f05070 */
[----:B------:R-:W-:-:S04]  /*51c0*/  ISETP.NE.AND.EX P0, PT, R5, RZ, PT, P0 ;  /* 0x000000ff0500720c */ /* 0x000fc80003f05300 */
[----:B------:R-:W-:-:S05]  /*51d0*/  SEL R7, RZ, 0x1, P0 ;  /* 0x00000001ff077807 */ /* 0x000fca0000000000 */
[----:B------:R-:W-:Y:S01]  /*51e0*/  STG.E.U8 desc[UR6][R2.64], R7 ;  /* 0x0000000702007986 */ /* 0x000fe2000c101106 */
[----:B------:R-:W-:Y:S05]  /*51f0*/  EXIT ;  /* 0x000000000000794d */ /* 0x000fea0003800000 */
.L_x_21407:
        /* <DEDUP_REMOVED lines=16> */
.L_x_23470:


//--------------------- .text._ZN2at6native27unrolled_elementwise_kernelIZZZNS0_23logical_not_kernel_cudaERNS_18TensorIteratorBaseEENKUlvE0_clEvENKUlvE2_clEvEUllE_St5arrayIPcLm2EELi4E23TrivialOffsetCalculatorILi1EjESB_NS0_6memory15LoadWithoutCastENSC_16StoreWithoutCastEEEviT_T0_T2_T3_T4_T5_ --------------------------
	.section	.text._ZN2at6native27unrolled_elementwise_kernelIZZZNS0_23logical_not_kernel_cudaERNS_18TensorIteratorBaseEENKUlvE0_clEvENKUlvE2_clEvEUllE_St5arrayIPcLm2EELi4E23TrivialOffsetCalculatorILi1EjESB_NS0_6memory15LoadWithoutCastENSC_16StoreWithoutCastEEEviT_T0_T2_T3_T4_T5_,"ax",@progbits
	.align	128
        .global         _ZN2at6native27unrolled_elementwise_kernelIZZZNS0_23logical_not_kernel_cudaERNS_18TensorIteratorBaseEENKUlvE0_clEvENKUlvE2_clEvEUllE_St5arrayIPcLm2EELi4E23TrivialOffsetCalculatorILi1EjESB_NS0_6memory15LoadWithoutCastENSC_16StoreWithoutCastEEEviT_T0_T2_T3_T4_T5_
        .type           _ZN2at6native27unrolled_elementwise_kernelIZZZNS0_23logical_not_kernel_cudaERNS_18TensorIteratorBaseEENKUlvE0_clEvENKUlvE2_clEvEUllE_St5arrayIPcLm2EELi4E23TrivialOffsetCalculatorILi1EjESB_NS0_6memory15LoadWithoutCastENSC_16StoreWithoutCastEEEviT_T0_T2_T3_T4_T5_,@function
        .size           _ZN2at6native27unrolled_elementwise_kernelIZZZNS0_23logical_not_kernel_cudaERNS_18TensorIteratorBaseEENKUlvE0_clEvENKUlvE2_clEvEUllE_St5arrayIPcLm2EELi4E23TrivialOffsetCalculatorILi1EjESB_NS0_6memory15LoadWithoutCastENSC_16StoreWithoutCastEEEviT_T0_T2_T3_T4_T5_,(.L_x_23471 - _ZN2at6native27unrolled_elementwise_kernelIZZZNS0_23logical_not_kernel_cudaERNS_18TensorIteratorBaseEENKUlvE0_clEvENKUlvE2_clEvEUllE_St5arrayIPcLm2EELi4E23TrivialOffsetCalculatorILi1EjESB_NS0_6memory15LoadWithoutCastENSC_16StoreWithoutCastEEEviT_T0_T2_T3_T4_T5_)
        .other          _ZN2at6native27unrolled_elementwise_kernelIZZZNS0_23logical_not_kernel_cudaERNS_18TensorIteratorBaseEENKUlvE0_clEvENKUlvE2_clEvEUllE_St5arrayIPcLm2EELi4E23TrivialOffsetCalculatorILi1EjESB_NS0_6memory15LoadWithoutCastENSC_16StoreWithoutCastEEEviT_T0_T2_T3_T4_T5_,@"STO_CUDA_ENTRY STV_DEFAULT"
_ZN2at6native27unrolled_elementwise_kernelIZZZNS0_23logical_not_kernel_cudaERNS_18TensorIteratorBaseEENKUlvE0_clEvENKUlvE2_clEvEUllE_St5arrayIPcLm2EELi4E23TrivialOffsetCalculatorILi1EjESB_NS0_6memory15LoadWithoutCastENSC_16StoreWithoutCastEEEviT_T0_T2_T3_T4_T5_:
.text._ZN2at6native27unrolled_elementwise_kernelIZZZNS0_23logical_not_kernel_cudaERNS_18TensorIteratorBaseEENKUlvE0_clEvENKUlvE2_clEvEUllE_St5arrayIPcLm2EELi4E23TrivialOffsetCalculatorILi1EjESB_NS0_6memory15LoadWithoutCastENSC_16StoreWithoutCastEEEviT_T0_T2_T3_T4_T5_:
        /* <DEDUP_REMOVED lines=25> */
[----:B0-----:R-:W-:-:S04]  /*0190*/  @!P3 IMAD.WIDE.U32 R6, R19, 0x8, R6 ;  /* 0x000000081306b825 */ /* 0x001fc800078e0006 */
[----:B------:R-:W-:Y:S02]  /*01a0*/  @!P5 IMAD R13, R0, 0x200, R13 ;  /* 0x00000200000dd824 */ /* 0x000fe400078e020d */
[----:B------:R-:W4:Y:S02]  /*01b0*/  @!P3 LDG.E.64 R6, desc[UR4][R6.64] ;  /* 0x000000040606b981 */ /* 0x000f24000c1e1b00 */
[----:B-1----:R-:W-:-:S06]  /*01c0*/  @!P5 IMAD.WIDE.U32 R4, R13, 0x8, R4 ;  /* 0x000000080d04d825 */ /* 0x002fcc00078e0004 */
[----:B------:R-:W5:Y:S01]  /*01d0*/  @!P5 LDG.E.64 R4, desc[UR4][R4.64] ;  /* 0x000000040404d981 */ /* 0x000f62000c1e1b00 */
[----:B------:R-:W-:Y:S01]  /*01e0*/  PLOP3.LUT P0, PT, PT, PT, PT, 0x80, 0x8 ;  /* 0x000000000008781c */ /* 0x000fe20003f0f070 */
[----:B------:R-:W-:Y:S04]  /*01f0*/  BSSY.RECONVERGENT B0, `(.L_x_21408) ;  /* 0x000002e000007945 */ /* 0x000fe80003800200 */
[----:B------:R-:W-:Y:S01]  /*0200*/  BSSY.RELIABLE B1, `(.L_x_21409) ;  /* 0x0000025000017945 */ /* 0x000fe20003800100 */
[----:B---3--:R-:W-:-:S04]  /*0210*/  @!P6 ISETP.NE.U32.AND P1, PT, R8, RZ, PT ;  /* 0x000000ff0800e20c */ /* 0x008fc80003f25070 */
[----:B------:R-:W-:-:S04]  /*0220*/  @!P6 ISETP.NE.AND.EX P1, PT, R9, RZ, PT, P1 ;  /* 0x000000ff0900e20c */ /* 0x000fc80003f25310 */
[----:B------:R-:W-:Y:S02]  /*0230*/  @!P6 PLOP3.LUT P0, PT, P1, PT, PT, 0x8, 0x80 ;  /* 0x000000000080e81c */ /* 0x000fe40000f0e170 */
[----:B------:R-:W-:Y:S02]  /*0240*/  PLOP3.LUT P1, PT, PT, PT, PT, 0x80, 0x8 ;  /* 0x000000000008781c */ /* 0x000fe40003f2f070 */
[----:B--2---:R-:W-:-:S04]  /*0250*/  @!P4 ISETP.NE.U32.AND P2, PT, R10, RZ, PT ;  /* 0x000000ff0a00c20c */ /* 0x004fc80003f45070 */
[----:B------:R-:W-:-:S04]  /*0260*/  @!P4 ISETP.NE.AND.EX P2, PT, R11, RZ, PT, P2 ;  /* 0x000000ff0b00c20c */ /* 0x000fc80003f45320 */
[----:B------:R-:W-:Y:S02]  /*0270*/  @!P4 PLOP3.LUT P1, PT, P2, PT, PT, 0x8, 0x80 ;  /* 0x000000000080c81c */ /* 0x000fe4000172e170 */
[----:B------:R-:W-:Y:S02]  /*0280*/  PLOP3.LUT P2, PT, PT, PT, PT, 0x80, 0x8 ;  /* 0x000000000008781c */ /* 0x000fe40003f4f070 */
[----:B----4-:R-:W-:-:S04]  /*0290*/  @!P3 ISETP.NE.U32.AND P6, PT, R6, RZ, PT ;  /* 0x000000ff0600b20c */ /* 0x010fc80003fc5070 */
[----:B------:R-:W-:-:S04]  /*02a0*/  @!P3 ISETP.NE.AND.EX P6, PT, R7, RZ, PT, P6 ;  /* 0x000000ff0700b20c */ /* 0x000fc80003fc5360 */
[----:B------:R-:W-:Y:S02]  /*02b0*/  @!P3 PLOP3.LUT P2, PT, P6, PT, PT, 0x8, 0x80 ;  /* 0x000000000080b81c */ /* 0x000fe4000374e170 */
[----:B------:R-:W-:Y:S02]  /*02c0*/  ISETP.GE.AND P6, PT, R3, R2, PT ;  /* 0x000000020300720c */ /* 0x000fe40003fc6270 */
[----:B------:R-:W-:Y:S02]  /*02d0*/  PLOP3.LUT P3, PT, PT, PT, PT, 0x80, 0x8 ;  /* 0x000000000008781c */ /* 0x000fe40003f6f070 */
[----:B-----5:R-:W-:-:S04]  /*02e0*/  @!P5 ISETP.NE.U32.AND P4, PT, R4, RZ, PT ;  /* 0x000000ff0400d20c */ /* 0x020fc80003f85070 */
[----:B------:R-:W-:-:S04]  /*02f0*/  @!P5 ISETP.NE.AND.EX P4, PT, R5, RZ, PT, P4 ;  /* 0x000000ff0500d20c */ /* 0x000fc80003f85340 */
[----:B------:R-:W-:Y:S02]  /*0300*/  @!P5 PLOP3.LUT P3, PT, P4, PT, PT, 0x8, 0x80 ;  /* 0x000000000080d81c */ /* 0x000fe4000276e170 */
[----:B------:R-:W-:Y:S02]  /*0310*/  SEL R7, RZ, 0x1, !P0 ;  /* 0x00000001ff077807 */ /* 0x000fe40004000000 */
[----:B------:R-:W-:Y:S02]  /*0320*/  SEL R9, RZ, 0x1, !P1 ;  /* 0x00000001ff097807 */ /* 0x000fe40004800000 */
[----:B------:R-:W-:Y:S02]  /*0330*/  SEL R11, RZ, 0x1, !P2 ;  /* 0x00000001ff0b7807 */ /* 0x000fe40005000000 */
[----:B------:R-:W-:Y:S01]  /*0340*/  SEL R13, RZ, 0x1, !P3 ;  /* 0x00000001ff0d7807 */ /* 0x000fe20005800000 */
        /* <DEDUP_REMOVED lines=16> */
.L_x_21410:
[----:B------:R-:W-:Y:S05]  /*0450*/  BSYNC.RELIABLE B1 ;  /* 0x0000000000017941 */ /* 0x000fea0003800100 */
.L_x_21409:
[----:B------:R-:W-:-:S13]  /*0460*/  ISETP.GE.AND P0, PT, R3, R2, PT ;  /* 0x000000020300720c */ /* 0x000fda0003f06270 */
[----:B------:R-:W1:Y:S01]  /*0470*/  @!P0 LDC.64 R6, c[0x0][0x388] ;  /* 0x0000e200ff068b82 */ /* 0x000e620000000a00 */
[----:B0-----:R-:W-:Y:S02]  /*0480*/  @!P0 IMAD R5, R0, 0x200, R3 ;  /* 0x0000020000058824 */ /* 0x001fe400078e0203 */
[----:B------:R-:W-:-:S03]  /*0490*/  @!P0 VIADD R3, R3, 0x80 ;  /* 0x0000008003038836 */ /* 0x000fc60000000000 */
[----:B-1----:R-:W-:-:S05]  /*04a0*/  @!P0 IADD3 R4, P1, PT, R5, R6, RZ ;  /* 0x0000000605048210 */ /* 0x002fca0007f3e0ff */
[----:B------:R-:W-:-:S05]  /*04b0*/  @!P0 IMAD.X R5, RZ, RZ, R7, P1 ;  /* 0x000000ffff058224 */ /* 0x000fca00008e0607 */
[----:B------:R1:W-:Y:S03]  /*04c0*/  @!P0 STG.E.U8 desc[UR4][R4.64], R11 ;  /* 0x0000000b04008986 */ /* 0x0003e6000c101104 */
.L_x_21411:
[----:B------:R-:W-:Y:S05]  /*04d0*/  BSYNC.RECONVERGENT B0 ;  /* 0x0000000000007941 */ /* 0x000fea0003800200 */
.L_x_21408:
        /* <DEDUP_REMOVED lines=9> */
.L_x_21412:
        /* <DEDUP_REMOVED lines=9> */
.L_x_23471:


//--------------------- .text._ZN2at6native29vectorized_elementwise_kernelILi2EZZZNS0_23logical_not_kernel_cudaERNS_18TensorIteratorBaseEENKUlvE0_clEvENKUlvE2_clEvEUllE_St5arrayIPcLm2EEEEviT0_T1_ --------------------------
	.section	.text._ZN2at6native29vectorized_elementwise_kernelILi2EZZZNS0_23logical_not_kernel_cudaERNS_18TensorIteratorBaseEENKUlvE0_clEvENKUlvE2_clEvEUllE_St5arrayIPcLm2EEEEviT0_T1_,"ax",@progbits
	.align	128
        .global         _ZN2at6native29vectorized_elementwise_kernelILi2EZZZNS0_23logical_not_kernel_cudaERNS_18TensorIteratorBaseEENKUlvE0_clEvENKUlvE2_clEvEUllE_St5arrayIPcLm2EEEEviT0_T1_
        .type           _ZN2at6native29vectorized_elementwise_kernelILi2EZZZNS0_23logical_not_kernel_cudaERNS_18TensorIteratorBaseEENKUlvE0_clEvENKUlvE2_clEvEUllE_St5arrayIPcLm2EEEEviT0_T1_,@function
        .size           _ZN2at6native29vectorized_elementwise_kernelILi2EZZZNS0_23logical_not_kernel_cudaERNS_18TensorIteratorBaseEENKUlvE0_clEvENKUlvE2_clEvEUllE_St5arrayIPcLm2EEEEviT0_T1_,(.L_x_23472 - _ZN2at6native29vectorized_elementwise_kernelILi2EZZZNS0_23logical_not_kernel_cudaERNS_18TensorIteratorBaseEENKUlvE0_clEvENKUlvE2_clEvEUllE_St5arrayIPcLm2EEEEviT0_T1_)
        .other          _ZN2at6native29vectorized_elementwise_kernelILi2EZZZNS0_23logical_not_kernel_cudaERNS_18TensorIteratorBaseEENKUlvE0_clEvENKUlvE2_clEvEUllE_St5arrayIPcLm2EEEEviT0_T1_,@"STO_CUDA_ENTRY STV_DEFAULT"
_ZN2at6native29vectorized_elementwise_kernelILi2EZZZNS0_23logical_not_kernel_cudaERNS_18TensorIteratorBaseEENKUlvE0_clEvENKUlvE2_clEvEUllE_St5arrayIPcLm2EEEEviT0_T1_:
.text._ZN2at6native29vectorized_elementwise_kernelILi2EZZZNS0_23logical_not_kernel_cudaERNS_18TensorIteratorBaseEENKUlvE0_clEvENKUlvE2_clEvEUllE_St5arrayIPcLm2EEEEviT0_T1_:
        /* <DEDUP_REMOVED lines=24> */
[----:B------:R-:W-:Y:S01]  /*0180*/  ISETP.GE.U32.AND P2, PT, R11, R2, PT ;  /* 0x000000020b00720c */ /* 0x000fe20003f46070 */
[----:B-1----:R-:W-:-:S06]  /*0190*/  @!P4 IMAD.WIDE.U32 R12, R9, 0x8, R12 ;  /* 0x00000008090cc825 */ /* 0x002fcc00078e000c */
[----:B------:R-:W3:Y:S06]  /*01a0*/  @!P4 LDG.E.64 R12, desc[UR4][R12.64] ;  /* 0x000000040c0cc981 */ /* 0x000eec000c1e1b00 */
[----:B------:R-:W1:Y:S01]  /*01b0*/  @!P2 LDC.64 R4, c[0x0][0x390] ;  /* 0x0000e400ff04ab82 */ /* 0x000e620000000a00 */
[----:B------:R-:W-:Y:S02]  /*01c0*/  @!P2 IMAD.IADD R17, R0, 0x1, R11 ;  /* 0x000000010011a824 */ /* 0x000fe400078e020b */
[----:B------:R-:W-:Y:S02]  /*01d0*/  @!P2 VIADD R11, R11, 0x80 ;  /* 0x000000800b0ba836 */ /* 0x000fe40000000000 */
[----:B0-----:R-:W-:-:S03]  /*01e0*/  @!P3 IMAD.WIDE.U32 R14, R19, 0x8, R14 ;  /* 0x00000008130eb825 */ /* 0x001fc600078e000e */
[----:B------:R-:W-:-:S03]  /*01f0*/  ISETP.GE.U32.AND P1, PT, R11, R2, PT ;  /* 0x000000020b00720c */ /* 0x000fc60003f26070 */
[----:B------:R-:W4:Y:S01]  /*0200*/  @!P3 LDG.E.64 R14, desc[UR4][R14.64] ;  /* 0x000000040e0eb981 */ /* 0x000f22000c1e1b00 */
[----:B------:R-:W-:-:S09]  /*0210*/  PLOP3.LUT P6, PT, PT, PT, PT, 0x80, 0x8 ;  /* 0x000000000008781c */ /* 0x000fd20003fcf070 */
[----:B------:R-:W0:Y:S01]  /*0220*/  @!P1 LDC.64 R8, c[0x0][0x390] ;  /* 0x0000e400ff089b82 */ /* 0x000e220000000a00 */
[----:B-1----:R-:W-:-:S06]  /*0230*/  @!P2 IMAD.WIDE.U32 R4, R17, 0x8, R4 ;  /* 0x000000081104a825 */ /* 0x002fcc00078e0004 */
[----:B------:R-:W5:Y:S01]  /*0240*/  @!P2 LDG.E.64 R4, desc[UR4][R4.64] ;  /* 0x000000040404a981 */ /* 0x000f62000c1e1b00 */
[----:B------:R-:W-:Y:S02]  /*0250*/  @!P1 IMAD.IADD R17, R0, 0x1, R11 ;  /* 0x0000000100119824 */ /* 0x000fe400078e020b */
[----:B------:R-:W-:Y:S02]  /*0260*/  @!P1 VIADD R11, R11, 0x80 ;  /* 0x000000800b0b9836 */ /* 0x000fe40000000000 */
[----:B0-----:R-:W-:-:S06]  /*0270*/  @!P1 IMAD.WIDE.U32 R8, R17, 0x8, R8 ;  /* 0x0000000811089825 */ /* 0x001fcc00078e0008 */
[----:B------:R-:W5:Y:S01]  /*0280*/  @!P1 LDG.E.64 R8, desc[UR4][R8.64] ;  /* 0x0000000408089981 */ /* 0x000f62000c1e1b00 */
[----:B--2---:R-:W-:-:S04]  /*0290*/  @!P5 ISETP.NE.U32.AND P0, PT, R6, RZ, PT ;  /* 0x000000ff0600d20c */ /* 0x004fc80003f05070 */
[----:B------:R-:W-:-:S04]  /*02a0*/  @!P5 ISETP.NE.AND.EX P0, PT, R7, RZ, PT, P0 ;  /* 0x000000ff0700d20c */ /* 0x000fc80003f05300 */
[----:B------:R-:W-:-:S04]  /*02b0*/  @!P5 PLOP3.LUT P6, PT, P0, PT, PT, 0x8, 0x80 ;  /* 0x000000000080d81c */ /* 0x000fc800007ce170 */
[----:B------:R-:W-:Y:S02]  /*02c0*/  P2R R6, PR, RZ, 0x40 ;  /* 0x00000040ff067803 */ /* 0x000fe40000000000 */
[----:B---3--:R-:W-:-:S04]  /*02d0*/  @!P4 ISETP.NE.U32.AND P0, PT, R12, RZ, PT ;  /* 0x000000ff0c00c20c */ /* 0x008fc80003f05070 */
[----:B------:R-:W-:Y:S02]  /*02e0*/  @!P4 ISETP.NE.AND.EX P0, PT, R13, RZ, PT, P0 ;  /* 0x000000ff0d00c20c */ /* 0x000fe40003f05300 */
[----:B------:R-:W-:Y:S02]  /*02f0*/  PLOP3.LUT P6, PT, PT, PT, PT, 0x80, 0x8 ;  /* 0x000000000008781c */ /* 0x000fe40003fcf070 */
[----:B------:R-:W-:Y:S02]  /*0300*/  @!P4 PLOP3.LUT P6, PT, P0, PT, PT, 0x8, 0x80 ;  /* 0x000000000080c81c */ /* 0x000fe400007ce170 */
[----:B------:R-:W-:Y:S02]  /*0310*/  ISETP.GE.U32.AND P5, PT, R11, R2, PT ;  /* 0x000000020b00720c */ /* 0x000fe40003fa6070 */
[----:B----4-:R-:W-:-:S04]  /*0320*/  @!P3 ISETP.NE.U32.AND P0, PT, R14, RZ, PT ;  /* 0x000000ff0e00b20c */ /* 0x010fc80003f05070 */
[----:B------:R-:W-:Y:S02]  /*0330*/  @!P3 ISETP.NE.AND.EX P4, PT, R15, RZ, PT, P0 ;  /* 0x000000ff0f00b20c */ /* 0x000fe40003f85300 */
[----:B------:R-:W-:Y:S02]  /*0340*/  PLOP3.LUT P0, PT, PT, PT, PT, 0x80, 0x8 ;  /* 0x000000000008781c */ /* 0x000fe40003f0f070 */
[----:B------:R-:W-:Y:S02]  /*0350*/  @!P3 PLOP3.LUT P0, PT, P4, PT, PT, 0x8, 0x80 ;  /* 0x000000000080b81c */ /* 0x000fe4000270e170 */
[----:B-----5:R-:W-:-:S04]  /*0360*/  @!P2 ISETP.NE.U32.AND P3, PT, R4, RZ, PT ;  /* 0x000000ff0400a20c */ /* 0x020fc80003f65070 */
[----:B------:R-:W-:Y:S02]  /*0370*/  @!P2 ISETP.NE.AND.EX P4, PT, R5, RZ, PT, P3 ;  /* 0x000000ff0500a20c */ /* 0x000fe40003f85330 */
[----:B------:R-:W0:Y:S01]  /*0380*/  @!P5 LDC.64 R4, c[0x0][0x390] ;  /* 0x0000e400ff04db82 */ /* 0x000e220000000a00 */
[----:B------:R-:W-:-:S04]  /*0390*/  @!P5 IMAD.IADD R7, R0, 0x1, R11 ;  /* 0x000000010007d824 */ /* 0x000fc800078e020b */
[----:B0-----:R-:W-:-:S06]  /*03a0*/  @!P5 IMAD.WIDE.U32 R4, R7, 0x8, R4 ;  /* 0x000000080704d825 */ /* 0x001fcc00078e0004 */
[----:B------:R-:W2:Y:S01]  /*03b0*/  @!P5 LDG.E.64 R4, desc[UR4][R4.64] ;  /* 0x000000040404d981 */ /* 0x000ea2000c1e1b00 */
[----:B------:R-:W-:Y:S02]  /*03c0*/  PLOP3.LUT P3, PT, PT, PT, PT, 0x80, 0x8 ;  /* 0x000000000008781c */ /* 0x000fe40003f6f070 */
[----:B------:R-:W-:Y:S02]  /*03d0*/  @!P2 PLOP3.LUT P3, PT, P4, PT, PT, 0x8, 0x80 ;  /* 0x000000000080a81c */ /* 0x000fe4000276e170 */
[----:B------:R-:W-:-:S04]  /*03e0*/  @!P1 ISETP.NE.U32.AND P2, PT, R8, RZ, PT ;  /* 0x000000ff0800920c */ /* 0x000fc80003f45070 */
[----:B------:R-:W-:Y:S02]  /*03f0*/  @!P1 ISETP.NE.AND.EX P4, PT, R9, RZ, PT, P2 ;  /* 0x000000ff0900920c */ /* 0x000fe40003f85320 */
[----:B------:R-:W-:Y:S02]  /*0400*/  PLOP3.LUT P2, PT, PT, PT, PT, 0x80, 0x8 ;  /* 0x000000000008781c */ /* 0x000fe40003f4f070 */
[----:B------:R-:W-:Y:S01]  /*0410*/  @!P1 PLOP3.LUT P2, PT, P4, PT, PT, 0x8, 0x80 ;  /* 0x000000000080981c */ /* 0x000fe2000274e170 */
[----:B------:R-:W-:Y:S01]  /*0420*/  @!P5 VIADD R11, R11, 0x80 ;  /* 0x000000800b0bd836 */ /* 0x000fe20000000000 */
[----:B------:R-:W-:Y:S02]  /*0430*/  PLOP3.LUT P1, PT, PT, PT, PT, 0x80, 0x8 ;  /* 0x000000000008781c */ /* 0x000fe40003f2f070 */
[----:B------:R-:W-:Y:S02]  /*0440*/  P2R R10, PR, RZ, 0x1 ;  /* 0x00000001ff0a7803 */ /* 0x000fe40000000000 */
[----:B------:R-:W-:-:S02]  /*0450*/  ISETP.NE.AND P0, PT, R6, RZ, PT ;  /* 0x000000ff0600720c */ /* 0x000fc40003f05270 */
[----:B--2---:R-:W-:-:S04]  /*0460*/  @!P5 ISETP.NE.U32.AND P4, PT, R4, RZ, PT ;  /* 0x000000ff0400d20c */ /* 0x004fc80003f85070 */
[----:B------:R-:W-:-:S04]  /*0470*/  @!P5 ISETP.NE.AND.EX P4, PT, R5, RZ, PT, P4 ;  /* 0x000000ff0500d20c */ /* 0x000fc80003f85340 */
[----:B------:R-:W-:Y:S02]  /*0480*/  @!P5 PLOP3.LUT P1, PT, P4, PT, PT, 0x8, 0x80 ;  /* 0x000000000080d81c */ /* 0x000fe4000272e170 */
        /* <DEDUP_REMOVED lines=17> */
[----:B------:R-:W-:Y:S04]  /*05a0*/  BSSY.RECONVERGENT B0, `(.L_x_21414) ;  /* 0x000004a000007945 */ /* 0x000fe80003800200 */
[----:B------:R-:W-:Y:S01]  /*05b0*/  BSSY.RELIABLE B1, `(.L_x_21415) ;  /* 0x0000041000017945 */ /* 0x000fe20003800100 */
[----:B------:R-:W-:Y:S02]  /*05c0*/  SEL R15, RZ, 0x1, !P3 ;  /* 0x00000001ff0f7807 */ /* 0x000fe40005800000 */
[----:B------:R-:W-:Y:S02]  /*05d0*/  SEL R17, RZ, 0x1, !P2 ;  /* 0x00000001ff117807 */ /* 0x000fe40005000000 */
[----:B------:R-:W-:-:S02]  /*05e0*/  SEL R6, RZ, 0x1, !P1 ;  /* 0x00000001ff067807 */ /* 0x000fc40004800000 */
[----:B--2---:R-:W-:-:S04]  /*05f0*/  @!P6 ISETP.NE.U32.AND P5, PT, R4, RZ, PT ;  /* 0x000000ff0400e20c */ /* 0x004fc80003fa5070 */
[----:B------:R-:W-:Y:S02]  /*0600*/  @!P6 ISETP.NE.AND.EX P0, PT, R5, RZ, PT, P5 ;  /* 0x000000ff0500e20c */ /* 0x000fe40003f05350 */
[----:B------:R-:W-:Y:S02]  /*0610*/  PLOP3.LUT P5, PT, PT, PT, PT, 0x80, 0x8 ;  /* 0x000000000008781c */ /* 0x000fe40003faf070 */
[----:B------:R-:W-:Y:S02]  /*0620*/  @!P6 PLOP3.LUT P5, PT, P0, PT, PT, 0x8, 0x80 ;  /* 0x000000000080e81c */ /* 0x000fe400007ae170 */
[----:B------:R-:W-:-:S04]  /*0630*/  ISETP.NE.AND P6, PT, R12, RZ, PT ;  /* 0x000000ff0c00720c */ /* 0x000fc80003fc5270 */
[----:B------:R-:W-:Y:S02]  /*0640*/  SEL R11, RZ, 0x1, !P6 ;  /* 0x00000001ff0b7807 */ /* 0x000fe40007000000 */
[----:B------:R-:W-:Y:S02]  /*0650*/  ISETP.GE.U32.AND P6, PT, R3, R2, PT ;  /* 0x000000020300720c */ /* 0x000fe40003fc6070 */
[----:B------:R-:W-:-:S04]  /*0660*/  ISETP.NE.AND P0, PT, R13, RZ, PT ;  /* 0x000000ff0d00720c */ /* 0x000fc80003f05270 */
[----:B------:R-:W-:Y:S02]  /*0670*/  SEL R7, RZ, 0x1, !P0 ;  /* 0x00000001ff077807 */ /* 0x000fe40004000000 */
[----:B------:R-:W-:Y:S02]  /*0680*/  ISETP.NE.AND P0, PT, R10, RZ, PT ;  /* 0x000000ff0a00720c */ /* 0x000fe40003f05270 */
[----:B------:R-:W-:Y:S02]  /*0690*/  SEL R5, RZ, 0x1, !P4 ;  /* 0x00000001ff057807 */ /* 0x000fe40006000000 */
[----:B------:R-:W-:Y:S02]  /*06a0*/  SEL R13, RZ, 0x1, !P0 ;  /* 0x00000001ff0d7807 */ /* 0x000fe40004000000 */
[----:B------:R-:W-:Y:S01]  /*06b0*/  SEL R4, RZ, 0x1, !P5 ;  /* 0x00000001ff047807 */ /* 0x000fe20006800000 */
        /* <DEDUP_REMOVED lines=15> */
.L_x_21416:
        /* <DEDUP_REMOVED lines=8> */
.L_x_21417:
        /* <DEDUP_REMOVED lines=8> */
.L_x_21418:
        /* <DEDUP_REMOVED lines=8> */
.L_x_21419:
        /* <DEDUP_REMOVED lines=9> */
.L_x_21420:
[----:B------:R-:W-:Y:S05]  /*09c0*/  BSYNC.RELIABLE B1 ;  /* 0x0000000000017941 */ /* 0x000fea0003800100 */
.L_x_21415:
[----:B------:R-:W-:-:S13]  /*09d0*/  ISETP.GE.U32.AND P0, PT, R3, R2, PT ;  /* 0x000000020300720c */ /* 0x000fda0003f06070 */
[----:B012---:R-:W0:Y:S01]  /*09e0*/  @!P0 LDC.64 R8, c[0x0][0x388] ;  /* 0x0000e200ff088b82 */ /* 0x007e220000000a00 */
[----:B------:R-:W-:Y:S02]  /*09f0*/  @!P0 IMAD.IADD R7, R0, 0x1, R3 ;  /* 0x0000000100078824 */ /* 0x000fe400078e0203 */
[----:B------:R-:W-:-:S03]  /*0a00*/  @!P0 VIADD R3, R3, 0x80 ;  /* 0x0000008003038836 */ /* 0x000fc60000000000 */
[----:B0-----:R-:W-:-:S05]  /*0a10*/  @!P0 IADD3 R6, P1, PT, R7, R8, RZ ;  /* 0x0000000807068210 */ /* 0x001fca0007f3e0ff */
[----:B------:R-:W-:-:S05]  /*0a20*/  @!P0 IMAD.X R7, RZ, RZ, R9, P1 ;  /* 0x000000ffff078224 */ /* 0x000fca00008e0609 */
[----:B------:R3:W-:Y:S03]  /*0a30*/  @!P0 STG.E.U8 desc[UR4][R6.64], R5 ;  /* 0x0000000506008986 */ /* 0x0007e6000c101104 */
.L_x_21421:
[----:B------:R-:W-:Y:S05]  /*0a40*/  BSYNC.RECONVERGENT B0 ;  /* 0x0000000000007941 */ /* 0x000fea0003800200 */
.L_x_21414:
        /* <DEDUP_REMOVED lines=9> */
.L_x_21413:
        /* <DEDUP_REMOVED lines=12> */
[----:B---3--:R-:W-:Y:S02]  /*0ba0*/  ISETP.NE.U32.AND P1, PT, R16, RZ, PT ;  /* 0x000000ff1000720c */ /* 0x008fe40003f25070 */
[----:B------:R-:W-:Y:S02]  /*0bb0*/  ISETP.NE.U32.AND P0, PT, R18, RZ, PT ;  /* 0x000000ff1200720c */ /* 0x000fe40003f05070 */
[----:B------:R-:W-:Y:S02]  /*0bc0*/  ISETP.NE.AND.EX P1, PT, R17, RZ, PT, P1 ;  /* 0x000000ff1100720c */ /* 0x000fe40003f25310 */
[----:B----4-:R-:W-:Y:S02]  /*0bd0*/  ISETP.NE.U32.AND P4, PT, R4, RZ, PT ;  /* 0x000000ff0400720c */ /* 0x010fe40003f85070 */
[----:B------:R-:W-:-:S02]  /*0be0*/  SEL R0, RZ, 0x1, P1 ;  /* 0x00000001ff007807 */ /* 0x000fc40000800000 */
[----:B------:R-:W-:Y:S02]  /*0bf0*/  ISETP.NE.U32.AND P3, PT, R6, RZ, PT ;  /* 0x000000ff0600720c */ /* 0x000fe40003f65070 */
[----:B-----5:R-:W-:Y:S02]  /*0c00*/  ISETP.NE.U32.AND P2, PT, R8, RZ, PT ;  /* 0x000000ff0800720c */ /* 0x020fe40003f45070 */
[----:B------:R-:W-:Y:S02]  /*0c10*/  ISETP.NE.U32.AND P6, PT, R10, RZ, PT ;  /* 0x000000ff0a00720c */ /* 0x000fe40003fc5070 */
[----:B------:R-:W-:Y:S02]  /*0c20*/  ISETP.NE.U32.AND P5, PT, R12, RZ, PT ;  /* 0x000000ff0c00720c */ /* 0x000fe40003fa5070 */
[----:B------:R-:W-:Y:S02]  /*0c30*/  ISETP.NE.U32.AND P1, PT, R14, RZ, PT ;  /* 0x000000ff0e00720c */ /* 0x000fe40003f25070 */
[----:B------:R-:W-:-:S02]  /*0c40*/  ISETP.NE.AND.EX P0, PT, R19, RZ, PT, P0 ;  /* 0x000000ff1300720c */ /* 0x000fc40003f05300 */
[----:B------:R-:W-:Y:S02]  /*0c50*/  ISETP.NE.AND.EX P4, PT, R5, RZ, PT, P4 ;  /* 0x000000ff0500720c */ /* 0x000fe40003f85340 */
[----:B------:R-:W-:Y:S02]  /*0c60*/  ISETP.NE.AND.EX P3, PT, R7, RZ, PT, P3 ;  /* 0x000000ff0700720c */ /* 0x000fe40003f65330 */
[----:B------:R-:W-:Y:S02]  /*0c70*/  ISETP.NE.AND.EX P2, PT, R9, RZ, PT, P2 ;  /* 0x000000ff0900720c */ /* 0x000fe40003f45320 */
[----:B------:R-:W-:Y:S02]  /*0c80*/  ISETP.NE.AND.EX P6, PT, R11, RZ, PT, P6 ;  /* 0x000000ff0b00720c */ /* 0x000fe40003fc5360 */
[----:B------:R-:W-:Y:S02]  /*0c90*/  ISETP.NE.AND.EX P5, PT, R13, RZ, PT, P5 ;  /* 0x000000ff0d00720c */ /* 0x000fe40003fa5350 */
[----:B------:R-:W-:-:S02]  /*0ca0*/  ISETP.NE.AND.EX P1, PT, R15, RZ, PT, P1 ;  /* 0x000000ff0f00720c */ /* 0x000fc40003f25310 */
        /* <DEDUP_REMOVED lines=16> */
.L_x_21422:
        /* <DEDUP_REMOVED lines=13> */
.L_x_23472:


//--------------------- .text._ZN2at6native29vectorized_elementwise_kernelILi4EZZZNS0_23logical_not_kernel_cudaERNS_18TensorIteratorBaseEENKUlvE0_clEvENKUlvE2_clEvEUllE_St5arrayIPcLm2EEEEviT0_T1_ --------------------------
	.section	.text._ZN2at6native29vectorized_elementwise_kernelILi4EZZZNS0_23logical_not_kernel_cudaERNS_18TensorIteratorBaseEENKUlvE0_clEvENKUlvE2_clEvEUllE_St5arrayIPcLm2EEEEviT0_T1_,"ax",@progbits
	.align	128
        .global         _ZN2at6native29vectorized_elementwise_kernelILi4EZZZNS0_23logical_not_kernel_cudaERNS_18TensorIteratorBaseEENKUlvE0_clEvENKUlvE2_clEvEUllE_St5arrayIPcLm2EEEEviT0_T1_
        .type           _ZN2at6native29vectorized_elementwise_kernelILi4EZZZNS0_23logical_not_kernel_cudaERNS_18TensorIteratorBaseEENKUlvE0_clEvENKUlvE2_clEvEUllE_St5arrayIPcLm2EEEEviT0_T1_,@function
        .size           _ZN2at6native29vectorized_elementwise_kernelILi4EZZZNS0_23logical_not_kernel_cudaERNS_18TensorIteratorBaseEENKUlvE0_clEvENKUlvE2_clEvEUllE_St5arrayIPcLm2EEEEviT0_T1_,(.L_x_23473 - _ZN2at6native29vectorized_elementwise_kernelILi4EZZZNS0_23logical_not_kernel_cudaERNS_18TensorIteratorBaseEENKUlvE0_clEvENKUlvE2_clEvEUllE_St5arrayIPcLm2EEEEviT0_T1_)
        .other          _ZN2at6native29vectorized_elementwise_kernelILi4EZZZNS0_23logical_not_kernel_cudaERNS_18TensorIteratorBaseEENKUlvE0_clEvENKUlvE2_clEvEUllE_St5arrayIPcLm2EEEEviT0_T1_,@"STO_CUDA_ENTRY STV_DEFAULT"
_ZN2at6native29vectorized_elementwise_kernelILi4EZZZNS0_23logical_not_kernel_cudaERNS_18TensorIteratorBaseEENKUlvE0_clEvENKUlvE2_clEvEUllE_St5arrayIPcLm2EEEEviT0_T1_:
.text._ZN2at6native29vectorized_elementwise_kernelILi4EZZZNS0_23logical_not_kernel_cudaERNS_18TensorIteratorBaseEENKUlvE0_clEvENKUlvE2_clEvEUllE_St5arrayIPcLm2EEEEviT0_T1_:
        /* <DEDUP_REMOVED lines=123> */
.L_x_21426:
        /* <DEDUP_REMOVED lines=8> */
.L_x_21427:
        /* <DEDUP_REMOVED lines=8> */
.L_x_21428:
        /* <DEDUP_REMOVED lines=8> */
.L_x_21429:
        /* <DEDUP_REMOVED lines=9> */
.L_x_21430:
[----:B------:R-:W-:Y:S05]  /*09c0*/  BSYNC.RELIABLE B1 ;  /* 0x0000000000017941 */ /* 0x000fea0003800100 */
.L_x_21425:
[----:B------:R-:W-:-:S13]  /*09d0*/  ISETP.GE.U32.AND P0, PT, R3, R2, PT ;  /* 0x000000020300720c */ /* 0x000fda0003f06070 */
[----:B012---:R-:W0:Y:S01]  /*09e0*/  @!P0 LDC.64 R8, c[0x0][0x388] ;  /* 0x0000e200ff088b82 */ /* 0x007e220000000a00 */
[----:B------:R-:W-:Y:S02]  /*09f0*/  @!P0 IMAD.IADD R7, R0, 0x1, R3 ;  /* 0x0000000100078824 */ /* 0x000fe400078e0203 */
[----:B------:R-:W-:-:S03]  /*0a00*/  @!P0 VIADD R3, R3, 0x80 ;  /* 0x0000008003038836 */ /* 0x000fc60000000000 */
[----:B0-----:R-:W-:-:S05]  /*0a10*/  @!P0 IADD3 R6, P1, PT, R7, R8, RZ ;  /* 0x0000000807068210 */ /* 0x001fca0007f3e0ff */
[----:B------:R-:W-:-:S05]  /*0a20*/  @!P0 IMAD.X R7, RZ, RZ, R9, P1 ;  /* 0x000000ffff078224 */ /* 0x000fca00008e0609 */
[----:B------:R3:W-:Y:S03]  /*0a30*/  @!P0 STG.E.U8 desc[UR4][R6.64], R5 ;  /* 0x0000000506008986 */ /* 0x0007e6000c101104 */
.L_x_21431:
[----:B------:R-:W-:Y:S05]  /*0a40*/  BSYNC.RECONVERGENT B0 ;  /* 0x0000000000007941 */ /* 0x000fea0003800200 */
.L_x_21424:
        /* <DEDUP_REMOVED lines=9> */
.L_x_21423:
[----:B------:R-:W0:Y:S01]  /*0ae0*/  S2R R2, SR_TID.X ;  /* 0x0000000000027919 */ /* 0x000e220000002100 */
[----:B------:R-:W1:Y:S01]  /*0af0*/  LDC.64 R4, c[0x0][0x390] ;  /* 0x0000e400ff047b82 */ /* 0x000e620000000a00 */
[----:B------:R-:W2:Y:S01]  /*0b00*/  LDCU.64 UR6, c[0x0][0x388] ;  /* 0x00007100ff0677ac */ /* 0x000ea20008000a00 */
[----:B-1----:R-:W-:-:S04]  /*0b10*/  IMAD.WIDE.U32 R4, R0, 0x8, R4 ;  /* 0x0000000800047825 */ /* 0x002fc800078e0004 */
[----:B0-----:R-:W-:-:S05]  /*0b20*/  IMAD.WIDE.U32 R20, R2, 0x20, R4 ;  /* 0x0000002002147825 */ /* 0x001fca00078e0004 */
[----:B------:R-:W3:Y:S04]  /*0b30*/  LDG.E.ENL2.256 R16, R12, desc[UR4][R20.64] ;  /* 0xfe000004140c797e */ /* 0x000ee80008121910 */
[----:B------:R-:W4:Y:S01]  /*0b40*/  LDG.E.ENL2.256 R4, R8, desc[UR4][R20.64+0x1000] ;  /* 0xfe0080041408797e */ /* 0x000f220008121904 */
[----:B---3--:R-:W-:Y:S02]  /*0b50*/  ISETP.NE.U32.AND P0, PT, R18, RZ, PT ;  /* 0x000000ff1200720c */ /* 0x008fe40003f05070 */
[----:B------:R-:W-:Y:S02]  /*0b60*/  ISETP.NE.U32.AND P6, PT, R12, RZ, PT ;  /* 0x000000ff0c00720c */ /* 0x000fe40003fc5070 */
[----:B------:R-:W-:Y:S02]  /*0b70*/  ISETP.NE.AND.EX P0, PT, R19, RZ, PT, P0 ;  /* 0x000000ff1300720c */ /* 0x000fe40003f05300 */
[----:B------:R-:W-:-:S02]  /*0b80*/  ISETP.NE.U32.AND P4, PT, R14, RZ, PT ;  /* 0x000000ff0e00720c */ /* 0x000fc40003f85070 */
[----:B------:R-:W-:Y:S02]  /*0b90*/  SEL R3, RZ, 0x1, P0 ;  /* 0x00000001ff037807 */ /* 0x000fe40000000000 */
[----:B------:R-:W-:Y:S02]  /*0ba0*/  ISETP.NE.U32.AND P3, PT, R16, RZ, PT ;  /* 0x000000ff1000720c */ /* 0x000fe40003f65070 */
[----:B----4-:R-:W-:Y:S02]  /*0bb0*/  ISETP.NE.U32.AND P2, PT, R4, RZ, PT ;  /* 0x000000ff0400720c */ /* 0x010fe40003f45070 */
[----:B------:R-:W-:Y:S02]  /*0bc0*/  ISETP.NE.U32.AND P5, PT, R8, RZ, PT ;  /* 0x000000ff0800720c */ /* 0x000fe40003fa5070 */
[----:B------:R-:W-:Y:S02]  /*0bd0*/  ISETP.NE.U32.AND P1, PT, R10, RZ, PT ;  /* 0x000000ff0a00720c */ /* 0x000fe40003f25070 */
[----:B------:R-:W-:-:S02]  /*0be0*/  ISETP.NE.U32.AND P0, PT, R6, RZ, PT ;  /* 0x000000ff0600720c */ /* 0x000fc40003f05070 */
[----:B------:R-:W-:Y:S02]  /*0bf0*/  ISETP.NE.AND.EX P6, PT, R13, RZ, PT, P6 ;  /* 0x000000ff0d00720c */ /* 0x000fe40003fc5360 */
[----:B------:R-:W-:Y:S02]  /*0c00*/  ISETP.NE.AND.EX P4, PT, R15, RZ, PT, P4 ;  /* 0x000000ff0f00720c */ /* 0x000fe40003f85340 */
[----:B------:R-:W-:Y:S02]  /*0c10*/  ISETP.NE.AND.EX P3, PT, R17, RZ, PT, P3 ;  /* 0x000000ff1100720c */ /* 0x000fe40003f65330 */
[----:B------:R-:W-:Y:S02]  /*0c20*/  ISETP.NE.AND.EX P2, PT, R5, RZ, PT, P2 ;  /* 0x000000ff0500720c */ /* 0x000fe40003f45320 */
[----:B------:R-:W-:Y:S02]  /*0c30*/  ISETP.NE.AND.EX P5, PT, R9, RZ, PT, P5 ;  /* 0x000000ff0900720c */ /* 0x000fe40003fa5350 */
[----:B------:R-:W-:-:S02]  /*0c40*/  ISETP.NE.AND.EX P1, PT, R11, RZ, PT, P1 ;  /* 0x000000ff0b00720c */ /* 0x000fc40003f25310 */
[----:B------:R-:W-:Y:S02]  /*0c50*/  ISETP.NE.AND.EX P0, PT, R7, RZ, PT, P0 ;  /* 0x000000ff0700720c */ /* 0x000fe40003f05300 */
[----:B------:R-:W-:Y:S02]  /*0c60*/  SEL R13, RZ, 0x1, P6 ;  /* 0x00000001ff0d7807 */ /* 0x000fe40003000000 */
[----:B--2---:R-:W-:Y:S02]  /*0c70*/  IADD3 R4, P6, PT, R0, UR6, RZ ;  /* 0x0000000600047c10 */ /* 0x004fe4000ffde0ff */
[----:B------:R-:W-:Y:S02]  /*0c80*/  SEL R6, RZ, 0x1, P4 ;  /* 0x00000001ff067807 */ /* 0x000fe40002000000 */
[----:B------:R-:W-:Y:S01]  /*0c90*/  SEL R0, RZ, 0x1, P3 ;  /* 0x00000001ff007807 */ /* 0x000fe20001800000 */
[----:B------:R-:W-:Y:S01]  /*0ca0*/  IMAD.X R5, RZ, RZ, UR7, P6 ;  /* 0x00000007ff057e24 */ /* 0x000fe2000b0e06ff */
[----:B------:R-:W-:-:S02]  /*0cb0*/  SEL R8, RZ, 0x1, P2 ;  /* 0x00000001ff087807 */ /* 0x000fc40001000000 */
[----:B------:R-:W-:Y:S02]  /*0cc0*/  SEL R10, RZ, 0x1, P5 ;  /* 0x00000001ff0a7807 */ /* 0x000fe40002800000 */
[----:B------:R-:W-:Y:S02]  /*0cd0*/  SEL R9, RZ, 0x1, P1 ;  /* 0x00000001ff097807 */ /* 0x000fe40000800000 */
[----:B------:R-:W-:Y:S02]  /*0ce0*/  SEL R7, RZ, 0x1, P0 ;  /* 0x00000001ff077807 */ /* 0x000fe40000000000 */
[----:B------:R-:W-:Y:S02]  /*0cf0*/  PRMT R13, R13, 0x3340, R6 ;  /* 0x000033400d0d7816 */ /* 0x000fe40000000006 */
[----:B------:R-:W-:Y:S01]  /*0d00*/  PRMT R0, R0, 0x3340, R3 ;  /* 0x0000334000007816 */ /* 0x000fe20000000003 */
[----:B------:R-:W-:Y:S01]  /*0d10*/  IMAD.WIDE.U32 R2, R2, 0x4, R4 ;  /* 0x0000000402027825 */ /* 0x000fe200078e0004 */
[----:B------:R-:W-:-:S02]  /*0d20*/  PRMT R10, R10, 0x3340, R9 ;  /* 0x000033400a0a7816 */ /* 0x000fc40000000009 */
[----:B------:R-:W-:Y:S02]  /*0d30*/  PRMT R7, R8, 0x3340, R7 ;  /* 0x0000334008077816 */ /* 0x000fe40000000007 */
[----:B------:R-:W-:Y:S02]  /*0d40*/  PRMT R13, R13, 0x5410, R0 ;  /* 0x000054100d0d7816 */ /* 0x000fe40000000000 */
[----:B------:R-:W-:-:S03]  /*0d50*/  PRMT R7, R10, 0x5410, R7 ;  /* 0x000054100a077816 */ /* 0x000fc60000000007 */
[----:B------:R-:W-:Y:S04]  /*0d60*/  STG.E desc[UR4][R2.64], R13 ;  /* 0x0000000d02007986 */ /* 0x000fe8000c101904 */
[----:B------:R-:W-:Y:S01]  /*0d70*/  STG.E desc[UR4][R2.64+0x200], R7 ;  /* 0x0002000702007986 */ /* 0x000fe2000c101904 */
[----:B------:R-:W-:Y:S05]  /*0d80*/  EXIT ;  /* 0x000000000000794d */ /* 0x000fea0003800000 */
.L_x_21432:
        /* <DEDUP_REMOVED lines=15> */
.L_x_23473:


//--------------------- .text._ZN2at6native29vectorized_elementwise_kernelILi8EZZZNS0_23logical_not_kernel_cudaERNS_18TensorIteratorBaseEENKUlvE0_clEvENKUlvE2_clEvEUllE_St5arrayIPcLm2EEEEviT0_T1_ --------------------------
	.section	.text._ZN2at6native29vectorized_elementwise_kernelILi8EZZZNS0_23logical_not_kernel_cudaERNS_18TensorIteratorBaseEENKUlvE0_clEvENKUlvE2_clEvEUllE_St5arrayIPcLm2EEEEviT0_T1_,"ax",@progbits
	.align	128
        .global         _ZN2at6native29vectorized_elementwise_kernelILi8EZZZNS0_23logical_not_kernel_cudaERNS_18TensorIteratorBaseEENKUlvE0_clEvENKUlvE2_clEvEUllE_St5arrayIPcLm2EEEEviT0_T1_
        .type           _ZN2at6native29vectorized_elementwise_kernelILi8EZZZNS0_23logical_not_kernel_cudaERNS_18TensorIteratorBaseEENKUlvE0_clEvENKUlvE2_clEvEUllE_St5arrayIPcLm2EEEEviT0_T1_,@function
        .size           _ZN2at6native29vectorized_elementwise_kernelILi8EZZZNS0_23logical_not_kernel_cudaERNS_18TensorIteratorBaseEENKUlvE0_clEvENKUlvE2_clEvEUllE_St5arrayIPcLm2EEEEviT0_T1_,(.L_x_23474 - _ZN2at6native29vectorized_elementwise_kernelILi8EZZZNS0_23logical_not_kernel_cudaERNS_18TensorIteratorBaseEENKUlvE0_clEvENKUlvE2_clEvEUllE_St5arrayIPcLm2EEEEviT0_T1_)
        .other          _ZN2at6native29vectorized_elementwise_kernelILi8EZZZNS0_23logical_not_kernel_cudaERNS_18TensorIteratorBaseEENKUlvE0_clEvENKUlvE2_clEvEUllE_St5arrayIPcLm2EEEEviT0_T1_,@"STO_CUDA_ENTRY STV_DEFAULT"
_ZN2at6native29vectorized_elementwise_kernelILi8EZZZNS0_23logical_not_kernel_cudaERNS_18TensorIteratorBaseEENKUlvE0_clEvENKUlvE2_clEvEUllE_St5arrayIPcLm2EEEEviT0_T1_:
.text._ZN2at6native29vectorized_elementwise_kernelILi8EZZZNS0_23logical_not_kernel_cudaERNS_18TensorIteratorBaseEENKUlvE0_clEvENKUlvE2_clEvEUllE_St5arrayIPcLm2EEEEviT0_T1_:
[----:B------:R-:W-:Y:S01]  /*0000*/  LDC R1, c[0x0][0x37c] ;  /* 0x0000df00ff017b82 */ /* 0x000fe20000000800 */
[----:B------:R-:W-:Y:S05]  /*0010*/  EXIT ;  /* 0x000000000000794d */ /* 0x000fea0003800000 */
.L_x_21433:
        /* <DEDUP_REMOVED lines=14> */
.L_x_23474:


//--------------------- .text._ZN2at6native18elementwise_kernelILi128ELi4EZNS0_15gpu_kernel_implIZZZNS0_23logical_not_kernel_cudaERNS_18TensorIteratorBaseEENKUlvE0_clEvENKUlvE1_clEvEUliE_EEvS4_RKT_EUliE_EEviT1_ --------------------------
	.section	.text._ZN2at6native18elementwise_kernelILi128ELi4EZNS0_15gpu_kernel_implIZZZNS0_23logical_not_kernel_cudaERNS_18TensorIteratorBaseEENKUlvE0_clEvENKUlvE1_clEvEUliE_EEvS4_RKT_EUliE_EEviT1_,"ax",@progbits
	.align	128
        .global         _ZN2at6native18elementwise_kernelILi128ELi4EZNS0_15gpu_kernel_implIZZZNS0_23logical_not_kernel_cudaERNS_18TensorIteratorBaseEENKUlvE0_clEvENKUlvE1_clEvEUliE_EEvS4_RKT_EUliE_EEviT1_
        .type           _ZN2at6native18elementwise_kernelILi128ELi4EZNS0_15gpu_kernel_implIZZZNS0_23logical_not_kernel_cudaERNS_18TensorIteratorBaseEENKUlvE0_clEvENKUlvE1_clEvEUliE_EEvS4_RKT_EUliE_EEviT1_,@function
        .size           _ZN2at6native18elementwise_kernelILi128ELi4EZNS0_15gpu_kernel_implIZZZNS0_23logical_not_kernel_cudaERNS_18TensorIteratorBaseEENKUlvE0_clEvENKUlvE1_clEvEUliE_EEvS4_RKT_EUliE_EEviT1_,(.L_x_23475 - _ZN2at6native18elementwise_kernelILi128ELi4EZNS0_15gpu_kernel_implIZZZNS0_23logical_not_kernel_cudaERNS_18TensorIteratorBaseEENKUlvE0_clEvENKUlvE1_clEvEUliE_EEvS4_RKT_EUliE_EEviT1_)
        .other          _ZN2at6native18elementwise_kernelILi128ELi4EZNS0_15gpu_kernel_implIZZZNS0_23logical_not_kernel_cudaERNS_18TensorIteratorBaseEENKUlvE0_clEvENKUlvE1_clEvEUliE_EEvS4_RKT_EUliE_EEviT1_,@"STO_CUDA_ENTRY STV_DEFAULT"
_ZN2at6native18elementwise_kernelILi128ELi4EZNS0_15gpu_kernel_implIZZZNS0_23logical_not_kernel_cudaERNS_18TensorIteratorBaseEENKUlvE0_clEvENKUlvE1_clEvEUliE_EEvS4_RKT_EUliE_EEviT1_:
.text._ZN2at6native18elementwise_kernelILi128ELi4EZNS0_15gpu_kernel_implIZZZNS0_23logical_not_kernel_cudaERNS_18TensorIteratorBaseEENKUlvE0_clEvENKUlvE1_clEvEUliE_EEvS4_RKT_EUliE_EEviT1_:
        /* <DEDUP_REMOVED lines=319> */
.L_x_21436:
        /* <DEDUP_REMOVED lines=16> */
.L_x_21440:
[----:B------:R0:W5:Y:S01]  /*14f0*/  LDG.E.U8 R0, desc[UR36][R2.64] ;  /* 0x0000002402007981 */ /* 0x000162000c1e1100 */
[----:B------:R-:W-:Y:S05]  /*1500*/  BRA `(.L_x_21442) ;  /* 0x0000000c002c7947 */ /* 0x000fea0003800000 */
.L_x_21439:
        /* <DEDUP_REMOVED lines=8> */
.L_x_21444:
[----:B------:R0:W5:Y:S01]  /*1590*/  LDG.E R0, desc[UR36][R2.64] ;  /* 0x0000002402007981 */ /* 0x000162000c1e1900 */
[----:B------:R-:W-:Y:S05]  /*15a0*/  BRA `(.L_x_21442) ;  /* 0x0000000c00047947 */ /* 0x000fea0003800000 */
.L_x_21443:
[----:B------:R0:W5:Y:S01]  /*15b0*/  LDG.E.S16 R0, desc[UR36][R2.64] ;  /* 0x0000002402007981 */ /* 0x000162000c1e1700 */
[----:B------:R-:W-:Y:S05]  /*15c0*/  BRA `(.L_x_21442) ;  /* 0x0000000800fc7947 */ /* 0x000fea0003800000 */
.L_x_21438:
        /* <DEDUP_REMOVED lines=9> */
.L_x_21446:
[----:B------:R-:W2:Y:S02]  /*1660*/  LDG.E.U16 R2, desc[UR36][R2.64] ;  /* 0x0000002402027981 */ /* 0x000ea4000c1e1500 */
[----:B--2---:R-:W-:-:S06]  /*1670*/  HADD2.F32 R0, -RZ, R2.H0_H0 ;  /* 0x20000002ff007230 */ /* 0x004fcc0000004100 */
[----:B------:R-:W0:Y:S01]  /*1680*/  F2I.FTZ.TRUNC.NTZ R0, R0 ;  /* 0x0000000000007305 */ /* 0x000e22000021f100 */
[----:B------:R-:W-:Y:S05]  /*1690*/  BRA `(.L_x_21442) ;  /* 0x0000000800c87947 */ /* 0x000fea0003800000 */
.L_x_21445:
        /* <DEDUP_REMOVED lines=9> */
.L_x_21448:
[----:B------:R-:W2:Y:S02]  /*1730*/  LDG.E.U16 R2, desc[UR36][R2.64] ;  /* 0x0000002402027981 */ /* 0x000ea4000c1e1500 */
[----:B--2---:R-:W-:-:S06]  /*1740*/  HADD2.F32 R0, -RZ, R2.H0_H0 ;  /* 0x20000002ff007230 */ /* 0x004fcc0000004100 */
[----:B------:R-:W0:Y:S01]  /*1750*/  F2I.FTZ.TRUNC.NTZ R0, R0 ;  /* 0x0000000000007305 */ /* 0x000e22000021f100 */
[----:B------:R-:W-:Y:S05]  /*1760*/  BRA `(.L_x_21442) ;  /* 0x0000000800947947 */ /* 0x000fea0003800000 */
.L_x_21447:
[----:B------:R-:W2:Y:S02]  /*1770*/  LDG.E.64 R2, desc[UR36][R2.64] ;  /* 0x0000002402027981 */ /* 0x000ea4000c1e1b00 */
[----:B--2---:R0:W1:Y:S02]  /*1780*/  F2I.F64.TRUNC R0, R2 ;  /* 0x0000000200007311 */ /* 0x004064000030d100 */
[----:B01----:R-:W-:Y:S05]  /*1790*/  BRA `(.L_x_21442) ;  /* 0x0000000800887947 */ /* 0x003fea0003800000 */
.L_x_21437:
        /* <DEDUP_REMOVED lines=12> */
.L_x_21451:
[----:B------:R-:W2:Y:S02]  /*1860*/  LDG.E.64 R2, desc[UR36][R2.64] ;  /* 0x0000002402027981 */ /* 0x000ea4000c1e1b00 */
[----:B--2---:R0:W1:Y:S02]  /*1870*/  F2I.F64.TRUNC R0, R2 ;  /* 0x0000000200007311 */ /* 0x004064000030d100 */
[----:B01----:R-:W-:Y:S05]  /*1880*/  BRA `(.L_x_21442) ;  /* 0x00000008004c7947 */ /* 0x003fea0003800000 */
.L_x_21450:
        /* <DEDUP_REMOVED lines=26> */
.L_x_21453:
        /* <DEDUP_REMOVED lines=13> */
.L_x_21452:
[----:B------:R-:W2:Y:S02]  /*1b00*/  LDG.E.U16 R0, desc[UR36][R2.64] ;  /* 0x0000002402007981 */ /* 0x000ea4000c1e1500 */
[----:B--2---:R-:W-:-:S06]  /*1b10*/  SHF.L.U32 R0, R0, 0x10, RZ ;  /* 0x0000001000007819 */ /* 0x004fcc00000006ff */
[----:B------:R-:W0:Y:S01]  /*1b20*/  F2I.FTZ.TRUNC.NTZ R0, R0 ;  /* 0x0000000000007305 */ /* 0x000e22000021f100 */
[----:B------:R-:W-:Y:S05]  /*1b30*/  BRA `(.L_x_21442) ;  /* 0x0000000400a07947 */ /* 0x000fea0003800000 */
.L_x_21449:
        /* <DEDUP_REMOVED lines=10> */
.L_x_21456:
        /* <DEDUP_REMOVED lines=21> */
.L_x_21460:
[----:B------:R-:W-:Y:S05]  /*1d30*/  BSYNC.RECONVERGENT B1 ;  /* 0x0000000000017941 */ /* 0x000fea0003800200 */
.L_x_21459:
[----:B------:R-:W-:Y:S01]  /*1d40*/  IMAD.SHL.U32 R0, R0, 0x100000, RZ ;  /* 0x0010000000007824 */ /* 0x000fe200078e00ff */
[----:B------:R-:W-:-:S04]  /*1d50*/  LEA R2, R2, 0x3b800000, 0x17 ;  /* 0x3b80000002027811 */ /* 0x000fc800078eb8ff */
[----:B------:R-:W-:-:S07]  /*1d60*/  LOP3.LUT R0, R2, R0, R7, 0xfe, !PT ;  /* 0x0000000002007212 */ /* 0x000fce00078efe07 */
.L_x_21458:
[----:B------:R-:W-:Y:S05]  /*1d70*/  BSYNC.RECONVERGENT B0 ;  /* 0x0000000000007941 */ /* 0x000fea0003800200 */
.L_x_21457:
[----:B------:R-:W1:Y:S01]  /*1d80*/  F2I.FTZ.TRUNC.NTZ R0, R0 ;  /* 0x0000000000007305 */ /* 0x000e62000021f100 */
[----:B------:R-:W-:Y:S05]  /*1d90*/  BRA `(.L_x_21442) ;  /* 0x0000000400087947 */ /* 0x000fea0003800000 */
.L_x_21455:
        /* <DEDUP_REMOVED lines=21> */
.L_x_21464:
[----:B------:R-:W-:Y:S05]  /*1ef0*/  BSYNC.RECONVERGENT B1 ;  /* 0x0000000000017941 */ /* 0x000fea0003800200 */
.L_x_21463:
[----:B------:R-:W-:Y:S01]  /*1f00*/  IMAD.SHL.U32 R0, R0, 0x200000, RZ ;  /* 0x0020000000007824 */ /* 0x000fe200078e00ff */
[----:B------:R-:W-:-:S04]  /*1f10*/  LEA R2, R2, 0x37800000, 0x17 ;  /* 0x3780000002027811 */ /* 0x000fc800078eb8ff */
[----:B------:R-:W-:-:S07]  /*1f20*/  LOP3.LUT R0, R2, R0, R7, 0xfe, !PT ;  /* 0x0000000002007212 */ /* 0x000fce00078efe07 */
.L_x_21462:
[----:B------:R-:W-:Y:S05]  /*1f30*/  BSYNC.RECONVERGENT B0 ;  /* 0x0000000000007941 */ /* 0x000fea0003800200 */
.L_x_21461:
[----:B------:R-:W2:Y:S01]  /*1f40*/  F2I.FTZ.TRUNC.NTZ R0, R0 ;  /* 0x0000000000007305 */ /* 0x000ea2000021f100 */
[----:B------:R-:W-:Y:S05]  /*1f50*/  BRA `(.L_x_21442) ;  /* 0x0000000000987947 */ /* 0x000fea0003800000 */
.L_x_21454:
[----:B------:R-:W-:-:S09]  /*1f60*/  UISETP.NE.AND UP0, UPT, UR4, 0x1c, UPT ;  /* 0x0000001c0400788c */ /* 0x000fd2000bf05270 */
[----:B------:R-:W-:Y:S05]  /*1f70*/  BRA.U !UP0, `(.L_x_21465) ;  /* 0x00000001088c7547 */ /* 0x000fea000b800000 */
[----:B------:R-:W-:-:S09]  /*1f80*/  UISETP.NE.AND UP0, UPT, UR4, 0x1d, UPT ;  /* 0x0000001d0400788c */ /* 0x000fd2000bf05270 */
[----:B------:R-:W-:Y:S05]  /*1f90*/  BRA.U !UP0, `(.L_x_21466) ;  /* 0x00000001087c7547 */ /* 0x000fea000b800000 */
[----:B------:R-:W-:-:S09]  /*1fa0*/  UISETP.NE.AND UP0, UPT, UR4, 0x2c, UPT ;  /* 0x0000002c0400788c */ /* 0x000fd2000bf05270 */
[----:B------:R-:W-:Y:S05]  /*1fb0*/  BRA.U !UP0, `(.L_x_21467) ;  /* 0x0000000108487547 */ /* 0x000fea000b800000 */
.L_x_21441:
        /* <DEDUP_REMOVED lines=16> */
.L_x_21468:
[----:B------:R-:W-:Y:S01]  /*20c0*/  IMAD.MOV.U32 R0, RZ, RZ, RZ ;  /* 0x000000ffff007224 */ /* 0x000fe200078e00ff */
[----:B------:R-:W-:Y:S06]  /*20d0*/  BRA `(.L_x_21442) ;  /* 0x0000000000387947 */ /* 0x000fec0003800000 */
.L_x_21467:
        /* <DEDUP_REMOVED lines=8> */
.L_x_21470:
[----:B------:R-:W-:Y:S05]  /*2160*/  BSYNC.RECONVERGENT B0 ;  /* 0x0000000000007941 */ /* 0x000fea0003800200 */
.L_x_21469:
[----:B------:R-:W4:Y:S01]  /*2170*/  F2I.FTZ.TRUNC.NTZ R0, R0 ;  /* 0x0000000000007305 */ /* 0x000f22000021f100 */
[----:B------:R-:W-:Y:S05]  /*2180*/  BRA `(.L_x_21442) ;  /* 0x00000000000c7947 */ /* 0x000fea0003800000 */
.L_x_21466:
[----:B------:R0:W5:Y:S01]  /*2190*/  LDG.E R0, desc[UR36][R2.64] ;  /* 0x0000002402007981 */ /* 0x000162000c1e1900 */
[----:B------:R-:W-:Y:S05]  /*21a0*/  BRA `(.L_x_21442) ;  /* 0x0000000000047947 */ /* 0x000fea0003800000 */
.L_x_21465:
[----:B------:R3:W5:Y:S02]  /*21b0*/  LDG.E R0, desc[UR36][R2.64] ;  /* 0x0000002402007981 */ /* 0x000764000c1e1900 */
.L_x_21442:
[----:B------:R-:W3:Y:S01]  /*21c0*/  LDCU.64 UR6, c[0x0][0x580] ;  /* 0x0000b000ff0677ac */ /* 0x000ee20008000a00 */
[----:B012-45:R-:W-:Y:S01]  /*21d0*/  ISETP.NE.AND P0, PT, R0, RZ, PT ;  /* 0x000000ff0000720c */ /* 0x037fe20003f05270 */
[----:B------:R-:W-:Y:S01]  /*21e0*/  BSSY.RECONVERGENT B6, `(.L_x_21471) ;  /* 0x00000d5000067945 */ /* 0x000fe20003800200 */
[----:B------:R-:W-:Y:S02]  /*21f0*/  UPRMT UR4, UR42, 0x9910, URZ ;  /* 0x000099102a047896 */ /* 0x000fe400080000ff */
[----:B------:R-:W-:Y:S02]  /*2200*/  SEL R4, RZ, 0x1, P0 ;  /* 0x00000001ff047807 */ /* 0x000fe40000000000 */
        /* <DEDUP_REMOVED lines=14> */
.L_x_21475:
[----:B------:R3:W-:Y:S01]  /*22f0*/  STG.E.U8 desc[UR36][R2.64], R4 ;  /* 0x0000000402007986 */ /* 0x0007e2000c101124 */
[----:B------:R-:W-:Y:S05]  /*2300*/  BRA `(.L_x_21477) ;  /* 0x0000000c00087947 */ /* 0x000fea0003800000 */
.L_x_21474:
        /* <DEDUP_REMOVED lines=9> */
.L_x_21479:
[----:B------:R1:W-:Y:S01]  /*23a0*/  STG.E desc[UR36][R2.64], R4 ;  /* 0x0000000402007986 */ /* 0x0003e2000c101924 */
[----:B------:R-:W-:Y:S05]  /*23b0*/  BRA `(.L_x_21477) ;  /* 0x0000000800dc7947 */ /* 0x000fea0003800000 */
.L_x_21478:
[----:B------:R2:W-:Y:S01]  /*23c0*/  STG.E.U16 desc[UR36][R2.64], R4 ;  /* 0x0000000402007986 */ /* 0x0005e2000c101524 */
[----:B------:R-:W-:Y:S05]  /*23d0*/  BRA `(.L_x_21477) ;  /* 0x0000000800d47947 */ /* 0x000fea0003800000 */
.L_x_21473:
        /* <DEDUP_REMOVED lines=9> */
.L_x_21481:
[----:B------:R-:W-:-:S04]  /*2470*/  FSEL R0, RZ, 1, P0 ;  /* 0x3f800000ff007808 */ /* 0x000fc80000000000 */
[----:B------:R-:W-:-:S05]  /*2480*/  F2FP.F16.F32.PACK_AB R0, RZ, R0 ;  /* 0x00000000ff00723e */ /* 0x000fca00000000ff */
[----:B------:R0:W-:Y:S01]  /*2490*/  STG.E.U16 desc[UR36][R2.64], R0 ;  /* 0x0000000002007986 */ /* 0x0001e2000c101524 */
[----:B------:R-:W-:Y:S05]  /*24a0*/  BRA `(.L_x_21477) ;  /* 0x0000000800a07947 */ /* 0x000fea0003800000 */
.L_x_21480:
        /* <DEDUP_REMOVED lines=10> */
.L_x_21483:
[----:B------:R-:W-:-:S04]  /*2550*/  FSEL R0, RZ, 1, P0 ;  /* 0x3f800000ff007808 */ /* 0x000fc80000000000 */
[----:B------:R-:W-:-:S04]  /*2560*/  F2FP.F16.F32.PACK_AB R5, RZ, R0 ;  /* 0x00000000ff05723e */ /* 0x000fc800000000ff */
[----:B------:R-:W-:-:S05]  /*2570*/  PRMT R5, R5, 0x5410, RZ ;  /* 0x0000541005057816 */ /* 0x000fca00000000ff */
[----:B------:R0:W-:Y:S01]  /*2580*/  STG.E desc[UR36][R2.64], R5 ;  /* 0x0000000502007986 */ /* 0x0001e2000c101924 */
[----:B------:R-:W-:Y:S05]  /*2590*/  BRA `(.L_x_21477) ;  /* 0x0000000800647947 */ /* 0x000fea0003800000 */
.L_x_21482:
[----:B------:R-:W-:Y:S01]  /*25a0*/  FSEL R5, RZ, 1.875, P0 ;  /* 0x3ff00000ff057808 */ /* 0x000fe20000000000 */
[----:B------:R-:W-:-:S05]  /*25b0*/  HFMA2 R4, -RZ, RZ, 0, 0 ;  /* 0x00000000ff047431 */ /* 0x000fca00000001ff */
[----:B------:R0:W-:Y:S01]  /*25c0*/  STG.E.64 desc[UR36][R2.64], R4 ;  /* 0x0000000402007986 */ /* 0x0001e2000c101b24 */
[----:B------:R-:W-:Y:S05]  /*25d0*/  BRA `(.L_x_21477) ;  /* 0x0000000800547947 */ /* 0x000fea0003800000 */
.L_x_21472:
        /* <DEDUP_REMOVED lines=10> */
.L_x_21486:
[----:B------:R-:W-:Y:S02]  /*2680*/  FSEL R5, RZ, 1.875, P0 ;  /* 0x3ff00000ff057808 */ /* 0x000fe40000000000 */
[----:B------:R-:W-:Y:S01]  /*2690*/  CS2R R6, SRZ ;  /* 0x0000000000067805 */ /* 0x000fe2000001ff00 */
[----:B------:R-:W-:-:S05]  /*26a0*/  IMAD.MOV.U32 R4, RZ, RZ, RZ ;  /* 0x000000ffff047224 */ /* 0x000fca00078e00ff */
[----:B------:R0:W-:Y:S01]  /*26b0*/  STG.E.128 desc[UR36][R2.64], R4 ;  /* 0x0000000402007986 */ /* 0x0001e2000c101d24 */
[----:B------:R-:W-:Y:S05]  /*26c0*/  BRA `(.L_x_21477) ;  /* 0x0000000800187947 */ /* 0x000fea0003800000 */
.L_x_21485:
        /* <DEDUP_REMOVED lines=17> */
.L_x_21490:
[----:B------:R-:W-:Y:S05]  /*27e0*/  BSYNC.RECONVERGENT B0 ;  /* 0x0000000000007941 */ /* 0x000fea0003800200 */
.L_x_21489:
[----:B------:R0:W-:Y:S01]  /*27f0*/  STG.E.U8 desc[UR36][R2.64], R5 ;  /* 0x0000000502007986 */ /* 0x0001e2000c101124 */
[----:B------:R-:W-:Y:S05]  /*2800*/  BRA `(.L_x_21477) ;  /* 0x0000000400c87947 */ /* 0x000fea0003800000 */
.L_x_21488:
        /* <DEDUP_REMOVED lines=16> */
.L_x_21487:
[----:B------:R-:W-:-:S04]  /*2910*/  FSEL R0, RZ, 1, P0 ;  /* 0x3f800000ff007808 */ /* 0x000fc80000000000 */
[----:B------:R-:W-:-:S05]  /*2920*/  F2FP.BF16.F32.PACK_AB R0, RZ, R0 ;  /* 0x00000000ff00723e */ /* 0x000fca00000010ff */
[----:B------:R0:W-:Y:S01]  /*2930*/  STG.E.U16 desc[UR36][R2.64], R0 ;  /* 0x0000000002007986 */ /* 0x0001e2000c101524 */
[----:B------:R-:W-:Y:S05]  /*2940*/  BRA `(.L_x_21477) ;  /* 0x0000000400787947 */ /* 0x000fea0003800000 */
.L_x_21484:
        /* <DEDUP_REMOVED lines=10> */
.L_x_21493:
        /* <DEDUP_REMOVED lines=12> */
.L_x_21496:
[----:B------:R-:W-:-:S04]  /*2ab0*/  SHF.R.U32.HI R0, RZ, 0x14, R5 ;  /* 0x00000014ff007819 */ /* 0x000fc80000011605 */
[----:B------:R-:W-:-:S04]  /*2ac0*/  LOP3.LUT R0, R0, 0x1, RZ, 0xc0, !PT ;  /* 0x0000000100007812 */ /* 0x000fc800078ec0ff */
[----:B------:R-:W-:-:S04]  /*2ad0*/  IADD3 R0, PT, PT, R5, 0x487ffff, R0 ;  /* 0x0487ffff05007810 */ /* 0x000fc80007ffe000 */
[----:B------:R-:W-:-:S04]  /*2ae0*/  SHF.R.U32.HI R0, RZ, 0x14, R0 ;  /* 0x00000014ff007819 */ /* 0x000fc80000011600 */
[----:B------:R-:W-:-:S07]  /*2af0*/  LOP3.LUT R4, R0, 0xff, RZ, 0xc0, !PT ;  /* 0x000000ff00047812 */ /* 0x000fce00078ec0ff */
.L_x_21497:
[----:B------:R-:W-:-:S07]  /*2b00*/  PRMT R0, R4, 0x7610, R0 ;  /* 0x0000761004007816 */ /* 0x000fce0000000000 */
.L_x_21495:
[----:B------:R-:W-:Y:S05]  /*2b10*/  BSYNC.RECONVERGENT B0 ;  /* 0x0000000000007941 */ /* 0x000fea0003800200 */
.L_x_21494:
[----:B------:R0:W-:Y:S01]  /*2b20*/  STG.E.U8 desc[UR36][R2.64], R0 ;  /* 0x0000000002007986 */ /* 0x0001e2000c101124 */
[----:B------:R-:W-:Y:S05]  /*2b30*/  BRA `(.L_x_21477) ;  /* 0x0000000000fc7947 */ /* 0x000fea0003800000 */
.L_x_21492:
        /* <DEDUP_REMOVED lines=12> */
.L_x_21500:
[----:B------:R-:W-:-:S04]  /*2c00*/  SHF.R.U32.HI R0, RZ, 0x15, R5 ;  /* 0x00000015ff007819 */ /* 0x000fc80000011605 */
[----:B------:R-:W-:-:S04]  /*2c10*/  LOP3.LUT R0, R0, 0x1, RZ, 0xc0, !PT ;  /* 0x0000000100007812 */ /* 0x000fc800078ec0ff */
[----:B------:R-:W-:-:S04]  /*2c20*/  IADD3 R0, PT, PT, R5, 0x88fffff, R0 ;  /* 0x088fffff05007810 */ /* 0x000fc80007ffe000 */
[----:B------:R-:W-:-:S04]  /*2c30*/  SHF.R.U32.HI R0, RZ, 0x15, R0 ;  /* 0x00000015ff007819 */ /* 0x000fc80000011600 */
[----:B------:R-:W-:-:S07]  /*2c40*/  LOP3.LUT R4, R0, 0xff, RZ, 0xc0, !PT ;  /* 0x000000ff00047812 */ /* 0x000fce00078ec0ff */
.L_x_21501:
[----:B------:R-:W-:-:S07]  /*2c50*/  PRMT R0, R4, 0x7610, R0 ;  /* 0x0000761004007816 */ /* 0x000fce0000000000 */
.L_x_21499:
[----:B------:R-:W-:Y:S05]  /*2c60*/  BSYNC.RECONVERGENT B0 ;  /* 0x0000000000007941 */ /* 0x000fea0003800200 */
.L_x_21498:
[----:B------:R0:W-:Y:S01]  /*2c70*/  STG.E.U8 desc[UR36][R2.64], R0 ;  /* 0x0000000002007986 */ /* 0x0001e2000c101124 */
[----:B------:R-:W-:Y:S05]  /*2c80*/  BRA `(.L_x_21477) ;  /* 0x0000000000a87947 */ /* 0x000fea0003800000 */
.L_x_21491:
[----:B------:R-:W-:-:S09]  /*2c90*/  UISETP.NE.AND UP0, UPT, UR4, 0x1c, UPT ;  /* 0x0000001c0400788c */ /* 0x000fd2000bf05270 */
[----:B------:R-:W-:Y:S05]  /*2ca0*/  BRA.U !UP0, `(.L_x_21502) ;  /* 0x00000001089c7547 */ /* 0x000fea000b800000 */
[----:B------:R-:W-:-:S09]  /*2cb0*/  UISETP.NE.AND UP0, UPT, UR4, 0x1d, UPT ;  /* 0x0000001d0400788c */ /* 0x000fd2000bf05270 */
[----:B------:R-:W-:Y:S05]  /*2cc0*/  BRA.U !UP0, `(.L_x_21503) ;  /* 0x0000000108887547 */ /* 0x000fea000b800000 */
[----:B------:R-:W-:-:S09]  /*2cd0*/  UISETP.NE.AND UP0, UPT, UR4, 0x2c, UPT ;  /* 0x0000002c0400788c */ /* 0x000fd2000bf05270 */
[----:B------:R-:W-:Y:S05]  /*2ce0*/  BRA.U !UP0, `(.L_x_21504) ;  /* 0x0000000108447547 */ /* 0x000fea000b800000 */
.L_x_21476:
        /* <DEDUP_REMOVED lines=16> */
.L_x_21505:
[----:B------:R-:W-:Y:S05]  /*2df0*/  BRA `(.L_x_21477) ;  /* 0x00000000004c7947 */ /* 0x000fea0003800000 */
.L_x_21504:
        /* <DEDUP_REMOVED lines=15> */
.L_x_21503:
[----:B------:R-:W-:-:S05]  /*2ef0*/  IMAD.MOV.U32 R5, RZ, RZ, RZ ;  /* 0x000000ffff057224 */ /* 0x000fca00078e00ff */
[----:B------:R0:W-:Y:S01]  /*2f00*/  STG.E.64 desc[UR36][R2.64], R4 ;  /* 0x0000000402007986 */ /* 0x0001e2000c101b24 */
[----:B------:R-:W-:Y:S05]  /*2f10*/  BRA `(.L_x_21477) ;  /* 0x0000000000047947 */ /* 0x000fea0003800000 */
.L_x_21502:
[----:B------:R0:W-:Y:S02]  /*2f20*/  STG.E desc[UR36][R2.64], R4 ;  /* 0x0000000402007986 */ /* 0x0001e4000c101924 */
.L_x_21477:
[----:B------:R-:W-:Y:S05]  /*2f30*/  BSYNC.RECONVERGENT B6 ;  /* 0x0000000000067941 */ /* 0x000fea0003800200 */
.L_x_21471:
[----:B------:R-:W-:-:S07]  /*2f40*/  VIADD R17, R17, 0x80 ;  /* 0x0000008011117836 */ /* 0x000fce0000000000 */
.L_x_21435:
[----:B------:R-:W-:Y:S05]  /*2f50*/  BSYNC.RECONVERGENT B7 ;  /* 0x0000000000077941 */ /* 0x000fea0003800200 */
.L_x_21434:
        /* <DEDUP_REMOVED lines=307> */
.L_x_21508:
        /* <DEDUP_REMOVED lines=16> */
.L_x_21512:
[----:B------:R0:W5:Y:S01]  /*4390*/  LDG.E.U8 R0, desc[UR36][R2.64] ;  /* 0x0000002402007981 */ /* 0x000162000c1e1100 */
[----:B------:R-:W-:Y:S05]  /*43a0*/  BRA `(.L_x_21514) ;  /* 0x0000000c002c7947 */ /* 0x000fea0003800000 */
.L_x_21511:
        /* <DEDUP_REMOVED lines=8> */
.L_x_21516:
[----:B------:R0:W5:Y:S01]  /*4430*/  LDG.E R0, desc[UR36][R2.64] ;  /* 0x0000002402007981 */ /* 0x000162000c1e1900 */
[----:B------:R-:W-:Y:S05]  /*4440*/  BRA `(.L_x_21514) ;  /* 0x0000000c00047947 */ /* 0x000fea0003800000 */
.L_x_21515:
[----:B------:R0:W5:Y:S01]  /*4450*/  LDG.E.S16 R0, desc[UR36][R2.64] ;  /* 0x0000002402007981 */ /* 0x000162000c1e1700 */
[----:B------:R-:W-:Y:S05]  /*4460*/  BRA `(.L_x_21514) ;  /* 0x0000000800fc7947 */ /* 0x000fea0003800000 */
.L_x_21510:
        /* <DEDUP_REMOVED lines=9> */
.L_x_21518:
[----:B------:R-:W2:Y:S02]  /*4500*/  LDG.E.U16 R2, desc[UR36][R2.64] ;  /* 0x0000002402027981 */ /* 0x000ea4000c1e1500 */
[----:B--2---:R-:W-:-:S06]  /*4510*/  HADD2.F32 R0, -RZ, R2.H0_H0 ;  /* 0x20000002ff007230 */ /* 0x004fcc0000004100 */
[----:B------:R-:W0:Y:S01]  /*4520*/  F2I.FTZ.TRUNC.NTZ R0, R0 ;  /* 0x0000000000007305 */ /* 0x000e22000021f100 */
[----:B------:R-:W-:Y:S05]  /*4530*/  BRA `(.L_x_21514) ;  /* 0x0000000800c87947 */ /* 0x000fea0003800000 */
.L_x_21517:
        /* <DEDUP_REMOVED lines=9> */
.L_x_21520:
[----:B------:R-:W2:Y:S02]  /*45d0*/  LDG.E.U16 R2, desc[UR36][R2.64] ;  /* 0x0000002402027981 */ /* 0x000ea4000c1e1500 */
[----:B--2---:R-:W-:-:S06]  /*45e0*/  HADD2.F32 R0, -RZ, R2.H0_H0 ;  /* 0x20000002ff007230 */ /* 0x004fcc0000004100 */
[----:B------:R-:W0:Y:S01]  /*45f0*/  F2I.FTZ.TRUNC.NTZ R0, R0 ;  /* 0x0000000000007305 */ /* 0x000e22000021f100 */
[----:B------:R-:W-:Y:S05]  /*4600*/  BRA `(.L_x_21514) ;  /* 0x0000000800947947 */ /* 0x000fea0003800000 */
.L_x_21519:
[----:B------:R-:W2:Y:S02]  /*4610*/  LDG.E.64 R2, desc[UR36][R2.64] ;  /* 0x0000002402027981 */ /* 0x000ea4000c1e1b00 */
[----:B--2---:R0:W1:Y:S02]  /*4620*/  F2I.F64.TRUNC R0, R2 ;  /* 0x0000000200007311 */ /* 0x004064000030d100 */
[----:B01----:R-:W-:Y:S05]  /*4630*/  BRA `(.L_x_21514) ;  /* 0x0000000800887947 */ /* 0x003fea0003800000 */
.L_x_21509:
        /* <DEDUP_REMOVED lines=12> */
.L_x_21523:
[----:B------:R-:W2:Y:S02]  /*4700*/  LDG.E.64 R2, desc[UR36][R2.64] ;  /* 0x0000002402027981 */ /* 0x000ea4000c1e1b00 */
[----:B--2---:R0:W1:Y:S02]  /*4710*/  F2I.F64.TRUNC R0, R2 ;  /* 0x0000000200007311 */ /* 0x004064000030d100 */
[----:B01----:R-:W-:Y:S05]  /*4720*/  BRA `(.L_x_21514) ;  /* 0x00000008004c7947 */ /* 0x003fea0003800000 */
.L_x_21522:
        /* <DEDUP_REMOVED lines=26> */
.L_x_21525:
        /* <DEDUP_REMOVED lines=13> */
.L_x_21524:
[----:B------:R-:W2:Y:S02]  /*49a0*/  LDG.E.U16 R0, desc[UR36][R2.64] ;  /* 0x0000002402007981 */ /* 0x000ea4000c1e1500 */
[----:B--2---:R-:W-:-:S06]  /*49b0*/  IMAD.U32 R0, R0, 0x10000, RZ ;  /* 0x0001000000007824 */ /* 0x004fcc00078e00ff */
[----:B------:R-:W0:Y:S01]  /*49c0*/  F2I.FTZ.TRUNC.NTZ R0, R0 ;  /* 0x0000000000007305 */ /* 0x000e22000021f100 */
[----:B------:R-:W-:Y:S05]  /*49d0*/  BRA `(.L_x_21514) ;  /* 0x0000000400a07947 */ /* 0x000fea0003800000 */
.L_x_21521:
        /* <DEDUP_REMOVED lines=10> */
.L_x_21528:
        /* <DEDUP_REMOVED lines=21> */
.L_x_21532:
[----:B------:R-:W-:Y:S05]  /*4bd0*/  BSYNC.RECONVERGENT B1 ;  /* 0x0000000000017941 */ /* 0x000fea0003800200 */
.L_x_21531:
[----:B------:R-:W-:Y:S01]  /*4be0*/  IMAD.SHL.U32 R0, R0, 0x100000, RZ ;  /* 0x0010000000007824 */ /* 0x000fe200078e00ff */
[----:B------:R-:W-:-:S04]  /*4bf0*/  LEA R2, R2, 0x3b800000, 0x17 ;  /* 0x3b80000002027811 */ /* 0x000fc800078eb8ff */
[----:B------:R-:W-:-:S07]  /*4c00*/  LOP3.LUT R0, R2, R0, R7, 0xfe, !PT ;  /* 0x0000000002007212 */ /* 0x000fce00078efe07 */
.L_x_21530:
[----:B------:R-:W-:Y:S05]  /*4c10*/  BSYNC.RECONVERGENT B0 ;  /* 0x0000000000007941 */ /* 0x000fea0003800200 */
.L_x_21529:
[----:B------:R-:W1:Y:S01]  /*4c20*/  F2I.FTZ.TRUNC.NTZ R0, R0 ;  /* 0x0000000000007305 */ /* 0x000e62000021f100 */
[----:B------:R-:W-:Y:S05]  /*4c30*/  BRA `(.L_x_21514) ;  /* 0x0000000400087947 */ /* 0x000fea0003800000 */
.L_x_21527:
        /* <DEDUP_REMOVED lines=21> */
.L_x_21536:
[----:B------:R-:W-:Y:S05]  /*4d90*/  BSYNC.RECONVERGENT B1 ;  /* 0x0000000000017941 */ /* 0x000fea0003800200 */
.L_x_21535:
[----:B------:R-:W-:Y:S02]  /*4da0*/  SHF.L.U32 R0, R0, 0x15, RZ ;  /* 0x0000001500007819 */ /* 0x000fe400000006ff */
[----:B------:R-:W-:-:S04]  /*4db0*/  LEA R2, R2, 0x37800000, 0x17 ;  /* 0x3780000002027811 */ /* 0x000fc800078eb8ff */
[----:B------:R-:W-:-:S07]  /*4dc0*/  LOP3.LUT R0, R2, R0, R7, 0xfe, !PT ;  /* 0x0000000002007212 */ /* 0x000fce00078efe07 */
.L_x_21534:
[----:B------:R-:W-:Y:S05]  /*4dd0*/  BSYNC.RECONVERGENT B0 ;  /* 0x0000000000007941 */ /* 0x000fea0003800200 */
.L_x_21533:
[----:B------:R-:W0:Y:S01]  /*4de0*/  F2I.FTZ.TRUNC.NTZ R0, R0 ;  /* 0x0000000000007305 */ /* 0x000e22000021f100 */
[----:B------:R-:W-:Y:S05]  /*4df0*/  BRA `(.L_x_21514) ;  /* 0x0000000000987947 */ /* 0x000fea0003800000 */
.L_x_21526:
        /* <DEDUP_REMOVED lines=14> */
.L_x_21540:
[----:B------:R-:W-:Y:S05]  /*4ee0*/  BSYNC.RECONVERGENT B0 ;  /* 0x0000000000007941 */ /* 0x000fea0003800200 */
.L_x_21539:
[----:B------:R-:W3:Y:S01]  /*4ef0*/  F2I.FTZ.TRUNC.NTZ R0, R0 ;  /* 0x0000000000007305 */ /* 0x000ee2000021f100 */
[----:B------:R-:W-:Y:S05]  /*4f00*/  BRA `(.L_x_21514) ;  /* 0x0000000000547947 */ /* 0x000fea0003800000 */
.L_x_21513:
        /* <DEDUP_REMOVED lines=16> */
.L_x_21541:
[----:B------:R-:W-:Y:S01]  /*5010*/  IMAD.MOV.U32 R0, RZ, RZ, RZ ;  /* 0x000000ffff007224 */ /* 0x000fe200078e00ff */
[----:B------:R-:W-:Y:S06]  /*5020*/  BRA `(.L_x_21514) ;  /* 0x00000000000c7947 */ /* 0x000fec0003800000 */
.L_x_21538:
[----:B------:R4:W5:Y:S01]  /*5030*/  LDG.E R0, desc[UR36][R2.64] ;  /* 0x0000002402007981 */ /* 0x000962000c1e1900 */
[----:B------:R-:W-:Y:S05]  /*5040*/  BRA `(.L_x_21514) ;  /* 0x0000000000047947 */ /* 0x000fea0003800000 */
.L_x_21537:
[----:B------:R0:W5:Y:S02]  /*5050*/  LDG.E R0, desc[UR36][R2.64] ;  /* 0x0000002402007981 */ /* 0x000164000c1e1900 */
.L_x_21514:
[----:B------:R-:W2:Y:S01]  /*5060*/  LDCU.64 UR6, c[0x0][0x580] ;  /* 0x0000b000ff0677ac */ /* 0x000ea20008000a00 */
[----:B01-3-5:R-:W-:Y:S01]  /*5070*/  ISETP.NE.AND P0, PT, R0, RZ, PT ;  /* 0x000000ff0000720c */ /* 0x02bfe20003f05270 */
[----:B------:R-:W-:Y:S01]  /*5080*/  BSSY.RECONVERGENT B6, `(.L_x_21542) ;  /* 0x00000d4000067945 */ /* 0x000fe20003800200 */
[----:B------:R-:W-:Y:S02]  /*5090*/  UPRMT UR4, UR42, 0x9910, URZ ;  /* 0x000099102a047896 */ /* 0x000fe400080000ff */
[----:B------:R-:W-:Y:S02]  /*50a0*/  SEL R4, RZ, 0x1, P0 ;  /* 0x00000001ff047807 */ /* 0x000fe40000000000 */
[----:B------:R-:W-:Y:S01]  /*50b0*/  UISETP.GT.AND UP0, UPT, UR4, 0x9, UPT ;  /* 0x000000090400788c */ /* 0x000fe2000bf04270 */
[----:B--2-4-:R-:W-:-:S05]  /*50c0*/  IADD3 R2, P1, PT, R16, UR6, RZ ;  /* 0x0000000610027c10 */ /* 0x014fca000ff3e0ff */
        /* <DEDUP_REMOVED lines=12> */
.L_x_21546:
[----:B------:R0:W-:Y:S01]  /*5190*/  STG.E.U8 desc[UR36][R2.64], R4 ;  /* 0x0000000402007986 */ /* 0x0001e2000c101124 */
[----:B------:R-:W-:Y:S05]  /*51a0*/  BRA `(.L_x_21548) ;  /* 0x0000000c00047947 */ /* 0x000fea0003800000 */
.L_x_21545:
        /* <DEDUP_REMOVED lines=9> */
.L_x_21550:
[----:B------:R0:W-:Y:S01]  /*5240*/  STG.E desc[UR36][R2.64], R4 ;  /* 0x0000000402007986 */ /* 0x0001e2000c101924 */
[----:B------:R-:W-:Y:S05]  /*5250*/  BRA `(.L_x_21548) ;  /* 0x0000000800d87947 */ /* 0x000fea0003800000 */
.L_x_21549:
[----:B------:R0:W-:Y:S01]  /*5260*/  STG.E.U16 desc[UR36][R2.64], R4 ;  /* 0x0000000402007986 */ /* 0x0001e2000c101524 */
[----:B------:R-:W-:Y:S05]  /*5270*/  BRA `(.L_x_21548) ;  /* 0x0000000800d07947 */ /* 0x000fea0003800000 */
.L_x_21544:
        /* <DEDUP_REMOVED lines=9> */
.L_x_21552:
[----:B------:R-:W-:-:S04]  /*5310*/  FSEL R0, RZ, 1, P0 ;  /* 0x3f800000ff007808 */ /* 0x000fc80000000000 */
[----:B------:R-:W-:-:S05]  /*5320*/  F2FP.F16.F32.PACK_AB R0, RZ, R0 ;  /* 0x00000000ff00723e */ /* 0x000fca00000000ff */
[----:B------:R0:W-:Y:S01]  /*5330*/  STG.E.U16 desc[UR36][R2.64], R0 ;  /* 0x0000000002007986 */ /* 0x0001e2000c101524 */
[----:B------:R-:W-:Y:S05]  /*5340*/  BRA `(.L_x_21548) ;  /* 0x00000008009c7947 */ /* 0x000fea0003800000 */
.L_x_21551:
        /* <DEDUP_REMOVED lines=10> */
.L_x_21554:
[----:B------:R-:W-:-:S04]  /*53f0*/  FSEL R0, RZ, 1, P0 ;  /* 0x3f800000ff007808 */ /* 0x000fc80000000000 */
[----:B------:R-:W-:-:S04]  /*5400*/  F2FP.F16.F32.PACK_AB R5, RZ, R0 ;  /* 0x00000000ff05723e */ /* 0x000fc800000000ff */
[----:B------:R-:W-:-:S05]  /*5410*/  PRMT R5, R5, 0x5410, RZ ;  /* 0x0000541005057816 */ /* 0x000fca00000000ff */
[----:B------:R0:W-:Y:S01]  /*5420*/  STG.E desc[UR36][R2.64], R5 ;  /* 0x0000000502007986 */ /* 0x0001e2000c101924 */
[----:B------:R-:W-:Y:S05]  /*5430*/  BRA `(.L_x_21548) ;  /* 0x0000000800607947 */ /* 0x000fea0003800000 */
.L_x_21553:
[----:B------:R-:W-:Y:S01]  /*5440*/  FSEL R5, RZ, 1.875, P0 ;  /* 0x3ff00000ff057808 */ /* 0x000fe20000000000 */
[----:B------:R-:W-:-:S05]  /*5450*/  IMAD.MOV.U32 R4, RZ, RZ, RZ ;  /* 0x000000ffff047224 */ /* 0x000fca00078e00ff */
[----:B------:R0:W-:Y:S01]  /*5460*/  STG.E.64 desc[UR36][R2.64], R4 ;  /* 0x0000000402007986 */ /* 0x0001e2000c101b24 */
[----:B------:R-:W-:Y:S05]  /*5470*/  BRA `(.L_x_21548) ;  /* 0x0000000800507947 */ /* 0x000fea0003800000 */
.L_x_21543:
        /* <DEDUP_REMOVED lines=12> */
.L_x_21558:
        /* <DEDUP_REMOVED lines=17> */
.L_x_21560:
[----:B------:R-:W-:Y:S05]  /*5650*/  BSYNC.RECONVERGENT B0 ;  /* 0x0000000000007941 */ /* 0x000fea0003800200 */
.L_x_21559:
[----:B------:R0:W-:Y:S01]  /*5660*/  STG.E.U8 desc[UR36][R2.64], R0 ;  /* 0x0000000002007986 */ /* 0x0001e2000c101124 */
[----:B------:R-:W-:Y:S05]  /*5670*/  BRA `(.L_x_21548) ;  /* 0x0000000400d07947 */ /* 0x000fea0003800000 */
.L_x_21557:
        /* <DEDUP_REMOVED lines=17> */
.L_x_21562:
[----:B------:R-:W-:Y:S05]  /*5790*/  BSYNC.RECONVERGENT B0 ;  /* 0x0000000000007941 */ /* 0x000fea0003800200 */
.L_x_21561:
[----:B------:R0:W-:Y:S01]  /*57a0*/  STG.E.U8 desc[UR36][R2.64], R0 ;  /* 0x0000000002007986 */ /* 0x0001e2000c101124 */
[----:B------:R-:W-:Y:S05]  /*57b0*/  BRA `(.L_x_21548) ;  /* 0x0000000400807947 */ /* 0x000fea0003800000 */
.L_x_21556:
        /* <DEDUP_REMOVED lines=21> */
.L_x_21564:
[----:B------:R-:W-:-:S05]  /*5910*/  IMAD.MOV.U32 R5, RZ, RZ, RZ ;  /* 0x000000ffff057224 */ /* 0x000fca00078e00ff */
[----:B------:R0:W-:Y:S01]  /*5920*/  STG.E.64 desc[UR36][R2.64], R4 ;  /* 0x0000000402007986 */ /* 0x0001e2000c101b24 */
[----:B------:R-:W-:Y:S05]  /*5930*/  BRA `(.L_x_21548) ;  /* 0x0000000400207947 */ /* 0x000fea0003800000 */
.L_x_21563:
[----:B------:R0:W-:Y:S01]  /*5940*/  STG.E desc[UR36][R2.64], R4 ;  /* 0x0000000402007986 */ /* 0x0001e2000c101924 */
[----:B------:R-:W-:Y:S05]  /*5950*/  BRA `(.L_x_21548) ;  /* 0x0000000400187947 */ /* 0x000fea0003800000 */
.L_x_21555:
        /* <DEDUP_REMOVED lines=8> */
.L_x_21566:
[----:B------:R-:W-:Y:S02]  /*59e0*/  FSEL R5, RZ, 1.875, P0 ;  /* 0x3ff00000ff057808 */ /* 0x000fe40000000000 */
[----:B------:R-:W-:Y:S01]  /*59f0*/  CS2R R6, SRZ ;  /* 0x0000000000067805 */ /* 0x000fe2000001ff00 */
[----:B------:R-:W-:-:S05]  /*5a00*/  HFMA2 R4, -RZ, RZ, 0, 0 ;  /* 0x00000000ff047431 */ /* 0x000fca00000001ff */
[----:B------:R4:W-:Y:S01]  /*5a10*/  STG.E.128 desc[UR36][R2.64], R4 ;  /* 0x0000000402007986 */ /* 0x0009e2000c101d24 */
[----:B------:R-:W-:Y:S05]  /*5a20*/  BRA `(.L_x_21548) ;  /* 0x0000000000e47947 */ /* 0x000fea0003800000 */
.L_x_21565:
[----:B------:R-:W-:-:S09]  /*5a30*/  UISETP.NE.AND UP0, UPT, UR4, 0xf, UPT ;  /* 0x0000000f0400788c */ /* 0x000fd2000bf05270 */
[----:B------:R-:W-:Y:S05]  /*5a40*/  BRA.U !UP0, `(.L_x_21567) ;  /* 0x0000000108d07547 */ /* 0x000fea000b800000 */
[----:B------:R-:W-:-:S09]  /*5a50*/  UISETP.NE.AND UP0, UPT, UR4, 0x17, UPT ;  /* 0x000000170400788c */ /* 0x000fd2000bf05270 */
[----:B------:R-:W-:Y:S05]  /*5a60*/  BRA.U !UP0, `(.L_x_21568) ;  /* 0x0000000108847547 */ /* 0x000fea000b800000 */
[----:B------:R-:W-:-:S09]  /*5a70*/  UISETP.NE.AND UP0, UPT, UR4, 0x18, UPT ;  /* 0x000000180400788c */ /* 0x000fd2000bf05270 */
[----:B------:R-:W-:Y:S05]  /*5a80*/  BRA.U !UP0, `(.L_x_21569) ;  /* 0x0000000108447547 */ /* 0x000fea000b800000 */
.L_x_21547:
        /* <DEDUP_REMOVED lines=16> */
.L_x_21570:
[----:B------:R-:W-:Y:S05]  /*5b90*/  BRA `(.L_x_21548) ;  /* 0x0000000000887947 */ /* 0x000fea0003800000 */
.L_x_21569:
        /* <DEDUP_REMOVED lines=11> */
.L_x_21572:
[----:B------:R-:W-:Y:S05]  /*5c50*/  BSYNC.RECONVERGENT B0 ;  /* 0x0000000000007941 */ /* 0x000fea0003800200 */
.L_x_21571:
[----:B------:R3:W-:Y:S01]  /*5c60*/  STG.E.U8 desc[UR36][R2.64], R5 ;  /* 0x0000000502007986 */ /* 0x0007e2000c101124 */
[----:B------:R-:W-:Y:S05]  /*5c70*/  BRA `(.L_x_21548) ;  /* 0x0000000000507947 */ /* 0x000fea0003800000 */
.L_x_21568:
        /* <DEDUP_REMOVED lines=12> */
.L_x_21573:
[----:B------:R-:W-:Y:S01]  /*5d40*/  IMAD.MOV.U32 R5, RZ, RZ, 0x7f ;  /* 0x0000007fff057424 */ /* 0x000fe200078e00ff */
[----:B------:R-:W-:-:S04]  /*5d50*/  ISETP.GT.U32.AND P0, PT, R7, 0x7f800000, PT ;  /* 0x7f8000000700780c */ /* 0x000fc80003f04070 */
[----:B------:R-:W-:-:S05]  /*5d60*/  SEL R5, R5, 0x7c, P0 ;  /* 0x0000007c05057807 */ /* 0x000fca0000000000 */
[----:B------:R2:W-:Y:S01]  /*5d70*/  STG.E.U8 desc[UR36][R2.64], R5 ;  /* 0x0000000502007986 */ /* 0x0005e2000c101124 */
[----:B------:R-:W-:Y:S05]  /*5d80*/  BRA `(.L_x_21548) ;  /* 0x00000000000c7947 */ /* 0x000fea0003800000 */
.L_x_21567:
[----:B------:R-:W-:-:S04]  /*5d90*/  FSEL R0, RZ, 1, P0 ;  /* 0x3f800000ff007808 */ /* 0x000fc80000000000 */
[----:B------:R-:W-:-:S05]  /*5da0*/  F2FP.BF16.F32.PACK_AB R0, RZ, R0 ;  /* 0x00000000ff00723e */ /* 0x000fca00000010ff */
[----:B------:R0:W-:Y:S02]  /*5db0*/  STG.E.U16 desc[UR36][R2.64], R0 ;  /* 0x0000000002007986 */ /* 0x0001e4000c101524 */
.L_x_21548:
[----:B------:R-:W-:Y:S05]  /*5dc0*/  BSYNC.RECONVERGENT B6 ;  /* 0x0000000000067941 */ /* 0x000fea0003800200 */
.L_x_21542:
[----:B------:R-:W-:-:S07]  /*5dd0*/  IADD3 R17, PT, PT, R17, 0x80, RZ ;  /* 0x0000008011117810 */ /* 0x000fce0007ffe0ff */
.L_x_21507:
[----:B------:R-:W-:Y:S05]  /*5de0*/  BSYNC.RECONVERGENT B7 ;  /* 0x0000000000077941 */ /* 0x000fea0003800200 */
.L_x_21506:
        /* <DEDUP_REMOVED lines=307> */
.L_x_21576:
        /* <DEDUP_REMOVED lines=16> */
.L_x_21580:
[----:B------:R0:W5:Y:S01]  /*7220*/  LDG.E.U8 R0, desc[UR36][R2.64] ;  /* 0x0000002402007981 */ /* 0x000162000c1e1100 */
[----:B------:R-:W-:Y:S05]  /*7230*/  BRA `(.L_x_21582) ;  /* 0x0000000c002c7947 */ /* 0x000fea0003800000 */
.L_x_21579:
        /* <DEDUP_REMOVED lines=8> */
.L_x_21584:
[----:B------:R3:W5:Y:S01]  /*72c0*/  LDG.E R0, desc[UR36][R2.64] ;  /* 0x0000002402007981 */ /* 0x000762000c1e1900 */
[----:B------:R-:W-:Y:S05]  /*72d0*/  BRA `(.L_x_21582) ;  /* 0x0000000c00047947 */ /* 0x000fea0003800000 */
.L_x_21583:
[----:B------:R2:W5:Y:S01]  /*72e0*/  LDG.E.S16 R0, desc[UR36][R2.64] ;  /* 0x0000002402007981 */ /* 0x000562000c1e1700 */
[----:B------:R-:W-:Y:S05]  /*72f0*/  BRA `(.L_x_21582) ;  /* 0x0000000800fc7947 */ /* 0x000fea0003800000 */
.L_x_21578:
        /* <DEDUP_REMOVED lines=9> */
.L_x_21586:
[----:B------:R-:W2:Y:S02]  /*7390*/  LDG.E.U16 R2, desc[UR36][R2.64] ;  /* 0x0000002402027981 */ /* 0x000ea4000c1e1500 */
[----:B--2---:R-:W-:-:S06]  /*73a0*/  HADD2.F32 R0, -RZ, R2.H0_H0 ;  /* 0x20000002ff007230 */ /* 0x004fcc0000004100 */
[----:B------:R-:W0:Y:S01]  /*73b0*/  F2I.FTZ.TRUNC.NTZ R0, R0 ;  /* 0x0000000000007305 */ /* 0x000e22000021f100 */
[----:B------:R-:W-:Y:S05]  /*73c0*/  BRA `(.L_x_21582) ;  /* 0x0000000800c87947 */ /* 0x000fea0003800000 */
.L_x_21585:
        /* <DEDUP_REMOVED lines=9> */
.L_x_21588:
[----:B------:R-:W2:Y:S02]  /*7460*/  LDG.E.U16 R2, desc[UR36][R2.64] ;  /* 0x0000002402027981 */ /* 0x000ea4000c1e1500 */
[----:B--2---:R-:W-:-:S06]  /*7470*/  HADD2.F32 R0, -RZ, R2.H0_H0 ;  /* 0x20000002ff007230 */ /* 0x004fcc0000004100 */
[----:B------:R-:W0:Y:S01]  /*7480*/  F2I.FTZ.TRUNC.NTZ R0, R0 ;  /* 0x0000000000007305 */ /* 0x000e22000021f100 */
[----:B------:R-:W-:Y:S05]  /*7490*/  BRA `(.L_x_21582) ;  /* 0x0000000800947947 */ /* 0x000fea0003800000 */
.L_x_21587:
[----:B------:R-:W2:Y:S02]  /*74a0*/  LDG.E.64 R2, desc[UR36][R2.64] ;  /* 0x0000002402027981 */ /* 0x000ea4000c1e1b00 */
[----:B--2---:R0:W1:Y:S02]  /*74b0*/  F2I.F64.TRUNC R0, R2 ;  /* 0x0000000200007311 */ /* 0x004064000030d100 */
[----:B01----:R-:W-:Y:S05]  /*74c0*/  BRA `(.L_x_21582) ;  /* 0x0000000800887947 */ /* 0x003fea0003800000 */
.L_x_21577:
        /* <DEDUP_REMOVED lines=12> */
.L_x_21591:
[----:B------:R-:W2:Y:S02]  /*7590*/  LDG.E.64 R2, desc[UR36][R2.64] ;  /* 0x0000002402027981 */ /* 0x000ea4000c1e1b00 */
[----:B--2---:R0:W1:Y:S02]  /*75a0*/  F2I.F64.TRUNC R0, R2 ;  /* 0x0000000200007311 */ /* 0x004064000030d100 */
[----:B01----:R-:W-:Y:S05]  /*75b0*/  BRA `(.L_x_21582) ;  /* 0x00000008004c7947 */ /* 0x003fea0003800000 */
.L_x_21590:
        /* <DEDUP_REMOVED lines=26> */
.L_x_21593:
        /* <DEDUP_REMOVED lines=13> */
.L_x_21592:
[----:B------:R-:W2:Y:S02]  /*7830*/  LDG.E.U16 R0, desc[UR36][R2.64] ;  /* 0x0000002402007981 */ /* 0x000ea4000c1e1500 */
[----:B--2---:R-:W-:-:S06]  /*7840*/  SHF.L.U32 R0, R0, 0x10, RZ ;  /* 0x0000001000007819 */ /* 0x004fcc00000006ff */
[----:B------:R-:W0:Y:S01]  /*7850*/  F2I.FTZ.TRUNC.NTZ R0, R0 ;  /* 0x0000000000007305 */ /* 0x000e22000021f100 */
[----:B------:R-:W-:Y:S05]  /*7860*/  BRA `(.L_x_21582) ;  /* 0x0000000400a07947 */ /* 0x000fea0003800000 */
.L_x_21589:
        /* <DEDUP_REMOVED lines=10> */
.L_x_21596:
        /* <DEDUP_REMOVED lines=21> */
.L_x_21600:
[----:B------:R-:W-:Y:S05]  /*7a60*/  BSYNC.RECONVERGENT B1 ;  /* 0x0000000000017941 */ /* 0x000fea0003800200 */
.L_x_21599:
[----:B------:R-:W-:Y:S01]  /*7a70*/  IMAD.SHL.U32 R0, R0, 0x100000, RZ ;  /* 0x0010000000007824 */ /* 0x000fe200078e00ff */
[----:B------:R-:W-:-:S04]  /*7a80*/  LEA R2, R2, 0x3b800000, 0x17 ;  /* 0x3b80000002027811 */ /* 0x000fc800078eb8ff */
[----:B------:R-:W-:-:S07]  /*7a90*/  LOP3.LUT R0, R2, R0, R7, 0xfe, !PT ;  /* 0x0000000002007212 */ /* 0x000fce00078efe07 */
.L_x_21598:
[----:B------:R-:W-:Y:S05]  /*7aa0*/  BSYNC.RECONVERGENT B0 ;  /* 0x0000000000007941 */ /* 0x000fea0003800200 */
.L_x_21597:
[----:B------:R-:W0:Y:S01]  /*7ab0*/  F2I.FTZ.TRUNC.NTZ R0, R0 ;  /* 0x0000000000007305 */ /* 0x000e22000021f100 */
[----:B------:R-:W-:Y:S05]  /*7ac0*/  BRA `(.L_x_21582) ;  /* 0x0000000400087947 */ /* 0x000fea0003800000 */
.L_x_21595:
        /* <DEDUP_REMOVED lines=21> */
.L_x_21604:
[----:B------:R-:W-:Y:S05]  /*7c20*/  BSYNC.RECONVERGENT B1 ;  /* 0x0000000000017941 */ /* 0x000fea0003800200 */
.L_x_21603:
[----:B------:R-:W-:Y:S01]  /*7c30*/  IMAD.SHL.U32 R0, R0, 0x200000, RZ ;  /* 0x0020000000007824 */ /* 0x000fe200078e00ff */
[----:B------:R-:W-:-:S04]  /*7c40*/  LEA R2, R2, 0x37800000, 0x17 ;  /* 0x3780000002027811 */ /* 0x000fc800078eb8ff */
[----:B------:R-:W-:-:S07]  /*7c50*/  LOP3.LUT R0, R2, R0, R7, 0xfe, !PT ;  /* 0x0000000002007212 */ /* 0x000fce00078efe07 */
.L_x_21602:
[----:B------:R-:W-:Y:S05]  /*7c60*/  BSYNC.RECONVERGENT B0 ;  /* 0x0000000000007941 */ /* 0x000fea0003800200 */
.L_x_21601:
[----:B------:R-:W0:Y:S01]  /*7c70*/  F2I.FTZ.TRUNC.NTZ R0, R0 ;  /* 0x0000000000007305 */ /* 0x000e22000021f100 */
[----:B------:R-:W-:Y:S05]  /*7c80*/  BRA `(.L_x_21582) ;  /* 0x0000000000987947 */ /* 0x000fea0003800000 */
.L_x_21594:
        /* <DEDUP_REMOVED lines=14> */
.L_x_21608:
[----:B------:R-:W-:Y:S05]  /*7d70*/  BSYNC.RECONVERGENT B0 ;  /* 0x0000000000007941 */ /* 0x000fea0003800200 */
.L_x_21607:
[----:B------:R-:W0:Y:S01]  /*7d80*/  F2I.FTZ.TRUNC.NTZ R0, R0 ;  /* 0x0000000000007305 */ /* 0x000e22000021f100 */
[----:B------:R-:W-:Y:S05]  /*7d90*/  BRA `(.L_x_21582) ;  /* 0x0000000000547947 */ /* 0x000fea0003800000 */
.L_x_21581:
        /* <DEDUP_REMOVED lines=16> */
.L_x_21609:
[----:B------:R-:W-:Y:S01]  /*7ea0*/  IMAD.MOV.U32 R0, RZ, RZ, RZ ;  /* 0x000000ffff007224 */ /* 0x000fe200078e00ff */
[----:B------:R-:W-:Y:S06]  /*7eb0*/  BRA `(.L_x_21582) ;  /* 0x00000000000c7947 */ /* 0x000fec0003800000 */
.L_x_21606:
[----:B------:R0:W5:Y:S01]  /*7ec0*/  LDG.E R0, desc[UR36][R2.64] ;  /* 0x0000002402007981 */ /* 0x000162000c1e1900 */
[----:B------:R-:W-:Y:S05]  /*7ed0*/  BRA `(.L_x_21582) ;  /* 0x0000000000047947 */ /* 0x000fea0003800000 */
.L_x_21605:
[----:B------:R0:W5:Y:S02]  /*7ee0*/  LDG.E R0, desc[UR36][R2.64] ;  /* 0x0000002402007981 */ /* 0x000164000c1e1900 */
.L_x_21582:
[----:B------:R-:W1:Y:S01]  /*7ef0*/  LDCU.64 UR6, c[0x0][0x580] ;  /* 0x0000b000ff0677ac */ /* 0x000e620008000a00 */
[----:B0----5:R-:W-:Y:S01]  /*7f00*/  ISETP.NE.AND P0, PT, R0, RZ, PT ;  /* 0x000000ff0000720c */ /* 0x021fe20003f05270 */
[----:B------:R-:W-:Y:S01]  /*7f10*/  BSSY.RECONVERGENT B6, `(.L_x_21610) ;  /* 0x00000d4000067945 */ /* 0x000fe20003800200 */
[----:B------:R-:W-:Y:S02]  /*7f20*/  UPRMT UR4, UR42, 0x9910, URZ ;  /* 0x000099102a047896 */ /* 0x000fe400080000ff */
[----:B------:R-:W-:Y:S02]  /*7f30*/  SEL R4, RZ, 0x1, P0 ;  /* 0x00000001ff047807 */ /* 0x000fe40000000000 */
        /* <DEDUP_REMOVED lines=14> */
.L_x_21614:
[----:B------:R0:W-:Y:S01]  /*8020*/  STG.E.U8 desc[UR36][R2.64], R4 ;  /* 0x0000000402007986 */ /* 0x0001e2000c101124 */
[----:B------:R-:W-:Y:S05]  /*8030*/  BRA `(.L_x_21616) ;  /* 0x0000000c00047947 */ /* 0x000fea0003800000 */
.L_x_21613:
        /* <DEDUP_REMOVED lines=9> */
.L_x_21618:
[----:B------:R0:W-:Y:S01]  /*80d0*/  STG.E desc[UR36][R2.64], R4 ;  /* 0x0000000402007986 */ /* 0x0001e2000c101924 */
[----:B------:R-:W-:Y:S05]  /*80e0*/  BRA `(.L_x_21616) ;  /* 0x0000000800d87947 */ /* 0x000fea0003800000 */
.L_x_21617:
[----:B------:R0:W-:Y:S01]  /*80f0*/  STG.E.U16 desc[UR36][R2.64], R4 ;  /* 0x0000000402007986 */ /* 0x0001e2000c101524 */
[----:B------:R-:W-:Y:S05]  /*8100*/  BRA `(.L_x_21616) ;  /* 0x0000000800d07947 */ /* 0x000fea0003800000 */
.L_x_21612:
        /* <DEDUP_REMOVED lines=9> */
.L_x_21620:
[----:B------:R-:W-:-:S04]  /*81a0*/  FSEL R0, RZ, 1, P0 ;  /* 0x3f800000ff007808 */ /* 0x000fc80000000000 */
[----:B------:R-:W-:-:S05]  /*81b0*/  F2FP.F16.F32.PACK_AB R0, RZ, R0 ;  /* 0x00000000ff00723e */ /* 0x000fca00000000ff */
[----:B------:R0:W-:Y:S01]  /*81c0*/  STG.E.U16 desc[UR36][R2.64], R0 ;  /* 0x0000000002007986 */ /* 0x0001e2000c101524 */
[----:B------:R-:W-:Y:S05]  /*81d0*/  BRA `(.L_x_21616) ;  /* 0x00000008009c7947 */ /* 0x000fea0003800000 */
.L_x_21619:
        /* <DEDUP_REMOVED lines=10> */
.L_x_21622:
[----:B------:R-:W-:-:S04]  /*8280*/  FSEL R0, RZ, 1, P0 ;  /* 0x3f800000ff007808 */ /* 0x000fc80000000000 */
[----:B------:R-:W-:-:S04]  /*8290*/  F2FP.F16.F32.PACK_AB R5, RZ, R0 ;  /* 0x00000000ff05723e */ /* 0x000fc800000000ff */
[----:B------:R-:W-:-:S05]  /*82a0*/  PRMT R5, R5, 0x5410, RZ ;  /* 0x0000541005057816 */ /* 0x000fca00000000ff */
[----:B------:R0:W-:Y:S01]  /*82b0*/  STG.E desc[UR36][R2.64], R5 ;  /* 0x0000000502007986 */ /* 0x0001e2000c101924 */
[----:B------:R-:W-:Y:S05]  /*82c0*/  BRA `(.L_x_21616) ;  /* 0x0000000800607947 */ /* 0x000fea0003800000 */
.L_x_21621:
[----:B------:R-:W-:Y:S02]  /*82d0*/  FSEL R5, RZ, 1.875, P0 ;  /* 0x3ff00000ff057808 */ /* 0x000fe40000000000 */
[----:B------:R-:W-:-:S05]  /*82e0*/  MOV R4, RZ ;  /* 0x000000ff00047202 */ /* 0x000fca0000000f00 */
[----:B------:R0:W-:Y:S01]  /*82f0*/  STG.E.64 desc[UR36][R2.64], R4 ;  /* 0x0000000402007986 */ /* 0x0001e2000c101b24 */
[----:B------:R-:W-:Y:S05]  /*8300*/  BRA `(.L_x_21616) ;  /* 0x0000000800507947 */ /* 0x000fea0003800000 */
.L_x_21611:
        /* <DEDUP_REMOVED lines=12> */
.L_x_21626:
        /* <DEDUP_REMOVED lines=17> */
.L_x_21628:
[----:B------:R-:W-:Y:S05]  /*84e0*/  BSYNC.RECONVERGENT B0 ;  /* 0x0000000000007941 */ /* 0x000fea0003800200 */
.L_x_21627:
[----:B------:R0:W-:Y:S01]  /*84f0*/  STG.E.U8 desc[UR36][R2.64], R0 ;  /* 0x0000000002007986 */ /* 0x0001e2000c101124 */
[----:B------:R-:W-:Y:S05]  /*8500*/  BRA `(.L_x_21616) ;  /* 0x0000000400d07947 */ /* 0x000fea0003800000 */
.L_x_21625:
        /* <DEDUP_REMOVED lines=17> */
.L_x_21630:
[----:B------:R-:W-:Y:S05]  /*8620*/  BSYNC.RECONVERGENT B0 ;  /* 0x0000000000007941 */ /* 0x000fea0003800200 */
.L_x_21629:
[----:B------:R0:W-:Y:S01]  /*8630*/  STG.E.U8 desc[UR36][R2.64], R0 ;  /* 0x0000000002007986 */ /* 0x0001e2000c101124 */
[----:B------:R-:W-:Y:S05]  /*8640*/  BRA `(.L_x_21616) ;  /* 0x0000000400807947 */ /* 0x000fea0003800000 */
.L_x_21624:
        /* <DEDUP_REMOVED lines=21> */
.L_x_21632:
[----:B------:R-:W-:-:S05]  /*87a0*/  HFMA2 R5, -RZ, RZ, 0, 0 ;  /* 0x00000000ff057431 */ /* 0x000fca00000001ff */
[----:B------:R0:W-:Y:S01]  /*87b0*/  STG.E.64 desc[UR36][R2.64], R4 ;  /* 0x0000000402007986 */ /* 0x0001e2000c101b24 */
[----:B------:R-:W-:Y:S05]  /*87c0*/  BRA `(.L_x_21616) ;  /* 0x0000000400207947 */ /* 0x000fea0003800000 */
.L_x_21631:
[----:B------:R0:W-:Y:S01]  /*87d0*/  STG.E desc[UR36][R2.64], R4 ;  /* 0x0000000402007986 */ /* 0x0001e2000c101924 */
[----:B------:R-:W-:Y:S05]  /*87e0*/  BRA `(.L_x_21616) ;  /* 0x0000000400187947 */ /* 0x000fea0003800000 */
.L_x_21623:
        /* <DEDUP_REMOVED lines=8> */
.L_x_21634:
[----:B------:R-:W-:Y:S02]  /*8870*/  FSEL R5, RZ, 1.875, P0 ;  /* 0x3ff00000ff057808 */ /* 0x000fe40000000000 */
[----:B------:R-:W-:Y:S01]  /*8880*/  CS2R R6, SRZ ;  /* 0x0000000000067805 */ /* 0x000fe2000001ff00 */
[----:B------:R-:W-:-:S05]  /*8890*/  IMAD.MOV.U32 R4, RZ, RZ, RZ ;  /* 0x000000ffff047224 */ /* 0x000fca00078e00ff */
[----:B------:R4:W-:Y:S01]  /*88a0*/  STG.E.128 desc[UR36][R2.64], R4 ;  /* 0x0000000402007986 */ /* 0x0009e2000c101d24 */
[----:B------:R-:W-:Y:S05]  /*88b0*/  BRA `(.L_x_21616) ;  /* 0x0000000000e47947 */ /* 0x000fea0003800000 */
.L_x_21633:
[----:B------:R-:W-:-:S09]  /*88c0*/  UISETP.NE.AND UP0, UPT, UR4, 0xf, UPT ;  /* 0x0000000f0400788c */ /* 0x000fd2000bf05270 */
[----:B------:R-:W-:Y:S05]  /*88d0*/  BRA.U !UP0, `(.L_x_21635) ;  /* 0x0000000108d07547 */ /* 0x000fea000b800000 */
[----:B------:R-:W-:-:S09]  /*88e0*/  UISETP.NE.AND UP0, UPT, UR4, 0x17, UPT ;  /* 0x000000170400788c */ /* 0x000fd2000bf05270 */
[----:B------:R-:W-:Y:S05]  /*88f0*/  BRA.U !UP0, `(.L_x_21636) ;  /* 0x0000000108847547 */ /* 0x000fea000b800000 */
[----:B------:R-:W-:-:S09]  /*8900*/  UISETP.NE.AND UP0, UPT, UR4, 0x18, UPT ;  /* 0x000000180400788c */ /* 0x000fd2000bf05270 */
[----:B------:R-:W-:Y:S05]  /*8910*/  BRA.U !UP0, `(.L_x_21637) ;  /* 0x0000000108447547 */ /* 0x000fea000b800000 */
.L_x_21615:
        /* <DEDUP_REMOVED lines=16> */
.L_x_21638:
[----:B------:R-:W-:Y:S05]  /*8a20*/  BRA `(.L_x_21616) ;  /* 0x0000000000887947 */ /* 0x000fea0003800000 */
.L_x_21637:
        /* <DEDUP_REMOVED lines=11> */
.L_x_21640:
[----:B------:R-:W-:Y:S05]  /*8ae0*/  BSYNC.RECONVERGENT B0 ;  /* 0x0000000000007941 */ /* 0x000fea0003800200 */
.L_x_21639:
[----:B------:R3:W-:Y:S01]  /*8af0*/  STG.E.U8 desc[UR36][R2.64], R5 ;  /* 0x0000000502007986 */ /* 0x0007e2000c101124 */
[----:B------:R-:W-:Y:S05]  /*8b00*/  BRA `(.L_x_21616) ;  /* 0x0000000000507947 */ /* 0x000fea0003800000 */
.L_x_21636:
        /* <DEDUP_REMOVED lines=12> */
.L_x_21641:
[----:B------:R-:W-:Y:S01]  /*8bd0*/  HFMA2 R5, -RZ, RZ, 0, 7.569789886474609375e-06 ;  /* 0x0000007fff057431 */ /* 0x000fe200000001ff */
[----:B------:R-:W-:-:S04]  /*8be0*/  ISETP.GT.U32.AND P0, PT, R7, 0x7f800000, PT ;  /* 0x7f8000000700780c */ /* 0x000fc80003f04070 */
[----:B------:R-:W-:-:S05]  /*8bf0*/  SEL R5, R5, 0x7c, P0 ;  /* 0x0000007c05057807 */ /* 0x000fca0000000000 */
[----:B------:R2:W-:Y:S01]  /*8c00*/  STG.E.U8 desc[UR36][R2.64], R5 ;  /* 0x0000000502007986 */ /* 0x0005e2000c101124 */
[----:B------:R-:W-:Y:S05]  /*8c10*/  BRA `(.L_x_21616) ;  /* 0x00000000000c7947 */ /* 0x000fea0003800000 */
.L_x_21635:
[----:B------:R-:W-:-:S04]  /*8c20*/  FSEL R0, RZ, 1, P0 ;  /* 0x3f800000ff007808 */ /* 0x000fc80000000000 */
[----:B------:R-:W-:-:S05]  /*8c30*/  F2FP.BF16.F32.PACK_AB R0, RZ, R0 ;  /* 0x00000000ff00723e */ /* 0x000fca00000010ff */
[----:B------:R0:W-:Y:S02]  /*8c40*/  STG.E.U16 desc[UR36][R2.64], R0 ;  /* 0x0000000002007986 */ /* 0x0001e4000c101524 */
.L_x_21616:
[----:B------:R-:W-:Y:S05]  /*8c50*/  BSYNC.RECONVERGENT B6 ;  /* 0x0000000000067941 */ /* 0x000fea0003800200 */
.L_x_21610:
[----:B------:R-:W-:-:S07]  /*8c60*/  VIADD R17, R17, 0x80 ;  /* 0x0000008011117836 */ /* 0x000fce0000000000 */
.L_x_21575:
[----:B------:R-:W-:Y:S05]  /*8c70*/  BSYNC.RECONVERGENT B7 ;  /* 0x0000000000077941 */ /* 0x000fea0003800200 */
.L_x_21574:
        /* <DEDUP_REMOVED lines=306> */
.L_x_21642:
        /* <DEDUP_REMOVED lines=18> */
.L_x_21646:
[----:B------:R4:W5:Y:S01]  /*a0c0*/  LDG.E.U8 R0, desc[UR36][R2.64] ;  /* 0x0000002402007981 */ /* 0x000962000c1e1100 */
[----:B------:R-:W-:Y:S05]  /*a0d0*/  BRA `(.L_x_21648) ;  /* 0x0000000c002c7947 */ /* 0x000fea0003800000 */
.L_x_21645:
        /* <DEDUP_REMOVED lines=8> */
.L_x_21650:
[----:B------:R2:W5:Y:S01]  /*a160*/  LDG.E R0, desc[UR36][R2.64] ;  /* 0x0000002402007981 */ /* 0x000562000c1e1900 */
[----:B------:R-:W-:Y:S05]  /*a170*/  BRA `(.L_x_21648) ;  /* 0x0000000c00047947 */ /* 0x000fea0003800000 */
.L_x_21649:
[----:B------:R0:W5:Y:S01]  /*a180*/  LDG.E.S16 R0, desc[UR36][R2.64] ;  /* 0x0000002402007981 */ /* 0x000162000c1e1700 */
[----:B------:R-:W-:Y:S05]  /*a190*/  BRA `(.L_x_21648) ;  /* 0x0000000800fc7947 */ /* 0x000fea0003800000 */
.L_x_21644:
        /* <DEDUP_REMOVED lines=9> */
.L_x_21652:
[----:B------:R-:W2:Y:S02]  /*a230*/  LDG.E.U16 R2, desc[UR36][R2.64] ;  /* 0x0000002402027981 */ /* 0x000ea4000c1e1500 */
[----:B--2---:R-:W-:-:S06]  /*a240*/  HADD2.F32 R0, -RZ, R2.H0_H0 ;  /* 0x20000002ff007230 */ /* 0x004fcc0000004100 */
[----:B------:R-:W0:Y:S01]  /*a250*/  F2I.FTZ.TRUNC.NTZ R0, R0 ;  /* 0x0000000000007305 */ /* 0x000e22000021f100 */
[----:B------:R-:W-:Y:S05]  /*a260*/  BRA `(.L_x_21648) ;  /* 0x0000000800c87947 */ /* 0x000fea0003800000 */
.L_x_21651:
        /* <DEDUP_REMOVED lines=9> */
.L_x_21654:
[----:B------:R-:W2:Y:S02]  /*a300*/  LDG.E.U16 R2, desc[UR36][R2.64] ;  /* 0x0000002402027981 */ /* 0x000ea4000c1e1500 */
[----:B--2---:R-:W-:-:S06]  /*a310*/  HADD2.F32 R0, -RZ, R2.H0_H0 ;  /* 0x20000002ff007230 */ /* 0x004fcc0000004100 */
[----:B------:R-:W0:Y:S01]  /*a320*/  F2I.FTZ.TRUNC.NTZ R0, R0 ;  /* 0x0000000000007305 */ /* 0x000e22000021f100 */
[----:B------:R-:W-:Y:S05]  /*a330*/  BRA `(.L_x_21648) ;  /* 0x0000000800947947 */ /* 0x000fea0003800000 */
.L_x_21653:
[----:B------:R-:W2:Y:S02]  /*a340*/  LDG.E.64 R2, desc[UR36][R2.64] ;  /* 0x0000002402027981 */ /* 0x000ea4000c1e1b00 */
[----:B--2---:R0:W1:Y:S02]  /*a350*/  F2I.F64.TRUNC R0, R2 ;  /* 0x0000000200007311 */ /* 0x004064000030d100 */
[----:B01----:R-:W-:Y:S05]  /*a360*/  BRA `(.L_x_21648) ;  /* 0x0000000800887947 */ /* 0x003fea0003800000 */
.L_x_21643:
        /* <DEDUP_REMOVED lines=12> */
.L_x_21657:
[----:B------:R-:W2:Y:S02]  /*a430*/  LDG.E.64 R2, desc[UR36][R2.64] ;  /* 0x0000002402027981 */ /* 0x000ea4000c1e1b00 */
[----:B--2---:R0:W1:Y:S02]  /*a440*/  F2I.F64.TRUNC R0, R2 ;  /* 0x0000000200007311 */ /* 0x004064000030d100 */
[----:B01----:R-:W-:Y:S05]  /*a450*/  BRA `(.L_x_21648) ;  /* 0x00000008004c7947 */ /* 0x003fea0003800000 */
.L_x_21656:
        /* <DEDUP_REMOVED lines=26> */
.L_x_21659:
        /* <DEDUP_REMOVED lines=13> */
.L_x_21658:
[----:B------:R-:W2:Y:S02]  /*a6d0*/  LDG.E.U16 R0, desc[UR36][R2.64] ;  /* 0x0000002402007981 */ /* 0x000ea4000c1e1500 */
[----:B--2---:R-:W-:-:S06]  /*a6e0*/  IMAD.U32 R0, R0, 0x10000, RZ ;  /* 0x0001000000007824 */ /* 0x004fcc00078e00ff */
[----:B------:R-:W0:Y:S01]  /*a6f0*/  F2I.FTZ.TRUNC.NTZ R0, R0 ;  /* 0x0000000000007305 */ /* 0x000e22000021f100 */
[----:B------:R-:W-:Y:S05]  /*a700*/  BRA `(.L_x_21648) ;  /* 0x0000000400a07947 */ /* 0x000fea0003800000 */
.L_x_21655:
        /* <DEDUP_REMOVED lines=10> */
.L_x_21662:
        /* <DEDUP_REMOVED lines=21> */
.L_x_21666:
[----:B------:R-:W-:Y:S05]  /*a900*/  BSYNC.RECONVERGENT B1 ;  /* 0x0000000000017941 */ /* 0x000fea0003800200 */
.L_x_21665:
[----:B------:R-:W-:Y:S02]  /*a910*/  SHF.L.U32 R0, R0, 0x14, RZ ;  /* 0x0000001400007819 */ /* 0x000fe400000006ff */
[----:B------:R-:W-:-:S04]  /*a920*/  LEA R2, R2, 0x3b800000, 0x17 ;  /* 0x3b80000002027811 */ /* 0x000fc800078eb8ff */
[----:B------:R-:W-:-:S07]  /*a930*/  LOP3.LUT R0, R2, R0, R7, 0xfe, !PT ;  /* 0x0000000002007212 */ /* 0x000fce00078efe07 */
.L_x_21664:
[----:B------:R-:W-:Y:S05]  /*a940*/  BSYNC.RECONVERGENT B0 ;  /* 0x0000000000007941 */ /* 0x000fea0003800200 */
.L_x_21663:
[----:B------:R-:W0:Y:S01]  /*a950*/  F2I.FTZ.TRUNC.NTZ R0, R0 ;  /* 0x0000000000007305 */ /* 0x000e22000021f100 */
[----:B------:R-:W-:Y:S05]  /*a960*/  BRA `(.L_x_21648) ;  /* 0x0000000400087947 */ /* 0x000fea0003800000 */
.L_x_21661:
        /* <DEDUP_REMOVED lines=21> */
.L_x_21670:
[----:B------:R-:W-:Y:S05]  /*aac0*/  BSYNC.RECONVERGENT B1 ;  /* 0x0000000000017941 */ /* 0x000fea0003800200 */
.L_x_21669:
[----:B------:R-:W-:Y:S01]  /*aad0*/  IMAD.SHL.U32 R0, R0, 0x200000, RZ ;  /* 0x0020000000007824 */ /* 0x000fe200078e00ff */
[----:B------:R-:W-:-:S04]  /*aae0*/  LEA R2, R2, 0x37800000, 0x17 ;  /* 0x3780000002027811 */ /* 0x000fc800078eb8ff */
[----:B------:R-:W-:-:S07]  /*aaf0*/  LOP3.LUT R0, R2, R0, R7, 0xfe, !PT ;  /* 0x0000000002007212 */ /* 0x000fce00078efe07 */
.L_x_21668:
[----:B------:R-:W-:Y:S05]  /*ab00*/  BSYNC.RECONVERGENT B0 ;  /* 0x0000000000007941 */ /* 0x000fea0003800200 */
.L_x_21667:
[----:B------:R-:W0:Y:S01]  /*ab10*/  F2I.FTZ.TRUNC.NTZ R0, R0 ;  /* 0x0000000000007305 */ /* 0x000e22000021f100 */
[----:B------:R-:W-:Y:S05]  /*ab20*/  BRA `(.L_x_21648) ;  /* 0x0000000000987947 */ /* 0x000fea0003800000 */
.L_x_21660:
        /* <DEDUP_REMOVED lines=14> */
.L_x_21674:
[----:B------:R-:W-:Y:S05]  /*ac10*/  BSYNC.RECONVERGENT B0 ;  /* 0x0000000000007941 */ /* 0x000fea0003800200 */
.L_x_21673:
[----:B------:R-:W0:Y:S01]  /*ac20*/  F2I.FTZ.TRUNC.NTZ R0, R0 ;  /* 0x0000000000007305 */ /* 0x000e22000021f100 */
[----:B------:R-:W-:Y:S05]  /*ac30*/  BRA `(.L_x_21648) ;  /* 0x0000000000547947 */ /* 0x000fea0003800000 */
.L_x_21647:
        /* <DEDUP_REMOVED lines=16> */
.L_x_21675:
[----:B------:R-:W-:Y:S01]  /*ad40*/  MOV R0, RZ ;  /* 0x000000ff00007202 */ /* 0x000fe20000000f00 */
[----:B------:R-:W-:Y:S06]  /*ad50*/  BRA `(.L_x_21648) ;  /* 0x00000000000c7947 */ /* 0x000fec0003800000 */
.L_x_21672:
[----:B------:R0:W5:Y:S01]  /*ad60*/  LDG.E R0, desc[UR36][R2.64] ;  /* 0x0000002402007981 */ /* 0x000162000c1e1900 */
[----:B------:R-:W-:Y:S05]  /*ad70*/  BRA `(.L_x_21648) ;  /* 0x0000000000047947 */ /* 0x000fea0003800000 */
.L_x_21671:
[----:B------:R0:W5:Y:S02]  /*ad80*/  LDG.E R0, desc[UR36][R2.64] ;  /* 0x0000002402007981 */ /* 0x000164000c1e1900 */
.L_x_21648:
[----:B------:R-:W-:Y:S01]  /*ad90*/  UPRMT UR4, UR42, 0x9910, URZ ;  /* 0x000099102a047896 */ /* 0x000fe200080000ff */
[----:B0----5:R-:W-:-:S03]  /*ada0*/  ISETP.NE.AND P0, PT, R0, RZ, PT ;  /* 0x000000ff0000720c */ /* 0x021fc60003f05270 */
[----:B------:R-:W-:Y:S01]  /*adb0*/  UISETP.GT.AND UP0, UPT, UR4, 0x9, UPT ;  /* 0x000000090400788c */ /* 0x000fe2000bf04270 */
[----:B-1234-:R-:W-:-:S08]  /*adc0*/  SEL R2, RZ, 0x1, P0 ;  /* 0x00000001ff027807 */ /* 0x01efd00000000000 */
        /* <DEDUP_REMOVED lines=11> */
.L_x_21679:
[----:B------:R-:W-:Y:S01]  /*ae80*/  STG.E.U8 desc[UR36][R16.64], R2 ;  /* 0x0000000210007986 */ /* 0x000fe2000c101124 */
[----:B------:R-:W-:Y:S05]  /*ae90*/  EXIT ;  /* 0x000000000000794d */ /* 0x000fea0003800000 */
.L_x_21678:
        /* <DEDUP_REMOVED lines=9> */
.L_x_21682:
[----:B------:R-:W-:Y:S01]  /*af30*/  STG.E desc[UR36][R16.64], R2 ;  /* 0x0000000210007986 */ /* 0x000fe2000c101924 */
[----:B------:R-:W-:Y:S05]  /*af40*/  EXIT ;  /* 0x000000000000794d */ /* 0x000fea0003800000 */
.L_x_21681:
[----:B------:R-:W-:Y:S01]  /*af50*/  STG.E.U16 desc[UR36][R16.64], R2 ;  /* 0x0000000210007986 */ /* 0x000fe2000c101524 */
[----:B------:R-:W-:Y:S05]  /*af60*/  EXIT ;  /* 0x000000000000794d */ /* 0x000fea0003800000 */
.L_x_21677:
        /* <DEDUP_REMOVED lines=9> */
.L_x_21684:
[----:B------:R-:W-:-:S04]  /*b000*/  FSEL R0, RZ, 1, P0 ;  /* 0x3f800000ff007808 */ /* 0x000fc80000000000 */
[----:B------:R-:W-:-:S05]  /*b010*/  F2FP.F16.F32.PACK_AB R0, RZ, R0 ;  /* 0x00000000ff00723e */ /* 0x000fca00000000ff */
[----:B------:R-:W-:Y:S01]  /*b020*/  STG.E.U16 desc[UR36][R16.64], R0 ;  /* 0x0000000010007986 */ /* 0x000fe2000c101524 */
[----:B------:R-:W-:Y:S05]  /*b030*/  EXIT ;  /* 0x000000000000794d */ /* 0x000fea0003800000 */
.L_x_21683:
        /* <DEDUP_REMOVED lines=10> */
.L_x_21686:
[----:B------:R-:W-:-:S04]  /*b0e0*/  FSEL R0, RZ, 1, P0 ;  /* 0x3f800000ff007808 */ /* 0x000fc80000000000 */
[----:B------:R-:W-:-:S04]  /*b0f0*/  F2FP.F16.F32.PACK_AB R3, RZ, R0 ;  /* 0x00000000ff03723e */ /* 0x000fc800000000ff */
[----:B------:R-:W-:-:S05]  /*b100*/  PRMT R3, R3, 0x5410, RZ ;  /* 0x0000541003037816 */ /* 0x000fca00000000ff */
[----:B------:R-:W-:Y:S01]  /*b110*/  STG.E desc[UR36][R16.64], R3 ;  /* 0x0000000310007986 */ /* 0x000fe2000c101924 */
[----:B------:R-:W-:Y:S05]  /*b120*/  EXIT ;  /* 0x000000000000794d */ /* 0x000fea0003800000 */
.L_x_21685:
[----:B------:R-:W-:Y:S01]  /*b130*/  FSEL R3, RZ, 1.875, P0 ;  /* 0x3ff00000ff037808 */ /* 0x000fe20000000000 */
[----:B------:R-:W-:-:S05]  /*b140*/  IMAD.MOV.U32 R2, RZ, RZ, RZ ;  /* 0x000000ffff027224 */ /* 0x000fca00078e00ff */
[----:B------:R-:W-:Y:S01]  /*b150*/  STG.E.64 desc[UR36][R16.64], R2 ;  /* 0x0000000210007986 */ /* 0x000fe2000c101b24 */
[----:B------:R-:W-:Y:S05]  /*b160*/  EXIT ;  /* 0x000000000000794d */ /* 0x000fea0003800000 */
.L_x_21676:
        /* <DEDUP_REMOVED lines=12> */
.L_x_21690:
        /* <DEDUP_REMOVED lines=16> */
.L_x_21693:
[----:B------:R-:W-:-:S07]  /*b330*/  PRMT R8, R0, 0x7610, R8 ;  /* 0x0000761000087816 */ /* 0x000fce0000000008 */
.L_x_21692:
[----:B------:R-:W-:Y:S05]  /*b340*/  BSYNC.RECONVERGENT B0 ;  /* 0x0000000000007941 */ /* 0x000fea0003800200 */
.L_x_21691:
[----:B------:R-:W-:Y:S01]  /*b350*/  STG.E.U8 desc[UR36][R16.64], R8 ;  /* 0x0000000810007986 */ /* 0x000fe2000c101124 */
[----:B------:R-:W-:Y:S05]  /*b360*/  EXIT ;  /* 0x000000000000794d */ /* 0x000fea0003800000 */
.L_x_21689:
        /* <DEDUP_REMOVED lines=16> */
.L_x_21696:
[----:B------:R-:W-:-:S07]  /*b470*/  PRMT R8, R0, 0x7610, R8 ;  /* 0x0000761000087816 */ /* 0x000fce0000000008 */
.L_x_21695:
[----:B------:R-:W-:Y:S05]  /*b480*/  BSYNC.RECONVERGENT B0 ;  /* 0x0000000000007941 */ /* 0x000fea0003800200 */
.L_x_21694:
[----:B------:R-:W-:Y:S01]  /*b490*/  STG.E.U8 desc[UR36][R16.64], R8 ;  /* 0x0000000810007986 */ /* 0x000fe2000c101124 */
[----:B------:R-:W-:Y:S05]  /*b4a0*/  EXIT ;  /* 0x000000000000794d */ /* 0x000fea0003800000 */
.L_x_21688:
        /* <DEDUP_REMOVED lines=21> */
.L_x_21698:
[----:B------:R-:W-:-:S05]  /*b600*/  MOV R3, RZ ;  /* 0x000000ff00037202 */ /* 0x000fca0000000f00 */
[----:B------:R-:W-:Y:S01]  /*b610*/  STG.E.64 desc[UR36][R16.64], R2 ;  /* 0x0000000210007986 */ /* 0x000fe2000c101b24 */
[----:B------:R-:W-:Y:S05]  /*b620*/  EXIT ;  /* 0x000000000000794d */ /* 0x000fea0003800000 */
.L_x_21697:
[----:B------:R-:W-:Y:S01]  /*b630*/  STG.E desc[UR36][R16.64], R2 ;  /* 0x0000000210007986 */ /* 0x000fe2000c101924 */
[----:B------:R-:W-:Y:S05]  /*b640*/  EXIT ;  /* 0x000000000000794d */ /* 0x000fea0003800000 */
.L_x_21687:
        /* <DEDUP_REMOVED lines=8> */
.L_x_21700:
[----:B------:R-:W-:Y:S02]  /*b6d0*/  FSEL R5, RZ, 1.875, P0 ;  /* 0x3ff00000ff057808 */ /* 0x000fe40000000000 */
[----:B------:R-:W-:Y:S01]  /*b6e0*/  CS2R R6, SRZ ;  /* 0x0000000000067805 */ /* 0x000fe2000001ff00 */
[----:B------:R-:W-:-:S05]  /*b6f0*/  IMAD.MOV.U32 R4, RZ, RZ, RZ ;  /* 0x000000ffff047224 */ /* 0x000fca00078e00ff */
[----:B------:R-:W-:Y:S01]  /*b700*/  STG.E.128 desc[UR36][R16.64], R4 ;  /* 0x0000000410007986 */ /* 0x000fe2000c101d24 */
[----:B------:R-:W-:Y:S05]  /*b710*/  EXIT ;  /* 0x000000000000794d */ /* 0x000fea0003800000 */
.L_x_21699:
[----:B------:R-:W-:-:S09]  /*b720*/  UISETP.NE.AND UP0, UPT, UR4, 0xf, UPT ;  /* 0x0000000f0400788c */ /* 0x000fd2000bf05270 */
[----:B------:R-:W-:Y:S05]  /*b730*/  BRA.U !UP0, `(.L_x_21701) ;  /* 0x0000000108d47547 */ /* 0x000fea000b800000 */
[----:B------:R-:W-:-:S09]  /*b740*/  UISETP.NE.AND UP0, UPT, UR4, 0x17, UPT ;  /* 0x000000170400788c */ /* 0x000fd2000bf05270 */
[----:B------:R-:W-:Y:S05]  /*b750*/  BRA.U !UP0, `(.L_x_21702) ;  /* 0x0000000108847547 */ /* 0x000fea000b800000 */
[----:B------:R-:W-:-:S09]  /*b760*/  UISETP.NE.AND UP0, UPT, UR4, 0x18, UPT ;  /* 0x000000180400788c */ /* 0x000fd2000bf05270 */
[----:B------:R-:W-:Y:S05]  /*b770*/  BRA.U !UP0, `(.L_x_21703) ;  /* 0x0000000108447547 */ /* 0x000fea000b800000 */
.L_x_21680:
        /* <DEDUP_REMOVED lines=16> */
.L_x_21704:
[----:B------:R-:W-:Y:S05]  /*b880*/  EXIT ;  /* 0x000000000000794d */ /* 0x000fea0003800000 */
.L_x_21703:
        /* <DEDUP_REMOVED lines=11> */
.L_x_21706:
[----:B------:R-:W-:Y:S05]  /*b940*/  BSYNC.RECONVERGENT B0 ;  /* 0x0000000000007941 */ /* 0x000fea0003800200 */
.L_x_21705:
[----:B------:R-:W-:Y:S01]  /*b950*/  STG.E.U8 desc[UR36][R16.64], R3 ;  /* 0x0000000310007986 */ /* 0x000fe2000c101124 */
[----:B------:R-:W-:Y:S05]  /*b960*/  EXIT ;  /* 0x000000000000794d */ /* 0x000fea0003800000 */
.L_x_21702:
        /* <DEDUP_REMOVED lines=13> */
.L_x_21707:
[----:B------:R-:W-:Y:S01]  /*ba40*/  HFMA2 R3, -RZ, RZ, 0, 7.569789886474609375e-06 ;  /* 0x0000007fff037431 */ /* 0x000fe200000001ff */
[----:B------:R-:W-:-:S04]  /*ba50*/  ISETP.GT.U32.AND P0, PT, R5, 0x7f800000, PT ;  /* 0x7f8000000500780c */ /* 0x000fc80003f04070 */
[----:B------:R-:W-:-:S05]  /*ba60*/  SEL R3, R3, 0x7c, P0 ;  /* 0x0000007c03037807 */ /* 0x000fca0000000000 */
[----:B------:R-:W-:Y:S01]  /*ba70*/  STG.E.U8 desc[UR36][R16.64], R3 ;  /* 0x0000000310007986 */ /* 0x000fe2000c101124 */
[----:B------:R-:W-:Y:S05]  /*ba80*/  EXIT ;  /* 0x000000000000794d */ /* 0x000fea0003800000 */
.L_x_21701:
[----:B------:R-:W-:-:S04]  /*ba90*/  FSEL R0, RZ, 1, P0 ;  /* 0x3f800000ff007808 */ /* 0x000fc80000000000 */
[----:B------:R-:W-:-:S05]  /*baa0*/  F2FP.BF16.F32.PACK_AB R0, RZ, R0 ;  /* 0x00000000ff00723e */ /* 0x000fca00000010ff */
[----:B------:R-:W-:Y:S01]  /*bab0*/  STG.E.U16 desc[UR36][R16.64], R0 ;  /* 0x0000000010007986 */ /* 0x000fe2000c101524 */
[----:B------:R-:W-:Y:S05]  /*bac0*/  EXIT ;  /* 0x000000000000794d */ /* 0x000fea0003800000 */
.L_x_21708:
        /* <DEDUP_REMOVED lines=11> */
.L_x_23475:


//--------------------- .text._ZN2at6native27unrolled_elementwise_kernelIZZZNS0_23logical_not_kernel_cudaERNS_18TensorIteratorBaseEENKUlvE0_clEvENKUlvE1_clEvEUliE_St5arrayIPcLm2EELi4E23TrivialOffsetCalculatorILi1EjESB_NS0_6memory12LoadWithCastILi1EEENSC_13StoreWithCastILi1EEEEEviT_T0_T2_T3_T4_T5_ --------------------------
	.section	.text._ZN2at6native27unrolled_elementwise_kernelIZZZNS0_23logical_not_kernel_cudaERNS_18TensorIteratorBaseEENKUlvE0_clEvENKUlvE1_clEvEUliE_St5arrayIPcLm2EELi4E23TrivialOffsetCalculatorILi1EjESB_NS0_6memory12LoadWithCastILi1EEENSC_13StoreWithCastILi1EEEEEviT_T0_T2_T3_T4_T5_,"ax",@progbits
	.align	128
        .global         _ZN2at6native27unrolled_elementwise_kernelIZZZNS0_23logical_not_kernel_cudaERNS_18TensorIteratorBaseEENKUlvE0_clEvENKUlvE1_clEvEUliE_St5arrayIPcLm2EELi4E23TrivialOffsetCalculatorILi1EjESB_NS0_6memory12LoadWithCastILi1EEENSC_13StoreWithCastILi1EEEEEviT_T0_T2_T3_T4_T5_
        .type           _ZN2at6native27unrolled_elementwise_kernelIZZZNS0_23logical_not_kernel_cudaERNS_18TensorIteratorBaseEENKUlvE0_clEvENKUlvE1_clEvEUliE_St5arrayIPcLm2EELi4E23TrivialOffsetCalculatorILi1EjESB_NS0_6memory12LoadWithCastILi1EEENSC_13StoreWithCastILi1EEEEEviT_T0_T2_T3_T4_T5_,@function
        .size           _ZN2at6native27unrolled_elementwise_kernelIZZZNS0_23logical_not_kernel_cudaERNS_18TensorIteratorBaseEENKUlvE0_clEvENKUlvE1_clEvEUliE_St5arrayIPcLm2EELi4E23TrivialOffsetCalculatorILi1EjESB_NS0_6memory12LoadWithCastILi1EEENSC_13StoreWithCastILi1EEEEEviT_T0_T2_T3_T4_T5_,(.L_x_23476 - _ZN2at6native27unrolled_elementwise_kernelIZZZNS0_23logical_not_kernel_cudaERNS_18TensorIteratorBaseEENKUlvE0_clEvENKUlvE1_clEvEUliE_St5arrayIPcLm2EELi4E23TrivialOffsetCalculatorILi1EjESB_NS0_6memory12LoadWithCastILi1EEENSC_13StoreWithCastILi1EEEEEviT_T0_T2_T3_T4_T5_)
        .other          _ZN2at6native27unrolled_elementwise_kernelIZZZNS0_23logical_not_kernel_cudaERNS_18TensorIteratorBaseEENKUlvE0_clEvENKUlvE1_clEvEUliE_St5arrayIPcLm2EELi4E23TrivialOffsetCalculatorILi1EjESB_NS0_6memory12LoadWithCastILi1EEENSC_13StoreWithCastILi1EEEEEviT_T0_T2_T3_T4_T5_,@"STO_CUDA_ENTRY STV_DEFAULT"
_ZN2at6native27unrolled_elementwise_kernelIZZZNS0_23logical_not_kernel_cudaERNS_18TensorIteratorBaseEENKUlvE0_clEvENKUlvE1_clEvEUliE_St5arrayIPcLm2EELi4E23TrivialOffsetCalculatorILi1EjESB_NS0_6memory12LoadWithCastILi1EEENSC_13StoreWithCastILi1EEEEEviT_T0_T2_T3_T4_T5_:
.text._ZN2at6native27unrolled_elementwise_kernelIZZZNS0_23logical_not_kernel_cudaERNS_18TensorIteratorBaseEENKUlvE0_clEvENKUlvE1_clEvEUliE_St5arrayIPcLm2EELi4E23TrivialOffsetCalculatorILi1EjESB_NS0_6memory12LoadWithCastILi1EEENSC_13StoreWithCastILi1EEEEEviT_T0_T2_T3_T4_T5_:
        /* <DEDUP_REMOVED lines=32> */
.L_x_21714:
[----:B------:R3:W5:Y:S01]  /*0200*/  LDG.E.U8 R0, desc[UR36][R4.64] ;  /* 0x0000002404007981 */ /* 0x000762000c1e1100 */
[----:B------:R-:W-:Y:S05]  /*0210*/  BRA `(.L_x_21716) ;  /* 0x0000000c00307947 */ /* 0x000fea0003800000 */
.L_x_21713:
        /* <DEDUP_REMOVED lines=8> */
.L_x_21718:
[----:B------:R1:W5:Y:S01]  /*02a0*/  LDG.E R0, desc[UR36][R4.64] ;  /* 0x0000002404007981 */ /* 0x000362000c1e1900 */
[----:B------:R-:W-:Y:S05]  /*02b0*/  BRA `(.L_x_21716) ;  /* 0x0000000c00087947 */ /* 0x000fea0003800000 */
.L_x_21717:
[----:B------:R2:W5:Y:S01]  /*02c0*/  LDG.E.S16 R0, desc[UR36][R4.64] ;  /* 0x0000002404007981 */ /* 0x000562000c1e1700 */
[----:B------:R-:W-:Y:S05]  /*02d0*/  BRA `(.L_x_21716) ;  /* 0x0000000c00007947 */ /* 0x000fea0003800000 */
.L_x_21712:
        /* <DEDUP_REMOVED lines=9> */
.L_x_21720:
[----:B------:R-:W2:Y:S02]  /*0370*/  LDG.E.U16 R4, desc[UR36][R4.64] ;  /* 0x0000002404047981 */ /* 0x000ea4000c1e1500 */
[----:B--2---:R-:W-:-:S06]  /*0380*/  HADD2.F32 R0, -RZ, R4.H0_H0 ;  /* 0x20000004ff007230 */ /* 0x004fcc0000004100 */
[----:B------:R-:W0:Y:S01]  /*0390*/  F2I.FTZ.TRUNC.NTZ R0, R0 ;  /* 0x0000000000007305 */ /* 0x000e22000021f100 */
[----:B------:R-:W-:Y:S05]  /*03a0*/  BRA `(.L_x_21716) ;  /* 0x0000000800cc7947 */ /* 0x000fea0003800000 */
.L_x_21719:
        /* <DEDUP_REMOVED lines=9> */
.L_x_21722:
[----:B------:R-:W2:Y:S02]  /*0440*/  LDG.E.U16 R4, desc[UR36][R4.64] ;  /* 0x0000002404047981 */ /* 0x000ea4000c1e1500 */
[----:B--2---:R-:W-:-:S06]  /*0450*/  HADD2.F32 R0, -RZ, R4.H0_H0 ;  /* 0x20000004ff007230 */ /* 0x004fcc0000004100 */
[----:B------:R-:W0:Y:S01]  /*0460*/  F2I.FTZ.TRUNC.NTZ R0, R0 ;  /* 0x0000000000007305 */ /* 0x000e22000021f100 */
[----:B------:R-:W-:Y:S05]  /*0470*/  BRA `(.L_x_21716) ;  /* 0x0000000800987947 */ /* 0x000fea0003800000 */
.L_x_21721:
[----:B------:R-:W2:Y:S02]  /*0480*/  LDG.E.64 R4, desc[UR36][R4.64] ;  /* 0x0000002404047981 */ /* 0x000ea4000c1e1b00 */
[----:B--2---:R0:W1:Y:S02]  /*0490*/  F2I.F64.TRUNC R0, R4 ;  /* 0x0000000400007311 */ /* 0x004064000030d100 */
[----:B01----:R-:W-:Y:S05]  /*04a0*/  BRA `(.L_x_21716) ;  /* 0x00000008008c7947 */ /* 0x003fea0003800000 */
.L_x_21711:
        /* <DEDUP_REMOVED lines=12> */
.L_x_21725:
[----:B------:R-:W2:Y:S02]  /*0570*/  LDG.E.64 R4, desc[UR36][R4.64] ;  /* 0x0000002404047981 */ /* 0x000ea4000c1e1b00 */
[----:B--2---:R0:W1:Y:S02]  /*0580*/  F2I.F64.TRUNC R0, R4 ;  /* 0x0000000400007311 */ /* 0x004064000030d100 */
[----:B01----:R-:W-:Y:S05]  /*0590*/  BRA `(.L_x_21716) ;  /* 0x0000000800507947 */ /* 0x003fea0003800000 */
.L_x_21724:
        /* <DEDUP_REMOVED lines=26> */
.L_x_21727:
        /* <DEDUP_REMOVED lines=12> */
[----:B------:R-:W0:Y:S01]  /*0800*/  F2I.FTZ.TRUNC.NTZ R0, R0 ;  /* 0x0000000000007305 */ /* 0x000e22000021f100 */
[----:B------:R-:W-:Y:S05]  /*0810*/  BRA `(.L_x_21716) ;  /* 0x0000000400b07947 */ /* 0x000fea0003800000 */
.L_x_21726:
[----:B------:R-:W2:Y:S02]  /*0820*/  LDG.E.U16 R0, desc[UR36][R4.64] ;  /* 0x0000002404007981 */ /* 0x000ea4000c1e1500 */
[----:B--2---:R-:W-:-:S06]  /*0830*/  IMAD.U32 R0, R0, 0x10000, RZ ;  /* 0x0001000000007824 */ /* 0x004fcc00078e00ff */
[----:B------:R-:W0:Y:S01]  /*0840*/  F2I.FTZ.TRUNC.NTZ R0, R0 ;  /* 0x0000000000007305 */ /* 0x000e22000021f100 */
[----:B------:R-:W-:Y:S05]  /*0850*/  BRA `(.L_x_21716) ;  /* 0x0000000400a07947 */ /* 0x000fea0003800000 */
.L_x_21723:
        /* <DEDUP_REMOVED lines=10> */
.L_x_21730:
        /* <DEDUP_REMOVED lines=21> */
.L_x_21734:
[----:B------:R-:W-:Y:S05]  /*0a50*/  BSYNC.RECONVERGENT B1 ;  /* 0x0000000000017941 */ /* 0x000fea0003800200 */
.L_x_21733:
[----:B------:R-:W-:Y:S01]  /*0a60*/  IMAD.SHL.U32 R0, R0, 0x100000, RZ ;  /* 0x0010000000007824 */ /* 0x000fe200078e00ff */
[----:B------:R-:W-:-:S04]  /*0a70*/  LEA R3, R3, 0x3b800000, 0x17 ;  /* 0x3b80000003037811 */ /* 0x000fc800078eb8ff */
[----:B------:R-:W-:-:S07]  /*0a80*/  LOP3.LUT R0, R3, R0, R7, 0xfe, !PT ;  /* 0x0000000003007212 */ /* 0x000fce00078efe07 */
.L_x_21732:
[----:B------:R-:W-:Y:S05]  /*0a90*/  BSYNC.RECONVERGENT B0 ;  /* 0x0000000000007941 */ /* 0x000fea0003800200 */
.L_x_21731:
[----:B------:R-:W0:Y:S01]  /*0aa0*/  F2I.FTZ.TRUNC.NTZ R0, R0 ;  /* 0x0000000000007305 */ /* 0x000e22000021f100 */
[----:B------:R-:W-:Y:S05]  /*0ab0*/  BRA `(.L_x_21716) ;  /* 0x0000000400087947 */ /* 0x000fea0003800000 */
.L_x_21729:
        /* <DEDUP_REMOVED lines=21> */
.L_x_21738:
[----:B------:R-:W-:Y:S05]  /*0c10*/  BSYNC.RECONVERGENT B1 ;  /* 0x0000000000017941 */ /* 0x000fea0003800200 */
.L_x_21737:
[----:B------:R-:W-:Y:S01]  /*0c20*/  IMAD.SHL.U32 R0, R0, 0x200000, RZ ;  /* 0x0020000000007824 */ /* 0x000fe200078e00ff */
[----:B------:R-:W-:-:S04]  /*0c30*/  LEA R3, R3, 0x37800000, 0x17 ;  /* 0x3780000003037811 */ /* 0x000fc800078eb8ff */
[----:B------:R-:W-:-:S07]  /*0c40*/  LOP3.LUT R0, R3, R0, R7, 0xfe, !PT ;  /* 0x0000000003007212 */ /* 0x000fce00078efe07 */
.L_x_21736:
[----:B------:R-:W-:Y:S05]  /*0c50*/  BSYNC.RECONVERGENT B0 ;  /* 0x0000000000007941 */ /* 0x000fea0003800200 */
.L_x_21735:
[----:B------:R-:W0:Y:S01]  /*0c60*/  F2I.FTZ.TRUNC.NTZ R0, R0 ;  /* 0x0000000000007305 */ /* 0x000e22000021f100 */
[----:B------:R-:W-:Y:S05]  /*0c70*/  BRA `(.L_x_21716) ;  /* 0x0000000000987947 */ /* 0x000fea0003800000 */
.L_x_21728:
[----:B------:R-:W-:-:S09]  /*0c80*/  UISETP.NE.AND UP0, UPT, UR4, 0x1c, UPT ;  /* 0x0000001c0400788c */ /* 0x000fd2000bf05270 */
[----:B------:R-:W-:Y:S05]  /*0c90*/  BRA.U !UP0, `(.L_x_21739) ;  /* 0x00000001088c7547 */ /* 0x000fea000b800000 */
[----:B------:R-:W-:-:S09]  /*0ca0*/  UISETP.NE.AND UP0, UPT, UR4, 0x1d, UPT ;  /* 0x0000001d0400788c */ /* 0x000fd2000bf05270 */
[----:B------:R-:W-:Y:S05]  /*0cb0*/  BRA.U !UP0, `(.L_x_21740) ;  /* 0x00000001087c7547 */ /* 0x000fea000b800000 */
[----:B------:R-:W-:-:S09]  /*0cc0*/  UISETP.NE.AND UP0, UPT, UR4, 0x2c, UPT ;  /* 0x0000002c0400788c */ /* 0x000fd2000bf05270 */
[----:B------:R-:W-:Y:S05]  /*0cd0*/  BRA.U !UP0, `(.L_x_21741) ;  /* 0x0000000108487547 */ /* 0x000fea000b800000 */
.L_x_21715:
        /* <DEDUP_REMOVED lines=16> */
.L_x_21742:
[----:B------:R-:W-:Y:S01]  /*0de0*/  IMAD.MOV.U32 R0, RZ, RZ, RZ ;  /* 0x000000ffff007224 */ /* 0x000fe200078e00ff */
[----:B------:R-:W-:Y:S06]  /*0df0*/  BRA `(.L_x_21716) ;  /* 0x0000000000387947 */ /* 0x000fec0003800000 */
.L_x_21741:
        /* <DEDUP_REMOVED lines=8> */
.L_x_21744:
[----:B------:R-:W-:Y:S05]  /*0e80*/  BSYNC.RECONVERGENT B0 ;  /* 0x0000000000007941 */ /* 0x000fea0003800200 */
.L_x_21743:
[----:B------:R-:W0:Y:S01]  /*0e90*/  F2I.FTZ.TRUNC.NTZ R0, R0 ;  /* 0x0000000000007305 */ /* 0x000e22000021f100 */
[----:B------:R-:W-:Y:S05]  /*0ea0*/  BRA `(.L_x_21716) ;  /* 0x00000000000c7947 */ /* 0x000fea0003800000 */
.L_x_21740:
[----:B------:R0:W5:Y:S01]  /*0eb0*/  LDG.E R0, desc[UR36][R4.64] ;  /* 0x0000002404007981 */ /* 0x000162000c1e1900 */
[----:B------:R-:W-:Y:S05]  /*0ec0*/  BRA `(.L_x_21716) ;  /* 0x0000000000047947 */ /* 0x000fea0003800000 */
.L_x_21739:
[----:B------:R0:W5:Y:S02]  /*0ed0*/  LDG.E R0, desc[UR36][R4.64] ;  /* 0x0000002404007981 */ /* 0x000164000c1e1900 */
.L_x_21716:
[----:B0----5:R-:W-:Y:S01]  /*0ee0*/  ISETP.EQ.AND P0, PT, R0, RZ, PT ;  /* 0x000000ff0000720c */ /* 0x021fe20003f02270 */
[----:B------:R-:W-:-:S03]  /*0ef0*/  VIADD R19, R17, 0x80 ;  /* 0x0000008011137836 */ /* 0x000fc60000000000 */
[----:B------:R-:W-:-:S09]  /*0f00*/  P2R R18, PR, RZ, 0x1 ;  /* 0x00000001ff127803 */ /* 0x000fd20000000000 */
.L_x_21710:
[----:B------:R-:W-:Y:S05]  /*0f10*/  BSYNC.RECONVERGENT B6 ;  /* 0x0000000000067941 */ /* 0x000fea0003800200 */
.L_x_21709:
[----:B------:R-:W-:Y:S01]  /*0f20*/  ISETP.GE.AND P0, PT, R19, R16, PT ;  /* 0x000000101300720c */ /* 0x000fe20003f06270 */
[----:B------:R-:W-:Y:S01]  /*0f30*/  BSSY.RECONVERGENT B6, `(.L_x_21745) ;  /* 0x00000e8000067945 */ /* 0x000fe20003800200 */
[----:B------:R-:W-:-:S04]  /*0f40*/  PLOP3.LUT P1, PT, PT, PT, PT, 0x80, 0x8 ;  /* 0x000000000008781c */ /* 0x000fc80003f2f070 */
[----:B------:R-:W-:-:S07]  /*0f50*/  P2R R22, PR, RZ, 0x2 ;  /* 0x00000002ff167803 */ /* 0x000fce0000000000 */
[----:B------:R-:W-:Y:S05]  /*0f60*/  @P0 BRA `(.L_x_21746) ;  /* 0x0000000c00900947 */ /* 0x000fea0003800000 */
[----:B-1234-:R-:W0:Y:S01]  /*0f70*/  LDC.64 R4, c[0x0][0x390] ;  /* 0x0000e400ff047b82 */ /* 0x01ee220000000a00 */
        /* <DEDUP_REMOVED lines=18> */
.L_x_21750:
[----:B------:R0:W5:Y:S01]  /*10a0*/  LDG.E.U8 R0, desc[UR36][R4.64] ;  /* 0x0000002404007981 */ /* 0x000162000c1e1100 */
[----:B------:R-:W-:Y:S05]  /*10b0*/  BRA `(.L_x_21752) ;  /* 0x0000000c00307947 */ /* 0x000fea0003800000 */
.L_x_21749:
        /* <DEDUP_REMOVED lines=8> */
.L_x_21754:
[----:B------:R0:W5:Y:S01]  /*1140*/  LDG.E R0, desc[UR36][R4.64] ;  /* 0x0000002404007981 */ /* 0x000162000c1e1900 */
[----:B------:R-:W-:Y:S05]  /*1150*/  BRA `(.L_x_21752) ;  /* 0x0000000c00087947 */ /* 0x000fea0003800000 */
.L_x_21753:
[----:B------:R0:W5:Y:S01]  /*1160*/  LDG.E.S16 R0, desc[UR36][R4.64] ;  /* 0x0000002404007981 */ /* 0x000162000c1e1700 */
[----:B------:R-:W-:Y:S05]  /*1170*/  BRA `(.L_x_21752) ;  /* 0x0000000c00007947 */ /* 0x000fea0003800000 */
.L_x_21748:
        /* <DEDUP_REMOVED lines=9> */
.L_x_21756:
[----:B------:R-:W2:Y:S02]  /*1210*/  LDG.E.U16 R4, desc[UR36][R4.64] ;  /* 0x0000002404047981 */ /* 0x000ea4000c1e1500 */
[----:B--2---:R-:W-:-:S06]  /*1220*/  HADD2.F32 R0, -RZ, R4.H0_H0 ;  /* 0x20000004ff007230 */ /* 0x004fcc0000004100 */
[----:B------:R-:W0:Y:S01]  /*1230*/  F2I.FTZ.TRUNC.NTZ R0, R0 ;  /* 0x0000000000007305 */ /* 0x000e22000021f100 */
[----:B------:R-:W-:Y:S05]  /*1240*/  BRA `(.L_x_21752) ;  /* 0x0000000800cc7947 */ /* 0x000fea0003800000 */
.L_x_21755:
        /* <DEDUP_REMOVED lines=9> */
.L_x_21758:
[----:B------:R-:W2:Y:S02]  /*12e0*/  LDG.E.U16 R4, desc[UR36][R4.64] ;  /* 0x0000002404047981 */ /* 0x000ea4000c1e1500 */
[----:B--2---:R-:W-:-:S06]  /*12f0*/  HADD2.F32 R0, -RZ, R4.H0_H0 ;  /* 0x20000004ff007230 */ /* 0x004fcc0000004100 */
[----:B------:R-:W0:Y:S01]  /*1300*/  F2I.FTZ.TRUNC.NTZ R0, R0 ;  /* 0x0000000000007305 */ /* 0x000e22000021f100 */
[----:B------:R-:W-:Y:S05]  /*1310*/  BRA `(.L_x_21752) ;  /* 0x0000000800987947 */ /* 0x000fea0003800000 */
.L_x_21757:
[----:B------:R-:W2:Y:S02]  /*1320*/  LDG.E.64 R4, desc[UR36][R4.64] ;  /* 0x0000002404047981 */ /* 0x000ea4000c1e1b00 */
[----:B--2---:R0:W1:Y:S02]  /*1330*/  F2I.F64.TRUNC R0, R4 ;  /* 0x0000000400007311 */ /* 0x004064000030d100 */
[----:B01----:R-:W-:Y:S05]  /*1340*/  BRA `(.L_x_21752) ;  /* 0x00000008008c7947 */ /* 0x003fea0003800000 */
.L_x_21747:
        /* <DEDUP_REMOVED lines=12> */
.L_x_21761:
[----:B------:R-:W2:Y:S02]  /*1410*/  LDG.E.64 R4, desc[UR36][R4.64] ;  /* 0x0000002404047981 */ /* 0x000ea4000c1e1b00 */
[----:B--2---:R3:W4:Y:S02]  /*1420*/  F2I.F64.TRUNC R0, R4 ;  /* 0x0000000400007311 */ /* 0x004724000030d100 */
[----:B---34-:R-:W-:Y:S05]  /*1430*/  BRA `(.L_x_21752) ;  /* 0x0000000800507947 */ /* 0x018fea0003800000 */
.L_x_21760:
        /* <DEDUP_REMOVED lines=26> */
.L_x_21763:
        /* <DEDUP_REMOVED lines=14> */
.L_x_21762:
[----:B------:R-:W2:Y:S02]  /*16c0*/  LDG.E.U16 R0, desc[UR36][R4.64] ;  /* 0x0000002404007981 */ /* 0x000ea4000c1e1500 */
[----:B--2---:R-:W-:-:S06]  /*16d0*/  IMAD.U32 R0, R0, 0x10000, RZ ;  /* 0x0001000000007824 */ /* 0x004fcc00078e00ff */
[----:B------:R-:W2:Y:S01]  /*16e0*/  F2I.FTZ.TRUNC.NTZ R0, R0 ;  /* 0x0000000000007305 */ /* 0x000ea2000021f100 */
[----:B------:R-:W-:Y:S05]  /*16f0*/  BRA `(.L_x_21752) ;  /* 0x0000000400a07947 */ /* 0x000fea0003800000 */
.L_x_21759:
        /* <DEDUP_REMOVED lines=10> */
.L_x_21766:
        /* <DEDUP_REMOVED lines=21> */
.L_x_21770:
[----:B------:R-:W-:Y:S05]  /*18f0*/  BSYNC.RECONVERGENT B1 ;  /* 0x0000000000017941 */ /* 0x000fea0003800200 */
.L_x_21769:
[----:B------:R-:W-:Y:S01]  /*1900*/  IMAD.SHL.U32 R0, R0, 0x100000, RZ ;  /* 0x0010000000007824 */ /* 0x000fe200078e00ff */
[----:B------:R-:W-:-:S04]  /*1910*/  LEA R3, R3, 0x3b800000, 0x17 ;  /* 0x3b80000003037811 */ /* 0x000fc800078eb8ff */
[----:B------:R-:W-:-:S07]  /*1920*/  LOP3.LUT R0, R3, R0, R7, 0xfe, !PT ;  /* 0x0000000003007212 */ /* 0x000fce00078efe07 */
.L_x_21768:
[----:B------:R-:W-:Y:S05]  /*1930*/  BSYNC.RECONVERGENT B0 ;  /* 0x0000000000007941 */ /* 0x000fea0003800200 */
.L_x_21767:
[----:B------:R-:W0:Y:S01]  /*1940*/  F2I.FTZ.TRUNC.NTZ R0, R0 ;  /* 0x0000000000007305 */ /* 0x000e22000021f100 */
[----:B------:R-:W-:Y:S05]  /*1950*/  BRA `(.L_x_21752) ;  /* 0x0000000400087947 */ /* 0x000fea0003800000 */
.L_x_21765:
        /* <DEDUP_REMOVED lines=21> */
.L_x_21774:
[----:B------:R-:W-:Y:S05]  /*1ab0*/  BSYNC.RECONVERGENT B1 ;  /* 0x0000000000017941 */ /* 0x000fea0003800200 */
.L_x_21773:
[----:B------:R-:W-:Y:S01]  /*1ac0*/  IMAD.SHL.U32 R0, R0, 0x200000, RZ ;  /* 0x0020000000007824 */ /* 0x000fe200078e00ff */
[----:B------:R-:W-:-:S04]  /*1ad0*/  LEA R3, R3, 0x37800000, 0x17 ;  /* 0x3780000003037811 */ /* 0x000fc800078eb8ff */
[----:B------:R-:W-:-:S07]  /*1ae0*/  LOP3.LUT R0, R3, R0, R7, 0xfe, !PT ;  /* 0x0000000003007212 */ /* 0x000fce00078efe07 */
.L_x_21772:
[----:B------:R-:W-:Y:S05]  /*1af0*/  BSYNC.RECONVERGENT B0 ;  /* 0x0000000000007941 */ /* 0x000fea0003800200 */
.L_x_21771:
[----:B------:R-:W0:Y:S01]  /*1b00*/  F2I.FTZ.TRUNC.NTZ R0, R0 ;  /* 0x0000000000007305 */ /* 0x000e22000021f100 */
[----:B------:R-:W-:Y:S05]  /*1b10*/  BRA `(.L_x_21752) ;  /* 0x0000000000987947 */ /* 0x000fea0003800000 */
.L_x_21764:
        /* <DEDUP_REMOVED lines=14> */
.L_x_21778:
[----:B------:R-:W-:Y:S05]  /*1c00*/  BSYNC.RECONVERGENT B0 ;  /* 0x0000000000007941 */ /* 0x000fea0003800200 */
.L_x_21777:
[----:B------:R-:W0:Y:S01]  /*1c10*/  F2I.FTZ.TRUNC.NTZ R0, R0 ;  /* 0x0000000000007305 */ /* 0x000e22000021f100 */
[----:B------:R-:W-:Y:S05]  /*1c20*/  BRA `(.L_x_21752) ;  /* 0x0000000000547947 */ /* 0x000fea0003800000 */
.L_x_21751:
        /* <DEDUP_REMOVED lines=16> */
.L_x_21779:
[----:B------:R-:W-:Y:S01]  /*1d30*/  IMAD.MOV.U32 R0, RZ, RZ, RZ ;  /* 0x000000ffff007224 */ /* 0x000fe200078e00ff */
[----:B------:R-:W-:Y:S06]  /*1d40*/  BRA `(.L_x_21752) ;  /* 0x00000000000c7947 */ /* 0x000fec0003800000 */
.L_x_21776:
[----:B------:R4:W5:Y:S01]  /*1d50*/  LDG.E R0, desc[UR36][R4.64] ;  /* 0x0000002404007981 */ /* 0x000962000c1e1900 */
[----:B------:R-:W-:Y:S05]  /*1d60*/  BRA `(.L_x_21752) ;  /* 0x0000000000047947 */ /* 0x000fea0003800000 */
.L_x_21775:
[----:B------:R3:W5:Y:S02]  /*1d70*/  LDG.E R0, desc[UR36][R4.64] ;  /* 0x0000002404007981 */ /* 0x000764000c1e1900 */
.L_x_21752:
[----:B012--5:R-:W-:Y:S01]  /*1d80*/  ISETP.EQ.AND P0, PT, R0, RZ, PT ;  /* 0x000000ff0000720c */ /* 0x027fe20003f02270 */
[----:B------:R-:W-:-:S03]  /*1d90*/  VIADD R19, R19, 0x80 ;  /* 0x0000008013137836 */ /* 0x000fc60000000000 */
[----:B------:R-:W-:-:S09]  /*1da0*/  P2R R22, PR, RZ, 0x1 ;  /* 0x00000001ff167803 */ /* 0x000fd20000000000 */
.L_x_21746:
[----:B------:R-:W-:Y:S05]  /*1db0*/  BSYNC.RECONVERGENT B6 ;  /* 0x0000000000067941 */ /* 0x000fea0003800200 */
.L_x_21745:
        /* <DEDUP_REMOVED lines=24> */
.L_x_21785:
[----:B------:R0:W5:Y:S01]  /*1f40*/  LDG.E.U8 R0, desc[UR36][R4.64] ;  /* 0x0000002404007981 */ /* 0x000162000c1e1100 */
[----:B------:R-:W-:Y:S05]  /*1f50*/  BRA `(.L_x_21787) ;  /* 0x0000000c00307947 */ /* 0x000fea0003800000 */
.L_x_21784:
        /* <DEDUP_REMOVED lines=8> */
.L_x_21789:
[----:B------:R0:W5:Y:S01]  /*1fe0*/  LDG.E R0, desc[UR36][R4.64] ;  /* 0x0000002404007981 */ /* 0x000162000c1e1900 */
[----:B------:R-:W-:Y:S05]  /*1ff0*/  BRA `(.L_x_21787) ;  /* 0x0000000c00087947 */ /* 0x000fea0003800000 */
.L_x_21788:
[----:B------:R0:W5:Y:S01]  /*2000*/  LDG.E.S16 R0, desc[UR36][R4.64] ;  /* 0x0000002404007981 */ /* 0x000162000c1e1700 */
[----:B------:R-:W-:Y:S05]  /*2010*/  BRA `(.L_x_21787) ;  /* 0x0000000c00007947 */ /* 0x000fea0003800000 */
.L_x_21783:
        /* <DEDUP_REMOVED lines=9> */
.L_x_21791:
[----:B------:R-:W2:Y:S02]  /*20b0*/  LDG.E.U16 R4, desc[UR36][R4.64] ;  /* 0x0000002404047981 */ /* 0x000ea4000c1e1500 */
[----:B--2---:R-:W-:-:S06]  /*20c0*/  HADD2.F32 R0, -RZ, R4.H0_H0 ;  /* 0x20000004ff007230 */ /* 0x004fcc0000004100 */
[----:B------:R-:W0:Y:S01]  /*20d0*/  F2I.FTZ.TRUNC.NTZ R0, R0 ;  /* 0x0000000000007305 */ /* 0x000e22000021f100 */
[----:B------:R-:W-:Y:S05]  /*20e0*/  BRA `(.L_x_21787) ;  /* 0x0000000800cc7947 */ /* 0x000fea0003800000 */
.L_x_21790:
        /* <DEDUP_REMOVED lines=9> */
.L_x_21793:
[----:B------:R-:W2:Y:S02]  /*2180*/  LDG.E.U16 R4, desc[UR36][R4.64] ;  /* 0x0000002404047981 */ /* 0x000ea4000c1e1500 */
[----:B--2---:R-:W-:-:S06]  /*2190*/  HADD2.F32 R0, -RZ, R4.H0_H0 ;  /* 0x20000004ff007230 */ /* 0x004fcc0000004100 */
[----:B------:R-:W0:Y:S01]  /*21a0*/  F2I.FTZ.TRUNC.NTZ R0, R0 ;  /* 0x0000000000007305 */ /* 0x000e22000021f100 */
[----:B------:R-:W-:Y:S05]  /*21b0*/  BRA `(.L_x_21787) ;  /* 0x0000000800987947 */ /* 0x000fea0003800000 */
.L_x_21792:
[----:B------:R-:W2:Y:S02]  /*21c0*/  LDG.E.64 R4, desc[UR36][R4.64] ;  /* 0x0000002404047981 */ /* 0x000ea4000c1e1b00 */
[----:B--2---:R0:W1:Y:S02]  /*21d0*/  F2I.F64.TRUNC R0, R4 ;  /* 0x0000000400007311 */ /* 0x004064000030d100 */
[----:B01----:R-:W-:Y:S05]  /*21e0*/  BRA `(.L_x_21787) ;  /* 0x00000008008c7947 */ /* 0x003fea0003800000 */
.L_x_21782:
        /* <DEDUP_REMOVED lines=12> */
.L_x_21796:
[----:B------:R-:W2:Y:S02]  /*22b0*/  LDG.E.64 R4, desc[UR36][R4.64] ;  /* 0x0000002404047981 */ /* 0x000ea4000c1e1b00 */
[----:B--2---:R0:W1:Y:S02]  /*22c0*/  F2I.F64.TRUNC R0, R4 ;  /* 0x0000000400007311 */ /* 0x004064000030d100 */
[----:B01----:R-:W-:Y:S05]  /*22d0*/  BRA `(.L_x_21787) ;  /* 0x0000000800507947 */ /* 0x003fea0003800000 */
.L_x_21795:
        /* <DEDUP_REMOVED lines=26> */
.L_x_21798:
        /* <DEDUP_REMOVED lines=14> */
.L_x_21797:
[----:B------:R-:W2:Y:S02]  /*2560*/  LDG.E.U16 R0, desc[UR36][R4.64] ;  /* 0x0000002404007981 */ /* 0x000ea4000c1e1500 */
[----:B--2---:R-:W-:-:S06]  /*2570*/  IMAD.U32 R0, R0, 0x10000, RZ ;  /* 0x0001000000007824 */ /* 0x004fcc00078e00ff */
[----:B------:R-:W0:Y:S01]  /*2580*/  F2I.FTZ.TRUNC.NTZ R0, R0 ;  /* 0x0000000000007305 */ /* 0x000e22000021f100 */
[----:B------:R-:W-:Y:S05]  /*2590*/  BRA `(.L_x_21787) ;  /* 0x0000000400a07947 */ /* 0x000fea0003800000 */
.L_x_21794:
        /* <DEDUP_REMOVED lines=10> */
.L_x_21801:
        /* <DEDUP_REMOVED lines=21> */
.L_x_21805:
[----:B------:R-:W-:Y:S05]  /*2790*/  BSYNC.RECONVERGENT B1 ;  /* 0x0000000000017941 */ /* 0x000fea0003800200 */
.L_x_21804:
[----:B------:R-:W-:Y:S01]  /*27a0*/  IMAD.SHL.U32 R0, R0, 0x100000, RZ ;  /* 0x0010000000007824 */ /* 0x000fe200078e00ff */
[----:B------:R-:W-:-:S04]  /*27b0*/  LEA R3, R3, 0x3b800000, 0x17 ;  /* 0x3b80000003037811 */ /* 0x000fc800078eb8ff */
[----:B------:R-:W-:-:S07]  /*27c0*/  LOP3.LUT R0, R3, R0, R7, 0xfe, !PT ;  /* 0x0000000003007212 */ /* 0x000fce00078efe07 */
.L_x_21803:
[----:B------:R-:W-:Y:S05]  /*27d0*/  BSYNC.RECONVERGENT B0 ;  /* 0x0000000000007941 */ /* 0x000fea0003800200 */
.L_x_21802:
[----:B------:R-:W1:Y:S01]  /*27e0*/  F2I.FTZ.TRUNC.NTZ R0, R0 ;  /* 0x0000000000007305 */ /* 0x000e62000021f100 */
[----:B------:R-:W-:Y:S05]  /*27f0*/  BRA `(.L_x_21787) ;  /* 0x0000000400087947 */ /* 0x000fea0003800000 */
.L_x_21800:
        /* <DEDUP_REMOVED lines=21> */
.L_x_21809:
[----:B------:R-:W-:Y:S05]  /*2950*/  BSYNC.RECONVERGENT B1 ;  /* 0x0000000000017941 */ /* 0x000fea0003800200 */
.L_x_21808:
[----:B------:R-:W-:Y:S01]  /*2960*/  IMAD.SHL.U32 R0, R0, 0x200000, RZ ;  /* 0x0020000000007824 */ /* 0x000fe200078e00ff */
[----:B------:R-:W-:-:S04]  /*2970*/  LEA R3, R3, 0x37800000, 0x17 ;  /* 0x3780000003037811 */ /* 0x000fc800078eb8ff */
[----:B------:R-:W-:-:S07]  /*2980*/  LOP3.LUT R0, R3, R0, R7, 0xfe, !PT ;  /* 0x0000000003007212 */ /* 0x000fce00078efe07 */
.L_x_21807:
[----:B------:R-:W-:Y:S05]  /*2990*/  BSYNC.RECONVERGENT B0 ;  /* 0x0000000000007941 */ /* 0x000fea0003800200 */
.L_x_21806:
[----:B------:R-:W2:Y:S01]  /*29a0*/  F2I.FTZ.TRUNC.NTZ R0, R0 ;  /* 0x0000000000007305 */ /* 0x000ea2000021f100 */
[----:B------:R-:W-:Y:S05]  /*29b0*/  BRA `(.L_x_21787) ;  /* 0x0000000000987947 */ /* 0x000fea0003800000 */
.L_x_21799:
        /* <DEDUP_REMOVED lines=14> */
.L_x_21813:
[----:B------:R-:W-:Y:S05]  /*2aa0*/  BSYNC.RECONVERGENT B0 ;  /* 0x0000000000007941 */ /* 0x000fea0003800200 */
.L_x_21812:
[----:B------:R-:W4:Y:S01]  /*2ab0*/  F2I.FTZ.TRUNC.NTZ R0, R0 ;  /* 0x0000000000007305 */ /* 0x000f22000021f100 */
[----:B------:R-:W-:Y:S05]  /*2ac0*/  BRA `(.L_x_21787) ;  /* 0x0000000000547947 */ /* 0x000fea0003800000 */
.L_x_21786:
        /* <DEDUP_REMOVED lines=16> */
.L_x_21814:
[----:B------:R-:W-:Y:S01]  /*2bd0*/  IMAD.MOV.U32 R0, RZ, RZ, RZ ;  /* 0x000000ffff007224 */ /* 0x000fe200078e00ff */
[----:B------:R-:W-:Y:S06]  /*2be0*/  BRA `(.L_x_21787) ;  /* 0x00000000000c7947 */ /* 0x000fec0003800000 */
.L_x_21811:
[----:B------:R0:W5:Y:S01]  /*2bf0*/  LDG.E R0, desc[UR36][R4.64] ;  /* 0x0000002404007981 */ /* 0x000162000c1e1900 */
[----:B------:R-:W-:Y:S05]  /*2c00*/  BRA `(.L_x_21787) ;  /* 0x0000000000047947 */ /* 0x000fea0003800000 */
.L_x_21810:
[----:B------:R3:W5:Y:S02]  /*2c10*/  LDG.E R0, desc[UR36][R4.64] ;  /* 0x0000002404007981 */ /* 0x000764000c1e1900 */
.L_x_21787:
[----:B012-45:R-:W-:Y:S01]  /*2c20*/  ISETP.EQ.AND P0, PT, R0, RZ, PT ;  /* 0x000000ff0000720c */ /* 0x037fe20003f02270 */
[----:B------:R-:W-:-:S03]  /*2c30*/  VIADD R19, R19, 0x80 ;  /* 0x0000008013137836 */ /* 0x000fc60000000000 */
[----:B------:R-:W-:-:S09]  /*2c40*/  P2R R23, PR, RZ, 0x1 ;  /* 0x00000001ff177803 */ /* 0x000fd20000000000 */
.L_x_21781:
[----:B------:R-:W-:Y:S05]  /*2c50*/  BSYNC.RECONVERGENT B6 ;  /* 0x0000000000067941 */ /* 0x000fea0003800200 */
.L_x_21780:
[----:B------:R-:W-:Y:S01]  /*2c60*/  ISETP.GE.AND P1, PT, R19, R16, PT ;  /* 0x000000101300720c */ /* 0x000fe20003f26270 */
[----:B------:R-:W-:Y:S01]  /*2c70*/  BSSY.RECONVERGENT B6, `(.L_x_21815) ;  /* 0x00000e5000067945 */ /* 0x000fe20003800200 */
[----:B------:R-:W-:-:S11]  /*2c80*/  PLOP3.LUT P0, PT, PT, PT, PT, 0x80, 0x8 ;  /* 0x000000000008781c */ /* 0x000fd60003f0f070 */
        /* <DEDUP_REMOVED lines=20> */
.L_x_21820:
[----:B------:R0:W5:Y:S01]  /*2dd0*/  LDG.E.U8 R0, desc[UR36][R4.64] ;  /* 0x0000002404007981 */ /* 0x000162000c1e1100 */
[----:B------:R-:W-:Y:S05]  /*2de0*/  BRA `(.L_x_21822) ;  /* 0x0000000c00307947 */ /* 0x000fea0003800000 */
.L_x_21819:
        /* <DEDUP_REMOVED lines=8> */
.L_x_21824:
[----:B------:R0:W5:Y:S01]  /*2e70*/  LDG.E R0, desc[UR36][R4.64] ;  /* 0x0000002404007981 */ /* 0x000162000c1e1900 */
[----:B------:R-:W-:Y:S05]  /*2e80*/  BRA `(.L_x_21822) ;  /* 0x0000000c00087947 */ /* 0x000fea0003800000 */
.L_x_21823:
[----:B------:R0:W5:Y:S01]  /*2e90*/  LDG.E.S16 R0, desc[UR36][R4.64] ;  /* 0x0000002404007981 */ /* 0x000162000c1e1700 */
[----:B------:R-:W-:Y:S05]  /*2ea0*/  BRA `(.L_x_21822) ;  /* 0x0000000c00007947 */ /* 0x000fea0003800000 */
.L_x_21818:
        /* <DEDUP_REMOVED lines=9> */
.L_x_21826:
[----:B------:R-:W2:Y:S02]  /*2f40*/  LDG.E.U16 R4, desc[UR36][R4.64] ;  /* 0x0000002404047981 */ /* 0x000ea4000c1e1500 */
[----:B--2---:R-:W-:-:S06]  /*2f50*/  HADD2.F32 R0, -RZ, R4.H0_H0 ;  /* 0x20000004ff007230 */ /* 0x004fcc0000004100 */
[----:B------:R-:W0:Y:S01]  /*2f60*/  F2I.FTZ.TRUNC.NTZ R0, R0 ;  /* 0x0000000000007305 */ /* 0x000e22000021f100 */
[----:B------:R-:W-:Y:S05]  /*2f70*/  BRA `(.L_x_21822) ;  /* 0x0000000800cc7947 */ /* 0x000fea0003800000 */
.L_x_21825:
        /* <DEDUP_REMOVED lines=9> */
.L_x_21828:
[----:B------:R-:W2:Y:S02]  /*3010*/  LDG.E.U16 R4, desc[UR36][R4.64] ;  /* 0x0000002404047981 */ /* 0x000ea4000c1e1500 */
[----:B--2---:R-:W-:-:S06]  /*3020*/  HADD2.F32 R0, -RZ, R4.H0_H0 ;  /* 0x20000004ff007230 */ /* 0x004fcc0000004100 */
[----:B------:R-:W0:Y:S01]  /*3030*/  F2I.FTZ.TRUNC.NTZ R0, R0 ;  /* 0x0000000000007305 */ /* 0x000e22000021f100 */
[----:B------:R-:W-:Y:S05]  /*3040*/  BRA `(.L_x_21822) ;  /* 0x0000000800987947 */ /* 0x000fea0003800000 */
.L_x_21827:
[----:B------:R-:W2:Y:S02]  /*3050*/  LDG.E.64 R4, desc[UR36][R4.64] ;  /* 0x0000002404047981 */ /* 0x000ea4000c1e1b00 */
[----:B--2---:R0:W1:Y:S02]  /*3060*/  F2I.F64.TRUNC R0, R4 ;  /* 0x0000000400007311 */ /* 0x004064000030d100 */
[----:B01----:R-:W-:Y:S05]  /*3070*/  BRA `(.L_x_21822) ;  /* 0x00000008008c7947 */ /* 0x003fea0003800000 */
.L_x_21817:
        /* <DEDUP_REMOVED lines=12> */
.L_x_21831:
[----:B------:R-:W2:Y:S02]  /*3140*/  LDG.E.64 R4, desc[UR36][R4.64] ;  /* 0x0000002404047981 */ /* 0x000ea4000c1e1b00 */
[----:B--2---:R0:W1:Y:S02]  /*3150*/  F2I.F64.TRUNC R0, R4 ;  /* 0x0000000400007311 */ /* 0x004064000030d100 */
[----:B01----:R-:W-:Y:S05]  /*3160*/  BRA `(.L_x_21822) ;  /* 0x0000000800507947 */ /* 0x003fea0003800000 */
.L_x_21830:
        /* <DEDUP_REMOVED lines=26> */
.L_x_21833:
        /* <DEDUP_REMOVED lines=14> */
.L_x_21832:
[----:B------:R-:W2:Y:S02]  /*33f0*/  LDG.E.U16 R0, desc[UR36][R4.64] ;  /* 0x0000002404007981 */ /* 0x000ea4000c1e1500 */
[----:B--2---:R-:W-:-:S06]  /*3400*/  IMAD.U32 R0, R0, 0x10000, RZ ;  /* 0x0001000000007824 */ /* 0x004fcc00078e00ff */
[----:B------:R-:W0:Y:S01]  /*3410*/  F2I.FTZ.TRUNC.NTZ R0, R0 ;  /* 0x0000000000007305 */ /* 0x000e22000021f100 */
[----:B------:R-:W-:Y:S05]  /*3420*/  BRA `(.L_x_21822) ;  /* 0x0000000400a07947 */ /* 0x000fea0003800000 */
.L_x_21829:
        /* <DEDUP_REMOVED lines=10> */
.L_x_21836:
        /* <DEDUP_REMOVED lines=21> */
.L_x_21840:
[----:B------:R-:W-:Y:S05]  /*3620*/  BSYNC.RECONVERGENT B1 ;  /* 0x0000000000017941 */ /* 0x000fea0003800200 */
.L_x_21839:
[----:B------:R-:W-:Y:S01]  /*3630*/  IMAD.SHL.U32 R0, R0, 0x100000, RZ ;  /* 0x0010000000007824 */ /* 0x000fe200078e00ff */
[----:B------:R-:W-:-:S04]  /*3640*/  LEA R3, R3, 0x3b800000, 0x17 ;  /* 0x3b80000003037811 */ /* 0x000fc800078eb8ff */
[----:B------:R-:W-:-:S07]  /*3650*/  LOP3.LUT R0, R3, R0, R7, 0xfe, !PT ;  /* 0x0000000003007212 */ /* 0x000fce00078efe07 */
.L_x_21838:
[----:B------:R-:W-:Y:S05]  /*3660*/  BSYNC.RECONVERGENT B0 ;  /* 0x0000000000007941 */ /* 0x000fea0003800200 */
.L_x_21837:
[----:B------:R-:W0:Y:S01]  /*3670*/  F2I.FTZ.TRUNC.NTZ R0, R0 ;  /* 0x0000000000007305 */ /* 0x000e22000021f100 */
[----:B------:R-:W-:Y:S05]  /*3680*/  BRA `(.L_x_21822) ;  /* 0x0000000400087947 */ /* 0x000fea0003800000 */
.L_x_21835:
        /* <DEDUP_REMOVED lines=21> */
.L_x_21844:
[----:B------:R-:W-:Y:S05]  /*37e0*/  BSYNC.RECONVERGENT B1 ;  /* 0x0000000000017941 */ /* 0x000fea0003800200 */
.L_x_21843:
[----:B------:R-:W-:Y:S01]  /*37f0*/  IMAD.SHL.U32 R0, R0, 0x200000, RZ ;  /* 0x0020000000007824 */ /* 0x000fe200078e00ff */
[----:B------:R-:W-:-:S04]  /*3800*/  LEA R3, R3, 0x37800000, 0x17 ;  /* 0x3780000003037811 */ /* 0x000fc800078eb8ff */
[----:B------:R-:W-:-:S07]  /*3810*/  LOP3.LUT R0, R3, R0, R7, 0xfe, !PT ;  /* 0x0000000003007212 */ /* 0x000fce00078efe07 */
.L_x_21842:
[----:B------:R-:W-:Y:S05]  /*3820*/  BSYNC.RECONVERGENT B0 ;  /* 0x0000000000007941 */ /* 0x000fea0003800200 */
.L_x_21841:
[----:B------:R-:W2:Y:S01]  /*3830*/  F2I.FTZ.TRUNC.NTZ R0, R0 ;  /* 0x0000000000007305 */ /* 0x000ea2000021f100 */
[----:B------:R-:W-:Y:S05]  /*3840*/  BRA `(.L_x_21822) ;  /* 0x0000000000987947 */ /* 0x000fea0003800000 */
.L_x_21834:
        /* <DEDUP_REMOVED lines=14> */
.L_x_21848:
[----:B------:R-:W-:Y:S05]  /*3930*/  BSYNC.RECONVERGENT B0 ;  /* 0x0000000000007941 */ /* 0x000fea0003800200 */
.L_x_21847:
[----:B------:R-:W4:Y:S01]  /*3940*/  F2I.FTZ.TRUNC.NTZ R0, R0 ;  /* 0x0000000000007305 */ /* 0x000f22000021f100 */
[----:B------:R-:W-:Y:S05]  /*3950*/  BRA `(.L_x_21822) ;  /* 0x0000000000547947 */ /* 0x000fea0003800000 */
.L_x_21821:
        /* <DEDUP_REMOVED lines=16> */
.L_x_21849:
[----:B------:R-:W-:Y:S01]  /*3a60*/  IMAD.MOV.U32 R0, RZ, RZ, RZ ;  /* 0x000000ffff007224 */ /* 0x000fe200078e00ff */
[----:B------:R-:W-:Y:S06]  /*3a70*/  BRA `(.L_x_21822) ;  /* 0x00000000000c7947 */ /* 0x000fec0003800000 */
.L_x_21846:
[----:B------:R0:W5:Y:S01]  /*3a80*/  LDG.E R0, desc[UR36][R4.64] ;  /* 0x0000002404007981 */ /* 0x000162000c1e1900 */
[----:B------:R-:W-:Y:S05]  /*3a90*/  BRA `(.L_x_21822) ;  /* 0x0000000000047947 */ /* 0x000fea0003800000 */
.L_x_21845:
[----:B------:R3:W5:Y:S02]  /*3aa0*/  LDG.E R0, desc[UR36][R4.64] ;  /* 0x0000002404007981 */ /* 0x000764000c1e1900 */
.L_x_21822:
[----:B0-2-45:R-:W-:-:S13]  /*3ab0*/  ISETP.EQ.AND P0, PT, R0, RZ, PT ;  /* 0x000000ff0000720c */ /* 0x035fda0003f02270 */
.L_x_21816:
[----:B------:R-:W-:Y:S05]  /*3ac0*/  BSYNC.RECONVERGENT B6 ;  /* 0x0000000000067941 */ /* 0x000fea0003800200 */
.L_x_21815:
        /* <DEDUP_REMOVED lines=34> */
.L_x_21857:
[----:B------:R0:W-:Y:S01]  /*3cf0*/  STG.E.U8 desc[UR36][R8.64], R11 ;  /* 0x0000000b08007986 */ /* 0x0001e2000c101124 */
[----:B------:R-:W-:Y:S05]  /*3d00*/  BRA `(.L_x_21859) ;  /* 0x0000000c00087947 */ /* 0x000fea0003800000 */
.L_x_21856:
        /* <DEDUP_REMOVED lines=10> */
.L_x_21861:
[----:B------:R0:W-:Y:S01]  /*3db0*/  STG.E desc[UR36][R8.64], R11 ;  /* 0x0000000b08007986 */ /* 0x0001e2000c101924 */
[----:B------:R-:W-:Y:S05]  /*3dc0*/  BRA `(.L_x_21859) ;  /* 0x0000000800d87947 */ /* 0x000fea0003800000 */
.L_x_21860:
[----:B------:R0:W-:Y:S01]  /*3dd0*/  STG.E.U16 desc[UR36][R8.64], R11 ;  /* 0x0000000b08007986 */ /* 0x0001e2000c101524 */
[----:B------:R-:W-:Y:S05]  /*3de0*/  BRA `(.L_x_21859) ;  /* 0x0000000800d07947 */ /* 0x000fea0003800000 */
.L_x_21855:
        /* <DEDUP_REMOVED lines=9> */
.L_x_21863:
[----:B------:R-:W0:Y:S02]  /*3e80*/  I2F.S16 R0, R11 ;  /* 0x0000000b00007306 */ /* 0x000e240000101400 */
[----:B0-----:R-:W-:-:S05]  /*3e90*/  F2FP.F16.F32.PACK_AB R0, RZ, R0 ;  /* 0x00000000ff00723e */ /* 0x001fca00000000ff */
[----:B------:R0:W-:Y:S01]  /*3ea0*/  STG.E.U16 desc[UR36][R8.64], R0 ;  /* 0x0000000008007986 */ /* 0x0001e2000c101524 */
[----:B------:R-:W-:Y:S05]  /*3eb0*/  BRA `(.L_x_21859) ;  /* 0x00000008009c7947 */ /* 0x000fea0003800000 */
.L_x_21862:
        /* <DEDUP_REMOVED lines=10> */
.L_x_21865:
[----:B------:R-:W0:Y:S02]  /*3f60*/  I2F.S16 R11, R11 ;  /* 0x0000000b000b7306 */ /* 0x000e240000101400 */
[----:B0-----:R-:W-:-:S04]  /*3f70*/  F2FP.F16.F32.PACK_AB R3, RZ, R11 ;  /* 0x0000000bff03723e */ /* 0x001fc800000000ff */
[----:B------:R-:W-:-:S05]  /*3f80*/  PRMT R3, R3, 0x5410, RZ ;  /* 0x0000541003037816 */ /* 0x000fca00000000ff */
[----:B------:R0:W-:Y:S01]  /*3f90*/  STG.E desc[UR36][R8.64], R3 ;  /* 0x0000000308007986 */ /* 0x0001e2000c101924 */
[----:B------:R-:W-:Y:S05]  /*3fa0*/  BRA `(.L_x_21859) ;  /* 0x0000000800607947 */ /* 0x000fea0003800000 */
.L_x_21864:
[----:B------:R-:W0:Y:S02]  /*3fb0*/  I2F.F64.S16 R4, R11 ;  /* 0x0000000b00047312 */ /* 0x000e240000101c00 */
[----:B0-----:R0:W-:Y:S01]  /*3fc0*/  STG.E.64 desc[UR36][R8.64], R4 ;  /* 0x0000000408007986 */ /* 0x0011e2000c101b24 */
[----:B------:R-:W-:Y:S05]  /*3fd0*/  BRA `(.L_x_21859) ;  /* 0x0000000800547947 */ /* 0x000fea0003800000 */
.L_x_21854:
        /* <DEDUP_REMOVED lines=10> */
.L_x_21868:
[----:B------:R-:W-:Y:S01]  /*4080*/  CS2R R6, SRZ ;  /* 0x0000000000067805 */ /* 0x000fe2000001ff00 */
[----:B------:R-:W0:Y:S04]  /*4090*/  I2F.F64.S16 R4, R11 ;  /* 0x0000000b00047312 */ /* 0x000e280000101c00 */
[----:B0-----:R0:W-:Y:S01]  /*40a0*/  STG.E.128 desc[UR36][R8.64], R4 ;  /* 0x0000000408007986 */ /* 0x0011e2000c101d24 */
[----:B------:R-:W-:Y:S05]  /*40b0*/  BRA `(.L_x_21859) ;  /* 0x00000008001c7947 */ /* 0x000fea0003800000 */
.L_x_21867:
        /* <DEDUP_REMOVED lines=17> */
.L_x_21872:
[----:B------:R-:W-:Y:S05]  /*41d0*/  BSYNC.RECONVERGENT B0 ;  /* 0x0000000000007941 */ /* 0x000fea0003800200 */
.L_x_21871:
[----:B------:R0:W-:Y:S01]  /*41e0*/  STG.E.U8 desc[UR36][R8.64], R3 ;  /* 0x0000000308007986 */ /* 0x0001e2000c101124 */
[----:B------:R-:W-:Y:S05]  /*41f0*/  BRA `(.L_x_21859) ;  /* 0x0000000400cc7947 */ /* 0x000fea0003800000 */
.L_x_21870:
        /* <DEDUP_REMOVED lines=16> */
.L_x_21869:
[----:B------:R-:W0:Y:S02]  /*4300*/  I2F.S16 R0, R11 ;  /* 0x0000000b00007306 */ /* 0x000e240000101400 */
[----:B0-----:R-:W-:-:S05]  /*4310*/  F2FP.BF16.F32.PACK_AB R0, RZ, R0 ;  /* 0x00000000ff00723e */ /* 0x001fca00000010ff */
[----:B------:R0:W-:Y:S01]  /*4320*/  STG.E.U16 desc[UR36][R8.64], R0 ;  /* 0x0000000008007986 */ /* 0x0001e2000c101524 */
[----:B------:R-:W-:Y:S05]  /*4330*/  BRA `(.L_x_21859) ;  /* 0x00000004007c7947 */ /* 0x000fea0003800000 */
.L_x_21866:
        /* <DEDUP_REMOVED lines=10> */
.L_x_21875:
        /* <DEDUP_REMOVED lines=12> */
.L_x_21878:
[----:B------:R-:W-:-:S04]  /*44a0*/  SHF.R.U32.HI R0, RZ, 0x14, R11 ;  /* 0x00000014ff007819 */ /* 0x000fc8000001160b */
[----:B------:R-:W-:-:S04]  /*44b0*/  LOP3.LUT R0, R0, 0x1, RZ, 0xc0, !PT ;  /* 0x0000000100007812 */ /* 0x000fc800078ec0ff */
[----:B------:R-:W-:-:S04]  /*44c0*/  IADD3 R0, PT, PT, R11, 0x487ffff, R0 ;  /* 0x0487ffff0b007810 */ /* 0x000fc80007ffe000 */
[----:B------:R-:W-:-:S04]  /*44d0*/  SHF.R.U32.HI R0, RZ, 0x14, R0 ;  /* 0x00000014ff007819 */ /* 0x000fc80000011600 */
[----:B------:R-:W-:-:S07]  /*44e0*/  LOP3.LUT R0, R0, 0xff, RZ, 0xc0, !PT ;  /* 0x000000ff00007812 */ /* 0x000fce00078ec0ff */
.L_x_21879:
[----:B------:R-:W-:-:S07]  /*44f0*/  PRMT R4, R0, 0x7610, R4 ;  /* 0x0000761000047816 */ /* 0x000fce0000000004 */
.L_x_21877:
[----:B------:R-:W-:Y:S05]  /*4500*/  BSYNC.RECONVERGENT B0 ;  /* 0x0000000000007941 */ /* 0x000fea0003800200 */
.L_x_21876:
[----:B------:R3:W-:Y:S01]  /*4510*/  STG.E.U8 desc[UR36][R8.64], R4 ;  /* 0x0000000408007986 */ /* 0x0007e2000c101124 */
[----:B------:R-:W-:Y:S05]  /*4520*/  BRA `(.L_x_21859) ;  /* 0x0000000400007947 */ /* 0x000fea0003800000 */
.L_x_21874:
        /* <DEDUP_REMOVED lines=12> */
.L_x_21882:
[----:B------:R-:W-:-:S04]  /*45f0*/  SHF.R.U32.HI R0, RZ, 0x15, R11 ;  /* 0x00000015ff007819 */ /* 0x000fc8000001160b */
[----:B------:R-:W-:-:S04]  /*4600*/  LOP3.LUT R0, R0, 0x1, RZ, 0xc0, !PT ;  /* 0x0000000100007812 */ /* 0x000fc800078ec0ff */
[----:B------:R-:W-:-:S04]  /*4610*/  IADD3 R0, PT, PT, R11, 0x88fffff, R0 ;  /* 0x088fffff0b007810 */ /* 0x000fc80007ffe000 */
[----:B------:R-:W-:-:S04]  /*4620*/  SHF.R.U32.HI R0, RZ, 0x15, R0 ;  /* 0x00000015ff007819 */ /* 0x000fc80000011600 */
[----:B------:R-:W-:-:S07]  /*4630*/  LOP3.LUT R0, R0, 0xff, RZ, 0xc0, !PT ;  /* 0x000000ff00007812 */ /* 0x000fce00078ec0ff */
.L_x_21883:
[----:B------:R-:W-:-:S07]  /*4640*/  PRMT R4, R0, 0x7610, R4 ;  /* 0x0000761000047816 */ /* 0x000fce0000000004 */
.L_x_21881:
[----:B------:R-:W-:Y:S05]  /*4650*/  BSYNC.RECONVERGENT B0 ;  /* 0x0000000000007941 */ /* 0x000fea0003800200 */
.L_x_21880:
[----:B------:R0:W-:Y:S01]  /*4660*/  STG.E.U8 desc[UR36][R8.64], R4 ;  /* 0x0000000408007986 */ /* 0x0001e2000c101124 */
[----:B------:R-:W-:Y:S05]  /*4670*/  BRA `(.L_x_21859) ;  /* 0x0000000000ac7947 */ /* 0x000fea0003800000 */
.L_x_21873:
[----:B------:R-:W-:-:S13]  /*4680*/  ISETP.NE.AND P0, PT, R0, 0x1c, PT ;  /* 0x0000001c0000780c */ /* 0x000fda0003f05270 */
[----:B------:R-:W-:Y:S05]  /*4690*/  @!P0 BRA `(.L_x_21884) ;  /* 0x0000000000a08947 */ /* 0x000fea0003800000 */
[----:B------:R-:W-:-:S13]  /*46a0*/  ISETP.NE.AND P0, PT, R0, 0x1d, PT ;  /* 0x0000001d0000780c */ /* 0x000fda0003f05270 */
[----:B------:R-:W-:Y:S05]  /*46b0*/  @!P0 BRA `(.L_x_21885) ;  /* 0x0000000000888947 */ /* 0x000fea0003800000 */
[----:B------:R-:W-:-:S13]  /*46c0*/  ISETP.NE.AND P0, PT, R0, 0x2c, PT ;  /* 0x0000002c0000780c */ /* 0x000fda0003f05270 */
[----:B------:R-:W-:Y:S05]  /*46d0*/  @!P0 BRA `(.L_x_21886) ;  /* 0x0000000000448947 */ /* 0x000fea0003800000 */
.L_x_21858:
        /* <DEDUP_REMOVED lines=16> */
.L_x_21887:
[----:B------:R-:W-:Y:S05]  /*47e0*/  BRA `(.L_x_21859) ;  /* 0x0000000000507947 */ /* 0x000fea0003800000 */
.L_x_21886:
        /* <DEDUP_REMOVED lines=15> */
.L_x_21885:
[----:B------:R-:W-:Y:S02]  /*48e0*/  IMAD.MOV.U32 R4, RZ, RZ, R11 ;  /* 0x000000ffff047224 */ /* 0x000fe400078e000b */
[----:B------:R-:W-:-:S05]  /*48f0*/  IMAD.MOV.U32 R5, RZ, RZ, RZ ;  /* 0x000000ffff057224 */ /* 0x000fca00078e00ff */
[----:B------:R2:W-:Y:S01]  /*4900*/  STG.E.64 desc[UR36][R8.64], R4 ;  /* 0x0000000408007986 */ /* 0x0005e2000c101b24 */
[----:B------:R-:W-:Y:S05]  /*4910*/  BRA `(.L_x_21859) ;  /* 0x0000000000047947 */ /* 0x000fea0003800000 */
.L_x_21884:
[----:B------:R0:W-:Y:S02]  /*4920*/  STG.E desc[UR36][R8.64], R11 ;  /* 0x0000000b08007986 */ /* 0x0001e4000c101924 */
.L_x_21859:
[----:B------:R-:W-:Y:S05]  /*4930*/  BSYNC.RECONVERGENT B6 ;  /* 0x0000000000067941 */ /* 0x000fea0003800200 */
.L_x_21853:
        /* <DEDUP_REMOVED lines=24> */
.L_x_21893:
[----:B------:R0:W-:Y:S01]  /*4ac0*/  STG.E.U8 desc[UR36][R8.64], R26 ;  /* 0x0000001a08007986 */ /* 0x0001e2000c101124 */
[----:B------:R-:W-:Y:S05]  /*4ad0*/  BRA `(.L_x_21895) ;  /* 0x0000000800fc7947 */ /* 0x000fea0003800000 */
.L_x_21892:
        /* <DEDUP_REMOVED lines=9> */
.L_x_21897:
[----:B------:R3:W-:Y:S01]  /*4b70*/  STG.E desc[UR36][R8.64], R26 ;  /* 0x0000001a08007986 */ /* 0x0007e2000c101924 */
[----:B------:R-:W-:Y:S05]  /*4b80*/  BRA `(.L_x_21895) ;  /* 0x0000000800d07947 */ /* 0x000fea0003800000 */
.L_x_21896:
[----:B------:R2:W-:Y:S01]  /*4b90*/  STG.E.U16 desc[UR36][R8.64], R26 ;  /* 0x0000001a08007986 */ /* 0x0005e2000c101524 */
[----:B------:R-:W-:Y:S05]  /*4ba0*/  BRA `(.L_x_21895) ;  /* 0x0000000800c87947 */ /* 0x000fea0003800000 */
.L_x_21891:
        /* <DEDUP_REMOVED lines=9> */
.L_x_21899:
[----:B------:R-:W0:Y:S02]  /*4c40*/  I2F.S16 R0, R26 ;  /* 0x0000001a00007306 */ /* 0x000e240000101400 */
[----:B0-----:R-:W-:-:S05]  /*4c50*/  F2FP.F16.F32.PACK_AB R0, RZ, R0 ;  /* 0x00000000ff00723e */ /* 0x001fca00000000ff */
[----:B------:R0:W-:Y:S01]  /*4c60*/  STG.E.U16 desc[UR36][R8.64], R0 ;  /* 0x0000000008007986 */ /* 0x0001e2000c101524 */
[----:B------:R-:W-:Y:S05]  /*4c70*/  BRA `(.L_x_21895) ;  /* 0x0000000800947947 */ /* 0x000fea0003800000 */
.L_x_21898:
        /* <DEDUP_REMOVED lines=10> */
.L_x_21901:
[----:B------:R-:W0:Y:S02]  /*4d20*/  I2F.S16 R26, R26 ;  /* 0x0000001a001a7306 */ /* 0x000e240000101400 */
[----:B0-----:R-:W-:-:S04]  /*4d30*/  F2FP.F16.F32.PACK_AB R3, RZ, R26 ;  /* 0x0000001aff03723e */ /* 0x001fc800000000ff */
[----:B------:R-:W-:-:S05]  /*4d40*/  PRMT R3, R3, 0x5410, RZ ;  /* 0x0000541003037816 */ /* 0x000fca00000000ff */
[----:B------:R0:W-:Y:S01]  /*4d50*/  STG.E desc[UR36][R8.64], R3 ;  /* 0x0000000308007986 */ /* 0x0001e2000c101924 */
[----:B------:R-:W-:Y:S05]  /*4d60*/  BRA `(.L_x_21895) ;  /* 0x0000000800587947 */ /* 0x000fea0003800000 */
.L_x_21900:
[----:B------:R-:W0:Y:S02]  /*4d70*/  I2F.F64.S16 R26, R26 ;  /* 0x0000001a001a7312 */ /* 0x000e240000101c00 */
[----:B0-----:R0:W-:Y:S01]  /*4d80*/  STG.E.64 desc[UR36][R8.64], R26 ;  /* 0x0000001a08007986 */ /* 0x0011e2000c101b24 */
[----:B------:R-:W-:Y:S05]  /*4d90*/  BRA `(.L_x_21895) ;  /* 0x00000008004c7947 */ /* 0x000fea0003800000 */
.L_x_21890:
        /* <DEDUP_REMOVED lines=12> */
.L_x_21905:
        /* <DEDUP_REMOVED lines=16> */
.L_x_21908:
[----:B------:R-:W-:-:S07]  /*4f60*/  PRMT R4, R0, 0x7610, R4 ;  /* 0x0000761000047816 */ /* 0x000fce0000000004 */
.L_x_21907:
[----:B------:R-:W-:Y:S05]  /*4f70*/  BSYNC.RECONVERGENT B0 ;  /* 0x0000000000007941 */ /* 0x000fea0003800200 */
.L_x_21906:
[----:B------:R0:W-:Y:S01]  /*4f80*/  STG.E.U8 desc[UR36][R8.64], R4 ;  /* 0x0000000408007986 */ /* 0x0001e2000c101124 */
[----:B------:R-:W-:Y:S05]  /*4f90*/  BRA `(.L_x_21895) ;  /* 0x0000000400cc7947 */ /* 0x000fea0003800000 */
.L_x_21904:
        /* <DEDUP_REMOVED lines=16> */
.L_x_21911:
[----:B------:R-:W-:-:S07]  /*50a0*/  PRMT R4, R0, 0x7610, R4 ;  /* 0x0000761000047816 */ /* 0x000fce0000000004 */
.L_x_21910:
[----:B------:R-:W-:Y:S05]  /*50b0*/  BSYNC.RECONVERGENT B0 ;  /* 0x0000000000007941 */ /* 0x000fea0003800200 */
.L_x_21909:
[----:B------:R0:W-:Y:S01]  /*50c0*/  STG.E.U8 desc[UR36][R8.64], R4 ;  /* 0x0000000408007986 */ /* 0x0001e2000c101124 */
[----:B------:R-:W-:Y:S05]  /*50d0*/  BRA `(.L_x_21895) ;  /* 0x00000004007c7947 */ /* 0x000fea0003800000 */
.L_x_21903:
        /* <DEDUP_REMOVED lines=21> */
.L_x_21913:
[----:B------:R-:W-:-:S05]  /*5230*/  IMAD.MOV.U32 R27, RZ, RZ, RZ ;  /* 0x000000ffff1b7224 */ /* 0x000fca00078e00ff */
[----:B------:R0:W-:Y:S01]  /*5240*/  STG.E.64 desc[UR36][R8.64], R26 ;  /* 0x0000001a08007986 */ /* 0x0001e2000c101b24 */
[----:B------:R-:W-:Y:S05]  /*5250*/  BRA `(.L_x_21895) ;  /* 0x00000004001c7947 */ /* 0x000fea0003800000 */
.L_x_21912:
[----:B------:R0:W-:Y:S01]  /*5260*/  STG.E desc[UR36][R8.64], R26 ;  /* 0x0000001a08007986 */ /* 0x0001e2000c101924 */
[----:B------:R-:W-:Y:S05]  /*5270*/  BRA `(.L_x_21895) ;  /* 0x0000000400147947 */ /* 0x000fea0003800000 */
.L_x_21902:
        /* <DEDUP_REMOVED lines=8> */
.L_x_21915:
[----:B------:R-:W-:Y:S01]  /*5300*/  CS2R R6, SRZ ;  /* 0x0000000000067805 */ /* 0x000fe2000001ff00 */
[----:B------:R-:W0:Y:S04]  /*5310*/  I2F.F64.S16 R4, R26 ;  /* 0x0000001a00047312 */ /* 0x000e280000101c00 */
[----:B0-----:R0:W-:Y:S01]  /*5320*/  STG.E.128 desc[UR36][R8.64], R4 ;  /* 0x0000000408007986 */ /* 0x0011e2000c101d24 */
[----:B------:R-:W-:Y:S05]  /*5330*/  BRA `(.L_x_21895) ;  /* 0x0000000000e47947 */ /* 0x000fea0003800000 */
.L_x_21914:
[----:B------:R-:W-:-:S13]  /*5340*/  ISETP.NE.AND P0, PT, R0, 0xf, PT ;  /* 0x0000000f0000780c */ /* 0x000fda0003f05270 */
[----:B------:R-:W-:Y:S05]  /*5350*/  @!P0 BRA `(.L_x_21916) ;  /* 0x0000000000d08947 */ /* 0x000fea0003800000 */
[----:B------:R-:W-:-:S13]  /*5360*/  ISETP.NE.AND P0, PT, R0, 0x17, PT ;  /* 0x000000170000780c */ /* 0x000fda0003f05270 */
[----:B------:R-:W-:Y:S05]  /*5370*/  @!P0 BRA `(.L_x_21917) ;  /* 0x0000000000848947 */ /* 0x000fea0003800000 */
[----:B------:R-:W-:-:S13]  /*5380*/  ISETP.NE.AND P0, PT, R0, 0x18, PT ;  /* 0x000000180000780c */ /* 0x000fda0003f05270 */
[----:B------:R-:W-:Y:S05]  /*5390*/  @!P0 BRA `(.L_x_21918) ;  /* 0x0000000000448947 */ /* 0x000fea0003800000 */
.L_x_21894:
        /* <DEDUP_REMOVED lines=16> */
.L_x_21919:
[----:B------:R-:W-:Y:S05]  /*54a0*/  BRA `(.L_x_21895) ;  /* 0x0000000000887947 */ /* 0x000fea0003800000 */
.L_x_21918:
        /* <DEDUP_REMOVED lines=11> */
.L_x_21921:
[----:B------:R-:W-:Y:S05]  /*5560*/  BSYNC.RECONVERGENT B0 ;  /* 0x0000000000007941 */ /* 0x000fea0003800200 */
.L_x_21920:
[----:B------:R0:W-:Y:S01]  /*5570*/  STG.E.U8 desc[UR36][R8.64], R3 ;  /* 0x0000000308007986 */ /* 0x0001e2000c101124 */
[----:B------:R-:W-:Y:S05]  /*5580*/  BRA `(.L_x_21895) ;  /* 0x0000000000507947 */ /* 0x000fea0003800000 */
.L_x_21917:
        /* <DEDUP_REMOVED lines=12> */
.L_x_21922:
[----:B------:R-:W-:Y:S01]  /*5650*/  IMAD.MOV.U32 R3, RZ, RZ, 0x7f ;  /* 0x0000007fff037424 */ /* 0x000fe200078e00ff */
[----:B------:R-:W-:-:S04]  /*5660*/  ISETP.GT.U32.AND P0, PT, R5, 0x7f800000, PT ;  /* 0x7f8000000500780c */ /* 0x000fc80003f04070 */
[----:B------:R-:W-:-:S05]  /*5670*/  SEL R3, R3, 0x7c, P0 ;  /* 0x0000007c03037807 */ /* 0x000fca0000000000 */
[----:B------:R0:W-:Y:S01]  /*5680*/  STG.E.U8 desc[UR36][R8.64], R3 ;  /* 0x0000000308007986 */ /* 0x0001e2000c101124 */
[----:B------:R-:W-:Y:S05]  /*5690*/  BRA `(.L_x_21895) ;  /* 0x00000000000c7947 */ /* 0x000fea0003800000 */
.L_x_21916:
[----:B------:R-:W0:Y:S02]  /*56a0*/  I2F.S16 R0, R26 ;  /* 0x0000001a00007306 */ /* 0x000e240000101400 */
[----:B0-----:R-:W-:-:S05]  /*56b0*/  F2FP.BF16.F32.PACK_AB R0, RZ, R0 ;  /* 0x00000000ff00723e */ /* 0x001fca00000010ff */
[----:B------:R0:W-:Y:S02]  /*56c0*/  STG.E.U16 desc[UR36][R8.64], R0 ;  /* 0x0000000008007986 */ /* 0x0001e4000c101524 */
.L_x_21895:
[----:B------:R-:W-:Y:S05]  /*56d0*/  BSYNC.RECONVERGENT B6 ;  /* 0x0000000000067941 */ /* 0x000fea0003800200 */
.L_x_21889:
[----:B------:R-:W-:-:S07]  /*56e0*/  VIADD R17, R17, 0x80 ;  /* 0x0000008011117836 */ /* 0x000fce0000000000 */
.L_x_21852:
[----:B------:R-:W-:-:S13]  /*56f0*/  ISETP.GE.AND P0, PT, R17, R16, PT ;  /* 0x000000101100720c */ /* 0x000fda0003f06270 */
[----:B------:R-:W-:Y:S05]  /*5700*/  @P0 BREAK.RELIABLE B7 ;  /* 0x0000000000070942 */ /* 0x000fea0003800100 */
[----:B------:R-:W-:Y:S05]  /*5710*/  @P0 BRA `(.L_x_21888) ;  /* 0x0000000c00640947 */ /* 0x000fea0003800000 */
[----:B------:R-:W-:Y:S05]  /*5720*/  BSYNC.RELIABLE B7 ;  /* 0x0000000000077941 */ /* 0x000fea0003800100 */
.L_x_21851:
        /* <DEDUP_REMOVED lines=21> */
.L_x_21927:
[----:B------:R0:W-:Y:S01]  /*5880*/  STG.E.U8 desc[UR36][R8.64], R24 ;  /* 0x0000001808007986 */ /* 0x0001e2000c101124 */
[----:B------:R-:W-:Y:S05]  /*5890*/  BRA `(.L_x_21929) ;  /* 0x0000000800fc7947 */ /* 0x000fea0003800000 */
.L_x_21926:
        /* <DEDUP_REMOVED lines=9> */
.L_x_21931:
[----:B------:R3:W-:Y:S01]  /*5930*/  STG.E desc[UR36][R8.64], R24 ;  /* 0x0000001808007986 */ /* 0x0007e2000c101924 */
[----:B------:R-:W-:Y:S05]  /*5940*/  BRA `(.L_x_21929) ;  /* 0x0000000800d07947 */ /* 0x000fea0003800000 */
.L_x_21930:
[----:B------:R2:W-:Y:S01]  /*5950*/  STG.E.U16 desc[UR36][R8.64], R24 ;  /* 0x0000001808007986 */ /* 0x0005e2000c101524 */
[----:B------:R-:W-:Y:S05]  /*5960*/  BRA `(.L_x_21929) ;  /* 0x0000000800c87947 */ /* 0x000fea0003800000 */
.L_x_21925:
        /* <DEDUP_REMOVED lines=9> */
.L_x_21933:
[----:B------:R-:W0:Y:S02]  /*5a00*/  I2F.S16 R0, R24 ;  /* 0x0000001800007306 */ /* 0x000e240000101400 */
[----:B0-----:R-:W-:-:S05]  /*5a10*/  F2FP.F16.F32.PACK_AB R0, RZ, R0 ;  /* 0x00000000ff00723e */ /* 0x001fca00000000ff */
[----:B------:R0:W-:Y:S01]  /*5a20*/  STG.E.U16 desc[UR36][R8.64], R0 ;  /* 0x0000000008007986 */ /* 0x0001e2000c101524 */
[----:B------:R-:W-:Y:S05]  /*5a30*/  BRA `(.L_x_21929) ;  /* 0x0000000800947947 */ /* 0x000fea0003800000 */
.L_x_21932:
        /* <DEDUP_REMOVED lines=10> */
.L_x_21935:
[----:B------:R-:W0:Y:S02]  /*5ae0*/  I2F.S16 R24, R24 ;  /* 0x0000001800187306 */ /* 0x000e240000101400 */
[----:B0-----:R-:W-:-:S04]  /*5af0*/  F2FP.F16.F32.PACK_AB R3, RZ, R24 ;  /* 0x00000018ff03723e */ /* 0x001fc800000000ff */
[----:B------:R-:W-:-:S05]  /*5b00*/  PRMT R3, R3, 0x5410, RZ ;  /* 0x0000541003037816 */ /* 0x000fca00000000ff */
[----:B------:R0:W-:Y:S01]  /*5b10*/  STG.E desc[UR36][R8.64], R3 ;  /* 0x0000000308007986 */ /* 0x0001e2000c101924 */
[----:B------:R-:W-:Y:S05]  /*5b20*/  BRA `(.L_x_21929) ;  /* 0x0000000800587947 */ /* 0x000fea0003800000 */
.L_x_21934:
[----:B------:R-:W0:Y:S02]  /*5b30*/  I2F.F64.S16 R24, R24 ;  /* 0x0000001800187312 */ /* 0x000e240000101c00 */
[----:B0-----:R0:W-:Y:S01]  /*5b40*/  STG.E.64 desc[UR36][R8.64], R24 ;  /* 0x0000001808007986 */ /* 0x0011e2000c101b24 */
[----:B------:R-:W-:Y:S05]  /*5b50*/  BRA `(.L_x_21929) ;  /* 0x00000008004c7947 */ /* 0x000fea0003800000 */
.L_x_21924:
        /* <DEDUP_REMOVED lines=12> */
.L_x_21939:
        /* <DEDUP_REMOVED lines=16> */
.L_x_21942:
[----:B------:R-:W-:-:S07]  /*5d20*/  PRMT R4, R0, 0x7610, R4 ;  /* 0x0000761000047816 */ /* 0x000fce0000000004 */
.L_x_21941:
[----:B------:R-:W-:Y:S05]  /*5d30*/  BSYNC.RECONVERGENT B0 ;  /* 0x0000000000007941 */ /* 0x000fea0003800200 */
.L_x_21940:
[----:B------:R0:W-:Y:S01]  /*5d40*/  STG.E.U8 desc[UR36][R8.64], R4 ;  /* 0x0000000408007986 */ /* 0x0001e2000c101124 */
[----:B------:R-:W-:Y:S05]  /*5d50*/  BRA `(.L_x_21929) ;  /* 0x0000000400cc7947 */ /* 0x000fea0003800000 */
.L_x_21938:
        /* <DEDUP_REMOVED lines=16> */
.L_x_21945:
[----:B------:R-:W-:-:S07]  /*5e60*/  PRMT R4, R0, 0x7610, R4 ;  /* 0x0000761000047816 */ /* 0x000fce0000000004 */
.L_x_21944:
[----:B------:R-:W-:Y:S05]  /*5e70*/  BSYNC.RECONVERGENT B0 ;  /* 0x0000000000007941 */ /* 0x000fea0003800200 */
.L_x_21943:
[----:B------:R0:W-:Y:S01]  /*5e80*/  STG.E.U8 desc[UR36][R8.64], R4 ;  /* 0x0000000408007986 */ /* 0x0001e2000c101124 */
[----:B------:R-:W-:Y:S05]  /*5e90*/  BRA `(.L_x_21929) ;  /* 0x00000004007c7947 */ /* 0x000fea0003800000 */
.L_x_21937:
        /* <DEDUP_REMOVED lines=21> */
.L_x_21947:
[----:B------:R-:W-:-:S05]  /*5ff0*/  IMAD.MOV.U32 R25, RZ, RZ, RZ ;  /* 0x000000ffff197224 */ /* 0x000fca00078e00ff */
[----:B------:R0:W-:Y:S01]  /*6000*/  STG.E.64 desc[UR36][R8.64], R24 ;  /* 0x0000001808007986 */ /* 0x0001e2000c101b24 */
[----:B------:R-:W-:Y:S05]  /*6010*/  BRA `(.L_x_21929) ;  /* 0x00000004001c7947 */ /* 0x000fea0003800000 */
.L_x_21946:
[----:B------:R0:W-:Y:S01]  /*6020*/  STG.E desc[UR36][R8.64], R24 ;  /* 0x0000001808007986 */ /* 0x0001e2000c101924 */
[----:B------:R-:W-:Y:S05]  /*6030*/  BRA `(.L_x_21929) ;  /* 0x0000000400147947 */ /* 0x000fea0003800000 */
.L_x_21936:
        /* <DEDUP_REMOVED lines=8> */
.L_x_21949:
[----:B------:R-:W-:Y:S01]  /*60c0*/  CS2R R6, SRZ ;  /* 0x0000000000067805 */ /* 0x000fe2000001ff00 */
[----:B------:R-:W0:Y:S04]  /*60d0*/  I2F.F64.S16 R4, R24 ;  /* 0x0000001800047312 */ /* 0x000e280000101c00 */
[----:B0-----:R0:W-:Y:S01]  /*60e0*/  STG.E.128 desc[UR36][R8.64], R4 ;  /* 0x0000000408007986 */ /* 0x0011e2000c101d24 */
[----:B------:R-:W-:Y:S05]  /*60f0*/  BRA `(.L_x_21929) ;  /* 0x0000000000e47947 */ /* 0x000fea0003800000 */
.L_x_21948:
[----:B------:R-:W-:-:S13]  /*6100*/  ISETP.NE.AND P0, PT, R0, 0xf, PT ;  /* 0x0000000f0000780c */ /* 0x000fda0003f05270 */
[----:B------:R-:W-:Y:S05]  /*6110*/  @!P0 BRA `(.L_x_21950) ;  /* 0x0000000000d08947 */ /* 0x000fea0003800000 */
[----:B------:R-:W-:-:S13]  /*6120*/  ISETP.NE.AND P0, PT, R0, 0x17, PT ;  /* 0x000000170000780c */ /* 0x000fda0003f05270 */
[----:B------:R-:W-:Y:S05]  /*6130*/  @!P0 BRA `(.L_x_21951) ;  /* 0x0000000000848947 */ /* 0x000fea0003800000 */
[----:B------:R-:W-:-:S13]  /*6140*/  ISETP.NE.AND P0, PT, R0, 0x18, PT ;  /* 0x000000180000780c */ /* 0x000fda0003f05270 */
[----:B------:R-:W-:Y:S05]  /*6150*/  @!P0 BRA `(.L_x_21952) ;  /* 0x0000000000448947 */ /* 0x000fea0003800000 */
.L_x_21928:
        /* <DEDUP_REMOVED lines=16> */
.L_x_21953:
[----:B------:R-:W-:Y:S05]  /*6260*/  BRA `(.L_x_21929) ;  /* 0x0000000000887947 */ /* 0x000fea0003800000 */
.L_x_21952:
        /* <DEDUP_REMOVED lines=11> */
.L_x_21955:
[----:B------:R-:W-:Y:S05]  /*6320*/  BSYNC.RECONVERGENT B0 ;  /* 0x0000000000007941 */ /* 0x000fea0003800200 */
.L_x_21954:
[----:B------:R0:W-:Y:S01]  /*6330*/  STG.E.U8 desc[UR36][R8.64], R3 ;  /* 0x0000000308007986 */ /* 0x0001e2000c101124 */
[----:B------:R-:W-:Y:S05]  /*6340*/  BRA `(.L_x_21929) ;  /* 0x0000000000507947 */ /* 0x000fea0003800000 */
.L_x_21951:
        /* <DEDUP_REMOVED lines=12> */
.L_x_21956:
[----:B------:R-:W-:Y:S01]  /*6410*/  IMAD.MOV.U32 R3, RZ, RZ, 0x7f ;  /* 0x0000007fff037424 */ /* 0x000fe200078e00ff */
[----:B------:R-:W-:-:S04]  /*6420*/  ISETP.GT.U32.AND P0, PT, R5, 0x7f800000, PT ;  /* 0x7f8000000500780c */ /* 0x000fc80003f04070 */
[----:B------:R-:W-:-:S05]  /*6430*/  SEL R3, R3, 0x7c, P0 ;  /* 0x0000007c03037807 */ /* 0x000fca0000000000 */
[----:B------:R0:W-:Y:S01]  /*6440*/  STG.E.U8 desc[UR36][R8.64], R3 ;  /* 0x0000000308007986 */ /* 0x0001e2000c101124 */
[----:B------:R-:W-:Y:S05]  /*6450*/  BRA `(.L_x_21929) ;  /* 0x00000000000c7947 */ /* 0x000fea0003800000 */
.L_x_21950:
[----:B------:R-:W0:Y:S02]  /*6460*/  I2F.S16 R0, R24 ;  /* 0x0000001800007306 */ /* 0x000e240000101400 */
[----:B0-----:R-:W-:-:S05]  /*6470*/  F2FP.BF16.F32.PACK_AB R0, RZ, R0 ;  /* 0x00000000ff00723e */ /* 0x001fca00000010ff */
[----:B------:R0:W-:Y:S02]  /*6480*/  STG.E.U16 desc[UR36][R8.64], R0 ;  /* 0x0000000008007986 */ /* 0x0001e4000c101524 */
.L_x_21929:
[----:B------:R-:W-:Y:S05]  /*6490*/  BSYNC.RECONVERGENT B6 ;  /* 0x0000000000067941 */ /* 0x000fea0003800200 */
.L_x_21923:
[----:B------:R-:W-:-:S07]  /*64a0*/  VIADD R17, R17, 0x80 ;  /* 0x0000008011117836 */ /* 0x000fce0000000000 */
.L_x_21888:
[----:B------:R-:W-:Y:S05]  /*64b0*/  BSYNC.RECONVERGENT B8 ;  /* 0x0000000000087941 */ /* 0x000fea0003800200 */
.L_x_21850:
        /* <DEDUP_REMOVED lines=21> */
.L_x_21960:
[----:B------:R-:W-:Y:S01]  /*6610*/  STG.E.U8 desc[UR36][R2.64], R22 ;  /* 0x0000001602007986 */ /* 0x000fe2000c101124 */
[----:B------:R-:W-:Y:S05]  /*6620*/  EXIT ;  /* 0x000000000000794d */ /* 0x000fea0003800000 */
.L_x_21959:
        /* <DEDUP_REMOVED lines=9> */
.L_x_21963:
[----:B------:R-:W-:Y:S01]  /*66c0*/  STG.E desc[UR36][R2.64], R22 ;  /* 0x0000001602007986 */ /* 0x000fe2000c101924 */
[----:B------:R-:W-:Y:S05]  /*66d0*/  EXIT ;  /* 0x000000000000794d */ /* 0x000fea0003800000 */
.L_x_21962:
[----:B------:R-:W-:Y:S01]  /*66e0*/  STG.E.U16 desc[UR36][R2.64], R22 ;  /* 0x0000001602007986 */ /* 0x000fe2000c101524 */
[----:B------:R-:W-:Y:S05]  /*66f0*/  EXIT ;  /* 0x000000000000794d */ /* 0x000fea0003800000 */
.L_x_21958:
        /* <DEDUP_REMOVED lines=9> */
.L_x_21965:
[----:B------:R-:W0:Y:S02]  /*6790*/  I2F.S16 R0, R22 ;  /* 0x0000001600007306 */ /* 0x000e240000101400 */
[----:B0-----:R-:W-:-:S05]  /*67a0*/  F2FP.F16.F32.PACK_AB R0, RZ, R0 ;  /* 0x00000000ff00723e */ /* 0x001fca00000000ff */
[----:B------:R-:W-:Y:S01]  /*67b0*/  STG.E.U16 desc[UR36][R2.64], R0 ;  /* 0x0000000002007986 */ /* 0x000fe2000c101524 */
[----:B------:R-:W-:Y:S05]  /*67c0*/  EXIT ;  /* 0x000000000000794d */ /* 0x000fea0003800000 */
.L_x_21964:
        /* <DEDUP_REMOVED lines=10> */
.L_x_21967:
[----:B------:R-:W0:Y:S02]  /*6870*/  I2F.S16 R22, R22 ;  /* 0x0000001600167306 */ /* 0x000e240000101400 */
[----:B0-----:R-:W-:-:S04]  /*6880*/  F2FP.F16.F32.PACK_AB R5, RZ, R22 ;  /* 0x00000016ff05723e */ /* 0x001fc800000000ff */
[----:B------:R-:W-:-:S05]  /*6890*/  PRMT R5, R5, 0x5410, RZ ;  /* 0x0000541005057816 */ /* 0x000fca00000000ff */
[----:B------:R-:W-:Y:S01]  /*68a0*/  STG.E desc[UR36][R2.64], R5 ;  /* 0x0000000502007986 */ /* 0x000fe2000c101924 */
[----:B------:R-:W-:Y:S05]  /*68b0*/  EXIT ;  /* 0x000000000000794d */ /* 0x000fea0003800000 */
.L_x_21966:
[----:B------:R-:W0:Y:S02]  /*68c0*/  I2F.F64.S16 R22, R22 ;  /* 0x0000001600167312 */ /* 0x000e240000101c00 */
[----:B0-----:R-:W-:Y:S01]  /*68d0*/  STG.E.64 desc[UR36][R2.64], R22 ;  /* 0x0000001602007986 */ /* 0x001fe2000c101b24 */
[----:B------:R-:W-:Y:S05]  /*68e0*/  EXIT ;  /* 0x000000000000794d */ /* 0x000fea0003800000 */
.L_x_21957:
        /* <DEDUP_REMOVED lines=12> */
.L_x_21971:
        /* <DEDUP_REMOVED lines=17> */
.L_x_21973:
[----:B------:R-:W-:Y:S05]  /*6ac0*/  BSYNC.RECONVERGENT B0 ;  /* 0x0000000000007941 */ /* 0x000fea0003800200 */
.L_x_21972:
[----:B------:R-:W-:Y:S01]  /*6ad0*/  STG.E.U8 desc[UR36][R2.64], R0 ;  /* 0x0000000002007986 */ /* 0x000fe2000c101124 */
[----:B------:R-:W-:Y:S05]  /*6ae0*/  EXIT ;  /* 0x000000000000794d */ /* 0x000fea0003800000 */
.L_x_21970:
        /* <DEDUP_REMOVED lines=17> */
.L_x_21975:
[----:B------:R-:W-:Y:S05]  /*6c00*/  BSYNC.RECONVERGENT B0 ;  /* 0x0000000000007941 */ /* 0x000fea0003800200 */
.L_x_21974:
[----:B------:R-:W-:Y:S01]  /*6c10*/  STG.E.U8 desc[UR36][R2.64], R0 ;  /* 0x0000000002007986 */ /* 0x000fe2000c101124 */
[----:B------:R-:W-:Y:S05]  /*6c20*/  EXIT ;  /* 0x000000000000794d */ /* 0x000fea0003800000 */
.L_x_21969:
        /* <DEDUP_REMOVED lines=21> */
.L_x_21977:
[----:B------:R-:W-:-:S05]  /*6d80*/  IMAD.MOV.U32 R23, RZ, RZ, RZ ;  /* 0x000000ffff177224 */ /* 0x000fca00078e00ff */
[----:B------:R-:W-:Y:S01]  /*6d90*/  STG.E.64 desc[UR36][R2.64], R22 ;  /* 0x0000001602007986 */ /* 0x000fe2000c101b24 */
[----:B------:R-:W-:Y:S05]  /*6da0*/  EXIT ;  /* 0x000000000000794d */ /* 0x000fea0003800000 */
.L_x_21976:
[----:B------:R-:W-:Y:S01]  /*6db0*/  STG.E desc[UR36][R2.64], R22 ;  /* 0x0000001602007986 */ /* 0x000fe2000c101924 */
[----:B------:R-:W-:Y:S05]  /*6dc0*/  EXIT ;  /* 0x000000000000794d */ /* 0x000fea0003800000 */
.L_x_21968:
        /* <DEDUP_REMOVED lines=8> */
.L_x_21979:
[----:B------:R-:W-:Y:S01]  /*6e50*/  CS2R R6, SRZ ;  /* 0x0000000000067805 */ /* 0x000fe2000001ff00 */
[----:B------:R-:W0:Y:S04]  /*6e60*/  I2F.F64.S16 R4, R22 ;  /* 0x0000001600047312 */ /* 0x000e280000101c00 */
[----:B0-----:R-:W-:Y:S01]  /*6e70*/  STG.E.128 desc[UR36][R2.64], R4 ;  /* 0x0000000402007986 */ /* 0x001fe2000c101d24 */
[----:B------:R-:W-:Y:S05]  /*6e80*/  EXIT ;  /* 0x000000000000794d */ /* 0x000fea0003800000 */
.L_x_21978:
[----:B------:R-:W-:-:S13]  /*6e90*/  ISETP.NE.AND P0, PT, R0, 0xf, PT ;  /* 0x0000000f0000780c */ /* 0x000fda0003f05270 */
[----:B------:R-:W-:Y:S05]  /*6ea0*/  @!P0 BRA `(.L_x_21980) ;  /* 0x0000000000d48947 */ /* 0x000fea0003800000 */
[----:B------:R-:W-:-:S13]  /*6eb0*/  ISETP.NE.AND P0, PT, R0, 0x17, PT ;  /* 0x000000170000780c */ /* 0x000fda0003f05270 */
[----:B------:R-:W-:Y:S05]  /*6ec0*/  @!P0 BRA `(.L_x_21981) ;  /* 0x0000000000848947 */ /* 0x000fea0003800000 */
[----:B------:R-:W-:-:S13]  /*6ed0*/  ISETP.NE.AND P0, PT, R0, 0x18, PT ;  /* 0x000000180000780c */ /* 0x000fda0003f05270 */
[----:B------:R-:W-:Y:S05]  /*6ee0*/  @!P0 BRA `(.L_x_21982) ;  /* 0x0000000000448947 */ /* 0x000fea0003800000 */
.L_x_21961:
        /* <DEDUP_REMOVED lines=16> */
.L_x_21983:
[----:B------:R-:W-:Y:S05]  /*6ff0*/  EXIT ;  /* 0x000000000000794d */ /* 0x000fea0003800000 */
.L_x_21982:
        /* <DEDUP_REMOVED lines=11> */
.L_x_21985:
[----:B------:R-:W-:Y:S05]  /*70b0*/  BSYNC.RECONVERGENT B0 ;  /* 0x0000000000007941 */ /* 0x000fea0003800200 */
.L_x_21984:
[----:B------:R-:W-:Y:S01]  /*70c0*/  STG.E.U8 desc[UR36][R2.64], R5 ;  /* 0x0000000502007986 */ /* 0x000fe2000c101124 */
[----:B------:R-:W-:Y:S05]  /*70d0*/  EXIT ;  /* 0x000000000000794d */ /* 0x000fea0003800000 */
.L_x_21981:
        /* <DEDUP_REMOVED lines=13> */
.L_x_21986:
[----:B------:R-:W-:Y:S01]  /*71b0*/  IMAD.MOV.U32 R5, RZ, RZ, 0x7f ;  /* 0x0000007fff057424 */ /* 0x000fe200078e00ff */
[----:B------:R-:W-:-:S04]  /*71c0*/  ISETP.GT.U32.AND P0, PT, R7, 0x7f800000, PT ;  /* 0x7f8000000700780c */ /* 0x000fc80003f04070 */
[----:B------:R-:W-:-:S05]  /*71d0*/  SEL R5, R5, 0x7c, P0 ;  /* 0x0000007c05057807 */ /* 0x000fca0000000000 */
[----:B------:R-:W-:Y:S01]  /*71e0*/  STG.E.U8 desc[UR36][R2.64], R5 ;  /* 0x0000000502007986 */ /* 0x000fe2000c101124 */
[----:B------:R-:W-:Y:S05]  /*71f0*/  EXIT ;  /* 0x000000000000794d */ /* 0x000fea0003800000 */
.L_x_21980:
[----:B------:R-:W0:Y:S02]  /*7200*/  I2F.S16 R0, R22 ;  /* 0x0000001600007306 */ /* 0x000e240000101400 */
[----:B0-----:R-:W-:-:S05]  /*7210*/  F2FP.BF16.F32.PACK_AB R0, RZ, R0 ;  /* 0x00000000ff00723e */ /* 0x001fca00000010ff */
[----:B------:R-:W-:Y:S01]  /*7220*/  STG.E.U16 desc[UR36][R2.64], R0 ;  /* 0x0000000002007986 */ /* 0x000fe2000c101524 */
[----:B------:R-:W-:Y:S05]  /*7230*/  EXIT ;  /* 0x000000000000794d */ /* 0x000fea0003800000 */
.L_x_21987:
        /* <DEDUP_REMOVED lines=12> */
.L_x_23476:


//--------------------- .text._ZN2at6native18elementwise_kernelILi128ELi4EZNS0_22gpu_kernel_impl_nocastIZZZNS0_23logical_not_kernel_cudaERNS_18TensorIteratorBaseEENKUlvE0_clEvENKUlvE1_clEvEUliE_EEvS4_RKT_EUliE_EEviT1_ --------------------------
	.section	.text._ZN2at6native18elementwise_kernelILi128ELi4EZNS0_22gpu_kernel_impl_nocastIZZZNS0_23logical_not_kernel_cudaERNS_18TensorIteratorBaseEENKUlvE0_clEvENKUlvE1_clEvEUliE_EEvS4_RKT_EUliE_EEviT1_,"ax",@progbits
	.align	128
        .global         _ZN2at6native18elementwise_kernelILi128ELi4EZNS0_22gpu_kernel_impl_nocastIZZZNS0_23logical_not_kernel_cudaERNS_18TensorIteratorBaseEENKUlvE0_clEvENKUlvE1_clEvEUliE_EEvS4_RKT_EUliE_EEviT1_
        .type           _ZN2at6native18elementwise_kernelILi128ELi4EZNS0_22gpu_kernel_impl_nocastIZZZNS0_23logical_not_kernel_cudaERNS_18TensorIteratorBaseEENKUlvE0_clEvENKUlvE1_clEvEUliE_EEvS4_RKT_EUliE_EEviT1_,@function
        .size           _ZN2at6native18elementwise_kernelILi128ELi4EZNS0_22gpu_kernel_impl_nocastIZZZNS0_23logical_not_kernel_cudaERNS_18TensorIteratorBaseEENKUlvE0_clEvENKUlvE1_clEvEUliE_EEvS4_RKT_EUliE_EEviT1_,(.L_x_23477 - _ZN2at6native18elementwise_kernelILi128ELi4EZNS0_22gpu_kernel_impl_nocastIZZZNS0_23logical_not_kernel_cudaERNS_18TensorIteratorBaseEENKUlvE0_clEvENKUlvE1_clEvEUliE_EEvS4_RKT_EUliE_EEviT1_)
        .other          _ZN2at6native18elementwise_kernelILi128ELi4EZNS0_22gpu_kernel_impl_nocastIZZZNS0_23logical_not_kernel_cudaERNS_18TensorIteratorBaseEENKUlvE0_clEvENKUlvE1_clEvEUliE_EEvS4_RKT_EUliE_EEviT1_,@"STO_CUDA_ENTRY STV_DEFAULT"
_ZN2at6native18elementwise_kernelILi128ELi4EZNS0_22gpu_kernel_impl_nocastIZZZNS0_23logical_not_kernel_cudaERNS_18TensorIteratorBaseEENKUlvE0_clEvENKUlvE1_clEvEUliE_EEvS4_RKT_EUliE_EEviT1_:
.text._ZN2at6native18elementwise_kernelILi128ELi4EZNS0_22gpu_kernel_impl_nocastIZZZNS0_23logical_not_kernel_cudaERNS_18TensorIteratorBaseEENKUlvE0_clEvENKUlvE1_clEvEUliE_EEvS4_RKT_EUliE_EEviT1_:
        /* <DEDUP_REMOVED lines=28> */
[----:B--2---:R-:W-:-:S04]  /*01c0*/  ISETP.NE.AND P0, PT, R4, RZ, PT ;  /* 0x000000ff0400720c */ /* 0x004fc80003f05270 */
[----:B------:R-:W-:-:S05]  /*01d0*/  SEL R9, RZ, 0x1, P0 ;  /* 0x00000001ff097807 */ /* 0x000fca0000000000 */
[----:B0-----:R0:W-:Y:S04]  /*01e0*/  STG.E.U8 desc[UR6][R6.64], R9 ;  /* 0x0000000906007986 */ /* 0x0011e8000c101106 */
.L_x_21991:
[----:B------:R-:W-:-:S13]  /*01f0*/  ISETP.GE.AND P0, PT, R3, UR4, PT ;  /* 0x0000000403007c0c */ /* 0x000fda000bf06270 */
[----:B------:R-:W-:Y:S05]  /*0200*/  @P0 BREAK.RELIABLE B1 ;  /* 0x0000000000010942 */ /* 0x000fea0003800100 */
[----:B------:R-:W-:Y:S05]  /*0210*/  @P0 BRA `(.L_x_21992) ;  /* 0x0000000000200947 */ /* 0x000fea0003800000 */
[----:B------:R-:W-:Y:S05]  /*0220*/  BSYNC.RELIABLE B1 ;  /* 0x0000000000017941 */ /* 0x000fea0003800100 */
.L_x_21990:
[----:B------:R-:W1:Y:S02]  /*0230*/  LDC.64 R4, c[0x0][0x588] ;  /* 0x00016200ff047b82 */ /* 0x000e640000000a00 */
[----:B-1----:R-:W2:Y:S06]  /*0240*/  LDG.E R4, desc[UR6][R4.64] ;  /* 0x0000000604047981 */ /* 0x002eac000c1e1900 */
[----:B0-----:R-:W0:Y:S01]  /*0250*/  LDC.64 R6, c[0x0][0x580] ;  /* 0x00016000ff067b82 */ /* 0x001e220000000a00 */
[----:B------:R-:W-:Y:S02]  /*0260*/  IADD3 R3, PT, PT, R3, 0x80, RZ ;  /* 0x0000008003037810 */ /* 0x000fe40007ffe0ff */
[----:B--2---:R-:W-:-:S04]  /*0270*/  ISETP.NE.AND P0, PT, R4, RZ, PT ;  /* 0x000000ff0400720c */ /* 0x004fc80003f05270 */
[----:B------:R-:W-:-:S05]  /*0280*/  SEL R9, RZ, 0x1, P0 ;  /* 0x00000001ff097807 */ /* 0x000fca0000000000 */
[----:B0-----:R1:W-:Y:S04]  /*0290*/  STG.E.U8 desc[UR6][R6.64], R9 ;  /* 0x0000000906007986 */ /* 0x0013e8000c101106 */
.L_x_21992:
[----:B------:R-:W-:Y:S05]  /*02a0*/  BSYNC.RECONVERGENT B0 ;  /* 0x0000000000007941 */ /* 0x000fea0003800200 */
.L_x_21989:
[----:B------:R-:W-:Y:S05]  /*02b0*/  WARPSYNC.ALL ;  /* 0x0000000000007948 */ /* 0x000fea0003800000 */
[----:B------:R-:W-:-:S13]  /*02c0*/  ISETP.GE.AND P0, PT, R3, UR4, PT ;  /* 0x0000000403007c0c */ /* 0x000fda000bf06270 */
[----:B------:R-:W-:Y:S05]  /*02d0*/  @P0 EXIT ;  /* 0x000000000000094d */ /* 0x000fea0003800000 */
[----:B------:R-:W2:Y:S02]  /*02e0*/  LDC.64 R2, c[0x0][0x588] ;  /* 0x00016200ff027b82 */ /* 0x000ea40000000a00 */
[----:B--2---:R-:W2:Y:S06]  /*02f0*/  LDG.E R2, desc[UR6][R2.64] ;  /* 0x0000000602027981 */ /* 0x004eac000c1e1900 */
[----:B------:R-:W3:Y:S01]  /*0300*/  LDC.64 R4, c[0x0][0x580] ;  /* 0x00016000ff047b82 */ /* 0x000ee20000000a00 */
[----:B--2---:R-:W-:-:S04]  /*0310*/  ISETP.NE.AND P0, PT, R2, RZ, PT ;  /* 0x000000ff0200720c */ /* 0x004fc80003f05270 */
[----:B01----:R-:W-:-:S05]  /*0320*/  SEL R7, RZ, 0x1, P0 ;  /* 0x00000001ff077807 */ /* 0x003fca0000000000 */
[----:B---3--:R-:W-:Y:S01]  /*0330*/  STG.E.U8 desc[UR6][R4.64], R7 ;  /* 0x0000000704007986 */ /* 0x008fe2000c101106 */
[----:B------:R-:W-:Y:S05]  /*0340*/  EXIT ;  /* 0x000000000000794d */ /* 0x000fea0003800000 */
.L_x_21988:
        /* <DEDUP_REMOVED lines=306> */
.L_x_21996:
[----:B------:R-:W0:Y:S02]  /*1670*/  LDCU.128 UR8, c[0x0][0x580] ;  /* 0x0000b000ff0877ac */ /* 0x000e240008000c00 */
[----:B0-----:R-:W-:-:S04]  /*1680*/  IADD3 R6, P0, PT, R4, UR10, RZ ;  /* 0x0000000a04067c10 */ /* 0x001fc8000ff1e0ff */
[----:B------:R-:W-:-:S05]  /*1690*/  IADD3.X R7, PT, PT, RZ, UR11, RZ, P0, !PT ;  /* 0x0000000bff077c10 */ /* 0x000fca00087fe4ff */
[----:B------:R-:W2:Y:S01]  /*16a0*/  LDG.E R6, desc[UR6][R6.64] ;  /* 0x0000000606067981 */ /* 0x000ea2000c1e1900 */
        /* <DEDUP_REMOVED lines=307> */
.L_x_21998:
[----:B------:R-:W0:Y:S02]  /*29e0*/  LDCU.128 UR8, c[0x0][0x580] ;  /* 0x0000b000ff0877ac */ /* 0x000e240008000c00 */
[----:B0-----:R-:W-:-:S04]  /*29f0*/  IADD3 R6, P0, PT, R4, UR10, RZ ;  /* 0x0000000a04067c10 */ /* 0x001fc8000ff1e0ff */
[----:B------:R-:W-:-:S05]  /*2a00*/  IADD3.X R7, PT, PT, RZ, UR11, RZ, P0, !PT ;  /* 0x0000000bff077c10 */ /* 0x000fca00087fe4ff */
[----:B------:R-:W2:Y:S01]  /*2a10*/  LDG.E R6, desc[UR6][R6.64] ;  /* 0x0000000606067981 */ /* 0x000ea2000c1e1900 */
[----:B------:R-:W-:Y:S01]  /*2a20*/  IADD3 R4, P1, PT, R5, UR8, RZ ;  /* 0x0000000805047c10 */ /* 0x000fe2000ff3e0ff */
[----:B------:R-:W-:-:S03]  /*2a30*/  VIADD R3, R3, 0x80 ;  /* 0x0000008003037836 */ /* 0x000fc60000000000 */
[----:B------:R-:W-:Y:S02]  /*2a40*/  IADD3.X R5, PT, PT, RZ, UR9, RZ, P1, !PT ;  /* 0x00000009ff057c10 */ /* 0x000fe40008ffe4ff */
[----:B--2---:R-:W-:-:S04]  /*2a50*/  ISETP.NE.AND P0, PT, R6, RZ, PT ;  /* 0x000000ff0600720c */ /* 0x004fc80003f05270 */
[----:B------:R-:W-:-:S05]  /*2a60*/  SEL R9, RZ, 0x1, P0 ;  /* 0x00000001ff097807 */ /* 0x000fca0000000000 */
[----:B------:R0:W-:Y:S04]  /*2a70*/  STG.E.U8 desc[UR6][R4.64], R9 ;  /* 0x0000000904007986 */ /* 0x0001e8000c101106 */
.L_x_21995:
[----:B------:R-:W-:-:S13]  /*2a80*/  ISETP.GE.AND P0, PT, R3, UR4, PT ;  /* 0x0000000403007c0c */ /* 0x000fda000bf06270 */
[----:B------:R-:W-:Y:S05]  /*2a90*/  @P0 BREAK.RELIABLE B1 ;  /* 0x0000000000010942 */ /* 0x000fea0003800100 */
[----:B------:R-:W-:Y:S05]  /*2aa0*/  @P0 BRA `(.L_x_21997) ;  /* 0x0000001000d40947 */ /* 0x000fea0003800000 */
[----:B------:R-:W-:Y:S05]  /*2ab0*/  BSYNC.RELIABLE B1 ;  /* 0x0000000000017941 */ /* 0x000fea0003800100 */
.L_x_21994:
        /* <DEDUP_REMOVED lines=298> */
.L_x_21999:
        /* <DEDUP_REMOVED lines=10> */
.L_x_21997:
[----:B------:R-:W-:Y:S05]  /*3e00*/  BSYNC.RECONVERGENT B0 ;  /* 0x0000000000007941 */ /* 0x000fea0003800200 */
.L_x_21993:
        /* <DEDUP_REMOVED lines=301> */
.L_x_22000:
[----:B------:R-:W0:Y:S02]  /*50e0*/  LDCU.128 UR8, c[0x0][0x580] ;  /* 0x0000b000ff0877ac */ /* 0x000e240008000c00 */
[----:B0-----:R-:W-:-:S04]  /*50f0*/  IADD3 R4, P0, PT, R2, UR10, RZ ;  /* 0x0000000a02047c10 */ /* 0x001fc8000ff1e0ff */
[----:B------:R-:W-:-:S05]  /*5100*/  IADD3.X R5, PT, PT, RZ, UR11, RZ, P0, !PT ;  /* 0x0000000bff057c10 */ /* 0x000fca00087fe4ff */
[----:B------:R-:W2:Y:S01]  /*5110*/  LDG.E R4, desc[UR6][R4.64] ;  /* 0x0000000604047981 */ /* 0x000ea2000c1e1900 */
[----:B------:R-:W-:-:S04]  /*5120*/  IADD3 R2, P1, PT, R3, UR8, RZ ;  /* 0x0000000803027c10 */ /* 0x000fc8000ff3e0ff */
[----:B------:R-:W-:Y:S02]  /*5130*/  IADD3.X R3, PT, PT, RZ, UR9, RZ, P1, !PT ;  /* 0x00000009ff037c10 */ /* 0x000fe40008ffe4ff */
[----:B--2---:R-:W-:-:S04]  /*5140*/  ISETP.NE.AND P0, PT, R4, RZ, PT ;  /* 0x000000ff0400720c */ /* 0x004fc80003f05270 */
[----:B------:R-:W-:-:S05]  /*5150*/  SEL R7, RZ, 0x1, P0 ;  /* 0x00000001ff077807 */ /* 0x000fca0000000000 */
[----:B------:R-:W-:Y:S01]  /*5160*/  STG.E.U8 desc[UR6][R2.64], R7 ;  /* 0x0000000702007986 */ /* 0x000fe2000c101106 */
[----:B------:R-:W-:Y:S05]  /*5170*/  EXIT ;  /* 0x000000000000794d */ /* 0x000fea0003800000 */
.L_x_22001:
        /* <DEDUP_REMOVED lines=16> */
.L_x_23477:


//--------------------- .text._ZN2at6native27unrolled_elementwise_kernelIZZZNS0_23logical_not_kernel_cudaERNS_18TensorIteratorBaseEENKUlvE0_clEvENKUlvE1_clEvEUliE_St5arrayIPcLm2EELi4E23TrivialOffsetCalculatorILi1EjESB_NS0_6memory15LoadWithoutCastENSC_16StoreWithoutCastEEEviT_T0_T2_T3_T4_T5_ --------------------------
	.section	.text._ZN2at6native27unrolled_elementwise_kernelIZZZNS0_23logical_not_kernel_cudaERNS_18TensorIteratorBaseEENKUlvE0_clEvENKUlvE1_clEvEUliE_St5arrayIPcLm2EELi4E23TrivialOffsetCalculatorILi1EjESB_NS0_6memory15LoadWithoutCastENSC_16StoreWithoutCastEEEviT_T0_T2_T3_T4_T5_,"ax",@progbits
	.align	128
        .global         _ZN2at6native27unrolled_elementwise_kernelIZZZNS0_23logical_not_kernel_cudaERNS_18TensorIteratorBaseEENKUlvE0_clEvENKUlvE1_clEvEUliE_St5arrayIPcLm2EELi4E23TrivialOffsetCalculatorILi1EjESB_NS0_6memory15LoadWithoutCastENSC_16StoreWithoutCastEEEviT_T0_T2_T3_T4_T5_
        .type           _ZN2at6native27unrolled_elementwise_kernelIZZZNS0_23logical_not_kernel_cudaERNS_18TensorIteratorBaseEENKUlvE0_clEvENKUlvE1_clEvEUliE_St5arrayIPcLm2EELi4E23TrivialOffsetCalculatorILi1EjESB_NS0_6memory15LoadWithoutCastENSC_16StoreWithoutCastEEEviT_T0_T2_T3_T4_T5_,@function
        .size           _ZN2at6native27unrolled_elementwise_kernelIZZZNS0_23logical_not_kernel_cudaERNS_18TensorIteratorBaseEENKUlvE0_clEvENKUlvE1_clEvEUliE_St5arrayIPcLm2EELi4E23TrivialOffsetCalculatorILi1EjESB_NS0_6memory15LoadWithoutCastENSC_16StoreWithoutCastEEEviT_T0_T2_T3_T4_T5_,(.L_x_23478 - _ZN2at6native27unrolled_elementwise_kernelIZZZNS0_23logical_not_kernel_cudaERNS_18TensorIteratorBaseEENKUlvE0_clEvENKUlvE1_clEvEUliE_St5arrayIPcLm2EELi4E23TrivialOffsetCalculatorILi1EjESB_NS0_6memory15LoadWithoutCastENSC_16StoreWithoutCastEEEviT_T0_T2_T3_T4_T5_)
        .other          _ZN2at6native27unrolled_elementwise_kernelIZZZNS0_23logical_not_kernel_cudaERNS_18TensorIteratorBaseEENKUlvE0_clEvENKUlvE1_clEvEUliE_St5arrayIPcLm2EELi4E23TrivialOffsetCalculatorILi1EjESB_NS0_6memory15LoadWithoutCastENSC_16StoreWithoutCastEEEviT_T0_T2_T3_T4_T5_,@"STO_CUDA_ENTRY STV_DEFAULT"
_ZN2at6native27unrolled_elementwise_kernelIZZZNS0_23logical_not_kernel_cudaERNS_18TensorIteratorBaseEENKUlvE0_clEvENKUlvE1_clEvEUliE_St5arrayIPcLm2EELi4E23TrivialOffsetCalculatorILi1EjESB_NS0_6memory15LoadWithoutCastENSC_16StoreWithoutCastEEEviT_T0_T2_T3_T4_T5_:
.text._ZN2at6native27unrolled_elementwise_kernelIZZZNS0_23logical_not_kernel_cudaERNS_18TensorIteratorBaseEENKUlvE0_clEvENKUlvE1_clEvEUliE_St5arrayIPcLm2EELi4E23TrivialOffsetCalculatorILi1EjESB_NS0_6memory15LoadWithoutCastENSC_16StoreWithoutCastEEEviT_T0_T2_T3_T4_T5_:
        /* <DEDUP_REMOVED lines=57> */
.L_x_22004:
[----:B------:R-:W-:Y:S05]  /*0390*/  BSYNC.RELIABLE B1 ;  /* 0x0000000000017941 */ /* 0x000fea0003800100 */
.L_x_22003:
[----:B------:R-:W-:-:S13]  /*03a0*/  ISETP.GE.AND P0, PT, R3, R2, PT ;  /* 0x000000020300720c */ /* 0x000fda0003f06270 */
[----:B------:R-:W1:Y:S01]  /*03b0*/  @!P0 LDC.64 R10, c[0x0][0x388] ;  /* 0x0000e200ff0a8b82 */ /* 0x000e620000000a00 */
[----:B0-----:R-:W-:Y:S01]  /*03c0*/  @!P0 IMAD R5, R0, 0x200, R3 ;  /* 0x0000020000058824 */ /* 0x001fe200078e0203 */
[----:B------:R-:W-:-:S04]  /*03d0*/  @!P0 IADD3 R3, PT, PT, R3, 0x80, RZ ;  /* 0x0000008003038810 */ /* 0x000fc80007ffe0ff */
[----:B-1----:R-:W-:-:S05]  /*03e0*/  @!P0 IADD3 R4, P1, PT, R5, R10, RZ ;  /* 0x0000000a05048210 */ /* 0x002fca0007f3e0ff */
[----:B------:R-:W-:-:S05]  /*03f0*/  @!P0 IMAD.X R5, RZ, RZ, R11, P1 ;  /* 0x000000ffff058224 */ /* 0x000fca00008e060b */
[----:B------:R1:W-:Y:S03]  /*0400*/  @!P0 STG.E.U8 desc[UR4][R4.64], R7 ;  /* 0x0000000704008986 */ /* 0x0003e6000c101104 */
.L_x_22005:
[----:B------:R-:W-:Y:S05]  /*0410*/  BSYNC.RECONVERGENT B0 ;  /* 0x0000000000007941 */ /* 0x000fea0003800200 */
.L_x_22002:
        /* <DEDUP_REMOVED lines=9> */
.L_x_22006:
        /* <DEDUP_REMOVED lines=13> */
.L_x_23478:


//--------------------- .text._ZN2at6native29vectorized_elementwise_kernelILi2EZZZNS0_23logical_not_kernel_cudaERNS_18TensorIteratorBaseEENKUlvE0_clEvENKUlvE1_clEvEUliE_St5arrayIPcLm2EEEEviT0_T1_ --------------------------
	.section	.text._ZN2at6native29vectorized_elementwise_kernelILi2EZZZNS0_23logical_not_kernel_cudaERNS_18TensorIteratorBaseEENKUlvE0_clEvENKUlvE1_clEvEUliE_St5arrayIPcLm2EEEEviT0_T1_,"ax",@progbits
	.align	128
        .global         _ZN2at6native29vectorized_elementwise_kernelILi2EZZZNS0_23logical_not_kernel_cudaERNS_18TensorIteratorBaseEENKUlvE0_clEvENKUlvE1_clEvEUliE_St5arrayIPcLm2EEEEviT0_T1_
        .type           _ZN2at6native29vectorized_elementwise_kernelILi2EZZZNS0_23logical_not_kernel_cudaERNS_18TensorIteratorBaseEENKUlvE0_clEvENKUlvE1_clEvEUliE_St5arrayIPcLm2EEEEviT0_T1_,@function
        .size           _ZN2at6native29vectorized_elementwise_kernelILi2EZZZNS0_23logical_not_kernel_cudaERNS_18TensorIteratorBaseEENKUlvE0_clEvENKUlvE1_clEvEUliE_St5arrayIPcLm2EEEEviT0_T1_,(.L_x_23479 - _ZN2at6native29vectorized_elementwise_kernelILi2EZZZNS0_23logical_not_kernel_cudaERNS_18TensorIteratorBaseEENKUlvE0_clEvENKUlvE1_clEvEUliE_St5arrayIPcLm2EEEEviT0_T1_)
        .other          _ZN2at6native29vectorized_elementwise_kernelILi2EZZZNS0_23logical_not_kernel_cudaERNS_18TensorIteratorBaseEENKUlvE0_clEvENKUlvE1_clEvEUliE_St5arrayIPcLm2EEEEviT0_T1_,@"STO_CUDA_ENTRY STV_DEFAULT"
_ZN2at6native29vectorized_elementwise_kernelILi2EZZZNS0_23logical_not_kernel_cudaERNS_18TensorIteratorBaseEENKUlvE0_clEvENKUlvE1_clEvEUliE_St5arrayIPcLm2EEEEviT0_T1_:
.text._ZN2at6native29vectorized_elementwise_kernelILi2EZZZNS0_23logical_not_kernel_cudaERNS_18TensorIteratorBaseEENKUlvE0_clEvENKUlvE1_clEvEUliE_St5arrayIPcLm2EEEEviT0_T1_:
        /* <DEDUP_REMOVED lines=52> */
[----:B--2---:R-:W-:-:S04]  /*0340*/  ISETP.EQ.OR P2, PT, R2, RZ, P2 ;  /* 0x000000ff0200720c */ /* 0x004fc80001742670 */
[----:B------:R-:W-:Y:S02]  /*0350*/  SEL R18, RZ, 0x1, !P2 ;  /* 0x00000001ff127807 */ /* 0x000fe40005000000 */
[----:B------:R-:W-:-:S13]  /*0360*/  ISETP.GE.U32.AND P2, PT, R25, R16, PT ;  /* 0x000000101900720c */ /* 0x000fda0003f46070 */
[----:B------:R-:W2:Y:S01]  /*0370*/  @!P2 LDC.64 R2, c[0x0][0x390] ;  /* 0x0000e400ff02ab82 */ /* 0x000ea20000000a00 */
[----:B------:R-:W-:-:S04]  /*0380*/  @!P2 IMAD.IADD R25, R0, 0x1, R25 ;  /* 0x000000010019a824 */ /* 0x000fc800078e0219 */
[----:B--2---:R-:W-:-:S06]  /*0390*/  @!P2 IMAD.WIDE.U32 R2, R25, 0x4, R2 ;  /* 0x000000041902a825 */ /* 0x004fcc00078e0002 */
[----:B------:R2:W2:Y:S01]  /*03a0*/  @!P2 LDG.E R2, desc[UR4][R2.64] ;  /* 0x000000040202a981 */ /* 0x0004a2000c1e1900 */
        /* <DEDUP_REMOVED lines=32> */
.L_x_22010:
        /* <DEDUP_REMOVED lines=8> */
.L_x_22011:
        /* <DEDUP_REMOVED lines=8> */
.L_x_22012:
        /* <DEDUP_REMOVED lines=8> */
.L_x_22013:
        /* <DEDUP_REMOVED lines=9> */
.L_x_22014:
[----:B------:R-:W-:Y:S05]  /*07c0*/  BSYNC.RELIABLE B1 ;  /* 0x0000000000017941 */ /* 0x000fea0003800100 */
.L_x_22009:
[----:B------:R-:W-:-:S13]  /*07d0*/  ISETP.GE.U32.AND P0, PT, R17, R16, PT ;  /* 0x000000101100720c */ /* 0x000fda0003f06070 */
[----:B012---:R-:W0:Y:S01]  /*07e0*/  @!P0 LDC.64 R6, c[0x0][0x388] ;  /* 0x0000e200ff068b82 */ /* 0x007e220000000a00 */
[----:B------:R-:W-:Y:S02]  /*07f0*/  @!P0 IMAD.IADD R5, R0, 0x1, R17 ;  /* 0x0000000100058824 */ /* 0x000fe400078e0211 */
[----:B------:R-:W-:-:S03]  /*0800*/  @!P0 VIADD R17, R17, 0x80 ;  /* 0x0000008011118836 */ /* 0x000fc60000000000 */
[----:B0-----:R-:W-:-:S05]  /*0810*/  @!P0 IADD3 R4, P1, PT, R5, R6, RZ ;  /* 0x0000000605048210 */ /* 0x001fca0007f3e0ff */
[----:B------:R-:W-:-:S05]  /*0820*/  @!P0 IMAD.X R5, RZ, RZ, R7, P1 ;  /* 0x000000ffff058224 */ /* 0x000fca00008e0607 */
[----:B------:R3:W-:Y:S03]  /*0830*/  @!P0 STG.E.U8 desc[UR4][R4.64], R3 ;  /* 0x0000000304008986 */ /* 0x0007e6000c101104 */
.L_x_22015:
[----:B------:R-:W-:Y:S05]  /*0840*/  BSYNC.RECONVERGENT B0 ;  /* 0x0000000000007941 */ /* 0x000fea0003800200 */
.L_x_22008:
        /* <DEDUP_REMOVED lines=9> */
.L_x_22007:
        /* <DEDUP_REMOVED lines=12> */
[----:B---3--:R-:W-:Y:S02]  /*09a0*/  ISETP.NE.AND P6, PT, R14, RZ, PT ;  /* 0x000000ff0e00720c */ /* 0x008fe40003fc5270 */
[----:B------:R-:W-:Y:S02]  /*09b0*/  ISETP.NE.AND P5, PT, R15, RZ, PT ;  /* 0x000000ff0f00720c */ /* 0x000fe40003fa5270 */
[----:B------:R-:W-:Y:S02]  /*09c0*/  SEL R0, RZ, 0x1, P6 ;  /* 0x00000001ff007807 */ /* 0x000fe40003000000 */
[----:B----4-:R-:W-:Y:S02]  /*09d0*/  ISETP.NE.AND P4, PT, R6, RZ, PT ;  /* 0x000000ff0600720c */ /* 0x010fe40003f85270 */
[----:B------:R-:W-:-:S02]  /*09e0*/  ISETP.NE.AND P3, PT, R7, RZ, PT ;  /* 0x000000ff0700720c */ /* 0x000fc40003f65270 */
[----:B-----5:R-:W-:Y:S02]  /*09f0*/  ISETP.NE.AND P2, PT, R8, RZ, PT ;  /* 0x000000ff0800720c */ /* 0x020fe40003f45270 */
[----:B------:R-:W-:Y:S02]  /*0a00*/  ISETP.NE.AND P1, PT, R9, RZ, PT ;  /* 0x000000ff0900720c */ /* 0x000fe40003f25270 */
[----:B------:R-:W-:Y:S02]  /*0a10*/  ISETP.NE.AND P0, PT, R10, RZ, PT ;  /* 0x000000ff0a00720c */ /* 0x000fe40003f05270 */
[----:B------:R-:W-:Y:S02]  /*0a20*/  ISETP.NE.AND P6, PT, R11, RZ, PT ;  /* 0x000000ff0b00720c */ /* 0x000fe40003fc5270 */
        /* <DEDUP_REMOVED lines=16> */
.L_x_22016:
        /* <DEDUP_REMOVED lines=13> */
.L_x_23479:


//--------------------- .text._ZN2at6native29vectorized_elementwise_kernelILi4EZZZNS0_23logical_not_kernel_cudaERNS_18TensorIteratorBaseEENKUlvE0_clEvENKUlvE1_clEvEUliE_St5arrayIPcLm2EEEEviT0_T1_ --------------------------
	.section	.text._ZN2at6native29vectorized_elementwise_kernelILi4EZZZNS0_23logical_not_kernel_cudaERNS_18TensorIteratorBaseEENKUlvE0_clEvENKUlvE1_clEvEUliE_St5arrayIPcLm2EEEEviT0_T1_,"ax",@progbits
	.align	128
        .global         _ZN2at6native29vectorized_elementwise_kernelILi4EZZZNS0_23logical_not_kernel_cudaERNS_18TensorIteratorBaseEENKUlvE0_clEvENKUlvE1_clEvEUliE_St5arrayIPcLm2EEEEviT0_T1_
        .type           _ZN2at6native29vectorized_elementwise_kernelILi4EZZZNS0_23logical_not_kernel_cudaERNS_18TensorIteratorBaseEENKUlvE0_clEvENKUlvE1_clEvEUliE_St5arrayIPcLm2EEEEviT0_T1_,@function
        .size           _ZN2at6native29vectorized_elementwise_kernelILi4EZZZNS0_23logical_not_kernel_cudaERNS_18TensorIteratorBaseEENKUlvE0_clEvENKUlvE1_clEvEUliE_St5arrayIPcLm2EEEEviT0_T1_,(.L_x_23480 - _ZN2at6native29vectorized_elementwise_kernelILi4EZZZNS0_23logical_not_kernel_cudaERNS_18TensorIteratorBaseEENKUlvE0_clEvENKUlvE1_clEvEUliE_St5arrayIPcLm2EEEEviT0_T1_)
        .other          _ZN2at6native29vectorized_elementwise_kernelILi4EZZZNS0_23logical_not_kernel_cudaERNS_18TensorIteratorBaseEENKUlvE0_clEvENKUlvE1_clEvEUliE_St5arrayIPcLm2EEEEviT0_T1_,@"STO_CUDA_ENTRY STV_DEFAULT"
_ZN2at6native29vectorized_elementwise_kernelILi4EZZZNS0_23logical_not_kernel_cudaERNS_18TensorIteratorBaseEENKUlvE0_clEvENKUlvE1_clEvEUliE_St5arrayIPcLm2EEEEviT0_T1_:
.text._ZN2at6native29vectorized_elementwise_kernelILi4EZZZNS0_23logical_not_kernel_cudaERNS_18TensorIteratorBaseEENKUlvE0_clEvENKUlvE1_clEvEUliE_St5arrayIPcLm2EEEEviT0_T1_:
        /* <DEDUP_REMOVED lines=91> */
.L_x_22020:
        /* <DEDUP_REMOVED lines=8> */
.L_x_22021:
        /* <DEDUP_REMOVED lines=8> */
.L_x_22022:
        /* <DEDUP_REMOVED lines=8> */
.L_x_22023:
        /* <DEDUP_REMOVED lines=9> */
.L_x_22024:
[----:B------:R-:W-:Y:S05]  /*07c0*/  BSYNC.RELIABLE B1 ;  /* 0x0000000000017941 */ /* 0x000fea0003800100 */
.L_x_22019:
[----:B------:R-:W-:-:S13]  /*07d0*/  ISETP.GE.U32.AND P0, PT, R17, R16, PT ;  /* 0x000000101100720c */ /* 0x000fda0003f06070 */
[----:B012---:R-:W0:Y:S01]  /*07e0*/  @!P0 LDC.64 R6, c[0x0][0x388] ;  /* 0x0000e200ff068b82 */ /* 0x007e220000000a00 */
[----:B------:R-:W-:Y:S02]  /*07f0*/  @!P0 IMAD.IADD R5, R0, 0x1, R17 ;  /* 0x0000000100058824 */ /* 0x000fe400078e0211 */
[----:B------:R-:W-:-:S03]  /*0800*/  @!P0 VIADD R17, R17, 0x80 ;  /* 0x0000008011118836 */ /* 0x000fc60000000000 */
[----:B0-----:R-:W-:-:S05]  /*0810*/  @!P0 IADD3 R4, P1, PT, R5, R6, RZ ;  /* 0x0000000605048210 */ /* 0x001fca0007f3e0ff */
[----:B------:R-:W-:-:S05]  /*0820*/  @!P0 IMAD.X R5, RZ, RZ, R7, P1 ;  /* 0x000000ffff058224 */ /* 0x000fca00008e0607 */
[----:B------:R3:W-:Y:S03]  /*0830*/  @!P0 STG.E.U8 desc[UR4][R4.64], R3 ;  /* 0x0000000304008986 */ /* 0x0007e6000c101104 */
.L_x_22025:
[----:B------:R-:W-:Y:S05]  /*0840*/  BSYNC.RECONVERGENT B0 ;  /* 0x0000000000007941 */ /* 0x000fea0003800200 */
.L_x_22018:
        /* <DEDUP_REMOVED lines=9> */
.L_x_22017:
        /* <DEDUP_REMOVED lines=10> */
[----:B---3--:R-:W-:Y:S02]  /*0980*/  ISETP.NE.AND P0, PT, R14, RZ, PT ;  /* 0x000000ff0e00720c */ /* 0x008fe40003f05270 */
[----:B------:R-:W-:Y:S02]  /*0990*/  ISETP.NE.AND P6, PT, R15, RZ, PT ;  /* 0x000000ff0f00720c */ /* 0x000fe40003fc5270 */
[----:B0-----:R-:W-:Y:S02]  /*09a0*/  SEL R7, RZ, 0x1, P0 ;  /* 0x00000001ff077807 */ /* 0x001fe40000000000 */
[----:B------:R-:W-:Y:S02]  /*09b0*/  SEL R0, RZ, 0x1, P6 ;  /* 0x00000001ff007807 */ /* 0x000fe40003000000 */
[----:B------:R-:W-:-:S02]  /*09c0*/  ISETP.NE.AND P1, PT, R12, RZ, PT ;  /* 0x000000ff0c00720c */ /* 0x000fc40003f25270 */
[----:B------:R-:W-:Y:S02]  /*09d0*/  ISETP.NE.AND P2, PT, R13, RZ, PT ;  /* 0x000000ff0d00720c */ /* 0x000fe40003f45270 */
[----:B----4-:R-:W-:Y:S02]  /*09e0*/  ISETP.NE.AND P3, PT, R10, RZ, PT ;  /* 0x000000ff0a00720c */ /* 0x010fe40003f65270 */
[----:B------:R-:W-:Y:S02]  /*09f0*/  ISETP.NE.AND P4, PT, R11, RZ, PT ;  /* 0x000000ff0b00720c */ /* 0x000fe40003f85270 */
[----:B------:R-:W-:Y:S02]  /*0a00*/  ISETP.NE.AND P6, PT, R8, RZ, PT ;  /* 0x000000ff0800720c */ /* 0x000fe40003fc5270 */
[----:B------:R-:W-:Y:S02]  /*0a10*/  ISETP.NE.AND P0, PT, R9, RZ, PT ;  /* 0x000000ff0900720c */ /* 0x000fe40003f05270 */
        /* <DEDUP_REMOVED lines=15> */
.L_x_22026:
        /* <DEDUP_REMOVED lines=15> */
.L_x_23480:


//--------------------- .text._ZN2at6native29vectorized_elementwise_kernelILi8EZZZNS0_23logical_not_kernel_cudaERNS_18TensorIteratorBaseEENKUlvE0_clEvENKUlvE1_clEvEUliE_St5arrayIPcLm2EEEEviT0_T1_ --------------------------
	.section	.text._ZN2at6native29vectorized_elementwise_kernelILi8EZZZNS0_23logical_not_kernel_cudaERNS_18TensorIteratorBaseEENKUlvE0_clEvENKUlvE1_clEvEUliE_St5arrayIPcLm2EEEEviT0_T1_,"ax",@progbits
	.align	128
        .global         _ZN2at6native29vectorized_elementwise_kernelILi8EZZZNS0_23logical_not_kernel_cudaERNS_18TensorIteratorBaseEENKUlvE0_clEvENKUlvE1_clEvEUliE_St5arrayIPcLm2EEEEviT0_T1_
        .type           _ZN2at6native29vectorized_elementwise_kernelILi8EZZZNS0_23logical_not_kernel_cudaERNS_18TensorIteratorBaseEENKUlvE0_clEvENKUlvE1_clEvEUliE_St5arrayIPcLm2EEEEviT0_T1_,@function
        .size           _ZN2at6native29vectorized_elementwise_kernelILi8EZZZNS0_23logical_not_kernel_cudaERNS_18TensorIteratorBaseEENKUlvE0_clEvENKUlvE1_clEvEUliE_St5arrayIPcLm2EEEEviT0_T1_,(.L_x_23481 - _ZN2at6native29vectorized_elementwise_kernelILi8EZZZNS0_23logical_not_kernel_cudaERNS_18TensorIteratorBaseEENKUlvE0_clEvENKUlvE1_clEvEUliE_St5arrayIPcLm2EEEEviT0_T1_)
        .other          _ZN2at6native29vectorized_elementwise_kernelILi8EZZZNS0_23logical_not_kernel_cudaERNS_18TensorIteratorBaseEENKUlvE0_clEvENKUlvE1_clEvEUliE_St5arrayIPcLm2EEEEviT0_T1_,@"STO_CUDA_ENTRY STV_DEFAULT"
_ZN2at6native29vectorized_elementwise_kernelILi8EZZZNS0_23logical_not_kernel_cudaERNS_18TensorIteratorBaseEENKUlvE0_clEvENKUlvE1_clEvEUliE_St5arrayIPcLm2EEEEviT0_T1_:
.text._ZN2at6native29vectorized_elementwise_kernelILi8EZZZNS0_23logical_not_kernel_cudaERNS_18TensorIteratorBaseEENKUlvE0_clEvENKUlvE1_clEvEUliE_St5arrayIPcLm2EEEEviT0_T1_:
[----:B------:R-:W-:Y:S01]  /*0000*/  LDC R1, c[0x0][0x37c] ;  /* 0x0000df00ff017b82 */ /* 0x000fe20000000800 */
[----:B------:R-:W-:Y:S05]  /*0010*/  EXIT ;  /* 0x000000000000794d */ /* 0x000fea0003800000 */
.L_x_22027:
        /* <DEDUP_REMOVED lines=14> */
.L_x_23481:


//--------------------- .text._ZN2at6native18elementwise_kernelILi128ELi4EZNS0_15gpu_kernel_implIZZZNS0_23logical_not_kernel_cudaERNS_18TensorIteratorBaseEENKUlvE0_clEvENKUlvE0_clEvEUlaE_EEvS4_RKT_EUliE_EEviT1_ --------------------------
	.section	.text._ZN2at6native18elementwise_kernelILi128ELi4EZNS0_15gpu_kernel_implIZZZNS0_23logical_not_kernel_cudaERNS_18TensorIteratorBaseEENKUlvE0_clEvENKUlvE0_clEvEUlaE_EEvS4_RKT_EUliE_EEviT1_,"ax",@progbits
	.align	128
        .global         _ZN2at6native18elementwise_kernelILi128ELi4EZNS0_15gpu_kernel_implIZZZNS0_23logical_not_kernel_cudaERNS_18TensorIteratorBaseEENKUlvE0_clEvENKUlvE0_clEvEUlaE_EEvS4_RKT_EUliE_EEviT1_
        .type           _ZN2at6native18elementwise_kernelILi128ELi4EZNS0_15gpu_kernel_implIZZZNS0_23logical_not_kernel_cudaERNS_18TensorIteratorBaseEENKUlvE0_clEvENKUlvE0_clEvEUlaE_EEvS4_RKT_EUliE_EEviT1_,@function
        .size           _ZN2at6native18elementwise_kernelILi128ELi4EZNS0_15gpu_kernel_implIZZZNS0_23logical_not_kernel_cudaERNS_18TensorIteratorBaseEENKUlvE0_clEvENKUlvE0_clEvEUlaE_EEvS4_RKT_EUliE_EEviT1_,(.L_x_23482 - _ZN2at6native18elementwise_kernelILi128ELi4EZNS0_15gpu_kernel_implIZZZNS0_23logical_not_kernel_cudaERNS_18TensorIteratorBaseEENKUlvE0_clEvENKUlvE0_clEvEUlaE_EEvS4_RKT_EUliE_EEviT1_)
        .other          _ZN2at6native18elementwise_kernelILi128ELi4EZNS0_15gpu_kernel_implIZZZNS0_23logical_not_kernel_cudaERNS_18TensorIteratorBaseEENKUlvE0_clEvENKUlvE0_clEvEUlaE_EEvS4_RKT_EUliE_EEviT1_,@"STO_CUDA_ENTRY STV_DEFAULT"
_ZN2at6native18elementwise_kernelILi128ELi4EZNS0_15gpu_kernel_implIZZZNS0_23logical_not_kernel_cudaERNS_18TensorIteratorBaseEENKUlvE0_clEvENKUlvE0_clEvEUlaE_EEvS4_RKT_EUliE_EEviT1_:
.text._ZN2at6native18elementwise_kernelILi128ELi4EZNS0_15gpu_kernel_implIZZZNS0_23logical_not_kernel_cudaERNS_18TensorIteratorBaseEENKUlvE0_clEvENKUlvE0_clEvEUlaE_EEvS4_RKT_EUliE_EEviT1_:
        /* <DEDUP_REMOVED lines=319> */
.L_x_22030:
        /* <DEDUP_REMOVED lines=16> */
.L_x_22034:
[----:B------:R0:W5:Y:S01]  /*14f0*/  LDG.E.U8 R0, desc[UR36][R2.64] ;  /* 0x0000002402007981 */ /* 0x000162000c1e1100 */
[----:B------:R-:W-:Y:S05]  /*1500*/  BRA `(.L_x_22036) ;  /* 0x0000000c004c7947 */ /* 0x000fea0003800000 */
.L_x_22033:
        /* <DEDUP_REMOVED lines=8> */
.L_x_22038:
[----:B------:R0:W5:Y:S01]  /*1590*/  LDG.E.U8 R0, desc[UR36][R2.64] ;  /* 0x0000002402007981 */ /* 0x000162000c1e1100 */
[----:B------:R-:W-:Y:S05]  /*15a0*/  BRA `(.L_x_22036) ;  /* 0x0000000c00247947 */ /* 0x000fea0003800000 */
.L_x_22037:
[----:B------:R0:W5:Y:S01]  /*15b0*/  LDG.E.U16 R0, desc[UR36][R2.64] ;  /* 0x0000002402007981 */ /* 0x000162000c1e1500 */
[----:B------:R-:W-:Y:S05]  /*15c0*/  BRA `(.L_x_22036) ;  /* 0x0000000c001c7947 */ /* 0x000fea0003800000 */
.L_x_22032:
        /* <DEDUP_REMOVED lines=9> */
.L_x_22040:
[----:B------:R-:W2:Y:S02]  /*1660*/  LDG.E.U16 R4, desc[UR36][R2.64] ;  /* 0x0000002402047981 */ /* 0x000ea4000c1e1500 */
[----:B--2---:R-:W-:-:S06]  /*1670*/  HADD2.F32 R4, -RZ, R4.H0_H0 ;  /* 0x20000004ff047230 */ /* 0x004fcc0000004100 */
[----:B------:R-:W0:Y:S02]  /*1680*/  F2I.FTZ.TRUNC.NTZ R4, R4 ;  /* 0x0000000400047305 */ /* 0x000e24000021f100 */
[----:B0-----:R-:W-:Y:S01]  /*1690*/  PRMT R0, R4, 0x7610, R0 ;  /* 0x0000761004007816 */ /* 0x001fe20000000000 */
[----:B------:R-:W-:Y:S06]  /*16a0*/  BRA `(.L_x_22036) ;  /* 0x0000000800e47947 */ /* 0x000fec0003800000 */
.L_x_22039:
        /* <DEDUP_REMOVED lines=9> */
.L_x_22042:
[----:B------:R-:W2:Y:S02]  /*1740*/  LDG.E.U16 R2, desc[UR36][R2.64] ;  /* 0x0000002402027981 */ /* 0x000ea4000c1e1500 */
[----:B--2---:R-:W-:-:S06]  /*1750*/  HADD2.F32 R4, -RZ, R2.H0_H0 ;  /* 0x20000002ff047230 */ /* 0x004fcc0000004100 */
[----:B------:R-:W0:Y:S02]  /*1760*/  F2I.FTZ.TRUNC.NTZ R4, R4 ;  /* 0x0000000400047305 */ /* 0x000e24000021f100 */
[----:B0-----:R-:W-:Y:S01]  /*1770*/  PRMT R0, R4, 0x7610, R0 ;  /* 0x0000761004007816 */ /* 0x001fe20000000000 */
[----:B------:R-:W-:Y:S06]  /*1780*/  BRA `(.L_x_22036) ;  /* 0x0000000800ac7947 */ /* 0x000fec0003800000 */
.L_x_22041:
[----:B------:R-:W2:Y:S02]  /*1790*/  LDG.E.64 R2, desc[UR36][R2.64] ;  /* 0x0000002402027981 */ /* 0x000ea4000c1e1b00 */
[----:B--2---:R0:W1:Y:S02]  /*17a0*/  F2I.F64.TRUNC R0, R2 ;  /* 0x0000000200007311 */ /* 0x004064000030d100 */
[----:B01----:R-:W-:Y:S05]  /*17b0*/  BRA `(.L_x_22036) ;  /* 0x0000000800a07947 */ /* 0x003fea0003800000 */
.L_x_22031:
        /* <DEDUP_REMOVED lines=12> */
.L_x_22045:
[----:B------:R-:W2:Y:S02]  /*1880*/  LDG.E.64 R2, desc[UR36][R2.64] ;  /* 0x0000002402027981 */ /* 0x000ea4000c1e1b00 */
[----:B--2---:R3:W4:Y:S02]  /*1890*/  F2I.F64.TRUNC R0, R2 ;  /* 0x0000000200007311 */ /* 0x004724000030d100 */
[----:B---34-:R-:W-:Y:S05]  /*18a0*/  BRA `(.L_x_22036) ;  /* 0x0000000800647947 */ /* 0x018fea0003800000 */
.L_x_22044:
        /* <DEDUP_REMOVED lines=27> */
.L_x_22047:
        /* <DEDUP_REMOVED lines=14> */
.L_x_22046:
[----:B------:R-:W2:Y:S02]  /*1b40*/  LDG.E.U16 R4, desc[UR36][R2.64] ;  /* 0x0000002402047981 */ /* 0x000ea4000c1e1500 */
[----:B--2---:R-:W-:-:S06]  /*1b50*/  IMAD.U32 R4, R4, 0x10000, RZ ;  /* 0x0001000004047824 */ /* 0x004fcc00078e00ff */
[----:B------:R-:W0:Y:S02]  /*1b60*/  F2I.FTZ.TRUNC.NTZ R4, R4 ;  /* 0x0000000400047305 */ /* 0x000e24000021f100 */
[----:B0-----:R-:W-:Y:S01]  /*1b70*/  PRMT R0, R4, 0x7610, R0 ;  /* 0x0000761004007816 */ /* 0x001fe20000000000 */
[----:B------:R-:W-:Y:S06]  /*1b80*/  BRA `(.L_x_22036) ;  /* 0x0000000400ac7947 */ /* 0x000fec0003800000 */
.L_x_22043:
        /* <DEDUP_REMOVED lines=10> */
.L_x_22050:
        /* <DEDUP_REMOVED lines=21> */
.L_x_22054:
[----:B------:R-:W-:Y:S05]  /*1d80*/  BSYNC.RECONVERGENT B1 ;  /* 0x0000000000017941 */ /* 0x000fea0003800200 */
.L_x_22053:
[----:B------:R-:W-:Y:S01]  /*1d90*/  IMAD.SHL.U32 R0, R0, 0x100000, RZ ;  /* 0x0010000000007824 */ /* 0x000fe200078e00ff */
[----:B------:R-:W-:-:S04]  /*1da0*/  LEA R2, R2, 0x3b800000, 0x17 ;  /* 0x3b80000002027811 */ /* 0x000fc800078eb8ff */
[----:B------:R-:W-:-:S07]  /*1db0*/  LOP3.LUT R4, R2, R0, R7, 0xfe, !PT ;  /* 0x0000000002047212 */ /* 0x000fce00078efe07 */
.L_x_22052:
[----:B------:R-:W-:Y:S05]  /*1dc0*/  BSYNC.RECONVERGENT B0 ;  /* 0x0000000000007941 */ /* 0x000fea0003800200 */
.L_x_22051:
[----:B------:R-:W0:Y:S02]  /*1dd0*/  F2I.FTZ.TRUNC.NTZ R4, R4 ;  /* 0x0000000400047305 */ /* 0x000e24000021f100 */
[----:B0-----:R-:W-:Y:S01]  /*1de0*/  PRMT R0, R4, 0x7610, R0 ;  /* 0x0000761004007816 */ /* 0x001fe20000000000 */
[----:B------:R-:W-:Y:S06]  /*1df0*/  BRA `(.L_x_22036) ;  /* 0x0000000400107947 */ /* 0x000fec0003800000 */
.L_x_22049:
        /* <DEDUP_REMOVED lines=21> */
.L_x_22058:
[----:B------:R-:W-:Y:S05]  /*1f50*/  BSYNC.RECONVERGENT B1 ;  /* 0x0000000000017941 */ /* 0x000fea0003800200 */
.L_x_22057:
[----:B------:R-:W-:Y:S02]  /*1f60*/  SHF.L.U32 R0, R0, 0x15, RZ ;  /* 0x0000001500007819 */ /* 0x000fe400000006ff */
[----:B------:R-:W-:-:S04]  /*1f70*/  LEA R2, R2, 0x37800000, 0x17 ;  /* 0x3780000002027811 */ /* 0x000fc800078eb8ff */
[----:B------:R-:W-:-:S07]  /*1f80*/  LOP3.LUT R4, R2, R0, R7, 0xfe, !PT ;  /* 0x0000000002047212 */ /* 0x000fce00078efe07 */
.L_x_22056:
[----:B------:R-:W-:Y:S05]  /*1f90*/  BSYNC.RECONVERGENT B0 ;  /* 0x0000000000007941 */ /* 0x000fea0003800200 */
.L_x_22055:
[----:B------:R-:W0:Y:S02]  /*1fa0*/  F2I.FTZ.TRUNC.NTZ R4, R4 ;  /* 0x0000000400047305 */ /* 0x000e24000021f100 */
[----:B0-----:R-:W-:Y:S01]  /*1fb0*/  PRMT R0, R4, 0x7610, R0 ;  /* 0x0000761004007816 */ /* 0x001fe20000000000 */
[----:B------:R-:W-:Y:S06]  /*1fc0*/  BRA `(.L_x_22036) ;  /* 0x00000000009c7947 */ /* 0x000fec0003800000 */
.L_x_22048:
[----:B------:R-:W-:-:S09]  /*1fd0*/  UISETP.NE.AND UP0, UPT, UR4, 0x1c, UPT ;  /* 0x0000001c0400788c */ /* 0x000fd2000bf05270 */
[----:B------:R-:W-:Y:S05]  /*1fe0*/  BRA.U !UP0, `(.L_x_22059) ;  /* 0x0000000108907547 */ /* 0x000fea000b800000 */
[----:B------:R-:W-:-:S09]  /*1ff0*/  UISETP.NE.AND UP0, UPT, UR4, 0x1d, UPT ;  /* 0x0000001d0400788c */ /* 0x000fd2000bf05270 */
[----:B------:R-:W-:Y:S05]  /*2000*/  BRA.U !UP0, `(.L_x_22060) ;  /* 0x0000000108807547 */ /* 0x000fea000b800000 */
[----:B------:R-:W-:-:S09]  /*2010*/  UISETP.NE.AND UP0, UPT, UR4, 0x2c, UPT ;  /* 0x0000002c0400788c */ /* 0x000fd2000bf05270 */
[----:B------:R-:W-:Y:S05]  /*2020*/  BRA.U !UP0, `(.L_x_22061) ;  /* 0x0000000108487547 */ /* 0x000fea000b800000 */
.L_x_22035:
        /* <DEDUP_REMOVED lines=16> */
.L_x_22062:
[----:B------:R-:W-:Y:S01]  /*2130*/  PRMT R0, RZ, 0x7610, R0 ;  /* 0x00007610ff007816 */ /* 0x000fe20000000000 */
[----:B------:R-:W-:Y:S06]  /*2140*/  BRA `(.L_x_22036) ;  /* 0x00000000003c7947 */ /* 0x000fec0003800000 */
.L_x_22061:
        /* <DEDUP_REMOVED lines=8> */
.L_x_22064:
[----:B------:R-:W-:Y:S05]  /*21d0*/  BSYNC.RECONVERGENT B0 ;  /* 0x0000000000007941 */ /* 0x000fea0003800200 */
.L_x_22063:
[----:B------:R-:W0:Y:S02]  /*21e0*/  F2I.FTZ.TRUNC.NTZ R4, R4 ;  /* 0x0000000400047305 */ /* 0x000e24000021f100 */
[----:B0-----:R-:W-:Y:S01]  /*21f0*/  PRMT R0, R4, 0x7610, R0 ;  /* 0x0000761004007816 */ /* 0x001fe20000000000 */
[----:B------:R-:W-:Y:S06]  /*2200*/  BRA `(.L_x_22036) ;  /* 0x00000000000c7947 */ /* 0x000fec0003800000 */
.L_x_22060:
[----:B------:R2:W5:Y:S01]  /*2210*/  LDG.E.U8 R0, desc[UR36][R2.64] ;  /* 0x0000002402007981 */ /* 0x000562000c1e1100 */
[----:B------:R-:W-:Y:S05]  /*2220*/  BRA `(.L_x_22036) ;  /* 0x0000000000047947 */ /* 0x000fea0003800000 */
.L_x_22059:
[----:B------:R1:W5:Y:S02]  /*2230*/  LDG.E.U8 R0, desc[UR36][R2.64] ;  /* 0x0000002402007981 */ /* 0x000364000c1e1100 */
.L_x_22036:
[----:B------:R-:W0:Y:S01]  /*2240*/  LDCU.64 UR6, c[0x0][0x580] ;  /* 0x0000b000ff0677ac */ /* 0x000e220008000a00 */
[----:B-1--45:R-:W-:Y:S01]  /*2250*/  LOP3.LUT P0, R0, R0, 0xff, RZ, 0xc0, !PT ;  /* 0x000000ff00007812 */ /* 0x032fe2000780c0ff */
[----:B------:R-:W-:Y:S01]  /*2260*/  BSSY.RECONVERGENT B6, `(.L_x_22065) ;  /* 0x00000e9000067945 */ /* 0x000fe20003800200 */
[----:B------:R-:W-:Y:S02]  /*2270*/  UPRMT UR4, UR42, 0x9910, URZ ;  /* 0x000099102a047896 */ /* 0x000fe400080000ff */
[----:B------:R-:W-:Y:S02]  /*2280*/  SEL R5, RZ, 0x1, P0 ;  /* 0x00000001ff057807 */ /* 0x000fe40000000000 */
        /* <DEDUP_REMOVED lines=14> */
.L_x_22069:
[----:B------:R3:W-:Y:S01]  /*2370*/  STG.E.U8 desc[UR36][R2.64], R5 ;  /* 0x0000000502007986 */ /* 0x0007e2000c101124 */
[----:B------:R-:W-:Y:S05]  /*2380*/  BRA `(.L_x_22071) ;  /* 0x0000000c00587947 */ /* 0x000fea0003800000 */
.L_x_22068:
        /* <DEDUP_REMOVED lines=8> */
[----:B------:R-:W-:-:S05]  /*2410*/  SEL R4, RZ, 0x1, P0 ;  /* 0x00000001ff047807 */ /* 0x000fca0000000000 */
[----:B------:R0:W-:Y:S01]  /*2420*/  STG.E.64 desc[UR36][R2.64], R4 ;  /* 0x0000000402007986 */ /* 0x0001e2000c101b24 */
[----:B------:R-:W-:Y:S05]  /*2430*/  BRA `(.L_x_22071) ;  /* 0x0000000c002c7947 */ /* 0x000fea0003800000 */
.L_x_22073:
[----:B------:R-:W-:-:S04]  /*2440*/  ISETP.NE.AND P0, PT, R0, RZ, PT ;  /* 0x000000ff0000720c */ /* 0x000fc80003f05270 */
[----:B------:R-:W-:-:S05]  /*2450*/  SEL R5, RZ, 0x1, P0 ;  /* 0x00000001ff057807 */ /* 0x000fca0000000000 */
[----:B------:R1:W-:Y:S01]  /*2460*/  STG.E desc[UR36][R2.64], R5 ;  /* 0x0000000502007986 */ /* 0x0003e2000c101924 */
[----:B------:R-:W-:Y:S05]  /*2470*/  BRA `(.L_x_22071) ;  /* 0x0000000c001c7947 */ /* 0x000fea0003800000 */
.L_x_22072:
[----:B------:R2:W-:Y:S01]  /*2480*/  STG.E.U16 desc[UR36][R2.64], R5 ;  /* 0x0000000502007986 */ /* 0x0005e2000c101524 */
[----:B------:R-:W-:Y:S05]  /*2490*/  BRA `(.L_x_22071) ;  /* 0x0000000c00147947 */ /* 0x000fea0003800000 */
.L_x_22067:
[----:B------:R-:W-:-:S09]  /*24a0*/  UISETP.GT.AND UP0, UPT, UR4, 0x6, UPT ;  /* 0x000000060400788c */ /* 0x000fd2000bf04270 */
[----:B------:R-:W-:Y:S05]  /*24b0*/  BRA.U UP0, `(.L_x_22074) ;  /* 0x0000000100347547 */ /* 0x000fea000b800000 */
[----:B------:R-:W-:-:S09]  /*24c0*/  UISETP.NE.AND UP0, UPT, UR4, 0x5, UPT ;  /* 0x000000050400788c */ /* 0x000fd2000bf05270 */
[----:B------:R-:W-:Y:S05]  /*24d0*/  BRA.U !UP0, `(.L_x_22075) ;  /* 0x0000000108187547 */ /* 0x000fea000b800000 */
[----:B------:R-:W-:-:S09]  /*24e0*/  UISETP.NE.AND UP0, UPT, UR4, 0x6, UPT ;  /* 0x000000060400788c */ /* 0x000fd2000bf05270 */
[----:B------:R-:W-:Y:S05]  /*24f0*/  BRA.U UP0, `(.L_x_22070) ;  /* 0x0000000900587547 */ /* 0x000fea000b800000 */
[----:B------:R-:W-:-:S04]  /*2500*/  ISETP.NE.AND P0, PT, R0, RZ, PT ;  /* 0x000000ff0000720c */ /* 0x000fc80003f05270 */
[----:B------:R-:W-:-:S05]  /*2510*/  FSEL R5, RZ, 1, P0 ;  /* 0x3f800000ff057808 */ /* 0x000fca0000000000 */
[----:B------:R0:W-:Y:S01]  /*2520*/  STG.E desc[UR36][R2.64], R5 ;  /* 0x0000000502007986 */ /* 0x0001e2000c101924 */
[----:B------:R-:W-:Y:S05]  /*2530*/  BRA `(.L_x_22071) ;  /* 0x0000000800ec7947 */ /* 0x000fea0003800000 */
.L_x_22075:
[----:B------:R-:W-:-:S04]  /*2540*/  ISETP.NE.AND P0, PT, R0, RZ, PT ;  /* 0x000000ff0000720c */ /* 0x000fc80003f05270 */
[----:B------:R-:W-:-:S04]  /*2550*/  FSEL R0, RZ, 1, P0 ;  /* 0x3f800000ff007808 */ /* 0x000fc80000000000 */
[----:B------:R-:W-:-:S05]  /*2560*/  F2FP.F16.F32.PACK_AB R0, RZ, R0 ;  /* 0x00000000ff00723e */ /* 0x000fca00000000ff */
[----:B------:R0:W-:Y:S01]  /*2570*/  STG.E.U16 desc[UR36][R2.64], R0 ;  /* 0x0000000002007986 */ /* 0x0001e2000c101524 */
[----:B------:R-:W-:Y:S05]  /*2580*/  BRA `(.L_x_22071) ;  /* 0x0000000800d87947 */ /* 0x000fea0003800000 */
.L_x_22074:
        /* <DEDUP_REMOVED lines=8> */
[----:B------:R-:W-:-:S05]  /*2610*/  FSEL R4, RZ, 1, P0 ;  /* 0x3f800000ff047808 */ /* 0x000fca0000000000 */
[----:B------:R0:W-:Y:S01]  /*2620*/  STG.E.64 desc[UR36][R2.64], R4 ;  /* 0x0000000402007986 */ /* 0x0001e2000c101b24 */
[----:B------:R-:W-:Y:S05]  /*2630*/  BRA `(.L_x_22071) ;  /* 0x0000000800ac7947 */ /* 0x000fea0003800000 */
.L_x_22077:
[----:B------:R-:W-:-:S04]  /*2640*/  ISETP.NE.AND P0, PT, R0, RZ, PT ;  /* 0x000000ff0000720c */ /* 0x000fc80003f05270 */
[----:B------:R-:W-:-:S04]  /*2650*/  FSEL R0, RZ, 1, P0 ;  /* 0x3f800000ff007808 */ /* 0x000fc80000000000 */
[----:B------:R-:W-:-:S04]  /*2660*/  F2FP.F16.F32.PACK_AB R5, RZ, R0 ;  /* 0x00000000ff05723e */ /* 0x000fc800000000ff */
[----:B------:R-:W-:-:S05]  /*2670*/  PRMT R5, R5, 0x5410, RZ ;  /* 0x0000541005057816 */ /* 0x000fca00000000ff */
[----:B------:R0:W-:Y:S01]  /*2680*/  STG.E desc[UR36][R2.64], R5 ;  /* 0x0000000502007986 */ /* 0x0001e2000c101924 */
[----:B------:R-:W-:Y:S05]  /*2690*/  BRA `(.L_x_22071) ;  /* 0x0000000800947947 */ /* 0x000fea0003800000 */
.L_x_22076:
[----:B------:R-:W-:Y:S02]  /*26a0*/  ISETP.NE.AND P0, PT, R0, RZ, PT ;  /* 0x000000ff0000720c */ /* 0x000fe40003f05270 */
[----:B------:R-:W-:Y:S02]  /*26b0*/  MOV R4, RZ ;  /* 0x000000ff00047202 */ /* 0x000fe40000000f00 */
[----:B------:R-:W-:-:S05]  /*26c0*/  FSEL R5, RZ, 1.875, P0 ;  /* 0x3ff00000ff057808 */ /* 0x000fca0000000000 */
[----:B------:R0:W-:Y:S01]  /*26d0*/  STG.E.64 desc[UR36][R2.64], R4 ;  /* 0x0000000402007986 */ /* 0x0001e2000c101b24 */
[----:B------:R-:W-:Y:S05]  /*26e0*/  BRA `(.L_x_22071) ;  /* 0x0000000800807947 */ /* 0x000fea0003800000 */
.L_x_22066:
        /* <DEDUP_REMOVED lines=10> */
.L_x_22080:
[----:B------:R-:W-:Y:S02]  /*2790*/  ISETP.NE.AND P0, PT, R0, RZ, PT ;  /* 0x000000ff0000720c */ /* 0x000fe40003f05270 */
[----:B------:R-:W-:Y:S01]  /*27a0*/  CS2R R6, SRZ ;  /* 0x0000000000067805 */ /* 0x000fe2000001ff00 */
[----:B------:R-:W-:Y:S01]  /*27b0*/  IMAD.MOV.U32 R4, RZ, RZ, RZ ;  /* 0x000000ffff047224 */ /* 0x000fe200078e00ff */
[----:B------:R-:W-:-:S05]  /*27c0*/  FSEL R5, RZ, 1.875, P0 ;  /* 0x3ff00000ff057808 */ /* 0x000fca0000000000 */
[----:B------:R0:W-:Y:S01]  /*27d0*/  STG.E.128 desc[UR36][R2.64], R4 ;  /* 0x0000000402007986 */ /* 0x0001e2000c101d24 */
[----:B------:R-:W-:Y:S05]  /*27e0*/  BRA `(.L_x_22071) ;  /* 0x0000000800407947 */ /* 0x000fea0003800000 */
.L_x_22079:
        /* <DEDUP_REMOVED lines=9> */
[----:B------:R-:W-:-:S04]  /*2880*/  FSEL R7, RZ, 1, P0 ;  /* 0x3f800000ff077808 */ /* 0x000fc80000000000 */
        /* <DEDUP_REMOVED lines=8> */
.L_x_22084:
[----:B------:R-:W-:Y:S05]  /*2910*/  BSYNC.RECONVERGENT B0 ;  /* 0x0000000000007941 */ /* 0x000fea0003800200 */
.L_x_22083:
[----:B------:R0:W-:Y:S01]  /*2920*/  STG.E.U8 desc[UR36][R2.64], R5 ;  /* 0x0000000502007986 */ /* 0x0001e2000c101124 */
[----:B------:R-:W-:Y:S05]  /*2930*/  BRA `(.L_x_22071) ;  /* 0x0000000400ec7947 */ /* 0x000fea0003800000 */
.L_x_22082:
[----:B------:R-:W-:-:S04]  /*2940*/  ISETP.NE.AND P0, PT, R0, RZ, PT ;  /* 0x000000ff0000720c */ /* 0x000fc80003f05270 */
        /* <DEDUP_REMOVED lines=16> */
.L_x_22081:
[----:B------:R-:W-:-:S04]  /*2a50*/  ISETP.NE.AND P0, PT, R0, RZ, PT ;  /* 0x000000ff0000720c */ /* 0x000fc80003f05270 */
[----:B------:R-:W-:-:S04]  /*2a60*/  FSEL R0, RZ, 1, P0 ;  /* 0x3f800000ff007808 */ /* 0x000fc80000000000 */
[----:B------:R-:W-:-:S05]  /*2a70*/  F2FP.BF16.F32.PACK_AB R0, RZ, R0 ;  /* 0x00000000ff00723e */ /* 0x000fca00000010ff */
[----:B------:R0:W-:Y:S01]  /*2a80*/  STG.E.U16 desc[UR36][R2.64], R0 ;  /* 0x0000000002007986 */ /* 0x0001e2000c101524 */
[----:B------:R-:W-:Y:S05]  /*2a90*/  BRA `(.L_x_22071) ;  /* 0x0000000400947947 */ /* 0x000fea0003800000 */
.L_x_22078:
        /* <DEDUP_REMOVED lines=10> */
.L_x_22087:
[----:B------:R-:W-:Y:S01]  /*2b40*/  ISETP.NE.AND P0, PT, R0, RZ, PT ;  /* 0x000000ff0000720c */ /* 0x000fe20003f05270 */
[----:B------:R-:W-:Y:S01]  /*2b50*/  BSSY.RECONVERGENT B0, `(.L_x_22088) ;  /* 0x0000012000007945 */ /* 0x000fe20003800200 */
[----:B------:R-:W-:Y:S02]  /*2b60*/  HFMA2 R0, -RZ, RZ, 0, 7.62939453125e-06 ;  /* 0x00000080ff007431 */ /* 0x000fe400000001ff */
[----:B------:R-:W-:-:S04]  /*2b70*/  FSEL R5, RZ, 1, P0 ;  /* 0x3f800000ff057808 */ /* 0x000fc80000000000 */
        /* <DEDUP_REMOVED lines=9> */
.L_x_22090:
[----:B------:R-:W-:-:S04]  /*2c10*/  SHF.R.U32.HI R0, RZ, 0x14, R5 ;  /* 0x00000014ff007819 */ /* 0x000fc80000011605 */
[----:B------:R-:W-:-:S04]  /*2c20*/  LOP3.LUT R0, R0, 0x1, RZ, 0xc0, !PT ;  /* 0x0000000100007812 */ /* 0x000fc800078ec0ff */
[----:B------:R-:W-:-:S04]  /*2c30*/  IADD3 R0, PT, PT, R5, 0x487ffff, R0 ;  /* 0x0487ffff05007810 */ /* 0x000fc80007ffe000 */
[----:B------:R-:W-:-:S04]  /*2c40*/  SHF.R.U32.HI R0, RZ, 0x14, R0 ;  /* 0x00000014ff007819 */ /* 0x000fc80000011600 */
[----:B------:R-:W-:-:S07]  /*2c50*/  LOP3.LUT R4, R0, 0xff, RZ, 0xc0, !PT ;  /* 0x000000ff00047812 */ /* 0x000fce00078ec0ff */
.L_x_22091:
[----:B------:R-:W-:-:S07]  /*2c60*/  PRMT R0, R4, 0x7610, R0 ;  /* 0x0000761004007816 */ /* 0x000fce0000000000 */
.L_x_22089:
[----:B------:R-:W-:Y:S05]  /*2c70*/  BSYNC.RECONVERGENT B0 ;  /* 0x0000000000007941 */ /* 0x000fea0003800200 */
.L_x_22088:
[----:B------:R0:W-:Y:S01]  /*2c80*/  STG.E.U8 desc[UR36][R2.64], R0 ;  /* 0x0000000002007986 */ /* 0x0001e2000c101124 */
[----:B------:R-:W-:Y:S05]  /*2c90*/  BRA `(.L_x_22071) ;  /* 0x0000000400147947 */ /* 0x000fea0003800000 */
.L_x_22086:
[----:B------:R-:W-:Y:S01]  /*2ca0*/  ISETP.NE.AND P0, PT, R0, RZ, PT ;  /* 0x000000ff0000720c */ /* 0x000fe20003f05270 */
[----:B------:R-:W-:Y:S01]  /*2cb0*/  BSSY.RECONVERGENT B0, `(.L_x_22092) ;  /* 0x0000012000007945 */ /* 0x000fe20003800200 */
[----:B------:R-:W-:Y:S02]  /*2cc0*/  IMAD.MOV.U32 R0, RZ, RZ, 0x80 ;  /* 0x00000080ff007424 */ /* 0x000fe400078e00ff */
        /* <DEDUP_REMOVED lines=10> */
.L_x_22094:
[----:B------:R-:W-:-:S04]  /*2d70*/  SHF.R.U32.HI R0, RZ, 0x15, R5 ;  /* 0x00000015ff007819 */ /* 0x000fc80000011605 */
[----:B------:R-:W-:-:S04]  /*2d80*/  LOP3.LUT R0, R0, 0x1, RZ, 0xc0, !PT ;  /* 0x0000000100007812 */ /* 0x000fc800078ec0ff */
[----:B------:R-:W-:-:S04]  /*2d90*/  IADD3 R0, PT, PT, R5, 0x88fffff, R0 ;  /* 0x088fffff05007810 */ /* 0x000fc80007ffe000 */
[----:B------:R-:W-:-:S04]  /*2da0*/  SHF.R.U32.HI R0, RZ, 0x15, R0 ;  /* 0x00000015ff007819 */ /* 0x000fc80000011600 */
[----:B------:R-:W-:-:S07]  /*2db0*/  LOP3.LUT R4, R0, 0xff, RZ, 0xc0, !PT ;  /* 0x000000ff00047812 */ /* 0x000fce00078ec0ff */
.L_x_22095:
[----:B------:R-:W-:-:S07]  /*2dc0*/  PRMT R0, R4, 0x7610, R0 ;  /* 0x0000761004007816 */ /* 0x000fce0000000000 */
.L_x_22093:
[----:B------:R-:W-:Y:S05]  /*2dd0*/  BSYNC.RECONVERGENT B0 ;  /* 0x0000000000007941 */ /* 0x000fea0003800200 */
.L_x_22092:
[----:B------:R0:W-:Y:S01]  /*2de0*/  STG.E.U8 desc[UR36][R2.64], R0 ;  /* 0x0000000002007986 */ /* 0x0001e2000c101124 */
[----:B------:R-:W-:Y:S05]  /*2df0*/  BRA `(.L_x_22071) ;  /* 0x0000000000bc7947 */ /* 0x000fea0003800000 */
.L_x_22085:
[----:B------:R-:W-:-:S09]  /*2e00*/  UISETP.NE.AND UP0, UPT, UR4, 0x1c, UPT ;  /* 0x0000001c0400788c */ /* 0x000fd2000bf05270 */
[----:B------:R-:W-:Y:S05]  /*2e10*/  BRA.U !UP0, `(.L_x_22096) ;  /* 0x0000000108a87547 */ /* 0x000fea000b800000 */
[----:B------:R-:W-:-:S09]  /*2e20*/  UISETP.NE.AND UP0, UPT, UR4, 0x1d, UPT ;  /* 0x0000001d0400788c */ /* 0x000fd2000bf05270 */
[----:B------:R-:W-:Y:S05]  /*2e30*/  BRA.U !UP0, `(.L_x_22097) ;  /* 0x00000001088c7547 */ /* 0x000fea000b800000 */
[----:B------:R-:W-:-:S09]  /*2e40*/  UISETP.NE.AND UP0, UPT, UR4, 0x2c, UPT ;  /* 0x0000002c0400788c */ /* 0x000fd2000bf05270 */
[----:B------:R-:W-:Y:S05]  /*2e50*/  BRA.U !UP0, `(.L_x_22098) ;  /* 0x0000000108447547 */ /* 0x000fea000b800000 */
.L_x_22070:
        /* <DEDUP_REMOVED lines=16> */
.L_x_22099:
[----:B------:R-:W-:Y:S05]  /*2f60*/  BRA `(.L_x_22071) ;  /* 0x0000000000607947 */ /* 0x000fea0003800000 */
.L_x_22098:
[----:B------:R-:W-:-:S04]  /*2f70*/  ISETP.NE.AND P0, PT, R0, RZ, PT ;  /* 0x000000ff0000720c */ /* 0x000fc80003f05270 */
        /* <DEDUP_REMOVED lines=15> */
.L_x_22097:
[----:B------:R-:W-:Y:S01]  /*3070*/  ISETP.NE.AND P0, PT, R0, RZ, PT ;  /* 0x000000ff0000720c */ /* 0x000fe20003f05270 */
[----:B------:R-:W-:-:S03]  /*3080*/  IMAD.MOV.U32 R5, RZ, RZ, RZ ;  /* 0x000000ffff057224 */ /* 0x000fc600078e00ff */
[----:B------:R-:W-:-:S05]  /*3090*/  SEL R4, RZ, 0x1, P0 ;  /* 0x00000001ff047807 */ /* 0x000fca0000000000 */
[----:B------:R0:W-:Y:S01]  /*30a0*/  STG.E.64 desc[UR36][R2.64], R4 ;  /* 0x0000000402007986 */ /* 0x0001e2000c101b24 */
[----:B------:R-:W-:Y:S05]  /*30b0*/  BRA `(.L_x_22071) ;  /* 0x00000000000c7947 */ /* 0x000fea0003800000 */
.L_x_22096:
[----:B------:R-:W-:-:S04]  /*30c0*/  ISETP.NE.AND P0, PT, R0, RZ, PT ;  /* 0x000000ff0000720c */ /* 0x000fc80003f05270 */
[----:B------:R-:W-:-:S05]  /*30d0*/  SEL R5, RZ, 0x1, P0 ;  /* 0x00000001ff057807 */ /* 0x000fca0000000000 */
[----:B------:R0:W-:Y:S04]  /*30e0*/  STG.E desc[UR36][R2.64], R5 ;  /* 0x0000000502007986 */ /* 0x0001e8000c101924 */
.L_x_22071:
[----:B------:R-:W-:Y:S05]  /*30f0*/  BSYNC.RECONVERGENT B6 ;  /* 0x0000000000067941 */ /* 0x000fea0003800200 */
.L_x_22065:
[----:B------:R-:W-:-:S07]  /*3100*/  IADD3 R17, PT, PT, R17, 0x80, RZ ;  /* 0x0000008011117810 */ /* 0x000fce0007ffe0ff */
.L_x_22029:
[----:B------:R-:W-:Y:S05]  /*3110*/  BSYNC.RECONVERGENT B7 ;  /* 0x0000000000077941 */ /* 0x000fea0003800200 */
.L_x_22028:
        /* <DEDUP_REMOVED lines=307> */
.L_x_22102:
        /* <DEDUP_REMOVED lines=16> */
.L_x_22106:
[----:B------:R0:W5:Y:S01]  /*4550*/  LDG.E.U8 R0, desc[UR36][R2.64] ;  /* 0x0000002402007981 */ /* 0x000162000c1e1100 */
[----:B------:R-:W-:Y:S05]  /*4560*/  BRA `(.L_x_22108) ;  /* 0x0000000c004c7947 */ /* 0x000fea0003800000 */
.L_x_22105:
        /* <DEDUP_REMOVED lines=8> */
.L_x_22110:
[----:B------:R0:W5:Y:S01]  /*45f0*/  LDG.E.U8 R0, desc[UR36][R2.64] ;  /* 0x0000002402007981 */ /* 0x000162000c1e1100 */
[----:B------:R-:W-:Y:S05]  /*4600*/  BRA `(.L_x_22108) ;  /* 0x0000000c00247947 */ /* 0x000fea0003800000 */
.L_x_22109:
[----:B------:R0:W5:Y:S01]  /*4610*/  LDG.E.U16 R0, desc[UR36][R2.64] ;  /* 0x0000002402007981 */ /* 0x000162000c1e1500 */
[----:B------:R-:W-:Y:S05]  /*4620*/  BRA `(.L_x_22108) ;  /* 0x0000000c001c7947 */ /* 0x000fea0003800000 */
.L_x_22104:
        /* <DEDUP_REMOVED lines=9> */
.L_x_22112:
[----:B------:R-:W2:Y:S02]  /*46c0*/  LDG.E.U16 R4, desc[UR36][R2.64] ;  /* 0x0000002402047981 */ /* 0x000ea4000c1e1500 */
[----:B--2---:R-:W-:-:S06]  /*46d0*/  HADD2.F32 R4, -RZ, R4.H0_H0 ;  /* 0x20000004ff047230 */ /* 0x004fcc0000004100 */
[----:B------:R-:W0:Y:S02]  /*46e0*/  F2I.FTZ.TRUNC.NTZ R4, R4 ;  /* 0x0000000400047305 */ /* 0x000e24000021f100 */
[----:B0-----:R-:W-:Y:S01]  /*46f0*/  PRMT R0, R4, 0x7610, R0 ;  /* 0x0000761004007816 */ /* 0x001fe20000000000 */
[----:B------:R-:W-:Y:S06]  /*4700*/  BRA `(.L_x_22108) ;  /* 0x0000000800e47947 */ /* 0x000fec0003800000 */
.L_x_22111:
        /* <DEDUP_REMOVED lines=9> */
.L_x_22114:
[----:B------:R-:W2:Y:S02]  /*47a0*/  LDG.E.U16 R2, desc[UR36][R2.64] ;  /* 0x0000002402027981 */ /* 0x000ea4000c1e1500 */
[----:B--2---:R-:W-:-:S06]  /*47b0*/  HADD2.F32 R4, -RZ, R2.H0_H0 ;  /* 0x20000002ff047230 */ /* 0x004fcc0000004100 */
[----:B------:R-:W0:Y:S02]  /*47c0*/  F2I.FTZ.TRUNC.NTZ R4, R4 ;  /* 0x0000000400047305 */ /* 0x000e24000021f100 */
[----:B0-----:R-:W-:Y:S01]  /*47d0*/  PRMT R0, R4, 0x7610, R0 ;  /* 0x0000761004007816 */ /* 0x001fe20000000000 */
[----:B------:R-:W-:Y:S06]  /*47e0*/  BRA `(.L_x_22108) ;  /* 0x0000000800ac7947 */ /* 0x000fec0003800000 */
.L_x_22113:
[----:B------:R-:W2:Y:S02]  /*47f0*/  LDG.E.64 R2, desc[UR36][R2.64] ;  /* 0x0000002402027981 */ /* 0x000ea4000c1e1b00 */
[----:B--2---:R0:W1:Y:S02]  /*4800*/  F2I.F64.TRUNC R0, R2 ;  /* 0x0000000200007311 */ /* 0x004064000030d100 */
[----:B01----:R-:W-:Y:S05]  /*4810*/  BRA `(.L_x_22108) ;  /* 0x0000000800a07947 */ /* 0x003fea0003800000 */
.L_x_22103:
        /* <DEDUP_REMOVED lines=12> */
.L_x_22117:
[----:B------:R-:W2:Y:S02]  /*48e0*/  LDG.E.64 R2, desc[UR36][R2.64] ;  /* 0x0000002402027981 */ /* 0x000ea4000c1e1b00 */
[----:B--2---:R3:W4:Y:S02]  /*48f0*/  F2I.F64.TRUNC R0, R2 ;  /* 0x0000000200007311 */ /* 0x004724000030d100 */
[----:B---34-:R-:W-:Y:S05]  /*4900*/  BRA `(.L_x_22108) ;  /* 0x0000000800647947 */ /* 0x018fea0003800000 */
.L_x_22116:
        /* <DEDUP_REMOVED lines=27> */
.L_x_22119:
        /* <DEDUP_REMOVED lines=14> */
.L_x_22118:
[----:B------:R-:W2:Y:S02]  /*4ba0*/  LDG.E.U16 R4, desc[UR36][R2.64] ;  /* 0x0000002402047981 */ /* 0x000ea4000c1e1500 */
[----:B--2---:R-:W-:-:S06]  /*4bb0*/  IMAD.U32 R4, R4, 0x10000, RZ ;  /* 0x0001000004047824 */ /* 0x004fcc00078e00ff */
[----:B------:R-:W0:Y:S02]  /*4bc0*/  F2I.FTZ.TRUNC.NTZ R4, R4 ;  /* 0x0000000400047305 */ /* 0x000e24000021f100 */
[----:B0-----:R-:W-:Y:S01]  /*4bd0*/  PRMT R0, R4, 0x7610, R0 ;  /* 0x0000761004007816 */ /* 0x001fe20000000000 */
[----:B------:R-:W-:Y:S06]  /*4be0*/  BRA `(.L_x_22108) ;  /* 0x0000000400ac7947 */ /* 0x000fec0003800000 */
.L_x_22115:
        /* <DEDUP_REMOVED lines=10> */
.L_x_22122:
        /* <DEDUP_REMOVED lines=21> */
.L_x_22126:
[----:B------:R-:W-:Y:S05]  /*4de0*/  BSYNC.RECONVERGENT B1 ;  /* 0x0000000000017941 */ /* 0x000fea0003800200 */
.L_x_22125:
[----:B------:R-:W-:Y:S02]  /*4df0*/  SHF.L.U32 R0, R0, 0x14, RZ ;  /* 0x0000001400007819 */ /* 0x000fe400000006ff */
[----:B------:R-:W-:-:S04]  /*4e00*/  LEA R2, R2, 0x3b800000, 0x17 ;  /* 0x3b80000002027811 */ /* 0x000fc800078eb8ff */
[----:B------:R-:W-:-:S07]  /*4e10*/  LOP3.LUT R4, R2, R0, R7, 0xfe, !PT ;  /* 0x0000000002047212 */ /* 0x000fce00078efe07 */
.L_x_22124:
[----:B------:R-:W-:Y:S05]  /*4e20*/  BSYNC.RECONVERGENT B0 ;  /* 0x0000000000007941 */ /* 0x000fea0003800200 */
.L_x_22123:
[----:B------:R-:W0:Y:S02]  /*4e30*/  F2I.FTZ.TRUNC.NTZ R4, R4 ;  /* 0x0000000400047305 */ /* 0x000e24000021f100 */
[----:B0-----:R-:W-:Y:S01]  /*4e40*/  PRMT R0, R4, 0x7610, R0 ;  /* 0x0000761004007816 */ /* 0x001fe20000000000 */
[----:B------:R-:W-:Y:S06]  /*4e50*/  BRA `(.L_x_22108) ;  /* 0x0000000400107947 */ /* 0x000fec0003800000 */
.L_x_22121:
        /* <DEDUP_REMOVED lines=21> */
.L_x_22130:
[----:B------:R-:W-:Y:S05]  /*4fb0*/  BSYNC.RECONVERGENT B1 ;  /* 0x0000000000017941 */ /* 0x000fea0003800200 */
.L_x_22129:
[----:B------:R-:W-:Y:S01]  /*4fc0*/  IMAD.SHL.U32 R0, R0, 0x200000, RZ ;  /* 0x0020000000007824 */ /* 0x000fe200078e00ff */
[----:B------:R-:W-:-:S04]  /*4fd0*/  LEA R2, R2, 0x37800000, 0x17 ;  /* 0x3780000002027811 */ /* 0x000fc800078eb8ff */
[----:B------:R-:W-:-:S07]  /*4fe0*/  LOP3.LUT R4, R2, R0, R7, 0xfe, !PT ;  /* 0x0000000002047212 */ /* 0x000fce00078efe07 */
.L_x_22128:
[----:B------:R-:W-:Y:S05]  /*4ff0*/  BSYNC.RECONVERGENT B0 ;  /* 0x0000000000007941 */ /* 0x000fea0003800200 */
.L_x_22127:
[----:B------:R-:W0:Y:S02]  /*5000*/  F2I.FTZ.TRUNC.NTZ R4, R4 ;  /* 0x0000000400047305 */ /* 0x000e24000021f100 */
[----:B0-----:R-:W-:Y:S01]  /*5010*/  PRMT R0, R4, 0x7610, R0 ;  /* 0x0000761004007816 */ /* 0x001fe20000000000 */
[----:B------:R-:W-:Y:S06]  /*5020*/  BRA `(.L_x_22108) ;  /* 0x00000000009c7947 */ /* 0x000fec0003800000 */
.L_x_22120:
        /* <DEDUP_REMOVED lines=14> */
.L_x_22134:
[----:B------:R-:W-:Y:S05]  /*5110*/  BSYNC.RECONVERGENT B0 ;  /* 0x0000000000007941 */ /* 0x000fea0003800200 */
.L_x_22133:
[----:B------:R-:W0:Y:S02]  /*5120*/  F2I.FTZ.TRUNC.NTZ R4, R4 ;  /* 0x0000000400047305 */ /* 0x000e24000021f100 */
[----:B0-----:R-:W-:Y:S01]  /*5130*/  PRMT R0, R4, 0x7610, R0 ;  /* 0x0000761004007816 */ /* 0x001fe20000000000 */
[----:B------:R-:W-:Y:S06]  /*5140*/  BRA `(.L_x_22108) ;  /* 0x0000000000547947 */ /* 0x000fec0003800000 */
.L_x_22107:
        /* <DEDUP_REMOVED lines=16> */
.L_x_22135:
[----:B------:R-:W-:Y:S01]  /*5250*/  PRMT R0, RZ, 0x7610, R0 ;  /* 0x00007610ff007816 */ /* 0x000fe20000000000 */
[----:B------:R-:W-:Y:S06]  /*5260*/  BRA `(.L_x_22108) ;  /* 0x00000000000c7947 */ /* 0x000fec0003800000 */
.L_x_22132:
[----:B------:R1:W5:Y:S01]  /*5270*/  LDG.E.U8 R0, desc[UR36][R2.64] ;  /* 0x0000002402007981 */ /* 0x000362000c1e1100 */
[----:B------:R-:W-:Y:S05]  /*5280*/  BRA `(.L_x_22108) ;  /* 0x0000000000047947 */ /* 0x000fea0003800000 */
.L_x_22131:
[----:B------:R2:W5:Y:S02]  /*5290*/  LDG.E.U8 R0, desc[UR36][R2.64] ;  /* 0x0000002402007981 */ /* 0x000564000c1e1100 */
.L_x_22108:
        /* <DEDUP_REMOVED lines=19> */
.L_x_22140:
[----:B------:R0:W-:Y:S01]  /*53d0*/  STG.E.U8 desc[UR36][R2.64], R5 ;  /* 0x0000000502007986 */ /* 0x0001e2000c101124 */
[----:B------:R-:W-:Y:S05]  /*53e0*/  BRA `(.L_x_22142) ;  /* 0x0000000c00547947 */ /* 0x000fea0003800000 */
.L_x_22139:
        /* <DEDUP_REMOVED lines=11> */
.L_x_22144:
[----:B------:R-:W-:-:S04]  /*54a0*/  ISETP.NE.AND P0, PT, R0, RZ, PT ;  /* 0x000000ff0000720c */ /* 0x000fc80003f05270 */
[----:B------:R-:W-:-:S05]  /*54b0*/  SEL R5, RZ, 0x1, P0 ;  /* 0x00000001ff057807 */ /* 0x000fca0000000000 */
[----:B------:R0:W-:Y:S01]  /*54c0*/  STG.E desc[UR36][R2.64], R5 ;  /* 0x0000000502007986 */ /* 0x0001e2000c101924 */
[----:B------:R-:W-:Y:S05]  /*54d0*/  BRA `(.L_x_22142) ;  /* 0x0000000c00187947 */ /* 0x000fea0003800000 */
.L_x_22143:
[----:B------:R0:W-:Y:S01]  /*54e0*/  STG.E.U16 desc[UR36][R2.64], R5 ;  /* 0x0000000502007986 */ /* 0x0001e2000c101524 */
[----:B------:R-:W-:Y:S05]  /*54f0*/  BRA `(.L_x_22142) ;  /* 0x0000000c00107947 */ /* 0x000fea0003800000 */
.L_x_22138:
        /* <DEDUP_REMOVED lines=10> */
.L_x_22146:
[----:B------:R-:W-:-:S04]  /*55a0*/  ISETP.NE.AND P0, PT, R0, RZ, PT ;  /* 0x000000ff0000720c */ /* 0x000fc80003f05270 */
[----:B------:R-:W-:-:S04]  /*55b0*/  FSEL R0, RZ, 1, P0 ;  /* 0x3f800000ff007808 */ /* 0x000fc80000000000 */
[----:B------:R-:W-:-:S05]  /*55c0*/  F2FP.F16.F32.PACK_AB R0, RZ, R0 ;  /* 0x00000000ff00723e */ /* 0x000fca00000000ff */
[----:B------:R0:W-:Y:S01]  /*55d0*/  STG.E.U16 desc[UR36][R2.64], R0 ;  /* 0x0000000002007986 */ /* 0x0001e2000c101524 */
[----:B------:R-:W-:Y:S05]  /*55e0*/  BRA `(.L_x_22142) ;  /* 0x0000000800d47947 */ /* 0x000fea0003800000 */
.L_x_22145:
        /* <DEDUP_REMOVED lines=8> */
[----:B------:R-:W-:-:S05]  /*5670*/  FSEL R4, RZ, 1, P0 ;  /* 0x3f800000ff047808 */ /* 0x000fca0000000000 */
[----:B------:R0:W-:Y:S01]  /*5680*/  STG.E.64 desc[UR36][R2.64], R4 ;  /* 0x0000000402007986 */ /* 0x0001e2000c101b24 */
[----:B------:R-:W-:Y:S05]  /*5690*/  BRA `(.L_x_22142) ;  /* 0x0000000800a87947 */ /* 0x000fea0003800000 */
.L_x_22148:
[----:B------:R-:W-:-:S04]  /*56a0*/  ISETP.NE.AND P0, PT, R0, RZ, PT ;  /* 0x000000ff0000720c */ /* 0x000fc80003f05270 */
[----:B------:R-:W-:-:S04]  /*56b0*/  FSEL R0, RZ, 1, P0 ;  /* 0x3f800000ff007808 */ /* 0x000fc80000000000 */
[----:B------:R-:W-:-:S04]  /*56c0*/  F2FP.F16.F32.PACK_AB R5, RZ, R0 ;  /* 0x00000000ff05723e */ /* 0x000fc800000000ff */
[----:B------:R-:W-:-:S05]  /*56d0*/  PRMT R5, R5, 0x5410, RZ ;  /* 0x0000541005057816 */ /* 0x000fca00000000ff */
[----:B------:R0:W-:Y:S01]  /*56e0*/  STG.E desc[UR36][R2.64], R5 ;  /* 0x0000000502007986 */ /* 0x0001e2000c101924 */
[----:B------:R-:W-:Y:S05]  /*56f0*/  BRA `(.L_x_22142) ;  /* 0x0000000800907947 */ /* 0x000fea0003800000 */
.L_x_22147:
[----:B------:R-:W-:Y:S01]  /*5700*/  ISETP.NE.AND P0, PT, R0, RZ, PT ;  /* 0x000000ff0000720c */ /* 0x000fe20003f05270 */
[----:B------:R-:W-:-:S03]  /*5710*/  IMAD.MOV.U32 R4, RZ, RZ, RZ ;  /* 0x000000ffff047224 */ /* 0x000fc600078e00ff */
[----:B------:R-:W-:-:S05]  /*5720*/  FSEL R5, RZ, 1.875, P0 ;  /* 0x3ff00000ff057808 */ /* 0x000fca0000000000 */
[----:B------:R0:W-:Y:S01]  /*5730*/  STG.E.64 desc[UR36][R2.64], R4 ;  /* 0x0000000402007986 */ /* 0x0001e2000c101b24 */
[----:B------:R-:W-:Y:S05]  /*5740*/  BRA `(.L_x_22142) ;  /* 0x00000008007c7947 */ /* 0x000fea0003800000 */
.L_x_22137:
        /* <DEDUP_REMOVED lines=12> */
.L_x_22152:
[----:B------:R-:W-:Y:S01]  /*5810*/  ISETP.NE.AND P0, PT, R0, RZ, PT ;  /* 0x000000ff0000720c */ /* 0x000fe20003f05270 */
[----:B------:R-:W-:Y:S01]  /*5820*/  BSSY.RECONVERGENT B0, `(.L_x_22153) ;  /* 0x0000011000007945 */ /* 0x000fe20003800200 */
[----:B------:R-:W-:Y:S02]  /*5830*/  IMAD.MOV.U32 R0, RZ, RZ, 0x80 ;  /* 0x00000080ff007424 */ /* 0x000fe400078e00ff */
[----:B------:R-:W-:-:S04]  /*5840*/  FSEL R5, RZ, 1, P0 ;  /* 0x3f800000ff057808 */ /* 0x000fc80000000000 */
        /* <DEDUP_REMOVED lines=14> */
.L_x_22154:
[----:B------:R-:W-:Y:S05]  /*5930*/  BSYNC.RECONVERGENT B0 ;  /* 0x0000000000007941 */ /* 0x000fea0003800200 */
.L_x_22153:
[----:B------:R0:W-:Y:S01]  /*5940*/  STG.E.U8 desc[UR36][R2.64], R0 ;  /* 0x0000000002007986 */ /* 0x0001e2000c101124 */
[----:B------:R-:W-:Y:S05]  /*5950*/  BRA `(.L_x_22142) ;  /* 0x0000000400f87947 */ /* 0x000fea0003800000 */
.L_x_22151:
[----:B------:R-:W-:Y:S01]  /*5960*/  ISETP.NE.AND P0, PT, R0, RZ, PT ;  /* 0x000000ff0000720c */ /* 0x000fe20003f05270 */
[----:B------:R-:W-:Y:S01]  /*5970*/  BSSY.RECONVERGENT B0, `(.L_x_22155) ;  /* 0x0000011000007945 */ /* 0x000fe20003800200 */
[----:B------:R-:W-:Y:S02]  /*5980*/  HFMA2 R0, -RZ, RZ, 0, 7.62939453125e-06 ;  /* 0x00000080ff007431 */ /* 0x000fe400000001ff */
        /* <DEDUP_REMOVED lines=15> */
.L_x_22156:
[----:B------:R-:W-:Y:S05]  /*5a80*/  BSYNC.RECONVERGENT B0 ;  /* 0x0000000000007941 */ /* 0x000fea0003800200 */
.L_x_22155:
[----:B------:R0:W-:Y:S01]  /*5a90*/  STG.E.U8 desc[UR36][R2.64], R0 ;  /* 0x0000000002007986 */ /* 0x0001e2000c101124 */
[----:B------:R-:W-:Y:S05]  /*5aa0*/  BRA `(.L_x_22142) ;  /* 0x0000000400a47947 */ /* 0x000fea0003800000 */
.L_x_22150:
[----:B------:R-:W-:-:S09]  /*5ab0*/  UISETP.NE.AND UP0, UPT, UR4, 0x1c, UPT ;  /* 0x0000001c0400788c */ /* 0x000fd2000bf05270 */
[----:B------:R-:W-:Y:S05]  /*5ac0*/  BRA.U !UP0, `(.L_x_22157) ;  /* 0x0000000108647547 */ /* 0x000fea000b800000 */
[----:B------:R-:W-:-:S09]  /*5ad0*/  UISETP.NE.AND UP0, UPT, UR4, 0x1d, UPT ;  /* 0x0000001d0400788c */ /* 0x000fd2000bf05270 */
[----:B------:R-:W-:Y:S05]  /*5ae0*/  BRA.U !UP0, `(.L_x_22158) ;  /* 0x0000000108487547 */ /* 0x000fea000b800000 */
[----:B------:R-:W-:-:S09]  /*5af0*/  UISETP.NE.AND UP0, UPT, UR4, 0x2c, UPT ;  /* 0x0000002c0400788c */ /* 0x000fd2000bf05270 */
[----:B------:R-:W-:Y:S05]  /*5b00*/  BRA.U UP0, `(.L_x_22141) ;  /* 0x0000000100b47547 */ /* 0x000fea000b800000 */
        /* <DEDUP_REMOVED lines=16> */
.L_x_22158:
[----:B------:R-:W-:Y:S01]  /*5c10*/  ISETP.NE.AND P0, PT, R0, RZ, PT ;  /* 0x000000ff0000720c */ /* 0x000fe20003f05270 */
[----:B------:R-:W-:-:S03]  /*5c20*/  IMAD.MOV.U32 R5, RZ, RZ, RZ ;  /* 0x000000ffff057224 */ /* 0x000fc600078e00ff */
[----:B------:R-:W-:-:S05]  /*5c30*/  SEL R4, RZ, 0x1, P0 ;  /* 0x00000001ff047807 */ /* 0x000fca0000000000 */
[----:B------:R0:W-:Y:S01]  /*5c40*/  STG.E.64 desc[UR36][R2.64], R4 ;  /* 0x0000000402007986 */ /* 0x0001e2000c101b24 */
[----:B------:R-:W-:Y:S05]  /*5c50*/  BRA `(.L_x_22142) ;  /* 0x0000000400387947 */ /* 0x000fea0003800000 */
.L_x_22157:
[----:B------:R-:W-:-:S04]  /*5c60*/  ISETP.NE.AND P0, PT, R0, RZ, PT ;  /* 0x000000ff0000720c */ /* 0x000fc80003f05270 */
[----:B------:R-:W-:-:S05]  /*5c70*/  SEL R5, RZ, 0x1, P0 ;  /* 0x00000001ff057807 */ /* 0x000fca0000000000 */
[----:B------:R0:W-:Y:S01]  /*5c80*/  STG.E desc[UR36][R2.64], R5 ;  /* 0x0000000502007986 */ /* 0x0001e2000c101924 */
[----:B------:R-:W-:Y:S05]  /*5c90*/  BRA `(.L_x_22142) ;  /* 0x0000000400287947 */ /* 0x000fea0003800000 */
.L_x_22149:
        /* <DEDUP_REMOVED lines=8> */
.L_x_22160:
[----:B------:R-:W-:Y:S02]  /*5d20*/  ISETP.NE.AND P0, PT, R0, RZ, PT ;  /* 0x000000ff0000720c */ /* 0x000fe40003f05270 */
[----:B------:R-:W-:Y:S01]  /*5d30*/  CS2R R6, SRZ ;  /* 0x0000000000067805 */ /* 0x000fe2000001ff00 */
[----:B------:R-:W-:Y:S01]  /*5d40*/  IMAD.MOV.U32 R4, RZ, RZ, RZ ;  /* 0x000000ffff047224 */ /* 0x000fe200078e00ff */
[----:B------:R-:W-:-:S05]  /*5d50*/  FSEL R5, RZ, 1.875, P0 ;  /* 0x3ff00000ff057808 */ /* 0x000fca0000000000 */
[----:B------:R4:W-:Y:S01]  /*5d60*/  STG.E.128 desc[UR36][R2.64], R4 ;  /* 0x0000000402007986 */ /* 0x0009e2000c101d24 */
[----:B------:R-:W-:Y:S05]  /*5d70*/  BRA `(.L_x_22142) ;  /* 0x0000000000f07947 */ /* 0x000fea0003800000 */
.L_x_22159:
[----:B------:R-:W-:-:S09]  /*5d80*/  UISETP.NE.AND UP0, UPT, UR4, 0xf, UPT ;  /* 0x0000000f0400788c */ /* 0x000fd2000bf05270 */
[----:B------:R-:W-:Y:S05]  /*5d90*/  BRA.U !UP0, `(.L_x_22161) ;  /* 0x0000000108d87547 */ /* 0x000fea000b800000 */
[----:B------:R-:W-:-:S09]  /*5da0*/  UISETP.NE.AND UP0, UPT, UR4, 0x17, UPT ;  /* 0x000000170400788c */ /* 0x000fd2000bf05270 */
[----:B------:R-:W-:Y:S05]  /*5db0*/  BRA.U !UP0, `(.L_x_22162) ;  /* 0x0000000108887547 */ /* 0x000fea000b800000 */
[----:B------:R-:W-:-:S09]  /*5dc0*/  UISETP.NE.AND UP0, UPT, UR4, 0x18, UPT ;  /* 0x000000180400788c */ /* 0x000fd2000bf05270 */
[----:B------:R-:W-:Y:S05]  /*5dd0*/  BRA.U !UP0, `(.L_x_22163) ;  /* 0x0000000108447547 */ /* 0x000fea000b800000 */
.L_x_22141:
        /* <DEDUP_REMOVED lines=16> */
.L_x_22164:
[----:B------:R-:W-:Y:S05]  /*5ee0*/  BRA `(.L_x_22142) ;  /* 0x0000000000947947 */ /* 0x000fea0003800000 */
.L_x_22163:
        /* <DEDUP_REMOVED lines=12> */
.L_x_22166:
[----:B------:R-:W-:Y:S05]  /*5fb0*/  BSYNC.RECONVERGENT B0 ;  /* 0x0000000000007941 */ /* 0x000fea0003800200 */
.L_x_22165:
[----:B------:R3:W-:Y:S01]  /*5fc0*/  STG.E.U8 desc[UR36][R2.64], R5 ;  /* 0x0000000502007986 */ /* 0x0007e2000c101124 */
[----:B------:R-:W-:Y:S05]  /*5fd0*/  BRA `(.L_x_22142) ;  /* 0x0000000000587947 */ /* 0x000fea0003800000 */
.L_x_22162:
[----:B------:R-:W-:-:S04]  /*5fe0*/  ISETP.NE.AND P0, PT, R0, RZ, PT ;  /* 0x000000ff0000720c */ /* 0x000fc80003f05270 */
        /* <DEDUP_REMOVED lines=12> */
.L_x_22167:
[----:B------:R-:W-:Y:S01]  /*60b0*/  IMAD.MOV.U32 R5, RZ, RZ, 0x7f ;  /* 0x0000007fff057424 */ /* 0x000fe200078e00ff */
[----:B------:R-:W-:-:S04]  /*60c0*/  ISETP.GT.U32.AND P0, PT, R7, 0x7f800000, PT ;  /* 0x7f8000000700780c */ /* 0x000fc80003f04070 */
[----:B------:R-:W-:-:S05]  /*60d0*/  SEL R5, R5, 0x7c, P0 ;  /* 0x0000007c05057807 */ /* 0x000fca0000000000 */
[----:B------:R2:W-:Y:S01]  /*60e0*/  STG.E.U8 desc[UR36][R2.64], R5 ;  /* 0x0000000502007986 */ /* 0x0005e2000c101124 */
[----:B------:R-:W-:Y:S05]  /*60f0*/  BRA `(.L_x_22142) ;  /* 0x0000000000107947 */ /* 0x000fea0003800000 */
.L_x_22161:
[----:B------:R-:W-:-:S04]  /*6100*/  ISETP.NE.AND P0, PT, R0, RZ, PT ;  /* 0x000000ff0000720c */ /* 0x000fc80003f05270 */
[----:B------:R-:W-:-:S04]  /*6110*/  FSEL R0, RZ, 1, P0 ;  /* 0x3f800000ff007808 */ /* 0x000fc80000000000 */
[----:B------:R-:W-:-:S05]  /*6120*/  F2FP.BF16.F32.PACK_AB R0, RZ, R0 ;  /* 0x00000000ff00723e */ /* 0x000fca00000010ff */
[----:B------:R0:W-:Y:S02]  /*6130*/  STG.E.U16 desc[UR36][R2.64], R0 ;  /* 0x0000000002007986 */ /* 0x0001e4000c101524 */
.L_x_22142:
[----:B------:R-:W-:Y:S05]  /*6140*/  BSYNC.RECONVERGENT B6 ;  /* 0x0000000000067941 */ /* 0x000fea0003800200 */
.L_x_22136:
[----:B------:R-:W-:-:S07]  /*6150*/  VIADD R17, R17, 0x80 ;  /* 0x0000008011117836 */ /* 0x000fce0000000000 */
.L_x_22101:
[----:B------:R-:W-:Y:S05]  /*6160*/  BSYNC.RECONVERGENT B7 ;  /* 0x0000000000077941 */ /* 0x000fea0003800200 */
.L_x_22100:
        /* <DEDUP_REMOVED lines=307> */
.L_x_22170:
        /* <DEDUP_REMOVED lines=16> */
.L_x_22174:
[----:B------:R0:W5:Y:S01]  /*75a0*/  LDG.E.U8 R0, desc[UR36][R2.64] ;  /* 0x0000002402007981 */ /* 0x000162000c1e1100 */
[----:B------:R-:W-:Y:S05]  /*75b0*/  BRA `(.L_x_22176) ;  /* 0x0000000c004c7947 */ /* 0x000fea0003800000 */
.L_x_22173:
        /* <DEDUP_REMOVED lines=8> */
.L_x_22178:
[----:B------:R3:W5:Y:S01]  /*7640*/  LDG.E.U8 R0, desc[UR36][R2.64] ;  /* 0x0000002402007981 */ /* 0x000762000c1e1100 */
[----:B------:R-:W-:Y:S05]  /*7650*/  BRA `(.L_x_22176) ;  /* 0x0000000c00247947 */ /* 0x000fea0003800000 */
.L_x_22177:
[----:B------:R2:W5:Y:S01]  /*7660*/  LDG.E.U16 R0, desc[UR36][R2.64] ;  /* 0x0000002402007981 */ /* 0x000562000c1e1500 */
[----:B------:R-:W-:Y:S05]  /*7670*/  BRA `(.L_x_22176) ;  /* 0x0000000c001c7947 */ /* 0x000fea0003800000 */
.L_x_22172:
        /* <DEDUP_REMOVED lines=9> */
.L_x_22180:
[----:B------:R-:W2:Y:S02]  /*7710*/  LDG.E.U16 R4, desc[UR36][R2.64] ;  /* 0x0000002402047981 */ /* 0x000ea4000c1e1500 */
[----:B--2---:R-:W-:-:S06]  /*7720*/  HADD2.F32 R4, -RZ, R4.H0_H0 ;  /* 0x20000004ff047230 */ /* 0x004fcc0000004100 */
[----:B------:R-:W0:Y:S02]  /*7730*/  F2I.FTZ.TRUNC.NTZ R4, R4 ;  /* 0x0000000400047305 */ /* 0x000e24000021f100 */
[----:B0-----:R-:W-:Y:S01]  /*7740*/  PRMT R0, R4, 0x7610, R0 ;  /* 0x0000761004007816 */ /* 0x001fe20000000000 */
[----:B------:R-:W-:Y:S06]  /*7750*/  BRA `(.L_x_22176) ;  /* 0x0000000800e47947 */ /* 0x000fec0003800000 */
.L_x_22179:
        /* <DEDUP_REMOVED lines=9> */
.L_x_22182:
[----:B------:R-:W2:Y:S02]  /*77f0*/  LDG.E.U16 R2, desc[UR36][R2.64] ;  /* 0x0000002402027981 */ /* 0x000ea4000c1e1500 */
[----:B--2---:R-:W-:-:S06]  /*7800*/  HADD2.F32 R4, -RZ, R2.H0_H0 ;  /* 0x20000002ff047230 */ /* 0x004fcc0000004100 */
[----:B------:R-:W0:Y:S02]  /*7810*/  F2I.FTZ.TRUNC.NTZ R4, R4 ;  /* 0x0000000400047305 */ /* 0x000e24000021f100 */
[----:B0-----:R-:W-:Y:S01]  /*7820*/  PRMT R0, R4, 0x7610, R0 ;  /* 0x0000761004007816 */ /* 0x001fe20000000000 */
[----:B------:R-:W-:Y:S06]  /*7830*/  BRA `(.L_x_22176) ;  /* 0x0000000800ac7947 */ /* 0x000fec0003800000 */
.L_x_22181:
[----:B------:R-:W2:Y:S02]  /*7840*/  LDG.E.64 R2, desc[UR36][R2.64] ;  /* 0x0000002402027981 */ /* 0x000ea4000c1e1b00 */
[----:B--2---:R0:W1:Y:S02]  /*7850*/  F2I.F64.TRUNC R0, R2 ;  /* 0x0000000200007311 */ /* 0x004064000030d100 */
[----:B01----:R-:W-:Y:S05]  /*7860*/  BRA `(.L_x_22176) ;  /* 0x0000000800a07947 */ /* 0x003fea0003800000 */
.L_x_22171:
        /* <DEDUP_REMOVED lines=12> */
.L_x_22185:
[----:B------:R-:W2:Y:S02]  /*7930*/  LDG.E.64 R2, desc[UR36][R2.64] ;  /* 0x0000002402027981 */ /* 0x000ea4000c1e1b00 */
[----:B--2---:R0:W1:Y:S02]  /*7940*/  F2I.F64.TRUNC R0, R2 ;  /* 0x0000000200007311 */ /* 0x004064000030d100 */
[----:B01----:R-:W-:Y:S05]  /*7950*/  BRA `(.L_x_22176) ;  /* 0x0000000800647947 */ /* 0x003fea0003800000 */
.L_x_22184:
        /* <DEDUP_REMOVED lines=27> */
.L_x_22187:
        /* <DEDUP_REMOVED lines=14> */
.L_x_22186:
[----:B------:R-:W2:Y:S02]  /*7bf0*/  LDG.E.U16 R4, desc[UR36][R2.64] ;  /* 0x0000002402047981 */ /* 0x000ea4000c1e1500 */
[----:B--2---:R-:W-:-:S06]  /*7c00*/  IMAD.U32 R4, R4, 0x10000, RZ ;  /* 0x0001000004047824 */ /* 0x004fcc00078e00ff */
[----:B------:R-:W0:Y:S02]  /*7c10*/  F2I.FTZ.TRUNC.NTZ R4, R4 ;  /* 0x0000000400047305 */ /* 0x000e24000021f100 */
[----:B0-----:R-:W-:Y:S01]  /*7c20*/  PRMT R0, R4, 0x7610, R0 ;  /* 0x0000761004007816 */ /* 0x001fe20000000000 */
[----:B------:R-:W-:Y:S06]  /*7c30*/  BRA `(.L_x_22176) ;  /* 0x0000000400ac7947 */ /* 0x000fec0003800000 */
.L_x_22183:
        /* <DEDUP_REMOVED lines=10> */
.L_x_22190:
        /* <DEDUP_REMOVED lines=21> */
.L_x_22194:
[----:B------:R-:W-:Y:S05]  /*7e30*/  BSYNC.RECONVERGENT B1 ;  /* 0x0000000000017941 */ /* 0x000fea0003800200 */
.L_x_22193:
[----:B------:R-:W-:Y:S01]  /*7e40*/  IMAD.SHL.U32 R0, R0, 0x100000, RZ ;  /* 0x0010000000007824 */ /* 0x000fe200078e00ff */
[----:B------:R-:W-:-:S04]  /*7e50*/  LEA R2, R2, 0x3b800000, 0x17 ;  /* 0x3b80000002027811 */ /* 0x000fc800078eb8ff */
[----:B------:R-:W-:-:S07]  /*7e60*/  LOP3.LUT R4, R2, R0, R7, 0xfe, !PT ;  /* 0x0000000002047212 */ /* 0x000fce00078efe07 */
.L_x_22192:
[----:B------:R-:W-:Y:S05]  /*7e70*/  BSYNC.RECONVERGENT B0 ;  /* 0x0000000000007941 */ /* 0x000fea0003800200 */
.L_x_22191:
[----:B------:R-:W0:Y:S02]  /*7e80*/  F2I.FTZ.TRUNC.NTZ R4, R4 ;  /* 0x0000000400047305 */ /* 0x000e24000021f100 */
[----:B0-----:R-:W-:Y:S01]  /*7e90*/  PRMT R0, R4, 0x7610, R0 ;  /* 0x0000761004007816 */ /* 0x001fe20000000000 */
[----:B------:R-:W-:Y:S06]  /*7ea0*/  BRA `(.L_x_22176) ;  /* 0x0000000400107947 */ /* 0x000fec0003800000 */
.L_x_22189:
        /* <DEDUP_REMOVED lines=21> */
.L_x_22198:
[----:B------:R-:W-:Y:S05]  /*8000*/  BSYNC.RECONVERGENT B1 ;  /* 0x0000000000017941 */ /* 0x000fea0003800200 */
.L_x_22197:
[----:B------:R-:W-:Y:S02]  /*8010*/  SHF.L.U32 R0, R0, 0x15, RZ ;  /* 0x0000001500007819 */ /* 0x000fe400000006ff */
[----:B------:R-:W-:-:S04]  /*8020*/  LEA R2, R2, 0x37800000, 0x17 ;  /* 0x3780000002027811 */ /* 0x000fc800078eb8ff */
[----:B------:R-:W-:-:S07]  /*8030*/  LOP3.LUT R4, R2, R0, R7, 0xfe, !PT ;  /* 0x0000000002047212 */ /* 0x000fce00078efe07 */
.L_x_22196:
[----:B------:R-:W-:Y:S05]  /*8040*/  BSYNC.RECONVERGENT B0 ;  /* 0x0000000000007941 */ /* 0x000fea0003800200 */
.L_x_22195:
[----:B------:R-:W0:Y:S02]  /*8050*/  F2I.FTZ.TRUNC.NTZ R4, R4 ;  /* 0x0000000400047305 */ /* 0x000e24000021f100 */
[----:B0-----:R-:W-:Y:S01]  /*8060*/  PRMT R0, R4, 0x7610, R0 ;  /* 0x0000761004007816 */ /* 0x001fe20000000000 */
[----:B------:R-:W-:Y:S06]  /*8070*/  BRA `(.L_x_22176) ;  /* 0x00000000009c7947 */ /* 0x000fec0003800000 */
.L_x_22188:
        /* <DEDUP_REMOVED lines=14> */
.L_x_22202:
[----:B------:R-:W-:Y:S05]  /*8160*/  BSYNC.RECONVERGENT B0 ;  /* 0x0000000000007941 */ /* 0x000fea0003800200 */
.L_x_22201:
[----:B------:R-:W0:Y:S02]  /*8170*/  F2I.FTZ.TRUNC.NTZ R4, R4 ;  /* 0x0000000400047305 */ /* 0x000e24000021f100 */
[----:B0-----:R-:W-:Y:S01]  /*8180*/  PRMT R0, R4, 0x7610, R0 ;  /* 0x0000761004007816 */ /* 0x001fe20000000000 */
[----:B------:R-:W-:Y:S06]  /*8190*/  BRA `(.L_x_22176) ;  /* 0x0000000000547947 */ /* 0x000fec0003800000 */
.L_x_22175:
        /* <DEDUP_REMOVED lines=16> */
.L_x_22203:
[----:B------:R-:W-:Y:S01]  /*82a0*/  PRMT R0, RZ, 0x7610, R0 ;  /* 0x00007610ff007816 */ /* 0x000fe20000000000 */
[----:B------:R-:W-:Y:S06]  /*82b0*/  BRA `(.L_x_22176) ;  /* 0x00000000000c7947 */ /* 0x000fec0003800000 */
.L_x_22200:
[----:B------:R0:W5:Y:S01]  /*82c0*/  LDG.E.U8 R0, desc[UR36][R2.64] ;  /* 0x0000002402007981 */ /* 0x000162000c1e1100 */
[----:B------:R-:W-:Y:S05]  /*82d0*/  BRA `(.L_x_22176) ;  /* 0x0000000000047947 */ /* 0x000fea0003800000 */
.L_x_22199:
[----:B------:R0:W5:Y:S02]  /*82e0*/  LDG.E.U8 R0, desc[UR36][R2.64] ;  /* 0x0000002402007981 */ /* 0x000164000c1e1100 */
.L_x_22176:
[----:B------:R-:W0:Y:S01]  /*82f0*/  LDCU.64 UR6, c[0x0][0x580] ;  /* 0x0000b000ff0677ac */ /* 0x000e220008000a00 */
[----:B-1---5:R-:W-:Y:S01]  /*8300*/  LOP3.LUT P0, R0, R0, 0xff, RZ, 0xc0, !PT ;  /* 0x000000ff00007812 */ /* 0x022fe2000780c0ff */
[----:B------:R-:W-:Y:S01]  /*8310*/  BSSY.RECONVERGENT B6, `(.L_x_22204) ;  /* 0x00000e8000067945 */ /* 0x000fe20003800200 */
[----:B------:R-:W-:Y:S02]  /*8320*/  UPRMT UR4, UR42, 0x9910, URZ ;  /* 0x000099102a047896 */ /* 0x000fe400080000ff */
[----:B------:R-:W-:Y:S02]  /*8330*/  SEL R5, RZ, 0x1, P0 ;  /* 0x00000001ff057807 */ /* 0x000fe40000000000 */
        /* <DEDUP_REMOVED lines=14> */
.L_x_22208:
[----:B------:R0:W-:Y:S01]  /*8420*/  STG.E.U8 desc[UR36][R2.64], R5 ;  /* 0x0000000502007986 */ /* 0x0001e2000c101124 */
[----:B------:R-:W-:Y:S05]  /*8430*/  BRA `(.L_x_22210) ;  /* 0x0000000c00547947 */ /* 0x000fea0003800000 */
.L_x_22207:
        /* <DEDUP_REMOVED lines=11> */
.L_x_22212:
[----:B------:R-:W-:-:S04]  /*84f0*/  ISETP.NE.AND P0, PT, R0, RZ, PT ;  /* 0x000000ff0000720c */ /* 0x000fc80003f05270 */
[----:B------:R-:W-:-:S05]  /*8500*/  SEL R5, RZ, 0x1, P0 ;  /* 0x00000001ff057807 */ /* 0x000fca0000000000 */
[----:B------:R0:W-:Y:S01]  /*8510*/  STG.E desc[UR36][R2.64], R5 ;  /* 0x0000000502007986 */ /* 0x0001e2000c101924 */
[----:B------:R-:W-:Y:S05]  /*8520*/  BRA `(.L_x_22210) ;  /* 0x0000000c00187947 */ /* 0x000fea0003800000 */
.L_x_22211:
[----:B------:R0:W-:Y:S01]  /*8530*/  STG.E.U16 desc[UR36][R2.64], R5 ;  /* 0x0000000502007986 */ /* 0x0001e2000c101524 */
[----:B------:R-:W-:Y:S05]  /*8540*/  BRA `(.L_x_22210) ;  /* 0x0000000c00107947 */ /* 0x000fea0003800000 */
.L_x_22206:
        /* <DEDUP_REMOVED lines=10> */
.L_x_22214:
[----:B------:R-:W-:-:S04]  /*85f0*/  ISETP.NE.AND P0, PT, R0, RZ, PT ;  /* 0x000000ff0000720c */ /* 0x000fc80003f05270 */
[----:B------:R-:W-:-:S04]  /*8600*/  FSEL R0, RZ, 1, P0 ;  /* 0x3f800000ff007808 */ /* 0x000fc80000000000 */
[----:B------:R-:W-:-:S05]  /*8610*/  F2FP.F16.F32.PACK_AB R0, RZ, R0 ;  /* 0x00000000ff00723e */ /* 0x000fca00000000ff */
[----:B------:R0:W-:Y:S01]  /*8620*/  STG.E.U16 desc[UR36][R2.64], R0 ;  /* 0x0000000002007986 */ /* 0x0001e2000c101524 */
[----:B------:R-:W-:Y:S05]  /*8630*/  BRA `(.L_x_22210) ;  /* 0x0000000800d47947 */ /* 0x000fea0003800000 */
.L_x_22213:
        /* <DEDUP_REMOVED lines=11> */
.L_x_22216:
[----:B------:R-:W-:-:S04]  /*86f0*/  ISETP.NE.AND P0, PT, R0, RZ, PT ;  /* 0x000000ff0000720c */ /* 0x000fc80003f05270 */
[----:B------:R-:W-:-:S04]  /*8700*/  FSEL R0, RZ, 1, P0 ;  /* 0x3f800000ff007808 */ /* 0x000fc80000000000 */
[----:B------:R-:W-:-:S04]  /*8710*/  F2FP.F16.F32.PACK_AB R5, RZ, R0 ;  /* 0x00000000ff05723e */ /* 0x000fc800000000ff */
[----:B------:R-:W-:-:S05]  /*8720*/  PRMT R5, R5, 0x5410, RZ ;  /* 0x0000541005057816 */ /* 0x000fca00000000ff */
[----:B------:R0:W-:Y:S01]  /*8730*/  STG.E desc[UR36][R2.64], R5 ;  /* 0x0000000502007986 */ /* 0x0001e2000c101924 */
[----:B------:R-:W-:Y:S05]  /*8740*/  BRA `(.L_x_22210) ;  /* 0x0000000800907947 */ /* 0x000fea0003800000 */
.L_x_22215:
[----:B------:R-:W-:Y:S02]  /*8750*/  ISETP.NE.AND P0, PT, R0, RZ, PT ;  /* 0x000000ff0000720c */ /* 0x000fe40003f05270 */
[----:B------:R-:W-:Y:S02]  /*8760*/  MOV R4, RZ ;  /* 0x000000ff00047202 */ /* 0x000fe40000000f00 */
[----:B------:R-:W-:-:S05]  /*8770*/  FSEL R5, RZ, 1.875, P0 ;  /* 0x3ff00000ff057808 */ /* 0x000fca0000000000 */
[----:B------:R0:W-:Y:S01]  /*8780*/  STG.E.64 desc[UR36][R2.64], R4 ;  /* 0x0000000402007986 */ /* 0x0001e2000c101b24 */
[----:B------:R-:W-:Y:S05]  /*8790*/  BRA `(.L_x_22210) ;  /* 0x00000008007c7947 */ /* 0x000fea0003800000 */
.L_x_22205:
        /* <DEDUP_REMOVED lines=12> */
.L_x_22220:
        /* <DEDUP_REMOVED lines=18> */
.L_x_22222:
[----:B------:R-:W-:Y:S05]  /*8980*/  BSYNC.RECONVERGENT B0 ;  /* 0x0000000000007941 */ /* 0x000fea0003800200 */
.L_x_22221:
[----:B------:R0:W-:Y:S01]  /*8990*/  STG.E.U8 desc[UR36][R2.64], R0 ;  /* 0x0000000002007986 */ /* 0x0001e2000c101124 */
[----:B------:R-:W-:Y:S05]  /*89a0*/  BRA `(.L_x_22210) ;  /* 0x0000000400f87947 */ /* 0x000fea0003800000 */
.L_x_22219:
        /* <DEDUP_REMOVED lines=18> */
.L_x_22224:
[----:B------:R-:W-:Y:S05]  /*8ad0*/  BSYNC.RECONVERGENT B0 ;  /* 0x0000000000007941 */ /* 0x000fea0003800200 */
.L_x_22223:
[----:B------:R0:W-:Y:S01]  /*8ae0*/  STG.E.U8 desc[UR36][R2.64], R0 ;  /* 0x0000000002007986 */ /* 0x0001e2000c101124 */
[----:B------:R-:W-:Y:S05]  /*8af0*/  BRA `(.L_x_22210) ;  /* 0x0000000400a47947 */ /* 0x000fea0003800000 */
.L_x_22218:
        /* <DEDUP_REMOVED lines=22> */
.L_x_22226:
[----:B------:R-:W-:Y:S01]  /*8c60*/  ISETP.NE.AND P0, PT, R0, RZ, PT ;  /* 0x000000ff0000720c */ /* 0x000fe20003f05270 */
[----:B------:R-:W-:-:S03]  /*8c70*/  IMAD.MOV.U32 R5, RZ, RZ, RZ ;  /* 0x000000ffff057224 */ /* 0x000fc600078e00ff */
[----:B------:R-:W-:-:S05]  /*8c80*/  SEL R4, RZ, 0x1, P0 ;  /* 0x00000001ff047807 */ /* 0x000fca0000000000 */
[----:B------:R0:W-:Y:S01]  /*8c90*/  STG.E.64 desc[UR36][R2.64], R4 ;  /* 0x0000000402007986 */ /* 0x0001e2000c101b24 */
[----:B------:R-:W-:Y:S05]  /*8ca0*/  BRA `(.L_x_22210) ;  /* 0x0000000400387947 */ /* 0x000fea0003800000 */
.L_x_22225:
[----:B------:R-:W-:-:S04]  /*8cb0*/  ISETP.NE.AND P0, PT, R0, RZ, PT ;  /* 0x000000ff0000720c */ /* 0x000fc80003f05270 */
[----:B------:R-:W-:-:S05]  /*8cc0*/  SEL R5, RZ, 0x1, P0 ;  /* 0x00000001ff057807 */ /* 0x000fca0000000000 */
[----:B------:R0:W-:Y:S01]  /*8cd0*/  STG.E desc[UR36][R2.64], R5 ;  /* 0x0000000502007986 */ /* 0x0001e2000c101924 */
[----:B------:R-:W-:Y:S05]  /*8ce0*/  BRA `(.L_x_22210) ;  /* 0x0000000400287947 */ /* 0x000fea0003800000 */
.L_x_22217:
        /* <DEDUP_REMOVED lines=8> */
.L_x_22228:
[----:B------:R-:W-:Y:S02]  /*8d70*/  ISETP.NE.AND P0, PT, R0, RZ, PT ;  /* 0x000000ff0000720c */ /* 0x000fe40003f05270 */
[----:B------:R-:W-:Y:S01]  /*8d80*/  CS2R R6, SRZ ;  /* 0x0000000000067805 */ /* 0x000fe2000001ff00 */
[----:B------:R-:W-:Y:S01]  /*8d90*/  IMAD.MOV.U32 R4, RZ, RZ, RZ ;  /* 0x000000ffff047224 */ /* 0x000fe200078e00ff */
[----:B------:R-:W-:-:S05]  /*8da0*/  FSEL R5, RZ, 1.875, P0 ;  /* 0x3ff00000ff057808 */ /* 0x000fca0000000000 */
[----:B------:R4:W-:Y:S01]  /*8db0*/  STG.E.128 desc[UR36][R2.64], R4 ;  /* 0x0000000402007986 */ /* 0x0009e2000c101d24 */
[----:B------:R-:W-:Y:S05]  /*8dc0*/  BRA `(.L_x_22210) ;  /* 0x0000000000f07947 */ /* 0x000fea0003800000 */
.L_x_22227:
[----:B------:R-:W-:-:S09]  /*8dd0*/  UISETP.NE.AND UP0, UPT, UR4, 0xf, UPT ;  /* 0x0000000f0400788c */ /* 0x000fd2000bf05270 */
[----:B------:R-:W-:Y:S05]  /*8de0*/  BRA.U !UP0, `(.L_x_22229) ;  /* 0x0000000108d87547 */ /* 0x000fea000b800000 */
[----:B------:R-:W-:-:S09]  /*8df0*/  UISETP.NE.AND UP0, UPT, UR4, 0x17, UPT ;  /* 0x000000170400788c */ /* 0x000fd2000bf05270 */
[----:B------:R-:W-:Y:S05]  /*8e00*/  BRA.U !UP0, `(.L_x_22230) ;  /* 0x0000000108887547 */ /* 0x000fea000b800000 */
[----:B------:R-:W-:-:S09]  /*8e10*/  UISETP.NE.AND UP0, UPT, UR4, 0x18, UPT ;  /* 0x000000180400788c */ /* 0x000fd2000bf05270 */
[----:B------:R-:W-:Y:S05]  /*8e20*/  BRA.U !UP0, `(.L_x_22231) ;  /* 0x0000000108447547 */ /* 0x000fea000b800000 */
.L_x_22209:
        /* <DEDUP_REMOVED lines=16> */
.L_x_22232:
[----:B------:R-:W-:Y:S05]  /*8f30*/  BRA `(.L_x_22210) ;  /* 0x0000000000947947 */ /* 0x000fea0003800000 */
.L_x_22231:
[----:B------:R-:W-:Y:S01]  /*8f40*/  ISETP.NE.AND P0, PT, R0, RZ, PT ;  /* 0x000000ff0000720c */ /* 0x000fe20003f05270 */
[----:B------:R-:W-:Y:S01]  /*8f50*/  BSSY.RECONVERGENT B0, `(.L_x_22233) ;  /* 0x000000b000007945 */ /* 0x000fe20003800200 */
[----:B------:R-:W-:Y:S02]  /*8f60*/  HFMA2 R5, -RZ, RZ, 0, 7.569789886474609375e-06 ;  /* 0x0000007fff057431 */ /* 0x000fe400000001ff */
        /* <DEDUP_REMOVED lines=9> */
.L_x_22234:
[----:B------:R-:W-:Y:S05]  /*9000*/  BSYNC.RECONVERGENT B0 ;  /* 0x0000000000007941 */ /* 0x000fea0003800200 */
.L_x_22233:
[----:B------:R3:W-:Y:S01]  /*9010*/  STG.E.U8 desc[UR36][R2.64], R5 ;  /* 0x0000000502007986 */ /* 0x0007e2000c101124 */
[----:B------:R-:W-:Y:S05]  /*9020*/  BRA `(.L_x_22210) ;  /* 0x0000000000587947 */ /* 0x000fea0003800000 */
.L_x_22230:
        /* <DEDUP_REMOVED lines=13> */
.L_x_22235:
[----:B------:R-:W-:Y:S01]  /*9100*/  IMAD.MOV.U32 R5, RZ, RZ, 0x7f ;  /* 0x0000007fff057424 */ /* 0x000fe200078e00ff */
[----:B------:R-:W-:-:S04]  /*9110*/  ISETP.GT.U32.AND P0, PT, R7, 0x7f800000, PT ;  /* 0x7f8000000700780c */ /* 0x000fc80003f04070 */
[----:B------:R-:W-:-:S05]  /*9120*/  SEL R5, R5, 0x7c, P0 ;  /* 0x0000007c05057807 */ /* 0x000fca0000000000 */
[----:B------:R2:W-:Y:S01]  /*9130*/  STG.E.U8 desc[UR36][R2.64], R5 ;  /* 0x0000000502007986 */ /* 0x0005e2000c101124 */
[----:B------:R-:W-:Y:S05]  /*9140*/  BRA `(.L_x_22210) ;  /* 0x0000000000107947 */ /* 0x000fea0003800000 */
.L_x_22229:
[----:B------:R-:W-:-:S04]  /*9150*/  ISETP.NE.AND P0, PT, R0, RZ, PT ;  /* 0x000000ff0000720c */ /* 0x000fc80003f05270 */
[----:B------:R-:W-:-:S04]  /*9160*/  FSEL R0, RZ, 1, P0 ;  /* 0x3f800000ff007808 */ /* 0x000fc80000000000 */
[----:B------:R-:W-:-:S05]  /*9170*/  F2FP.BF16.F32.PACK_AB R0, RZ, R0 ;  /* 0x00000000ff00723e */ /* 0x000fca00000010ff */
[----:B------:R0:W-:Y:S02]  /*9180*/  STG.E.U16 desc[UR36][R2.64], R0 ;  /* 0x0000000002007986 */ /* 0x0001e4000c101524 */
.L_x_22210:
[----:B------:R-:W-:Y:S05]  /*9190*/  BSYNC.RECONVERGENT B6 ;  /* 0x0000000000067941 */ /* 0x000fea0003800200 */
.L_x_22204:
[----:B------:R-:W-:-:S07]  /*91a0*/  VIADD R17, R17, 0x80 ;  /* 0x0000008011117836 */ /* 0x000fce0000000000 */
.L_x_22169:
[----:B------:R-:W-:Y:S05]  /*91b0*/  BSYNC.RECONVERGENT B7 ;  /* 0x0000000000077941 */ /* 0x000fea0003800200 */
.L_x_22168:
        /* <DEDUP_REMOVED lines=306> */
.L_x_22236:
        /* <DEDUP_REMOVED lines=18> */
.L_x_22240:
[----:B------:R4:W5:Y:S01]  /*a600*/  LDG.E.U8 R0, desc[UR36][R2.64] ;  /* 0x0000002402007981 */ /* 0x000962000c1e1100 */
[----:B------:R-:W-:Y:S05]  /*a610*/  BRA `(.L_x_22242) ;  /* 0x0000000c004c7947 */ /* 0x000fea0003800000 */
.L_x_22239:
        /* <DEDUP_REMOVED lines=8> */
.L_x_22244:
[----:B------:R2:W5:Y:S01]  /*a6a0*/  LDG.E.U8 R0, desc[UR36][R2.64] ;  /* 0x0000002402007981 */ /* 0x000562000c1e1100 */
[----:B------:R-:W-:Y:S05]  /*a6b0*/  BRA `(.L_x_22242) ;  /* 0x0000000c00247947 */ /* 0x000fea0003800000 */
.L_x_22243:
[----:B------:R0:W5:Y:S01]  /*a6c0*/  LDG.E.U16 R0, desc[UR36][R2.64] ;  /* 0x0000002402007981 */ /* 0x000162000c1e1500 */
[----:B------:R-:W-:Y:S05]  /*a6d0*/  BRA `(.L_x_22242) ;  /* 0x0000000c001c7947 */ /* 0x000fea0003800000 */
.L_x_22238:
        /* <DEDUP_REMOVED lines=9> */
.L_x_22246:
[----:B------:R-:W2:Y:S02]  /*a770*/  LDG.E.U16 R4, desc[UR36][R2.64] ;  /* 0x0000002402047981 */ /* 0x000ea4000c1e1500 */
[----:B--2---:R-:W-:-:S06]  /*a780*/  HADD2.F32 R4, -RZ, R4.H0_H0 ;  /* 0x20000004ff047230 */ /* 0x004fcc0000004100 */
[----:B------:R-:W0:Y:S02]  /*a790*/  F2I.FTZ.TRUNC.NTZ R4, R4 ;  /* 0x0000000400047305 */ /* 0x000e24000021f100 */
[----:B0-----:R-:W-:Y:S01]  /*a7a0*/  PRMT R0, R4, 0x7610, R0 ;  /* 0x0000761004007816 */ /* 0x001fe20000000000 */
[----:B------:R-:W-:Y:S06]  /*a7b0*/  BRA `(.L_x_22242) ;  /* 0x0000000800e47947 */ /* 0x000fec0003800000 */
.L_x_22245:
        /* <DEDUP_REMOVED lines=9> */
.L_x_22248:
[----:B------:R-:W2:Y:S02]  /*a850*/  LDG.E.U16 R2, desc[UR36][R2.64] ;  /* 0x0000002402027981 */ /* 0x000ea4000c1e1500 */
[----:B--2---:R-:W-:-:S06]  /*a860*/  HADD2.F32 R4, -RZ, R2.H0_H0 ;  /* 0x20000002ff047230 */ /* 0x004fcc0000004100 */
[----:B------:R-:W0:Y:S02]  /*a870*/  F2I.FTZ.TRUNC.NTZ R4, R4 ;  /* 0x0000000400047305 */ /* 0x000e24000021f100 */
[----:B0-----:R-:W-:Y:S01]  /*a880*/  PRMT R0, R4, 0x7610, R0 ;  /* 0x0000761004007816 */ /* 0x001fe20000000000 */
[----:B------:R-:W-:Y:S06]  /*a890*/  BRA `(.L_x_22242) ;  /* 0x0000000800ac7947 */ /* 0x000fec0003800000 */
.L_x_22247:
[----:B------:R-:W2:Y:S02]  /*a8a0*/  LDG.E.64 R2, desc[UR36][R2.64] ;  /* 0x0000002402027981 */ /* 0x000ea4000c1e1b00 */
[----:B--2---:R0:W1:Y:S02]  /*a8b0*/  F2I.F64.TRUNC R0, R2 ;  /* 0x0000000200007311 */ /* 0x004064000030d100 */
[----:B01----:R-:W-:Y:S05]  /*a8c0*/  BRA `(.L_x_22242) ;  /* 0x0000000800a07947 */ /* 0x003fea0003800000 */
.L_x_22237:
        /* <DEDUP_REMOVED lines=12> */
.L_x_22251:
[----:B------:R-:W2:Y:S02]  /*a990*/  LDG.E.64 R2, desc[UR36][R2.64] ;  /* 0x0000002402027981 */ /* 0x000ea4000c1e1b00 */
[----:B--2---:R0:W1:Y:S02]  /*a9a0*/  F2I.F64.TRUNC R0, R2 ;  /* 0x0000000200007311 */ /* 0x004064000030d100 */
[----:B01----:R-:W-:Y:S05]  /*a9b0*/  BRA `(.L_x_22242) ;  /* 0x0000000800647947 */ /* 0x003fea0003800000 */
.L_x_22250:
        /* <DEDUP_REMOVED lines=27> */
.L_x_22253:
        /* <DEDUP_REMOVED lines=14> */
.L_x_22252:
[----:B------:R-:W2:Y:S02]  /*ac50*/  LDG.E.U16 R4, desc[UR36][R2.64] ;  /* 0x0000002402047981 */ /* 0x000ea4000c1e1500 */
[----:B--2---:R-:W-:-:S06]  /*ac60*/  IMAD.U32 R4, R4, 0x10000, RZ ;  /* 0x0001000004047824 */ /* 0x004fcc00078e00ff */
[----:B------:R-:W0:Y:S02]  /*ac70*/  F2I.FTZ.TRUNC.NTZ R4, R4 ;  /* 0x0000000400047305 */ /* 0x000e24000021f100 */
[----:B0-----:R-:W-:Y:S01]  /*ac80*/  PRMT R0, R4, 0x7610, R0 ;  /* 0x0000761004007816 */ /* 0x001fe20000000000 */
[----:B------:R-:W-:Y:S06]  /*ac90*/  BRA `(.L_x_22242) ;  /* 0x0000000400ac7947 */ /* 0x000fec0003800000 */
.L_x_22249:
        /* <DEDUP_REMOVED lines=10> */
.L_x_22256:
        /* <DEDUP_REMOVED lines=21> */
.L_x_22260:
[----:B------:R-:W-:Y:S05]  /*ae90*/  BSYNC.RECONVERGENT B1 ;  /* 0x0000000000017941 */ /* 0x000fea0003800200 */
.L_x_22259:
[----:B------:R-:W-:Y:S01]  /*aea0*/  IMAD.SHL.U32 R0, R0, 0x100000, RZ ;  /* 0x0010000000007824 */ /* 0x000fe200078e00ff */
[----:B------:R-:W-:-:S04]  /*aeb0*/  LEA R2, R2, 0x3b800000, 0x17 ;  /* 0x3b80000002027811 */ /* 0x000fc800078eb8ff */
[----:B------:R-:W-:-:S07]  /*aec0*/  LOP3.LUT R4, R2, R0, R7, 0xfe, !PT ;  /* 0x0000000002047212 */ /* 0x000fce00078efe07 */
.L_x_22258:
[----:B------:R-:W-:Y:S05]  /*aed0*/  BSYNC.RECONVERGENT B0 ;  /* 0x0000000000007941 */ /* 0x000fea0003800200 */
.L_x_22257:
[----:B------:R-:W0:Y:S02]  /*aee0*/  F2I.FTZ.TRUNC.NTZ R4, R4 ;  /* 0x0000000400047305 */ /* 0x000e24000021f100 */
[----:B0-----:R-:W-:Y:S01]  /*aef0*/  PRMT R0, R4, 0x7610, R0 ;  /* 0x0000761004007816 */ /* 0x001fe20000000000 */
[----:B------:R-:W-:Y:S06]  /*af00*/  BRA `(.L_x_22242) ;  /* 0x0000000400107947 */ /* 0x000fec0003800000 */
.L_x_22255:
        /* <DEDUP_REMOVED lines=21> */
.L_x_22264:
[----:B------:R-:W-:Y:S05]  /*b060*/  BSYNC.RECONVERGENT B1 ;  /* 0x0000000000017941 */ /* 0x000fea0003800200 */
.L_x_22263:
[----:B------:R-:W-:Y:S02]  /*b070*/  SHF.L.U32 R0, R0, 0x15, RZ ;  /* 0x0000001500007819 */ /* 0x000fe400000006ff */
[----:B------:R-:W-:-:S04]  /*b080*/  LEA R2, R2, 0x37800000, 0x17 ;  /* 0x3780000002027811 */ /* 0x000fc800078eb8ff */
[----:B------:R-:W-:-:S07]  /*b090*/  LOP3.LUT R4, R2, R0, R7, 0xfe, !PT ;  /* 0x0000000002047212 */ /* 0x000fce00078efe07 */
.L_x_22262:
[----:B------:R-:W-:Y:S05]  /*b0a0*/  BSYNC.RECONVERGENT B0 ;  /* 0x0000000000007941 */ /* 0x000fea0003800200 */
.L_x_22261:
[----:B------:R-:W0:Y:S02]  /*b0b0*/  F2I.FTZ.TRUNC.NTZ R4, R4 ;  /* 0x0000000400047305 */ /* 0x000e24000021f100 */
[----:B0-----:R-:W-:Y:S01]  /*b0c0*/  PRMT R0, R4, 0x7610, R0 ;  /* 0x0000761004007816 */ /* 0x001fe20000000000 */
[----:B------:R-:W-:Y:S06]  /*b0d0*/  BRA `(.L_x_22242) ;  /* 0x00000000009c7947 */ /* 0x000fec0003800000 */
.L_x_22254:
        /* <DEDUP_REMOVED lines=14> */
.L_x_22268:
[----:B------:R-:W-:Y:S05]  /*b1c0*/  BSYNC.RECONVERGENT B0 ;  /* 0x0000000000007941 */ /* 0x000fea0003800200 */
.L_x_22267:
[----:B------:R-:W0:Y:S02]  /*b1d0*/  F2I.FTZ.TRUNC.NTZ R4, R4 ;  /* 0x0000000400047305 */ /* 0x000e24000021f100 */
[----:B0-----:R-:W-:Y:S01]  /*b1e0*/  PRMT R0, R4, 0x7610, R0 ;  /* 0x0000761004007816 */ /* 0x001fe20000000000 */
[----:B------:R-:W-:Y:S06]  /*b1f0*/  BRA `(.L_x_22242) ;  /* 0x0000000000547947 */ /* 0x000fec0003800000 */
.L_x_22241:
        /* <DEDUP_REMOVED lines=16> */
.L_x_22269:
[----:B------:R-:W-:Y:S01]  /*b300*/  PRMT R0, RZ, 0x7610, R0 ;  /* 0x00007610ff007816 */ /* 0x000fe20000000000 */
[----:B------:R-:W-:Y:S06]  /*b310*/  BRA `(.L_x_22242) ;  /* 0x00000000000c7947 */ /* 0x000fec0003800000 */
.L_x_22266:
[----:B------:R0:W5:Y:S01]  /*b320*/  LDG.E.U8 R0, desc[UR36][R2.64] ;  /* 0x0000002402007981 */ /* 0x000162000c1e1100 */
[----:B------:R-:W-:Y:S05]  /*b330*/  BRA `(.L_x_22242) ;  /* 0x0000000000047947 */ /* 0x000fea0003800000 */
.L_x_22265:
[----:B------:R0:W5:Y:S02]  /*b340*/  LDG.E.U8 R0, desc[UR36][R2.64] ;  /* 0x0000002402007981 */ /* 0x000164000c1e1100 */
.L_x_22242:
[----:B------:R-:W-:Y:S01]  /*b350*/  UPRMT UR4, UR42, 0x9910, URZ ;  /* 0x000099102a047896 */ /* 0x000fe200080000ff */
[----:B-1---5:R-:W-:-:S03]  /*b360*/  LOP3.LUT P0, R0, R0, 0xff, RZ, 0xc0, !PT ;  /* 0x000000ff00007812 */ /* 0x022fc6000780c0ff */
[----:B------:R-:W-:Y:S01]  /*b370*/  UISETP.GT.AND UP0, UPT, UR4, 0x9, UPT ;  /* 0x000000090400788c */ /* 0x000fe2000bf04270 */
[----:B0-234-:R-:W-:-:S08]  /*b380*/  SEL R3, RZ, 0x1, P0 ;  /* 0x00000001ff037807 */ /* 0x01dfd00000000000 */
        /* <DEDUP_REMOVED lines=11> */
.L_x_22273:
[----:B------:R-:W-:Y:S01]  /*b440*/  STG.E.U8 desc[UR36][R16.64], R3 ;  /* 0x0000000310007986 */ /* 0x000fe2000c101124 */
[----:B------:R-:W-:Y:S05]  /*b450*/  EXIT ;  /* 0x000000000000794d */ /* 0x000fea0003800000 */
.L_x_22272:
        /* <DEDUP_REMOVED lines=9> */
[----:B------:R-:W-:Y:S01]  /*b4f0*/  STG.E.64 desc[UR36][R16.64], R2 ;  /* 0x0000000210007986 */ /* 0x000fe2000c101b24 */
[----:B------:R-:W-:Y:S05]  /*b500*/  EXIT ;  /* 0x000000000000794d */ /* 0x000fea0003800000 */
.L_x_22276:
[----:B------:R-:W-:-:S04]  /*b510*/  ISETP.NE.AND P0, PT, R0, RZ, PT ;  /* 0x000000ff0000720c */ /* 0x000fc80003f05270 */
[----:B------:R-:W-:-:S05]  /*b520*/  SEL R3, RZ, 0x1, P0 ;  /* 0x00000001ff037807 */ /* 0x000fca0000000000 */
[----:B------:R-:W-:Y:S01]  /*b530*/  STG.E desc[UR36][R16.64], R3 ;  /* 0x0000000310007986 */ /* 0x000fe2000c101924 */
[----:B------:R-:W-:Y:S05]  /*b540*/  EXIT ;  /* 0x000000000000794d */ /* 0x000fea0003800000 */
.L_x_22275:
[----:B------:R-:W-:Y:S01]  /*b550*/  STG.E.U16 desc[UR36][R16.64], R3 ;  /* 0x0000000310007986 */ /* 0x000fe2000c101524 */
[----:B------:R-:W-:Y:S05]  /*b560*/  EXIT ;  /* 0x000000000000794d */ /* 0x000fea0003800000 */
.L_x_22271:
        /* <DEDUP_REMOVED lines=8> */
[----:B------:R-:W-:Y:S01]  /*b5f0*/  STG.E desc[UR36][R16.64], R3 ;  /* 0x0000000310007986 */ /* 0x000fe2000c101924 */
[----:B------:R-:W-:Y:S05]  /*b600*/  EXIT ;  /* 0x000000000000794d */ /* 0x000fea0003800000 */
.L_x_22278:
[----:B------:R-:W-:-:S04]  /*b610*/  ISETP.NE.AND P0, PT, R0, RZ, PT ;  /* 0x000000ff0000720c */ /* 0x000fc80003f05270 */
[----:B------:R-:W-:-:S04]  /*b620*/  FSEL R0, RZ, 1, P0 ;  /* 0x3f800000ff007808 */ /* 0x000fc80000000000 */
[----:B------:R-:W-:-:S05]  /*b630*/  F2FP.F16.F32.PACK_AB R0, RZ, R0 ;  /* 0x00000000ff00723e */ /* 0x000fca00000000ff */
[----:B------:R-:W-:Y:S01]  /*b640*/  STG.E.U16 desc[UR36][R16.64], R0 ;  /* 0x0000000010007986 */ /* 0x000fe2000c101524 */
[----:B------:R-:W-:Y:S05]  /*b650*/  EXIT ;  /* 0x000000000000794d */ /* 0x000fea0003800000 */
.L_x_22277:
        /* <DEDUP_REMOVED lines=9> */
[----:B------:R-:W-:Y:S01]  /*b6f0*/  STG.E.64 desc[UR36][R16.64], R2 ;  /* 0x0000000210007986 */ /* 0x000fe2000c101b24 */
[----:B------:R-:W-:Y:S05]  /*b700*/  EXIT ;  /* 0x000000000000794d */ /* 0x000fea0003800000 */
.L_x_22280:
[----:B------:R-:W-:-:S04]  /*b710*/  ISETP.NE.AND P0, PT, R0, RZ, PT ;  /* 0x000000ff0000720c */ /* 0x000fc80003f05270 */
[----:B------:R-:W-:-:S04]  /*b720*/  FSEL R0, RZ, 1, P0 ;  /* 0x3f800000ff007808 */ /* 0x000fc80000000000 */
[----:B------:R-:W-:-:S04]  /*b730*/  F2FP.F16.F32.PACK_AB R3, RZ, R0 ;  /* 0x00000000ff03723e */ /* 0x000fc800000000ff */
[----:B------:R-:W-:-:S05]  /*b740*/  PRMT R3, R3, 0x5410, RZ ;  /* 0x0000541003037816 */ /* 0x000fca00000000ff */
[----:B------:R-:W-:Y:S01]  /*b750*/  STG.E desc[UR36][R16.64], R3 ;  /* 0x0000000310007986 */ /* 0x000fe2000c101924 */
[----:B------:R-:W-:Y:S05]  /*b760*/  EXIT ;  /* 0x000000000000794d */ /* 0x000fea0003800000 */
.L_x_22279:
[----:B------:R-:W-:Y:S01]  /*b770*/  ISETP.NE.AND P0, PT, R0, RZ, PT ;  /* 0x000000ff0000720c */ /* 0x000fe20003f05270 */
[----:B------:R-:W-:-:S03]  /*b780*/  IMAD.MOV.U32 R2, RZ, RZ, RZ ;  /* 0x000000ffff027224 */ /* 0x000fc600078e00ff */
[----:B------:R-:W-:-:S05]  /*b790*/  FSEL R3, RZ, 1.875, P0 ;  /* 0x3ff00000ff037808 */ /* 0x000fca0000000000 */
[----:B------:R-:W-:Y:S01]  /*b7a0*/  STG.E.64 desc[UR36][R16.64], R2 ;  /* 0x0000000210007986 */ /* 0x000fe2000c101b24 */
[----:B------:R-:W-:Y:S05]  /*b7b0*/  EXIT ;  /* 0x000000000000794d */ /* 0x000fea0003800000 */
.L_x_22270:
        /* <DEDUP_REMOVED lines=12> */
.L_x_22284:
[----:B------:R-:W-:Y:S01]  /*b880*/  ISETP.NE.AND P0, PT, R0, RZ, PT ;  /* 0x000000ff0000720c */ /* 0x000fe20003f05270 */
[----:B------:R-:W-:Y:S01]  /*b890*/  BSSY.RECONVERGENT B0, `(.L_x_22285) ;  /* 0x0000011000007945 */ /* 0x000fe20003800200 */
[----:B------:R-:W-:Y:S02]  /*b8a0*/  MOV R8, 0x80 ;  /* 0x0000008000087802 */ /* 0x000fe40000000f00 */
        /* <DEDUP_REMOVED lines=14> */
.L_x_22287:
[----:B------:R-:W-:-:S07]  /*b990*/  PRMT R8, R0, 0x7610, R8 ;  /* 0x0000761000087816 */ /* 0x000fce0000000008 */
.L_x_22286:
[----:B------:R-:W-:Y:S05]  /*b9a0*/  BSYNC.RECONVERGENT B0 ;  /* 0x0000000000007941 */ /* 0x000fea0003800200 */
.L_x_22285:
[----:B------:R-:W-:Y:S01]  /*b9b0*/  STG.E.U8 desc[UR36][R16.64], R8 ;  /* 0x0000000810007986 */ /* 0x000fe2000c101124 */
[----:B------:R-:W-:Y:S05]  /*b9c0*/  EXIT ;  /* 0x000000000000794d */ /* 0x000fea0003800000 */
.L_x_22283:
        /* <DEDUP_REMOVED lines=17> */
.L_x_22290:
[----:B------:R-:W-:-:S07]  /*bae0*/  PRMT R8, R0, 0x7610, R8 ;  /* 0x0000761000087816 */ /* 0x000fce0000000008 */
.L_x_22289:
[----:B------:R-:W-:Y:S05]  /*baf0*/  BSYNC.RECONVERGENT B0 ;  /* 0x0000000000007941 */ /* 0x000fea0003800200 */
.L_x_22288:
[----:B------:R-:W-:Y:S01]  /*bb00*/  STG.E.U8 desc[UR36][R16.64], R8 ;  /* 0x0000000810007986 */ /* 0x000fe2000c101124 */
[----:B------:R-:W-:Y:S05]  /*bb10*/  EXIT ;  /* 0x000000000000794d */ /* 0x000fea0003800000 */
.L_x_22282:
        /* <DEDUP_REMOVED lines=22> */
.L_x_22292:
[----:B------:R-:W-:Y:S01]  /*bc80*/  ISETP.NE.AND P0, PT, R0, RZ, PT ;  /* 0x000000ff0000720c */ /* 0x000fe20003f05270 */
[----:B------:R-:W-:-:S03]  /*bc90*/  IMAD.MOV.U32 R3, RZ, RZ, RZ ;  /* 0x000000ffff037224 */ /* 0x000fc600078e00ff */
[----:B------:R-:W-:-:S05]  /*bca0*/  SEL R2, RZ, 0x1, P0 ;  /* 0x00000001ff027807 */ /* 0x000fca0000000000 */
[----:B------:R-:W-:Y:S01]  /*bcb0*/  STG.E.64 desc[UR36][R16.64], R2 ;  /* 0x0000000210007986 */ /* 0x000fe2000c101b24 */
[----:B------:R-:W-:Y:S05]  /*bcc0*/  EXIT ;  /* 0x000000000000794d */ /* 0x000fea0003800000 */
.L_x_22291:
[----:B------:R-:W-:-:S04]  /*bcd0*/  ISETP.NE.AND P0, PT, R0, RZ, PT ;  /* 0x000000ff0000720c */ /* 0x000fc80003f05270 */
[----:B------:R-:W-:-:S05]  /*bce0*/  SEL R3, RZ, 0x1, P0 ;  /* 0x00000001ff037807 */ /* 0x000fca0000000000 */
[----:B------:R-:W-:Y:S01]  /*bcf0*/  STG.E desc[UR36][R16.64], R3 ;  /* 0x0000000310007986 */ /* 0x000fe2000c101924 */
[----:B------:R-:W-:Y:S05]  /*bd00*/  EXIT ;  /* 0x000000000000794d */ /* 0x000fea0003800000 */
.L_x_22281:
        /* <DEDUP_REMOVED lines=8> */
.L_x_22294:
[----:B------:R-:W-:Y:S02]  /*bd90*/  ISETP.NE.AND P0, PT, R0, RZ, PT ;  /* 0x000000ff0000720c */ /* 0x000fe40003f05270 */
[----:B------:R-:W-:Y:S01]  /*bda0*/  CS2R R6, SRZ ;  /* 0x0000000000067805 */ /* 0x000fe2000001ff00 */
[----:B------:R-:W-:Y:S01]  /*bdb0*/  IMAD.MOV.U32 R4, RZ, RZ, RZ ;  /* 0x000000ffff047224 */ /* 0x000fe200078e00ff */
[----:B------:R-:W-:-:S05]  /*bdc0*/  FSEL R5, RZ, 1.875, P0 ;  /* 0x3ff00000ff057808 */ /* 0x000fca0000000000 */
[----:B------:R-:W-:Y:S01]  /*bdd0*/  STG.E.128 desc[UR36][R16.64], R4 ;  /* 0x0000000410007986 */ /* 0x000fe2000c101d24 */
[----:B------:R-:W-:Y:S05]  /*bde0*/  EXIT ;  /* 0x000000000000794d */ /* 0x000fea0003800000 */
.L_x_22293:
[----:B------:R-:W-:-:S09]  /*bdf0*/  UISETP.NE.AND UP0, UPT, UR4, 0xf, UPT ;  /* 0x0000000f0400788c */ /* 0x000fd2000bf05270 */
[----:B------:R-:W-:Y:S05]  /*be00*/  BRA.U !UP0, `(.L_x_22295) ;  /* 0x0000000108dc7547 */ /* 0x000fea000b800000 */
[----:B------:R-:W-:-:S09]  /*be10*/  UISETP.NE.AND UP0, UPT, UR4, 0x17, UPT ;  /* 0x000000170400788c */ /* 0x000fd2000bf05270 */
[----:B------:R-:W-:Y:S05]  /*be20*/  BRA.U !UP0, `(.L_x_22296) ;  /* 0x0000000108887547 */ /* 0x000fea000b800000 */
[----:B------:R-:W-:-:S09]  /*be30*/  UISETP.NE.AND UP0, UPT, UR4, 0x18, UPT ;  /* 0x000000180400788c */ /* 0x000fd2000bf05270 */
[----:B------:R-:W-:Y:S05]  /*be40*/  BRA.U !UP0, `(.L_x_22297) ;  /* 0x0000000108447547 */ /* 0x000fea000b800000 */
.L_x_22274:
        /* <DEDUP_REMOVED lines=16> */
.L_x_22298:
[----:B------:R-:W-:Y:S05]  /*bf50*/  EXIT ;  /* 0x000000000000794d */ /* 0x000fea0003800000 */
.L_x_22297:
        /* <DEDUP_REMOVED lines=12> */
.L_x_22300:
[----:B------:R-:W-:Y:S05]  /*c020*/  BSYNC.RECONVERGENT B0 ;  /* 0x0000000000007941 */ /* 0x000fea0003800200 */
.L_x_22299:
[----:B------:R-:W-:Y:S01]  /*c030*/  STG.E.U8 desc[UR36][R16.64], R3 ;  /* 0x0000000310007986 */ /* 0x000fe2000c101124 */
[----:B------:R-:W-:Y:S05]  /*c040*/  EXIT ;  /* 0x000000000000794d */ /* 0x000fea0003800000 */
.L_x_22296:
[----:B------:R-:W-:-:S04]  /*c050*/  ISETP.NE.AND P0, PT, R0, RZ, PT ;  /* 0x000000ff0000720c */ /* 0x000fc80003f05270 */
        /* <DEDUP_REMOVED lines=13> */
.L_x_22301:
[----:B------:R-:W-:Y:S01]  /*c130*/  IMAD.MOV.U32 R3, RZ, RZ, 0x7f ;  /* 0x0000007fff037424 */ /* 0x000fe200078e00ff */
[----:B------:R-:W-:-:S04]  /*c140*/  ISETP.GT.U32.AND P0, PT, R5, 0x7f800000, PT ;  /* 0x7f8000000500780c */ /* 0x000fc80003f04070 */
[----:B------:R-:W-:-:S05]  /*c150*/  SEL R3, R3, 0x7c, P0 ;  /* 0x0000007c03037807 */ /* 0x000fca0000000000 */
[----:B------:R-:W-:Y:S01]  /*c160*/  STG.E.U8 desc[UR36][R16.64], R3 ;  /* 0x0000000310007986 */ /* 0x000fe2000c101124 */
[----:B------:R-:W-:Y:S05]  /*c170*/  EXIT ;  /* 0x000000000000794d */ /* 0x000fea0003800000 */
.L_x_22295:
[----:B------:R-:W-:-:S04]  /*c180*/  ISETP.NE.AND P0, PT, R0, RZ, PT ;  /* 0x000000ff0000720c */ /* 0x000fc80003f05270 */
[----:B------:R-:W-:-:S04]  /*c190*/  FSEL R0, RZ, 1, P0 ;  /* 0x3f800000ff007808 */ /* 0x000fc80000000000 */
[----:B------:R-:W-:-:S05]  /*c1a0*/  F2FP.BF16.F32.PACK_AB R0, RZ, R0 ;  /* 0x00000000ff00723e */ /* 0x000fca00000010ff */
[----:B------:R-:W-:Y:S01]  /*c1b0*/  STG.E.U16 desc[UR36][R16.64], R0 ;  /* 0x0000000010007986 */ /* 0x000fe2000c101524 */
[----:B------:R-:W-:Y:S05]  /*c1c0*/  EXIT ;  /* 0x000000000000794d */ /* 0x000fea0003800000 */
.L_x_22302:
        /* <DEDUP_REMOVED lines=11> */
.L_x_23482:


//--------------------- .text._ZN2at6native27unrolled_elementwise_kernelIZZZNS0_23logical_not_kernel_cudaERNS_18TensorIteratorBaseEENKUlvE0_clEvENKUlvE0_clEvEUlaE_St5arrayIPcLm2EELi4E23TrivialOffsetCalculatorILi1EjESB_NS0_6memory12LoadWithCastILi1EEENSC_13StoreWithCastILi1EEEEEviT_T0_T2_T3_T4_T5_ --------------------------
	.section	.text._ZN2at6native27unrolled_elementwise_kernelIZZZNS0_23logical_not_kernel_cudaERNS_18TensorIteratorBaseEENKUlvE0_clEvENKUlvE0_clEvEUlaE_St5arrayIPcLm2EELi4E23TrivialOffsetCalculatorILi1EjESB_NS0_6memory12LoadWithCastILi1EEENSC_13StoreWithCastILi1EEEEEviT_T0_T2_T3_T4_T5_,"ax",@progbits
	.align	128
        .global         _ZN2at6native27unrolled_elementwise_kernelIZZZNS0_23logical_not_kernel_cudaERNS_18TensorIteratorBaseEENKUlvE0_clEvENKUlvE0_clEvEUlaE_St5arrayIPcLm2EELi4E23TrivialOffsetCalculatorILi1EjESB_NS0_6memory12LoadWithCastILi1EEENSC_13StoreWithCastILi1EEEEEviT_T0_T2_T3_T4_T5_
        .type           _ZN2at6native27unrolled_elementwise_kernelIZZZNS0_23logical_not_kernel_cudaERNS_18TensorIteratorBaseEENKUlvE0_clEvENKUlvE0_clEvEUlaE_St5arrayIPcLm2EELi4E23TrivialOffsetCalculatorILi1EjESB_NS0_6memory12LoadWithCastILi1EEENSC_13StoreWithCastILi1EEEEEviT_T0_T2_T3_T4_T5_,@function
        .size           _ZN2at6native27unrolled_elementwise_kernelIZZZNS0_23logical_not_kernel_cudaERNS_18TensorIteratorBaseEENKUlvE0_clEvENKUlvE0_clEvEUlaE_St5arrayIPcLm2EELi4E23TrivialOffsetCalculatorILi1EjESB_NS0_6memory12LoadWithCastILi1EEENSC_13StoreWithCastILi1EEEEEviT_T0_T2_T3_T4_T5_,(.L_x_23483 - _ZN2at6native27unrolled_elementwise_kernelIZZZNS0_23logical_not_kernel_cudaERNS_18TensorIteratorBaseEENKUlvE0_clEvENKUlvE0_clEvEUlaE_St5arrayIPcLm2EELi4E23TrivialOffsetCalculatorILi1EjESB_NS0_6memory12LoadWithCastILi1EEENSC_13StoreWithCastILi1EEEEEviT_T0_T2_T3_T4_T5_)
        .other          _ZN2at6native27unrolled_elementwise_kernelIZZZNS0_23logical_not_kernel_cudaERNS_18TensorIteratorBaseEENKUlvE0_clEvENKUlvE0_clEvEUlaE_St5arrayIPcLm2EELi4E23TrivialOffsetCalculatorILi1EjESB_NS0_6memory12LoadWithCastILi1EEENSC_13StoreWithCastILi1EEEEEviT_T0_T2_T3_T4_T5_,@"STO_CUDA_ENTRY STV_DEFAULT"
_ZN2at6native27unrolled_elementwise_kernelIZZZNS0_23logical_not_kernel_cudaERNS_18TensorIteratorBaseEENKUlvE0_clEvENKUlvE0_clEvEUlaE_St5arrayIPcLm2EELi4E23TrivialOffsetCalculatorILi1EjESB_NS0_6memory12LoadWithCastILi1EEENSC_13StoreWithCastILi1EEEEEviT_T0_T2_T3_T4_T5_:
.text._ZN2at6native27unrolled_elementwise_kernelIZZZNS0_23logical_not_kernel_cudaERNS_18TensorIteratorBaseEENKUlvE0_clEvENKUlvE0_clEvEUlaE_St5arrayIPcLm2EELi4E23TrivialOffsetCalculatorILi1EjESB_NS0_6memory12LoadWithCastILi1EEENSC_13StoreWithCastILi1EEEEEviT_T0_T2_T3_T4_T5_:
        /* <DEDUP_REMOVED lines=32> */
.L_x_22308:
[----:B------:R3:W5:Y:S01]  /*0200*/  LDG.E.U8 R0, desc[UR36][R4.64] ;  /* 0x0000002404007981 */ /* 0x000762000c1e1100 */
[----:B------:R-:W-:Y:S05]  /*0210*/  BRA `(.L_x_22310) ;  /* 0x0000000c00507947 */ /* 0x000fea0003800000 */
.L_x_22307:
        /* <DEDUP_REMOVED lines=8> */
.L_x_22312:
[----:B------:R1:W5:Y:S01]  /*02a0*/  LDG.E.U8 R0, desc[UR36][R4.64] ;  /* 0x0000002404007981 */ /* 0x000362000c1e1100 */
[----:B------:R-:W-:Y:S05]  /*02b0*/  BRA `(.L_x_22310) ;  /* 0x0000000c00287947 */ /* 0x000fea0003800000 */
.L_x_22311:
[----:B------:R2:W5:Y:S01]  /*02c0*/  LDG.E.U16 R0, desc[UR36][R4.64] ;  /* 0x0000002404007981 */ /* 0x000562000c1e1500 */
[----:B------:R-:W-:Y:S05]  /*02d0*/  BRA `(.L_x_22310) ;  /* 0x0000000c00207947 */ /* 0x000fea0003800000 */
.L_x_22306:
        /* <DEDUP_REMOVED lines=9> */
.L_x_22314:
[----:B------:R-:W2:Y:S02]  /*0370*/  LDG.E.U16 R3, desc[UR36][R4.64] ;  /* 0x0000002404037981 */ /* 0x000ea4000c1e1500 */
[----:B--2---:R-:W-:-:S06]  /*0380*/  HADD2.F32 R3, -RZ, R3.H0_H0 ;  /* 0x20000003ff037230 */ /* 0x004fcc0000004100 */
[----:B------:R-:W0:Y:S02]  /*0390*/  F2I.FTZ.TRUNC.NTZ R3, R3 ;  /* 0x0000000300037305 */ /* 0x000e24000021f100 */
[----:B0-----:R-:W-:Y:S01]  /*03a0*/  PRMT R0, R3, 0x7610, R0 ;  /* 0x0000761003007816 */ /* 0x001fe20000000000 */
[----:B------:R-:W-:Y:S06]  /*03b0*/  BRA `(.L_x_22310) ;  /* 0x0000000800e87947 */ /* 0x000fec0003800000 */
.L_x_22313:
        /* <DEDUP_REMOVED lines=9> */
.L_x_22316:
[----:B------:R-:W2:Y:S02]  /*0450*/  LDG.E.U16 R4, desc[UR36][R4.64] ;  /* 0x0000002404047981 */ /* 0x000ea4000c1e1500 */
[----:B--2---:R-:W-:-:S06]  /*0460*/  HADD2.F32 R3, -RZ, R4.H0_H0 ;  /* 0x20000004ff037230 */ /* 0x004fcc0000004100 */
[----:B------:R-:W0:Y:S02]  /*0470*/  F2I.FTZ.TRUNC.NTZ R3, R3 ;  /* 0x0000000300037305 */ /* 0x000e24000021f100 */
[----:B0-----:R-:W-:Y:S01]  /*0480*/  PRMT R0, R3, 0x7610, R0 ;  /* 0x0000761003007816 */ /* 0x001fe20000000000 */
[----:B------:R-:W-:Y:S06]  /*0490*/  BRA `(.L_x_22310) ;  /* 0x0000000800b07947 */ /* 0x000fec0003800000 */
.L_x_22315:
[----:B------:R-:W2:Y:S02]  /*04a0*/  LDG.E.64 R4, desc[UR36][R4.64] ;  /* 0x0000002404047981 */ /* 0x000ea4000c1e1b00 */
[----:B--2---:R0:W1:Y:S02]  /*04b0*/  F2I.F64.TRUNC R0, R4 ;  /* 0x0000000400007311 */ /* 0x004064000030d100 */
[----:B01----:R-:W-:Y:S05]  /*04c0*/  BRA `(.L_x_22310) ;  /* 0x0000000800a47947 */ /* 0x003fea0003800000 */
.L_x_22305:
        /* <DEDUP_REMOVED lines=12> */
.L_x_22319:
[----:B------:R-:W2:Y:S02]  /*0590*/  LDG.E.64 R4, desc[UR36][R4.64] ;  /* 0x0000002404047981 */ /* 0x000ea4000c1e1b00 */
[----:B--2---:R0:W1:Y:S02]  /*05a0*/  F2I.F64.TRUNC R0, R4 ;  /* 0x0000000400007311 */ /* 0x004064000030d100 */
[----:B01----:R-:W-:Y:S05]  /*05b0*/  BRA `(.L_x_22310) ;  /* 0x0000000800687947 */ /* 0x003fea0003800000 */
.L_x_22318:
        /* <DEDUP_REMOVED lines=27> */
.L_x_22321:
        /* <DEDUP_REMOVED lines=15> */
.L_x_22320:
[----:B------:R-:W2:Y:S02]  /*0860*/  LDG.E.U16 R3, desc[UR36][R4.64] ;  /* 0x0000002404037981 */ /* 0x000ea4000c1e1500 */
[----:B--2---:R-:W-:-:S06]  /*0870*/  IMAD.U32 R3, R3, 0x10000, RZ ;  /* 0x0001000003037824 */ /* 0x004fcc00078e00ff */
[----:B------:R-:W0:Y:S02]  /*0880*/  F2I.FTZ.TRUNC.NTZ R3, R3 ;  /* 0x0000000300037305 */ /* 0x000e24000021f100 */
[----:B0-----:R-:W-:Y:S01]  /*0890*/  PRMT R0, R3, 0x7610, R0 ;  /* 0x0000761003007816 */ /* 0x001fe20000000000 */
[----:B------:R-:W-:Y:S06]  /*08a0*/  BRA `(.L_x_22310) ;  /* 0x0000000400ac7947 */ /* 0x000fec0003800000 */
.L_x_22317:
        /* <DEDUP_REMOVED lines=10> */
.L_x_22324:
        /* <DEDUP_REMOVED lines=21> */
.L_x_22328:
[----:B------:R-:W-:Y:S05]  /*0aa0*/  BSYNC.RECONVERGENT B1 ;  /* 0x0000000000017941 */ /* 0x000fea0003800200 */
.L_x_22327:
[----:B------:R-:W-:Y:S01]  /*0ab0*/  IMAD.SHL.U32 R0, R0, 0x100000, RZ ;  /* 0x0010000000007824 */ /* 0x000fe200078e00ff */
[----:B------:R-:W-:-:S04]  /*0ac0*/  LEA R3, R3, 0x3b800000, 0x17 ;  /* 0x3b80000003037811 */ /* 0x000fc800078eb8ff */
[----:B------:R-:W-:-:S07]  /*0ad0*/  LOP3.LUT R3, R3, R0, R7, 0xfe, !PT ;  /* 0x0000000003037212 */ /* 0x000fce00078efe07 */
.L_x_22326:
[----:B------:R-:W-:Y:S05]  /*0ae0*/  BSYNC.RECONVERGENT B0 ;  /* 0x0000000000007941 */ /* 0x000fea0003800200 */
.L_x_22325:
[----:B------:R-:W0:Y:S02]  /*0af0*/  F2I.FTZ.TRUNC.NTZ R3, R3 ;  /* 0x0000000300037305 */ /* 0x000e24000021f100 */
[----:B0-----:R-:W-:Y:S01]  /*0b00*/  PRMT R0, R3, 0x7610, R0 ;  /* 0x0000761003007816 */ /* 0x001fe20000000000 */
[----:B------:R-:W-:Y:S06]  /*0b10*/  BRA `(.L_x_22310) ;  /* 0x0000000400107947 */ /* 0x000fec0003800000 */
.L_x_22323:
        /* <DEDUP_REMOVED lines=21> */
.L_x_22332:
[----:B------:R-:W-:Y:S05]  /*0c70*/  BSYNC.RECONVERGENT B1 ;  /* 0x0000000000017941 */ /* 0x000fea0003800200 */
.L_x_22331:
[----:B------:R-:W-:Y:S01]  /*0c80*/  IMAD.SHL.U32 R0, R0, 0x200000, RZ ;  /* 0x0020000000007824 */ /* 0x000fe200078e00ff */
[----:B------:R-:W-:-:S04]  /*0c90*/  LEA R3, R3, 0x37800000, 0x17 ;  /* 0x3780000003037811 */ /* 0x000fc800078eb8ff */
[----:B------:R-:W-:-:S07]  /*0ca0*/  LOP3.LUT R3, R3, R0, R7, 0xfe, !PT ;  /* 0x0000000003037212 */ /* 0x000fce00078efe07 */
.L_x_22330:
[----:B------:R-:W-:Y:S05]  /*0cb0*/  BSYNC.RECONVERGENT B0 ;  /* 0x0000000000007941 */ /* 0x000fea0003800200 */
.L_x_22329:
[----:B------:R-:W0:Y:S02]  /*0cc0*/  F2I.FTZ.TRUNC.NTZ R3, R3 ;  /* 0x0000000300037305 */ /* 0x000e24000021f100 */
[----:B0-----:R-:W-:Y:S01]  /*0cd0*/  PRMT R0, R3, 0x7610, R0 ;  /* 0x0000761003007816 */ /* 0x001fe20000000000 */
[----:B------:R-:W-:Y:S06]  /*0ce0*/  BRA `(.L_x_22310) ;  /* 0x00000000009c7947 */ /* 0x000fec0003800000 */
.L_x_22322:
[----:B------:R-:W-:-:S09]  /*0cf0*/  UISETP.NE.AND UP0, UPT, UR4, 0x1c, UPT ;  /* 0x0000001c0400788c */ /* 0x000fd2000bf05270 */
[----:B------:R-:W-:Y:S05]  /*0d00*/  BRA.U !UP0, `(.L_x_22333) ;  /* 0x0000000108907547 */ /* 0x000fea000b800000 */
[----:B------:R-:W-:-:S09]  /*0d10*/  UISETP.NE.AND UP0, UPT, UR4, 0x1d, UPT ;  /* 0x0000001d0400788c */ /* 0x000fd2000bf05270 */
[----:B------:R-:W-:Y:S05]  /*0d20*/  BRA.U !UP0, `(.L_x_22334) ;  /* 0x0000000108807547 */ /* 0x000fea000b800000 */
[----:B------:R-:W-:-:S09]  /*0d30*/  UISETP.NE.AND UP0, UPT, UR4, 0x2c, UPT ;  /* 0x0000002c0400788c */ /* 0x000fd2000bf05270 */
[----:B------:R-:W-:Y:S05]  /*0d40*/  BRA.U !UP0, `(.L_x_22335) ;  /* 0x0000000108487547 */ /* 0x000fea000b800000 */
.L_x_22309:
        /* <DEDUP_REMOVED lines=16> */
.L_x_22336:
[----:B------:R-:W-:Y:S01]  /*0e50*/  PRMT R0, RZ, 0x7610, R0 ;  /* 0x00007610ff007816 */ /* 0x000fe20000000000 */
[----:B------:R-:W-:Y:S06]  /*0e60*/  BRA `(.L_x_22310) ;  /* 0x00000000003c7947 */ /* 0x000fec0003800000 */
.L_x_22335:
        /* <DEDUP_REMOVED lines=8> */
.L_x_22338:
[----:B------:R-:W-:Y:S05]  /*0ef0*/  BSYNC.RECONVERGENT B0 ;  /* 0x0000000000007941 */ /* 0x000fea0003800200 */
.L_x_22337:
[----:B------:R-:W0:Y:S02]  /*0f00*/  F2I.FTZ.TRUNC.NTZ R3, R3 ;  /* 0x0000000300037305 */ /* 0x000e24000021f100 */
[----:B0-----:R-:W-:Y:S01]  /*0f10*/  PRMT R0, R3, 0x7610, R0 ;  /* 0x0000761003007816 */ /* 0x001fe20000000000 */
[----:B------:R-:W-:Y:S06]  /*0f20*/  BRA `(.L_x_22310) ;  /* 0x00000000000c7947 */ /* 0x000fec0003800000 */
.L_x_22334:
[----:B------:R0:W5:Y:S01]  /*0f30*/  LDG.E.U8 R0, desc[UR36][R4.64] ;  /* 0x0000002404007981 */ /* 0x000162000c1e1100 */
[----:B------:R-:W-:Y:S05]  /*0f40*/  BRA `(.L_x_22310) ;  /* 0x0000000000047947 */ /* 0x000fea0003800000 */
.L_x_22333:
[----:B------:R0:W5:Y:S02]  /*0f50*/  LDG.E.U8 R0, desc[UR36][R4.64] ;  /* 0x0000002404007981 */ /* 0x000164000c1e1100 */
.L_x_22310:
[----:B-1---5:R-:W-:Y:S01]  /*0f60*/  LOP3.LUT P0, RZ, R0, 0xff, RZ, 0xc0, !PT ;  /* 0x000000ff00ff7812 */ /* 0x022fe2000780c0ff */
[----:B------:R-:W-:-:S03]  /*0f70*/  VIADD R19, R17, 0x80 ;  /* 0x0000008011137836 */ /* 0x000fc60000000000 */
[----:B------:R-:W-:-:S04]  /*0f80*/  PLOP3.LUT P0, PT, P0, PT, PT, 0x8, 0x80 ;  /* 0x000000000080781c */ /* 0x000fc8000070e170 */
[----:B------:R-:W-:-:S09]  /*0f90*/  P2R R18, PR, RZ, 0x1 ;  /* 0x00000001ff127803 */ /* 0x000fd20000000000 */
.L_x_22304:
[----:B------:R-:W-:Y:S05]  /*0fa0*/  BSYNC.RECONVERGENT B6 ;  /* 0x0000000000067941 */ /* 0x000fea0003800200 */
.L_x_22303:
        /* <DEDUP_REMOVED lines=24> */
.L_x_22344:
[----:B------:R0:W5:Y:S01]  /*1130*/  LDG.E.U8 R0, desc[UR36][R4.64] ;  /* 0x0000002404007981 */ /* 0x000162000c1e1100 */
[----:B------:R-:W-:Y:S05]  /*1140*/  BRA `(.L_x_22346) ;  /* 0x0000000c00507947 */ /* 0x000fea0003800000 */
.L_x_22343:
        /* <DEDUP_REMOVED lines=8> */
.L_x_22348:
[----:B------:R0:W5:Y:S01]  /*11d0*/  LDG.E.U8 R0, desc[UR36][R4.64] ;  /* 0x0000002404007981 */ /* 0x000162000c1e1100 */
[----:B------:R-:W-:Y:S05]  /*11e0*/  BRA `(.L_x_22346) ;  /* 0x0000000c00287947 */ /* 0x000fea0003800000 */
.L_x_22347:
[----:B------:R0:W5:Y:S01]  /*11f0*/  LDG.E.U16 R0, desc[UR36][R4.64] ;  /* 0x0000002404007981 */ /* 0x000162000c1e1500 */
[----:B------:R-:W-:Y:S05]  /*1200*/  BRA `(.L_x_22346) ;  /* 0x0000000c00207947 */ /* 0x000fea0003800000 */
.L_x_22342:
        /* <DEDUP_REMOVED lines=9> */
.L_x_22350:
[----:B------:R-:W2:Y:S02]  /*12a0*/  LDG.E.U16 R3, desc[UR36][R4.64] ;  /* 0x0000002404037981 */ /* 0x000ea4000c1e1500 */
[----:B--2---:R-:W-:-:S06]  /*12b0*/  HADD2.F32 R3, -RZ, R3.H0_H0 ;  /* 0x20000003ff037230 */ /* 0x004fcc0000004100 */
[----:B------:R-:W0:Y:S02]  /*12c0*/  F2I.FTZ.TRUNC.NTZ R3, R3 ;  /* 0x0000000300037305 */ /* 0x000e24000021f100 */
[----:B0-----:R-:W-:Y:S01]  /*12d0*/  PRMT R0, R3, 0x7610, R0 ;  /* 0x0000761003007816 */ /* 0x001fe20000000000 */
[----:B------:R-:W-:Y:S06]  /*12e0*/  BRA `(.L_x_22346) ;  /* 0x0000000800e87947 */ /* 0x000fec0003800000 */
.L_x_22349:
        /* <DEDUP_REMOVED lines=9> */
.L_x_22352:
[----:B------:R-:W2:Y:S02]  /*1380*/  LDG.E.U16 R4, desc[UR36][R4.64] ;  /* 0x0000002404047981 */ /* 0x000ea4000c1e1500 */
[----:B--2---:R-:W-:-:S06]  /*1390*/  HADD2.F32 R3, -RZ, R4.H0_H0 ;  /* 0x20000004ff037230 */ /* 0x004fcc0000004100 */
[----:B------:R-:W0:Y:S02]  /*13a0*/  F2I.FTZ.TRUNC.NTZ R3, R3 ;  /* 0x0000000300037305 */ /* 0x000e24000021f100 */
[----:B0-----:R-:W-:Y:S01]  /*13b0*/  PRMT R0, R3, 0x7610, R0 ;  /* 0x0000761003007816 */ /* 0x001fe20000000000 */
[----:B------:R-:W-:Y:S06]  /*13c0*/  BRA `(.L_x_22346) ;  /* 0x0000000800b07947 */ /* 0x000fec0003800000 */
.L_x_22351:
[----:B------:R-:W2:Y:S02]  /*13d0*/  LDG.E.64 R4, desc[UR36][R4.64] ;  /* 0x0000002404047981 */ /* 0x000ea4000c1e1b00 */
[----:B--2---:R0:W1:Y:S02]  /*13e0*/  F2I.F64.TRUNC R0, R4 ;  /* 0x0000000400007311 */ /* 0x004064000030d100 */
[----:B01----:R-:W-:Y:S05]  /*13f0*/  BRA `(.L_x_22346) ;  /* 0x0000000800a47947 */ /* 0x003fea0003800000 */
.L_x_22341:
        /* <DEDUP_REMOVED lines=12> */
.L_x_22355:
[----:B------:R-:W2:Y:S02]  /*14c0*/  LDG.E.64 R4, desc[UR36][R4.64] ;  /* 0x0000002404047981 */ /* 0x000ea4000c1e1b00 */
[----:B--2---:R0:W1:Y:S02]  /*14d0*/  F2I.F64.TRUNC R0, R4 ;  /* 0x0000000400007311 */ /* 0x004064000030d100 */
[----:B01----:R-:W-:Y:S05]  /*14e0*/  BRA `(.L_x_22346) ;  /* 0x0000000800687947 */ /* 0x003fea0003800000 */
.L_x_22354:
        /* <DEDUP_REMOVED lines=27> */
.L_x_22357:
        /* <DEDUP_REMOVED lines=15> */
.L_x_22356:
[----:B------:R-:W2:Y:S02]  /*1790*/  LDG.E.U16 R3, desc[UR36][R4.64] ;  /* 0x0000002404037981 */ /* 0x000ea4000c1e1500 */
[----:B--2---:R-:W-:-:S06]  /*17a0*/  IMAD.U32 R3, R3, 0x10000, RZ ;  /* 0x0001000003037824 */ /* 0x004fcc00078e00ff */
[----:B------:R-:W0:Y:S02]  /*17b0*/  F2I.FTZ.TRUNC.NTZ R3, R3 ;  /* 0x0000000300037305 */ /* 0x000e24000021f100 */
[----:B0-----:R-:W-:Y:S01]  /*17c0*/  PRMT R0, R3, 0x7610, R0 ;  /* 0x0000761003007816 */ /* 0x001fe20000000000 */
[----:B------:R-:W-:Y:S06]  /*17d0*/  BRA `(.L_x_22346) ;  /* 0x0000000400ac7947 */ /* 0x000fec0003800000 */
.L_x_22353:
        /* <DEDUP_REMOVED lines=10> */
.L_x_22360:
        /* <DEDUP_REMOVED lines=21> */
.L_x_22364:
[----:B------:R-:W-:Y:S05]  /*19d0*/  BSYNC.RECONVERGENT B1 ;  /* 0x0000000000017941 */ /* 0x000fea0003800200 */
.L_x_22363:
[----:B------:R-:W-:Y:S01]  /*19e0*/  IMAD.SHL.U32 R0, R0, 0x100000, RZ ;  /* 0x0010000000007824 */ /* 0x000fe200078e00ff */
[----:B------:R-:W-:-:S04]  /*19f0*/  LEA R3, R3, 0x3b800000, 0x17 ;  /* 0x3b80000003037811 */ /* 0x000fc800078eb8ff */
[----:B------:R-:W-:-:S07]  /*1a00*/  LOP3.LUT R3, R3, R0, R7, 0xfe, !PT ;  /* 0x0000000003037212 */ /* 0x000fce00078efe07 */
.L_x_22362:
[----:B------:R-:W-:Y:S05]  /*1a10*/  BSYNC.RECONVERGENT B0 ;  /* 0x0000000000007941 */ /* 0x000fea0003800200 */
.L_x_22361:
[----:B------:R-:W0:Y:S02]  /*1a20*/  F2I.FTZ.TRUNC.NTZ R3, R3 ;  /* 0x0000000300037305 */ /* 0x000e24000021f100 */
[----:B0-----:R-:W-:Y:S01]  /*1a30*/  PRMT R0, R3, 0x7610, R0 ;  /* 0x0000761003007816 */ /* 0x001fe20000000000 */
[----:B------:R-:W-:Y:S06]  /*1a40*/  BRA `(.L_x_22346) ;  /* 0x0000000400107947 */ /* 0x000fec0003800000 */
.L_x_22359:
        /* <DEDUP_REMOVED lines=21> */
.L_x_22368:
[----:B------:R-:W-:Y:S05]  /*1ba0*/  BSYNC.RECONVERGENT B1 ;  /* 0x0000000000017941 */ /* 0x000fea0003800200 */
.L_x_22367:
[----:B------:R-:W-:Y:S01]  /*1bb0*/  IMAD.SHL.U32 R0, R0, 0x200000, RZ ;  /* 0x0020000000007824 */ /* 0x000fe200078e00ff */
[----:B------:R-:W-:-:S04]  /*1bc0*/  LEA R3, R3, 0x37800000, 0x17 ;  /* 0x3780000003037811 */ /* 0x000fc800078eb8ff */
[----:B------:R-:W-:-:S07]  /*1bd0*/  LOP3.LUT R3, R3, R0, R7, 0xfe, !PT ;  /* 0x0000000003037212 */ /* 0x000fce00078efe07 */
.L_x_22366:
[----:B------:R-:W-:Y:S05]  /*1be0*/  BSYNC.RECONVERGENT B0 ;  /* 0x0000000000007941 */ /* 0x000fea0003800200 */
.L_x_22365:
[----:B------:R-:W0:Y:S02]  /*1bf0*/  F2I.FTZ.TRUNC.NTZ R3, R3 ;  /* 0x0000000300037305 */ /* 0x000e24000021f100 */
[----:B0-----:R-:W-:Y:S01]  /*1c00*/  PRMT R0, R3, 0x7610, R0 ;  /* 0x0000761003007816 */ /* 0x001fe20000000000 */
[----:B------:R-:W-:Y:S06]  /*1c10*/  BRA `(.L_x_22346) ;  /* 0x00000000009c7947 */ /* 0x000fec0003800000 */
.L_x_22358:
        /* <DEDUP_REMOVED lines=14> */
.L_x_22372:
[----:B------:R-:W-:Y:S05]  /*1d00*/  BSYNC.RECONVERGENT B0 ;  /* 0x0000000000007941 */ /* 0x000fea0003800200 */
.L_x_22371:
[----:B------:R-:W0:Y:S02]  /*1d10*/  F2I.FTZ.TRUNC.NTZ R3, R3 ;  /* 0x0000000300037305 */ /* 0x000e24000021f100 */
[----:B0-----:R-:W-:Y:S01]  /*1d20*/  PRMT R0, R3, 0x7610, R0 ;  /* 0x0000761003007816 */ /* 0x001fe20000000000 */
[----:B------:R-:W-:Y:S06]  /*1d30*/  BRA `(.L_x_22346) ;  /* 0x0000000000547947 */ /* 0x000fec0003800000 */
.L_x_22345:
        /* <DEDUP_REMOVED lines=16> */
.L_x_22373:
[----:B------:R-:W-:Y:S01]  /*1e40*/  PRMT R0, RZ, 0x7610, R0 ;  /* 0x00007610ff007816 */ /* 0x000fe20000000000 */
[----:B------:R-:W-:Y:S06]  /*1e50*/  BRA `(.L_x_22346) ;  /* 0x00000000000c7947 */ /* 0x000fec0003800000 */
.L_x_22370:
[----:B------:R1:W5:Y:S01]  /*1e60*/  LDG.E.U8 R0, desc[UR36][R4.64] ;  /* 0x0000002404007981 */ /* 0x000362000c1e1100 */
[----:B------:R-:W-:Y:S05]  /*1e70*/  BRA `(.L_x_22346) ;  /* 0x0000000000047947 */ /* 0x000fea0003800000 */
.L_x_22369:
[----:B------:R0:W5:Y:S02]  /*1e80*/  LDG.E.U8 R0, desc[UR36][R4.64] ;  /* 0x0000002404007981 */ /* 0x000164000c1e1100 */
.L_x_22346:
[----:B-1--45:R-:W-:Y:S01]  /*1e90*/  LOP3.LUT P0, RZ, R0, 0xff, RZ, 0xc0, !PT ;  /* 0x000000ff00ff7812 */ /* 0x032fe2000780c0ff */
[----:B------:R-:W-:-:S03]  /*1ea0*/  VIADD R19, R19, 0x80 ;  /* 0x0000008013137836 */ /* 0x000fc60000000000 */
[----:B------:R-:W-:-:S04]  /*1eb0*/  PLOP3.LUT P0, PT, P0, PT, PT, 0x8, 0x80 ;  /* 0x000000000080781c */ /* 0x000fc8000070e170 */
[----:B------:R-:W-:-:S09]  /*1ec0*/  P2R R22, PR, RZ, 0x1 ;  /* 0x00000001ff167803 */ /* 0x000fd20000000000 */
.L_x_22340:
[----:B------:R-:W-:Y:S05]  /*1ed0*/  BSYNC.RECONVERGENT B6 ;  /* 0x0000000000067941 */ /* 0x000fea0003800200 */
.L_x_22339:
        /* <DEDUP_REMOVED lines=24> */
.L_x_22379:
[----:B------:R0:W5:Y:S01]  /*2060*/  LDG.E.U8 R0, desc[UR36][R4.64] ;  /* 0x0000002404007981 */ /* 0x000162000c1e1100 */
[----:B------:R-:W-:Y:S05]  /*2070*/  BRA `(.L_x_22381) ;  /* 0x0000000c00507947 */ /* 0x000fea0003800000 */
.L_x_22378:
        /* <DEDUP_REMOVED lines=8> */
.L_x_22383:
[----:B------:R0:W5:Y:S01]  /*2100*/  LDG.E.U8 R0, desc[UR36][R4.64] ;  /* 0x0000002404007981 */ /* 0x000162000c1e1100 */
[----:B------:R-:W-:Y:S05]  /*2110*/  BRA `(.L_x_22381) ;  /* 0x0000000c00287947 */ /* 0x000fea0003800000 */
.L_x_22382:
[----:B------:R0:W5:Y:S01]  /*2120*/  LDG.E.U16 R0, desc[UR36][R4.64] ;  /* 0x0000002404007981 */ /* 0x000162000c1e1500 */
[----:B------:R-:W-:Y:S05]  /*2130*/  BRA `(.L_x_22381) ;  /* 0x0000000c00207947 */ /* 0x000fea0003800000 */
.L_x_22377:
        /* <DEDUP_REMOVED lines=9> */
.L_x_22385:
[----:B------:R-:W2:Y:S02]  /*21d0*/  LDG.E.U16 R3, desc[UR36][R4.64] ;  /* 0x0000002404037981 */ /* 0x000ea4000c1e1500 */
[----:B--2---:R-:W-:-:S06]  /*21e0*/  HADD2.F32 R3, -RZ, R3.H0_H0 ;  /* 0x20000003ff037230 */ /* 0x004fcc0000004100 */
[----:B------:R-:W0:Y:S02]  /*21f0*/  F2I.FTZ.TRUNC.NTZ R3, R3 ;  /* 0x0000000300037305 */ /* 0x000e24000021f100 */
[----:B0-----:R-:W-:Y:S01]  /*2200*/  PRMT R0, R3, 0x7610, R0 ;  /* 0x0000761003007816 */ /* 0x001fe20000000000 */
[----:B------:R-:W-:Y:S06]  /*2210*/  BRA `(.L_x_22381) ;  /* 0x0000000800e87947 */ /* 0x000fec0003800000 */
.L_x_22384:
        /* <DEDUP_REMOVED lines=9> */
.L_x_22387:
[----:B------:R-:W2:Y:S02]  /*22b0*/  LDG.E.U16 R4, desc[UR36][R4.64] ;  /* 0x0000002404047981 */ /* 0x000ea4000c1e1500 */
[----:B--2---:R-:W-:-:S06]  /*22c0*/  HADD2.F32 R3, -RZ, R4.H0_H0 ;  /* 0x20000004ff037230 */ /* 0x004fcc0000004100 */
[----:B------:R-:W0:Y:S02]  /*22d0*/  F2I.FTZ.TRUNC.NTZ R3, R3 ;  /* 0x0000000300037305 */ /* 0x000e24000021f100 */
[----:B0-----:R-:W-:Y:S01]  /*22e0*/  PRMT R0, R3, 0x7610, R0 ;  /* 0x0000761003007816 */ /* 0x001fe20000000000 */
[----:B------:R-:W-:Y:S06]  /*22f0*/  BRA `(.L_x_22381) ;  /* 0x0000000800b07947 */ /* 0x000fec0003800000 */
.L_x_22386:
[----:B------:R-:W2:Y:S02]  /*2300*/  LDG.E.64 R4, desc[UR36][R4.64] ;  /* 0x0000002404047981 */ /* 0x000ea4000c1e1b00 */
[----:B--2---:R0:W1:Y:S02]  /*2310*/  F2I.F64.TRUNC R0, R4 ;  /* 0x0000000400007311 */ /* 0x004064000030d100 */
[----:B01----:R-:W-:Y:S05]  /*2320*/  BRA `(.L_x_22381) ;  /* 0x0000000800a47947 */ /* 0x003fea0003800000 */
.L_x_22376:
        /* <DEDUP_REMOVED lines=12> */
.L_x_22390:
[----:B------:R-:W2:Y:S02]  /*23f0*/  LDG.E.64 R4, desc[UR36][R4.64] ;  /* 0x0000002404047981 */ /* 0x000ea4000c1e1b00 */
[----:B--2---:R3:W4:Y:S02]  /*2400*/  F2I.F64.TRUNC R0, R4 ;  /* 0x0000000400007311 */ /* 0x004724000030d100 */
[----:B---34-:R-:W-:Y:S05]  /*2410*/  BRA `(.L_x_22381) ;  /* 0x0000000800687947 */ /* 0x018fea0003800000 */
.L_x_22389:
        /* <DEDUP_REMOVED lines=27> */
.L_x_22392:
        /* <DEDUP_REMOVED lines=15> */
.L_x_22391:
[----:B------:R-:W2:Y:S02]  /*26c0*/  LDG.E.U16 R3, desc[UR36][R4.64] ;  /* 0x0000002404037981 */ /* 0x000ea4000c1e1500 */
[----:B--2---:R-:W-:-:S06]  /*26d0*/  IMAD.U32 R3, R3, 0x10000, RZ ;  /* 0x0001000003037824 */ /* 0x004fcc00078e00ff */
[----:B------:R-:W0:Y:S02]  /*26e0*/  F2I.FTZ.TRUNC.NTZ R3, R3 ;  /* 0x0000000300037305 */ /* 0x000e24000021f100 */
[----:B0-----:R-:W-:Y:S01]  /*26f0*/  PRMT R0, R3, 0x7610, R0 ;  /* 0x0000761003007816 */ /* 0x001fe20000000000 */
[----:B------:R-:W-:Y:S06]  /*2700*/  BRA `(.L_x_22381) ;  /* 0x0000000400ac7947 */ /* 0x000fec0003800000 */
.L_x_22388:
        /* <DEDUP_REMOVED lines=10> */
.L_x_22395:
        /* <DEDUP_REMOVED lines=21> */
.L_x_22399:
[----:B------:R-:W-:Y:S05]  /*2900*/  BSYNC.RECONVERGENT B1 ;  /* 0x0000000000017941 */ /* 0x000fea0003800200 */
.L_x_22398:
[----:B------:R-:W-:Y:S01]  /*2910*/  IMAD.SHL.U32 R0, R0, 0x100000, RZ ;  /* 0x0010000000007824 */ /* 0x000fe200078e00ff */
[----:B------:R-:W-:-:S04]  /*2920*/  LEA R3, R3, 0x3b800000, 0x17 ;  /* 0x3b80000003037811 */ /* 0x000fc800078eb8ff */
[----:B------:R-:W-:-:S07]  /*2930*/  LOP3.LUT R3, R3, R0, R7, 0xfe, !PT ;  /* 0x0000000003037212 */ /* 0x000fce00078efe07 */
.L_x_22397:
[----:B------:R-:W-:Y:S05]  /*2940*/  BSYNC.RECONVERGENT B0 ;  /* 0x0000000000007941 */ /* 0x000fea0003800200 */
.L_x_22396:
[----:B------:R-:W0:Y:S02]  /*2950*/  F2I.FTZ.TRUNC.NTZ R3, R3 ;  /* 0x0000000300037305 */ /* 0x000e24000021f100 */
[----:B0-----:R-:W-:Y:S01]  /*2960*/  PRMT R0, R3, 0x7610, R0 ;  /* 0x0000761003007816 */ /* 0x001fe20000000000 */
[----:B------:R-:W-:Y:S06]  /*2970*/  BRA `(.L_x_22381) ;  /* 0x0000000400107947 */ /* 0x000fec0003800000 */
.L_x_22394:
        /* <DEDUP_REMOVED lines=21> */
.L_x_22403:
[----:B------:R-:W-:Y:S05]  /*2ad0*/  BSYNC.RECONVERGENT B1 ;  /* 0x0000000000017941 */ /* 0x000fea0003800200 */
.L_x_22402:
[----:B------:R-:W-:Y:S01]  /*2ae0*/  IMAD.SHL.U32 R0, R0, 0x200000, RZ ;  /* 0x0020000000007824 */ /* 0x000fe200078e00ff */
[----:B------:R-:W-:-:S04]  /*2af0*/  LEA R3, R3, 0x37800000, 0x17 ;  /* 0x3780000003037811 */ /* 0x000fc800078eb8ff */
[----:B------:R-:W-:-:S07]  /*2b00*/  LOP3.LUT R3, R3, R0, R7, 0xfe, !PT ;  /* 0x0000000003037212 */ /* 0x000fce00078efe07 */
.L_x_22401:
[----:B------:R-:W-:Y:S05]  /*2b10*/  BSYNC.RECONVERGENT B0 ;  /* 0x0000000000007941 */ /* 0x000fea0003800200 */
.L_x_22400:
[----:B------:R-:W0:Y:S02]  /*2b20*/  F2I.FTZ.TRUNC.NTZ R3, R3 ;  /* 0x0000000300037305 */ /* 0x000e24000021f100 */
[----:B0-----:R-:W-:Y:S01]  /*2b30*/  PRMT R0, R3, 0x7610, R0 ;  /* 0x0000761003007816 */ /* 0x001fe20000000000 */
[----:B------:R-:W-:Y:S06]  /*2b40*/  BRA `(.L_x_22381) ;  /* 0x00000000009c7947 */ /* 0x000fec0003800000 */
.L_x_22393:
        /* <DEDUP_REMOVED lines=14> */
.L_x_22407:
[----:B------:R-:W-:Y:S05]  /*2c30*/  BSYNC.RECONVERGENT B0 ;  /* 0x0000000000007941 */ /* 0x000fea0003800200 */
.L_x_22406:
[----:B------:R-:W0:Y:S02]  /*2c40*/  F2I.FTZ.TRUNC.NTZ R3, R3 ;  /* 0x0000000300037305 */ /* 0x000e24000021f100 */
[----:B0-----:R-:W-:Y:S01]  /*2c50*/  PRMT R0, R3, 0x7610, R0 ;  /* 0x0000761003007816 */ /* 0x001fe20000000000 */
[----:B------:R-:W-:Y:S06]  /*2c60*/  BRA `(.L_x_22381) ;  /* 0x0000000000547947 */ /* 0x000fec0003800000 */
.L_x_22380:
        /* <DEDUP_REMOVED lines=16> */
.L_x_22408:
[----:B------:R-:W-:Y:S01]  /*2d70*/  PRMT R0, RZ, 0x7610, R0 ;  /* 0x00007610ff007816 */ /* 0x000fe20000000000 */
[----:B------:R-:W-:Y:S06]  /*2d80*/  BRA `(.L_x_22381) ;  /* 0x00000000000c7947 */ /* 0x000fec0003800000 */
.L_x_22405:
[----:B------:R2:W5:Y:S01]  /*2d90*/  LDG.E.U8 R0, desc[UR36][R4.64] ;  /* 0x0000002404007981 */ /* 0x000562000c1e1100 */
[----:B------:R-:W-:Y:S05]  /*2da0*/  BRA `(.L_x_22381) ;  /* 0x0000000000047947 */ /* 0x000fea0003800000 */
.L_x_22404:
[----:B------:R1:W5:Y:S02]  /*2db0*/  LDG.E.U8 R0, desc[UR36][R4.64] ;  /* 0x0000002404007981 */ /* 0x000364000c1e1100 */
.L_x_22381:
[----:B-1--45:R-:W-:Y:S01]  /*2dc0*/  LOP3.LUT P0, RZ, R0, 0xff, RZ, 0xc0, !PT ;  /* 0x000000ff00ff7812 */ /* 0x032fe2000780c0ff */
[----:B------:R-:W-:-:S03]  /*2dd0*/  VIADD R19, R19, 0x80 ;  /* 0x0000008013137836 */ /* 0x000fc60000000000 */
[----:B------:R-:W-:-:S04]  /*2de0*/  PLOP3.LUT P0, PT, P0, PT, PT, 0x8, 0x80 ;  /* 0x000000000080781c */ /* 0x000fc8000070e170 */
[----:B------:R-:W-:-:S09]  /*2df0*/  P2R R23, PR, RZ, 0x1 ;  /* 0x00000001ff177803 */ /* 0x000fd20000000000 */
.L_x_22375:
[----:B------:R-:W-:Y:S05]  /*2e00*/  BSYNC.RECONVERGENT B6 ;  /* 0x0000000000067941 */ /* 0x000fea0003800200 */
.L_x_22374:
        /* <DEDUP_REMOVED lines=23> */
.L_x_22414:
[----:B------:R0:W5:Y:S01]  /*2f80*/  LDG.E.U8 R0, desc[UR36][R4.64] ;  /* 0x0000002404007981 */ /* 0x000162000c1e1100 */
[----:B------:R-:W-:Y:S05]  /*2f90*/  BRA `(.L_x_22416) ;  /* 0x0000000c00507947 */ /* 0x000fea0003800000 */
.L_x_22413:
        /* <DEDUP_REMOVED lines=8> */
.L_x_22418:
[----:B------:R0:W5:Y:S01]  /*3020*/  LDG.E.U8 R0, desc[UR36][R4.64] ;  /* 0x0000002404007981 */ /* 0x000162000c1e1100 */
[----:B------:R-:W-:Y:S05]  /*3030*/  BRA `(.L_x_22416) ;  /* 0x0000000c00287947 */ /* 0x000fea0003800000 */
.L_x_22417:
[----:B------:R0:W5:Y:S01]  /*3040*/  LDG.E.U16 R0, desc[UR36][R4.64] ;  /* 0x0000002404007981 */ /* 0x000162000c1e1500 */
[----:B------:R-:W-:Y:S05]  /*3050*/  BRA `(.L_x_22416) ;  /* 0x0000000c00207947 */ /* 0x000fea0003800000 */
.L_x_22412:
        /* <DEDUP_REMOVED lines=9> */
.L_x_22420:
[----:B------:R-:W2:Y:S02]  /*30f0*/  LDG.E.U16 R3, desc[UR36][R4.64] ;  /* 0x0000002404037981 */ /* 0x000ea4000c1e1500 */
[----:B--2---:R-:W-:-:S06]  /*3100*/  HADD2.F32 R3, -RZ, R3.H0_H0 ;  /* 0x20000003ff037230 */ /* 0x004fcc0000004100 */
[----:B------:R-:W0:Y:S02]  /*3110*/  F2I.FTZ.TRUNC.NTZ R3, R3 ;  /* 0x0000000300037305 */ /* 0x000e24000021f100 */
[----:B0-----:R-:W-:Y:S01]  /*3120*/  PRMT R0, R3, 0x7610, R0 ;  /* 0x0000761003007816 */ /* 0x001fe20000000000 */
[----:B------:R-:W-:Y:S06]  /*3130*/  BRA `(.L_x_22416) ;  /* 0x0000000800e87947 */ /* 0x000fec0003800000 */
.L_x_22419:
        /* <DEDUP_REMOVED lines=9> */
.L_x_22422:
[----:B------:R-:W2:Y:S02]  /*31d0*/  LDG.E.U16 R4, desc[UR36][R4.64] ;  /* 0x0000002404047981 */ /* 0x000ea4000c1e1500 */
[----:B--2---:R-:W-:-:S06]  /*31e0*/  HADD2.F32 R3, -RZ, R4.H0_H0 ;  /* 0x20000004ff037230 */ /* 0x004fcc0000004100 */
[----:B------:R-:W0:Y:S02]  /*31f0*/  F2I.FTZ.TRUNC.NTZ R3, R3 ;  /* 0x0000000300037305 */ /* 0x000e24000021f100 */
[----:B0-----:R-:W-:Y:S01]  /*3200*/  PRMT R0, R3, 0x7610, R0 ;  /* 0x0000761003007816 */ /* 0x001fe20000000000 */
[----:B------:R-:W-:Y:S06]  /*3210*/  BRA `(.L_x_22416) ;  /* 0x0000000800b07947 */ /* 0x000fec0003800000 */
.L_x_22421:
[----:B------:R-:W2:Y:S02]  /*3220*/  LDG.E.64 R4, desc[UR36][R4.64] ;  /* 0x0000002404047981 */ /* 0x000ea4000c1e1b00 */
[----:B--2---:R0:W1:Y:S02]  /*3230*/  F2I.F64.TRUNC R0, R4 ;  /* 0x0000000400007311 */ /* 0x004064000030d100 */
[----:B01----:R-:W-:Y:S05]  /*3240*/  BRA `(.L_x_22416) ;  /* 0x0000000800a47947 */ /* 0x003fea0003800000 */
.L_x_22411:
        /* <DEDUP_REMOVED lines=12> */
.L_x_22425:
[----:B------:R-:W2:Y:S02]  /*3310*/  LDG.E.64 R4, desc[UR36][R4.64] ;  /* 0x0000002404047981 */ /* 0x000ea4000c1e1b00 */
[----:B--2---:R3:W4:Y:S02]  /*3320*/  F2I.F64.TRUNC R0, R4 ;  /* 0x0000000400007311 */ /* 0x004724000030d100 */
[----:B---34-:R-:W-:Y:S05]  /*3330*/  BRA `(.L_x_22416) ;  /* 0x0000000800687947 */ /* 0x018fea0003800000 */
.L_x_22424:
        /* <DEDUP_REMOVED lines=27> */
.L_x_22427:
        /* <DEDUP_REMOVED lines=15> */
.L_x_22426:
[----:B------:R-:W2:Y:S02]  /*35e0*/  LDG.E.U16 R3, desc[UR36][R4.64] ;  /* 0x0000002404037981 */ /* 0x000ea4000c1e1500 */
[----:B--2---:R-:W-:-:S06]  /*35f0*/  IMAD.U32 R3, R3, 0x10000, RZ ;  /* 0x0001000003037824 */ /* 0x004fcc00078e00ff */
[----:B------:R-:W0:Y:S02]  /*3600*/  F2I.FTZ.TRUNC.NTZ R3, R3 ;  /* 0x0000000300037305 */ /* 0x000e24000021f100 */
[----:B0-----:R-:W-:Y:S01]  /*3610*/  PRMT R0, R3, 0x7610, R0 ;  /* 0x0000761003007816 */ /* 0x001fe20000000000 */
[----:B------:R-:W-:Y:S06]  /*3620*/  BRA `(.L_x_22416) ;  /* 0x0000000400ac7947 */ /* 0x000fec0003800000 */
.L_x_22423:
        /* <DEDUP_REMOVED lines=10> */
.L_x_22430:
        /* <DEDUP_REMOVED lines=21> */
.L_x_22434:
[----:B------:R-:W-:Y:S05]  /*3820*/  BSYNC.RECONVERGENT B1 ;  /* 0x0000000000017941 */ /* 0x000fea0003800200 */
.L_x_22433:
[----:B------:R-:W-:Y:S01]  /*3830*/  IMAD.SHL.U32 R0, R0, 0x100000, RZ ;  /* 0x0010000000007824 */ /* 0x000fe200078e00ff */
[----:B------:R-:W-:-:S04]  /*3840*/  LEA R3, R3, 0x3b800000, 0x17 ;  /* 0x3b80000003037811 */ /* 0x000fc800078eb8ff */
[----:B------:R-:W-:-:S07]  /*3850*/  LOP3.LUT R3, R3, R0, R7, 0xfe, !PT ;  /* 0x0000000003037212 */ /* 0x000fce00078efe07 */
.L_x_22432:
[----:B------:R-:W-:Y:S05]  /*3860*/  BSYNC.RECONVERGENT B0 ;  /* 0x0000000000007941 */ /* 0x000fea0003800200 */
.L_x_22431:
[----:B------:R-:W0:Y:S02]  /*3870*/  F2I.FTZ.TRUNC.NTZ R3, R3 ;  /* 0x0000000300037305 */ /* 0x000e24000021f100 */
[----:B0-----:R-:W-:Y:S01]  /*3880*/  PRMT R0, R3, 0x7610, R0 ;  /* 0x0000761003007816 */ /* 0x001fe20000000000 */
[----:B------:R-:W-:Y:S06]  /*3890*/  BRA `(.L_x_22416) ;  /* 0x0000000400107947 */ /* 0x000fec0003800000 */
.L_x_22429:
        /* <DEDUP_REMOVED lines=21> */
.L_x_22438:
[----:B------:R-:W-:Y:S05]  /*39f0*/  BSYNC.RECONVERGENT B1 ;  /* 0x0000000000017941 */ /* 0x000fea0003800200 */
.L_x_22437:
[----:B------:R-:W-:Y:S01]  /*3a00*/  IMAD.SHL.U32 R0, R0, 0x200000, RZ ;  /* 0x0020000000007824 */ /* 0x000fe200078e00ff */
[----:B------:R-:W-:-:S04]  /*3a10*/  LEA R3, R3, 0x37800000, 0x17 ;  /* 0x3780000003037811 */ /* 0x000fc800078eb8ff */
[----:B------:R-:W-:-:S07]  /*3a20*/  LOP3.LUT R3, R3, R0, R7, 0xfe, !PT ;  /* 0x0000000003037212 */ /* 0x000fce00078efe07 */
.L_x_22436:
[----:B------:R-:W-:Y:S05]  /*3a30*/  BSYNC.RECONVERGENT B0 ;  /* 0x0000000000007941 */ /* 0x000fea0003800200 */
.L_x_22435:
[----:B------:R-:W0:Y:S02]  /*3a40*/  F2I.FTZ.TRUNC.NTZ R3, R3 ;  /* 0x0000000300037305 */ /* 0x000e24000021f100 */
[----:B0-----:R-:W-:Y:S01]  /*3a50*/  PRMT R0, R3, 0x7610, R0 ;  /* 0x0000761003007816 */ /* 0x001fe20000000000 */
[----:B------:R-:W-:Y:S06]  /*3a60*/  BRA `(.L_x_22416) ;  /* 0x00000000009c7947 */ /* 0x000fec0003800000 */
.L_x_22428:
        /* <DEDUP_REMOVED lines=14> */
.L_x_22442:
[----:B------:R-:W-:Y:S05]  /*3b50*/  BSYNC.RECONVERGENT B0 ;  /* 0x0000000000007941 */ /* 0x000fea0003800200 */
.L_x_22441:
[----:B------:R-:W0:Y:S02]  /*3b60*/  F2I.FTZ.TRUNC.NTZ R3, R3 ;  /* 0x0000000300037305 */ /* 0x000e24000021f100 */
[----:B0-----:R-:W-:Y:S01]  /*3b70*/  PRMT R0, R3, 0x7610, R0 ;  /* 0x0000761003007816 */ /* 0x001fe20000000000 */
[----:B------:R-:W-:Y:S06]  /*3b80*/  BRA `(.L_x_22416) ;  /* 0x0000000000547947 */ /* 0x000fec0003800000 */
.L_x_22415:
        /* <DEDUP_REMOVED lines=16> */
.L_x_22443:
[----:B------:R-:W-:Y:S01]  /*3c90*/  PRMT R0, RZ, 0x7610, R0 ;  /* 0x00007610ff007816 */ /* 0x000fe20000000000 */
[----:B------:R-:W-:Y:S06]  /*3ca0*/  BRA `(.L_x_22416) ;  /* 0x00000000000c7947 */ /* 0x000fec0003800000 */
.L_x_22440:
[----:B------:R2:W5:Y:S01]  /*3cb0*/  LDG.E.U8 R0, desc[UR36][R4.64] ;  /* 0x0000002404007981 */ /* 0x000562000c1e1100 */
[----:B------:R-:W-:Y:S05]  /*3cc0*/  BRA `(.L_x_22416) ;  /* 0x0000000000047947 */ /* 0x000fea0003800000 */
.L_x_22439:
[----:B------:R1:W5:Y:S02]  /*3cd0*/  LDG.E.U8 R0, desc[UR36][R4.64] ;  /* 0x0000002404007981 */ /* 0x000364000c1e1100 */
.L_x_22416:
[----:B-1--45:R-:W-:-:S04]  /*3ce0*/  LOP3.LUT P0, RZ, R0, 0xff, RZ, 0xc0, !PT ;  /* 0x000000ff00ff7812 */ /* 0x032fc8000780c0ff */
[----:B------:R-:W-:-:S13]  /*3cf0*/  PLOP3.LUT P0, PT, P0, PT, PT, 0x8, 0x80 ;  /* 0x000000000080781c */ /* 0x000fda000070e170 */
.L_x_22410:
[----:B------:R-:W-:Y:S05]  /*3d00*/  BSYNC.RECONVERGENT B6 ;  /* 0x0000000000067941 */ /* 0x000fea0003800200 */
.L_x_22409:
        /* <DEDUP_REMOVED lines=34> */
.L_x_22451:
[----:B------:R0:W-:Y:S01]  /*3f30*/  STG.E.U8 desc[UR36][R8.64], R11 ;  /* 0x0000000b08007986 */ /* 0x0001e2000c101124 */
[----:B------:R-:W-:Y:S05]  /*3f40*/  BRA `(.L_x_22453) ;  /* 0x0000000c00087947 */ /* 0x000fea0003800000 */
.L_x_22450:
        /* <DEDUP_REMOVED lines=10> */
.L_x_22455:
[----:B------:R0:W-:Y:S01]  /*3ff0*/  STG.E desc[UR36][R8.64], R11 ;  /* 0x0000000b08007986 */ /* 0x0001e2000c101924 */
[----:B------:R-:W-:Y:S05]  /*4000*/  BRA `(.L_x_22453) ;  /* 0x0000000800d87947 */ /* 0x000fea0003800000 */
.L_x_22454:
[----:B------:R0:W-:Y:S01]  /*4010*/  STG.E.U16 desc[UR36][R8.64], R11 ;  /* 0x0000000b08007986 */ /* 0x0001e2000c101524 */
[----:B------:R-:W-:Y:S05]  /*4020*/  BRA `(.L_x_22453) ;  /* 0x0000000800d07947 */ /* 0x000fea0003800000 */
.L_x_22449:
        /* <DEDUP_REMOVED lines=9> */
.L_x_22457:
[----:B------:R-:W0:Y:S02]  /*40c0*/  I2F.S16 R0, R11 ;  /* 0x0000000b00007306 */ /* 0x000e240000101400 */
[----:B0-----:R-:W-:-:S05]  /*40d0*/  F2FP.F16.F32.PACK_AB R0, RZ, R0 ;  /* 0x00000000ff00723e */ /* 0x001fca00000000ff */
[----:B------:R0:W-:Y:S01]  /*40e0*/  STG.E.U16 desc[UR36][R8.64], R0 ;  /* 0x0000000008007986 */ /* 0x0001e2000c101524 */
[----:B------:R-:W-:Y:S05]  /*40f0*/  BRA `(.L_x_22453) ;  /* 0x00000008009c7947 */ /* 0x000fea0003800000 */
.L_x_22456:
        /* <DEDUP_REMOVED lines=10> */
.L_x_22459:
[----:B------:R-:W0:Y:S02]  /*41a0*/  I2F.S16 R11, R11 ;  /* 0x0000000b000b7306 */ /* 0x000e240000101400 */
[----:B0-----:R-:W-:-:S04]  /*41b0*/  F2FP.F16.F32.PACK_AB R3, RZ, R11 ;  /* 0x0000000bff03723e */ /* 0x001fc800000000ff */
[----:B------:R-:W-:-:S05]  /*41c0*/  PRMT R3, R3, 0x5410, RZ ;  /* 0x0000541003037816 */ /* 0x000fca00000000ff */
[----:B------:R0:W-:Y:S01]  /*41d0*/  STG.E desc[UR36][R8.64], R3 ;  /* 0x0000000308007986 */ /* 0x0001e2000c101924 */
[----:B------:R-:W-:Y:S05]  /*41e0*/  BRA `(.L_x_22453) ;  /* 0x0000000800607947 */ /* 0x000fea0003800000 */
.L_x_22458:
[----:B------:R-:W0:Y:S02]  /*41f0*/  I2F.F64.S16 R4, R11 ;  /* 0x0000000b00047312 */ /* 0x000e240000101c00 */
[----:B0-----:R0:W-:Y:S01]  /*4200*/  STG.E.64 desc[UR36][R8.64], R4 ;  /* 0x0000000408007986 */ /* 0x0011e2000c101b24 */
[----:B------:R-:W-:Y:S05]  /*4210*/  BRA `(.L_x_22453) ;  /* 0x0000000800547947 */ /* 0x000fea0003800000 */
.L_x_22448:
        /* <DEDUP_REMOVED lines=10> */
.L_x_22462:
[----:B------:R-:W-:Y:S01]  /*42c0*/  CS2R R6, SRZ ;  /* 0x0000000000067805 */ /* 0x000fe2000001ff00 */
[----:B------:R-:W0:Y:S04]  /*42d0*/  I2F.F64.S16 R4, R11 ;  /* 0x0000000b00047312 */ /* 0x000e280000101c00 */
[----:B0-----:R0:W-:Y:S01]  /*42e0*/  STG.E.128 desc[UR36][R8.64], R4 ;  /* 0x0000000408007986 */ /* 0x0011e2000c101d24 */
[----:B------:R-:W-:Y:S05]  /*42f0*/  BRA `(.L_x_22453) ;  /* 0x00000008001c7947 */ /* 0x000fea0003800000 */
.L_x_22461:
        /* <DEDUP_REMOVED lines=17> */
.L_x_22466:
[----:B------:R-:W-:Y:S05]  /*4410*/  BSYNC.RECONVERGENT B0 ;  /* 0x0000000000007941 */ /* 0x000fea0003800200 */
.L_x_22465:
[----:B------:R0:W-:Y:S01]  /*4420*/  STG.E.U8 desc[UR36][R8.64], R3 ;  /* 0x0000000308007986 */ /* 0x0001e2000c101124 */
[----:B------:R-:W-:Y:S05]  /*4430*/  BRA `(.L_x_22453) ;  /* 0x0000000400cc7947 */ /* 0x000fea0003800000 */
.L_x_22464:
        /* <DEDUP_REMOVED lines=16> */
.L_x_22463:
[----:B------:R-:W0:Y:S02]  /*4540*/  I2F.S16 R0, R11 ;  /* 0x0000000b00007306 */ /* 0x000e240000101400 */
[----:B0-----:R-:W-:-:S05]  /*4550*/  F2FP.BF16.F32.PACK_AB R0, RZ, R0 ;  /* 0x00000000ff00723e */ /* 0x001fca00000010ff */
[----:B------:R0:W-:Y:S01]  /*4560*/  STG.E.U16 desc[UR36][R8.64], R0 ;  /* 0x0000000008007986 */ /* 0x0001e2000c101524 */
[----:B------:R-:W-:Y:S05]  /*4570*/  BRA `(.L_x_22453) ;  /* 0x00000004007c7947 */ /* 0x000fea0003800000 */
.L_x_22460:
        /* <DEDUP_REMOVED lines=10> */
.L_x_22469:
        /* <DEDUP_REMOVED lines=12> */
.L_x_22472:
[----:B------:R-:W-:-:S04]  /*46e0*/  SHF.R.U32.HI R0, RZ, 0x14, R11 ;  /* 0x00000014ff007819 */ /* 0x000fc8000001160b */
[----:B------:R-:W-:-:S04]  /*46f0*/  LOP3.LUT R0, R0, 0x1, RZ, 0xc0, !PT ;  /* 0x0000000100007812 */ /* 0x000fc800078ec0ff */
[----:B------:R-:W-:-:S04]  /*4700*/  IADD3 R0, PT, PT, R11, 0x487ffff, R0 ;  /* 0x0487ffff0b007810 */ /* 0x000fc80007ffe000 */
[----:B------:R-:W-:-:S04]  /*4710*/  SHF.R.U32.HI R0, RZ, 0x14, R0 ;  /* 0x00000014ff007819 */ /* 0x000fc80000011600 */
[----:B------:R-:W-:-:S07]  /*4720*/  LOP3.LUT R0, R0, 0xff, RZ, 0xc0, !PT ;  /* 0x000000ff00007812 */ /* 0x000fce00078ec0ff */
.L_x_22473:
[----:B------:R-:W-:-:S07]  /*4730*/  PRMT R4, R0, 0x7610, R4 ;  /* 0x0000761000047816 */ /* 0x000fce0000000004 */
.L_x_22471:
[----:B------:R-:W-:Y:S05]  /*4740*/  BSYNC.RECONVERGENT B0 ;  /* 0x0000000000007941 */ /* 0x000fea0003800200 */
.L_x_22470:
[----:B------:R3:W-:Y:S01]  /*4750*/  STG.E.U8 desc[UR36][R8.64], R4 ;  /* 0x0000000408007986 */ /* 0x0007e2000c101124 */
[----:B------:R-:W-:Y:S05]  /*4760*/  BRA `(.L_x_22453) ;  /* 0x0000000400007947 */ /* 0x000fea0003800000 */
.L_x_22468:
        /* <DEDUP_REMOVED lines=12> */
.L_x_22476:
[----:B------:R-:W-:-:S04]  /*4830*/  SHF.R.U32.HI R0, RZ, 0x15, R11 ;  /* 0x00000015ff007819 */ /* 0x000fc8000001160b */
[----:B------:R-:W-:-:S04]  /*4840*/  LOP3.LUT R0, R0, 0x1, RZ, 0xc0, !PT ;  /* 0x0000000100007812 */ /* 0x000fc800078ec0ff */
[----:B------:R-:W-:-:S04]  /*4850*/  IADD3 R0, PT, PT, R11, 0x88fffff, R0 ;  /* 0x088fffff0b007810 */ /* 0x000fc80007ffe000 */
[----:B------:R-:W-:-:S04]  /*4860*/  SHF.R.U32.HI R0, RZ, 0x15, R0 ;  /* 0x00000015ff007819 */ /* 0x000fc80000011600 */
[----:B------:R-:W-:-:S07]  /*4870*/  LOP3.LUT R0, R0, 0xff, RZ, 0xc0, !PT ;  /* 0x000000ff00007812 */ /* 0x000fce00078ec0ff */
.L_x_22477:
[----:B------:R-:W-:-:S07]  /*4880*/  PRMT R4, R0, 0x7610, R4 ;  /* 0x0000761000047816 */ /* 0x000fce0000000004 */
.L_x_22475:
[----:B------:R-:W-:Y:S05]  /*4890*/  BSYNC.RECONVERGENT B0 ;  /* 0x0000000000007941 */ /* 0x000fea0003800200 */
.L_x_22474:
[----:B------:R0:W-:Y:S01]  /*48a0*/  STG.E.U8 desc[UR36][R8.64], R4 ;  /* 0x0000000408007986 */ /* 0x0001e2000c101124 */
[----:B------:R-:W-:Y:S05]  /*48b0*/  BRA `(.L_x_22453) ;  /* 0x0000000000ac7947 */ /* 0x000fea0003800000 */
.L_x_22467:
[----:B------:R-:W-:-:S13]  /*48c0*/  ISETP.NE.AND P0, PT, R0, 0x1c, PT ;  /* 0x0000001c0000780c */ /* 0x000fda0003f05270 */
[----:B------:R-:W-:Y:S05]  /*48d0*/  @!P0 BRA `(.L_x_22478) ;  /* 0x0000000000a08947 */ /* 0x000fea0003800000 */
[----:B------:R-:W-:-:S13]  /*48e0*/  ISETP.NE.AND P0, PT, R0, 0x1d, PT ;  /* 0x0000001d0000780c */ /* 0x000fda0003f05270 */
[----:B------:R-:W-:Y:S05]  /*48f0*/  @!P0 BRA `(.L_x_22479) ;  /* 0x0000000000888947 */ /* 0x000fea0003800000 */
[----:B------:R-:W-:-:S13]  /*4900*/  ISETP.NE.AND P0, PT, R0, 0x2c, PT ;  /* 0x0000002c0000780c */ /* 0x000fda0003f05270 */
[----:B------:R-:W-:Y:S05]  /*4910*/  @!P0 BRA `(.L_x_22480) ;  /* 0x0000000000448947 */ /* 0x000fea0003800000 */
.L_x_22452:
        /* <DEDUP_REMOVED lines=16> */
.L_x_22481:
[----:B------:R-:W-:Y:S05]  /*4a20*/  BRA `(.L_x_22453) ;  /* 0x0000000000507947 */ /* 0x000fea0003800000 */
.L_x_22480:
        /* <DEDUP_REMOVED lines=15> */
.L_x_22479:
[----:B------:R-:W-:Y:S02]  /*4b20*/  IMAD.MOV.U32 R4, RZ, RZ, R11 ;  /* 0x000000ffff047224 */ /* 0x000fe400078e000b */
[----:B------:R-:W-:-:S05]  /*4b30*/  IMAD.MOV.U32 R5, RZ, RZ, RZ ;  /* 0x000000ffff057224 */ /* 0x000fca00078e00ff */
[----:B------:R2:W-:Y:S01]  /*4b40*/  STG.E.64 desc[UR36][R8.64], R4 ;  /* 0x0000000408007986 */ /* 0x0005e2000c101b24 */
[----:B------:R-:W-:Y:S05]  /*4b50*/  BRA `(.L_x_22453) ;  /* 0x0000000000047947 */ /* 0x000fea0003800000 */
.L_x_22478:
[----:B------:R0:W-:Y:S02]  /*4b60*/  STG.E desc[UR36][R8.64], R11 ;  /* 0x0000000b08007986 */ /* 0x0001e4000c101924 */
.L_x_22453:
[----:B------:R-:W-:Y:S05]  /*4b70*/  BSYNC.RECONVERGENT B6 ;  /* 0x0000000000067941 */ /* 0x000fea0003800200 */
.L_x_22447:
        /* <DEDUP_REMOVED lines=24> */
.L_x_22487:
[----:B------:R0:W-:Y:S01]  /*4d00*/  STG.E.U8 desc[UR36][R8.64], R26 ;  /* 0x0000001a08007986 */ /* 0x0001e2000c101124 */
[----:B------:R-:W-:Y:S05]  /*4d10*/  BRA `(.L_x_22489) ;  /* 0x0000000800fc7947 */ /* 0x000fea0003800000 */
.L_x_22486:
        /* <DEDUP_REMOVED lines=9> */
.L_x_22491:
[----:B------:R3:W-:Y:S01]  /*4db0*/  STG.E desc[UR36][R8.64], R26 ;  /* 0x0000001a08007986 */ /* 0x0007e2000c101924 */
[----:B------:R-:W-:Y:S05]  /*4dc0*/  BRA `(.L_x_22489) ;  /* 0x0000000800d07947 */ /* 0x000fea0003800000 */
.L_x_22490:
[----:B------:R2:W-:Y:S01]  /*4dd0*/  STG.E.U16 desc[UR36][R8.64], R26 ;  /* 0x0000001a08007986 */ /* 0x0005e2000c101524 */
[----:B------:R-:W-:Y:S05]  /*4de0*/  BRA `(.L_x_22489) ;  /* 0x0000000800c87947 */ /* 0x000fea0003800000 */
.L_x_22485:
        /* <DEDUP_REMOVED lines=9> */
.L_x_22493:
[----:B------:R-:W0:Y:S02]  /*4e80*/  I2F.S16 R0, R26 ;  /* 0x0000001a00007306 */ /* 0x000e240000101400 */
[----:B0-----:R-:W-:-:S05]  /*4e90*/  F2FP.F16.F32.PACK_AB R0, RZ, R0 ;  /* 0x00000000ff00723e */ /* 0x001fca00000000ff */
[----:B------:R0:W-:Y:S01]  /*4ea0*/  STG.E.U16 desc[UR36][R8.64], R0 ;  /* 0x0000000008007986 */ /* 0x0001e2000c101524 */
[----:B------:R-:W-:Y:S05]  /*4eb0*/  BRA `(.L_x_22489) ;  /* 0x0000000800947947 */ /* 0x000fea0003800000 */
.L_x_22492:
        /* <DEDUP_REMOVED lines=10> */
.L_x_22495:
[----:B------:R-:W0:Y:S02]  /*4f60*/  I2F.S16 R26, R26 ;  /* 0x0000001a001a7306 */ /* 0x000e240000101400 */
[----:B0-----:R-:W-:-:S04]  /*4f70*/  F2FP.F16.F32.PACK_AB R3, RZ, R26 ;  /* 0x0000001aff03723e */ /* 0x001fc800000000ff */
[----:B------:R-:W-:-:S05]  /*4f80*/  PRMT R3, R3, 0x5410, RZ ;  /* 0x0000541003037816 */ /* 0x000fca00000000ff */
[----:B------:R0:W-:Y:S01]  /*4f90*/  STG.E desc[UR36][R8.64], R3 ;  /* 0x0000000308007986 */ /* 0x0001e2000c101924 */
[----:B------:R-:W-:Y:S05]  /*4fa0*/  BRA `(.L_x_22489) ;  /* 0x0000000800587947 */ /* 0x000fea0003800000 */
.L_x_22494:
[----:B------:R-:W0:Y:S02]  /*4fb0*/  I2F.F64.S16 R26, R26 ;  /* 0x0000001a001a7312 */ /* 0x000e240000101c00 */
[----:B0-----:R0:W-:Y:S01]  /*4fc0*/  STG.E.64 desc[UR36][R8.64], R26 ;  /* 0x0000001a08007986 */ /* 0x0011e2000c101b24 */
[----:B------:R-:W-:Y:S05]  /*4fd0*/  BRA `(.L_x_22489) ;  /* 0x00000008004c7947 */ /* 0x000fea0003800000 */
.L_x_22484:
        /* <DEDUP_REMOVED lines=12> */
.L_x_22499:
        /* <DEDUP_REMOVED lines=16> */
.L_x_22502:
[----:B------:R-:W-:-:S07]  /*51a0*/  PRMT R4, R0, 0x7610, R4 ;  /* 0x0000761000047816 */ /* 0x000fce0000000004 */
.L_x_22501:
[----:B------:R-:W-:Y:S05]  /*51b0*/  BSYNC.RECONVERGENT B0 ;  /* 0x0000000000007941 */ /* 0x000fea0003800200 */
.L_x_22500:
[----:B------:R0:W-:Y:S01]  /*51c0*/  STG.E.U8 desc[UR36][R8.64], R4 ;  /* 0x0000000408007986 */ /* 0x0001e2000c101124 */
[----:B------:R-:W-:Y:S05]  /*51d0*/  BRA `(.L_x_22489) ;  /* 0x0000000400cc7947 */ /* 0x000fea0003800000 */
.L_x_22498:
        /* <DEDUP_REMOVED lines=16> */
.L_x_22505:
[----:B------:R-:W-:-:S07]  /*52e0*/  PRMT R4, R0, 0x7610, R4 ;  /* 0x0000761000047816 */ /* 0x000fce0000000004 */
.L_x_22504:
[----:B------:R-:W-:Y:S05]  /*52f0*/  BSYNC.RECONVERGENT B0 ;  /* 0x0000000000007941 */ /* 0x000fea0003800200 */
.L_x_22503:
[----:B------:R0:W-:Y:S01]  /*5300*/  STG.E.U8 desc[UR36][R8.64], R4 ;  /* 0x0000000408007986 */ /* 0x0001e2000c101124 */
[----:B------:R-:W-:Y:S05]  /*5310*/  BRA `(.L_x_22489) ;  /* 0x00000004007c7947 */ /* 0x000fea0003800000 */
.L_x_22497:
        /* <DEDUP_REMOVED lines=21> */
.L_x_22507:
[----:B------:R-:W-:-:S05]  /*5470*/  IMAD.MOV.U32 R27, RZ, RZ, RZ ;  /* 0x000000ffff1b7224 */ /* 0x000fca00078e00ff */
[----:B------:R0:W-:Y:S01]  /*5480*/  STG.E.64 desc[UR36][R8.64], R26 ;  /* 0x0000001a08007986 */ /* 0x0001e2000c101b24 */
[----:B------:R-:W-:Y:S05]  /*5490*/  BRA `(.L_x_22489) ;  /* 0x00000004001c7947 */ /* 0x000fea0003800000 */
.L_x_22506:
[----:B------:R0:W-:Y:S01]  /*54a0*/  STG.E desc[UR36][R8.64], R26 ;  /* 0x0000001a08007986 */ /* 0x0001e2000c101924 */
[----:B------:R-:W-:Y:S05]  /*54b0*/  BRA `(.L_x_22489) ;  /* 0x0000000400147947 */ /* 0x000fea0003800000 */
.L_x_22496:
        /* <DEDUP_REMOVED lines=8> */
.L_x_22509:
[----:B------:R-:W-:Y:S01]  /*5540*/  CS2R R6, SRZ ;  /* 0x0000000000067805 */ /* 0x000fe2000001ff00 */
[----:B------:R-:W0:Y:S04]  /*5550*/  I2F.F64.S16 R4, R26 ;  /* 0x0000001a00047312 */ /* 0x000e280000101c00 */
[----:B0-----:R0:W-:Y:S01]  /*5560*/  STG.E.128 desc[UR36][R8.64], R4 ;  /* 0x0000000408007986 */ /* 0x0011e2000c101d24 */
[----:B------:R-:W-:Y:S05]  /*5570*/  BRA `(.L_x_22489) ;  /* 0x0000000000e47947 */ /* 0x000fea0003800000 */
.L_x_22508:
[----:B------:R-:W-:-:S13]  /*5580*/  ISETP.NE.AND P0, PT, R0, 0xf, PT ;  /* 0x0000000f0000780c */ /* 0x000fda0003f05270 */
[----:B------:R-:W-:Y:S05]  /*5590*/  @!P0 BRA `(.L_x_22510) ;  /* 0x0000000000d08947 */ /* 0x000fea0003800000 */
[----:B------:R-:W-:-:S13]  /*55a0*/  ISETP.NE.AND P0, PT, R0, 0x17, PT ;  /* 0x000000170000780c */ /* 0x000fda0003f05270 */
[----:B------:R-:W-:Y:S05]  /*55b0*/  @!P0 BRA `(.L_x_22511) ;  /* 0x0000000000848947 */ /* 0x000fea0003800000 */
[----:B------:R-:W-:-:S13]  /*55c0*/  ISETP.NE.AND P0, PT, R0, 0x18, PT ;  /* 0x000000180000780c */ /* 0x000fda0003f05270 */
[----:B------:R-:W-:Y:S05]  /*55d0*/  @!P0 BRA `(.L_x_22512) ;  /* 0x0000000000448947 */ /* 0x000fea0003800000 */
.L_x_22488:
        /* <DEDUP_REMOVED lines=16> */
.L_x_22513:
[----:B------:R-:W-:Y:S05]  /*56e0*/  BRA `(.L_x_22489) ;  /* 0x0000000000887947 */ /* 0x000fea0003800000 */
.L_x_22512:
        /* <DEDUP_REMOVED lines=11> */
.L_x_22515:
[----:B------:R-:W-:Y:S05]  /*57a0*/  BSYNC.RECONVERGENT B0 ;  /* 0x0000000000007941 */ /* 0x000fea0003800200 */
.L_x_22514:
[----:B------:R0:W-:Y:S01]  /*57b0*/  STG.E.U8 desc[UR36][R8.64], R3 ;  /* 0x0000000308007986 */ /* 0x0001e2000c101124 */
[----:B------:R-:W-:Y:S05]  /*57c0*/  BRA `(.L_x_22489) ;  /* 0x0000000000507947 */ /* 0x000fea0003800000 */
.L_x_22511:
        /* <DEDUP_REMOVED lines=12> */
.L_x_22516:
[----:B------:R-:W-:Y:S01]  /*5890*/  IMAD.MOV.U32 R3, RZ, RZ, 0x7f ;  /* 0x0000007fff037424 */ /* 0x000fe200078e00ff */
[----:B------:R-:W-:-:S04]  /*58a0*/  ISETP.GT.U32.AND P0, PT, R5, 0x7f800000, PT ;  /* 0x7f8000000500780c */ /* 0x000fc80003f04070 */
[----:B------:R-:W-:-:S05]  /*58b0*/  SEL R3, R3, 0x7c, P0 ;  /* 0x0000007c03037807 */ /* 0x000fca0000000000 */
[----:B------:R0:W-:Y:S01]  /*58c0*/  STG.E.U8 desc[UR36][R8.64], R3 ;  /* 0x0000000308007986 */ /* 0x0001e2000c101124 */
[----:B------:R-:W-:Y:S05]  /*58d0*/  BRA `(.L_x_22489) ;  /* 0x00000000000c7947 */ /* 0x000fea0003800000 */
.L_x_22510:
[----:B------:R-:W0:Y:S02]  /*58e0*/  I2F.S16 R0, R26 ;  /* 0x0000001a00007306 */ /* 0x000e240000101400 */
[----:B0-----:R-:W-:-:S05]  /*58f0*/  F2FP.BF16.F32.PACK_AB R0, RZ, R0 ;  /* 0x00000000ff00723e */ /* 0x001fca00000010ff */
[----:B------:R0:W-:Y:S02]  /*5900*/  STG.E.U16 desc[UR36][R8.64], R0 ;  /* 0x0000000008007986 */ /* 0x0001e4000c101524 */
.L_x_22489:
[----:B------:R-:W-:Y:S05]  /*5910*/  BSYNC.RECONVERGENT B6 ;  /* 0x0000000000067941 */ /* 0x000fea0003800200 */
.L_x_22483:
[----:B------:R-:W-:-:S07]  /*5920*/  VIADD R17, R17, 0x80 ;  /* 0x0000008011117836 */ /* 0x000fce0000000000 */
.L_x_22446:
[----:B------:R-:W-:-:S13]  /*5930*/  ISETP.GE.AND P0, PT, R17, R16, PT ;  /* 0x000000101100720c */ /* 0x000fda0003f06270 */
[----:B------:R-:W-:Y:S05]  /*5940*/  @P0 BREAK.RELIABLE B7 ;  /* 0x0000000000070942 */ /* 0x000fea0003800100 */
[----:B------:R-:W-:Y:S05]  /*5950*/  @P0 BRA `(.L_x_22482) ;  /* 0x0000000c00640947 */ /* 0x000fea0003800000 */
[----:B------:R-:W-:Y:S05]  /*5960*/  BSYNC.RELIABLE B7 ;  /* 0x0000000000077941 */ /* 0x000fea0003800100 */
.L_x_22445:
        /* <DEDUP_REMOVED lines=21> */
.L_x_22521:
[----:B------:R0:W-:Y:S01]  /*5ac0*/  STG.E.U8 desc[UR36][R8.64], R24 ;  /* 0x0000001808007986 */ /* 0x0001e2000c101124 */
[----:B------:R-:W-:Y:S05]  /*5ad0*/  BRA `(.L_x_22523) ;  /* 0x0000000800fc7947 */ /* 0x000fea0003800000 */
.L_x_22520:
        /* <DEDUP_REMOVED lines=9> */
.L_x_22525:
[----:B------:R3:W-:Y:S01]  /*5b70*/  STG.E desc[UR36][R8.64], R24 ;  /* 0x0000001808007986 */ /* 0x0007e2000c101924 */
[----:B------:R-:W-:Y:S05]  /*5b80*/  BRA `(.L_x_22523) ;  /* 0x0000000800d07947 */ /* 0x000fea0003800000 */
.L_x_22524:
[----:B------:R2:W-:Y:S01]  /*5b90*/  STG.E.U16 desc[UR36][R8.64], R24 ;  /* 0x0000001808007986 */ /* 0x0005e2000c101524 */
[----:B------:R-:W-:Y:S05]  /*5ba0*/  BRA `(.L_x_22523) ;  /* 0x0000000800c87947 */ /* 0x000fea0003800000 */
.L_x_22519:
        /* <DEDUP_REMOVED lines=9> */
.L_x_22527:
[----:B------:R-:W0:Y:S02]  /*5c40*/  I2F.S16 R0, R24 ;  /* 0x0000001800007306 */ /* 0x000e240000101400 */
[----:B0-----:R-:W-:-:S05]  /*5c50*/  F2FP.F16.F32.PACK_AB R0, RZ, R0 ;  /* 0x00000000ff00723e */ /* 0x001fca00000000ff */
[----:B------:R0:W-:Y:S01]  /*5c60*/  STG.E.U16 desc[UR36][R8.64], R0 ;  /* 0x0000000008007986 */ /* 0x0001e2000c101524 */
[----:B------:R-:W-:Y:S05]  /*5c70*/  BRA `(.L_x_22523) ;  /* 0x0000000800947947 */ /* 0x000fea0003800000 */
.L_x_22526:
        /* <DEDUP_REMOVED lines=10> */
.L_x_22529:
[----:B------:R-:W0:Y:S02]  /*5d20*/  I2F.S16 R24, R24 ;  /* 0x0000001800187306 */ /* 0x000e240000101400 */
[----:B0-----:R-:W-:-:S04]  /*5d30*/  F2FP.F16.F32.PACK_AB R3, RZ, R24 ;  /* 0x00000018ff03723e */ /* 0x001fc800000000ff */
[----:B------:R-:W-:-:S05]  /*5d40*/  PRMT R3, R3, 0x5410, RZ ;  /* 0x0000541003037816 */ /* 0x000fca00000000ff */
[----:B------:R0:W-:Y:S01]  /*5d50*/  STG.E desc[UR36][R8.64], R3 ;  /* 0x0000000308007986 */ /* 0x0001e2000c101924 */
[----:B------:R-:W-:Y:S05]  /*5d60*/  BRA `(.L_x_22523) ;  /* 0x0000000800587947 */ /* 0x000fea0003800000 */
.L_x_22528:
[----:B------:R-:W0:Y:S02]  /*5d70*/  I2F.F64.S16 R24, R24 ;  /* 0x0000001800187312 */ /* 0x000e240000101c00 */
[----:B0-----:R0:W-:Y:S01]  /*5d80*/  STG.E.64 desc[UR36][R8.64], R24 ;  /* 0x0000001808007986 */ /* 0x0011e2000c101b24 */
[----:B------:R-:W-:Y:S05]  /*5d90*/  BRA `(.L_x_22523) ;  /* 0x00000008004c7947 */ /* 0x000fea0003800000 */
.L_x_22518:
        /* <DEDUP_REMOVED lines=12> */
.L_x_22533:
        /* <DEDUP_REMOVED lines=16> */
.L_x_22536:
[----:B------:R-:W-:-:S07]  /*5f60*/  PRMT R4, R0, 0x7610, R4 ;  /* 0x0000761000047816 */ /* 0x000fce0000000004 */
.L_x_22535:
[----:B------:R-:W-:Y:S05]  /*5f70*/  BSYNC.RECONVERGENT B0 ;  /* 0x0000000000007941 */ /* 0x000fea0003800200 */
.L_x_22534:
[----:B------:R0:W-:Y:S01]  /*5f80*/  STG.E.U8 desc[UR36][R8.64], R4 ;  /* 0x0000000408007986 */ /* 0x0001e2000c101124 */
[----:B------:R-:W-:Y:S05]  /*5f90*/  BRA `(.L_x_22523) ;  /* 0x0000000400cc7947 */ /* 0x000fea0003800000 */
.L_x_22532:
        /* <DEDUP_REMOVED lines=16> */
.L_x_22539:
[----:B------:R-:W-:-:S07]  /*60a0*/  PRMT R4, R0, 0x7610, R4 ;  /* 0x0000761000047816 */ /* 0x000fce0000000004 */
.L_x_22538:
[----:B------:R-:W-:Y:S05]  /*60b0*/  BSYNC.RECONVERGENT B0 ;  /* 0x0000000000007941 */ /* 0x000fea0003800200 */
.L_x_22537:
[----:B------:R0:W-:Y:S01]  /*60c0*/  STG.E.U8 desc[UR36][R8.64], R4 ;  /* 0x0000000408007986 */ /* 0x0001e2000c101124 */
[----:B------:R-:W-:Y:S05]  /*60d0*/  BRA `(.L_x_22523) ;  /* 0x00000004007c7947 */ /* 0x000fea0003800000 */
.L_x_22531:
        /* <DEDUP_REMOVED lines=21> */
.L_x_22541:
[----:B------:R-:W-:-:S05]  /*6230*/  IMAD.MOV.U32 R25, RZ, RZ, RZ ;  /* 0x000000ffff197224 */ /* 0x000fca00078e00ff */
[----:B------:R0:W-:Y:S01]  /*6240*/  STG.E.64 desc[UR36][R8.64], R24 ;  /* 0x0000001808007986 */ /* 0x0001e2000c101b24 */
[----:B------:R-:W-:Y:S05]  /*6250*/  BRA `(.L_x_22523) ;  /* 0x00000004001c7947 */ /* 0x000fea0003800000 */
.L_x_22540:
[----:B------:R0:W-:Y:S01]  /*6260*/  STG.E desc[UR36][R8.64], R24 ;  /* 0x0000001808007986 */ /* 0x0001e2000c101924 */
[----:B------:R-:W-:Y:S05]  /*6270*/  BRA `(.L_x_22523) ;  /* 0x0000000400147947 */ /* 0x000fea0003800000 */
.L_x_22530:
        /* <DEDUP_REMOVED lines=8> */
.L_x_22543:
[----:B------:R-:W-:Y:S01]  /*6300*/  CS2R R6, SRZ ;  /* 0x0000000000067805 */ /* 0x000fe2000001ff00 */
[----:B------:R-:W0:Y:S04]  /*6310*/  I2F.F64.S16 R4, R24 ;  /* 0x0000001800047312 */ /* 0x000e280000101c00 */
[----:B0-----:R0:W-:Y:S01]  /*6320*/  STG.E.128 desc[UR36][R8.64], R4 ;  /* 0x0000000408007986 */ /* 0x0011e2000c101d24 */
[----:B------:R-:W-:Y:S05]  /*6330*/  BRA `(.L_x_22523) ;  /* 0x0000000000e47947 */ /* 0x000fea0003800000 */
.L_x_22542:
[----:B------:R-:W-:-:S13]  /*6340*/  ISETP.NE.AND P0, PT, R0, 0xf, PT ;  /* 0x0000000f0000780c */ /* 0x000fda0003f05270 */
[----:B------:R-:W-:Y:S05]  /*6350*/  @!P0 BRA `(.L_x_22544) ;  /* 0x0000000000d08947 */ /* 0x000fea0003800000 */
[----:B------:R-:W-:-:S13]  /*6360*/  ISETP.NE.AND P0, PT, R0, 0x17, PT ;  /* 0x000000170000780c */ /* 0x000fda0003f05270 */
[----:B------:R-:W-:Y:S05]  /*6370*/  @!P0 BRA `(.L_x_22545) ;  /* 0x0000000000848947 */ /* 0x000fea0003800000 */
[----:B------:R-:W-:-:S13]  /*6380*/  ISETP.NE.AND P0, PT, R0, 0x18, PT ;  /* 0x000000180000780c */ /* 0x000fda0003f05270 */
[----:B------:R-:W-:Y:S05]  /*6390*/  @!P0 BRA `(.L_x_22546) ;  /* 0x0000000000448947 */ /* 0x000fea0003800000 */
.L_x_22522:
        /* <DEDUP_REMOVED lines=16> */
.L_x_22547:
[----:B------:R-:W-:Y:S05]  /*64a0*/  BRA `(.L_x_22523) ;  /* 0x0000000000887947 */ /* 0x000fea0003800000 */
.L_x_22546:
        /* <DEDUP_REMOVED lines=11> */
.L_x_22549:
[----:B------:R-:W-:Y:S05]  /*6560*/  BSYNC.RECONVERGENT B0 ;  /* 0x0000000000007941 */ /* 0x000fea0003800200 */
.L_x_22548:
[----:B------:R0:W-:Y:S01]  /*6570*/  STG.E.U8 desc[UR36][R8.64], R3 ;  /* 0x0000000308007986 */ /* 0x0001e2000c101124 */
[----:B------:R-:W-:Y:S05]  /*6580*/  BRA `(.L_x_22523) ;  /* 0x0000000000507947 */ /* 0x000fea0003800000 */
.L_x_22545:
        /* <DEDUP_REMOVED lines=12> */
.L_x_22550:
[----:B------:R-:W-:Y:S01]  /*6650*/  IMAD.MOV.U32 R3, RZ, RZ, 0x7f ;  /* 0x0000007fff037424 */ /* 0x000fe200078e00ff */
[----:B------:R-:W-:-:S04]  /*6660*/  ISETP.GT.U32.AND P0, PT, R5, 0x7f800000, PT ;  /* 0x7f8000000500780c */ /* 0x000fc80003f04070 */
[----:B------:R-:W-:-:S05]  /*6670*/  SEL R3, R3, 0x7c, P0 ;  /* 0x0000007c03037807 */ /* 0x000fca0000000000 */
[----:B------:R0:W-:Y:S01]  /*6680*/  STG.E.U8 desc[UR36][R8.64], R3 ;  /* 0x0000000308007986 */ /* 0x0001e2000c101124 */
[----:B------:R-:W-:Y:S05]  /*6690*/  BRA `(.L_x_22523) ;  /* 0x00000000000c7947 */ /* 0x000fea0003800000 */
.L_x_22544:
[----:B------:R-:W0:Y:S02]  /*66a0*/  I2F.S16 R0, R24 ;  /* 0x0000001800007306 */ /* 0x000e240000101400 */
[----:B0-----:R-:W-:-:S05]  /*66b0*/  F2FP.BF16.F32.PACK_AB R0, RZ, R0 ;  /* 0x00000000ff00723e */ /* 0x001fca00000010ff */
[----:B------:R0:W-:Y:S02]  /*66c0*/  STG.E.U16 desc[UR36][R8.64], R0 ;  /* 0x0000000008007986 */ /* 0x0001e4000c101524 */
.L_x_22523:
[----:B------:R-:W-:Y:S05]  /*66d0*/  BSYNC.RECONVERGENT B6 ;  /* 0x0000000000067941 */ /* 0x000fea0003800200 */
.L_x_22517:
[----:B------:R-:W-:-:S07]  /*66e0*/  VIADD R17, R17, 0x80 ;  /* 0x0000008011117836 */ /* 0x000fce0000000000 */
.L_x_22482:
[----:B------:R-:W-:Y:S05]  /*66f0*/  BSYNC.RECONVERGENT B8 ;  /* 0x0000000000087941 */ /* 0x000fea0003800200 */
.L_x_22444:
        /* <DEDUP_REMOVED lines=21> */
.L_x_22554:
[----:B------:R-:W-:Y:S01]  /*6850*/  STG.E.U8 desc[UR36][R2.64], R22 ;  /* 0x0000001602007986 */ /* 0x000fe2000c101124 */
[----:B------:R-:W-:Y:S05]  /*6860*/  EXIT ;  /* 0x000000000000794d */ /* 0x000fea0003800000 */
.L_x_22553:
        /* <DEDUP_REMOVED lines=9> */
.L_x_22557:
[----:B------:R-:W-:Y:S01]  /*6900*/  STG.E desc[UR36][R2.64], R22 ;  /* 0x0000001602007986 */ /* 0x000fe2000c101924 */
[----:B------:R-:W-:Y:S05]  /*6910*/  EXIT ;  /* 0x000000000000794d */ /* 0x000fea0003800000 */
.L_x_22556:
[----:B------:R-:W-:Y:S01]  /*6920*/  STG.E.U16 desc[UR36][R2.64], R22 ;  /* 0x0000001602007986 */ /* 0x000fe2000c101524 */
[----:B------:R-:W-:Y:S05]  /*6930*/  EXIT ;  /* 0x000000000000794d */ /* 0x000fea0003800000 */
.L_x_22552:
        /* <DEDUP_REMOVED lines=9> */
.L_x_22559:
[----:B------:R-:W0:Y:S02]  /*69d0*/  I2F.S16 R0, R22 ;  /* 0x0000001600007306 */ /* 0x000e240000101400 */
[----:B0-----:R-:W-:-:S05]  /*69e0*/  F2FP.F16.F32.PACK_AB R0, RZ, R0 ;  /* 0x00000000ff00723e */ /* 0x001fca00000000ff */
[----:B------:R-:W-:Y:S01]  /*69f0*/  STG.E.U16 desc[UR36][R2.64], R0 ;  /* 0x0000000002007986 */ /* 0x000fe2000c101524 */
[----:B------:R-:W-:Y:S05]  /*6a00*/  EXIT ;  /* 0x000000000000794d */ /* 0x000fea0003800000 */
.L_x_22558:
        /* <DEDUP_REMOVED lines=10> */
.L_x_22561:
[----:B------:R-:W0:Y:S02]  /*6ab0*/  I2F.S16 R22, R22 ;  /* 0x0000001600167306 */ /* 0x000e240000101400 */
[----:B0-----:R-:W-:-:S04]  /*6ac0*/  F2FP.F16.F32.PACK_AB R5, RZ, R22 ;  /* 0x00000016ff05723e */ /* 0x001fc800000000ff */
[----:B------:R-:W-:-:S05]  /*6ad0*/  PRMT R5, R5, 0x5410, RZ ;  /* 0x0000541005057816 */ /* 0x000fca00000000ff */
[----:B------:R-:W-:Y:S01]  /*6ae0*/  STG.E desc[UR36][R2.64], R5 ;  /* 0x0000000502007986 */ /* 0x000fe2000c101924 */
[----:B------:R-:W-:Y:S05]  /*6af0*/  EXIT ;  /* 0x000000000000794d */ /* 0x000fea0003800000 */
.L_x_22560:
[----:B------:R-:W0:Y:S02]  /*6b00*/  I2F.F64.S16 R22, R22 ;  /* 0x0000001600167312 */ /* 0x000e240000101c00 */
[----:B0-----:R-:W-:Y:S01]  /*6b10*/  STG.E.64 desc[UR36][R2.64], R22 ;  /* 0x0000001602007986 */ /* 0x001fe2000c101b24 */
[----:B------:R-:W-:Y:S05]  /*6b20*/  EXIT ;  /* 0x000000000000794d */ /* 0x000fea0003800000 */
.L_x_22551:
        /* <DEDUP_REMOVED lines=12> */
.L_x_22565:
        /* <DEDUP_REMOVED lines=17> */
.L_x_22567:
[----:B------:R-:W-:Y:S05]  /*6d00*/  BSYNC.RECONVERGENT B0 ;  /* 0x0000000000007941 */ /* 0x000fea0003800200 */
.L_x_22566:
[----:B------:R-:W-:Y:S01]  /*6d10*/  STG.E.U8 desc[UR36][R2.64], R0 ;  /* 0x0000000002007986 */ /* 0x000fe2000c101124 */
[----:B------:R-:W-:Y:S05]  /*6d20*/  EXIT ;  /* 0x000000000000794d */ /* 0x000fea0003800000 */
.L_x_22564:
        /* <DEDUP_REMOVED lines=17> */
.L_x_22569:
[----:B------:R-:W-:Y:S05]  /*6e40*/  BSYNC.RECONVERGENT B0 ;  /* 0x0000000000007941 */ /* 0x000fea0003800200 */
.L_x_22568:
[----:B------:R-:W-:Y:S01]  /*6e50*/  STG.E.U8 desc[UR36][R2.64], R0 ;  /* 0x0000000002007986 */ /* 0x000fe2000c101124 */
[----:B------:R-:W-:Y:S05]  /*6e60*/  EXIT ;  /* 0x000000000000794d */ /* 0x000fea0003800000 */
.L_x_22563:
        /* <DEDUP_REMOVED lines=21> */
.L_x_22571:
[----:B------:R-:W-:-:S05]  /*6fc0*/  IMAD.MOV.U32 R23, RZ, RZ, RZ ;  /* 0x000000ffff177224 */ /* 0x000fca00078e00ff */
[----:B------:R-:W-:Y:S01]  /*6fd0*/  STG.E.64 desc[UR36][R2.64], R22 ;  /* 0x0000001602007986 */ /* 0x000fe2000c101b24 */
[----:B------:R-:W-:Y:S05]  /*6fe0*/  EXIT ;  /* 0x000000000000794d */ /* 0x000fea0003800000 */
.L_x_22570:
[----:B------:R-:W-:Y:S01]  /*6ff0*/  STG.E desc[UR36][R2.64], R22 ;  /* 0x0000001602007986 */ /* 0x000fe2000c101924 */
[----:B------:R-:W-:Y:S05]  /*7000*/  EXIT ;  /* 0x000000000000794d */ /* 0x000fea0003800000 */
.L_x_22562:
        /* <DEDUP_REMOVED lines=8> */
.L_x_22573:
[----:B------:R-:W-:Y:S01]  /*7090*/  CS2R R6, SRZ ;  /* 0x0000000000067805 */ /* 0x000fe2000001ff00 */
[----:B------:R-:W0:Y:S04]  /*70a0*/  I2F.F64.S16 R4, R22 ;  /* 0x0000001600047312 */ /* 0x000e280000101c00 */
[----:B0-----:R-:W-:Y:S01]  /*70b0*/  STG.E.128 desc[UR36][R2.64], R4 ;  /* 0x0000000402007986 */ /* 0x001fe2000c101d24 */
[----:B------:R-:W-:Y:S05]  /*70c0*/  EXIT ;  /* 0x000000000000794d */ /* 0x000fea0003800000 */
.L_x_22572:
[----:B------:R-:W-:-:S13]  /*70d0*/  ISETP.NE.AND P0, PT, R0, 0xf, PT ;  /* 0x0000000f0000780c */ /* 0x000fda0003f05270 */
[----:B------:R-:W-:Y:S05]  /*70e0*/  @!P0 BRA `(.L_x_22574) ;  /* 0x0000000000d48947 */ /* 0x000fea0003800000 */
[----:B------:R-:W-:-:S13]  /*70f0*/  ISETP.NE.AND P0, PT, R0, 0x17, PT ;  /* 0x000000170000780c */ /* 0x000fda0003f05270 */
[----:B------:R-:W-:Y:S05]  /*7100*/  @!P0 BRA `(.L_x_22575) ;  /* 0x0000000000848947 */ /* 0x000fea0003800000 */
[----:B------:R-:W-:-:S13]  /*7110*/  ISETP.NE.AND P0, PT, R0, 0x18, PT ;  /* 0x000000180000780c */ /* 0x000fda0003f05270 */
[----:B------:R-:W-:Y:S05]  /*7120*/  @!P0 BRA `(.L_x_22576) ;  /* 0x0000000000448947 */ /* 0x000fea0003800000 */
.L_x_22555:
        /* <DEDUP_REMOVED lines=16> */
.L_x_22577:
[----:B------:R-:W-:Y:S05]  /*7230*/  EXIT ;  /* 0x000000000000794d */ /* 0x000fea0003800000 */
.L_x_22576:
        /* <DEDUP_REMOVED lines=11> */
.L_x_22579:
[----:B------:R-:W-:Y:S05]  /*72f0*/  BSYNC.RECONVERGENT B0 ;  /* 0x0000000000007941 */ /* 0x000fea0003800200 */
.L_x_22578:
[----:B------:R-:W-:Y:S01]  /*7300*/  STG.E.U8 desc[UR36][R2.64], R5 ;  /* 0x0000000502007986 */ /* 0x000fe2000c101124 */
[----:B------:R-:W-:Y:S05]  /*7310*/  EXIT ;  /* 0x000000000000794d */ /* 0x000fea0003800000 */
.L_x_22575:
        /* <DEDUP_REMOVED lines=13> */
.L_x_22580:
[----:B------:R-:W-:Y:S01]  /*73f0*/  IMAD.MOV.U32 R5, RZ, RZ, 0x7f ;  /* 0x0000007fff057424 */ /* 0x000fe200078e00ff */
[----:B------:R-:W-:-:S04]  /*7400*/  ISETP.GT.U32.AND P0, PT, R7, 0x7f800000, PT ;  /* 0x7f8000000700780c */ /* 0x000fc80003f04070 */
[----:B------:R-:W-:-:S05]  /*7410*/  SEL R5, R5, 0x7c, P0 ;  /* 0x0000007c05057807 */ /* 0x000fca0000000000 */
[----:B------:R-:W-:Y:S01]  /*7420*/  STG.E.U8 desc[UR36][R2.64], R5 ;  /* 0x0000000502007986 */ /* 0x000fe2000c101124 */
[----:B------:R-:W-:Y:S05]  /*7430*/  EXIT ;  /* 0x000000000000794d */ /* 0x000fea0003800000 */
.L_x_22574:
[----:B------:R-:W0:Y:S02]  /*7440*/  I2F.S16 R0, R22 ;  /* 0x0000001600007306 */ /* 0x000e240000101400 */
[----:B0-----:R-:W-:-:S05]  /*7450*/  F2FP.BF16.F32.PACK_AB R0, RZ, R0 ;  /* 0x00000000ff00723e */ /* 0x001fca00000010ff */
[----:B------:R-:W-:Y:S01]  /*7460*/  STG.E.U16 desc[UR36][R2.64], R0 ;  /* 0x0000000002007986 */ /* 0x000fe2000c101524 */
[----:B------:R-:W-:Y:S05]  /*7470*/  EXIT ;  /* 0x000000000000794d */ /* 0x000fea0003800000 */
.L_x_22581:
        /* <DEDUP_REMOVED lines=16> */
.L_x_23483:


//--------------------- .text._ZN2at6native18elementwise_kernelILi128ELi4EZNS0_22gpu_kernel_impl_nocastIZZZNS0_23logical_not_kernel_cudaERNS_18TensorIteratorBaseEENKUlvE0_clEvENKUlvE0_clEvEUlaE_EEvS4_RKT_EUliE_EEviT1_ --------------------------
	.section	.text._ZN2at6native18elementwise_kernelILi128ELi4EZNS0_22gpu_kernel_impl_nocastIZZZNS0_23logical_not_kernel_cudaERNS_18TensorIteratorBaseEENKUlvE0_clEvENKUlvE0_clEvEUlaE_EEvS4_RKT_EUliE_EEviT1_,"ax",@progbits
	.align	128
        .global         _ZN2at6native18elementwise_kernelILi128ELi4EZNS0_22gpu_kernel_impl_nocastIZZZNS0_23logical_not_kernel_cudaERNS_18TensorIteratorBaseEENKUlvE0_clEvENKUlvE0_clEvEUlaE_EEvS4_RKT_EUliE_EEviT1_
        .type           _ZN2at6native18elementwise_kernelILi128ELi4EZNS0_22gpu_kernel_impl_nocastIZZZNS0_23logical_not_kernel_cudaERNS_18TensorIteratorBaseEENKUlvE0_clEvENKUlvE0_clEvEUlaE_EEvS4_RKT_EUliE_EEviT1_,@function
        .size           _ZN2at6native18elementwise_kernelILi128ELi4EZNS0_22gpu_kernel_impl_nocastIZZZNS0_23logical_not_kernel_cudaERNS_18TensorIteratorBaseEENKUlvE0_clEvENKUlvE0_clEvEUlaE_EEvS4_RKT_EUliE_EEviT1_,(.L_x_23484 - _ZN2at6native18elementwise_kernelILi128ELi4EZNS0_22gpu_kernel_impl_nocastIZZZNS0_23logical_not_kernel_cudaERNS_18TensorIteratorBaseEENKUlvE0_clEvENKUlvE0_clEvEUlaE_EEvS4_RKT_EUliE_EEviT1_)
        .other          _ZN2at6native18elementwise_kernelILi128ELi4EZNS0_22gpu_kernel_impl_nocastIZZZNS0_23logical_not_kernel_cudaERNS_18TensorIteratorBaseEENKUlvE0_clEvENKUlvE0_clEvEUlaE_EEvS4_RKT_EUliE_EEviT1_,@"STO_CUDA_ENTRY STV_DEFAULT"
_ZN2at6native18elementwise_kernelILi128ELi4EZNS0_22gpu_kernel_impl_nocastIZZZNS0_23logical_not_kernel_cudaERNS_18TensorIteratorBaseEENKUlvE0_clEvENKUlvE0_clEvEUlaE_EEvS4_RKT_EUliE_EEviT1_:
.text._ZN2at6native18elementwise_kernelILi128ELi4EZNS0_22gpu_kernel_impl_nocastIZZZNS0_23logical_not_kernel_cudaERNS_18TensorIteratorBaseEENKUlvE0_clEvENKUlvE0_clEvEUlaE_EEvS4_RKT_EUliE_EEviT1_:
        /* <DEDUP_REMOVED lines=31> */
.L_x_22585:
[----:B------:R-:W-:-:S13]  /*01f0*/  ISETP.GE.AND P0, PT, R3, UR4, PT ;  /* 0x0000000403007c0c */ /* 0x000fda000bf06270 */
[----:B------:R-:W-:Y:S05]  /*0200*/  @P0 BREAK.RELIABLE B1 ;  /* 0x0000000000010942 */ /* 0x000fea0003800100 */
[----:B------:R-:W-:Y:S05]  /*0210*/  @P0 BRA `(.L_x_22586) ;  /* 0x0000000000200947 */ /* 0x000fea0003800000 */
[----:B------:R-:W-:Y:S05]  /*0220*/  BSYNC.RELIABLE B1 ;  /* 0x0000000000017941 */ /* 0x000fea0003800100 */
.L_x_22584:
[----:B------:R-:W1:Y:S02]  /*0230*/  LDC.64 R4, c[0x0][0x588] ;  /* 0x00016200ff047b82 */ /* 0x000e640000000a00 */
[----:B-1----:R-:W2:Y:S06]  /*0240*/  LDG.E.U8 R4, desc[UR6][R4.64] ;  /* 0x0000000604047981 */ /* 0x002eac000c1e1100 */
[----:B0-----:R-:W0:Y:S01]  /*0250*/  LDC.64 R6, c[0x0][0x580] ;  /* 0x00016000ff067b82 */ /* 0x001e220000000a00 */
[----:B------:R-:W-:Y:S02]  /*0260*/  IADD3 R3, PT, PT, R3, 0x80, RZ ;  /* 0x0000008003037810 */ /* 0x000fe40007ffe0ff */
[----:B--2---:R-:W-:-:S04]  /*0270*/  ISETP.NE.AND P0, PT, R4, RZ, PT ;  /* 0x000000ff0400720c */ /* 0x004fc80003f05270 */
[----:B------:R-:W-:-:S05]  /*0280*/  SEL R9, RZ, 0x1, P0 ;  /* 0x00000001ff097807 */ /* 0x000fca0000000000 */
[----:B0-----:R1:W-:Y:S04]  /*0290*/  STG.E.U8 desc[UR6][R6.64], R9 ;  /* 0x0000000906007986 */ /* 0x0013e8000c101106 */
.L_x_22586:
[----:B------:R-:W-:Y:S05]  /*02a0*/  BSYNC.RECONVERGENT B0 ;  /* 0x0000000000007941 */ /* 0x000fea0003800200 */
.L_x_22583:
        /* <DEDUP_REMOVED lines=10> */
.L_x_22582:
        /* <DEDUP_REMOVED lines=306> */
.L_x_22590:
        /* <DEDUP_REMOVED lines=311> */
.L_x_22592:
        /* <DEDUP_REMOVED lines=10> */
.L_x_22589:
[----:B------:R-:W-:-:S13]  /*2a80*/  ISETP.GE.AND P0, PT, R3, UR4, PT ;  /* 0x0000000403007c0c */ /* 0x000fda000bf06270 */
[----:B------:R-:W-:Y:S05]  /*2a90*/  @P0 BREAK.RELIABLE B1 ;  /* 0x0000000000010942 */ /* 0x000fea0003800100 */
[----:B------:R-:W-:Y:S05]  /*2aa0*/  @P0 BRA `(.L_x_22591) ;  /* 0x0000001000d40947 */ /* 0x000fea0003800000 */
[----:B------:R-:W-:Y:S05]  /*2ab0*/  BSYNC.RELIABLE B1 ;  /* 0x0000000000017941 */ /* 0x000fea0003800100 */
.L_x_22588:
        /* <DEDUP_REMOVED lines=298> */
.L_x_22593:
        /* <DEDUP_REMOVED lines=10> */
.L_x_22591:
[----:B------:R-:W-:Y:S05]  /*3e00*/  BSYNC.RECONVERGENT B0 ;  /* 0x0000000000007941 */ /* 0x000fea0003800200 */
.L_x_22587:
        /* <DEDUP_REMOVED lines=301> */
.L_x_22594:
        /* <DEDUP_REMOVED lines=10> */
.L_x_22595:
        /* <DEDUP_REMOVED lines=16> */
.L_x_23484:


//--------------------- .text._ZN2at6native27unrolled_elementwise_kernelIZZZNS0_23logical_not_kernel_cudaERNS_18TensorIteratorBaseEENKUlvE0_clEvENKUlvE0_clEvEUlaE_St5arrayIPcLm2EELi4E23TrivialOffsetCalculatorILi1EjESB_NS0_6memory15LoadWithoutCastENSC_16StoreWithoutCastEEEviT_T0_T2_T3_T4_T5_ --------------------------
	.section	.text._ZN2at6native27unrolled_elementwise_kernelIZZZNS0_23logical_not_kernel_cudaERNS_18TensorIteratorBaseEENKUlvE0_clEvENKUlvE0_clEvEUlaE_St5arrayIPcLm2EELi4E23TrivialOffsetCalculatorILi1EjESB_NS0_6memory15LoadWithoutCastENSC_16StoreWithoutCastEEEviT_T0_T2_T3_T4_T5_,"ax",@progbits
	.align	128
        .global         _ZN2at6native27unrolled_elementwise_kernelIZZZNS0_23logical_not_kernel_cudaERNS_18TensorIteratorBaseEENKUlvE0_clEvENKUlvE0_clEvEUlaE_St5arrayIPcLm2EELi4E23TrivialOffsetCalculatorILi1EjESB_NS0_6memory15LoadWithoutCastENSC_16StoreWithoutCastEEEviT_T0_T2_T3_T4_T5_
        .type           _ZN2at6native27unrolled_elementwise_kernelIZZZNS0_23logical_not_kernel_cudaERNS_18TensorIteratorBaseEENKUlvE0_clEvENKUlvE0_clEvEUlaE_St5arrayIPcLm2EELi4E23TrivialOffsetCalculatorILi1EjESB_NS0_6memory15LoadWithoutCastENSC_16StoreWithoutCastEEEviT_T0_T2_T3_T4_T5_,@function
        .size           _ZN2at6native27unrolled_elementwise_kernelIZZZNS0_23logical_not_kernel_cudaERNS_18TensorIteratorBaseEENKUlvE0_clEvENKUlvE0_clEvEUlaE_St5arrayIPcLm2EELi4E23TrivialOffsetCalculatorILi1EjESB_NS0_6memory15LoadWithoutCastENSC_16StoreWithoutCastEEEviT_T0_T2_T3_T4_T5_,(.L_x_23485 - _ZN2at6native27unrolled_elementwise_kernelIZZZNS0_23logical_not_kernel_cudaERNS_18TensorIteratorBaseEENKUlvE0_clEvENKUlvE0_clEvEUlaE_St5arrayIPcLm2EELi4E23TrivialOffsetCalculatorILi1EjESB_NS0_6memory15LoadWithoutCastENSC_16StoreWithoutCastEEEviT_T0_T2_T3_T4_T5_)
        .other          _ZN2at6native27unrolled_elementwise_kernelIZZZNS0_23logical_not_kernel_cudaERNS_18TensorIteratorBaseEENKUlvE0_clEvENKUlvE0_clEvEUlaE_St5arrayIPcLm2EELi4E23TrivialOffsetCalculatorILi1EjESB_NS0_6memory15LoadWithoutCastENSC_16StoreWithoutCastEEEviT_T0_T2_T3_T4_T5_,@"STO_CUDA_ENTRY STV_DEFAULT"
_ZN2at6native27unrolled_elementwise_kernelIZZZNS0_23logical_not_kernel_cudaERNS_18TensorIteratorBaseEENKUlvE0_clEvENKUlvE0_clEvEUlaE_St5arrayIPcLm2EELi4E23TrivialOffsetCalculatorILi1EjESB_NS0_6memory15LoadWithoutCastENSC_16StoreWithoutCastEEEviT_T0_T2_T3_T4_T5_:
.text._ZN2at6native27unrolled_elementwise_kernelIZZZNS0_23logical_not_kernel_cudaERNS_18TensorIteratorBaseEENKUlvE0_clEvENKUlvE0_clEvEUlaE_St5arrayIPcLm2EELi4E23TrivialOffsetCalculatorILi1EjESB_NS0_6memory15LoadWithoutCastENSC_16StoreWithoutCastEEEviT_T0_T2_T3_T4_T5_:
        /* <DEDUP_REMOVED lines=61> */
.L_x_22598:
[----:B------:R-:W-:Y:S05]  /*03d0*/  BSYNC.RELIABLE B1 ;  /* 0x0000000000017941 */ /* 0x000fea0003800100 */
.L_x_22597:
[----:B------:R-:W-:-:S13]  /*03e0*/  ISETP.GE.AND P0, PT, R5, R4, PT ;  /* 0x000000040500720c */ /* 0x000fda0003f06270 */
[----:B------:R-:W1:Y:S01]  /*03f0*/  @!P0 LDC.64 R8, c[0x0][0x388] ;  /* 0x0000e200ff088b82 */ /* 0x000e620000000a00 */
[----:B0-----:R-:W-:Y:S02]  /*0400*/  @!P0 IMAD R3, R0, 0x200, R5 ;  /* 0x0000020000038824 */ /* 0x001fe400078e0205 */
[----:B------:R-:W-:-:S03]  /*0410*/  @!P0 VIADD R5, R5, 0x80 ;  /* 0x0000008005058836 */ /* 0x000fc60000000000 */
[----:B-1----:R-:W-:-:S05]  /*0420*/  @!P0 IADD3 R2, P1, PT, R3, R8, RZ ;  /* 0x0000000803028210 */ /* 0x002fca0007f3e0ff */
[----:B------:R-:W-:-:S05]  /*0430*/  @!P0 IMAD.X R3, RZ, RZ, R9, P1 ;  /* 0x000000ffff038224 */ /* 0x000fca00008e0609 */
[----:B------:R1:W-:Y:S03]  /*0440*/  @!P0 STG.E.U8 desc[UR4][R2.64], R15 ;  /* 0x0000000f02008986 */ /* 0x0003e6000c101104 */
.L_x_22599:
[----:B------:R-:W-:Y:S05]  /*0450*/  BSYNC.RECONVERGENT B0 ;  /* 0x0000000000007941 */ /* 0x000fea0003800200 */
.L_x_22596:
        /* <DEDUP_REMOVED lines=9> */
.L_x_22600:
        /* <DEDUP_REMOVED lines=9> */
.L_x_23485:


//--------------------- .text._ZN2at6native29vectorized_elementwise_kernelILi2EZZZNS0_23logical_not_kernel_cudaERNS_18TensorIteratorBaseEENKUlvE0_clEvENKUlvE0_clEvEUlaE_St5arrayIPcLm2EEEEviT0_T1_ --------------------------
	.section	.text._ZN2at6native29vectorized_elementwise_kernelILi2EZZZNS0_23logical_not_kernel_cudaERNS_18TensorIteratorBaseEENKUlvE0_clEvENKUlvE0_clEvEUlaE_St5arrayIPcLm2EEEEviT0_T1_,"ax",@progbits
	.align	128
        .global         _ZN2at6native29vectorized_elementwise_kernelILi2EZZZNS0_23logical_not_kernel_cudaERNS_18TensorIteratorBaseEENKUlvE0_clEvENKUlvE0_clEvEUlaE_St5arrayIPcLm2EEEEviT0_T1_
        .type           _ZN2at6native29vectorized_elementwise_kernelILi2EZZZNS0_23logical_not_kernel_cudaERNS_18TensorIteratorBaseEENKUlvE0_clEvENKUlvE0_clEvEUlaE_St5arrayIPcLm2EEEEviT0_T1_,@function
        .size           _ZN2at6native29vectorized_elementwise_kernelILi2EZZZNS0_23logical_not_kernel_cudaERNS_18TensorIteratorBaseEENKUlvE0_clEvENKUlvE0_clEvEUlaE_St5arrayIPcLm2EEEEviT0_T1_,(.L_x_23486 - _ZN2at6native29vectorized_elementwise_kernelILi2EZZZNS0_23logical_not_kernel_cudaERNS_18TensorIteratorBaseEENKUlvE0_clEvENKUlvE0_clEvEUlaE_St5arrayIPcLm2EEEEviT0_T1_)
        .other          _ZN2at6native29vectorized_elementwise_kernelILi2EZZZNS0_23logical_not_kernel_cudaERNS_18TensorIteratorBaseEENKUlvE0_clEvENKUlvE0_clEvEUlaE_St5arrayIPcLm2EEEEviT0_T1_,@"STO_CUDA_ENTRY STV_DEFAULT"
_ZN2at6native29vectorized_elementwise_kernelILi2EZZZNS0_23logical_not_kernel_cudaERNS_18TensorIteratorBaseEENKUlvE0_clEvENKUlvE0_clEvEUlaE_St5arrayIPcLm2EEEEviT0_T1_:
.text._ZN2at6native29vectorized_elementwise_kernelILi2EZZZNS0_23logical_not_kernel_cudaERNS_18TensorIteratorBaseEENKUlvE0_clEvENKUlvE0_clEvEUlaE_St5arrayIPcLm2EEEEviT0_T1_:
        /* <DEDUP_REMOVED lines=105> */
.L_x_22604:
        /* <DEDUP_REMOVED lines=8> */
.L_x_22605:
        /* <DEDUP_REMOVED lines=8> */
.L_x_22606:
        /* <DEDUP_REMOVED lines=8> */
.L_x_22607:
        /* <DEDUP_REMOVED lines=9> */
.L_x_22608:
[----:B------:R-:W-:Y:S05]  /*08a0*/  BSYNC.RELIABLE B1 ;  /* 0x0000000000017941 */ /* 0x000fea0003800100 */
.L_x_22603:
[----:B------:R-:W-:-:S13]  /*08b0*/  ISETP.GE.U32.AND P0, PT, R0, UR5, PT ;  /* 0x0000000500007c0c */ /* 0x000fda000bf06070 */
[----:B0-----:R-:W0:Y:S01]  /*08c0*/  @!P0 LDC.64 R6, c[0x0][0x388] ;  /* 0x0000e200ff068b82 */ /* 0x001e220000000a00 */
[C---:B-12---:R-:W-:Y:S02]  /*08d0*/  @!P0 VIADD R5, R0.reuse, UR4 ;  /* 0x0000000400058c36 */ /* 0x046fe40008000000 */
[----:B------:R-:W-:-:S03]  /*08e0*/  @!P0 VIADD R0, R0, 0x80 ;  /* 0x0000008000008836 */ /* 0x000fc60000000000 */
[----:B0-----:R-:W-:-:S05]  /*08f0*/  @!P0 IADD3 R4, P1, PT, R5, R6, RZ ;  /* 0x0000000605048210 */ /* 0x001fca0007f3e0ff */
[----:B------:R-:W-:-:S05]  /*0900*/  @!P0 IMAD.X R5, RZ, RZ, R7, P1 ;  /* 0x000000ffff058224 */ /* 0x000fca00008e0607 */
[----:B------:R3:W-:Y:S03]  /*0910*/  @!P0 STG.E.U8 desc[UR8][R4.64], R3 ;  /* 0x0000000304008986 */ /* 0x0007e6000c101108 */
.L_x_22609:
[----:B------:R-:W-:Y:S05]  /*0920*/  BSYNC.RECONVERGENT B0 ;  /* 0x0000000000007941 */ /* 0x000fea0003800200 */
.L_x_22602:
        /* <DEDUP_REMOVED lines=9> */
.L_x_22601:
        /* <DEDUP_REMOVED lines=50> */
.L_x_22610:
        /* <DEDUP_REMOVED lines=10> */
.L_x_23486:


//--------------------- .text._ZN2at6native29vectorized_elementwise_kernelILi4EZZZNS0_23logical_not_kernel_cudaERNS_18TensorIteratorBaseEENKUlvE0_clEvENKUlvE0_clEvEUlaE_St5arrayIPcLm2EEEEviT0_T1_ --------------------------
	.section	.text._ZN2at6native29vectorized_elementwise_kernelILi4EZZZNS0_23logical_not_kernel_cudaERNS_18TensorIteratorBaseEENKUlvE0_clEvENKUlvE0_clEvEUlaE_St5arrayIPcLm2EEEEviT0_T1_,"ax",@progbits
	.align	128
        .global         _ZN2at6native29vectorized_elementwise_kernelILi4EZZZNS0_23logical_not_kernel_cudaERNS_18TensorIteratorBaseEENKUlvE0_clEvENKUlvE0_clEvEUlaE_St5arrayIPcLm2EEEEviT0_T1_
        .type           _ZN2at6native29vectorized_elementwise_kernelILi4EZZZNS0_23logical_not_kernel_cudaERNS_18TensorIteratorBaseEENKUlvE0_clEvENKUlvE0_clEvEUlaE_St5arrayIPcLm2EEEEviT0_T1_,@function
        .size           _ZN2at6native29vectorized_elementwise_kernelILi4EZZZNS0_23logical_not_kernel_cudaERNS_18TensorIteratorBaseEENKUlvE0_clEvENKUlvE0_clEvEUlaE_St5arrayIPcLm2EEEEviT0_T1_,(.L_x_23487 - _ZN2at6native29vectorized_elementwise_kernelILi4EZZZNS0_23logical_not_kernel_cudaERNS_18TensorIteratorBaseEENKUlvE0_clEvENKUlvE0_clEvEUlaE_St5arrayIPcLm2EEEEviT0_T1_)
        .other          _ZN2at6native29vectorized_elementwise_kernelILi4EZZZNS0_23logical_not_kernel_cudaERNS_18TensorIteratorBaseEENKUlvE0_clEvENKUlvE0_clEvEUlaE_St5arrayIPcLm2EEEEviT0_T1_,@"STO_CUDA_ENTRY STV_DEFAULT"
_ZN2at6native29vectorized_elementwise_kernelILi4EZZZNS0_23logical_not_kernel_cudaERNS_18TensorIteratorBaseEENKUlvE0_clEvENKUlvE0_clEvEUlaE_St5arrayIPcLm2EEEEviT0_T1_:
.text._ZN2at6native29vectorized_elementwise_kernelILi4EZZZNS0_23logical_not_kernel_cudaERNS_18TensorIteratorBaseEENKUlvE0_clEvENKUlvE0_clEvEUlaE_St5arrayIPcLm2EEEEviT0_T1_:
        /* <DEDUP_REMOVED lines=105> */
.L_x_22614:
        /* <DEDUP_REMOVED lines=8> */
.L_x_22615:
        /* <DEDUP_REMOVED lines=8> */
.L_x_22616:
        /* <DEDUP_REMOVED lines=8> */
.L_x_22617:
        /* <DEDUP_REMOVED lines=9> */
.L_x_22618:
[----:B------:R-:W-:Y:S05]  /*08a0*/  BSYNC.RELIABLE B1 ;  /* 0x0000000000017941 */ /* 0x000fea0003800100 */
.L_x_22613:
[----:B------:R-:W-:-:S13]  /*08b0*/  ISETP.GE.U32.AND P0, PT, R0, UR5, PT ;  /* 0x0000000500007c0c */ /* 0x000fda000bf06070 */
[----:B0-----:R-:W0:Y:S01]  /*08c0*/  @!P0 LDC.64 R6, c[0x0][0x388] ;  /* 0x0000e200ff068b82 */ /* 0x001e220000000a00 */
[C---:B-12---:R-:W-:Y:S02]  /*08d0*/  @!P0 VIADD R5, R0.reuse, UR4 ;  /* 0x0000000400058c36 */ /* 0x046fe40008000000 */
[----:B------:R-:W-:-:S03]  /*08e0*/  @!P0 VIADD R0, R0, 0x80 ;  /* 0x0000008000008836 */ /* 0x000fc60000000000 */
[----:B0-----:R-:W-:-:S05]  /*08f0*/  @!P0 IADD3 R4, P1, PT, R5, R6, RZ ;  /* 0x0000000605048210 */ /* 0x001fca0007f3e0ff */
[----:B------:R-:W-:-:S05]  /*0900*/  @!P0 IMAD.X R5, RZ, RZ, R7, P1 ;  /* 0x000000ffff058224 */ /* 0x000fca00008e0607 */
[----:B------:R3:W-:Y:S03]  /*0910*/  @!P0 STG.E.U8 desc[UR8][R4.64], R3 ;  /* 0x0000000304008986 */ /* 0x0007e6000c101108 */
.L_x_22619:
[----:B------:R-:W-:Y:S05]  /*0920*/  BSYNC.RECONVERGENT B0 ;  /* 0x0000000000007941 */ /* 0x000fea0003800200 */
.L_x_22612:
        /* <DEDUP_REMOVED lines=9> */
.L_x_22611:
        /* <DEDUP_REMOVED lines=48> */
.L_x_22620:
        /* <DEDUP_REMOVED lines=12> */
.L_x_23487:


//--------------------- .text._ZN2at6native29vectorized_elementwise_kernelILi8EZZZNS0_23logical_not_kernel_cudaERNS_18TensorIteratorBaseEENKUlvE0_clEvENKUlvE0_clEvEUlaE_St5arrayIPcLm2EEEEviT0_T1_ --------------------------
	.section	.text._ZN2at6native29vectorized_elementwise_kernelILi8EZZZNS0_23logical_not_kernel_cudaERNS_18TensorIteratorBaseEENKUlvE0_clEvENKUlvE0_clEvEUlaE_St5arrayIPcLm2EEEEviT0_T1_,"ax",@progbits
	.align	128
        .global         _ZN2at6native29vectorized_elementwise_kernelILi8EZZZNS0_23logical_not_kernel_cudaERNS_18TensorIteratorBaseEENKUlvE0_clEvENKUlvE0_clEvEUlaE_St5arrayIPcLm2EEEEviT0_T1_
        .type           _ZN2at6native29vectorized_elementwise_kernelILi8EZZZNS0_23logical_not_kernel_cudaERNS_18TensorIteratorBaseEENKUlvE0_clEvENKUlvE0_clEvEUlaE_St5arrayIPcLm2EEEEviT0_T1_,@function
        .size           _ZN2at6native29vectorized_elementwise_kernelILi8EZZZNS0_23logical_not_kernel_cudaERNS_18TensorIteratorBaseEENKUlvE0_clEvENKUlvE0_clEvEUlaE_St5arrayIPcLm2EEEEviT0_T1_,(.L_x_23488 - _ZN2at6native29vectorized_elementwise_kernelILi8EZZZNS0_23logical_not_kernel_cudaERNS_18TensorIteratorBaseEENKUlvE0_clEvENKUlvE0_clEvEUlaE_St5arrayIPcLm2EEEEviT0_T1_)
        .other          _ZN2at6native29vectorized_elementwise_kernelILi8EZZZNS0_23logical_not_kernel_cudaERNS_18TensorIteratorBaseEENKUlvE0_clEvENKUlvE0_clEvEUlaE_St5arrayIPcLm2EEEEviT0_T1_,@"STO_CUDA_ENTRY STV_DEFAULT"
_ZN2at6native29vectorized_elementwise_kernelILi8EZZZNS0_23logical_not_kernel_cudaERNS_18TensorIteratorBaseEENKUlvE0_clEvENKUlvE0_clEvEUlaE_St5arrayIPcLm2EEEEviT0_T1_:
.text._ZN2at6native29vectorized_elementwise_kernelILi8EZZZNS0_23logical_not_kernel_cudaERNS_18TensorIteratorBaseEENKUlvE0_clEvENKUlvE0_clEvEUlaE_St5arrayIPcLm2EEEEviT0_T1_:
[----:B------:R-:W-:Y:S01]  /*0000*/  LDC R1, c[0x0][0x37c] ;  /* 0x0000df00ff017b82 */ /* 0x000fe20000000800 */
[----:B------:R-:W-:Y:S05]  /*0010*/  EXIT ;  /* 0x000000000000794d */ /* 0x000fea0003800000 */
.L_x_22621:
        /* <DEDUP_REMOVED lines=14> */
.L_x_23488:


//--------------------- .text._ZN2at6native18elementwise_kernelILi128ELi4EZNS0_15gpu_kernel_implIZZZNS0_23logical_not_kernel_cudaERNS_18TensorIteratorBaseEENKUlvE0_clEvENKUlvE_clEvEUlhE_EEvS4_RKT_EUliE_EEviT1_ --------------------------
	.section	.text._ZN2at6native18elementwise_kernelILi128ELi4EZNS0_15gpu_kernel_implIZZZNS0_23logical_not_kernel_cudaERNS_18TensorIteratorBaseEENKUlvE0_clEvENKUlvE_clEvEUlhE_EEvS4_RKT_EUliE_EEviT1_,"ax",@progbits
	.align	128
        .global         _ZN2at6native18elementwise_kernelILi128ELi4EZNS0_15gpu_kernel_implIZZZNS0_23logical_not_kernel_cudaERNS_18TensorIteratorBaseEENKUlvE0_clEvENKUlvE_clEvEUlhE_EEvS4_RKT_EUliE_EEviT1_
        .type           _ZN2at6native18elementwise_kernelILi128ELi4EZNS0_15gpu_kernel_implIZZZNS0_23logical_not_kernel_cudaERNS_18TensorIteratorBaseEENKUlvE0_clEvENKUlvE_clEvEUlhE_EEvS4_RKT_EUliE_EEviT1_,@function
        .size           _ZN2at6native18elementwise_kernelILi128ELi4EZNS0_15gpu_kernel_implIZZZNS0_23logical_not_kernel_cudaERNS_18TensorIteratorBaseEENKUlvE0_clEvENKUlvE_clEvEUlhE_EEvS4_RKT_EUliE_EEviT1_,(.L_x_23489 - _ZN2at6native18elementwise_kernelILi128ELi4EZNS0_15gpu_kernel_implIZZZNS0_23logical_not_kernel_cudaERNS_18TensorIteratorBaseEENKUlvE0_clEvENKUlvE_clEvEUlhE_EEvS4_RKT_EUliE_EEviT1_)
        .other          _ZN2at6native18elementwise_kernelILi128ELi4EZNS0_15gpu_kernel_implIZZZNS0_23logical_not_kernel_cudaERNS_18TensorIteratorBaseEENKUlvE0_clEvENKUlvE_clEvEUlhE_EEvS4_RKT_EUliE_EEviT1_,@"STO_CUDA_ENTRY STV_DEFAULT"
_ZN2at6native18elementwise_kernelILi128ELi4EZNS0_15gpu_kernel_implIZZZNS0_23logical_not_kernel_cudaERNS_18TensorIteratorBaseEENKUlvE0_clEvENKUlvE_clEvEUlhE_EEvS4_RKT_EUliE_EEviT1_:
.text._ZN2at6native18elementwise_kernelILi128ELi4EZNS0_15gpu_kernel_implIZZZNS0_23logical_not_kernel_cudaERNS_18TensorIteratorBaseEENKUlvE0_clEvENKUlvE_clEvEUlhE_EEvS4_RKT_EUliE_EEviT1_:
        /* <DEDUP_REMOVED lines=319> */
.L_x_22624:
        /* <DEDUP_REMOVED lines=16> */
.L_x_22628:
[----:B------:R0:W5:Y:S01]  /*14f0*/  LDG.E.U8 R0, desc[UR36][R4.64] ;  /* 0x0000002404007981 */ /* 0x000162000c1e1100 */
[----:B------:R-:W-:Y:S05]  /*1500*/  BRA `(.L_x_22630) ;  /* 0x0000000c005c7947 */ /* 0x000fea0003800000 */
.L_x_22627:
        /* <DEDUP_REMOVED lines=8> */
.L_x_22632:
[----:B------:R3:W5:Y:S01]  /*1590*/  LDG.E.U8 R0, desc[UR36][R4.64] ;  /* 0x0000002404007981 */ /* 0x000762000c1e1100 */
[----:B------:R-:W-:Y:S05]  /*15a0*/  BRA `(.L_x_22630) ;  /* 0x0000000c00347947 */ /* 0x000fea0003800000 */
.L_x_22631:
[----:B------:R0:W5:Y:S01]  /*15b0*/  LDG.E.U16 R0, desc[UR36][R4.64] ;  /* 0x0000002404007981 */ /* 0x000162000c1e1500 */
[----:B------:R-:W-:Y:S05]  /*15c0*/  BRA `(.L_x_22630) ;  /* 0x0000000c002c7947 */ /* 0x000fea0003800000 */
.L_x_22626:
        /* <DEDUP_REMOVED lines=10> */
.L_x_22634:
[----:B------:R-:W2:Y:S02]  /*1670*/  LDG.E.U16 R2, desc[UR36][R4.64] ;  /* 0x0000002404027981 */ /* 0x000ea4000c1e1500 */
[----:B--2---:R-:W-:-:S06]  /*1680*/  HADD2.F32 R2, -RZ, R2.H0_H0 ;  /* 0x20000002ff027230 */ /* 0x004fcc0000004100 */
[----:B------:R-:W0:Y:S02]  /*1690*/  F2I.S64.TRUNC R2, R2 ;  /* 0x0000000200027311 */ /* 0x000e24000020d900 */
[----:B0-----:R-:W-:Y:S01]  /*16a0*/  PRMT R0, R2, 0x7610, R0 ;  /* 0x0000761002007816 */ /* 0x001fe20000000000 */
[----:B------:R-:W-:Y:S06]  /*16b0*/  BRA `(.L_x_22630) ;  /* 0x0000000800f07947 */ /* 0x000fec0003800000 */
.L_x_22633:
        /* <DEDUP_REMOVED lines=10> */
.L_x_22636:
[----:B------:R-:W2:Y:S02]  /*1760*/  LDG.E.U16 R4, desc[UR36][R4.64] ;  /* 0x0000002404047981 */ /* 0x000ea4000c1e1500 */
[----:B--2---:R-:W-:-:S06]  /*1770*/  HADD2.F32 R2, -RZ, R4.H0_H0 ;  /* 0x20000004ff027230 */ /* 0x004fcc0000004100 */
[----:B------:R-:W0:Y:S02]  /*1780*/  F2I.S64.TRUNC R2, R2 ;  /* 0x0000000200027311 */ /* 0x000e24000020d900 */
[----:B0-----:R-:W-:Y:S01]  /*1790*/  PRMT R0, R2, 0x7610, R0 ;  /* 0x0000761002007816 */ /* 0x001fe20000000000 */
[----:B------:R-:W-:Y:S06]  /*17a0*/  BRA `(.L_x_22630) ;  /* 0x0000000800b47947 */ /* 0x000fec0003800000 */
.L_x_22635:
[----:B------:R-:W2:Y:S02]  /*17b0*/  LDG.E.64 R2, desc[UR36][R4.64] ;  /* 0x0000002404027981 */ /* 0x000ea4000c1e1b00 */
[----:B--2---:R-:W0:Y:S02]  /*17c0*/  F2I.S64.F64.TRUNC R2, R2 ;  /* 0x0000000200027311 */ /* 0x004e24000030d900 */
[----:B0-----:R-:W-:Y:S01]  /*17d0*/  PRMT R0, R2, 0x7610, R0 ;  /* 0x0000761002007816 */ /* 0x001fe20000000000 */
[----:B------:R-:W-:Y:S06]  /*17e0*/  BRA `(.L_x_22630) ;  /* 0x0000000800a47947 */ /* 0x000fec0003800000 */
.L_x_22625:
        /* <DEDUP_REMOVED lines=12> */
.L_x_22639:
[----:B------:R-:W2:Y:S02]  /*18b0*/  LDG.E.64 R4, desc[UR36][R4.64] ;  /* 0x0000002404047981 */ /* 0x000ea4000c1e1b00 */
[----:B--2---:R-:W0:Y:S02]  /*18c0*/  F2I.S64.F64.TRUNC R2, R4 ;  /* 0x0000000400027311 */ /* 0x004e24000030d900 */
[----:B0-----:R-:W-:Y:S01]  /*18d0*/  PRMT R0, R2, 0x7610, R0 ;  /* 0x0000761002007816 */ /* 0x001fe20000000000 */
[----:B------:R-:W-:Y:S06]  /*18e0*/  BRA `(.L_x_22630) ;  /* 0x0000000800647947 */ /* 0x000fec0003800000 */
.L_x_22638:
        /* <DEDUP_REMOVED lines=27> */
.L_x_22641:
        /* <DEDUP_REMOVED lines=14> */
.L_x_22640:
[----:B------:R-:W2:Y:S02]  /*1b80*/  LDG.E.U16 R2, desc[UR36][R4.64] ;  /* 0x0000002404027981 */ /* 0x000ea4000c1e1500 */
[----:B--2---:R-:W-:-:S06]  /*1b90*/  IMAD.U32 R2, R2, 0x10000, RZ ;  /* 0x0001000002027824 */ /* 0x004fcc00078e00ff */
[----:B------:R-:W0:Y:S02]  /*1ba0*/  F2I.S64.TRUNC R2, R2 ;  /* 0x0000000200027311 */ /* 0x000e24000020d900 */
[----:B0-----:R-:W-:Y:S01]  /*1bb0*/  PRMT R0, R2, 0x7610, R0 ;  /* 0x0000761002007816 */ /* 0x001fe20000000000 */
[----:B------:R-:W-:Y:S06]  /*1bc0*/  BRA `(.L_x_22630) ;  /* 0x0000000400ac7947 */ /* 0x000fec0003800000 */
.L_x_22637:
        /* <DEDUP_REMOVED lines=10> */
.L_x_22644:
        /* <DEDUP_REMOVED lines=21> */
.L_x_22648:
[----:B------:R-:W-:Y:S05]  /*1dc0*/  BSYNC.RECONVERGENT B1 ;  /* 0x0000000000017941 */ /* 0x000fea0003800200 */
.L_x_22647:
[----:B------:R-:W-:Y:S01]  /*1dd0*/  IMAD.SHL.U32 R0, R0, 0x100000, RZ ;  /* 0x0010000000007824 */ /* 0x000fe200078e00ff */
[----:B------:R-:W-:-:S04]  /*1de0*/  LEA R2, R2, 0x3b800000, 0x17 ;  /* 0x3b80000002027811 */ /* 0x000fc800078eb8ff */
[----:B------:R-:W-:-:S07]  /*1df0*/  LOP3.LUT R2, R2, R0, R7, 0xfe, !PT ;  /* 0x0000000002027212 */ /* 0x000fce00078efe07 */
.L_x_22646:
[----:B------:R-:W-:Y:S05]  /*1e00*/  BSYNC.RECONVERGENT B0 ;  /* 0x0000000000007941 */ /* 0x000fea0003800200 */
.L_x_22645:
[----:B------:R-:W0:Y:S02]  /*1e10*/  F2I.S64.TRUNC R2, R2 ;  /* 0x0000000200027311 */ /* 0x000e24000020d900 */
[----:B0-----:R-:W-:Y:S01]  /*1e20*/  PRMT R0, R2, 0x7610, R0 ;  /* 0x0000761002007816 */ /* 0x001fe20000000000 */
[----:B------:R-:W-:Y:S06]  /*1e30*/  BRA `(.L_x_22630) ;  /* 0x0000000400107947 */ /* 0x000fec0003800000 */
.L_x_22643:
        /* <DEDUP_REMOVED lines=21> */
.L_x_22652:
[----:B------:R-:W-:Y:S05]  /*1f90*/  BSYNC.RECONVERGENT B1 ;  /* 0x0000000000017941 */ /* 0x000fea0003800200 */
.L_x_22651:
[----:B------:R-:W-:Y:S01]  /*1fa0*/  IMAD.SHL.U32 R0, R0, 0x200000, RZ ;  /* 0x0020000000007824 */ /* 0x000fe200078e00ff */
[----:B------:R-:W-:-:S04]  /*1fb0*/  LEA R2, R2, 0x37800000, 0x17 ;  /* 0x3780000002027811 */ /* 0x000fc800078eb8ff */
[----:B------:R-:W-:-:S07]  /*1fc0*/  LOP3.LUT R2, R2, R0, R7, 0xfe, !PT ;  /* 0x0000000002027212 */ /* 0x000fce00078efe07 */
.L_x_22650:
[----:B------:R-:W-:Y:S05]  /*1fd0*/  BSYNC.RECONVERGENT B0 ;  /* 0x0000000000007941 */ /* 0x000fea0003800200 */
.L_x_22649:
[----:B------:R-:W0:Y:S02]  /*1fe0*/  F2I.S64.TRUNC R2, R2 ;  /* 0x0000000200027311 */ /* 0x000e24000020d900 */
[----:B0-----:R-:W-:Y:S01]  /*1ff0*/  PRMT R0, R2, 0x7610, R0 ;  /* 0x0000761002007816 */ /* 0x001fe20000000000 */
[----:B------:R-:W-:Y:S06]  /*2000*/  BRA `(.L_x_22630) ;  /* 0x00000000009c7947 */ /* 0x000fec0003800000 */
.L_x_22642:
[----:B------:R-:W-:-:S09]  /*2010*/  UISETP.NE.AND UP0, UPT, UR4, 0x1c, UPT ;  /* 0x0000001c0400788c */ /* 0x000fd2000bf05270 */
[----:B------:R-:W-:Y:S05]  /*2020*/  BRA.U !UP0, `(.L_x_22653) ;  /* 0x0000000108907547 */ /* 0x000fea000b800000 */
[----:B------:R-:W-:-:S09]  /*2030*/  UISETP.NE.AND UP0, UPT, UR4, 0x1d, UPT ;  /* 0x0000001d0400788c */ /* 0x000fd2000bf05270 */
[----:B------:R-:W-:Y:S05]  /*2040*/  BRA.U !UP0, `(.L_x_22654) ;  /* 0x0000000108807547 */ /* 0x000fea000b800000 */
[----:B------:R-:W-:-:S09]  /*2050*/  UISETP.NE.AND UP0, UPT, UR4, 0x2c, UPT ;  /* 0x0000002c0400788c */ /* 0x000fd2000bf05270 */
[----:B------:R-:W-:Y:S05]  /*2060*/  BRA.U !UP0, `(.L_x_22655) ;  /* 0x0000000108487547 */ /* 0x000fea000b800000 */
.L_x_22629:
        /* <DEDUP_REMOVED lines=16> */
.L_x_22656:
[----:B------:R-:W-:Y:S01]  /*2170*/  PRMT R0, RZ, 0x7610, R0 ;  /* 0x00007610ff007816 */ /* 0x000fe20000000000 */
[----:B------:R-:W-:Y:S06]  /*2180*/  BRA `(.L_x_22630) ;  /* 0x00000000003c7947 */ /* 0x000fec0003800000 */
.L_x_22655:
        /* <DEDUP_REMOVED lines=8> */
.L_x_22658:
[----:B------:R-:W-:Y:S05]  /*2210*/  BSYNC.RECONVERGENT B0 ;  /* 0x0000000000007941 */ /* 0x000fea0003800200 */
.L_x_22657:
[----:B------:R-:W0:Y:S02]  /*2220*/  F2I.S64.TRUNC R2, R2 ;  /* 0x0000000200027311 */ /* 0x000e24000020d900 */
[----:B0-----:R-:W-:Y:S01]  /*2230*/  PRMT R0, R2, 0x7610, R0 ;  /* 0x0000761002007816 */ /* 0x001fe20000000000 */
[----:B------:R-:W-:Y:S06]  /*2240*/  BRA `(.L_x_22630) ;  /* 0x00000000000c7947 */ /* 0x000fec0003800000 */
.L_x_22654:
[----:B------:R2:W5:Y:S01]  /*2250*/  LDG.E.U8 R0, desc[UR36][R4.64] ;  /* 0x0000002404007981 */ /* 0x000562000c1e1100 */
[----:B------:R-:W-:Y:S05]  /*2260*/  BRA `(.L_x_22630) ;  /* 0x0000000000047947 */ /* 0x000fea0003800000 */
.L_x_22653:
[----:B------:R1:W5:Y:S02]  /*2270*/  LDG.E.U8 R0, desc[UR36][R4.64] ;  /* 0x0000002404007981 */ /* 0x000364000c1e1100 */
.L_x_22630:
[----:B------:R-:W0:Y:S01]  /*2280*/  LDCU.64 UR6, c[0x0][0x580] ;  /* 0x0000b000ff0677ac */ /* 0x000e220008000a00 */
[----:B-----5:R-:W-:Y:S01]  /*2290*/  LOP3.LUT P0, R0, R0, 0xff, RZ, 0xc0, !PT ;  /* 0x000000ff00007812 */ /* 0x020fe2000780c0ff */
[----:B------:R-:W-:Y:S01]  /*22a0*/  BSSY.RECONVERGENT B6, `(.L_x_22659) ;  /* 0x00000e9000067945 */ /* 0x000fe20003800200 */
[----:B------:R-:W-:Y:S02]  /*22b0*/  UPRMT UR4, UR42, 0x9910, URZ ;  /* 0x000099102a047896 */ /* 0x000fe400080000ff */
[----:B01234-:R-:W-:Y:S02]  /*22c0*/  SEL R5, RZ, 0x1, P0 ;  /* 0x00000001ff057807 */ /* 0x01ffe40000000000 */
        /* <DEDUP_REMOVED lines=14> */
.L_x_22663:
[----:B------:R3:W-:Y:S01]  /*23b0*/  STG.E.U8 desc[UR36][R2.64], R5 ;  /* 0x0000000502007986 */ /* 0x0007e2000c101124 */
[----:B------:R-:W-:Y:S05]  /*23c0*/  BRA `(.L_x_22665) ;  /* 0x0000000c00587947 */ /* 0x000fea0003800000 */
.L_x_22662:
        /* <DEDUP_REMOVED lines=11> */
.L_x_22667:
[----:B------:R-:W-:-:S04]  /*2480*/  ISETP.NE.AND P0, PT, R0, RZ, PT ;  /* 0x000000ff0000720c */ /* 0x000fc80003f05270 */
[----:B------:R-:W-:-:S05]  /*2490*/  SEL R5, RZ, 0x1, P0 ;  /* 0x00000001ff057807 */ /* 0x000fca0000000000 */
[----:B------:R1:W-:Y:S01]  /*24a0*/  STG.E desc[UR36][R2.64], R5 ;  /* 0x0000000502007986 */ /* 0x0003e2000c101924 */
[----:B------:R-:W-:Y:S05]  /*24b0*/  BRA `(.L_x_22665) ;  /* 0x0000000c001c7947 */ /* 0x000fea0003800000 */
.L_x_22666:
[----:B------:R2:W-:Y:S01]  /*24c0*/  STG.E.U16 desc[UR36][R2.64], R5 ;  /* 0x0000000502007986 */ /* 0x0005e2000c101524 */
[----:B------:R-:W-:Y:S05]  /*24d0*/  BRA `(.L_x_22665) ;  /* 0x0000000c00147947 */ /* 0x000fea0003800000 */
.L_x_22661:
        /* <DEDUP_REMOVED lines=10> */
.L_x_22669:
[----:B------:R-:W-:-:S04]  /*2580*/  ISETP.NE.AND P0, PT, R0, RZ, PT ;  /* 0x000000ff0000720c */ /* 0x000fc80003f05270 */
[----:B------:R-:W-:-:S04]  /*2590*/  FSEL R0, RZ, 1, P0 ;  /* 0x3f800000ff007808 */ /* 0x000fc80000000000 */
[----:B------:R-:W-:-:S05]  /*25a0*/  F2FP.F16.F32.PACK_AB R0, RZ, R0 ;  /* 0x00000000ff00723e */ /* 0x000fca00000000ff */
[----:B------:R0:W-:Y:S01]  /*25b0*/  STG.E.U16 desc[UR36][R2.64], R0 ;  /* 0x0000000002007986 */ /* 0x0001e2000c101524 */
[----:B------:R-:W-:Y:S05]  /*25c0*/  BRA `(.L_x_22665) ;  /* 0x0000000800d87947 */ /* 0x000fea0003800000 */
.L_x_22668:
        /* <DEDUP_REMOVED lines=11> */
.L_x_22671:
[----:B------:R-:W-:-:S04]  /*2680*/  ISETP.NE.AND P0, PT, R0, RZ, PT ;  /* 0x000000ff0000720c */ /* 0x000fc80003f05270 */
[----:B------:R-:W-:-:S04]  /*2690*/  FSEL R0, RZ, 1, P0 ;  /* 0x3f800000ff007808 */ /* 0x000fc80000000000 */
[----:B------:R-:W-:-:S04]  /*26a0*/  F2FP.F16.F32.PACK_AB R5, RZ, R0 ;  /* 0x00000000ff05723e */ /* 0x000fc800000000ff */
[----:B------:R-:W-:-:S05]  /*26b0*/  PRMT R5, R5, 0x5410, RZ ;  /* 0x0000541005057816 */ /* 0x000fca00000000ff */
[----:B------:R0:W-:Y:S01]  /*26c0*/  STG.E desc[UR36][R2.64], R5 ;  /* 0x0000000502007986 */ /* 0x0001e2000c101924 */
[----:B------:R-:W-:Y:S05]  /*26d0*/  BRA `(.L_x_22665) ;  /* 0x0000000800947947 */ /* 0x000fea0003800000 */
.L_x_22670:
[----:B------:R-:W-:Y:S01]  /*26e0*/  ISETP.NE.AND P0, PT, R0, RZ, PT ;  /* 0x000000ff0000720c */ /* 0x000fe20003f05270 */
[----:B------:R-:W-:-:S03]  /*26f0*/  IMAD.MOV.U32 R4, RZ, RZ, RZ ;  /* 0x000000ffff047224 */ /* 0x000fc600078e00ff */
[----:B------:R-:W-:-:S05]  /*2700*/  FSEL R5, RZ, 1.875, P0 ;  /* 0x3ff00000ff057808 */ /* 0x000fca0000000000 */
[----:B------:R0:W-:Y:S01]  /*2710*/  STG.E.64 desc[UR36][R2.64], R4 ;  /* 0x0000000402007986 */ /* 0x0001e2000c101b24 */
[----:B------:R-:W-:Y:S05]  /*2720*/  BRA `(.L_x_22665) ;  /* 0x0000000800807947 */ /* 0x000fea0003800000 */
.L_x_22660:
        /* <DEDUP_REMOVED lines=10> */
.L_x_22674:
[----:B------:R-:W-:Y:S02]  /*27d0*/  ISETP.NE.AND P0, PT, R0, RZ, PT ;  /* 0x000000ff0000720c */ /* 0x000fe40003f05270 */
[----:B------:R-:W-:Y:S02]  /*27e0*/  CS2R R6, SRZ ;  /* 0x0000000000067805 */ /* 0x000fe4000001ff00 */
[----:B------:R-:W-:Y:S02]  /*27f0*/  MOV R4, RZ ;  /* 0x000000ff00047202 */ /* 0x000fe40000000f00 */
[----:B------:R-:W-:-:S05]  /*2800*/  FSEL R5, RZ, 1.875, P0 ;  /* 0x3ff00000ff057808 */ /* 0x000fca0000000000 */
[----:B------:R0:W-:Y:S01]  /*2810*/  STG.E.128 desc[UR36][R2.64], R4 ;  /* 0x0000000402007986 */ /* 0x0001e2000c101d24 */
[----:B------:R-:W-:Y:S05]  /*2820*/  BRA `(.L_x_22665) ;  /* 0x0000000800407947 */ /* 0x000fea0003800000 */
.L_x_22673:
        /* <DEDUP_REMOVED lines=18> */
.L_x_22678:
[----:B------:R-:W-:Y:S05]  /*2950*/  BSYNC.RECONVERGENT B0 ;  /* 0x0000000000007941 */ /* 0x000fea0003800200 */
.L_x_22677:
[----:B------:R0:W-:Y:S01]  /*2960*/  STG.E.U8 desc[UR36][R2.64], R5 ;  /* 0x0000000502007986 */ /* 0x0001e2000c101124 */
[----:B------:R-:W-:Y:S05]  /*2970*/  BRA `(.L_x_22665) ;  /* 0x0000000400ec7947 */ /* 0x000fea0003800000 */
.L_x_22676:
        /* <DEDUP_REMOVED lines=17> */
.L_x_22675:
[----:B------:R-:W-:-:S04]  /*2a90*/  ISETP.NE.AND P0, PT, R0, RZ, PT ;  /* 0x000000ff0000720c */ /* 0x000fc80003f05270 */
[----:B------:R-:W-:-:S04]  /*2aa0*/  FSEL R0, RZ, 1, P0 ;  /* 0x3f800000ff007808 */ /* 0x000fc80000000000 */
[----:B------:R-:W-:-:S05]  /*2ab0*/  F2FP.BF16.F32.PACK_AB R0, RZ, R0 ;  /* 0x00000000ff00723e */ /* 0x000fca00000010ff */
[----:B------:R0:W-:Y:S01]  /*2ac0*/  STG.E.U16 desc[UR36][R2.64], R0 ;  /* 0x0000000002007986 */ /* 0x0001e2000c101524 */
[----:B------:R-:W-:Y:S05]  /*2ad0*/  BRA `(.L_x_22665) ;  /* 0x0000000400947947 */ /* 0x000fea0003800000 */
.L_x_22672:
        /* <DEDUP_REMOVED lines=10> */
.L_x_22681:
        /* <DEDUP_REMOVED lines=13> */
.L_x_22684:
[----:B------:R-:W-:-:S04]  /*2c50*/  SHF.R.U32.HI R0, RZ, 0x14, R5 ;  /* 0x00000014ff007819 */ /* 0x000fc80000011605 */
[----:B------:R-:W-:-:S04]  /*2c60*/  LOP3.LUT R0, R0, 0x1, RZ, 0xc0, !PT ;  /* 0x0000000100007812 */ /* 0x000fc800078ec0ff */
[----:B------:R-:W-:-:S04]  /*2c70*/  IADD3 R0, PT, PT, R5, 0x487ffff, R0 ;  /* 0x0487ffff05007810 */ /* 0x000fc80007ffe000 */
[----:B------:R-:W-:-:S04]  /*2c80*/  SHF.R.U32.HI R0, RZ, 0x14, R0 ;  /* 0x00000014ff007819 */ /* 0x000fc80000011600 */
[----:B------:R-:W-:-:S07]  /*2c90*/  LOP3.LUT R4, R0, 0xff, RZ, 0xc0, !PT ;  /* 0x000000ff00047812 */ /* 0x000fce00078ec0ff */
.L_x_22685:
[----:B------:R-:W-:-:S07]  /*2ca0*/  PRMT R0, R4, 0x7610, R0 ;  /* 0x0000761004007816 */ /* 0x000fce0000000000 */
.L_x_22683:
[----:B------:R-:W-:Y:S05]  /*2cb0*/  BSYNC.RECONVERGENT B0 ;  /* 0x0000000000007941 */ /* 0x000fea0003800200 */
.L_x_22682:
[----:B------:R0:W-:Y:S01]  /*2cc0*/  STG.E.U8 desc[UR36][R2.64], R0 ;  /* 0x0000000002007986 */ /* 0x0001e2000c101124 */
[----:B------:R-:W-:Y:S05]  /*2cd0*/  BRA `(.L_x_22665) ;  /* 0x0000000400147947 */ /* 0x000fea0003800000 */
.L_x_22680:
        /* <DEDUP_REMOVED lines=13> */
.L_x_22688:
[----:B------:R-:W-:-:S04]  /*2db0*/  SHF.R.U32.HI R0, RZ, 0x15, R5 ;  /* 0x00000015ff007819 */ /* 0x000fc80000011605 */
[----:B------:R-:W-:-:S04]  /*2dc0*/  LOP3.LUT R0, R0, 0x1, RZ, 0xc0, !PT ;  /* 0x0000000100007812 */ /* 0x000fc800078ec0ff */
[----:B------:R-:W-:-:S04]  /*2dd0*/  IADD3 R0, PT, PT, R5, 0x88fffff, R0 ;  /* 0x088fffff05007810 */ /* 0x000fc80007ffe000 */
[----:B------:R-:W-:-:S04]  /*2de0*/  SHF.R.U32.HI R0, RZ, 0x15, R0 ;  /* 0x00000015ff007819 */ /* 0x000fc80000011600 */
[----:B------:R-:W-:-:S07]  /*2df0*/  LOP3.LUT R4, R0, 0xff, RZ, 0xc0, !PT ;  /* 0x000000ff00047812 */ /* 0x000fce00078ec0ff */
.L_x_22689:
[----:B------:R-:W-:-:S07]  /*2e00*/  PRMT R0, R4, 0x7610, R0 ;  /* 0x0000761004007816 */ /* 0x000fce0000000000 */
.L_x_22687:
[----:B------:R-:W-:Y:S05]  /*2e10*/  BSYNC.RECONVERGENT B0 ;  /* 0x0000000000007941 */ /* 0x000fea0003800200 */
.L_x_22686:
[----:B------:R0:W-:Y:S01]  /*2e20*/  STG.E.U8 desc[UR36][R2.64], R0 ;  /* 0x0000000002007986 */ /* 0x0001e2000c101124 */
[----:B------:R-:W-:Y:S05]  /*2e30*/  BRA `(.L_x_22665) ;  /* 0x0000000000bc7947 */ /* 0x000fea0003800000 */
.L_x_22679:
[----:B------:R-:W-:-:S09]  /*2e40*/  UISETP.NE.AND UP0, UPT, UR4, 0x1c, UPT ;  /* 0x0000001c0400788c */ /* 0x000fd2000bf05270 */
[----:B------:R-:W-:Y:S05]  /*2e50*/  BRA.U !UP0, `(.L_x_22690) ;  /* 0x0000000108a87547 */ /* 0x000fea000b800000 */
[----:B------:R-:W-:-:S09]  /*2e60*/  UISETP.NE.AND UP0, UPT, UR4, 0x1d, UPT ;  /* 0x0000001d0400788c */ /* 0x000fd2000bf05270 */
[----:B------:R-:W-:Y:S05]  /*2e70*/  BRA.U !UP0, `(.L_x_22691) ;  /* 0x00000001088c7547 */ /* 0x000fea000b800000 */
[----:B------:R-:W-:-:S09]  /*2e80*/  UISETP.NE.AND UP0, UPT, UR4, 0x2c, UPT ;  /* 0x0000002c0400788c */ /* 0x000fd2000bf05270 */
[----:B------:R-:W-:Y:S05]  /*2e90*/  BRA.U !UP0, `(.L_x_22692) ;  /* 0x0000000108447547 */ /* 0x000fea000b800000 */
.L_x_22664:
        /* <DEDUP_REMOVED lines=16> */
.L_x_22693:
[----:B------:R-:W-:Y:S05]  /*2fa0*/  BRA `(.L_x_22665) ;  /* 0x0000000000607947 */ /* 0x000fea0003800000 */
.L_x_22692:
        /* <DEDUP_REMOVED lines=16> */
.L_x_22691:
[----:B------:R-:W-:Y:S01]  /*30b0*/  ISETP.NE.AND P0, PT, R0, RZ, PT ;  /* 0x000000ff0000720c */ /* 0x000fe20003f05270 */
[----:B------:R-:W-:-:S03]  /*30c0*/  IMAD.MOV.U32 R5, RZ, RZ, RZ ;  /* 0x000000ffff057224 */ /* 0x000fc600078e00ff */
[----:B------:R-:W-:-:S05]  /*30d0*/  SEL R4, RZ, 0x1, P0 ;  /* 0x00000001ff047807 */ /* 0x000fca0000000000 */
[----:B------:R0:W-:Y:S01]  /*30e0*/  STG.E.64 desc[UR36][R2.64], R4 ;  /* 0x0000000402007986 */ /* 0x0001e2000c101b24 */
[----:B------:R-:W-:Y:S05]  /*30f0*/  BRA `(.L_x_22665) ;  /* 0x00000000000c7947 */ /* 0x000fea0003800000 */
.L_x_22690:
[----:B------:R-:W-:-:S04]  /*3100*/  ISETP.NE.AND P0, PT, R0, RZ, PT ;  /* 0x000000ff0000720c */ /* 0x000fc80003f05270 */
[----:B------:R-:W-:-:S05]  /*3110*/  SEL R5, RZ, 0x1, P0 ;  /* 0x00000001ff057807 */ /* 0x000fca0000000000 */
[----:B------:R0:W-:Y:S04]  /*3120*/  STG.E desc[UR36][R2.64], R5 ;  /* 0x0000000502007986 */ /* 0x0001e8000c101924 */
.L_x_22665:
[----:B------:R-:W-:Y:S05]  /*3130*/  BSYNC.RECONVERGENT B6 ;  /* 0x0000000000067941 */ /* 0x000fea0003800200 */
.L_x_22659:
[----:B------:R-:W-:-:S07]  /*3140*/  VIADD R17, R17, 0x80 ;  /* 0x0000008011117836 */ /* 0x000fce0000000000 */
.L_x_22623:
[----:B------:R-:W-:Y:S05]  /*3150*/  BSYNC.RECONVERGENT B7 ;  /* 0x0000000000077941 */ /* 0x000fea0003800200 */
.L_x_22622:
        /* <DEDUP_REMOVED lines=307> */
.L_x_22696:
        /* <DEDUP_REMOVED lines=16> */
.L_x_22700:
[----:B------:R4:W5:Y:S01]  /*4590*/  LDG.E.U8 R0, desc[UR36][R4.64] ;  /* 0x0000002404007981 */ /* 0x000962000c1e1100 */
[----:B------:R-:W-:Y:S05]  /*45a0*/  BRA `(.L_x_22702) ;  /* 0x0000000c005c7947 */ /* 0x000fea0003800000 */
.L_x_22699:
        /* <DEDUP_REMOVED lines=8> */
.L_x_22704:
[----:B------:R0:W5:Y:S01]  /*4630*/  LDG.E.U8 R0, desc[UR36][R4.64] ;  /* 0x0000002404007981 */ /* 0x000162000c1e1100 */
[----:B------:R-:W-:Y:S05]  /*4640*/  BRA `(.L_x_22702) ;  /* 0x0000000c00347947 */ /* 0x000fea0003800000 */
.L_x_22703:
[----:B------:R0:W5:Y:S01]  /*4650*/  LDG.E.U16 R0, desc[UR36][R4.64] ;  /* 0x0000002404007981 */ /* 0x000162000c1e1500 */
[----:B------:R-:W-:Y:S05]  /*4660*/  BRA `(.L_x_22702) ;  /* 0x0000000c002c7947 */ /* 0x000fea0003800000 */
.L_x_22698:
        /* <DEDUP_REMOVED lines=10> */
.L_x_22706:
[----:B------:R-:W2:Y:S02]  /*4710*/  LDG.E.U16 R2, desc[UR36][R4.64] ;  /* 0x0000002404027981 */ /* 0x000ea4000c1e1500 */
[----:B--2---:R-:W-:-:S06]  /*4720*/  HADD2.F32 R2, -RZ, R2.H0_H0 ;  /* 0x20000002ff027230 */ /* 0x004fcc0000004100 */
[----:B------:R-:W0:Y:S02]  /*4730*/  F2I.S64.TRUNC R2, R2 ;  /* 0x0000000200027311 */ /* 0x000e24000020d900 */
[----:B0-----:R-:W-:Y:S01]  /*4740*/  PRMT R0, R2, 0x7610, R0 ;  /* 0x0000761002007816 */ /* 0x001fe20000000000 */
[----:B------:R-:W-:Y:S06]  /*4750*/  BRA `(.L_x_22702) ;  /* 0x0000000800f07947 */ /* 0x000fec0003800000 */
.L_x_22705:
        /* <DEDUP_REMOVED lines=10> */
.L_x_22708:
[----:B------:R-:W2:Y:S02]  /*4800*/  LDG.E.U16 R4, desc[UR36][R4.64] ;  /* 0x0000002404047981 */ /* 0x000ea4000c1e1500 */
[----:B--2---:R-:W-:-:S06]  /*4810*/  HADD2.F32 R2, -RZ, R4.H0_H0 ;  /* 0x20000004ff027230 */ /* 0x004fcc0000004100 */
[----:B------:R-:W0:Y:S02]  /*4820*/  F2I.S64.TRUNC R2, R2 ;  /* 0x0000000200027311 */ /* 0x000e24000020d900 */
[----:B0-----:R-:W-:Y:S01]  /*4830*/  PRMT R0, R2, 0x7610, R0 ;  /* 0x0000761002007816 */ /* 0x001fe20000000000 */
[----:B------:R-:W-:Y:S06]  /*4840*/  BRA `(.L_x_22702) ;  /* 0x0000000800b47947 */ /* 0x000fec0003800000 */
.L_x_22707:
[----:B------:R-:W2:Y:S02]  /*4850*/  LDG.E.64 R2, desc[UR36][R4.64] ;  /* 0x0000002404027981 */ /* 0x000ea4000c1e1b00 */
[----:B--2---:R-:W0:Y:S02]  /*4860*/  F2I.S64.F64.TRUNC R2, R2 ;  /* 0x0000000200027311 */ /* 0x004e24000030d900 */
[----:B0-----:R-:W-:Y:S01]  /*4870*/  PRMT R0, R2, 0x7610, R0 ;  /* 0x0000761002007816 */ /* 0x001fe20000000000 */
[----:B------:R-:W-:Y:S06]  /*4880*/  BRA `(.L_x_22702) ;  /* 0x0000000800a47947 */ /* 0x000fec0003800000 */
.L_x_22697:
        /* <DEDUP_REMOVED lines=12> */
.L_x_22711:
[----:B------:R-:W2:Y:S02]  /*4950*/  LDG.E.64 R4, desc[UR36][R4.64] ;  /* 0x0000002404047981 */ /* 0x000ea4000c1e1b00 */
[----:B--2---:R-:W0:Y:S02]  /*4960*/  F2I.S64.F64.TRUNC R2, R4 ;  /* 0x0000000400027311 */ /* 0x004e24000030d900 */
[----:B0-----:R-:W-:Y:S01]  /*4970*/  PRMT R0, R2, 0x7610, R0 ;  /* 0x0000761002007816 */ /* 0x001fe20000000000 */
[----:B------:R-:W-:Y:S06]  /*4980*/  BRA `(.L_x_22702) ;  /* 0x0000000800647947 */ /* 0x000fec0003800000 */
.L_x_22710:
        /* <DEDUP_REMOVED lines=27> */
.L_x_22713:
        /* <DEDUP_REMOVED lines=14> */
.L_x_22712:
[----:B------:R-:W2:Y:S02]  /*4c20*/  LDG.E.U16 R2, desc[UR36][R4.64] ;  /* 0x0000002404027981 */ /* 0x000ea4000c1e1500 */
[----:B--2---:R-:W-:-:S06]  /*4c30*/  IMAD.U32 R2, R2, 0x10000, RZ ;  /* 0x0001000002027824 */ /* 0x004fcc00078e00ff */
[----:B------:R-:W0:Y:S02]  /*4c40*/  F2I.S64.TRUNC R2, R2 ;  /* 0x0000000200027311 */ /* 0x000e24000020d900 */
[----:B0-----:R-:W-:Y:S01]  /*4c50*/  PRMT R0, R2, 0x7610, R0 ;  /* 0x0000761002007816 */ /* 0x001fe20000000000 */
[----:B------:R-:W-:Y:S06]  /*4c60*/  BRA `(.L_x_22702) ;  /* 0x0000000400ac7947 */ /* 0x000fec0003800000 */
.L_x_22709:
        /* <DEDUP_REMOVED lines=10> */
.L_x_22716:
        /* <DEDUP_REMOVED lines=21> */
.L_x_22720:
[----:B------:R-:W-:Y:S05]  /*4e60*/  BSYNC.RECONVERGENT B1 ;  /* 0x0000000000017941 */ /* 0x000fea0003800200 */
.L_x_22719:
[----:B------:R-:W-:Y:S01]  /*4e70*/  IMAD.SHL.U32 R0, R0, 0x100000, RZ ;  /* 0x0010000000007824 */ /* 0x000fe200078e00ff */
[----:B------:R-:W-:-:S04]  /*4e80*/  LEA R2, R2, 0x3b800000, 0x17 ;  /* 0x3b80000002027811 */ /* 0x000fc800078eb8ff */
[----:B------:R-:W-:-:S07]  /*4e90*/  LOP3.LUT R2, R2, R0, R7, 0xfe, !PT ;  /* 0x0000000002027212 */ /* 0x000fce00078efe07 */
.L_x_22718:
[----:B------:R-:W-:Y:S05]  /*4ea0*/  BSYNC.RECONVERGENT B0 ;  /* 0x0000000000007941 */ /* 0x000fea0003800200 */
.L_x_22717:
[----:B------:R-:W0:Y:S02]  /*4eb0*/  F2I.S64.TRUNC R2, R2 ;  /* 0x0000000200027311 */ /* 0x000e24000020d900 */
[----:B0-----:R-:W-:Y:S01]  /*4ec0*/  PRMT R0, R2, 0x7610, R0 ;  /* 0x0000761002007816 */ /* 0x001fe20000000000 */
[----:B------:R-:W-:Y:S06]  /*4ed0*/  BRA `(.L_x_22702) ;  /* 0x0000000400107947 */ /* 0x000fec0003800000 */
.L_x_22715:
        /* <DEDUP_REMOVED lines=21> */
.L_x_22724:
[----:B------:R-:W-:Y:S05]  /*5030*/  BSYNC.RECONVERGENT B1 ;  /* 0x0000000000017941 */ /* 0x000fea0003800200 */
.L_x_22723:
[----:B------:R-:W-:Y:S01]  /*5040*/  IMAD.SHL.U32 R0, R0, 0x200000, RZ ;  /* 0x0020000000007824 */ /* 0x000fe200078e00ff */
[----:B------:R-:W-:-:S04]  /*5050*/  LEA R2, R2, 0x37800000, 0x17 ;  /* 0x3780000002027811 */ /* 0x000fc800078eb8ff */
[----:B------:R-:W-:-:S07]  /*5060*/  LOP3.LUT R2, R2, R0, R7, 0xfe, !PT ;  /* 0x0000000002027212 */ /* 0x000fce00078efe07 */
.L_x_22722:
[----:B------:R-:W-:Y:S05]  /*5070*/  BSYNC.RECONVERGENT B0 ;  /* 0x0000000000007941 */ /* 0x000fea0003800200 */
.L_x_22721:
[----:B------:R-:W0:Y:S02]  /*5080*/  F2I.S64.TRUNC R2, R2 ;  /* 0x0000000200027311 */ /* 0x000e24000020d900 */
[----:B0-----:R-:W-:Y:S01]  /*5090*/  PRMT R0, R2, 0x7610, R0 ;  /* 0x0000761002007816 */ /* 0x001fe20000000000 */
[----:B------:R-:W-:Y:S06]  /*50a0*/  BRA `(.L_x_22702) ;  /* 0x00000000009c7947 */ /* 0x000fec0003800000 */
.L_x_22714:
        /* <DEDUP_REMOVED lines=14> */
.L_x_22728:
[----:B------:R-:W-:Y:S05]  /*5190*/  BSYNC.RECONVERGENT B0 ;  /* 0x0000000000007941 */ /* 0x000fea0003800200 */
.L_x_22727:
[----:B------:R-:W0:Y:S02]  /*51a0*/  F2I.S64.TRUNC R2, R2 ;  /* 0x0000000200027311 */ /* 0x000e24000020d900 */
[----:B0-----:R-:W-:Y:S01]  /*51b0*/  PRMT R0, R2, 0x7610, R0 ;  /* 0x0000761002007816 */ /* 0x001fe20000000000 */
[----:B------:R-:W-:Y:S06]  /*51c0*/  BRA `(.L_x_22702) ;  /* 0x0000000000547947 */ /* 0x000fec0003800000 */
.L_x_22701:
        /* <DEDUP_REMOVED lines=16> */
.L_x_22729:
[----:B------:R-:W-:Y:S01]  /*52d0*/  PRMT R0, RZ, 0x7610, R0 ;  /* 0x00007610ff007816 */ /* 0x000fe20000000000 */
[----:B------:R-:W-:Y:S06]  /*52e0*/  BRA `(.L_x_22702) ;  /* 0x00000000000c7947 */ /* 0x000fec0003800000 */
.L_x_22726:
[----:B------:R1:W5:Y:S01]  /*52f0*/  LDG.E.U8 R0, desc[UR36][R4.64] ;  /* 0x0000002404007981 */ /* 0x000362000c1e1100 */
[----:B------:R-:W-:Y:S05]  /*5300*/  BRA `(.L_x_22702) ;  /* 0x0000000000047947 */ /* 0x000fea0003800000 */
.L_x_22725:
[----:B------:R2:W5:Y:S02]  /*5310*/  LDG.E.U8 R0, desc[UR36][R4.64] ;  /* 0x0000002404007981 */ /* 0x000564000c1e1100 */
.L_x_22702:
        /* <DEDUP_REMOVED lines=19> */
.L_x_22734:
[----:B------:R0:W-:Y:S01]  /*5450*/  STG.E.U8 desc[UR36][R2.64], R5 ;  /* 0x0000000502007986 */ /* 0x0001e2000c101124 */
[----:B------:R-:W-:Y:S05]  /*5460*/  BRA `(.L_x_22736) ;  /* 0x0000000c00547947 */ /* 0x000fea0003800000 */
.L_x_22733:
        /* <DEDUP_REMOVED lines=11> */
.L_x_22738:
[----:B------:R-:W-:-:S04]  /*5520*/  ISETP.NE.AND P0, PT, R0, RZ, PT ;  /* 0x000000ff0000720c */ /* 0x000fc80003f05270 */
[----:B------:R-:W-:-:S05]  /*5530*/  SEL R5, RZ, 0x1, P0 ;  /* 0x00000001ff057807 */ /* 0x000fca0000000000 */
[----:B------:R0:W-:Y:S01]  /*5540*/  STG.E desc[UR36][R2.64], R5 ;  /* 0x0000000502007986 */ /* 0x0001e2000c101924 */
[----:B------:R-:W-:Y:S05]  /*5550*/  BRA `(.L_x_22736) ;  /* 0x0000000c00187947 */ /* 0x000fea0003800000 */
.L_x_22737:
[----:B------:R0:W-:Y:S01]  /*5560*/  STG.E.U16 desc[UR36][R2.64], R5 ;  /* 0x0000000502007986 */ /* 0x0001e2000c101524 */
[----:B------:R-:W-:Y:S05]  /*5570*/  BRA `(.L_x_22736) ;  /* 0x0000000c00107947 */ /* 0x000fea0003800000 */
.L_x_22732:
        /* <DEDUP_REMOVED lines=10> */
.L_x_22740:
[----:B------:R-:W-:-:S04]  /*5620*/  ISETP.NE.AND P0, PT, R0, RZ, PT ;  /* 0x000000ff0000720c */ /* 0x000fc80003f05270 */
[----:B------:R-:W-:-:S04]  /*5630*/  FSEL R0, RZ, 1, P0 ;  /* 0x3f800000ff007808 */ /* 0x000fc80000000000 */
[----:B------:R-:W-:-:S05]  /*5640*/  F2FP.F16.F32.PACK_AB R0, RZ, R0 ;  /* 0x00000000ff00723e */ /* 0x000fca00000000ff */
[----:B------:R0:W-:Y:S01]  /*5650*/  STG.E.U16 desc[UR36][R2.64], R0 ;  /* 0x0000000002007986 */ /* 0x0001e2000c101524 */
[----:B------:R-:W-:Y:S05]  /*5660*/  BRA `(.L_x_22736) ;  /* 0x0000000800d47947 */ /* 0x000fea0003800000 */
.L_x_22739:
        /* <DEDUP_REMOVED lines=11> */
.L_x_22742:
[----:B------:R-:W-:-:S04]  /*5720*/  ISETP.NE.AND P0, PT, R0, RZ, PT ;  /* 0x000000ff0000720c */ /* 0x000fc80003f05270 */
[----:B------:R-:W-:-:S04]  /*5730*/  FSEL R0, RZ, 1, P0 ;  /* 0x3f800000ff007808 */ /* 0x000fc80000000000 */
[----:B------:R-:W-:-:S04]  /*5740*/  F2FP.F16.F32.PACK_AB R5, RZ, R0 ;  /* 0x00000000ff05723e */ /* 0x000fc800000000ff */
[----:B------:R-:W-:-:S05]  /*5750*/  PRMT R5, R5, 0x5410, RZ ;  /* 0x0000541005057816 */ /* 0x000fca00000000ff */
[----:B------:R0:W-:Y:S01]  /*5760*/  STG.E desc[UR36][R2.64], R5 ;  /* 0x0000000502007986 */ /* 0x0001e2000c101924 */
[----:B------:R-:W-:Y:S05]  /*5770*/  BRA `(.L_x_22736) ;  /* 0x0000000800907947 */ /* 0x000fea0003800000 */
.L_x_22741:
[----:B------:R-:W-:Y:S01]  /*5780*/  ISETP.NE.AND P0, PT, R0, RZ, PT ;  /* 0x000000ff0000720c */ /* 0x000fe20003f05270 */
[----:B------:R-:W-:-:S03]  /*5790*/  IMAD.MOV.U32 R4, RZ, RZ, RZ ;  /* 0x000000ffff047224 */ /* 0x000fc600078e00ff */
[----:B------:R-:W-:-:S05]  /*57a0*/  FSEL R5, RZ, 1.875, P0 ;  /* 0x3ff00000ff057808 */ /* 0x000fca0000000000 */
[----:B------:R0:W-:Y:S01]  /*57b0*/  STG.E.64 desc[UR36][R2.64], R4 ;  /* 0x0000000402007986 */ /* 0x0001e2000c101b24 */
[----:B------:R-:W-:Y:S05]  /*57c0*/  BRA `(.L_x_22736) ;  /* 0x00000008007c7947 */ /* 0x000fea0003800000 */
.L_x_22731:
        /* <DEDUP_REMOVED lines=12> */
.L_x_22746:
        /* <DEDUP_REMOVED lines=18> */
.L_x_22748:
[----:B------:R-:W-:Y:S05]  /*59b0*/  BSYNC.RECONVERGENT B0 ;  /* 0x0000000000007941 */ /* 0x000fea0003800200 */
.L_x_22747:
[----:B------:R0:W-:Y:S01]  /*59c0*/  STG.E.U8 desc[UR36][R2.64], R0 ;  /* 0x0000000002007986 */ /* 0x0001e2000c101124 */
[----:B------:R-:W-:Y:S05]  /*59d0*/  BRA `(.L_x_22736) ;  /* 0x0000000400f87947 */ /* 0x000fea0003800000 */
.L_x_22745:
        /* <DEDUP_REMOVED lines=18> */
.L_x_22750:
[----:B------:R-:W-:Y:S05]  /*5b00*/  BSYNC.RECONVERGENT B0 ;  /* 0x0000000000007941 */ /* 0x000fea0003800200 */
.L_x_22749:
[----:B------:R0:W-:Y:S01]  /*5b10*/  STG.E.U8 desc[UR36][R2.64], R0 ;  /* 0x0000000002007986 */ /* 0x0001e2000c101124 */
[----:B------:R-:W-:Y:S05]  /*5b20*/  BRA `(.L_x_22736) ;  /* 0x0000000400a47947 */ /* 0x000fea0003800000 */
.L_x_22744:
        /* <DEDUP_REMOVED lines=22> */
.L_x_22752:
[----:B------:R-:W-:Y:S01]  /*5c90*/  ISETP.NE.AND P0, PT, R0, RZ, PT ;  /* 0x000000ff0000720c */ /* 0x000fe20003f05270 */
[----:B------:R-:W-:-:S03]  /*5ca0*/  IMAD.MOV.U32 R5, RZ, RZ, RZ ;  /* 0x000000ffff057224 */ /* 0x000fc600078e00ff */
[----:B------:R-:W-:-:S05]  /*5cb0*/  SEL R4, RZ, 0x1, P0 ;  /* 0x00000001ff047807 */ /* 0x000fca0000000000 */
[----:B------:R0:W-:Y:S01]  /*5cc0*/  STG.E.64 desc[UR36][R2.64], R4 ;  /* 0x0000000402007986 */ /* 0x0001e2000c101b24 */
[----:B------:R-:W-:Y:S05]  /*5cd0*/  BRA `(.L_x_22736) ;  /* 0x0000000400387947 */ /* 0x000fea0003800000 */
.L_x_22751:
[----:B------:R-:W-:-:S04]  /*5ce0*/  ISETP.NE.AND P0, PT, R0, RZ, PT ;  /* 0x000000ff0000720c */ /* 0x000fc80003f05270 */
[----:B------:R-:W-:-:S05]  /*5cf0*/  SEL R5, RZ, 0x1, P0 ;  /* 0x00000001ff057807 */ /* 0x000fca0000000000 */
[----:B------:R0:W-:Y:S01]  /*5d00*/  STG.E desc[UR36][R2.64], R5 ;  /* 0x0000000502007986 */ /* 0x0001e2000c101924 */
[----:B------:R-:W-:Y:S05]  /*5d10*/  BRA `(.L_x_22736) ;  /* 0x0000000400287947 */ /* 0x000fea0003800000 */
.L_x_22743:
        /* <DEDUP_REMOVED lines=8> */
.L_x_22754:
[----:B------:R-:W-:Y:S02]  /*5da0*/  ISETP.NE.AND P0, PT, R0, RZ, PT ;  /* 0x000000ff0000720c */ /* 0x000fe40003f05270 */
[----:B------:R-:W-:Y:S01]  /*5db0*/  CS2R R6, SRZ ;  /* 0x0000000000067805 */ /* 0x000fe2000001ff00 */
[----:B------:R-:W-:Y:S01]  /*5dc0*/  IMAD.MOV.U32 R4, RZ, RZ, RZ ;  /* 0x000000ffff047224 */ /* 0x000fe200078e00ff */
[----:B------:R-:W-:-:S05]  /*5dd0*/  FSEL R5, RZ, 1.875, P0 ;  /* 0x3ff00000ff057808 */ /* 0x000fca0000000000 */
[----:B------:R4:W-:Y:S01]  /*5de0*/  STG.E.128 desc[UR36][R2.64], R4 ;  /* 0x0000000402007986 */ /* 0x0009e2000c101d24 */
[----:B------:R-:W-:Y:S05]  /*5df0*/  BRA `(.L_x_22736) ;  /* 0x0000000000f07947 */ /* 0x000fea0003800000 */
.L_x_22753:
[----:B------:R-:W-:-:S09]  /*5e00*/  UISETP.NE.AND UP0, UPT, UR4, 0xf, UPT ;  /* 0x0000000f0400788c */ /* 0x000fd2000bf05270 */
[----:B------:R-:W-:Y:S05]  /*5e10*/  BRA.U !UP0, `(.L_x_22755) ;  /* 0x0000000108d87547 */ /* 0x000fea000b800000 */
[----:B------:R-:W-:-:S09]  /*5e20*/  UISETP.NE.AND UP0, UPT, UR4, 0x17, UPT ;  /* 0x000000170400788c */ /* 0x000fd2000bf05270 */
[----:B------:R-:W-:Y:S05]  /*5e30*/  BRA.U !UP0, `(.L_x_22756) ;  /* 0x0000000108887547 */ /* 0x000fea000b800000 */
[----:B------:R-:W-:-:S09]  /*5e40*/  UISETP.NE.AND UP0, UPT, UR4, 0x18, UPT ;  /* 0x000000180400788c */ /* 0x000fd2000bf05270 */
[----:B------:R-:W-:Y:S05]  /*5e50*/  BRA.U !UP0, `(.L_x_22757) ;  /* 0x0000000108447547 */ /* 0x000fea000b800000 */
.L_x_22735:
        /* <DEDUP_REMOVED lines=16> */
.L_x_22758:
[----:B------:R-:W-:Y:S05]  /*5f60*/  BRA `(.L_x_22736) ;  /* 0x0000000000947947 */ /* 0x000fea0003800000 */
.L_x_22757:
        /* <DEDUP_REMOVED lines=12> */
.L_x_22760:
[----:B------:R-:W-:Y:S05]  /*6030*/  BSYNC.RECONVERGENT B0 ;  /* 0x0000000000007941 */ /* 0x000fea0003800200 */
.L_x_22759:
[----:B------:R3:W-:Y:S01]  /*6040*/  STG.E.U8 desc[UR36][R2.64], R5 ;  /* 0x0000000502007986 */ /* 0x0007e2000c101124 */
[----:B------:R-:W-:Y:S05]  /*6050*/  BRA `(.L_x_22736) ;  /* 0x0000000000587947 */ /* 0x000fea0003800000 */
.L_x_22756:
        /* <DEDUP_REMOVED lines=13> */
.L_x_22761:
[----:B------:R-:W-:Y:S01]  /*6130*/  IMAD.MOV.U32 R5, RZ, RZ, 0x7f ;  /* 0x0000007fff057424 */ /* 0x000fe200078e00ff */
[----:B------:R-:W-:-:S04]  /*6140*/  ISETP.GT.U32.AND P0, PT, R7, 0x7f800000, PT ;  /* 0x7f8000000700780c */ /* 0x000fc80003f04070 */
[----:B------:R-:W-:-:S05]  /*6150*/  SEL R5, R5, 0x7c, P0 ;  /* 0x0000007c05057807 */ /* 0x000fca0000000000 */
[----:B------:R2:W-:Y:S01]  /*6160*/  STG.E.U8 desc[UR36][R2.64], R5 ;  /* 0x0000000502007986 */ /* 0x0005e2000c101124 */
[----:B------:R-:W-:Y:S05]  /*6170*/  BRA `(.L_x_22736) ;  /* 0x0000000000107947 */ /* 0x000fea0003800000 */
.L_x_22755:
[----:B------:R-:W-:-:S04]  /*6180*/  ISETP.NE.AND P0, PT, R0, RZ, PT ;  /* 0x000000ff0000720c */ /* 0x000fc80003f05270 */
[----:B------:R-:W-:-:S04]  /*6190*/  FSEL R0, RZ, 1, P0 ;  /* 0x3f800000ff007808 */ /* 0x000fc80000000000 */
[----:B------:R-:W-:-:S05]  /*61a0*/  F2FP.BF16.F32.PACK_AB R0, RZ, R0 ;  /* 0x00000000ff00723e */ /* 0x000fca00000010ff */
[----:B------:R0:W-:Y:S02]  /*61b0*/  STG.E.U16 desc[UR36][R2.64], R0 ;  /* 0x0000000002007986 */ /* 0x0001e4000c101524 */
.L_x_22736:
[----:B------:R-:W-:Y:S05]  /*61c0*/  BSYNC.RECONVERGENT B6 ;  /* 0x0000000000067941 */ /* 0x000fea0003800200 */
.L_x_22730:
[----:B------:R-:W-:-:S07]  /*61d0*/  VIADD R17, R17, 0x80 ;  /* 0x0000008011117836 */ /* 0x000fce0000000000 */
.L_x_22695:
[----:B------:R-:W-:Y:S05]  /*61e0*/  BSYNC.RECONVERGENT B7 ;  /* 0x0000000000077941 */ /* 0x000fea0003800200 */
.L_x_22694:
        /* <DEDUP_REMOVED lines=307> */
.L_x_22764:
        /* <DEDUP_REMOVED lines=16> */
.L_x_22768:
[----:B------:R0:W5:Y:S01]  /*7620*/  LDG.E.U8 R0, desc[UR36][R4.64] ;  /* 0x0000002404007981 */ /* 0x000162000c1e1100 */
[----:B------:R-:W-:Y:S05]  /*7630*/  BRA `(.L_x_22770) ;  /* 0x0000000c005c7947 */ /* 0x000fea0003800000 */
.L_x_22767:
        /* <DEDUP_REMOVED lines=8> */
.L_x_22772:
[----:B------:R3:W5:Y:S01]  /*76c0*/  LDG.E.U8 R0, desc[UR36][R4.64] ;  /* 0x0000002404007981 */ /* 0x000762000c1e1100 */
[----:B------:R-:W-:Y:S05]  /*76d0*/  BRA `(.L_x_22770) ;  /* 0x0000000c00347947 */ /* 0x000fea0003800000 */
.L_x_22771:
[----:B------:R2:W5:Y:S01]  /*76e0*/  LDG.E.U16 R0, desc[UR36][R4.64] ;  /* 0x0000002404007981 */ /* 0x000562000c1e1500 */
[----:B------:R-:W-:Y:S05]  /*76f0*/  BRA `(.L_x_22770) ;  /* 0x0000000c002c7947 */ /* 0x000fea0003800000 */
.L_x_22766:
        /* <DEDUP_REMOVED lines=10> */
.L_x_22774:
[----:B------:R-:W2:Y:S02]  /*77a0*/  LDG.E.U16 R2, desc[UR36][R4.64] ;  /* 0x0000002404027981 */ /* 0x000ea4000c1e1500 */
[----:B--2---:R-:W-:-:S06]  /*77b0*/  HADD2.F32 R2, -RZ, R2.H0_H0 ;  /* 0x20000002ff027230 */ /* 0x004fcc0000004100 */
[----:B------:R-:W0:Y:S02]  /*77c0*/  F2I.S64.TRUNC R2, R2 ;  /* 0x0000000200027311 */ /* 0x000e24000020d900 */
[----:B0-----:R-:W-:Y:S01]  /*77d0*/  PRMT R0, R2, 0x7610, R0 ;  /* 0x0000761002007816 */ /* 0x001fe20000000000 */
[----:B------:R-:W-:Y:S06]  /*77e0*/  BRA `(.L_x_22770) ;  /* 0x0000000800f07947 */ /* 0x000fec0003800000 */
.L_x_22773:
        /* <DEDUP_REMOVED lines=10> */
.L_x_22776:
[----:B------:R-:W2:Y:S02]  /*7890*/  LDG.E.U16 R4, desc[UR36][R4.64] ;  /* 0x0000002404047981 */ /* 0x000ea4000c1e1500 */
[----:B--2---:R-:W-:-:S06]  /*78a0*/  HADD2.F32 R2, -RZ, R4.H0_H0 ;  /* 0x20000004ff027230 */ /* 0x004fcc0000004100 */
[----:B------:R-:W0:Y:S02]  /*78b0*/  F2I.S64.TRUNC R2, R2 ;  /* 0x0000000200027311 */ /* 0x000e24000020d900 */
[----:B0-----:R-:W-:Y:S01]  /*78c0*/  PRMT R0, R2, 0x7610, R0 ;  /* 0x0000761002007816 */ /* 0x001fe20000000000 */
[----:B------:R-:W-:Y:S06]  /*78d0*/  BRA `(.L_x_22770) ;  /* 0x0000000800b47947 */ /* 0x000fec0003800000 */
.L_x_22775:
[----:B------:R-:W2:Y:S02]  /*78e0*/  LDG.E.64 R2, desc[UR36][R4.64] ;  /* 0x0000002404027981 */ /* 0x000ea4000c1e1b00 */
[----:B--2---:R-:W0:Y:S02]  /*78f0*/  F2I.S64.F64.TRUNC R2, R2 ;  /* 0x0000000200027311 */ /* 0x004e24000030d900 */
[----:B0-----:R-:W-:Y:S01]  /*7900*/  PRMT R0, R2, 0x7610, R0 ;  /* 0x0000761002007816 */ /* 0x001fe20000000000 */
[----:B------:R-:W-:Y:S06]  /*7910*/  BRA `(.L_x_22770) ;  /* 0x0000000800a47947 */ /* 0x000fec0003800000 */
.L_x_22765:
        /* <DEDUP_REMOVED lines=12> */
.L_x_22779:
[----:B------:R-:W2:Y:S02]  /*79e0*/  LDG.E.64 R4, desc[UR36][R4.64] ;  /* 0x0000002404047981 */ /* 0x000ea4000c1e1b00 */
[----:B--2---:R-:W0:Y:S02]  /*79f0*/  F2I.S64.F64.TRUNC R2, R4 ;  /* 0x0000000400027311 */ /* 0x004e24000030d900 */
[----:B0-----:R-:W-:Y:S01]  /*7a00*/  PRMT R0, R2, 0x7610, R0 ;  /* 0x0000761002007816 */ /* 0x001fe20000000000 */
[----:B------:R-:W-:Y:S06]  /*7a10*/  BRA `(.L_x_22770) ;  /* 0x0000000800647947 */ /* 0x000fec0003800000 */
.L_x_22778:
        /* <DEDUP_REMOVED lines=27> */
.L_x_22781:
        /* <DEDUP_REMOVED lines=14> */
.L_x_22780:
[----:B------:R-:W2:Y:S02]  /*7cb0*/  LDG.E.U16 R2, desc[UR36][R4.64] ;  /* 0x0000002404027981 */ /* 0x000ea4000c1e1500 */
[----:B--2---:R-:W-:-:S06]  /*7cc0*/  IMAD.U32 R2, R2, 0x10000, RZ ;  /* 0x0001000002027824 */ /* 0x004fcc00078e00ff */
[----:B------:R-:W0:Y:S02]  /*7cd0*/  F2I.S64.TRUNC R2, R2 ;  /* 0x0000000200027311 */ /* 0x000e24000020d900 */
[----:B0-----:R-:W-:Y:S01]  /*7ce0*/  PRMT R0, R2, 0x7610, R0 ;  /* 0x0000761002007816 */ /* 0x001fe20000000000 */
[----:B------:R-:W-:Y:S06]  /*7cf0*/  BRA `(.L_x_22770) ;  /* 0x0000000400ac7947 */ /* 0x000fec0003800000 */
.L_x_22777:
        /* <DEDUP_REMOVED lines=10> */
.L_x_22784:
        /* <DEDUP_REMOVED lines=21> */
.L_x_22788:
[----:B------:R-:W-:Y:S05]  /*7ef0*/  BSYNC.RECONVERGENT B1 ;  /* 0x0000000000017941 */ /* 0x000fea0003800200 */
.L_x_22787:
[----:B------:R-:W-:Y:S01]  /*7f00*/  IMAD.SHL.U32 R0, R0, 0x100000, RZ ;  /* 0x0010000000007824 */ /* 0x000fe200078e00ff */
[----:B------:R-:W-:-:S04]  /*7f10*/  LEA R2, R2, 0x3b800000, 0x17 ;  /* 0x3b80000002027811 */ /* 0x000fc800078eb8ff */
[----:B------:R-:W-:-:S07]  /*7f20*/  LOP3.LUT R2, R2, R0, R7, 0xfe, !PT ;  /* 0x0000000002027212 */ /* 0x000fce00078efe07 */
.L_x_22786:
[----:B------:R-:W-:Y:S05]  /*7f30*/  BSYNC.RECONVERGENT B0 ;  /* 0x0000000000007941 */ /* 0x000fea0003800200 */
.L_x_22785:
[----:B------:R-:W0:Y:S02]  /*7f40*/  F2I.S64.TRUNC R2, R2 ;  /* 0x0000000200027311 */ /* 0x000e24000020d900 */
[----:B0-----:R-:W-:Y:S01]  /*7f50*/  PRMT R0, R2, 0x7610, R0 ;  /* 0x0000761002007816 */ /* 0x001fe20000000000 */
[----:B------:R-:W-:Y:S06]  /*7f60*/  BRA `(.L_x_22770) ;  /* 0x0000000400107947 */ /* 0x000fec0003800000 */
.L_x_22783:
        /* <DEDUP_REMOVED lines=21> */
.L_x_22792:
[----:B------:R-:W-:Y:S05]  /*80c0*/  BSYNC.RECONVERGENT B1 ;  /* 0x0000000000017941 */ /* 0x000fea0003800200 */
.L_x_22791:
[----:B------:R-:W-:Y:S02]  /*80d0*/  SHF.L.U32 R0, R0, 0x15, RZ ;  /* 0x0000001500007819 */ /* 0x000fe400000006ff */
[----:B------:R-:W-:-:S04]  /*80e0*/  LEA R2, R2, 0x37800000, 0x17 ;  /* 0x3780000002027811 */ /* 0x000fc800078eb8ff */
[----:B------:R-:W-:-:S07]  /*80f0*/  LOP3.LUT R2, R2, R0, R7, 0xfe, !PT ;  /* 0x0000000002027212 */ /* 0x000fce00078efe07 */
.L_x_22790:
[----:B------:R-:W-:Y:S05]  /*8100*/  BSYNC.RECONVERGENT B0 ;  /* 0x0000000000007941 */ /* 0x000fea0003800200 */
.L_x_22789:
[----:B------:R-:W0:Y:S02]  /*8110*/  F2I.S64.TRUNC R2, R2 ;  /* 0x0000000200027311 */ /* 0x000e24000020d900 */
[----:B0-----:R-:W-:Y:S01]  /*8120*/  PRMT R0, R2, 0x7610, R0 ;  /* 0x0000761002007816 */ /* 0x001fe20000000000 */
[----:B------:R-:W-:Y:S06]  /*8130*/  BRA `(.L_x_22770) ;  /* 0x00000000009c7947 */ /* 0x000fec0003800000 */
.L_x_22782:
        /* <DEDUP_REMOVED lines=14> */
.L_x_22796:
[----:B------:R-:W-:Y:S05]  /*8220*/  BSYNC.RECONVERGENT B0 ;  /* 0x0000000000007941 */ /* 0x000fea0003800200 */
.L_x_22795:
[----:B------:R-:W0:Y:S02]  /*8230*/  F2I.S64.TRUNC R2, R2 ;  /* 0x0000000200027311 */ /* 0x000e24000020d900 */
[----:B0-----:R-:W-:Y:S01]  /*8240*/  PRMT R0, R2, 0x7610, R0 ;  /* 0x0000761002007816 */ /* 0x001fe20000000000 */
[----:B------:R-:W-:Y:S06]  /*8250*/  BRA `(.L_x_22770) ;  /* 0x0000000000547947 */ /* 0x000fec0003800000 */
.L_x_22769:
        /* <DEDUP_REMOVED lines=16> */
.L_x_22797:
[----:B------:R-:W-:Y:S01]  /*8360*/  PRMT R0, RZ, 0x7610, R0 ;  /* 0x00007610ff007816 */ /* 0x000fe20000000000 */
[----:B------:R-:W-:Y:S06]  /*8370*/  BRA `(.L_x_22770) ;  /* 0x00000000000c7947 */ /* 0x000fec0003800000 */
.L_x_22794:
[----:B------:R0:W5:Y:S01]  /*8380*/  LDG.E.U8 R0, desc[UR36][R4.64] ;  /* 0x0000002404007981 */ /* 0x000162000c1e1100 */
[----:B------:R-:W-:Y:S05]  /*8390*/  BRA `(.L_x_22770) ;  /* 0x0000000000047947 */ /* 0x000fea0003800000 */
.L_x_22793:
[----:B------:R0:W5:Y:S02]  /*83a0*/  LDG.E.U8 R0, desc[UR36][R4.64] ;  /* 0x0000002404007981 */ /* 0x000164000c1e1100 */
.L_x_22770:
        /* <DEDUP_REMOVED lines=19> */
.L_x_22802:
[----:B------:R0:W-:Y:S01]  /*84e0*/  STG.E.U8 desc[UR36][R2.64], R5 ;  /* 0x0000000502007986 */ /* 0x0001e2000c101124 */
[----:B------:R-:W-:Y:S05]  /*84f0*/  BRA `(.L_x_22804) ;  /* 0x0000000c00547947 */ /* 0x000fea0003800000 */
.L_x_22801:
        /* <DEDUP_REMOVED lines=11> */
.L_x_22806:
[----:B------:R-:W-:-:S04]  /*85b0*/  ISETP.NE.AND P0, PT, R0, RZ, PT ;  /* 0x000000ff0000720c */ /* 0x000fc80003f05270 */
[----:B------:R-:W-:-:S05]  /*85c0*/  SEL R5, RZ, 0x1, P0 ;  /* 0x00000001ff057807 */ /* 0x000fca0000000000 */
[----:B------:R0:W-:Y:S01]  /*85d0*/  STG.E desc[UR36][R2.64], R5 ;  /* 0x0000000502007986 */ /* 0x0001e2000c101924 */
[----:B------:R-:W-:Y:S05]  /*85e0*/  BRA `(.L_x_22804) ;  /* 0x0000000c00187947 */ /* 0x000fea0003800000 */
.L_x_22805:
[----:B------:R0:W-:Y:S01]  /*85f0*/  STG.E.U16 desc[UR36][R2.64], R5 ;  /* 0x0000000502007986 */ /* 0x0001e2000c101524 */
[----:B------:R-:W-:Y:S05]  /*8600*/  BRA `(.L_x_22804) ;  /* 0x0000000c00107947 */ /* 0x000fea0003800000 */
.L_x_22800:
        /* <DEDUP_REMOVED lines=10> */
.L_x_22808:
[----:B------:R-:W-:-:S04]  /*86b0*/  ISETP.NE.AND P0, PT, R0, RZ, PT ;  /* 0x000000ff0000720c */ /* 0x000fc80003f05270 */
[----:B------:R-:W-:-:S04]  /*86c0*/  FSEL R0, RZ, 1, P0 ;  /* 0x3f800000ff007808 */ /* 0x000fc80000000000 */
[----:B------:R-:W-:-:S05]  /*86d0*/  F2FP.F16.F32.PACK_AB R0, RZ, R0 ;  /* 0x00000000ff00723e */ /* 0x000fca00000000ff */
[----:B------:R0:W-:Y:S01]  /*86e0*/  STG.E.U16 desc[UR36][R2.64], R0 ;  /* 0x0000000002007986 */ /* 0x0001e2000c101524 */
[----:B------:R-:W-:Y:S05]  /*86f0*/  BRA `(.L_x_22804) ;  /* 0x0000000800d47947 */ /* 0x000fea0003800000 */
.L_x_22807:
        /* <DEDUP_REMOVED lines=11> */
.L_x_22810:
[----:B------:R-:W-:-:S04]  /*87b0*/  ISETP.NE.AND P0, PT, R0, RZ, PT ;  /* 0x000000ff0000720c */ /* 0x000fc80003f05270 */
[----:B------:R-:W-:-:S04]  /*87c0*/  FSEL R0, RZ, 1, P0 ;  /* 0x3f800000ff007808 */ /* 0x000fc80000000000 */
[----:B------:R-:W-:-:S04]  /*87d0*/  F2FP.F16.F32.PACK_AB R5, RZ, R0 ;  /* 0x00000000ff05723e */ /* 0x000fc800000000ff */
[----:B------:R-:W-:-:S05]  /*87e0*/  PRMT R5, R5, 0x5410, RZ ;  /* 0x0000541005057816 */ /* 0x000fca00000000ff */
[----:B------:R0:W-:Y:S01]  /*87f0*/  STG.E desc[UR36][R2.64], R5 ;  /* 0x0000000502007986 */ /* 0x0001e2000c101924 */
[----:B------:R-:W-:Y:S05]  /*8800*/  BRA `(.L_x_22804) ;  /* 0x0000000800907947 */ /* 0x000fea0003800000 */
.L_x_22809:
[----:B------:R-:W-:Y:S02]  /*8810*/  ISETP.NE.AND P0, PT, R0, RZ, PT ;  /* 0x000000ff0000720c */ /* 0x000fe40003f05270 */
[----:B------:R-:W-:Y:S02]  /*8820*/  MOV R4, RZ ;  /* 0x000000ff00047202 */ /* 0x000fe40000000f00 */
[----:B------:R-:W-:-:S05]  /*8830*/  FSEL R5, RZ, 1.875, P0 ;  /* 0x3ff00000ff057808 */ /* 0x000fca0000000000 */
[----:B------:R0:W-:Y:S01]  /*8840*/  STG.E.64 desc[UR36][R2.64], R4 ;  /* 0x0000000402007986 */ /* 0x0001e2000c101b24 */
[----:B------:R-:W-:Y:S05]  /*8850*/  BRA `(.L_x_22804) ;  /* 0x00000008007c7947 */ /* 0x000fea0003800000 */
.L_x_22799:
        /* <DEDUP_REMOVED lines=12> */
.L_x_22814:
        /* <DEDUP_REMOVED lines=18> */
.L_x_22816:
[----:B------:R-:W-:Y:S05]  /*8a40*/  BSYNC.RECONVERGENT B0 ;  /* 0x0000000000007941 */ /* 0x000fea0003800200 */
.L_x_22815:
[----:B------:R0:W-:Y:S01]  /*8a50*/  STG.E.U8 desc[UR36][R2.64], R0 ;  /* 0x0000000002007986 */ /* 0x0001e2000c101124 */
[----:B------:R-:W-:Y:S05]  /*8a60*/  BRA `(.L_x_22804) ;  /* 0x0000000400f87947 */ /* 0x000fea0003800000 */
.L_x_22813:
        /* <DEDUP_REMOVED lines=18> */
.L_x_22818:
[----:B------:R-:W-:Y:S05]  /*8b90*/  BSYNC.RECONVERGENT B0 ;  /* 0x0000000000007941 */ /* 0x000fea0003800200 */
.L_x_22817:
[----:B------:R0:W-:Y:S01]  /*8ba0*/  STG.E.U8 desc[UR36][R2.64], R0 ;  /* 0x0000000002007986 */ /* 0x0001e2000c101124 */
[----:B------:R-:W-:Y:S05]  /*8bb0*/  BRA `(.L_x_22804) ;  /* 0x0000000400a47947 */ /* 0x000fea0003800000 */
.L_x_22812:
        /* <DEDUP_REMOVED lines=22> */
.L_x_22820:
[----:B------:R-:W-:Y:S01]  /*8d20*/  ISETP.NE.AND P0, PT, R0, RZ, PT ;  /* 0x000000ff0000720c */ /* 0x000fe20003f05270 */
[----:B------:R-:W-:-:S03]  /*8d30*/  IMAD.MOV.U32 R5, RZ, RZ, RZ ;  /* 0x000000ffff057224 */ /* 0x000fc600078e00ff */
[----:B------:R-:W-:-:S05]  /*8d40*/  SEL R4, RZ, 0x1, P0 ;  /* 0x00000001ff047807 */ /* 0x000fca0000000000 */
[----:B------:R0:W-:Y:S01]  /*8d50*/  STG.E.64 desc[UR36][R2.64], R4 ;  /* 0x0000000402007986 */ /* 0x0001e2000c101b24 */
[----:B------:R-:W-:Y:S05]  /*8d60*/  BRA `(.L_x_22804) ;  /* 0x0000000400387947 */ /* 0x000fea0003800000 */
.L_x_22819:
[----:B------:R-:W-:-:S04]  /*8d70*/  ISETP.NE.AND P0, PT, R0, RZ, PT ;  /* 0x000000ff0000720c */ /* 0x000fc80003f05270 */
[----:B------:R-:W-:-:S05]  /*8d80*/  SEL R5, RZ, 0x1, P0 ;  /* 0x00000001ff057807 */ /* 0x000fca0000000000 */
[----:B------:R0:W-:Y:S01]  /*8d90*/  STG.E desc[UR36][R2.64], R5 ;  /* 0x0000000502007986 */ /* 0x0001e2000c101924 */
[----:B------:R-:W-:Y:S05]  /*8da0*/  BRA `(.L_x_22804) ;  /* 0x0000000400287947 */ /* 0x000fea0003800000 */
.L_x_22811:
        /* <DEDUP_REMOVED lines=8> */
.L_x_22822:
[----:B------:R-:W-:Y:S02]  /*8e30*/  ISETP.NE.AND P0, PT, R0, RZ, PT ;  /* 0x000000ff0000720c */ /* 0x000fe40003f05270 */
[----:B------:R-:W-:Y:S01]  /*8e40*/  CS2R R6, SRZ ;  /* 0x0000000000067805 */ /* 0x000fe2000001ff00 */
[----:B------:R-:W-:Y:S01]  /*8e50*/  IMAD.MOV.U32 R4, RZ, RZ, RZ ;  /* 0x000000ffff047224 */ /* 0x000fe200078e00ff */
[----:B------:R-:W-:-:S05]  /*8e60*/  FSEL R5, RZ, 1.875, P0 ;  /* 0x3ff00000ff057808 */ /* 0x000fca0000000000 */
[----:B------:R4:W-:Y:S01]  /*8e70*/  STG.E.128 desc[UR36][R2.64], R4 ;  /* 0x0000000402007986 */ /* 0x0009e2000c101d24 */
[----:B------:R-:W-:Y:S05]  /*8e80*/  BRA `(.L_x_22804) ;  /* 0x0000000000f07947 */ /* 0x000fea0003800000 */
.L_x_22821:
[----:B------:R-:W-:-:S09]  /*8e90*/  UISETP.NE.AND UP0, UPT, UR4, 0xf, UPT ;  /* 0x0000000f0400788c */ /* 0x000fd2000bf05270 */
[----:B------:R-:W-:Y:S05]  /*8ea0*/  BRA.U !UP0, `(.L_x_22823) ;  /* 0x0000000108d87547 */ /* 0x000fea000b800000 */
[----:B------:R-:W-:-:S09]  /*8eb0*/  UISETP.NE.AND UP0, UPT, UR4, 0x17, UPT ;  /* 0x000000170400788c */ /* 0x000fd2000bf05270 */
[----:B------:R-:W-:Y:S05]  /*8ec0*/  BRA.U !UP0, `(.L_x_22824) ;  /* 0x0000000108887547 */ /* 0x000fea000b800000 */
[----:B------:R-:W-:-:S09]  /*8ed0*/  UISETP.NE.AND UP0, UPT, UR4, 0x18, UPT ;  /* 0x000000180400788c */ /* 0x000fd2000bf05270 */
[----:B------:R-:W-:Y:S05]  /*8ee0*/  BRA.U !UP0, `(.L_x_22825) ;  /* 0x0000000108447547 */ /* 0x000fea000b800000 */
.L_x_22803:
        /* <DEDUP_REMOVED lines=16> */
.L_x_22826:
[----:B------:R-:W-:Y:S05]  /*8ff0*/  BRA `(.L_x_22804) ;  /* 0x0000000000947947 */ /* 0x000fea0003800000 */
.L_x_22825:
        /* <DEDUP_REMOVED lines=12> */
.L_x_22828:
[----:B------:R-:W-:Y:S05]  /*90c0*/  BSYNC.RECONVERGENT B0 ;  /* 0x0000000000007941 */ /* 0x000fea0003800200 */
.L_x_22827:
[----:B------:R3:W-:Y:S01]  /*90d0*/  STG.E.U8 desc[UR36][R2.64], R5 ;  /* 0x0000000502007986 */ /* 0x0007e2000c101124 */
[----:B------:R-:W-:Y:S05]  /*90e0*/  BRA `(.L_x_22804) ;  /* 0x0000000000587947 */ /* 0x000fea0003800000 */
.L_x_22824:
        /* <DEDUP_REMOVED lines=13> */
.L_x_22829:
[----:B------:R-:W-:Y:S01]  /*91c0*/  IMAD.MOV.U32 R5, RZ, RZ, 0x7f ;  /* 0x0000007fff057424 */ /* 0x000fe200078e00ff */
[----:B------:R-:W-:-:S04]  /*91d0*/  ISETP.GT.U32.AND P0, PT, R7, 0x7f800000, PT ;  /* 0x7f8000000700780c */ /* 0x000fc80003f04070 */
[----:B------:R-:W-:-:S05]  /*91e0*/  SEL R5, R5, 0x7c, P0 ;  /* 0x0000007c05057807 */ /* 0x000fca0000000000 */
[----:B------:R2:W-:Y:S01]  /*91f0*/  STG.E.U8 desc[UR36][R2.64], R5 ;  /* 0x0000000502007986 */ /* 0x0005e2000c101124 */
[----:B------:R-:W-:Y:S05]  /*9200*/  BRA `(.L_x_22804) ;  /* 0x0000000000107947 */ /* 0x000fea0003800000 */
.L_x_22823:
[----:B------:R-:W-:-:S04]  /*9210*/  ISETP.NE.AND P0, PT, R0, RZ, PT ;  /* 0x000000ff0000720c */ /* 0x000fc80003f05270 */
[----:B------:R-:W-:-:S04]  /*9220*/  FSEL R0, RZ, 1, P0 ;  /* 0x3f800000ff007808 */ /* 0x000fc80000000000 */
[----:B------:R-:W-:-:S05]  /*9230*/  F2FP.BF16.F32.PACK_AB R0, RZ, R0 ;  /* 0x00000000ff00723e */ /* 0x000fca00000010ff */
[----:B------:R0:W-:Y:S02]  /*9240*/  STG.E.U16 desc[UR36][R2.64], R0 ;  /* 0x0000000002007986 */ /* 0x0001e4000c101524 */
.L_x_22804:
[----:B------:R-:W-:Y:S05]  /*9250*/  BSYNC.RECONVERGENT B6 ;  /* 0x0000000000067941 */ /* 0x000fea0003800200 */
.L_x_22798:
[----:B------:R-:W-:-:S07]  /*9260*/  VIADD R17, R17, 0x80 ;  /* 0x0000008011117836 */ /* 0x000fce0000000000 */
.L_x_22763:
[----:B------:R-:W-:Y:S05]  /*9270*/  BSYNC.RECONVERGENT B7 ;  /* 0x0000000000077941 */ /* 0x000fea0003800200 */
.L_x_22762:
        /* <DEDUP_REMOVED lines=306> */
.L_x_22830:
        /* <DEDUP_REMOVED lines=18> */
.L_x_22834:
[----:B------:R4:W5:Y:S01]  /*a6c0*/  LDG.E.U8 R0, desc[UR36][R4.64] ;  /* 0x0000002404007981 */ /* 0x000962000c1e1100 */
[----:B------:R-:W-:Y:S05]  /*a6d0*/  BRA `(.L_x_22836) ;  /* 0x0000000c005c7947 */ /* 0x000fea0003800000 */
.L_x_22833:
        /* <DEDUP_REMOVED lines=8> */
.L_x_22838:
[----:B------:R2:W5:Y:S01]  /*a760*/  LDG.E.U8 R0, desc[UR36][R4.64] ;  /* 0x0000002404007981 */ /* 0x000562000c1e1100 */
[----:B------:R-:W-:Y:S05]  /*a770*/  BRA `(.L_x_22836) ;  /* 0x0000000c00347947 */ /* 0x000fea0003800000 */
.L_x_22837:
[----:B------:R0:W5:Y:S01]  /*a780*/  LDG.E.U16 R0, desc[UR36][R4.64] ;  /* 0x0000002404007981 */ /* 0x000162000c1e1500 */
[----:B------:R-:W-:Y:S05]  /*a790*/  BRA `(.L_x_22836) ;  /* 0x0000000c002c7947 */ /* 0x000fea0003800000 */
.L_x_22832:
        /* <DEDUP_REMOVED lines=10> */
.L_x_22840:
[----:B------:R-:W2:Y:S02]  /*a840*/  LDG.E.U16 R2, desc[UR36][R4.64] ;  /* 0x0000002404027981 */ /* 0x000ea4000c1e1500 */
[----:B--2---:R-:W-:-:S06]  /*a850*/  HADD2.F32 R2, -RZ, R2.H0_H0 ;  /* 0x20000002ff027230 */ /* 0x004fcc0000004100 */
[----:B------:R-:W0:Y:S02]  /*a860*/  F2I.S64.TRUNC R2, R2 ;  /* 0x0000000200027311 */ /* 0x000e24000020d900 */
[----:B0-----:R-:W-:Y:S01]  /*a870*/  PRMT R0, R2, 0x7610, R0 ;  /* 0x0000761002007816 */ /* 0x001fe20000000000 */
[----:B------:R-:W-:Y:S06]  /*a880*/  BRA `(.L_x_22836) ;  /* 0x0000000800f07947 */ /* 0x000fec0003800000 */
.L_x_22839:
        /* <DEDUP_REMOVED lines=10> */
.L_x_22842:
[----:B------:R-:W2:Y:S02]  /*a930*/  LDG.E.U16 R4, desc[UR36][R4.64] ;  /* 0x0000002404047981 */ /* 0x000ea4000c1e1500 */
[----:B--2---:R-:W-:-:S06]  /*a940*/  HADD2.F32 R2, -RZ, R4.H0_H0 ;  /* 0x20000004ff027230 */ /* 0x004fcc0000004100 */
[----:B------:R-:W0:Y:S02]  /*a950*/  F2I.S64.TRUNC R2, R2 ;  /* 0x0000000200027311 */ /* 0x000e24000020d900 */
[----:B0-----:R-:W-:Y:S01]  /*a960*/  PRMT R0, R2, 0x7610, R0 ;  /* 0x0000761002007816 */ /* 0x001fe20000000000 */
[----:B------:R-:W-:Y:S06]  /*a970*/  BRA `(.L_x_22836) ;  /* 0x0000000800b47947 */ /* 0x000fec0003800000 */
.L_x_22841:
[----:B------:R-:W2:Y:S02]  /*a980*/  LDG.E.64 R2, desc[UR36][R4.64] ;  /* 0x0000002404027981 */ /* 0x000ea4000c1e1b00 */
[----:B--2---:R-:W0:Y:S02]  /*a990*/  F2I.S64.F64.TRUNC R2, R2 ;  /* 0x0000000200027311 */ /* 0x004e24000030d900 */
[----:B0-----:R-:W-:Y:S01]  /*a9a0*/  PRMT R0, R2, 0x7610, R0 ;  /* 0x0000761002007816 */ /* 0x001fe20000000000 */
[----:B------:R-:W-:Y:S06]  /*a9b0*/  BRA `(.L_x_22836) ;  /* 0x0000000800a47947 */ /* 0x000fec0003800000 */
.L_x_22831:
        /* <DEDUP_REMOVED lines=12> */
.L_x_22845:
[----:B------:R-:W2:Y:S02]  /*aa80*/  LDG.E.64 R4, desc[UR36][R4.64] ;  /* 0x0000002404047981 */ /* 0x000ea4000c1e1b00 */
[----:B--2---:R-:W0:Y:S02]  /*aa90*/  F2I.S64.F64.TRUNC R2, R4 ;  /* 0x0000000400027311 */ /* 0x004e24000030d900 */
[----:B0-----:R-:W-:Y:S01]  /*aaa0*/  PRMT R0, R2, 0x7610, R0 ;  /* 0x0000761002007816 */ /* 0x001fe20000000000 */
[----:B------:R-:W-:Y:S06]  /*aab0*/  BRA `(.L_x_22836) ;  /* 0x0000000800647947 */ /* 0x000fec0003800000 */
.L_x_22844:
        /* <DEDUP_REMOVED lines=27> */
.L_x_22847:
        /* <DEDUP_REMOVED lines=14> */
.L_x_22846:
[----:B------:R-:W2:Y:S02]  /*ad50*/  LDG.E.U16 R2, desc[UR36][R4.64] ;  /* 0x0000002404027981 */ /* 0x000ea4000c1e1500 */
[----:B--2---:R-:W-:-:S06]  /*ad60*/  IMAD.U32 R2, R2, 0x10000, RZ ;  /* 0x0001000002027824 */ /* 0x004fcc00078e00ff */
[----:B------:R-:W0:Y:S02]  /*ad70*/  F2I.S64.TRUNC R2, R2 ;  /* 0x0000000200027311 */ /* 0x000e24000020d900 */
[----:B0-----:R-:W-:Y:S01]  /*ad80*/  PRMT R0, R2, 0x7610, R0 ;  /* 0x0000761002007816 */ /* 0x001fe20000000000 */
[----:B------:R-:W-:Y:S06]  /*ad90*/  BRA `(.L_x_22836) ;  /* 0x0000000400ac7947 */ /* 0x000fec0003800000 */
.L_x_22843:
        /* <DEDUP_REMOVED lines=10> */
.L_x_22850:
        /* <DEDUP_REMOVED lines=21> */
.L_x_22854:
[----:B------:R-:W-:Y:S05]  /*af90*/  BSYNC.RECONVERGENT B1 ;  /* 0x0000000000017941 */ /* 0x000fea0003800200 */
.L_x_22853:
[----:B------:R-:W-:Y:S01]  /*afa0*/  IMAD.SHL.U32 R0, R0, 0x100000, RZ ;  /* 0x0010000000007824 */ /* 0x000fe200078e00ff */
[----:B------:R-:W-:-:S04]  /*afb0*/  LEA R2, R2, 0x3b800000, 0x17 ;  /* 0x3b80000002027811 */ /* 0x000fc800078eb8ff */
[----:B------:R-:W-:-:S07]  /*afc0*/  LOP3.LUT R2, R2, R0, R7, 0xfe, !PT ;  /* 0x0000000002027212 */ /* 0x000fce00078efe07 */
.L_x_22852:
[----:B------:R-:W-:Y:S05]  /*afd0*/  BSYNC.RECONVERGENT B0 ;  /* 0x0000000000007941 */ /* 0x000fea0003800200 */
.L_x_22851:
[----:B------:R-:W0:Y:S02]  /*afe0*/  F2I.S64.TRUNC R2, R2 ;  /* 0x0000000200027311 */ /* 0x000e24000020d900 */
[----:B0-----:R-:W-:Y:S01]  /*aff0*/  PRMT R0, R2, 0x7610, R0 ;  /* 0x0000761002007816 */ /* 0x001fe20000000000 */
[----:B------:R-:W-:Y:S06]  /*b000*/  BRA `(.L_x_22836) ;  /* 0x0000000400107947 */ /* 0x000fec0003800000 */
.L_x_22849:
        /* <DEDUP_REMOVED lines=21> */
.L_x_22858:
[----:B------:R-:W-:Y:S05]  /*b160*/  BSYNC.RECONVERGENT B1 ;  /* 0x0000000000017941 */ /* 0x000fea0003800200 */
.L_x_22857:
[----:B------:R-:W-:Y:S02]  /*b170*/  SHF.L.U32 R0, R0, 0x15, RZ ;  /* 0x0000001500007819 */ /* 0x000fe400000006ff */
[----:B------:R-:W-:-:S04]  /*b180*/  LEA R2, R2, 0x37800000, 0x17 ;  /* 0x3780000002027811 */ /* 0x000fc800078eb8ff */
[----:B------:R-:W-:-:S07]  /*b190*/  LOP3.LUT R2, R2, R0, R7, 0xfe, !PT ;  /* 0x0000000002027212 */ /* 0x000fce00078efe07 */
.L_x_22856:
[----:B------:R-:W-:Y:S05]  /*b1a0*/  BSYNC.RECONVERGENT B0 ;  /* 0x0000000000007941 */ /* 0x000fea0003800200 */
.L_x_22855:
[----:B------:R-:W0:Y:S02]  /*b1b0*/  F2I.S64.TRUNC R2, R2 ;  /* 0x0000000200027311 */ /* 0x000e24000020d900 */
[----:B0-----:R-:W-:Y:S01]  /*b1c0*/  PRMT R0, R2, 0x7610, R0 ;  /* 0x0000761002007816 */ /* 0x001fe20000000000 */
[----:B------:R-:W-:Y:S06]  /*b1d0*/  BRA `(.L_x_22836) ;  /* 0x00000000009c7947 */ /* 0x000fec0003800000 */
.L_x_22848:
        /* <DEDUP_REMOVED lines=14> */
.L_x_22862:
[----:B------:R-:W-:Y:S05]  /*b2c0*/  BSYNC.RECONVERGENT B0 ;  /* 0x0000000000007941 */ /* 0x000fea0003800200 */
.L_x_22861:
[----:B------:R-:W0:Y:S02]  /*b2d0*/  F2I.S64.TRUNC R2, R2 ;  /* 0x0000000200027311 */ /* 0x000e24000020d900 */
[----:B0-----:R-:W-:Y:S01]  /*b2e0*/  PRMT R0, R2, 0x7610, R0 ;  /* 0x0000761002007816 */ /* 0x001fe20000000000 */
[----:B------:R-:W-:Y:S06]  /*b2f0*/  BRA `(.L_x_22836) ;  /* 0x0000000000547947 */ /* 0x000fec0003800000 */
.L_x_22835:
        /* <DEDUP_REMOVED lines=16> */
.L_x_22863:
[----:B------:R-:W-:Y:S01]  /*b400*/  PRMT R0, RZ, 0x7610, R0 ;  /* 0x00007610ff007816 */ /* 0x000fe20000000000 */
[----:B------:R-:W-:Y:S06]  /*b410*/  BRA `(.L_x_22836) ;  /* 0x00000000000c7947 */ /* 0x000fec0003800000 */
.L_x_22860:
[----:B------:R0:W5:Y:S01]  /*b420*/  LDG.E.U8 R0, desc[UR36][R4.64] ;  /* 0x0000002404007981 */ /* 0x000162000c1e1100 */
[----:B------:R-:W-:Y:S05]  /*b430*/  BRA `(.L_x_22836) ;  /* 0x0000000000047947 */ /* 0x000fea0003800000 */
.L_x_22859:
[----:B------:R0:W5:Y:S02]  /*b440*/  LDG.E.U8 R0, desc[UR36][R4.64] ;  /* 0x0000002404007981 */ /* 0x000164000c1e1100 */
.L_x_22836:
[----:B------:R-:W-:Y:S01]  /*b450*/  UPRMT UR4, UR42, 0x9910, URZ ;  /* 0x000099102a047896 */ /* 0x000fe200080000ff */
[----:B-----5:R-:W-:-:S03]  /*b460*/  LOP3.LUT P0, R0, R0, 0xff, RZ, 0xc0, !PT ;  /* 0x000000ff00007812 */ /* 0x020fc6000780c0ff */
[----:B------:R-:W-:Y:S01]  /*b470*/  UISETP.GT.AND UP0, UPT, UR4, 0x9, UPT ;  /* 0x000000090400788c */ /* 0x000fe2000bf04270 */
[----:B------:R-:W-:-:S08]  /*b480*/  SEL R3, RZ, 0x1, P0 ;  /* 0x00000001ff037807 */ /* 0x000fd00000000000 */
        /* <DEDUP_REMOVED lines=11> */
.L_x_22867:
[----:B------:R-:W-:Y:S01]  /*b540*/  STG.E.U8 desc[UR36][R16.64], R3 ;  /* 0x0000000310007986 */ /* 0x000fe2000c101124 */
[----:B------:R-:W-:Y:S05]  /*b550*/  EXIT ;  /* 0x000000000000794d */ /* 0x000fea0003800000 */
.L_x_22866:
        /* <DEDUP_REMOVED lines=11> */
.L_x_22870:
[----:B------:R-:W-:-:S04]  /*b610*/  ISETP.NE.AND P0, PT, R0, RZ, PT ;  /* 0x000000ff0000720c */ /* 0x000fc80003f05270 */
[----:B------:R-:W-:-:S05]  /*b620*/  SEL R3, RZ, 0x1, P0 ;  /* 0x00000001ff037807 */ /* 0x000fca0000000000 */
[----:B------:R-:W-:Y:S01]  /*b630*/  STG.E desc[UR36][R16.64], R3 ;  /* 0x0000000310007986 */ /* 0x000fe2000c101924 */
[----:B------:R-:W-:Y:S05]  /*b640*/  EXIT ;  /* 0x000000000000794d */ /* 0x000fea0003800000 */
.L_x_22869:
[----:B------:R-:W-:Y:S01]  /*b650*/  STG.E.U16 desc[UR36][R16.64], R3 ;  /* 0x0000000310007986 */ /* 0x000fe2000c101524 */
[----:B------:R-:W-:Y:S05]  /*b660*/  EXIT ;  /* 0x000000000000794d */ /* 0x000fea0003800000 */
.L_x_22865:
        /* <DEDUP_REMOVED lines=10> */
.L_x_22872:
[----:B------:R-:W-:-:S04]  /*b710*/  ISETP.NE.AND P0, PT, R0, RZ, PT ;  /* 0x000000ff0000720c */ /* 0x000fc80003f05270 */
[----:B------:R-:W-:-:S04]  /*b720*/  FSEL R0, RZ, 1, P0 ;  /* 0x3f800000ff007808 */ /* 0x000fc80000000000 */
[----:B------:R-:W-:-:S05]  /*b730*/  F2FP.F16.F32.PACK_AB R0, RZ, R0 ;  /* 0x00000000ff00723e */ /* 0x000fca00000000ff */
[----:B------:R-:W-:Y:S01]  /*b740*/  STG.E.U16 desc[UR36][R16.64], R0 ;  /* 0x0000000010007986 */ /* 0x000fe2000c101524 */
[----:B------:R-:W-:Y:S05]  /*b750*/  EXIT ;  /* 0x000000000000794d */ /* 0x000fea0003800000 */
.L_x_22871:
        /* <DEDUP_REMOVED lines=11> */
.L_x_22874:
[----:B------:R-:W-:-:S04]  /*b810*/  ISETP.NE.AND P0, PT, R0, RZ, PT ;  /* 0x000000ff0000720c */ /* 0x000fc80003f05270 */
[----:B------:R-:W-:-:S04]  /*b820*/  FSEL R0, RZ, 1, P0 ;  /* 0x3f800000ff007808 */ /* 0x000fc80000000000 */
[----:B------:R-:W-:-:S04]  /*b830*/  F2FP.F16.F32.PACK_AB R3, RZ, R0 ;  /* 0x00000000ff03723e */ /* 0x000fc800000000ff */
[----:B------:R-:W-:-:S05]  /*b840*/  PRMT R3, R3, 0x5410, RZ ;  /* 0x0000541003037816 */ /* 0x000fca00000000ff */
[----:B------:R-:W-:Y:S01]  /*b850*/  STG.E desc[UR36][R16.64], R3 ;  /* 0x0000000310007986 */ /* 0x000fe2000c101924 */
[----:B------:R-:W-:Y:S05]  /*b860*/  EXIT ;  /* 0x000000000000794d */ /* 0x000fea0003800000 */
.L_x_22873:
[----:B------:R-:W-:Y:S01]  /*b870*/  ISETP.NE.AND P0, PT, R0, RZ, PT ;  /* 0x000000ff0000720c */ /* 0x000fe20003f05270 */
[----:B------:R-:W-:-:S03]  /*b880*/  IMAD.MOV.U32 R2, RZ, RZ, RZ ;  /* 0x000000ffff027224 */ /* 0x000fc600078e00ff */
[----:B------:R-:W-:-:S05]  /*b890*/  FSEL R3, RZ, 1.875, P0 ;  /* 0x3ff00000ff037808 */ /* 0x000fca0000000000 */
[----:B------:R-:W-:Y:S01]  /*b8a0*/  STG.E.64 desc[UR36][R16.64], R2 ;  /* 0x0000000210007986 */ /* 0x000fe2000c101b24 */
[----:B------:R-:W-:Y:S05]  /*b8b0*/  EXIT ;  /* 0x000000000000794d */ /* 0x000fea0003800000 */
.L_x_22864:
        /* <DEDUP_REMOVED lines=12> */
.L_x_22878:
        /* <DEDUP_REMOVED lines=17> */
.L_x_22881:
[----:B------:R-:W-:-:S07]  /*ba90*/  PRMT R8, R0, 0x7610, R8 ;  /* 0x0000761000087816 */ /* 0x000fce0000000008 */
.L_x_22880:
[----:B------:R-:W-:Y:S05]  /*baa0*/  BSYNC.RECONVERGENT B0 ;  /* 0x0000000000007941 */ /* 0x000fea0003800200 */
.L_x_22879:
[----:B------:R-:W-:Y:S01]  /*bab0*/  STG.E.U8 desc[UR36][R16.64], R8 ;  /* 0x0000000810007986 */ /* 0x000fe2000c101124 */
[----:B------:R-:W-:Y:S05]  /*bac0*/  EXIT ;  /* 0x000000000000794d */ /* 0x000fea0003800000 */
.L_x_22877:
        /* <DEDUP_REMOVED lines=17> */
.L_x_22884:
[----:B------:R-:W-:-:S07]  /*bbe0*/  PRMT R8, R0, 0x7610, R8 ;  /* 0x0000761000087816 */ /* 0x000fce0000000008 */
.L_x_22883:
[----:B------:R-:W-:Y:S05]  /*bbf0*/  BSYNC.RECONVERGENT B0 ;  /* 0x0000000000007941 */ /* 0x000fea0003800200 */
.L_x_22882:
[----:B------:R-:W-:Y:S01]  /*bc00*/  STG.E.U8 desc[UR36][R16.64], R8 ;  /* 0x0000000810007986 */ /* 0x000fe2000c101124 */
[----:B------:R-:W-:Y:S05]  /*bc10*/  EXIT ;  /* 0x000000000000794d */ /* 0x000fea0003800000 */
.L_x_22876:
        /* <DEDUP_REMOVED lines=22> */
.L_x_22886:
[----:B------:R-:W-:Y:S01]  /*bd80*/  ISETP.NE.AND P0, PT, R0, RZ, PT ;  /* 0x000000ff0000720c */ /* 0x000fe20003f05270 */
[----:B------:R-:W-:-:S03]  /*bd90*/  IMAD.MOV.U32 R3, RZ, RZ, RZ ;  /* 0x000000ffff037224 */ /* 0x000fc600078e00ff */
[----:B------:R-:W-:-:S05]  /*bda0*/  SEL R2, RZ, 0x1, P0 ;  /* 0x00000001ff027807 */ /* 0x000fca0000000000 */
[----:B------:R-:W-:Y:S01]  /*bdb0*/  STG.E.64 desc[UR36][R16.64], R2 ;  /* 0x0000000210007986 */ /* 0x000fe2000c101b24 */
[----:B------:R-:W-:Y:S05]  /*bdc0*/  EXIT ;  /* 0x000000000000794d */ /* 0x000fea0003800000 */
.L_x_22885:
[----:B------:R-:W-:-:S04]  /*bdd0*/  ISETP.NE.AND P0, PT, R0, RZ, PT ;  /* 0x000000ff0000720c */ /* 0x000fc80003f05270 */
[----:B------:R-:W-:-:S05]  /*bde0*/  SEL R3, RZ, 0x1, P0 ;  /* 0x00000001ff037807 */ /* 0x000fca0000000000 */
[----:B------:R-:W-:Y:S01]  /*bdf0*/  STG.E desc[UR36][R16.64], R3 ;  /* 0x0000000310007986 */ /* 0x000fe2000c101924 */
[----:B------:R-:W-:Y:S05]  /*be00*/  EXIT ;  /* 0x000000000000794d */ /* 0x000fea0003800000 */
.L_x_22875:
        /* <DEDUP_REMOVED lines=8> */
.L_x_22888:
[----:B------:R-:W-:Y:S02]  /*be90*/  ISETP.NE.AND P0, PT, R0, RZ, PT ;  /* 0x000000ff0000720c */ /* 0x000fe40003f05270 */
[----:B------:R-:W-:Y:S01]  /*bea0*/  CS2R R6, SRZ ;  /* 0x0000000000067805 */ /* 0x000fe2000001ff00 */
[----:B01234-:R-:W-:Y:S01]  /*beb0*/  IMAD.MOV.U32 R4, RZ, RZ, RZ ;  /* 0x000000ffff047224 */ /* 0x01ffe200078e00ff */
[----:B------:R-:W-:-:S05]  /*bec0*/  FSEL R5, RZ, 1.875, P0 ;  /* 0x3ff00000ff057808 */ /* 0x000fca0000000000 */
[----:B------:R-:W-:Y:S01]  /*bed0*/  STG.E.128 desc[UR36][R16.64], R4 ;  /* 0x0000000410007986 */ /* 0x000fe2000c101d24 */
[----:B------:R-:W-:Y:S05]  /*bee0*/  EXIT ;  /* 0x000000000000794d */ /* 0x000fea0003800000 */
.L_x_22887:
[----:B------:R-:W-:-:S09]  /*bef0*/  UISETP.NE.AND UP0, UPT, UR4, 0xf, UPT ;  /* 0x0000000f0400788c */ /* 0x000fd2000bf05270 */
[----:B------:R-:W-:Y:S05]  /*bf00*/  BRA.U !UP0, `(.L_x_22889) ;  /* 0x0000000108dc7547 */ /* 0x000fea000b800000 */
[----:B------:R-:W-:-:S09]  /*bf10*/  UISETP.NE.AND UP0, UPT, UR4, 0x17, UPT ;  /* 0x000000170400788c */ /* 0x000fd2000bf05270 */
[----:B------:R-:W-:Y:S05]  /*bf20*/  BRA.U !UP0, `(.L_x_22890) ;  /* 0x0000000108887547 */ /* 0x000fea000b800000 */
[----:B------:R-:W-:-:S09]  /*bf30*/  UISETP.NE.AND UP0, UPT, UR4, 0x18, UPT ;  /* 0x000000180400788c */ /* 0x000fd2000bf05270 */
[----:B------:R-:W-:Y:S05]  /*bf40*/  BRA.U !UP0, `(.L_x_22891) ;  /* 0x0000000108447547 */ /* 0x000fea000b800000 */
.L_x_22868:
        /* <DEDUP_REMOVED lines=16> */
.L_x_22892:
[----:B------:R-:W-:Y:S05]  /*c050*/  EXIT ;  /* 0x000000000000794d */ /* 0x000fea0003800000 */
.L_x_22891:
[----:B------:R-:W-:Y:S01]  /*c060*/  ISETP.NE.AND P0, PT, R0, RZ, PT ;  /* 0x000000ff0000720c */ /* 0x000fe20003f05270 */
[----:B------:R-:W-:Y:S01]  /*c070*/  BSSY.RECONVERGENT B0, `(.L_x_22893) ;  /* 0x000000b000007945 */ /* 0x000fe20003800200 */
[----:B------:R-:W-:Y:S02]  /*c080*/  IMAD.MOV.U32 R3, RZ, RZ, 0x7f ;  /* 0x0000007fff037424 */ /* 0x000fe400078e00ff */
[----:B01234-:R-:W-:-:S04]  /*c090*/  FSEL R5, RZ, 1, P0 ;  /* 0x3f800000ff057808 */ /* 0x01ffc80000000000 */
        /* <DEDUP_REMOVED lines=8> */
.L_x_22894:
[----:B------:R-:W-:Y:S05]  /*c120*/  BSYNC.RECONVERGENT B0 ;  /* 0x0000000000007941 */ /* 0x000fea0003800200 */
.L_x_22893:
[----:B------:R-:W-:Y:S01]  /*c130*/  STG.E.U8 desc[UR36][R16.64], R3 ;  /* 0x0000000310007986 */ /* 0x000fe2000c101124 */
[----:B------:R-:W-:Y:S05]  /*c140*/  EXIT ;  /* 0x000000000000794d */ /* 0x000fea0003800000 */
.L_x_22890:
[----:B------:R-:W-:-:S04]  /*c150*/  ISETP.NE.AND P0, PT, R0, RZ, PT ;  /* 0x000000ff0000720c */ /* 0x000fc80003f05270 */
        /* <DEDUP_REMOVED lines=13> */
.L_x_22895:
[----:B------:R-:W-:Y:S01]  /*c230*/  IMAD.MOV.U32 R3, RZ, RZ, 0x7f ;  /* 0x0000007fff037424 */ /* 0x000fe200078e00ff */
[----:B------:R-:W-:-:S04]  /*c240*/  ISETP.GT.U32.AND P0, PT, R5, 0x7f800000, PT ;  /* 0x7f8000000500780c */ /* 0x000fc80003f04070 */
[----:B------:R-:W-:-:S05]  /*c250*/  SEL R3, R3, 0x7c, P0 ;  /* 0x0000007c03037807 */ /* 0x000fca0000000000 */
[----:B------:R-:W-:Y:S01]  /*c260*/  STG.E.U8 desc[UR36][R16.64], R3 ;  /* 0x0000000310007986 */ /* 0x000fe2000c101124 */
[----:B------:R-:W-:Y:S05]  /*c270*/  EXIT ;  /* 0x000000000000794d */ /* 0x000fea0003800000 */
.L_x_22889:
[----:B------:R-:W-:-:S04]  /*c280*/  ISETP.NE.AND P0, PT, R0, RZ, PT ;  /* 0x000000ff0000720c */ /* 0x000fc80003f05270 */
[----:B------:R-:W-:-:S04]  /*c290*/  FSEL R0, RZ, 1, P0 ;  /* 0x3f800000ff007808 */ /* 0x000fc80000000000 */
[----:B------:R-:W-:-:S05]  /*c2a0*/  F2FP.BF16.F32.PACK_AB R0, RZ, R0 ;  /* 0x00000000ff00723e */ /* 0x000fca00000010ff */
[----:B------:R-:W-:Y:S01]  /*c2b0*/  STG.E.U16 desc[UR36][R16.64], R0 ;  /* 0x0000000010007986 */ /* 0x000fe2000c101524 */
[----:B------:R-:W-:Y:S05]  /*c2c0*/  EXIT ;  /* 0x000000000000794d */ /* 0x000fea0003800000 */
.L_x_22896:
        /* <DEDUP_REMOVED lines=11> */
.L_x_23489:


//--------------------- .text._ZN2at6native27unrolled_elementwise_kernelIZZZNS0_23logical_not_kernel_cudaERNS_18TensorIteratorBaseEENKUlvE0_clEvENKUlvE_clEvEUlhE_St5arrayIPcLm2EELi4E23TrivialOffsetCalculatorILi1EjESB_NS0_6memory12LoadWithCastILi1EEENSC_13StoreWithCastILi1EEEEEviT_T0_T2_T3_T4_T5_ --------------------------
	.section	.text._ZN2at6native27unrolled_elementwise_kernelIZZZNS0_23logical_not_kernel_cudaERNS_18TensorIteratorBaseEENKUlvE0_clEvENKUlvE_clEvEUlhE_St5arrayIPcLm2EELi4E23TrivialOffsetCalculatorILi1EjESB_NS0_6memory12LoadWithCastILi1EEENSC_13StoreWithCastILi1EEEEEviT_T0_T2_T3_T4_T5_,"ax",@progbits
	.align	128
        .global         _ZN2at6native27unrolled_elementwise_kernelIZZZNS0_23logical_not_kernel_cudaERNS_18TensorIteratorBaseEENKUlvE0_clEvENKUlvE_clEvEUlhE_St5arrayIPcLm2EELi4E23TrivialOffsetCalculatorILi1EjESB_NS0_6memory12LoadWithCastILi1EEENSC_13StoreWithCastILi1EEEEEviT_T0_T2_T3_T4_T5_
        .type           _ZN2at6native27unrolled_elementwise_kernelIZZZNS0_23logical_not_kernel_cudaERNS_18TensorIteratorBaseEENKUlvE0_clEvENKUlvE_clEvEUlhE_St5arrayIPcLm2EELi4E23TrivialOffsetCalculatorILi1EjESB_NS0_6memory12LoadWithCastILi1EEENSC_13StoreWithCastILi1EEEEEviT_T0_T2_T3_T4_T5_,@function
        .size           _ZN2at6native27unrolled_elementwise_kernelIZZZNS0_23logical_not_kernel_cudaERNS_18TensorIteratorBaseEENKUlvE0_clEvENKUlvE_clEvEUlhE_St5arrayIPcLm2EELi4E23TrivialOffsetCalculatorILi1EjESB_NS0_6memory12LoadWithCastILi1EEENSC_13StoreWithCastILi1EEEEEviT_T0_T2_T3_T4_T5_,(.L_x_23490 - _ZN2at6native27unrolled_elementwise_kernelIZZZNS0_23logical_not_kernel_cudaERNS_18TensorIteratorBaseEENKUlvE0_clEvENKUlvE_clEvEUlhE_St5arrayIPcLm2EELi4E23TrivialOffsetCalculatorILi1EjESB_NS0_6memory12LoadWithCastILi1EEENSC_13StoreWithCastILi1EEEEEviT_T0_T2_T3_T4_T5_)
        .other          _ZN2at6native27unrolled_elementwise_kernelIZZZNS0_23logical_not_kernel_cudaERNS_18TensorIteratorBaseEENKUlvE0_clEvENKUlvE_clEvEUlhE_St5arrayIPcLm2EELi4E23TrivialOffsetCalculatorILi1EjESB_NS0_6memory12LoadWithCastILi1EEENSC_13StoreWithCastILi1EEEEEviT_T0_T2_T3_T4_T5_,@"STO_CUDA_ENTRY STV_DEFAULT"
_ZN2at6native27unrolled_elementwise_kernelIZZZNS0_23logical_not_kernel_cudaERNS_18TensorIteratorBaseEENKUlvE0_clEvENKUlvE_clEvEUlhE_St5arrayIPcLm2EELi4E23TrivialOffsetCalculatorILi1EjESB_NS0_6memory12LoadWithCastILi1EEENSC_13StoreWithCastILi1EEEEEviT_T0_T2_T3_T4_T5_:
.text._ZN2at6native27unrolled_elementwise_kernelIZZZNS0_23logical_not_kernel_cudaERNS_18TensorIteratorBaseEENKUlvE0_clEvENKUlvE_clEvEUlhE_St5arrayIPcLm2EELi4E23TrivialOffsetCalculatorILi1EjESB_NS0_6memory12LoadWithCastILi1EEENSC_13StoreWithCastILi1EEEEEviT_T0_T2_T3_T4_T5_:
        /* <DEDUP_REMOVED lines=32> */
.L_x_22902:
[----:B------:R3:W5:Y:S01]  /*0200*/  LDG.E.U8 R0, desc[UR36][R6.64] ;  /* 0x0000002406007981 */ /* 0x000762000c1e1100 */
[----:B------:R-:W-:Y:S05]  /*0210*/  BRA `(.L_x_22904) ;  /* 0x0000000c00607947 */ /* 0x000fea0003800000 */
.L_x_22901:
        /* <DEDUP_REMOVED lines=8> */
.L_x_22906:
[----:B------:R1:W5:Y:S01]  /*02a0*/  LDG.E.U8 R0, desc[UR36][R6.64] ;  /* 0x0000002406007981 */ /* 0x000362000c1e1100 */
[----:B------:R-:W-:Y:S05]  /*02b0*/  BRA `(.L_x_22904) ;  /* 0x0000000c00387947 */ /* 0x000fea0003800000 */
.L_x_22905:
[----:B------:R2:W5:Y:S01]  /*02c0*/  LDG.E.U16 R0, desc[UR36][R6.64] ;  /* 0x0000002406007981 */ /* 0x000562000c1e1500 */
[----:B------:R-:W-:Y:S05]  /*02d0*/  BRA `(.L_x_22904) ;  /* 0x0000000c00307947 */ /* 0x000fea0003800000 */
.L_x_22900:
        /* <DEDUP_REMOVED lines=10> */
.L_x_22908:
[----:B------:R-:W2:Y:S02]  /*0380*/  LDG.E.U16 R4, desc[UR36][R6.64] ;  /* 0x0000002406047981 */ /* 0x000ea4000c1e1500 */
[----:B--2---:R-:W-:-:S06]  /*0390*/  HADD2.F32 R4, -RZ, R4.H0_H0 ;  /* 0x20000004ff047230 */ /* 0x004fcc0000004100 */
[----:B------:R-:W0:Y:S02]  /*03a0*/  F2I.S64.TRUNC R4, R4 ;  /* 0x0000000400047311 */ /* 0x000e24000020d900 */
[----:B0-----:R-:W-:Y:S01]  /*03b0*/  PRMT R0, R4, 0x7610, R0 ;  /* 0x0000761004007816 */ /* 0x001fe20000000000 */
[----:B------:R-:W-:Y:S06]  /*03c0*/  BRA `(.L_x_22904) ;  /* 0x0000000800f47947 */ /* 0x000fec0003800000 */
.L_x_22907:
        /* <DEDUP_REMOVED lines=10> */
.L_x_22910:
[----:B------:R-:W2:Y:S02]  /*0470*/  LDG.E.U16 R6, desc[UR36][R6.64] ;  /* 0x0000002406067981 */ /* 0x000ea4000c1e1500 */
[----:B--2---:R-:W-:-:S06]  /*0480*/  HADD2.F32 R4, -RZ, R6.H0_H0 ;  /* 0x20000006ff047230 */ /* 0x004fcc0000004100 */
[----:B------:R-:W0:Y:S02]  /*0490*/  F2I.S64.TRUNC R4, R4 ;  /* 0x0000000400047311 */ /* 0x000e24000020d900 */
[----:B0-----:R-:W-:Y:S01]  /*04a0*/  PRMT R0, R4, 0x7610, R0 ;  /* 0x0000761004007816 */ /* 0x001fe20000000000 */
[----:B------:R-:W-:Y:S06]  /*04b0*/  BRA `(.L_x_22904) ;  /* 0x0000000800b87947 */ /* 0x000fec0003800000 */
.L_x_22909:
[----:B------:R-:W2:Y:S02]  /*04c0*/  LDG.E.64 R4, desc[UR36][R6.64] ;  /* 0x0000002406047981 */ /* 0x000ea4000c1e1b00 */
[----:B--2---:R-:W0:Y:S02]  /*04d0*/  F2I.S64.F64.TRUNC R4, R4 ;  /* 0x0000000400047311 */ /* 0x004e24000030d900 */
[----:B0-----:R-:W-:Y:S01]  /*04e0*/  PRMT R0, R4, 0x7610, R0 ;  /* 0x0000761004007816 */ /* 0x001fe20000000000 */
[----:B------:R-:W-:Y:S06]  /*04f0*/  BRA `(.L_x_22904) ;  /* 0x0000000800a87947 */ /* 0x000fec0003800000 */
.L_x_22899:
        /* <DEDUP_REMOVED lines=12> */
.L_x_22913:
[----:B------:R-:W2:Y:S02]  /*05c0*/  LDG.E.64 R6, desc[UR36][R6.64] ;  /* 0x0000002406067981 */ /* 0x000ea4000c1e1b00 */
[----:B--2---:R-:W0:Y:S02]  /*05d0*/  F2I.S64.F64.TRUNC R4, R6 ;  /* 0x0000000600047311 */ /* 0x004e24000030d900 */
[----:B0-----:R-:W-:Y:S01]  /*05e0*/  PRMT R0, R4, 0x7610, R0 ;  /* 0x0000761004007816 */ /* 0x001fe20000000000 */
[----:B------:R-:W-:Y:S06]  /*05f0*/  BRA `(.L_x_22904) ;  /* 0x0000000800687947 */ /* 0x000fec0003800000 */
.L_x_22912:
        /* <DEDUP_REMOVED lines=27> */
.L_x_22915:
        /* <DEDUP_REMOVED lines=15> */
.L_x_22914:
[----:B------:R-:W2:Y:S02]  /*08a0*/  LDG.E.U16 R4, desc[UR36][R6.64] ;  /* 0x0000002406047981 */ /* 0x000ea4000c1e1500 */
[----:B--2---:R-:W-:-:S06]  /*08b0*/  IMAD.U32 R4, R4, 0x10000, RZ ;  /* 0x0001000004047824 */ /* 0x004fcc00078e00ff */
[----:B------:R-:W0:Y:S02]  /*08c0*/  F2I.S64.TRUNC R4, R4 ;  /* 0x0000000400047311 */ /* 0x000e24000020d900 */
[----:B0-----:R-:W-:Y:S01]  /*08d0*/  PRMT R0, R4, 0x7610, R0 ;  /* 0x0000761004007816 */ /* 0x001fe20000000000 */
[----:B------:R-:W-:Y:S06]  /*08e0*/  BRA `(.L_x_22904) ;  /* 0x0000000400ac7947 */ /* 0x000fec0003800000 */
.L_x_22911:
        /* <DEDUP_REMOVED lines=10> */
.L_x_22918:
        /* <DEDUP_REMOVED lines=21> */
.L_x_22922:
[----:B------:R-:W-:Y:S05]  /*0ae0*/  BSYNC.RECONVERGENT B1 ;  /* 0x0000000000017941 */ /* 0x000fea0003800200 */
.L_x_22921:
[----:B------:R-:W-:Y:S01]  /*0af0*/  IMAD.SHL.U32 R0, R0, 0x100000, RZ ;  /* 0x0010000000007824 */ /* 0x000fe200078e00ff */
[----:B------:R-:W-:-:S04]  /*0b00*/  LEA R3, R3, 0x3b800000, 0x17 ;  /* 0x3b80000003037811 */ /* 0x000fc800078eb8ff */
[----:B------:R-:W-:-:S07]  /*0b10*/  LOP3.LUT R4, R3, R0, R7, 0xfe, !PT ;  /* 0x0000000003047212 */ /* 0x000fce00078efe07 */
.L_x_22920:
[----:B------:R-:W-:Y:S05]  /*0b20*/  BSYNC.RECONVERGENT B0 ;  /* 0x0000000000007941 */ /* 0x000fea0003800200 */
.L_x_22919:
[----:B------:R-:W0:Y:S02]  /*0b30*/  F2I.S64.TRUNC R4, R4 ;  /* 0x0000000400047311 */ /* 0x000e24000020d900 */
[----:B0-----:R-:W-:Y:S01]  /*0b40*/  PRMT R0, R4, 0x7610, R0 ;  /* 0x0000761004007816 */ /* 0x001fe20000000000 */
[----:B------:R-:W-:Y:S06]  /*0b50*/  BRA `(.L_x_22904) ;  /* 0x0000000400107947 */ /* 0x000fec0003800000 */
.L_x_22917:
        /* <DEDUP_REMOVED lines=21> */
.L_x_22926:
[----:B------:R-:W-:Y:S05]  /*0cb0*/  BSYNC.RECONVERGENT B1 ;  /* 0x0000000000017941 */ /* 0x000fea0003800200 */
.L_x_22925:
[----:B------:R-:W-:Y:S01]  /*0cc0*/  IMAD.SHL.U32 R0, R0, 0x200000, RZ ;  /* 0x0020000000007824 */ /* 0x000fe200078e00ff */
[----:B------:R-:W-:-:S04]  /*0cd0*/  LEA R3, R3, 0x37800000, 0x17 ;  /* 0x3780000003037811 */ /* 0x000fc800078eb8ff */
[----:B------:R-:W-:-:S07]  /*0ce0*/  LOP3.LUT R4, R3, R0, R7, 0xfe, !PT ;  /* 0x0000000003047212 */ /* 0x000fce00078efe07 */
.L_x_22924:
[----:B------:R-:W-:Y:S05]  /*0cf0*/  BSYNC.RECONVERGENT B0 ;  /* 0x0000000000007941 */ /* 0x000fea0003800200 */
.L_x_22923:
[----:B------:R-:W0:Y:S02]  /*0d00*/  F2I.S64.TRUNC R4, R4 ;  /* 0x0000000400047311 */ /* 0x000e24000020d900 */
[----:B0-----:R-:W-:Y:S01]  /*0d10*/  PRMT R0, R4, 0x7610, R0 ;  /* 0x0000761004007816 */ /* 0x001fe20000000000 */
[----:B------:R-:W-:Y:S06]  /*0d20*/  BRA `(.L_x_22904) ;  /* 0x00000000009c7947 */ /* 0x000fec0003800000 */
.L_x_22916:
[----:B------:R-:W-:-:S09]  /*0d30*/  UISETP.NE.AND UP0, UPT, UR4, 0x1c, UPT ;  /* 0x0000001c0400788c */ /* 0x000fd2000bf05270 */
[----:B------:R-:W-:Y:S05]  /*0d40*/  BRA.U !UP0, `(.L_x_22927) ;  /* 0x0000000108907547 */ /* 0x000fea000b800000 */
[----:B------:R-:W-:-:S09]  /*0d50*/  UISETP.NE.AND UP0, UPT, UR4, 0x1d, UPT ;  /* 0x0000001d0400788c */ /* 0x000fd2000bf05270 */
[----:B------:R-:W-:Y:S05]  /*0d60*/  BRA.U !UP0, `(.L_x_22928) ;  /* 0x0000000108807547 */ /* 0x000fea000b800000 */
[----:B------:R-:W-:-:S09]  /*0d70*/  UISETP.NE.AND UP0, UPT, UR4, 0x2c, UPT ;  /* 0x0000002c0400788c */ /* 0x000fd2000bf05270 */
[----:B------:R-:W-:Y:S05]  /*0d80*/  BRA.U !UP0, `(.L_x_22929) ;  /* 0x0000000108487547 */ /* 0x000fea000b800000 */
.L_x_22903:
        /* <DEDUP_REMOVED lines=16> */
.L_x_22930:
[----:B------:R-:W-:Y:S01]  /*0e90*/  PRMT R0, RZ, 0x7610, R0 ;  /* 0x00007610ff007816 */ /* 0x000fe20000000000 */
[----:B------:R-:W-:Y:S06]  /*0ea0*/  BRA `(.L_x_22904) ;  /* 0x00000000003c7947 */ /* 0x000fec0003800000 */
.L_x_22929:
        /* <DEDUP_REMOVED lines=8> */
.L_x_22932:
[----:B------:R-:W-:Y:S05]  /*0f30*/  BSYNC.RECONVERGENT B0 ;  /* 0x0000000000007941 */ /* 0x000fea0003800200 */
.L_x_22931:
[----:B------:R-:W0:Y:S02]  /*0f40*/  F2I.S64.TRUNC R4, R4 ;  /* 0x0000000400047311 */ /* 0x000e24000020d900 */
[----:B0-----:R-:W-:Y:S01]  /*0f50*/  PRMT R0, R4, 0x7610, R0 ;  /* 0x0000761004007816 */ /* 0x001fe20000000000 */
[----:B------:R-:W-:Y:S06]  /*0f60*/  BRA `(.L_x_22904) ;  /* 0x00000000000c7947 */ /* 0x000fec0003800000 */
.L_x_22928:
[----:B------:R0:W5:Y:S01]  /*0f70*/  LDG.E.U8 R0, desc[UR36][R6.64] ;  /* 0x0000002406007981 */ /* 0x000162000c1e1100 */
[----:B------:R-:W-:Y:S05]  /*0f80*/  BRA `(.L_x_22904) ;  /* 0x0000000000047947 */ /* 0x000fea0003800000 */
.L_x_22927:
[----:B------:R0:W5:Y:S02]  /*0f90*/  LDG.E.U8 R0, desc[UR36][R6.64] ;  /* 0x0000002406007981 */ /* 0x000164000c1e1100 */
.L_x_22904:
[----:B-----5:R-:W-:Y:S01]  /*0fa0*/  LOP3.LUT P0, RZ, R0, 0xff, RZ, 0xc0, !PT ;  /* 0x000000ff00ff7812 */ /* 0x020fe2000780c0ff */
[----:B------:R-:W-:-:S03]  /*0fb0*/  VIADD R19, R17, 0x80 ;  /* 0x0000008011137836 */ /* 0x000fc60000000000 */
[----:B------:R-:W-:-:S04]  /*0fc0*/  PLOP3.LUT P0, PT, P0, PT, PT, 0x8, 0x80 ;  /* 0x000000000080781c */ /* 0x000fc8000070e170 */
[----:B------:R-:W-:-:S09]  /*0fd0*/  P2R R18, PR, RZ, 0x1 ;  /* 0x00000001ff127803 */ /* 0x000fd20000000000 */
.L_x_22898:
[----:B------:R-:W-:Y:S05]  /*0fe0*/  BSYNC.RECONVERGENT B6 ;  /* 0x0000000000067941 */ /* 0x000fea0003800200 */
.L_x_22897:
        /* <DEDUP_REMOVED lines=24> */
.L_x_22938:
[----:B------:R0:W5:Y:S01]  /*1170*/  LDG.E.U8 R0, desc[UR36][R6.64] ;  /* 0x0000002406007981 */ /* 0x000162000c1e1100 */
[----:B------:R-:W-:Y:S05]  /*1180*/  BRA `(.L_x_22940) ;  /* 0x0000000c00607947 */ /* 0x000fea0003800000 */
.L_x_22937:
        /* <DEDUP_REMOVED lines=8> */
.L_x_22942:
[----:B------:R4:W5:Y:S01]  /*1210*/  LDG.E.U8 R0, desc[UR36][R6.64] ;  /* 0x0000002406007981 */ /* 0x000962000c1e1100 */
[----:B------:R-:W-:Y:S05]  /*1220*/  BRA `(.L_x_22940) ;  /* 0x0000000c00387947 */ /* 0x000fea0003800000 */
.L_x_22941:
[----:B------:R0:W5:Y:S01]  /*1230*/  LDG.E.U16 R0, desc[UR36][R6.64] ;  /* 0x0000002406007981 */ /* 0x000162000c1e1500 */
[----:B------:R-:W-:Y:S05]  /*1240*/  BRA `(.L_x_22940) ;  /* 0x0000000c00307947 */ /* 0x000fea0003800000 */
.L_x_22936:
        /* <DEDUP_REMOVED lines=10> */
.L_x_22944:
[----:B------:R-:W2:Y:S02]  /*12f0*/  LDG.E.U16 R4, desc[UR36][R6.64] ;  /* 0x0000002406047981 */ /* 0x000ea4000c1e1500 */
[----:B--2---:R-:W-:-:S06]  /*1300*/  HADD2.F32 R4, -RZ, R4.H0_H0 ;  /* 0x20000004ff047230 */ /* 0x004fcc0000004100 */
[----:B------:R-:W0:Y:S02]  /*1310*/  F2I.S64.TRUNC R4, R4 ;  /* 0x0000000400047311 */ /* 0x000e24000020d900 */
[----:B0-----:R-:W-:Y:S01]  /*1320*/  PRMT R0, R4, 0x7610, R0 ;  /* 0x0000761004007816 */ /* 0x001fe20000000000 */
[----:B------:R-:W-:Y:S06]  /*1330*/  BRA `(.L_x_22940) ;  /* 0x0000000800f47947 */ /* 0x000fec0003800000 */
.L_x_22943:
        /* <DEDUP_REMOVED lines=10> */
.L_x_22946:
[----:B------:R-:W2:Y:S02]  /*13e0*/  LDG.E.U16 R6, desc[UR36][R6.64] ;  /* 0x0000002406067981 */ /* 0x000ea4000c1e1500 */
[----:B--2---:R-:W-:-:S06]  /*13f0*/  HADD2.F32 R4, -RZ, R6.H0_H0 ;  /* 0x20000006ff047230 */ /* 0x004fcc0000004100 */
[----:B------:R-:W0:Y:S02]  /*1400*/  F2I.S64.TRUNC R4, R4 ;  /* 0x0000000400047311 */ /* 0x000e24000020d900 */
[----:B0-----:R-:W-:Y:S01]  /*1410*/  PRMT R0, R4, 0x7610, R0 ;  /* 0x0000761004007816 */ /* 0x001fe20000000000 */
[----:B------:R-:W-:Y:S06]  /*1420*/  BRA `(.L_x_22940) ;  /* 0x0000000800b87947 */ /* 0x000fec0003800000 */
.L_x_22945:
[----:B------:R-:W2:Y:S02]  /*1430*/  LDG.E.64 R4, desc[UR36][R6.64] ;  /* 0x0000002406047981 */ /* 0x000ea4000c1e1b00 */
[----:B--2---:R-:W0:Y:S02]  /*1440*/  F2I.S64.F64.TRUNC R4, R4 ;  /* 0x0000000400047311 */ /* 0x004e24000030d900 */
[----:B0-----:R-:W-:Y:S01]  /*1450*/  PRMT R0, R4, 0x7610, R0 ;  /* 0x0000761004007816 */ /* 0x001fe20000000000 */
[----:B------:R-:W-:Y:S06]  /*1460*/  BRA `(.L_x_22940) ;  /* 0x0000000800a87947 */ /* 0x000fec0003800000 */
.L_x_22935:
        /* <DEDUP_REMOVED lines=12> */
.L_x_22949:
[----:B------:R-:W2:Y:S02]  /*1530*/  LDG.E.64 R6, desc[UR36][R6.64] ;  /* 0x0000002406067981 */ /* 0x000ea4000c1e1b00 */
[----:B--2---:R-:W0:Y:S02]  /*1540*/  F2I.S64.F64.TRUNC R4, R6 ;  /* 0x0000000600047311 */ /* 0x004e24000030d900 */
[----:B0-----:R-:W-:Y:S01]  /*1550*/  PRMT R0, R4, 0x7610, R0 ;  /* 0x0000761004007816 */ /* 0x001fe20000000000 */
[----:B------:R-:W-:Y:S06]  /*1560*/  BRA `(.L_x_22940) ;  /* 0x0000000800687947 */ /* 0x000fec0003800000 */
.L_x_22948:
        /* <DEDUP_REMOVED lines=27> */
.L_x_22951:
        /* <DEDUP_REMOVED lines=15> */
.L_x_22950:
[----:B------:R-:W2:Y:S02]  /*1810*/  LDG.E.U16 R4, desc[UR36][R6.64] ;  /* 0x0000002406047981 */ /* 0x000ea4000c1e1500 */
[----:B--2---:R-:W-:-:S06]  /*1820*/  IMAD.U32 R4, R4, 0x10000, RZ ;  /* 0x0001000004047824 */ /* 0x004fcc00078e00ff */
[----:B------:R-:W0:Y:S02]  /*1830*/  F2I.S64.TRUNC R4, R4 ;  /* 0x0000000400047311 */ /* 0x000e24000020d900 */
[----:B0-----:R-:W-:Y:S01]  /*1840*/  PRMT R0, R4, 0x7610, R0 ;  /* 0x0000761004007816 */ /* 0x001fe20000000000 */
[----:B------:R-:W-:Y:S06]  /*1850*/  BRA `(.L_x_22940) ;  /* 0x0000000400ac7947 */ /* 0x000fec0003800000 */
.L_x_22947:
        /* <DEDUP_REMOVED lines=10> */
.L_x_22954:
        /* <DEDUP_REMOVED lines=21> */
.L_x_22958:
[----:B------:R-:W-:Y:S05]  /*1a50*/  BSYNC.RECONVERGENT B1 ;  /* 0x0000000000017941 */ /* 0x000fea0003800200 */
.L_x_22957:
[----:B------:R-:W-:Y:S01]  /*1a60*/  IMAD.SHL.U32 R0, R0, 0x100000, RZ ;  /* 0x0010000000007824 */ /* 0x000fe200078e00ff */
[----:B------:R-:W-:-:S04]  /*1a70*/  LEA R3, R3, 0x3b800000, 0x17 ;  /* 0x3b80000003037811 */ /* 0x000fc800078eb8ff */
[----:B------:R-:W-:-:S07]  /*1a80*/  LOP3.LUT R4, R3, R0, R7, 0xfe, !PT ;  /* 0x0000000003047212 */ /* 0x000fce00078efe07 */
.L_x_22956:
[----:B------:R-:W-:Y:S05]  /*1a90*/  BSYNC.RECONVERGENT B0 ;  /* 0x0000000000007941 */ /* 0x000fea0003800200 */
.L_x_22955:
[----:B------:R-:W0:Y:S02]  /*1aa0*/  F2I.S64.TRUNC R4, R4 ;  /* 0x0000000400047311 */ /* 0x000e24000020d900 */
[----:B0-----:R-:W-:Y:S01]  /*1ab0*/  PRMT R0, R4, 0x7610, R0 ;  /* 0x0000761004007816 */ /* 0x001fe20000000000 */
[----:B------:R-:W-:Y:S06]  /*1ac0*/  BRA `(.L_x_22940) ;  /* 0x0000000400107947 */ /* 0x000fec0003800000 */
.L_x_22953:
        /* <DEDUP_REMOVED lines=21> */
.L_x_22962:
[----:B------:R-:W-:Y:S05]  /*1c20*/  BSYNC.RECONVERGENT B1 ;  /* 0x0000000000017941 */ /* 0x000fea0003800200 */
.L_x_22961:
[----:B------:R-:W-:Y:S01]  /*1c30*/  IMAD.SHL.U32 R0, R0, 0x200000, RZ ;  /* 0x0020000000007824 */ /* 0x000fe200078e00ff */
[----:B------:R-:W-:-:S04]  /*1c40*/  LEA R3, R3, 0x37800000, 0x17 ;  /* 0x3780000003037811 */ /* 0x000fc800078eb8ff */
[----:B------:R-:W-:-:S07]  /*1c50*/  LOP3.LUT R4, R3, R0, R7, 0xfe, !PT ;  /* 0x0000000003047212 */ /* 0x000fce00078efe07 */
.L_x_22960:
[----:B------:R-:W-:Y:S05]  /*1c60*/  BSYNC.RECONVERGENT B0 ;  /* 0x0000000000007941 */ /* 0x000fea0003800200 */
.L_x_22959:
[----:B------:R-:W0:Y:S02]  /*1c70*/  F2I.S64.TRUNC R4, R4 ;  /* 0x0000000400047311 */ /* 0x000e24000020d900 */
[----:B0-----:R-:W-:Y:S01]  /*1c80*/  PRMT R0, R4, 0x7610, R0 ;  /* 0x0000761004007816 */ /* 0x001fe20000000000 */
[----:B------:R-:W-:Y:S06]  /*1c90*/  BRA `(.L_x_22940) ;  /* 0x00000000009c7947 */ /* 0x000fec0003800000 */
.L_x_22952:
        /* <DEDUP_REMOVED lines=14> */
.L_x_22966:
[----:B------:R-:W-:Y:S05]  /*1d80*/  BSYNC.RECONVERGENT B0 ;  /* 0x0000000000007941 */ /* 0x000fea0003800200 */
.L_x_22965:
[----:B------:R-:W0:Y:S02]  /*1d90*/  F2I.S64.TRUNC R4, R4 ;  /* 0x0000000400047311 */ /* 0x000e24000020d900 */
[----:B0-----:R-:W-:Y:S01]  /*1da0*/  PRMT R0, R4, 0x7610, R0 ;  /* 0x0000761004007816 */ /* 0x001fe20000000000 */
[----:B------:R-:W-:Y:S06]  /*1db0*/  BRA `(.L_x_22940) ;  /* 0x0000000000547947 */ /* 0x000fec0003800000 */
.L_x_22939:
        /* <DEDUP_REMOVED lines=16> */
.L_x_22967:
[----:B------:R-:W-:Y:S01]  /*1ec0*/  PRMT R0, RZ, 0x7610, R0 ;  /* 0x00007610ff007816 */ /* 0x000fe20000000000 */
[----:B------:R-:W-:Y:S06]  /*1ed0*/  BRA `(.L_x_22940) ;  /* 0x00000000000c7947 */ /* 0x000fec0003800000 */
.L_x_22964:
[----:B------:R1:W5:Y:S01]  /*1ee0*/  LDG.E.U8 R0, desc[UR36][R6.64] ;  /* 0x0000002406007981 */ /* 0x000362000c1e1100 */
[----:B------:R-:W-:Y:S05]  /*1ef0*/  BRA `(.L_x_22940) ;  /* 0x0000000000047947 */ /* 0x000fea0003800000 */
.L_x_22963:
[----:B------:R0:W5:Y:S02]  /*1f00*/  LDG.E.U8 R0, desc[UR36][R6.64] ;  /* 0x0000002406007981 */ /* 0x000164000c1e1100 */
.L_x_22940:
[----:B-----5:R-:W-:Y:S01]  /*1f10*/  LOP3.LUT P0, RZ, R0, 0xff, RZ, 0xc0, !PT ;  /* 0x000000ff00ff7812 */ /* 0x020fe2000780c0ff */
[----:B------:R-:W-:-:S03]  /*1f20*/  VIADD R19, R19, 0x80 ;  /* 0x0000008013137836 */ /* 0x000fc60000000000 */
[----:B------:R-:W-:-:S04]  /*1f30*/  PLOP3.LUT P0, PT, P0, PT, PT, 0x8, 0x80 ;  /* 0x000000000080781c */ /* 0x000fc8000070e170 */
[----:B------:R-:W-:-:S09]  /*1f40*/  P2R R22, PR, RZ, 0x1 ;  /* 0x00000001ff167803 */ /* 0x000fd20000000000 */
.L_x_22934:
[----:B------:R-:W-:Y:S05]  /*1f50*/  BSYNC.RECONVERGENT B6 ;  /* 0x0000000000067941 */ /* 0x000fea0003800200 */
.L_x_22933:
        /* <DEDUP_REMOVED lines=24> */
.L_x_22973:
[----:B------:R0:W5:Y:S01]  /*20e0*/  LDG.E.U8 R0, desc[UR36][R6.64] ;  /* 0x0000002406007981 */ /* 0x000162000c1e1100 */
[----:B------:R-:W-:Y:S05]  /*20f0*/  BRA `(.L_x_22975) ;  /* 0x0000000c00607947 */ /* 0x000fea0003800000 */
.L_x_22972:
        /* <DEDUP_REMOVED lines=8> */
.L_x_22977:
[----:B------:R3:W5:Y:S01]  /*2180*/  LDG.E.U8 R0, desc[UR36][R6.64] ;  /* 0x0000002406007981 */ /* 0x000762000c1e1100 */
[----:B------:R-:W-:Y:S05]  /*2190*/  BRA `(.L_x_22975) ;  /* 0x0000000c00387947 */ /* 0x000fea0003800000 */
.L_x_22976:
[----:B------:R0:W5:Y:S01]  /*21a0*/  LDG.E.U16 R0, desc[UR36][R6.64] ;  /* 0x0000002406007981 */ /* 0x000162000c1e1500 */
[----:B------:R-:W-:Y:S05]  /*21b0*/  BRA `(.L_x_22975) ;  /* 0x0000000c00307947 */ /* 0x000fea0003800000 */
.L_x_22971:
        /* <DEDUP_REMOVED lines=10> */
.L_x_22979:
[----:B------:R-:W2:Y:S02]  /*2260*/  LDG.E.U16 R4, desc[UR36][R6.64] ;  /* 0x0000002406047981 */ /* 0x000ea4000c1e1500 */
[----:B--2---:R-:W-:-:S06]  /*2270*/  HADD2.F32 R4, -RZ, R4.H0_H0 ;  /* 0x20000004ff047230 */ /* 0x004fcc0000004100 */
[----:B------:R-:W0:Y:S02]  /*2280*/  F2I.S64.TRUNC R4, R4 ;  /* 0x0000000400047311 */ /* 0x000e24000020d900 */
[----:B0-----:R-:W-:Y:S01]  /*2290*/  PRMT R0, R4, 0x7610, R0 ;  /* 0x0000761004007816 */ /* 0x001fe20000000000 */
[----:B------:R-:W-:Y:S06]  /*22a0*/  BRA `(.L_x_22975) ;  /* 0x0000000800f47947 */ /* 0x000fec0003800000 */
.L_x_22978:
        /* <DEDUP_REMOVED lines=10> */
.L_x_22981:
[----:B------:R-:W2:Y:S02]  /*2350*/  LDG.E.U16 R6, desc[UR36][R6.64] ;  /* 0x0000002406067981 */ /* 0x000ea4000c1e1500 */
[----:B--2---:R-:W-:-:S06]  /*2360*/  HADD2.F32 R4, -RZ, R6.H0_H0 ;  /* 0x20000006ff047230 */ /* 0x004fcc0000004100 */
[----:B------:R-:W0:Y:S02]  /*2370*/  F2I.S64.TRUNC R4, R4 ;  /* 0x0000000400047311 */ /* 0x000e24000020d900 */
[----:B0-----:R-:W-:Y:S01]  /*2380*/  PRMT R0, R4, 0x7610, R0 ;  /* 0x0000761004007816 */ /* 0x001fe20000000000 */
[----:B------:R-:W-:Y:S06]  /*2390*/  BRA `(.L_x_22975) ;  /* 0x0000000800b87947 */ /* 0x000fec0003800000 */
.L_x_22980:
[----:B------:R-:W2:Y:S02]  /*23a0*/  LDG.E.64 R4, desc[UR36][R6.64] ;  /* 0x0000002406047981 */ /* 0x000ea4000c1e1b00 */
[----:B--2---:R-:W0:Y:S02]  /*23b0*/  F2I.S64.F64.TRUNC R4, R4 ;  /* 0x0000000400047311 */ /* 0x004e24000030d900 */
[----:B0-----:R-:W-:Y:S01]  /*23c0*/  PRMT R0, R4, 0x7610, R0 ;  /* 0x0000761004007816 */ /* 0x001fe20000000000 */
[----:B------:R-:W-:Y:S06]  /*23d0*/  BRA `(.L_x_22975) ;  /* 0x0000000800a87947 */ /* 0x000fec0003800000 */
.L_x_22970:
        /* <DEDUP_REMOVED lines=12> */
.L_x_22984:
[----:B------:R-:W2:Y:S02]  /*24a0*/  LDG.E.64 R6, desc[UR36][R6.64] ;  /* 0x0000002406067981 */ /* 0x000ea4000c1e1b00 */
[----:B--2---:R-:W0:Y:S02]  /*24b0*/  F2I.S64.F64.TRUNC R4, R6 ;  /* 0x0000000600047311 */ /* 0x004e24000030d900 */
[----:B0-----:R-:W-:Y:S01]  /*24c0*/  PRMT R0, R4, 0x7610, R0 ;  /* 0x0000761004007816 */ /* 0x001fe20000000000 */
[----:B------:R-:W-:Y:S06]  /*24d0*/  BRA `(.L_x_22975) ;  /* 0x0000000800687947 */ /* 0x000fec0003800000 */
.L_x_22983:
        /* <DEDUP_REMOVED lines=27> */
.L_x_22986:
        /* <DEDUP_REMOVED lines=15> */
.L_x_22985:
[----:B------:R-:W2:Y:S02]  /*2780*/  LDG.E.U16 R4, desc[UR36][R6.64] ;  /* 0x0000002406047981 */ /* 0x000ea4000c1e1500 */
[----:B--2---:R-:W-:-:S06]  /*2790*/  IMAD.U32 R4, R4, 0x10000, RZ ;  /* 0x0001000004047824 */ /* 0x004fcc00078e00ff */
[----:B------:R-:W0:Y:S02]  /*27a0*/  F2I.S64.TRUNC R4, R4 ;  /* 0x0000000400047311 */ /* 0x000e24000020d900 */
[----:B0-----:R-:W-:Y:S01]  /*27b0*/  PRMT R0, R4, 0x7610, R0 ;  /* 0x0000761004007816 */ /* 0x001fe20000000000 */
[----:B------:R-:W-:Y:S06]  /*27c0*/  BRA `(.L_x_22975) ;  /* 0x0000000400ac7947 */ /* 0x000fec0003800000 */
.L_x_22982:
        /* <DEDUP_REMOVED lines=10> */
.L_x_22989:
        /* <DEDUP_REMOVED lines=21> */
.L_x_22993:
[----:B------:R-:W-:Y:S05]  /*29c0*/  BSYNC.RECONVERGENT B1 ;  /* 0x0000000000017941 */ /* 0x000fea0003800200 */
.L_x_22992:
[----:B------:R-:W-:Y:S01]  /*29d0*/  IMAD.SHL.U32 R0, R0, 0x100000, RZ ;  /* 0x0010000000007824 */ /* 0x000fe200078e00ff */
[----:B------:R-:W-:-:S04]  /*29e0*/  LEA R3, R3, 0x3b800000, 0x17 ;  /* 0x3b80000003037811 */ /* 0x000fc800078eb8ff */
[----:B------:R-:W-:-:S07]  /*29f0*/  LOP3.LUT R4, R3, R0, R7, 0xfe, !PT ;  /* 0x0000000003047212 */ /* 0x000fce00078efe07 */
.L_x_22991:
[----:B------:R-:W-:Y:S05]  /*2a00*/  BSYNC.RECONVERGENT B0 ;  /* 0x0000000000007941 */ /* 0x000fea0003800200 */
.L_x_22990:
[----:B------:R-:W0:Y:S02]  /*2a10*/  F2I.S64.TRUNC R4, R4 ;  /* 0x0000000400047311 */ /* 0x000e24000020d900 */
[----:B0-----:R-:W-:Y:S01]  /*2a20*/  PRMT R0, R4, 0x7610, R0 ;  /* 0x0000761004007816 */ /* 0x001fe20000000000 */
[----:B------:R-:W-:Y:S06]  /*2a30*/  BRA `(.L_x_22975) ;  /* 0x0000000400107947 */ /* 0x000fec0003800000 */
.L_x_22988:
        /* <DEDUP_REMOVED lines=21> */
.L_x_22997:
[----:B------:R-:W-:Y:S05]  /*2b90*/  BSYNC.RECONVERGENT B1 ;  /* 0x0000000000017941 */ /* 0x000fea0003800200 */
.L_x_22996:
[----:B------:R-:W-:Y:S01]  /*2ba0*/  IMAD.SHL.U32 R0, R0, 0x200000, RZ ;  /* 0x0020000000007824 */ /* 0x000fe200078e00ff */
[----:B------:R-:W-:-:S04]  /*2bb0*/  LEA R3, R3, 0x37800000, 0x17 ;  /* 0x3780000003037811 */ /* 0x000fc800078eb8ff */
[----:B------:R-:W-:-:S07]  /*2bc0*/  LOP3.LUT R4, R3, R0, R7, 0xfe, !PT ;  /* 0x0000000003047212 */ /* 0x000fce00078efe07 */
.L_x_22995:
[----:B------:R-:W-:Y:S05]  /*2bd0*/  BSYNC.RECONVERGENT B0 ;  /* 0x0000000000007941 */ /* 0x000fea0003800200 */
.L_x_22994:
[----:B------:R-:W0:Y:S02]  /*2be0*/  F2I.S64.TRUNC R4, R4 ;  /* 0x0000000400047311 */ /* 0x000e24000020d900 */
[----:B0-----:R-:W-:Y:S01]  /*2bf0*/  PRMT R0, R4, 0x7610, R0 ;  /* 0x0000761004007816 */ /* 0x001fe20000000000 */
[----:B------:R-:W-:Y:S06]  /*2c00*/  BRA `(.L_x_22975) ;  /* 0x00000000009c7947 */ /* 0x000fec0003800000 */
.L_x_22987:
        /* <DEDUP_REMOVED lines=14> */
.L_x_23001:
[----:B------:R-:W-:Y:S05]  /*2cf0*/  BSYNC.RECONVERGENT B0 ;  /* 0x0000000000007941 */ /* 0x000fea0003800200 */
.L_x_23000:
[----:B------:R-:W0:Y:S02]  /*2d00*/  F2I.S64.TRUNC R4, R4 ;  /* 0x0000000400047311 */ /* 0x000e24000020d900 */
[----:B0-----:R-:W-:Y:S01]  /*2d10*/  PRMT R0, R4, 0x7610, R0 ;  /* 0x0000761004007816 */ /* 0x001fe20000000000 */
[----:B------:R-:W-:Y:S06]  /*2d20*/  BRA `(.L_x_22975) ;  /* 0x0000000000547947 */ /* 0x000fec0003800000 */
.L_x_22974:
        /* <DEDUP_REMOVED lines=16> */
.L_x_23002:
[----:B------:R-:W-:Y:S01]  /*2e30*/  PRMT R0, RZ, 0x7610, R0 ;  /* 0x00007610ff007816 */ /* 0x000fe20000000000 */
[----:B------:R-:W-:Y:S06]  /*2e40*/  BRA `(.L_x_22975) ;  /* 0x00000000000c7947 */ /* 0x000fec0003800000 */
.L_x_22999:
[----:B------:R2:W5:Y:S01]  /*2e50*/  LDG.E.U8 R0, desc[UR36][R6.64] ;  /* 0x0000002406007981 */ /* 0x000562000c1e1100 */
[----:B------:R-:W-:Y:S05]  /*2e60*/  BRA `(.L_x_22975) ;  /* 0x0000000000047947 */ /* 0x000fea0003800000 */
.L_x_22998:
[----:B------:R1:W5:Y:S02]  /*2e70*/  LDG.E.U8 R0, desc[UR36][R6.64] ;  /* 0x0000002406007981 */ /* 0x000364000c1e1100 */
.L_x_22975:
[----:B-----5:R-:W-:Y:S01]  /*2e80*/  LOP3.LUT P0, RZ, R0, 0xff, RZ, 0xc0, !PT ;  /* 0x000000ff00ff7812 */ /* 0x020fe2000780c0ff */
[----:B------:R-:W-:-:S03]  /*2e90*/  VIADD R19, R19, 0x80 ;  /* 0x0000008013137836 */ /* 0x000fc60000000000 */
[----:B------:R-:W-:-:S04]  /*2ea0*/  PLOP3.LUT P0, PT, P0, PT, PT, 0x8, 0x80 ;  /* 0x000000000080781c */ /* 0x000fc8000070e170 */
[----:B------:R-:W-:-:S09]  /*2eb0*/  P2R R23, PR, RZ, 0x1 ;  /* 0x00000001ff177803 */ /* 0x000fd20000000000 */
.L_x_22969:
[----:B------:R-:W-:Y:S05]  /*2ec0*/  BSYNC.RECONVERGENT B6 ;  /* 0x0000000000067941 */ /* 0x000fea0003800200 */
.L_x_22968:
        /* <DEDUP_REMOVED lines=23> */
.L_x_23008:
[----:B------:R0:W5:Y:S01]  /*3040*/  LDG.E.U8 R0, desc[UR36][R6.64] ;  /* 0x0000002406007981 */ /* 0x000162000c1e1100 */
[----:B------:R-:W-:Y:S05]  /*3050*/  BRA `(.L_x_23010) ;  /* 0x0000000c00607947 */ /* 0x000fea0003800000 */
.L_x_23007:
        /* <DEDUP_REMOVED lines=8> */
.L_x_23012:
[----:B------:R4:W5:Y:S01]  /*30e0*/  LDG.E.U8 R0, desc[UR36][R6.64] ;  /* 0x0000002406007981 */ /* 0x000962000c1e1100 */
[----:B------:R-:W-:Y:S05]  /*30f0*/  BRA `(.L_x_23010) ;  /* 0x0000000c00387947 */ /* 0x000fea0003800000 */
.L_x_23011:
[----:B------:R3:W5:Y:S01]  /*3100*/  LDG.E.U16 R0, desc[UR36][R6.64] ;  /* 0x0000002406007981 */ /* 0x000762000c1e1500 */
[----:B------:R-:W-:Y:S05]  /*3110*/  BRA `(.L_x_23010) ;  /* 0x0000000c00307947 */ /* 0x000fea0003800000 */
.L_x_23006:
        /* <DEDUP_REMOVED lines=10> */
.L_x_23014:
[----:B------:R-:W2:Y:S02]  /*31c0*/  LDG.E.U16 R4, desc[UR36][R6.64] ;  /* 0x0000002406047981 */ /* 0x000ea4000c1e1500 */
[----:B--2---:R-:W-:-:S06]  /*31d0*/  HADD2.F32 R4, -RZ, R4.H0_H0 ;  /* 0x20000004ff047230 */ /* 0x004fcc0000004100 */
[----:B------:R-:W0:Y:S02]  /*31e0*/  F2I.S64.TRUNC R4, R4 ;  /* 0x0000000400047311 */ /* 0x000e24000020d900 */
[----:B0-----:R-:W-:Y:S01]  /*31f0*/  PRMT R0, R4, 0x7610, R0 ;  /* 0x0000761004007816 */ /* 0x001fe20000000000 */
[----:B------:R-:W-:Y:S06]  /*3200*/  BRA `(.L_x_23010) ;  /* 0x0000000800f47947 */ /* 0x000fec0003800000 */
.L_x_23013:
        /* <DEDUP_REMOVED lines=10> */
.L_x_23016:
[----:B------:R-:W2:Y:S02]  /*32b0*/  LDG.E.U16 R6, desc[UR36][R6.64] ;  /* 0x0000002406067981 */ /* 0x000ea4000c1e1500 */
[----:B--2---:R-:W-:-:S06]  /*32c0*/  HADD2.F32 R4, -RZ, R6.H0_H0 ;  /* 0x20000006ff047230 */ /* 0x004fcc0000004100 */
[----:B------:R-:W0:Y:S02]  /*32d0*/  F2I.S64.TRUNC R4, R4 ;  /* 0x0000000400047311 */ /* 0x000e24000020d900 */
[----:B0-----:R-:W-:Y:S01]  /*32e0*/  PRMT R0, R4, 0x7610, R0 ;  /* 0x0000761004007816 */ /* 0x001fe20000000000 */
[----:B------:R-:W-:Y:S06]  /*32f0*/  BRA `(.L_x_23010) ;  /* 0x0000000800b87947 */ /* 0x000fec0003800000 */
.L_x_23015:
[----:B------:R-:W2:Y:S02]  /*3300*/  LDG.E.64 R4, desc[UR36][R6.64] ;  /* 0x0000002406047981 */ /* 0x000ea4000c1e1b00 */
[----:B--2---:R-:W0:Y:S02]  /*3310*/  F2I.S64.F64.TRUNC R4, R4 ;  /* 0x0000000400047311 */ /* 0x004e24000030d900 */
[----:B0-----:R-:W-:Y:S01]  /*3320*/  PRMT R0, R4, 0x7610, R0 ;  /* 0x0000761004007816 */ /* 0x001fe20000000000 */
[----:B------:R-:W-:Y:S06]  /*3330*/  BRA `(.L_x_23010) ;  /* 0x0000000800a87947 */ /* 0x000fec0003800000 */
.L_x_23005:
        /* <DEDUP_REMOVED lines=12> */
.L_x_23019:
[----:B------:R-:W2:Y:S02]  /*3400*/  LDG.E.64 R6, desc[UR36][R6.64] ;  /* 0x0000002406067981 */ /* 0x000ea4000c1e1b00 */
[----:B--2---:R-:W0:Y:S02]  /*3410*/  F2I.S64.F64.TRUNC R4, R6 ;  /* 0x0000000600047311 */ /* 0x004e24000030d900 */
[----:B0-----:R-:W-:Y:S01]  /*3420*/  PRMT R0, R4, 0x7610, R0 ;  /* 0x0000761004007816 */ /* 0x001fe20000000000 */
[----:B------:R-:W-:Y:S06]  /*3430*/  BRA `(.L_x_23010) ;  /* 0x0000000800687947 */ /* 0x000fec0003800000 */
.L_x_23018:
        /* <DEDUP_REMOVED lines=27> */
.L_x_23021:
        /* <DEDUP_REMOVED lines=15> */
.L_x_23020:
[----:B------:R-:W2:Y:S02]  /*36e0*/  LDG.E.U16 R4, desc[UR36][R6.64] ;  /* 0x0000002406047981 */ /* 0x000ea4000c1e1500 */
[----:B--2---:R-:W-:-:S06]  /*36f0*/  IMAD.U32 R4, R4, 0x10000, RZ ;  /* 0x0001000004047824 */ /* 0x004fcc00078e00ff */
[----:B------:R-:W0:Y:S02]  /*3700*/  F2I.S64.TRUNC R4, R4 ;  /* 0x0000000400047311 */ /* 0x000e24000020d900 */
[----:B0-----:R-:W-:Y:S01]  /*3710*/  PRMT R0, R4, 0x7610, R0 ;  /* 0x0000761004007816 */ /* 0x001fe20000000000 */
[----:B------:R-:W-:Y:S06]  /*3720*/  BRA `(.L_x_23010) ;  /* 0x0000000400ac7947 */ /* 0x000fec0003800000 */
.L_x_23017:
        /* <DEDUP_REMOVED lines=10> */
.L_x_23024:
        /* <DEDUP_REMOVED lines=21> */
.L_x_23028:
[----:B------:R-:W-:Y:S05]  /*3920*/  BSYNC.RECONVERGENT B1 ;  /* 0x0000000000017941 */ /* 0x000fea0003800200 */
.L_x_23027:
[----:B------:R-:W-:Y:S01]  /*3930*/  IMAD.SHL.U32 R0, R0, 0x100000, RZ ;  /* 0x0010000000007824 */ /* 0x000fe200078e00ff */
[----:B------:R-:W-:-:S04]  /*3940*/  LEA R3, R3, 0x3b800000, 0x17 ;  /* 0x3b80000003037811 */ /* 0x000fc800078eb8ff */
[----:B------:R-:W-:-:S07]  /*3950*/  LOP3.LUT R4, R3, R0, R7, 0xfe, !PT ;  /* 0x0000000003047212 */ /* 0x000fce00078efe07 */
.L_x_23026:
[----:B------:R-:W-:Y:S05]  /*3960*/  BSYNC.RECONVERGENT B0 ;  /* 0x0000000000007941 */ /* 0x000fea0003800200 */
.L_x_23025:
[----:B------:R-:W0:Y:S02]  /*3970*/  F2I.S64.TRUNC R4, R4 ;  /* 0x0000000400047311 */ /* 0x000e24000020d900 */
[----:B0-----:R-:W-:Y:S01]  /*3980*/  PRMT R0, R4, 0x7610, R0 ;  /* 0x0000761004007816 */ /* 0x001fe20000000000 */
[----:B------:R-:W-:Y:S06]  /*3990*/  BRA `(.L_x_23010) ;  /* 0x0000000400107947 */ /* 0x000fec0003800000 */
.L_x_23023:
        /* <DEDUP_REMOVED lines=21> */
.L_x_23032:
[----:B------:R-:W-:Y:S05]  /*3af0*/  BSYNC.RECONVERGENT B1 ;  /* 0x0000000000017941 */ /* 0x000fea0003800200 */
.L_x_23031:
[----:B------:R-:W-:Y:S01]  /*3b00*/  IMAD.SHL.U32 R0, R0, 0x200000, RZ ;  /* 0x0020000000007824 */ /* 0x000fe200078e00ff */
[----:B------:R-:W-:-:S04]  /*3b10*/  LEA R3, R3, 0x37800000, 0x17 ;  /* 0x3780000003037811 */ /* 0x000fc800078eb8ff */
[----:B------:R-:W-:-:S07]  /*3b20*/  LOP3.LUT R4, R3, R0, R7, 0xfe, !PT ;  /* 0x0000000003047212 */ /* 0x000fce00078efe07 */
.L_x_23030:
[----:B------:R-:W-:Y:S05]  /*3b30*/  BSYNC.RECONVERGENT B0 ;  /* 0x0000000000007941 */ /* 0x000fea0003800200 */
.L_x_23029:
[----:B------:R-:W0:Y:S02]  /*3b40*/  F2I.S64.TRUNC R4, R4 ;  /* 0x0000000400047311 */ /* 0x000e24000020d900 */
[----:B0-----:R-:W-:Y:S01]  /*3b50*/  PRMT R0, R4, 0x7610, R0 ;  /* 0x0000761004007816 */ /* 0x001fe20000000000 */
[----:B------:R-:W-:Y:S06]  /*3b60*/  BRA `(.L_x_23010) ;  /* 0x00000000009c7947 */ /* 0x000fec0003800000 */
.L_x_23022:
        /* <DEDUP_REMOVED lines=14> */
.L_x_23036:
[----:B------:R-:W-:Y:S05]  /*3c50*/  BSYNC.RECONVERGENT B0 ;  /* 0x0000000000007941 */ /* 0x000fea0003800200 */
.L_x_23035:
[----:B------:R-:W0:Y:S02]  /*3c60*/  F2I.S64.TRUNC R4, R4 ;  /* 0x0000000400047311 */ /* 0x000e24000020d900 */
[----:B0-----:R-:W-:Y:S01]  /*3c70*/  PRMT R0, R4, 0x7610, R0 ;  /* 0x0000761004007816 */ /* 0x001fe20000000000 */
[----:B------:R-:W-:Y:S06]  /*3c80*/  BRA `(.L_x_23010) ;  /* 0x0000000000547947 */ /* 0x000fec0003800000 */
.L_x_23009:
        /* <DEDUP_REMOVED lines=16> */
.L_x_23037:
[----:B------:R-:W-:Y:S01]  /*3d90*/  PRMT R0, RZ, 0x7610, R0 ;  /* 0x00007610ff007816 */ /* 0x000fe20000000000 */
[----:B------:R-:W-:Y:S06]  /*3da0*/  BRA `(.L_x_23010) ;  /* 0x00000000000c7947 */ /* 0x000fec0003800000 */
.L_x_23034:
[----:B------:R2:W5:Y:S01]  /*3db0*/  LDG.E.U8 R0, desc[UR36][R6.64] ;  /* 0x0000002406007981 */ /* 0x000562000c1e1100 */
[----:B------:R-:W-:Y:S05]  /*3dc0*/  BRA `(.L_x_23010) ;  /* 0x0000000000047947 */ /* 0x000fea0003800000 */
.L_x_23033:
[----:B------:R1:W5:Y:S02]  /*3dd0*/  LDG.E.U8 R0, desc[UR36][R6.64] ;  /* 0x0000002406007981 */ /* 0x000364000c1e1100 */
.L_x_23010:
[----:B-----5:R-:W-:-:S04]  /*3de0*/  LOP3.LUT P0, RZ, R0, 0xff, RZ, 0xc0, !PT ;  /* 0x000000ff00ff7812 */ /* 0x020fc8000780c0ff */
[----:B------:R-:W-:-:S13]  /*3df0*/  PLOP3.LUT P0, PT, P0, PT, PT, 0x8, 0x80 ;  /* 0x000000000080781c */ /* 0x000fda000070e170 */
.L_x_23004:
[----:B------:R-:W-:Y:S05]  /*3e00*/  BSYNC.RECONVERGENT B6 ;  /* 0x0000000000067941 */ /* 0x000fea0003800200 */
.L_x_23003:
        /* <DEDUP_REMOVED lines=34> */
.L_x_23045:
[----:B------:R0:W-:Y:S01]  /*4030*/  STG.E.U8 desc[UR36][R8.64], R11 ;  /* 0x0000000b08007986 */ /* 0x0001e2000c101124 */
[----:B------:R-:W-:Y:S05]  /*4040*/  BRA `(.L_x_23047) ;  /* 0x0000000c00087947 */ /* 0x000fea0003800000 */
.L_x_23044:
        /* <DEDUP_REMOVED lines=10> */
.L_x_23049:
[----:B------:R0:W-:Y:S01]  /*40f0*/  STG.E desc[UR36][R8.64], R11 ;  /* 0x0000000b08007986 */ /* 0x0001e2000c101924 */
[----:B------:R-:W-:Y:S05]  /*4100*/  BRA `(.L_x_23047) ;  /* 0x0000000800d87947 */ /* 0x000fea0003800000 */
.L_x_23048:
[----:B------:R0:W-:Y:S01]  /*4110*/  STG.E.U16 desc[UR36][R8.64], R11 ;  /* 0x0000000b08007986 */ /* 0x0001e2000c101524 */
[----:B------:R-:W-:Y:S05]  /*4120*/  BRA `(.L_x_23047) ;  /* 0x0000000800d07947 */ /* 0x000fea0003800000 */
.L_x_23043:
        /* <DEDUP_REMOVED lines=9> */
.L_x_23051:
[----:B------:R-:W0:Y:S02]  /*41c0*/  I2F.S16 R0, R11 ;  /* 0x0000000b00007306 */ /* 0x000e240000101400 */
[----:B0-----:R-:W-:-:S05]  /*41d0*/  F2FP.F16.F32.PACK_AB R0, RZ, R0 ;  /* 0x00000000ff00723e */ /* 0x001fca00000000ff */
[----:B------:R0:W-:Y:S01]  /*41e0*/  STG.E.U16 desc[UR36][R8.64], R0 ;  /* 0x0000000008007986 */ /* 0x0001e2000c101524 */
[----:B------:R-:W-:Y:S05]  /*41f0*/  BRA `(.L_x_23047) ;  /* 0x00000008009c7947 */ /* 0x000fea0003800000 */
.L_x_23050:
        /* <DEDUP_REMOVED lines=10> */
.L_x_23053:
[----:B------:R-:W0:Y:S02]  /*42a0*/  I2F.S16 R11, R11 ;  /* 0x0000000b000b7306 */ /* 0x000e240000101400 */
[----:B0-----:R-:W-:-:S04]  /*42b0*/  F2FP.F16.F32.PACK_AB R3, RZ, R11 ;  /* 0x0000000bff03723e */ /* 0x001fc800000000ff */
[----:B------:R-:W-:-:S05]  /*42c0*/  PRMT R3, R3, 0x5410, RZ ;  /* 0x0000541003037816 */ /* 0x000fca00000000ff */
[----:B------:R0:W-:Y:S01]  /*42d0*/  STG.E desc[UR36][R8.64], R3 ;  /* 0x0000000308007986 */ /* 0x0001e2000c101924 */
[----:B------:R-:W-:Y:S05]  /*42e0*/  BRA `(.L_x_23047) ;  /* 0x0000000800607947 */ /* 0x000fea0003800000 */
.L_x_23052:
[----:B------:R-:W0:Y:S02]  /*42f0*/  I2F.F64.S16 R4, R11 ;  /* 0x0000000b00047312 */ /* 0x000e240000101c00 */
[----:B0-----:R0:W-:Y:S01]  /*4300*/  STG.E.64 desc[UR36][R8.64], R4 ;  /* 0x0000000408007986 */ /* 0x0011e2000c101b24 */
[----:B------:R-:W-:Y:S05]  /*4310*/  BRA `(.L_x_23047) ;  /* 0x0000000800547947 */ /* 0x000fea0003800000 */
.L_x_23042:
        /* <DEDUP_REMOVED lines=10> */
.L_x_23056:
[----:B--234-:R-:W-:Y:S01]  /*43c0*/  CS2R R6, SRZ ;  /* 0x0000000000067805 */ /* 0x01cfe2000001ff00 */
[----:B------:R-:W0:Y:S04]  /*43d0*/  I2F.F64.S16 R4, R11 ;  /* 0x0000000b00047312 */ /* 0x000e280000101c00 */
[----:B0-----:R0:W-:Y:S01]  /*43e0*/  STG.E.128 desc[UR36][R8.64], R4 ;  /* 0x0000000408007986 */ /* 0x0011e2000c101d24 */
[----:B------:R-:W-:Y:S05]  /*43f0*/  BRA `(.L_x_23047) ;  /* 0x00000008001c7947 */ /* 0x000fea0003800000 */
.L_x_23055:
        /* <DEDUP_REMOVED lines=17> */
.L_x_23060:
[----:B------:R-:W-:Y:S05]  /*4510*/  BSYNC.RECONVERGENT B0 ;  /* 0x0000000000007941 */ /* 0x000fea0003800200 */
.L_x_23059:
[----:B------:R0:W-:Y:S01]  /*4520*/  STG.E.U8 desc[UR36][R8.64], R3 ;  /* 0x0000000308007986 */ /* 0x0001e2000c101124 */
[----:B------:R-:W-:Y:S05]  /*4530*/  BRA `(.L_x_23047) ;  /* 0x0000000400cc7947 */ /* 0x000fea0003800000 */
.L_x_23058:
        /* <DEDUP_REMOVED lines=16> */
.L_x_23057:
[----:B------:R-:W0:Y:S02]  /*4640*/  I2F.S16 R0, R11 ;  /* 0x0000000b00007306 */ /* 0x000e240000101400 */
[----:B0-----:R-:W-:-:S05]  /*4650*/  F2FP.BF16.F32.PACK_AB R0, RZ, R0 ;  /* 0x00000000ff00723e */ /* 0x001fca00000010ff */
[----:B------:R0:W-:Y:S01]  /*4660*/  STG.E.U16 desc[UR36][R8.64], R0 ;  /* 0x0000000008007986 */ /* 0x0001e2000c101524 */
[----:B------:R-:W-:Y:S05]  /*4670*/  BRA `(.L_x_23047) ;  /* 0x00000004007c7947 */ /* 0x000fea0003800000 */
.L_x_23054:
        /* <DEDUP_REMOVED lines=10> */
.L_x_23063:
        /* <DEDUP_REMOVED lines=12> */
.L_x_23066:
[----:B------:R-:W-:-:S04]  /*47e0*/  SHF.R.U32.HI R0, RZ, 0x14, R11 ;  /* 0x00000014ff007819 */ /* 0x000fc8000001160b */
[----:B------:R-:W-:-:S04]  /*47f0*/  LOP3.LUT R0, R0, 0x1, RZ, 0xc0, !PT ;  /* 0x0000000100007812 */ /* 0x000fc800078ec0ff */
[----:B------:R-:W-:-:S04]  /*4800*/  IADD3 R0, PT, PT, R11, 0x487ffff, R0 ;  /* 0x0487ffff0b007810 */ /* 0x000fc80007ffe000 */
[----:B------:R-:W-:-:S04]  /*4810*/  SHF.R.U32.HI R0, RZ, 0x14, R0 ;  /* 0x00000014ff007819 */ /* 0x000fc80000011600 */
[----:B------:R-:W-:-:S07]  /*4820*/  LOP3.LUT R0, R0, 0xff, RZ, 0xc0, !PT ;  /* 0x000000ff00007812 */ /* 0x000fce00078ec0ff */
.L_x_23067:
[----:B------:R-:W-:-:S07]  /*4830*/  PRMT R4, R0, 0x7610, R4 ;  /* 0x0000761000047816 */ /* 0x000fce0000000004 */
.L_x_23065:
[----:B------:R-:W-:Y:S05]  /*4840*/  BSYNC.RECONVERGENT B0 ;  /* 0x0000000000007941 */ /* 0x000fea0003800200 */
.L_x_23064:
[----:B------:R0:W-:Y:S01]  /*4850*/  STG.E.U8 desc[UR36][R8.64], R4 ;  /* 0x0000000408007986 */ /* 0x0001e2000c101124 */
[----:B------:R-:W-:Y:S05]  /*4860*/  BRA `(.L_x_23047) ;  /* 0x0000000400007947 */ /* 0x000fea0003800000 */
.L_x_23062:
        /* <DEDUP_REMOVED lines=12> */
.L_x_23070:
[----:B------:R-:W-:-:S04]  /*4930*/  SHF.R.U32.HI R0, RZ, 0x15, R11 ;  /* 0x00000015ff007819 */ /* 0x000fc8000001160b */
[----:B------:R-:W-:-:S04]  /*4940*/  LOP3.LUT R0, R0, 0x1, RZ, 0xc0, !PT ;  /* 0x0000000100007812 */ /* 0x000fc800078ec0ff */
[----:B------:R-:W-:-:S04]  /*4950*/  IADD3 R0, PT, PT, R11, 0x88fffff, R0 ;  /* 0x088fffff0b007810 */ /* 0x000fc80007ffe000 */
[----:B------:R-:W-:-:S04]  /*4960*/  SHF.R.U32.HI R0, RZ, 0x15, R0 ;  /* 0x00000015ff007819 */ /* 0x000fc80000011600 */
[----:B------:R-:W-:-:S07]  /*4970*/  LOP3.LUT R0, R0, 0xff, RZ, 0xc0, !PT ;  /* 0x000000ff00007812 */ /* 0x000fce00078ec0ff */
.L_x_23071:
[----:B------:R-:W-:-:S07]  /*4980*/  PRMT R4, R0, 0x7610, R4 ;  /* 0x0000761000047816 */ /* 0x000fce0000000004 */
.L_x_23069:
[----:B------:R-:W-:Y:S05]  /*4990*/  BSYNC.RECONVERGENT B0 ;  /* 0x0000000000007941 */ /* 0x000fea0003800200 */
.L_x_23068:
[----:B------:R0:W-:Y:S01]  /*49a0*/  STG.E.U8 desc[UR36][R8.64], R4 ;  /* 0x0000000408007986 */ /* 0x0001e2000c101124 */
[----:B------:R-:W-:Y:S05]  /*49b0*/  BRA `(.L_x_23047) ;  /* 0x0000000000ac7947 */ /* 0x000fea0003800000 */
.L_x_23061:
[----:B------:R-:W-:-:S13]  /*49c0*/  ISETP.NE.AND P0, PT, R0, 0x1c, PT ;  /* 0x0000001c0000780c */ /* 0x000fda0003f05270 */
[----:B------:R-:W-:Y:S05]  /*49d0*/  @!P0 BRA `(.L_x_23072) ;  /* 0x0000000000a08947 */ /* 0x000fea0003800000 */
[----:B------:R-:W-:-:S13]  /*49e0*/  ISETP.NE.AND P0, PT, R0, 0x1d, PT ;  /* 0x0000001d0000780c */ /* 0x000fda0003f05270 */
[----:B------:R-:W-:Y:S05]  /*49f0*/  @!P0 BRA `(.L_x_23073) ;  /* 0x0000000000888947 */ /* 0x000fea0003800000 */
[----:B------:R-:W-:-:S13]  /*4a00*/  ISETP.NE.AND P0, PT, R0, 0x2c, PT ;  /* 0x0000002c0000780c */ /* 0x000fda0003f05270 */
[----:B------:R-:W-:Y:S05]  /*4a10*/  @!P0 BRA `(.L_x_23074) ;  /* 0x0000000000448947 */ /* 0x000fea0003800000 */
.L_x_23046:
        /* <DEDUP_REMOVED lines=16> */
.L_x_23075:
[----:B------:R-:W-:Y:S05]  /*4b20*/  BRA `(.L_x_23047) ;  /* 0x0000000000507947 */ /* 0x000fea0003800000 */
.L_x_23074:
        /* <DEDUP_REMOVED lines=15> */
.L_x_23073:
[----:B------:R-:W-:Y:S02]  /*4c20*/  IMAD.MOV.U32 R4, RZ, RZ, R11 ;  /* 0x000000ffff047224 */ /* 0x000fe400078e000b */
[----:B------:R-:W-:-:S05]  /*4c30*/  IMAD.MOV.U32 R5, RZ, RZ, RZ ;  /* 0x000000ffff057224 */ /* 0x000fca00078e00ff */
[----:B------:R0:W-:Y:S01]  /*4c40*/  STG.E.64 desc[UR36][R8.64], R4 ;  /* 0x0000000408007986 */ /* 0x0001e2000c101b24 */
[----:B------:R-:W-:Y:S05]  /*4c50*/  BRA `(.L_x_23047) ;  /* 0x0000000000047947 */ /* 0x000fea0003800000 */
.L_x_23072:
[----:B------:R0:W-:Y:S02]  /*4c60*/  STG.E desc[UR36][R8.64], R11 ;  /* 0x0000000b08007986 */ /* 0x0001e4000c101924 */
.L_x_23047:
[----:B------:R-:W-:Y:S05]  /*4c70*/  BSYNC.RECONVERGENT B6 ;  /* 0x0000000000067941 */ /* 0x000fea0003800200 */
.L_x_23041:
        /* <DEDUP_REMOVED lines=24> */
.L_x_23081:
[----:B------:R0:W-:Y:S01]  /*4e00*/  STG.E.U8 desc[UR36][R8.64], R26 ;  /* 0x0000001a08007986 */ /* 0x0001e2000c101124 */
[----:B------:R-:W-:Y:S05]  /*4e10*/  BRA `(.L_x_23083) ;  /* 0x0000000800fc7947 */ /* 0x000fea0003800000 */
.L_x_23080:
        /* <DEDUP_REMOVED lines=9> */
.L_x_23085:
[----:B------:R0:W-:Y:S01]  /*4eb0*/  STG.E desc[UR36][R8.64], R26 ;  /* 0x0000001a08007986 */ /* 0x0001e2000c101924 */
[----:B------:R-:W-:Y:S05]  /*4ec0*/  BRA `(.L_x_23083) ;  /* 0x0000000800d07947 */ /* 0x000fea0003800000 */
.L_x_23084:
[----:B------:R0:W-:Y:S01]  /*4ed0*/  STG.E.U16 desc[UR36][R8.64], R26 ;  /* 0x0000001a08007986 */ /* 0x0001e2000c101524 */
[----:B------:R-:W-:Y:S05]  /*4ee0*/  BRA `(.L_x_23083) ;  /* 0x0000000800c87947 */ /* 0x000fea0003800000 */
.L_x_23079:
        /* <DEDUP_REMOVED lines=9> */
.L_x_23087:
[----:B------:R-:W0:Y:S02]  /*4f80*/  I2F.S16 R0, R26 ;  /* 0x0000001a00007306 */ /* 0x000e240000101400 */
[----:B0-----:R-:W-:-:S05]  /*4f90*/  F2FP.F16.F32.PACK_AB R0, RZ, R0 ;  /* 0x00000000ff00723e */ /* 0x001fca00000000ff */
[----:B------:R0:W-:Y:S01]  /*4fa0*/  STG.E.U16 desc[UR36][R8.64], R0 ;  /* 0x0000000008007986 */ /* 0x0001e2000c101524 */
[----:B------:R-:W-:Y:S05]  /*4fb0*/  BRA `(.L_x_23083) ;  /* 0x0000000800947947 */ /* 0x000fea0003800000 */
.L_x_23086:
        /* <DEDUP_REMOVED lines=10> */
.L_x_23089:
[----:B------:R-:W0:Y:S02]  /*5060*/  I2F.S16 R26, R26 ;  /* 0x0000001a001a7306 */ /* 0x000e240000101400 */
[----:B0-----:R-:W-:-:S04]  /*5070*/  F2FP.F16.F32.PACK_AB R3, RZ, R26 ;  /* 0x0000001aff03723e */ /* 0x001fc800000000ff */
[----:B------:R-:W-:-:S05]  /*5080*/  PRMT R3, R3, 0x5410, RZ ;  /* 0x0000541003037816 */ /* 0x000fca00000000ff */
[----:B------:R0:W-:Y:S01]  /*5090*/  STG.E desc[UR36][R8.64], R3 ;  /* 0x0000000308007986 */ /* 0x0001e2000c101924 */
[----:B------:R-:W-:Y:S05]  /*50a0*/  BRA `(.L_x_23083) ;  /* 0x0000000800587947 */ /* 0x000fea0003800000 */
.L_x_23088:
[----:B------:R-:W0:Y:S02]  /*50b0*/  I2F.F64.S16 R26, R26 ;  /* 0x0000001a001a7312 */ /* 0x000e240000101c00 */
[----:B0-----:R0:W-:Y:S01]  /*50c0*/  STG.E.64 desc[UR36][R8.64], R26 ;  /* 0x0000001a08007986 */ /* 0x0011e2000c101b24 */
[----:B------:R-:W-:Y:S05]  /*50d0*/  BRA `(.L_x_23083) ;  /* 0x00000008004c7947 */ /* 0x000fea0003800000 */
.L_x_23078:
        /* <DEDUP_REMOVED lines=12> */
.L_x_23093:
        /* <DEDUP_REMOVED lines=16> */
.L_x_23096:
[----:B------:R-:W-:-:S07]  /*52a0*/  PRMT R4, R0, 0x7610, R4 ;  /* 0x0000761000047816 */ /* 0x000fce0000000004 */
.L_x_23095:
[----:B------:R-:W-:Y:S05]  /*52b0*/  BSYNC.RECONVERGENT B0 ;  /* 0x0000000000007941 */ /* 0x000fea0003800200 */
.L_x_23094:
[----:B------:R0:W-:Y:S01]  /*52c0*/  STG.E.U8 desc[UR36][R8.64], R4 ;  /* 0x0000000408007986 */ /* 0x0001e2000c101124 */
[----:B------:R-:W-:Y:S05]  /*52d0*/  BRA `(.L_x_23083) ;  /* 0x0000000400cc7947 */ /* 0x000fea0003800000 */
.L_x_23092:
        /* <DEDUP_REMOVED lines=16> */
.L_x_23099:
[----:B------:R-:W-:-:S07]  /*53e0*/  PRMT R4, R0, 0x7610, R4 ;  /* 0x0000761000047816 */ /* 0x000fce0000000004 */
.L_x_23098:
[----:B------:R-:W-:Y:S05]  /*53f0*/  BSYNC.RECONVERGENT B0 ;  /* 0x0000000000007941 */ /* 0x000fea0003800200 */
.L_x_23097:
[----:B------:R0:W-:Y:S01]  /*5400*/  STG.E.U8 desc[UR36][R8.64], R4 ;  /* 0x0000000408007986 */ /* 0x0001e2000c101124 */
[----:B------:R-:W-:Y:S05]  /*5410*/  BRA `(.L_x_23083) ;  /* 0x00000004007c7947 */ /* 0x000fea0003800000 */
.L_x_23091:
        /* <DEDUP_REMOVED lines=21> */
.L_x_23101:
[----:B------:R-:W-:-:S05]  /*5570*/  IMAD.MOV.U32 R27, RZ, RZ, RZ ;  /* 0x000000ffff1b7224 */ /* 0x000fca00078e00ff */
[----:B------:R0:W-:Y:S01]  /*5580*/  STG.E.64 desc[UR36][R8.64], R26 ;  /* 0x0000001a08007986 */ /* 0x0001e2000c101b24 */
[----:B------:R-:W-:Y:S05]  /*5590*/  BRA `(.L_x_23083) ;  /* 0x00000004001c7947 */ /* 0x000fea0003800000 */
.L_x_23100:
[----:B------:R0:W-:Y:S01]  /*55a0*/  STG.E desc[UR36][R8.64], R26 ;  /* 0x0000001a08007986 */ /* 0x0001e2000c101924 */
[----:B------:R-:W-:Y:S05]  /*55b0*/  BRA `(.L_x_23083) ;  /* 0x0000000400147947 */ /* 0x000fea0003800000 */
.L_x_23090:
        /* <DEDUP_REMOVED lines=8> */
.L_x_23103:
[----:B--234-:R-:W-:Y:S01]  /*5640*/  CS2R R6, SRZ ;  /* 0x0000000000067805 */ /* 0x01cfe2000001ff00 */
[----:B------:R-:W0:Y:S04]  /*5650*/  I2F.F64.S16 R4, R26 ;  /* 0x0000001a00047312 */ /* 0x000e280000101c00 */
[----:B0-----:R0:W-:Y:S01]  /*5660*/  STG.E.128 desc[UR36][R8.64], R4 ;  /* 0x0000000408007986 */ /* 0x0011e2000c101d24 */
[----:B------:R-:W-:Y:S05]  /*5670*/  BRA `(.L_x_23083) ;  /* 0x0000000000e47947 */ /* 0x000fea0003800000 */
.L_x_23102:
[----:B------:R-:W-:-:S13]  /*5680*/  ISETP.NE.AND P0, PT, R0, 0xf, PT ;  /* 0x0000000f0000780c */ /* 0x000fda0003f05270 */
[----:B------:R-:W-:Y:S05]  /*5690*/  @!P0 BRA `(.L_x_23104) ;  /* 0x0000000000d08947 */ /* 0x000fea0003800000 */
[----:B------:R-:W-:-:S13]  /*56a0*/  ISETP.NE.AND P0, PT, R0, 0x17, PT ;  /* 0x000000170000780c */ /* 0x000fda0003f05270 */
[----:B------:R-:W-:Y:S05]  /*56b0*/  @!P0 BRA `(.L_x_23105) ;  /* 0x0000000000848947 */ /* 0x000fea0003800000 */
[----:B------:R-:W-:-:S13]  /*56c0*/  ISETP.NE.AND P0, PT, R0, 0x18, PT ;  /* 0x000000180000780c */ /* 0x000fda0003f05270 */
[----:B------:R-:W-:Y:S05]  /*56d0*/  @!P0 BRA `(.L_x_23106) ;  /* 0x0000000000448947 */ /* 0x000fea0003800000 */
.L_x_23082:
        /* <DEDUP_REMOVED lines=16> */
.L_x_23107:
[----:B------:R-:W-:Y:S05]  /*57e0*/  BRA `(.L_x_23083) ;  /* 0x0000000000887947 */ /* 0x000fea0003800000 */
.L_x_23106:
        /* <DEDUP_REMOVED lines=11> */
.L_x_23109:
[----:B------:R-:W-:Y:S05]  /*58a0*/  BSYNC.RECONVERGENT B0 ;  /* 0x0000000000007941 */ /* 0x000fea0003800200 */
.L_x_23108:
[----:B------:R0:W-:Y:S01]  /*58b0*/  STG.E.U8 desc[UR36][R8.64], R3 ;  /* 0x0000000308007986 */ /* 0x0001e2000c101124 */
[----:B------:R-:W-:Y:S05]  /*58c0*/  BRA `(.L_x_23083) ;  /* 0x0000000000507947 */ /* 0x000fea0003800000 */
.L_x_23105:
        /* <DEDUP_REMOVED lines=12> */
.L_x_23110:
[----:B------:R-:W-:Y:S01]  /*5990*/  IMAD.MOV.U32 R3, RZ, RZ, 0x7f ;  /* 0x0000007fff037424 */ /* 0x000fe200078e00ff */
[----:B------:R-:W-:-:S04]  /*59a0*/  ISETP.GT.U32.AND P0, PT, R5, 0x7f800000, PT ;  /* 0x7f8000000500780c */ /* 0x000fc80003f04070 */
[----:B------:R-:W-:-:S05]  /*59b0*/  SEL R3, R3, 0x7c, P0 ;  /* 0x0000007c03037807 */ /* 0x000fca0000000000 */
[----:B------:R0:W-:Y:S01]  /*59c0*/  STG.E.U8 desc[UR36][R8.64], R3 ;  /* 0x0000000308007986 */ /* 0x0001e2000c101124 */
[----:B------:R-:W-:Y:S05]  /*59d0*/  BRA `(.L_x_23083) ;  /* 0x00000000000c7947 */ /* 0x000fea0003800000 */
.L_x_23104:
[----:B------:R-:W0:Y:S02]  /*59e0*/  I2F.S16 R0, R26 ;  /* 0x0000001a00007306 */ /* 0x000e240000101400 */
[----:B0-----:R-:W-:-:S05]  /*59f0*/  F2FP.BF16.F32.PACK_AB R0, RZ, R0 ;  /* 0x00000000ff00723e */ /* 0x001fca00000010ff */
[----:B------:R0:W-:Y:S02]  /*5a00*/  STG.E.U16 desc[UR36][R8.64], R0 ;  /* 0x0000000008007986 */ /* 0x0001e4000c101524 */
.L_x_23083:
[----:B------:R-:W-:Y:S05]  /*5a10*/  BSYNC.RECONVERGENT B6 ;  /* 0x0000000000067941 */ /* 0x000fea0003800200 */
.L_x_23077:
[----:B------:R-:W-:-:S07]  /*5a20*/  VIADD R17, R17, 0x80 ;  /* 0x0000008011117836 */ /* 0x000fce0000000000 */
.L_x_23040:
[----:B------:R-:W-:-:S13]  /*5a30*/  ISETP.GE.AND P0, PT, R17, R16, PT ;  /* 0x000000101100720c */ /* 0x000fda0003f06270 */
[----:B------:R-:W-:Y:S05]  /*5a40*/  @P0 BREAK.RELIABLE B7 ;  /* 0x0000000000070942 */ /* 0x000fea0003800100 */
[----:B------:R-:W-:Y:S05]  /*5a50*/  @P0 BRA `(.L_x_23076) ;  /* 0x0000000c00640947 */ /* 0x000fea0003800000 */
[----:B------:R-:W-:Y:S05]  /*5a60*/  BSYNC.RELIABLE B7 ;  /* 0x0000000000077941 */ /* 0x000fea0003800100 */
.L_x_23039:
        /* <DEDUP_REMOVED lines=21> */
.L_x_23115:
[----:B------:R0:W-:Y:S01]  /*5bc0*/  STG.E.U8 desc[UR36][R8.64], R24 ;  /* 0x0000001808007986 */ /* 0x0001e2000c101124 */
[----:B------:R-:W-:Y:S05]  /*5bd0*/  BRA `(.L_x_23117) ;  /* 0x0000000800fc7947 */ /* 0x000fea0003800000 */
.L_x_23114:
        /* <DEDUP_REMOVED lines=9> */
.L_x_23119:
[----:B------:R0:W-:Y:S01]  /*5c70*/  STG.E desc[UR36][R8.64], R24 ;  /* 0x0000001808007986 */ /* 0x0001e2000c101924 */
[----:B------:R-:W-:Y:S05]  /*5c80*/  BRA `(.L_x_23117) ;  /* 0x0000000800d07947 */ /* 0x000fea0003800000 */
.L_x_23118:
[----:B------:R0:W-:Y:S01]  /*5c90*/  STG.E.U16 desc[UR36][R8.64], R24 ;  /* 0x0000001808007986 */ /* 0x0001e2000c101524 */
[----:B------:R-:W-:Y:S05]  /*5ca0*/  BRA `(.L_x_23117) ;  /* 0x0000000800c87947 */ /* 0x000fea0003800000 */
.L_x_23113:
        /* <DEDUP_REMOVED lines=9> */
.L_x_23121:
[----:B------:R-:W0:Y:S02]  /*5d40*/  I2F.S16 R0, R24 ;  /* 0x0000001800007306 */ /* 0x000e240000101400 */
[----:B0-----:R-:W-:-:S05]  /*5d50*/  F2FP.F16.F32.PACK_AB R0, RZ, R0 ;  /* 0x00000000ff00723e */ /* 0x001fca00000000ff */
[----:B------:R0:W-:Y:S01]  /*5d60*/  STG.E.U16 desc[UR36][R8.64], R0 ;  /* 0x0000000008007986 */ /* 0x0001e2000c101524 */
[----:B------:R-:W-:Y:S05]  /*5d70*/  BRA `(.L_x_23117) ;  /* 0x0000000800947947 */ /* 0x000fea0003800000 */
.L_x_23120:
        /* <DEDUP_REMOVED lines=10> */
.L_x_23123:
[----:B------:R-:W0:Y:S02]  /*5e20*/  I2F.S16 R24, R24 ;  /* 0x0000001800187306 */ /* 0x000e240000101400 */
[----:B0-----:R-:W-:-:S04]  /*5e30*/  F2FP.F16.F32.PACK_AB R3, RZ, R24 ;  /* 0x00000018ff03723e */ /* 0x001fc800000000ff */
[----:B------:R-:W-:-:S05]  /*5e40*/  PRMT R3, R3, 0x5410, RZ ;  /* 0x0000541003037816 */ /* 0x000fca00000000ff */
[----:B------:R0:W-:Y:S01]  /*5e50*/  STG.E desc[UR36][R8.64], R3 ;  /* 0x0000000308007986 */ /* 0x0001e2000c101924 */
[----:B------:R-:W-:Y:S05]  /*5e60*/  BRA `(.L_x_23117) ;  /* 0x0000000800587947 */ /* 0x000fea0003800000 */
.L_x_23122:
[----:B------:R-:W0:Y:S02]  /*5e70*/  I2F.F64.S16 R24, R24 ;  /* 0x0000001800187312 */ /* 0x000e240000101c00 */
[----:B0-----:R0:W-:Y:S01]  /*5e80*/  STG.E.64 desc[UR36][R8.64], R24 ;  /* 0x0000001808007986 */ /* 0x0011e2000c101b24 */
[----:B------:R-:W-:Y:S05]  /*5e90*/  BRA `(.L_x_23117) ;  /* 0x00000008004c7947 */ /* 0x000fea0003800000 */
.L_x_23112:
        /* <DEDUP_REMOVED lines=12> */
.L_x_23127:
        /* <DEDUP_REMOVED lines=16> */
.L_x_23130:
[----:B------:R-:W-:-:S07]  /*6060*/  PRMT R4, R0, 0x7610, R4 ;  /* 0x0000761000047816 */ /* 0x000fce0000000004 */
.L_x_23129:
[----:B------:R-:W-:Y:S05]  /*6070*/  BSYNC.RECONVERGENT B0 ;  /* 0x0000000000007941 */ /* 0x000fea0003800200 */
.L_x_23128:
[----:B------:R0:W-:Y:S01]  /*6080*/  STG.E.U8 desc[UR36][R8.64], R4 ;  /* 0x0000000408007986 */ /* 0x0001e2000c101124 */
[----:B------:R-:W-:Y:S05]  /*6090*/  BRA `(.L_x_23117) ;  /* 0x0000000400cc7947 */ /* 0x000fea0003800000 */
.L_x_23126:
        /* <DEDUP_REMOVED lines=16> */
.L_x_23133:
[----:B------:R-:W-:-:S07]  /*61a0*/  PRMT R4, R0, 0x7610, R4 ;  /* 0x0000761000047816 */ /* 0x000fce0000000004 */
.L_x_23132:
[----:B------:R-:W-:Y:S05]  /*61b0*/  BSYNC.RECONVERGENT B0 ;  /* 0x0000000000007941 */ /* 0x000fea0003800200 */
.L_x_23131:
[----:B------:R0:W-:Y:S01]  /*61c0*/  STG.E.U8 desc[UR36][R8.64], R4 ;  /* 0x0000000408007986 */ /* 0x0001e2000c101124 */
[----:B------:R-:W-:Y:S05]  /*61d0*/  BRA `(.L_x_23117) ;  /* 0x00000004007c7947 */ /* 0x000fea0003800000 */
.L_x_23125:
        /* <DEDUP_REMOVED lines=21> */
.L_x_23135:
[----:B------:R-:W-:-:S05]  /*6330*/  IMAD.MOV.U32 R25, RZ, RZ, RZ ;  /* 0x000000ffff197224 */ /* 0x000fca00078e00ff */
[----:B------:R0:W-:Y:S01]  /*6340*/  STG.E.64 desc[UR36][R8.64], R24 ;  /* 0x0000001808007986 */ /* 0x0001e2000c101b24 */
[----:B------:R-:W-:Y:S05]  /*6350*/  BRA `(.L_x_23117) ;  /* 0x00000004001c7947 */ /* 0x000fea0003800000 */
.L_x_23134:
[----:B------:R0:W-:Y:S01]  /*6360*/  STG.E desc[UR36][R8.64], R24 ;  /* 0x0000001808007986 */ /* 0x0001e2000c101924 */
[----:B------:R-:W-:Y:S05]  /*6370*/  BRA `(.L_x_23117) ;  /* 0x0000000400147947 */ /* 0x000fea0003800000 */
.L_x_23124:
        /* <DEDUP_REMOVED lines=8> */
.L_x_23137:
[----:B--234-:R-:W-:Y:S01]  /*6400*/  CS2R R6, SRZ ;  /* 0x0000000000067805 */ /* 0x01cfe2000001ff00 */
[----:B------:R-:W0:Y:S04]  /*6410*/  I2F.F64.S16 R4, R24 ;  /* 0x0000001800047312 */ /* 0x000e280000101c00 */
[----:B0-----:R0:W-:Y:S01]  /*6420*/  STG.E.128 desc[UR36][R8.64], R4 ;  /* 0x0000000408007986 */ /* 0x0011e2000c101d24 */
[----:B------:R-:W-:Y:S05]  /*6430*/  BRA `(.L_x_23117) ;  /* 0x0000000000e47947 */ /* 0x000fea0003800000 */
.L_x_23136:
[----:B------:R-:W-:-:S13]  /*6440*/  ISETP.NE.AND P0, PT, R0, 0xf, PT ;  /* 0x0000000f0000780c */ /* 0x000fda0003f05270 */
[----:B------:R-:W-:Y:S05]  /*6450*/  @!P0 BRA `(.L_x_23138) ;  /* 0x0000000000d08947 */ /* 0x000fea0003800000 */
[----:B------:R-:W-:-:S13]  /*6460*/  ISETP.NE.AND P0, PT, R0, 0x17, PT ;  /* 0x000000170000780c */ /* 0x000fda0003f05270 */
[----:B------:R-:W-:Y:S05]  /*6470*/  @!P0 BRA `(.L_x_23139) ;  /* 0x0000000000848947 */ /* 0x000fea0003800000 */
[----:B------:R-:W-:-:S13]  /*6480*/  ISETP.NE.AND P0, PT, R0, 0x18, PT ;  /* 0x000000180000780c */ /* 0x000fda0003f05270 */
[----:B------:R-:W-:Y:S05]  /*6490*/  @!P0 BRA `(.L_x_23140) ;  /* 0x0000000000448947 */ /* 0x000fea0003800000 */
.L_x_23116:
        /* <DEDUP_REMOVED lines=16> */
.L_x_23141:
[----:B------:R-:W-:Y:S05]  /*65a0*/  BRA `(.L_x_23117) ;  /* 0x0000000000887947 */ /* 0x000fea0003800000 */
.L_x_23140:
        /* <DEDUP_REMOVED lines=11> */
.L_x_23143:
[----:B------:R-:W-:Y:S05]  /*6660*/  BSYNC.RECONVERGENT B0 ;  /* 0x0000000000007941 */ /* 0x000fea0003800200 */
.L_x_23142:
[----:B------:R0:W-:Y:S01]  /*6670*/  STG.E.U8 desc[UR36][R8.64], R3 ;  /* 0x0000000308007986 */ /* 0x0001e2000c101124 */
[----:B------:R-:W-:Y:S05]  /*6680*/  BRA `(.L_x_23117) ;  /* 0x0000000000507947 */ /* 0x000fea0003800000 */
.L_x_23139:
        /* <DEDUP_REMOVED lines=12> */
.L_x_23144:
[----:B------:R-:W-:Y:S01]  /*6750*/  IMAD.MOV.U32 R3, RZ, RZ, 0x7f ;  /* 0x0000007fff037424 */ /* 0x000fe200078e00ff */
[----:B------:R-:W-:-:S04]  /*6760*/  ISETP.GT.U32.AND P0, PT, R5, 0x7f800000, PT ;  /* 0x7f8000000500780c */ /* 0x000fc80003f04070 */
[----:B------:R-:W-:-:S05]  /*6770*/  SEL R3, R3, 0x7c, P0 ;  /* 0x0000007c03037807 */ /* 0x000fca0000000000 */
[----:B------:R0:W-:Y:S01]  /*6780*/  STG.E.U8 desc[UR36][R8.64], R3 ;  /* 0x0000000308007986 */ /* 0x0001e2000c101124 */
[----:B------:R-:W-:Y:S05]  /*6790*/  BRA `(.L_x_23117) ;  /* 0x00000000000c7947 */ /* 0x000fea0003800000 */
.L_x_23138:
[----:B------:R-:W0:Y:S02]  /*67a0*/  I2F.S16 R0, R24 ;  /* 0x0000001800007306 */ /* 0x000e240000101400 */
[----:B0-----:R-:W-:-:S05]  /*67b0*/  F2FP.BF16.F32.PACK_AB R0, RZ, R0 ;  /* 0x00000000ff00723e */ /* 0x001fca00000010ff */
[----:B------:R0:W-:Y:S02]  /*67c0*/  STG.E.U16 desc[UR36][R8.64], R0 ;  /* 0x0000000008007986 */ /* 0x0001e4000c101524 */
.L_x_23117:
[----:B------:R-:W-:Y:S05]  /*67d0*/  BSYNC.RECONVERGENT B6 ;  /* 0x0000000000067941 */ /* 0x000fea0003800200 */
.L_x_23111:
[----:B------:R-:W-:-:S07]  /*67e0*/  VIADD R17, R17, 0x80 ;  /* 0x0000008011117836 */ /* 0x000fce0000000000 */
.L_x_23076:
[----:B------:R-:W-:Y:S05]  /*67f0*/  BSYNC.RECONVERGENT B8 ;  /* 0x0000000000087941 */ /* 0x000fea0003800200 */
.L_x_23038:
        /* <DEDUP_REMOVED lines=21> */
.L_x_23148:
[----:B------:R-:W-:Y:S01]  /*6950*/  STG.E.U8 desc[UR36][R2.64], R22 ;  /* 0x0000001602007986 */ /* 0x000fe2000c101124 */
[----:B------:R-:W-:Y:S05]  /*6960*/  EXIT ;  /* 0x000000000000794d */ /* 0x000fea0003800000 */
.L_x_23147:
        /* <DEDUP_REMOVED lines=9> */
.L_x_23151:
[----:B------:R-:W-:Y:S01]  /*6a00*/  STG.E desc[UR36][R2.64], R22 ;  /* 0x0000001602007986 */ /* 0x000fe2000c101924 */
[----:B------:R-:W-:Y:S05]  /*6a10*/  EXIT ;  /* 0x000000000000794d */ /* 0x000fea0003800000 */
.L_x_23150:
[----:B------:R-:W-:Y:S01]  /*6a20*/  STG.E.U16 desc[UR36][R2.64], R22 ;  /* 0x0000001602007986 */ /* 0x000fe2000c101524 */
[----:B------:R-:W-:Y:S05]  /*6a30*/  EXIT ;  /* 0x000000000000794d */ /* 0x000fea0003800000 */
.L_x_23146:
        /* <DEDUP_REMOVED lines=9> */
.L_x_23153:
[----:B------:R-:W0:Y:S02]  /*6ad0*/  I2F.S16 R0, R22 ;  /* 0x0000001600007306 */ /* 0x000e240000101400 */
[----:B0-----:R-:W-:-:S05]  /*6ae0*/  F2FP.F16.F32.PACK_AB R0, RZ, R0 ;  /* 0x00000000ff00723e */ /* 0x001fca00000000ff */
[----:B------:R-:W-:Y:S01]  /*6af0*/  STG.E.U16 desc[UR36][R2.64], R0 ;  /* 0x0000000002007986 */ /* 0x000fe2000c101524 */
[----:B------:R-:W-:Y:S05]  /*6b00*/  EXIT ;  /* 0x000000000000794d */ /* 0x000fea0003800000 */
.L_x_23152:
        /* <DEDUP_REMOVED lines=10> */
.L_x_23155:
[----:B------:R-:W0:Y:S02]  /*6bb0*/  I2F.S16 R22, R22 ;  /* 0x0000001600167306 */ /* 0x000e240000101400 */
[----:B0-----:R-:W-:-:S04]  /*6bc0*/  F2FP.F16.F32.PACK_AB R5, RZ, R22 ;  /* 0x00000016ff05723e */ /* 0x001fc800000000ff */
[----:B------:R-:W-:-:S05]  /*6bd0*/  PRMT R5, R5, 0x5410, RZ ;  /* 0x0000541005057816 */ /* 0x000fca00000000ff */
[----:B------:R-:W-:Y:S01]  /*6be0*/  STG.E desc[UR36][R2.64], R5 ;  /* 0x0000000502007986 */ /* 0x000fe2000c101924 */
[----:B------:R-:W-:Y:S05]  /*6bf0*/  EXIT ;  /* 0x000000000000794d */ /* 0x000fea0003800000 */
.L_x_23154:
[----:B------:R-:W0:Y:S02]  /*6c00*/  I2F.F64.S16 R22, R22 ;  /* 0x0000001600167312 */ /* 0x000e240000101c00 */
[----:B0-----:R-:W-:Y:S01]  /*6c10*/  STG.E.64 desc[UR36][R2.64], R22 ;  /* 0x0000001602007986 */ /* 0x001fe2000c101b24 */
[----:B------:R-:W-:Y:S05]  /*6c20*/  EXIT ;  /* 0x000000000000794d */ /* 0x000fea0003800000 */
.L_x_23145:
        /* <DEDUP_REMOVED lines=12> */
.L_x_23159:
        /* <DEDUP_REMOVED lines=17> */
.L_x_23161:
[----:B------:R-:W-:Y:S05]  /*6e00*/  BSYNC.RECONVERGENT B0 ;  /* 0x0000000000007941 */ /* 0x000fea0003800200 */
.L_x_23160:
[----:B------:R-:W-:Y:S01]  /*6e10*/  STG.E.U8 desc[UR36][R2.64], R0 ;  /* 0x0000000002007986 */ /* 0x000fe2000c101124 */
[----:B------:R-:W-:Y:S05]  /*6e20*/  EXIT ;  /* 0x000000000000794d */ /* 0x000fea0003800000 */
.L_x_23158:
        /* <DEDUP_REMOVED lines=17> */
.L_x_23163:
[----:B------:R-:W-:Y:S05]  /*6f40*/  BSYNC.RECONVERGENT B0 ;  /* 0x0000000000007941 */ /* 0x000fea0003800200 */
.L_x_23162:
[----:B------:R-:W-:Y:S01]  /*6f50*/  STG.E.U8 desc[UR36][R2.64], R0 ;  /* 0x0000000002007986 */ /* 0x000fe2000c101124 */
[----:B------:R-:W-:Y:S05]  /*6f60*/  EXIT ;  /* 0x000000000000794d */ /* 0x000fea0003800000 */
.L_x_23157:
        /* <DEDUP_REMOVED lines=21> */
.L_x_23165:
[----:B------:R-:W-:-:S05]  /*70c0*/  IMAD.MOV.U32 R23, RZ, RZ, RZ ;  /* 0x000000ffff177224 */ /* 0x000fca00078e00ff */
[----:B------:R-:W-:Y:S01]  /*70d0*/  STG.E.64 desc[UR36][R2.64], R22 ;  /* 0x0000001602007986 */ /* 0x000fe2000c101b24 */
[----:B------:R-:W-:Y:S05]  /*70e0*/  EXIT ;  /* 0x000000000000794d */ /* 0x000fea0003800000 */
.L_x_23164:
[----:B------:R-:W-:Y:S01]  /*70f0*/  STG.E desc[UR36][R2.64], R22 ;  /* 0x0000001602007986 */ /* 0x000fe2000c101924 */
[----:B------:R-:W-:Y:S05]  /*7100*/  EXIT ;  /* 0x000000000000794d */ /* 0x000fea0003800000 */
.L_x_23156:
        /* <DEDUP_REMOVED lines=8> */
.L_x_23167:
[----:B--234-:R-:W-:Y:S01]  /*7190*/  CS2R R6, SRZ ;  /* 0x0000000000067805 */ /* 0x01cfe2000001ff00 */
[----:B------:R-:W0:Y:S04]  /*71a0*/  I2F.F64.S16 R4, R22 ;  /* 0x0000001600047312 */ /* 0x000e280000101c00 */
[----:B0-----:R-:W-:Y:S01]  /*71b0*/  STG.E.128 desc[UR36][R2.64], R4 ;  /* 0x0000000402007986 */ /* 0x001fe2000c101d24 */
[----:B------:R-:W-:Y:S05]  /*71c0*/  EXIT ;  /* 0x000000000000794d */ /* 0x000fea0003800000 */
.L_x_23166:
[----:B------:R-:W-:-:S13]  /*71d0*/  ISETP.NE.AND P0, PT, R0, 0xf, PT ;  /* 0x0000000f0000780c */ /* 0x000fda0003f05270 */
[----:B------:R-:W-:Y:S05]  /*71e0*/  @!P0 BRA `(.L_x_23168) ;  /* 0x0000000000d48947 */ /* 0x000fea0003800000 */
[----:B------:R-:W-:-:S13]  /*71f0*/  ISETP.NE.AND P0, PT, R0, 0x17, PT ;  /* 0x000000170000780c */ /* 0x000fda0003f05270 */
[----:B------:R-:W-:Y:S05]  /*7200*/  @!P0 BRA `(.L_x_23169) ;  /* 0x0000000000848947 */ /* 0x000fea0003800000 */
[----:B------:R-:W-:-:S13]  /*7210*/  ISETP.NE.AND P0, PT, R0, 0x18, PT ;  /* 0x000000180000780c */ /* 0x000fda0003f05270 */
[----:B------:R-:W-:Y:S05]  /*7220*/  @!P0 BRA `(.L_x_23170) ;  /* 0x0000000000448947 */ /* 0x000fea0003800000 */
.L_x_23149:
        /* <DEDUP_REMOVED lines=16> */
.L_x_23171:
[----:B------:R-:W-:Y:S05]  /*7330*/  EXIT ;  /* 0x000000000000794d */ /* 0x000fea0003800000 */
.L_x_23170:
        /* <DEDUP_REMOVED lines=11> */
.L_x_23173:
[----:B------:R-:W-:Y:S05]  /*73f0*/  BSYNC.RECONVERGENT B0 ;  /* 0x0000000000007941 */ /* 0x000fea0003800200 */
.L_x_23172:
[----:B------:R-:W-:Y:S01]  /*7400*/  STG.E.U8 desc[UR36][R2.64], R5 ;  /* 0x0000000502007986 */ /* 0x000fe2000c101124 */
[----:B------:R-:W-:Y:S05]  /*7410*/  EXIT ;  /* 0x000000000000794d */ /* 0x000fea0003800000 */
.L_x_23169:
        /* <DEDUP_REMOVED lines=13> */
.L_x_23174:
[----:B------:R-:W-:Y:S01]  /*74f0*/  IMAD.MOV.U32 R5, RZ, RZ, 0x7f ;  /* 0x0000007fff057424 */ /* 0x000fe200078e00ff */
[----:B------:R-:W-:-:S04]  /*7500*/  ISETP.GT.U32.AND P0, PT, R7, 0x7f800000, PT ;  /* 0x7f8000000700780c */ /* 0x000fc80003f04070 */
[----:B------:R-:W-:-:S05]  /*7510*/  SEL R5, R5, 0x7c, P0 ;  /* 0x0000007c05057807 */ /* 0x000fca0000000000 */
[----:B------:R-:W-:Y:S01]  /*7520*/  STG.E.U8 desc[UR36][R2.64], R5 ;  /* 0x0000000502007986 */ /* 0x000fe2000c101124 */
[----:B------:R-:W-:Y:S05]  /*7530*/  EXIT ;  /* 0x000000000000794d */ /* 0x000fea0003800000 */
.L_x_23168:
[----:B------:R-:W0:Y:S02]  /*7540*/  I2F.S16 R0, R22 ;  /* 0x0000001600007306 */ /* 0x000e240000101400 */
[----:B0-----:R-:W-:-:S05]  /*7550*/  F2FP.BF16.F32.PACK_AB R0, RZ, R0 ;  /* 0x00000000ff00723e */ /* 0x001fca00000010ff */
[----:B------:R-:W-:Y:S01]  /*7560*/  STG.E.U16 desc[UR36][R2.64], R0 ;  /* 0x0000000002007986 */ /* 0x000fe2000c101524 */
[----:B------:R-:W-:Y:S05]  /*7570*/  EXIT ;  /* 0x000000000000794d */ /* 0x000fea0003800000 */
.L_x_23175:
        /* <DEDUP_REMOVED lines=16> */
.L_x_23490:


//--------------------- .text._ZN2at6native18elementwise_kernelILi128ELi4EZNS0_22gpu_kernel_impl_nocastIZZZNS0_23logical_not_kernel_cudaERNS_18TensorIteratorBaseEENKUlvE0_clEvENKUlvE_clEvEUlhE_EEvS4_RKT_EUliE_EEviT1_ --------------------------
	.section	.text._ZN2at6native18elementwise_kernelILi128ELi4EZNS0_22gpu_kernel_impl_nocastIZZZNS0_23logical_not_kernel_cudaERNS_18TensorIteratorBaseEENKUlvE0_clEvENKUlvE_clEvEUlhE_EEvS4_RKT_EUliE_EEviT1_,"ax",@progbits
	.align	128
        .global         _ZN2at6native18elementwise_kernelILi128ELi4EZNS0_22gpu_kernel_impl_nocastIZZZNS0_23logical_not_kernel_cudaERNS_18TensorIteratorBaseEENKUlvE0_clEvENKUlvE_clEvEUlhE_EEvS4_RKT_EUliE_EEviT1_
        .type           _ZN2at6native18elementwise_kernelILi128ELi4EZNS0_22gpu_kernel_impl_nocastIZZZNS0_23logical_not_kernel_cudaERNS_18TensorIteratorBaseEENKUlvE0_clEvENKUlvE_clEvEUlhE_EEvS4_RKT_EUliE_EEviT1_,@function
        .size           _ZN2at6native18elementwise_kernelILi128ELi4EZNS0_22gpu_kernel_impl_nocastIZZZNS0_23logical_not_kernel_cudaERNS_18TensorIteratorBaseEENKUlvE0_clEvENKUlvE_clEvEUlhE_EEvS4_RKT_EUliE_EEviT1_,(.L_x_23491 - _ZN2at6native18elementwise_kernelILi128ELi4EZNS0_22gpu_kernel_impl_nocastIZZZNS0_23logical_not_kernel_cudaERNS_18TensorIteratorBaseEENKUlvE0_clEvENKUlvE_clEvEUlhE_EEvS4_RKT_EUliE_EEviT1_)
        .other          _ZN2at6native18elementwise_kernelILi128ELi4EZNS0_22gpu_kernel_impl_nocastIZZZNS0_23logical_not_kernel_cudaERNS_18TensorIteratorBaseEENKUlvE0_clEvENKUlvE_clEvEUlhE_EEvS4_RKT_EUliE_EEviT1_,@"STO_CUDA_ENTRY STV_DEFAULT"
_ZN2at6native18elementwise_kernelILi128ELi4EZNS0_22gpu_kernel_impl_nocastIZZZNS0_23logical_not_kernel_cudaERNS_18TensorIteratorBaseEENKUlvE0_clEvENKUlvE_clEvEUlhE_EEvS4_RKT_EUliE_EEviT1_:
.text._ZN2at6native18elementwise_kernelILi128ELi4EZNS0_22gpu_kernel_impl_nocastIZZZNS0_23logical_not_kernel_cudaERNS_18TensorIteratorBaseEENKUlvE0_clEvENKUlvE_clEvEUlhE_EEvS4_RKT_EUliE_EEviT1_:
        /* <DEDUP_REMOVED lines=31> */
.L_x_23179:
[----:B------:R-:W-:-:S13]  /*01f0*/  ISETP.GE.AND P0, PT, R3, UR4, PT ;  /* 0x0000000403007c0c */ /* 0x000fda000bf06270 */
[----:B------:R-:W-:Y:S05]  /*0200*/  @P0 BREAK.RELIABLE B1 ;  /* 0x0000000000010942 */ /* 0x000fea0003800100 */
[----:B------:R-:W-:Y:S05]  /*0210*/  @P0 BRA `(.L_x_23180) ;  /* 0x0000000000200947 */ /* 0x000fea0003800000 */
[----:B------:R-:W-:Y:S05]  /*0220*/  BSYNC.RELIABLE B1 ;  /* 0x0000000000017941 */ /* 0x000fea0003800100 */
.L_x_23178:
[----:B------:R-:W1:Y:S02]  /*0230*/  LDC.64 R4, c[0x0][0x588] ;  /* 0x00016200ff047b82 */ /* 0x000e640000000a00 */
[----:B-1----:R-:W2:Y:S06]  /*0240*/  LDG.E.U8 R4, desc[UR6][R4.64] ;  /* 0x0000000604047981 */ /* 0x002eac000c1e1100 */
[----:B0-----:R-:W0:Y:S01]  /*0250*/  LDC.64 R6, c[0x0][0x580] ;  /* 0x00016000ff067b82 */ /* 0x001e220000000a00 */
[----:B------:R-:W-:Y:S02]  /*0260*/  IADD3 R3, PT, PT, R3, 0x80, RZ ;  /* 0x0000008003037810 */ /* 0x000fe40007ffe0ff */
[----:B--2---:R-:W-:-:S04]  /*0270*/  ISETP.NE.AND P0, PT, R4, RZ, PT ;  /* 0x000000ff0400720c */ /* 0x004fc80003f05270 */
[----:B------:R-:W-:-:S05]  /*0280*/  SEL R9, RZ, 0x1, P0 ;  /* 0x00000001ff097807 */ /* 0x000fca0000000000 */
[----:B0-----:R1:W-:Y:S04]  /*0290*/  STG.E.U8 desc[UR6][R6.64], R9 ;  /* 0x0000000906007986 */ /* 0x0013e8000c101106 */
.L_x_23180:
[----:B------:R-:W-:Y:S05]  /*02a0*/  BSYNC.RECONVERGENT B0 ;  /* 0x0000000000007941 */ /* 0x000fea0003800200 */
.L_x_23177:
        /* <DEDUP_REMOVED lines=10> */
.L_x_23176:
        /* <DEDUP_REMOVED lines=306> */
.L_x_23184:
        /* <DEDUP_REMOVED lines=311> */
.L_x_23186:
        /* <DEDUP_REMOVED lines=10> */
.L_x_23183:
[----:B------:R-:W-:-:S13]  /*2a80*/  ISETP.GE.AND P0, PT, R3, UR4, PT ;  /* 0x0000000403007c0c */ /* 0x000fda000bf06270 */
[----:B------:R-:W-:Y:S05]  /*2a90*/  @P0 BREAK.RELIABLE B1 ;  /* 0x0000000000010942 */ /* 0x000fea0003800100 */
[----:B------:R-:W-:Y:S05]  /*2aa0*/  @P0 BRA `(.L_x_23185) ;  /* 0x0000001000d40947 */ /* 0x000fea0003800000 */
[----:B------:R-:W-:Y:S05]  /*2ab0*/  BSYNC.RELIABLE B1 ;  /* 0x0000000000017941 */ /* 0x000fea0003800100 */
.L_x_23182:
        /* <DEDUP_REMOVED lines=298> */
.L_x_23187:
        /* <DEDUP_REMOVED lines=10> */
.L_x_23185:
[----:B------:R-:W-:Y:S05]  /*3e00*/  BSYNC.RECONVERGENT B0 ;  /* 0x0000000000007941 */ /* 0x000fea0003800200 */
.L_x_23181:
        /* <DEDUP_REMOVED lines=301> */
.L_x_23188:
        /* <DEDUP_REMOVED lines=10> */
.L_x_23189:
        /* <DEDUP_REMOVED lines=16> */
.L_x_23491:


//--------------------- .text._ZN2at6native27unrolled_elementwise_kernelIZZZNS0_23logical_not_kernel_cudaERNS_18TensorIteratorBaseEENKUlvE0_clEvENKUlvE_clEvEUlhE_St5arrayIPcLm2EELi4E23TrivialOffsetCalculatorILi1EjESB_NS0_6memory15LoadWithoutCastENSC_16StoreWithoutCastEEEviT_T0_T2_T3_T4_T5_ --------------------------
	.section	.text._ZN2at6native27unrolled_elementwise_kernelIZZZNS0_23logical_not_kernel_cudaERNS_18TensorIteratorBaseEENKUlvE0_clEvENKUlvE_clEvEUlhE_St5arrayIPcLm2EELi4E23TrivialOffsetCalculatorILi1EjESB_NS0_6memory15LoadWithoutCastENSC_16StoreWithoutCastEEEviT_T0_T2_T3_T4_T5_,"ax",@progbits
	.align	128
        .global         _ZN2at6native27unrolled_elementwise_kernelIZZZNS0_23logical_not_kernel_cudaERNS_18TensorIteratorBaseEENKUlvE0_clEvENKUlvE_clEvEUlhE_St5arrayIPcLm2EELi4E23TrivialOffsetCalculatorILi1EjESB_NS0_6memory15LoadWithoutCastENSC_16StoreWithoutCastEEEviT_T0_T2_T3_T4_T5_
        .type           _ZN2at6native27unrolled_elementwise_kernelIZZZNS0_23logical_not_kernel_cudaERNS_18TensorIteratorBaseEENKUlvE0_clEvENKUlvE_clEvEUlhE_St5arrayIPcLm2EELi4E23TrivialOffsetCalculatorILi1EjESB_NS0_6memory15LoadWithoutCastENSC_16StoreWithoutCastEEEviT_T0_T2_T3_T4_T5_,@function
        .size           _ZN2at6native27unrolled_elementwise_kernelIZZZNS0_23logical_not_kernel_cudaERNS_18TensorIteratorBaseEENKUlvE0_clEvENKUlvE_clEvEUlhE_St5arrayIPcLm2EELi4E23TrivialOffsetCalculatorILi1EjESB_NS0_6memory15LoadWithoutCastENSC_16StoreWithoutCastEEEviT_T0_T2_T3_T4_T5_,(.L_x_23492 - _ZN2at6native27unrolled_elementwise_kernelIZZZNS0_23logical_not_kernel_cudaERNS_18TensorIteratorBaseEENKUlvE0_clEvENKUlvE_clEvEUlhE_St5arrayIPcLm2EELi4E23TrivialOffsetCalculatorILi1EjESB_NS0_6memory15LoadWithoutCastENSC_16StoreWithoutCastEEEviT_T0_T2_T3_T4_T5_)
        .other          _ZN2at6native27unrolled_elementwise_kernelIZZZNS0_23logical_not_kernel_cudaERNS_18TensorIteratorBaseEENKUlvE0_clEvENKUlvE_clEvEUlhE_St5arrayIPcLm2EELi4E23TrivialOffsetCalculatorILi1EjESB_NS0_6memory15LoadWithoutCastENSC_16StoreWithoutCastEEEviT_T0_T2_T3_T4_T5_,@"STO_CUDA_ENTRY STV_DEFAULT"
_ZN2at6native27unrolled_elementwise_kernelIZZZNS0_23logical_not_kernel_cudaERNS_18TensorIteratorBaseEENKUlvE0_clEvENKUlvE_clEvEUlhE_St5arrayIPcLm2EELi4E23TrivialOffsetCalculatorILi1EjESB_NS0_6memory15LoadWithoutCastENSC_16StoreWithoutCastEEEviT_T0_T2_T3_T4_T5_:
.text._ZN2at6native27unrolled_elementwise_kernelIZZZNS0_23logical_not_kernel_cudaERNS_18TensorIteratorBaseEENKUlvE0_clEvENKUlvE_clEvEUlhE_St5arrayIPcLm2EELi4E23TrivialOffsetCalculatorILi1EjESB_NS0_6memory15LoadWithoutCastENSC_16StoreWithoutCastEEEviT_T0_T2_T3_T4_T5_:
        /* <DEDUP_REMOVED lines=61> */
.L_x_23192:
[----:B------:R-:W-:Y:S05]  /*03d0*/  BSYNC.RELIABLE B1 ;  /* 0x0000000000017941 */ /* 0x000fea0003800100 */
.L_x_23191:
[----:B------:R-:W-:-:S13]  /*03e0*/  ISETP.GE.AND P0, PT, R5, R4, PT ;  /* 0x000000040500720c */ /* 0x000fda0003f06270 */
[----:B------:R-:W1:Y:S01]  /*03f0*/  @!P0 LDC.64 R8, c[0x0][0x388] ;  /* 0x0000e200ff088b82 */ /* 0x000e620000000a00 */
[----:B0-----:R-:W-:Y:S02]  /*0400*/  @!P0 IMAD R3, R0, 0x200, R5 ;  /* 0x0000020000038824 */ /* 0x001fe400078e0205 */
[----:B------:R-:W-:-:S03]  /*0410*/  @!P0 VIADD R5, R5, 0x80 ;  /* 0x0000008005058836 */ /* 0x000fc60000000000 */
[----:B-1----:R-:W-:-:S05]  /*0420*/  @!P0 IADD3 R2, P1, PT, R3, R8, RZ ;  /* 0x0000000803028210 */ /* 0x002fca0007f3e0ff */
[----:B------:R-:W-:-:S05]  /*0430*/  @!P0 IMAD.X R3, RZ, RZ, R9, P1 ;  /* 0x000000ffff038224 */ /* 0x000fca00008e0609 */
[----:B------:R1:W-:Y:S03]  /*0440*/  @!P0 STG.E.U8 desc[UR4][R2.64], R15 ;  /* 0x0000000f02008986 */ /* 0x0003e6000c101104 */
.L_x_23193:
[----:B------:R-:W-:Y:S05]  /*0450*/  BSYNC.RECONVERGENT B0 ;  /* 0x0000000000007941 */ /* 0x000fea0003800200 */
.L_x_23190:
        /* <DEDUP_REMOVED lines=9> */
.L_x_23194:
        /* <DEDUP_REMOVED lines=9> */
.L_x_23492:


//--------------------- .text._ZN2at6native29vectorized_elementwise_kernelILi2EZZZNS0_23logical_not_kernel_cudaERNS_18TensorIteratorBaseEENKUlvE0_clEvENKUlvE_clEvEUlhE_St5arrayIPcLm2EEEEviT0_T1_ --------------------------
	.section	.text._ZN2at6native29vectorized_elementwise_kernelILi2EZZZNS0_23logical_not_kernel_cudaERNS_18TensorIteratorBaseEENKUlvE0_clEvENKUlvE_clEvEUlhE_St5arrayIPcLm2EEEEviT0_T1_,"ax",@progbits
	.align	128
        .global         _ZN2at6native29vectorized_elementwise_kernelILi2EZZZNS0_23logical_not_kernel_cudaERNS_18TensorIteratorBaseEENKUlvE0_clEvENKUlvE_clEvEUlhE_St5arrayIPcLm2EEEEviT0_T1_
        .type           _ZN2at6native29vectorized_elementwise_kernelILi2EZZZNS0_23logical_not_kernel_cudaERNS_18TensorIteratorBaseEENKUlvE0_clEvENKUlvE_clEvEUlhE_St5arrayIPcLm2EEEEviT0_T1_,@function
        .size           _ZN2at6native29vectorized_elementwise_kernelILi2EZZZNS0_23logical_not_kernel_cudaERNS_18TensorIteratorBaseEENKUlvE0_clEvENKUlvE_clEvEUlhE_St5arrayIPcLm2EEEEviT0_T1_,(.L_x_23493 - _ZN2at6native29vectorized_elementwise_kernelILi2EZZZNS0_23logical_not_kernel_cudaERNS_18TensorIteratorBaseEENKUlvE0_clEvENKUlvE_clEvEUlhE_St5arrayIPcLm2EEEEviT0_T1_)
        .other          _ZN2at6native29vectorized_elementwise_kernelILi2EZZZNS0_23logical_not_kernel_cudaERNS_18TensorIteratorBaseEENKUlvE0_clEvENKUlvE_clEvEUlhE_St5arrayIPcLm2EEEEviT0_T1_,@"STO_CUDA_ENTRY STV_DEFAULT"
_ZN2at6native29vectorized_elementwise_kernelILi2EZZZNS0_23logical_not_kernel_cudaERNS_18TensorIteratorBaseEENKUlvE0_clEvENKUlvE_clEvEUlhE_St5arrayIPcLm2EEEEviT0_T1_:
.text._ZN2at6native29vectorized_elementwise_kernelILi2EZZZNS0_23logical_not_kernel_cudaERNS_18TensorIteratorBaseEENKUlvE0_clEvENKUlvE_clEvEUlhE_St5arrayIPcLm2EEEEviT0_T1_:
        /* <DEDUP_REMOVED lines=105> */
.L_x_23198:
        /* <DEDUP_REMOVED lines=8> */
.L_x_23199:
        /* <DEDUP_REMOVED lines=8> */
.L_x_23200:
        /* <DEDUP_REMOVED lines=8> */
.L_x_23201:
        /* <DEDUP_REMOVED lines=9> */
.L_x_23202:
[----:B------:R-:W-:Y:S05]  /*08a0*/  BSYNC.RELIABLE B1 ;  /* 0x0000000000017941 */ /* 0x000fea0003800100 */
.L_x_23197:
[----:B------:R-:W-:-:S13]  /*08b0*/  ISETP.GE.U32.AND P0, PT, R0, UR5, PT ;  /* 0x0000000500007c0c */ /* 0x000fda000bf06070 */
[----:B0-----:R-:W0:Y:S01]  /*08c0*/  @!P0 LDC.64 R6, c[0x0][0x388] ;  /* 0x0000e200ff068b82 */ /* 0x001e220000000a00 */
[C---:B-12---:R-:W-:Y:S02]  /*08d0*/  @!P0 VIADD R5, R0.reuse, UR4 ;  /* 0x0000000400058c36 */ /* 0x046fe40008000000 */
[----:B------:R-:W-:-:S03]  /*08e0*/  @!P0 VIADD R0, R0, 0x80 ;  /* 0x0000008000008836 */ /* 0x000fc60000000000 */
[----:B0-----:R-:W-:-:S05]  /*08f0*/  @!P0 IADD3 R4, P1, PT, R5, R6, RZ ;  /* 0x0000000605048210 */ /* 0x001fca0007f3e0ff */
[----:B------:R-:W-:-:S05]  /*0900*/  @!P0 IMAD.X R5, RZ, RZ, R7, P1 ;  /* 0x000000ffff058224 */ /* 0x000fca00008e0607 */
[----:B------:R3:W-:Y:S03]  /*0910*/  @!P0 STG.E.U8 desc[UR8][R4.64], R3 ;  /* 0x0000000304008986 */ /* 0x0007e6000c101108 */
.L_x_23203:
[----:B------:R-:W-:Y:S05]  /*0920*/  BSYNC.RECONVERGENT B0 ;  /* 0x0000000000007941 */ /* 0x000fea0003800200 */
.L_x_23196:
        /* <DEDUP_REMOVED lines=9> */
.L_x_23195:
        /* <DEDUP_REMOVED lines=50> */
.L_x_23204:
        /* <DEDUP_REMOVED lines=10> */
.L_x_23493:


//--------------------- .text._ZN2at6native29vectorized_elementwise_kernelILi4EZZZNS0_23logical_not_kernel_cudaERNS_18TensorIteratorBaseEENKUlvE0_clEvENKUlvE_clEvEUlhE_St5arrayIPcLm2EEEEviT0_T1_ --------------------------
	.section	.text._ZN2at6native29vectorized_elementwise_kernelILi4EZZZNS0_23logical_not_kernel_cudaERNS_18TensorIteratorBaseEENKUlvE0_clEvENKUlvE_clEvEUlhE_St5arrayIPcLm2EEEEviT0_T1_,"ax",@progbits
	.align	128
        .global         _ZN2at6native29vectorized_elementwise_kernelILi4EZZZNS0_23logical_not_kernel_cudaERNS_18TensorIteratorBaseEENKUlvE0_clEvENKUlvE_clEvEUlhE_St5arrayIPcLm2EEEEviT0_T1_
        .type           _ZN2at6native29vectorized_elementwise_kernelILi4EZZZNS0_23logical_not_kernel_cudaERNS_18TensorIteratorBaseEENKUlvE0_clEvENKUlvE_clEvEUlhE_St5arrayIPcLm2EEEEviT0_T1_,@function
        .size           _ZN2at6native29vectorized_elementwise_kernelILi4EZZZNS0_23logical_not_kernel_cudaERNS_18TensorIteratorBaseEENKUlvE0_clEvENKUlvE_clEvEUlhE_St5arrayIPcLm2EEEEviT0_T1_,(.L_x_23494 - _ZN2at6native29vectorized_elementwise_kernelILi4EZZZNS0_23logical_not_kernel_cudaERNS_18TensorIteratorBaseEENKUlvE0_clEvENKUlvE_clEvEUlhE_St5arrayIPcLm2EEEEviT0_T1_)
        .other          _ZN2at6native29vectorized_elementwise_kernelILi4EZZZNS0_23logical_not_kernel_cudaERNS_18TensorIteratorBaseEENKUlvE0_clEvENKUlvE_clEvEUlhE_St5arrayIPcLm2EEEEviT0_T1_,@"STO_CUDA_ENTRY STV_DEFAULT"
_ZN2at6native29vectorized_elementwise_kernelILi4EZZZNS0_23logical_not_kernel_cudaERNS_18TensorIteratorBaseEENKUlvE0_clEvENKUlvE_clEvEUlhE_St5arrayIPcLm2EEEEviT0_T1_:
.text._ZN2at6native29vectorized_elementwise_kernelILi4EZZZNS0_23logical_not_kernel_cudaERNS_18TensorIteratorBaseEENKUlvE0_clEvENKUlvE_clEvEUlhE_St5arrayIPcLm2EEEEviT0_T1_:
        /* <DEDUP_REMOVED lines=105> */
.L_x_23208:
        /* <DEDUP_REMOVED lines=8> */
.L_x_23209:
        /* <DEDUP_REMOVED lines=8> */
.L_x_23210:
        /* <DEDUP_REMOVED lines=8> */
.L_x_23211:
        /* <DEDUP_REMOVED lines=9> */
.L_x_23212:
[----:B------:R-:W-:Y:S05]  /*08a0*/  BSYNC.RELIABLE B1 ;  /* 0x0000000000017941 */ /* 0x000fea0003800100 */
.L_x_23207:
[----:B------:R-:W-:-:S13]  /*08b0*/  ISETP.GE.U32.AND P0, PT, R0, UR5, PT ;  /* 0x0000000500007c0c */ /* 0x000fda000bf06070 */
[----:B0-----:R-:W0:Y:S01]  /*08c0*/  @!P0 LDC.64 R6, c[0x0][0x388] ;  /* 0x0000e200ff068b82 */ /* 0x001e220000000a00 */
[C---:B-12---:R-:W-:Y:S02]  /*08d0*/  @!P0 VIADD R5, R0.reuse, UR4 ;  /* 0x0000000400058c36 */ /* 0x046fe40008000000 */
[----:B------:R-:W-:-:S03]  /*08e0*/  @!P0 VIADD R0, R0, 0x80 ;  /* 0x0000008000008836 */ /* 0x000fc60000000000 */
[----:B0-----:R-:W-:-:S05]  /*08f0*/  @!P0 IADD3 R4, P1, PT, R5, R6, RZ ;  /* 0x0000000605048210 */ /* 0x001fca0007f3e0ff */
[----:B------:R-:W-:-:S05]  /*0900*/  @!P0 IMAD.X R5, RZ, RZ, R7, P1 ;  /* 0x000000ffff058224 */ /* 0x000fca00008e0607 */
[----:B------:R3:W-:Y:S03]  /*0910*/  @!P0 STG.E.U8 desc[UR8][R4.64], R3 ;  /* 0x0000000304008986 */ /* 0x0007e6000c101108 */
.L_x_23213:
[----:B------:R-:W-:Y:S05]  /*0920*/  BSYNC.RECONVERGENT B0 ;  /* 0x0000000000007941 */ /* 0x000fea0003800200 */
.L_x_23206:
        /* <DEDUP_REMOVED lines=9> */
.L_x_23205:
        /* <DEDUP_REMOVED lines=48> */
.L_x_23214:
        /* <DEDUP_REMOVED lines=12> */
.L_x_23494:


//--------------------- .text._ZN2at6native29vectorized_elementwise_kernelILi8EZZZNS0_23logical_not_kernel_cudaERNS_18TensorIteratorBaseEENKUlvE0_clEvENKUlvE_clEvEUlhE_St5arrayIPcLm2EEEEviT0_T1_ --------------------------
	.section	.text._ZN2at6native29vectorized_elementwise_kernelILi8EZZZNS0_23logical_not_kernel_cudaERNS_18TensorIteratorBaseEENKUlvE0_clEvENKUlvE_clEvEUlhE_St5arrayIPcLm2EEEEviT0_T1_,"ax",@progbits
	.align	128
        .global         _ZN2at6native29vectorized_elementwise_kernelILi8EZZZNS0_23logical_not_kernel_cudaERNS_18TensorIteratorBaseEENKUlvE0_clEvENKUlvE_clEvEUlhE_St5arrayIPcLm2EEEEviT0_T1_
        .type           _ZN2at6native29vectorized_elementwise_kernelILi8EZZZNS0_23logical_not_kernel_cudaERNS_18TensorIteratorBaseEENKUlvE0_clEvENKUlvE_clEvEUlhE_St5arrayIPcLm2EEEEviT0_T1_,@function
        .size           _ZN2at6native29vectorized_elementwise_kernelILi8EZZZNS0_23logical_not_kernel_cudaERNS_18TensorIteratorBaseEENKUlvE0_clEvENKUlvE_clEvEUlhE_St5arrayIPcLm2EEEEviT0_T1_,(.L_x_23495 - _ZN2at6native29vectorized_elementwise_kernelILi8EZZZNS0_23logical_not_kernel_cudaERNS_18TensorIteratorBaseEENKUlvE0_clEvENKUlvE_clEvEUlhE_St5arrayIPcLm2EEEEviT0_T1_)
        .other          _ZN2at6native29vectorized_elementwise_kernelILi8EZZZNS0_23logical_not_kernel_cudaERNS_18TensorIteratorBaseEENKUlvE0_clEvENKUlvE_clEvEUlhE_St5arrayIPcLm2EEEEviT0_T1_,@"STO_CUDA_ENTRY STV_DEFAULT"
_ZN2at6native29vectorized_elementwise_kernelILi8EZZZNS0_23logical_not_kernel_cudaERNS_18TensorIteratorBaseEENKUlvE0_clEvENKUlvE_clEvEUlhE_St5arrayIPcLm2EEEEviT0_T1_:
.text._ZN2at6native29vectorized_elementwise_kernelILi8EZZZNS0_23logical_not_kernel_cudaERNS_18TensorIteratorBaseEENKUlvE0_clEvENKUlvE_clEvEUlhE_St5arrayIPcLm2EEEEviT0_T1_:
[----:B------:R-:W-:Y:S01]  /*0000*/  LDC R1, c[0x0][0x37c] ;  /* 0x0000df00ff017b82 */ /* 0x000fe20000000800 */
[----:B------:R-:W-:Y:S05]  /*0010*/  EXIT ;  /* 0x000000000000794d */ /* 0x000fea0003800000 */
.L_x_23215:
        /* <DEDUP_REMOVED lines=14> */
.L_x_23495:


//--------------------- .nv.global.init           --------------------------
	.section	.nv.global.init,"aw",@progbits
.nv.global.init:
	.type		$str$9,@object
	.size		$str$9,(__unnamed_3 - $str$9)
$str$9:
        /*0000*/ 	.byte	0x66, 0x61, 0x6c, 0x73, 0x65, 0x00
	.type		__unnamed_3,@object
	.size		__unnamed_3,(__unnamed_19 - __unnamed_3)
__unnamed_3:
        /*0006*/ 	.byte	0x66, 0x65, 0x74, 0x63, 0x68, 0x5f, 0x61, 0x6e, 0x64, 0x5f, 0x63, 0x61, 0x73, 0x74, 0x00
	.type		__unnamed_19,@object
	.size		__unnamed_19,(__unnamed_11 - __unnamed_19)
__unnamed_19:
        /*0015*/ 	.byte	0x63, 0x61, 0x73, 0x74, 0x5f, 0x61, 0x6e, 0x64, 0x5f, 0x73, 0x74, 0x6f, 0x72, 0x65, 0x00
	.type		__unnamed_11,@object
	.size		__unnamed_11,(__unnamed_7 - __unnamed_11)
__unnamed_11:
        /*0024*/ 	.byte	0x66, 0x65, 0x74, 0x63, 0x68, 0x5f, 0x61, 0x6e, 0x64, 0x5f, 0x63, 0x61, 0x73, 0x74, 0x00
	.type		__unnamed_7,@object
	.size		__unnamed_7,(__unnamed_15 - __unnamed_7)
__unnamed_7:
        /*0033*/ 	.byte	0x66, 0x65, 0x74, 0x63, 0x68, 0x5f, 0x61, 0x6e, 0x64, 0x5f, 0x63, 0x61, 0x73, 0x74, 0x00
	.type		__unnamed_15,@object
	.size		__unnamed_15,(__unnamed_1 - __unnamed_15)
__unnamed_15:
        /*0042*/ 	.byte	0x63, 0x61, 0x73, 0x74, 0x5f, 0x61, 0x6e, 0x64, 0x5f, 0x73, 0x74, 0x6f, 0x72, 0x65, 0x00
	.type		__unnamed_1,@object
	.size		__unnamed_1,(__unnamed_17 - __unnamed_1)
__unnamed_1:
        /*0051*/ 	.byte	0x66, 0x65, 0x74, 0x63, 0x68, 0x5f, 0x61, 0x6e, 0x64, 0x5f, 0x63, 0x61, 0x73, 0x74, 0x00
	.type		__unnamed_17,@object
	.size		__unnamed_17,(__unnamed_9 - __unnamed_17)
__unnamed_17:
        /*0060*/ 	.byte	0x63, 0x61, 0x73, 0x74, 0x5f, 0x61, 0x6e, 0x64, 0x5f, 0x73, 0x74, 0x6f, 0x72, 0x65, 0x00
	.type		__unnamed_9,@object
	.size		__unnamed_9,(__unnamed_5 - __unnamed_9)
__unnamed_9:
        /*006f*/ 	.byte	0x66, 0x65, 0x74, 0x63, 0x68, 0x5f, 0x61, 0x6e, 0x64, 0x5f, 0x63, 0x61, 0x73, 0x74, 0x00
	.type		__unnamed_5,@object
	.size		__unnamed_5,(__unnamed_21 - __unnamed_5)
__unnamed_5:
        /*007e*/ 	.byte	0x66, 0x65, 0x74, 0x63, 0x68, 0x5f, 0x61, 0x6e, 0x64, 0x5f, 0x63, 0x61, 0x73, 0x74, 0x00
	.type		__unnamed_21,@object
	.size		__unnamed_21,(__unnamed_13 - __unnamed_21)
__unnamed_21:
        /*008d*/ 	.byte	0x63, 0x61, 0x73, 0x74, 0x5f, 0x61, 0x6e, 0x64, 0x5f, 0x73, 0x74, 0x6f, 0x72, 0x65, 0x00
	.type		__unnamed_13,@object
	.size		__unnamed_13,(__unnamed_4 - __unnamed_13)
__unnamed_13:
        /*009c*/ 	.byte	0x66, 0x65, 0x74, 0x63, 0x68, 0x5f, 0x61, 0x6e, 0x64, 0x5f, 0x63, 0x61, 0x73, 0x74, 0x00
	.type		__unnamed_4,@object
	.size		__unnamed_4,(__unnamed_20 - __unnamed_4)
__unnamed_4:
        /*00ab*/ 	.byte	0x66, 0x65, 0x74, 0x63, 0x68, 0x5f, 0x61, 0x6e, 0x64, 0x5f, 0x63, 0x61, 0x73, 0x74, 0x00
	.type		__unnamed_20,@object
	.size		__unnamed_20,(__unnamed_12 - __unnamed_20)
__unnamed_20:
        /*00ba*/ 	.byte	0x63, 0x61, 0x73, 0x74, 0x5f, 0x61, 0x6e, 0x64, 0x5f, 0x73, 0x74, 0x6f, 0x72, 0x65, 0x00
	.type		__unnamed_12,@object
	.size		__unnamed_12,(__unnamed_8 - __unnamed_12)
__unnamed_12:
        /*00c9*/ 	.byte	0x66, 0x65, 0x74, 0x63, 0x68, 0x5f, 0x61, 0x6e, 0x64, 0x5f, 0x63, 0x61, 0x73, 0x74, 0x00
	.type		__unnamed_8,@object
	.size		__unnamed_8,(__unnamed_16 - __unnamed_8)
__unnamed_8:
        /*00d8*/ 	.byte	0x66, 0x65, 0x74, 0x63, 0x68, 0x5f, 0x61, 0x6e, 0x64, 0x5f, 0x63, 0x61, 0x73, 0x74, 0x00
	.type		__unnamed_16,@object
	.size		__unnamed_16,(__unnamed_2 - __unnamed_16)
__unnamed_16:
        /*00e7*/ 	.byte	0x63, 0x61, 0x73, 0x74, 0x5f, 0x61, 0x6e, 0x64, 0x5f, 0x73, 0x74, 0x6f, 0x72, 0x65, 0x00
	.type		__unnamed_2,@object
	.size		__unnamed_2,(__unnamed_18 - __unnamed_2)
__unnamed_2:
        /*00f6*/ 	.byte	0x63, 0x61, 0x73, 0x74, 0x5f, 0x61, 0x6e, 0x64, 0x5f, 0x73, 0x74, 0x6f, 0x72, 0x65, 0x00
	.type		__unnamed_18,@object
	.size		__unnamed_18,(__unnamed_10 - __unnamed_18)
__unnamed_18:
        /*0105*/ 	.byte	0x63, 0x61, 0x73, 0x74, 0x5f, 0x61, 0x6e, 0x64, 0x5f, 0x73, 0x74, 0x6f, 0x72, 0x65, 0x00
	.type		__unnamed_10,@object
	.size		__unnamed_10,(__unnamed_6 - __unnamed_10)
__unnamed_10:
        /*0114*/ 	.byte	0x66, 0x65, 0x74, 0x63, 0x68, 0x5f, 0x61, 0x6e, 0x64, 0x5f, 0x63, 0x61, 0x73, 0x74, 0x00
	.type		__unnamed_6,@object
	.size		__unnamed_6,(__unnamed_22 - __unnamed_6)
__unnamed_6:
        /*0123*/ 	.byte	0x66, 0x65, 0x74, 0x63, 0x68, 0x5f, 0x61, 0x6e, 0x64, 0x5f, 0x63, 0x61, 0x73, 0x74, 0x00
	.type		__unnamed_22,@object
	.size		__unnamed_22,(__unnamed_14 - __unnamed_22)
__unnamed_22:
        /*0132*/ 	.byte	0x63, 0x61, 0x73, 0x74, 0x5f, 0x61, 0x6e, 0x64, 0x5f, 0x73, 0x74, 0x6f, 0x72, 0x65, 0x00
	.type		__unnamed_14,@object
	.size		__unnamed_14,($str$10 - __unnamed_14)
__unnamed_14:
        /*0141*/ 	.byte	0x63, 0x61, 0x73, 0x74, 0x5f, 0x61, 0x6e, 0x64, 0x5f, 0x73, 0x74, 0x6f, 0x72, 0x65, 0x00
	.type		$str$10,@object
	.size		$str$10,(.L_51 - $str$10)
$str$10:
        /*0150*/ 	.byte	0x2f, 0x72, 0x6f, 0x6f, 0x74, 0x2f, 0x2e, 0x70, 0x79, 0x65, 0x6e, 0x76, 0x2f, 0x76, 0x65, 0x72
        /*0160*/ 	.byte	0x73, 0x69, 0x6f, 0x6e, 0x73, 0x2f, 0x33, 0x2e, 0x31, 0x33, 0x2e, 0x31, 0x32, 0x2f, 0x6c, 0x69
        /*0170*/ 	.byte	0x62, 0x2f, 0x70, 0x79, 0x74, 0x68, 0x6f, 0x6e, 0x33, 0x2e, 0x31, 0x33, 0x2f, 0x73, 0x69, 0x74
        /*0180*/ 	.byte	0x65, 0x2d, 0x70, 0x61, 0x63, 0x6b, 0x61, 0x67, 0x65, 0x73, 0x2f, 0x74, 0x6f, 0x72, 0x63, 0x68
        /*0190*/ 	.byte	0x2f, 0x69, 0x6e, 0x63, 0x6c, 0x75, 0x64, 0x65, 0x2f, 0x63, 0x31, 0x30, 0x2f, 0x63, 0x6f, 0x72
        /*01a0*/ 	.byte	0x65, 0x2f, 0x44, 0x79, 0x6e, 0x61, 0x6d, 0x69, 0x63, 0x43, 0x61, 0x73, 0x74, 0x2e, 0x68, 0x00
.L_51:


//--------------------- .nv.shared.reserved.0     --------------------------
	.section	.nv.shared.reserved.0,"aw",@nobits
	.weak		__nv_reservedSMEM_offset_0_alias
	.size		__nv_reservedSMEM_offset_0_alias, 0, 64
	.other		__nv_reservedSMEM_offset_0_alias,@"STO_CUDA_RESERVED_SHARED STV_DEFAULT"
__nv_reservedSMEM_offset_0_alias:
	.zero		0
	.zero		64


//--------------------- .nv.global                --------------------------
	.section	.nv.global,"aw",@nobits
.nv.global:
	.type		_ZN50_INTERNAL_e6cf2fbd_19_UnarySignKernels_cu_958ef9c64cuda3std3__48in_placeE,@object
	.size		_ZN50_INTERNAL_e6cf2fbd_19_UnarySignKernels_cu_958ef9c64cuda3std3__48in_placeE,(_ZN50_INTERNAL_e6cf2fbd_19_UnarySignKernels_cu_958ef9c64cuda3std6ranges3__45__cpo8distanceE - _ZN50_INTERNAL_e6cf2fbd_19_UnarySignKernels_cu_958ef9c64cuda3std3__48in_placeE)
_ZN50_INTERNAL_e6cf2fbd_19_UnarySignKernels_cu_958ef9c64cuda3std3__48in_placeE:
	.zero		1
	.type		_ZN50_INTERNAL_e6cf2fbd_19_UnarySignKernels_cu_958ef9c64cuda3std6ranges3__45__cpo8distanceE,@object
	.size		_ZN50_INTERNAL_e6cf2fbd_19_UnarySignKernels_cu_958ef9c64cuda3std6ranges3__45__cpo8distanceE,(_ZN50_INTERNAL_e6cf2fbd_19_UnarySignKernels_cu_958ef9c64cuda3std3__45__cpo6cbeginE - _ZN50_INTERNAL_e6cf2fbd_19_UnarySignKernels_cu_958ef9c64cuda3std6ranges3__45__cpo8distanceE)
_ZN50_INTERNAL_e6cf2fbd_19_UnarySignKernels_cu_958ef9c64cuda3std6ranges3__45__cpo8distanceE:
	.zero		1
	.type		_ZN50_INTERNAL_e6cf2fbd_19_UnarySignKernels_cu_958ef9c64cuda3std3__45__cpo6cbeginE,@object
	.size		_ZN50_INTERNAL_e6cf2fbd_19_UnarySignKernels_cu_958ef9c64cuda3std3__45__cpo6cbeginE,(_ZN50_INTERNAL_e6cf2fbd_19_UnarySignKernels_cu_958ef9c64cuda3std6ranges3__45__cpo7advanceE - _ZN50_INTERNAL_e6cf2fbd_19_UnarySignKernels_cu_958ef9c64cuda3std3__45__cpo6cbeginE)
_ZN50_INTERNAL_e6cf2fbd_19_UnarySignKernels_cu_958ef9c64cuda3std3__45__cpo6cbeginE:
	.zero		1
	.type		_ZN50_INTERNAL_e6cf2fbd_19_UnarySignKernels_cu_958ef9c64cuda3std6ranges3__45__cpo7advanceE,@object
	.size		_ZN50_INTERNAL_e6cf2fbd_19_UnarySignKernels_cu_958ef9c64cuda3std6ranges3__45__cpo7advanceE,(_ZN50_INTERNAL_e6cf2fbd_19_UnarySignKernels_cu_958ef9c64cuda3std3__45__cpo7crbeginE - _ZN50_INTERNAL_e6cf2fbd_19_UnarySignKernels_cu_958ef9c64cuda3std6ranges3__45__cpo7advanceE)
_ZN50_INTERNAL_e6cf2fbd_19_UnarySignKernels_cu_958ef9c64cuda3std6ranges3__45__cpo7advanceE:
	.zero		1
	.type		_ZN50_INTERNAL_e6cf2fbd_19_UnarySignKernels_cu_958ef9c64cuda3std3__45__cpo7crbeginE,@object
	.size		_ZN50_INTERNAL_e6cf2fbd_19_UnarySignKernels_cu_958ef9c64cuda3std3__45__cpo7crbeginE,(_ZN50_INTERNAL_e6cf2fbd_19_UnarySignKernels_cu_958ef9c64cuda3std6ranges3__45__cpo4dataE - _ZN50_INTERNAL_e6cf2fbd_19_UnarySignKernels_cu_958ef9c64cuda3std3__45__cpo7crbeginE)
_ZN50_INTERNAL_e6cf2fbd_19_UnarySignKernels_cu_958ef9c64cuda3std3__45__cpo7crbeginE:
	.zero		1
	.type		_ZN50_INTERNAL_e6cf2fbd_19_UnarySignKernels_cu_958ef9c64cuda3std6ranges3__45__cpo4dataE,@object
	.size		_ZN50_INTERNAL_e6cf2fbd_19_UnarySignKernels_cu_958ef9c64cuda3std6ranges3__45__cpo4dataE,(_ZN50_INTERNAL_e6cf2fbd_19_UnarySignKernels_cu_958ef9c64cuda3std6ranges3__45__cpo5beginE - _ZN50_INTERNAL_e6cf2fbd_19_UnarySignKernels_cu_958ef9c64cuda3std6ranges3__45__cpo4dataE)
_ZN50_INTERNAL_e6cf2fbd_19_UnarySignKernels_cu_958ef9c64cuda3std6ranges3__45__cpo4dataE:
	.zero		1
	.type		_ZN50_INTERNAL_e6cf2fbd_19_UnarySignKernels_cu_958ef9c64cuda3std6ranges3__45__cpo5beginE,@object
	.size		_ZN50_INTERNAL_e6cf2fbd_19_UnarySignKernels_cu_958ef9c64cuda3std6ranges3__45__cpo5beginE,(_ZN50_INTERNAL_e6cf2fbd_19_UnarySignKernels_cu_958ef9c64cuda3std3__452_GLOBAL__N__e6cf2fbd_19_UnarySignKernels_cu_958ef9c66ignoreE - _ZN50_INTERNAL_e6cf2fbd_19_UnarySignKernels_cu_958ef9c64cuda3std6ranges3__45__cpo5beginE)
_ZN50_INTERNAL_e6cf2fbd_19_UnarySignKernels_cu_958ef9c64cuda3std6ranges3__45__cpo5beginE:
	.zero		1
	.type		_ZN50_INTERNAL_e6cf2fbd_19_UnarySignKernels_cu_958ef9c64cuda3std3__452_GLOBAL__N__e6cf2fbd_19_UnarySignKernels_cu_958ef9c66ignoreE,@object
	.size		_ZN50_INTERNAL_e6cf2fbd_19_UnarySignKernels_cu_958ef9c64cuda3std3__452_GLOBAL__N__e6cf2fbd_19_UnarySignKernels_cu_958ef9c66ignoreE,(_ZN50_INTERNAL_e6cf2fbd_19_UnarySignKernels_cu_958ef9c64cuda3std6ranges3__45__cpo4sizeE - _ZN50_INTERNAL_e6cf2fbd_19_UnarySignKernels_cu_958ef9c64cuda3std3__452_GLOBAL__N__e6cf2fbd_19_UnarySignKernels_cu_958ef9c66ignoreE)
_ZN50_INTERNAL_e6cf2fbd_19_UnarySignKernels_cu_958ef9c64cuda3std3__452_GLOBAL__N__e6cf2fbd_19_UnarySignKernels_cu_958ef9c66ignoreE:
	.zero		1
	.type		_ZN50_INTERNAL_e6cf2fbd_19_UnarySignKernels_cu_958ef9c64cuda3std6ranges3__45__cpo4sizeE,@object
	.size		_ZN50_INTERNAL_e6cf2fbd_19_UnarySignKernels_cu_958ef9c64cuda3std6ranges3__45__cpo4sizeE,(_ZN50_INTERNAL_e6cf2fbd_19_UnarySignKernels_cu_958ef9c64cuda3std3__45__cpo5beginE - _ZN50_INTERNAL_e6cf2fbd_19_UnarySignKernels_cu_958ef9c64cuda3std6ranges3__45__cpo4sizeE)
_ZN50_INTERNAL_e6cf2fbd_19_UnarySignKernels_cu_958ef9c64cuda3std6ranges3__45__cpo4sizeE:
	.zero		1
	.type		_ZN50_INTERNAL_e6cf2fbd_19_UnarySignKernels_cu_958ef9c64cuda3std3__45__cpo5beginE,@object
	.size		_ZN50_INTERNAL_e6cf2fbd_19_UnarySignKernels_cu_958ef9c64cuda3std3__45__cpo5beginE,(_ZN50_INTERNAL_e6cf2fbd_19_UnarySignKernels_cu_958ef9c64cuda3std6ranges3__45__cpo6cbeginE - _ZN50_INTERNAL_e6cf2fbd_19_UnarySignKernels_cu_958ef9c64cuda3std3__45__cpo5beginE)
_ZN50_INTERNAL_e6cf2fbd_19_UnarySignKernels_cu_958ef9c64cuda3std3__45__cpo5beginE:
	.zero		1
	.type		_ZN50_INTERNAL_e6cf2fbd_19_UnarySignKernels_cu_958ef9c64cuda3std6ranges3__45__cpo6cbeginE,@object
	.size		_ZN50_INTERNAL_e6cf2fbd_19_UnarySignKernels_cu_958ef9c64cuda3std6ranges3__45__cpo6cbeginE,(_ZN50_INTERNAL_e6cf2fbd_19_UnarySignKernels_cu_958ef9c64cuda3std3__45__cpo6rbeginE - _ZN50_INTERNAL_e6cf2fbd_19_UnarySignKernels_cu_958ef9c64cuda3std6ranges3__45__cpo6cbeginE)
_ZN50_INTERNAL_e6cf2fbd_19_UnarySignKernels_cu_958ef9c64cuda3std6ranges3__45__cpo6cbeginE:
	.zero		1
	.type		_ZN50_INTERNAL_e6cf2fbd_19_UnarySignKernels_cu_958ef9c64cuda3std3__45__cpo6rbeginE,@object
	.size		_ZN50_INTERNAL_e6cf2fbd_19_UnarySignKernels_cu_958ef9c64cuda3std3__45__cpo6rbeginE,(_ZN50_INTERNAL_e6cf2fbd_19_UnarySignKernels_cu_958ef9c64cuda3std6ranges3__45__cpo4nextE - _ZN50_INTERNAL_e6cf2fbd_19_UnarySignKernels_cu_958ef9c64cuda3std3__45__cpo6rbeginE)
_ZN50_INTERNAL_e6cf2fbd_19_UnarySignKernels_cu_958ef9c64cuda3std3__45__cpo6rbeginE:
	.zero		1
	.type		_ZN50_INTERNAL_e6cf2fbd_19_UnarySignKernels_cu_958ef9c64cuda3std6ranges3__45__cpo4nextE,@object
	.size		_ZN50_INTERNAL_e6cf2fbd_19_UnarySignKernels_cu_958ef9c64cuda3std6ranges3__45__cpo4nextE,(_ZN50_INTERNAL_e6cf2fbd_19_UnarySignKernels_cu_958ef9c64cuda3std6ranges3__45__cpo4swapE - _ZN50_INTERNAL_e6cf2fbd_19_UnarySignKernels_cu_958ef9c64cuda3std6ranges3__45__cpo4nextE)
_ZN50_INTERNAL_e6cf2fbd_19_UnarySignKernels_cu_958ef9c64cuda3std6ranges3__45__cpo4nextE:
	.zero		1
	.type		_ZN50_INTERNAL_e6cf2fbd_19_UnarySignKernels_cu_958ef9c64cuda3std6ranges3__45__cpo4swapE,@object
	.size		_ZN50_INTERNAL_e6cf2fbd_19_UnarySignKernels_cu_958ef9c64cuda3std6ranges3__45__cpo4swapE,(_ZN50_INTERNAL_e6cf2fbd_19_UnarySignKernels_cu_958ef9c64cuda3std3__420unreachable_sentinelE - _ZN50_INTERNAL_e6cf2fbd_19_UnarySignKernels_cu_958ef9c64cuda3std6ranges3__45__cpo4swapE)
_ZN50_INTERNAL_e6cf2fbd_19_UnarySignKernels_cu_958ef9c64cuda3std6ranges3__45__cpo4swapE:
	.zero		1
	.type		_ZN50_INTERNAL_e6cf2fbd_19_UnarySignKernels_cu_958ef9c64cuda3std3__420unreachable_sentinelE,@object
	.size		_ZN50_INTERNAL_e6cf2fbd_19_UnarySignKernels_cu_958ef9c64cuda3std3__420unreachable_sentinelE,(_ZN50_INTERNAL_e6cf2fbd_19_UnarySignKernels_cu_958ef9c66thrust24THRUST_300001_SM_1030_NS6system6detail10sequential3seqE - _ZN50_INTERNAL_e6cf2fbd_19_UnarySignKernels_cu_958ef9c64cuda3std3__420unreachable_sentinelE)
_ZN50_INTERNAL_e6cf2fbd_19_UnarySignKernels_cu_958ef9c64cuda3std3__420unreachable_sentinelE:
	.zero		1
	.type		_ZN50_INTERNAL_e6cf2fbd_19_UnarySignKernels_cu_958ef9c66thrust24THRUST_300001_SM_1030_NS6system6detail10sequential3seqE,@object
	.size		_ZN50_INTERNAL_e6cf2fbd_19_UnarySignKernels_cu_958ef9c66thrust24THRUST_300001_SM_1030_NS6system6detail10sequential3seqE,(_ZN50_INTERNAL_e6cf2fbd_19_UnarySignKernels_cu_958ef9c64cuda3std3__45__cpo4cendE - _ZN50_INTERNAL_e6cf2fbd_19_UnarySignKernels_cu_958ef9c66thrust24THRUST_300001_SM_1030_NS6system6detail10sequential3seqE)
_ZN50_INTERNAL_e6cf2fbd_19_UnarySignKernels_cu_958ef9c66thrust24THRUST_300001_SM_1030_NS6system6detail10sequential3seqE:
	.zero		1
	.type		_ZN50_INTERNAL_e6cf2fbd_19_UnarySignKernels_cu_958ef9c64cuda3std3__45__cpo4cendE,@object
	.size		_ZN50_INTERNAL_e6cf2fbd_19_UnarySignKernels_cu_958ef9c64cuda3std3__45__cpo4cendE,(_ZN50_INTERNAL_e6cf2fbd_19_UnarySignKernels_cu_958ef9c64cuda3std6ranges3__45__cpo9iter_swapE - _ZN50_INTERNAL_e6cf2fbd_19_UnarySignKernels_cu_958ef9c64cuda3std3__45__cpo4cendE)
_ZN50_INTERNAL_e6cf2fbd_19_UnarySignKernels_cu_958ef9c64cuda3std3__45__cpo4cendE:
	.zero		1
	.type		_ZN50_INTERNAL_e6cf2fbd_19_UnarySignKernels_cu_958ef9c64cuda3std6ranges3__45__cpo9iter_swapE,@object
	.size		_ZN50_INTERNAL_e6cf2fbd_19_UnarySignKernels_cu_958ef9c64cuda3std6ranges3__45__cpo9iter_swapE,(_ZN50_INTERNAL_e6cf2fbd_19_UnarySignKernels_cu_958ef9c64cuda3std3__45__cpo5crendE - _ZN50_INTERNAL_e6cf2fbd_19_UnarySignKernels_cu_958ef9c64cuda3std6ranges3__45__cpo9iter_swapE)
_ZN50_INTERNAL_e6cf2fbd_19_UnarySignKernels_cu_958ef9c64cuda3std6ranges3__45__cpo9iter_swapE:
	.zero		1
	.type		_ZN50_INTERNAL_e6cf2fbd_19_UnarySignKernels_cu_958ef9c64cuda3std3__45__cpo5crendE,@object
	.size		_ZN50_INTERNAL_e6cf2fbd_19_UnarySignKernels_cu_958ef9c64cuda3std3__45__cpo5crendE,(_ZN50_INTERNAL_e6cf2fbd_19_UnarySignKernels_cu_958ef9c64cuda3std6ranges3__45__cpo5cdataE - _ZN50_INTERNAL_e6cf2fbd_19_UnarySignKernels_cu_958ef9c64cuda3std3__45__cpo5crendE)
_ZN50_INTERNAL_e6cf2fbd_19_UnarySignKernels_cu_958ef9c64cuda3std3__45__cpo5crendE:
	.zero		1
	.type		_ZN50_INTERNAL_e6cf2fbd_19_UnarySignKernels_cu_958ef9c64cuda3std6ranges3__45__cpo5cdataE,@object
	.size		_ZN50_INTERNAL_e6cf2fbd_19_UnarySignKernels_cu_958ef9c64cuda3std6ranges3__45__cpo5cdataE,(_ZN50_INTERNAL_e6cf2fbd_19_UnarySignKernels_cu_958ef9c64cuda3std6ranges3__45__cpo3endE - _ZN50_INTERNAL_e6cf2fbd_19_UnarySignKernels_cu_958ef9c64cuda3std6ranges3__45__cpo5cdataE)
_ZN50_INTERNAL_e6cf2fbd_19_UnarySignKernels_cu_958ef9c64cuda3std6ranges3__45__cpo5cdataE:
	.zero		1
	.type		_ZN50_INTERNAL_e6cf2fbd_19_UnarySignKernels_cu_958ef9c64cuda3std6ranges3__45__cpo3endE,@object
	.size		_ZN50_INTERNAL_e6cf2fbd_19_UnarySignKernels_cu_958ef9c64cuda3std6ranges3__45__cpo3endE,(_ZN50_INTERNAL_e6cf2fbd_19_UnarySignKernels_cu_958ef9c64cuda3std3__419piecewise_constructE - _ZN50_INTERNAL_e6cf2fbd_19_UnarySignKernels_cu_958ef9c64cuda3std6ranges3__45__cpo3endE)
_ZN50_INTERNAL_e6cf2fbd_19_UnarySignKernels_cu_958ef9c64cuda3std6ranges3__45__cpo3endE:
	.zero		1
	.type		_ZN50_INTERNAL_e6cf2fbd_19_UnarySignKernels_cu_958ef9c64cuda3std3__419piecewise_constructE,@object
	.size		_ZN50_INTERNAL_e6cf2fbd_19_UnarySignKernels_cu_958ef9c64cuda3std3__419piecewise_constructE,(_ZN50_INTERNAL_e6cf2fbd_19_UnarySignKernels_cu_958ef9c64cuda3std6ranges3__45__cpo5ssizeE - _ZN50_INTERNAL_e6cf2fbd_19_UnarySignKernels_cu_958ef9c64cuda3std3__419piecewise_constructE)
_ZN50_INTERNAL_e6cf2fbd_19_UnarySignKernels_cu_958ef9c64cuda3std3__419piecewise_constructE:
	.zero		1
	.type		_ZN50_INTERNAL_e6cf2fbd_19_UnarySignKernels_cu_958ef9c64cuda3std6ranges3__45__cpo5ssizeE,@object
	.size		_ZN50_INTERNAL_e6cf2fbd_19_UnarySignKernels_cu_958ef9c64cuda3std6ranges3__45__cpo5ssizeE,(_ZN50_INTERNAL_e6cf2fbd_19_UnarySignKernels_cu_958ef9c64cuda3std3__45__cpo3endE - _ZN50_INTERNAL_e6cf2fbd_19_UnarySignKernels_cu_958ef9c64cuda3std6ranges3__45__cpo5ssizeE)
_ZN50_INTERNAL_e6cf2fbd_19_UnarySignKernels_cu_958ef9c64cuda3std6ranges3__45__cpo5ssizeE:
	.zero		1
	.type		_ZN50_INTERNAL_e6cf2fbd_19_UnarySignKernels_cu_958ef9c64cuda3std3__45__cpo3endE,@object
	.size		_ZN50_INTERNAL_e6cf2fbd_19_UnarySignKernels_cu_958ef9c64cuda3std3__45__cpo3endE,(_ZN50_INTERNAL_e6cf2fbd_19_UnarySignKernels_cu_958ef9c64cuda3std6ranges3__45__cpo4cendE - _ZN50_INTERNAL_e6cf2fbd_19_UnarySignKernels_cu_958ef9c64cuda3std3__45__cpo3endE)
_ZN50_INTERNAL_e6cf2fbd_19_UnarySignKernels_cu_958ef9c64cuda3std3__45__cpo3endE:
	.zero		1
	.type		_ZN50_INTERNAL_e6cf2fbd_19_UnarySignKernels_cu_958ef9c64cuda3std6ranges3__45__cpo4cendE,@object
	.size		_ZN50_INTERNAL_e6cf2fbd_19_UnarySignKernels_cu_958ef9c64cuda3std6ranges3__45__cpo4cendE,(_ZN50_INTERNAL_e6cf2fbd_19_UnarySignKernels_cu_958ef9c64cuda3std3__45__cpo4rendE - _ZN50_INTERNAL_e6cf2fbd_19_UnarySignKernels_cu_958ef9c64cuda3std6ranges3__45__cpo4cendE)
_ZN50_INTERNAL_e6cf2fbd_19_UnarySignKernels_cu_958ef9c64cuda3std6ranges3__45__cpo4cendE:
	.zero		1
	.type		_ZN50_INTERNAL_e6cf2fbd_19_UnarySignKernels_cu_958ef9c64cuda3std3__45__cpo4rendE,@object
	.size		_ZN50_INTERNAL_e6cf2fbd_19_UnarySignKernels_cu_958ef9c64cuda3std3__45__cpo4rendE,(_ZN50_INTERNAL_e6cf2fbd_19_UnarySignKernels_cu_958ef9c64cuda3std6ranges3__45__cpo4prevE - _ZN50_INTERNAL_e6cf2fbd_19_UnarySignKernels_cu_958ef9c64cuda3std3__45__cpo4rendE)
_ZN50_INTERNAL_e6cf2fbd_19_UnarySignKernels_cu_958ef9c64cuda3std3__45__cpo4rendE:
	.zero		1
	.type		_ZN50_INTERNAL_e6cf2fbd_19_UnarySignKernels_cu_958ef9c64cuda3std6ranges3__45__cpo4prevE,@object
	.size		_ZN50_INTERNAL_e6cf2fbd_19_UnarySignKernels_cu_958ef9c64cuda3std6ranges3__45__cpo4prevE,(_ZN50_INTERNAL_e6cf2fbd_19_UnarySignKernels_cu_958ef9c64cuda3std6ranges3__45__cpo9iter_moveE - _ZN50_INTERNAL_e6cf2fbd_19_UnarySignKernels_cu_958ef9c64cuda3std6ranges3__45__cpo4prevE)
_ZN50_INTERNAL_e6cf2fbd_19_UnarySignKernels_cu_958ef9c64cuda3std6ranges3__45__cpo4prevE:
	.zero		1
	.type		_ZN50_INTERNAL_e6cf2fbd_19_UnarySignKernels_cu_958ef9c64cuda3std6ranges3__45__cpo9iter_moveE,@object
	.size		_ZN50_INTERNAL_e6cf2fbd_19_UnarySignKernels_cu_958ef9c64cuda3std6ranges3__45__cpo9iter_moveE,(.L_35 - _ZN50_INTERNAL_e6cf2fbd_19_UnarySignKernels_cu_958ef9c64cuda3std6ranges3__45__cpo9iter_moveE)
_ZN50_INTERNAL_e6cf2fbd_19_UnarySignKernels_cu_958ef9c64cuda3std6ranges3__45__cpo9iter_moveE:
	.zero		1
.L_35:


//--------------------- .nv.constant0._ZN2at6native18elementwise_kernelILi128ELi4EZNS0_15gpu_kernel_implIZZZNS0_19signbit_kernel_cudaERNS_18TensorIteratorBaseEENKUlvE0_clEvENKUlvE2_clEvEUlN3c104HalfEE_EEvS4_RKT_EUliE_EEviT1_ --------------------------
	.section	.nv.constant0._ZN2at6native18elementwise_kernelILi128ELi4EZNS0_15gpu_kernel_implIZZZNS0_19signbit_kernel_cudaERNS_18TensorIteratorBaseEENKUlvE0_clEvENKUlvE2_clEvEUlN3c104HalfEE_EEvS4_RKT_EUliE_EEviT1_,"a",@progbits
	.sectionflags	@""
	.align	4
.nv.constant0._ZN2at6native18elementwise_kernelILi128ELi4EZNS0_15gpu_kernel_implIZZZNS0_19signbit_kernel_cudaERNS_18TensorIteratorBaseEENKUlvE0_clEvENKUlvE2_clEvEUlN3c104HalfEE_EEvS4_RKT_EUliE_EEviT1_:
	.zero		1440


//--------------------- .nv.constant0._ZN2at6native27unrolled_elementwise_kernelIZZZNS0_19signbit_kernel_cudaERNS_18TensorIteratorBaseEENKUlvE0_clEvENKUlvE2_clEvEUlN3c104HalfEE_St5arrayIPcLm2EELi4E23TrivialOffsetCalculatorILi1EjESD_NS0_6memory12LoadWithCastILi1EEENSE_13StoreWithCastILi1EEEEEviT_T0_T2_T3_T4_T5_ --------------------------
	.section	.nv.constant0._ZN2at6native27unrolled_elementwise_kernelIZZZNS0_19signbit_kernel_cudaERNS_18TensorIteratorBaseEENKUlvE0_clEvENKUlvE2_clEvEUlN3c104HalfEE_St5arrayIPcLm2EELi4E23TrivialOffsetCalculatorILi1EjESD_NS0_6memory12LoadWithCastILi1EEENSE_13StoreWithCastILi1EEEEEviT_T0_T2_T3_T4_T5_,"a",@progbits
	.sectionflags	@""
	.align	4
.nv.constant0._ZN2at6native27unrolled_elementwise_kernelIZZZNS0_19signbit_kernel_cudaERNS_18TensorIteratorBaseEENKUlvE0_clEvENKUlvE2_clEvEUlN3c104HalfEE_St5arrayIPcLm2EELi4E23TrivialOffsetCalculatorILi1EjESD_NS0_6memory12LoadWithCastILi1EEENSE_13StoreWithCastILi1EEEEEviT_T0_T2_T3_T4_T5_:
	.zero		940


//--------------------- .nv.constant0._ZN2at6native18elementwise_kernelILi128ELi4EZNS0_22gpu_kernel_impl_nocastIZZZNS0_19signbit_kernel_cudaERNS_18TensorIteratorBaseEENKUlvE0_clEvENKUlvE2_clEvEUlN3c104HalfEE_EEvS4_RKT_EUliE_EEviT1_ --------------------------
	.section	.nv.constant0._ZN2at6native18elementwise_kernelILi128ELi4EZNS0_22gpu_kernel_impl_nocastIZZZNS0_19signbit_kernel_cudaERNS_18TensorIteratorBaseEENKUlvE0_clEvENKUlvE2_clEvEUlN3c104HalfEE_EEvS4_RKT_EUliE_EEviT1_,"a",@progbits
	.sectionflags	@""
	.align	4
.nv.constant0._ZN2at6native18elementwise_kernelILi128ELi4EZNS0_22gpu_kernel_impl_nocastIZZZNS0_19signbit_kernel_cudaERNS_18TensorIteratorBaseEENKUlvE0_clEvENKUlvE2_clEvEUlN3c104HalfEE_EEvS4_RKT_EUliE_EEviT1_:
	.zero		1440


//--------------------- .nv.constant0._ZN2at6native27unrolled_elementwise_kernelIZZZNS0_19signbit_kernel_cudaERNS_18TensorIteratorBaseEENKUlvE0_clEvENKUlvE2_clEvEUlN3c104HalfEE_St5arrayIPcLm2EELi4E23TrivialOffsetCalculatorILi1EjESD_NS0_6memory15LoadWithoutCastENSE_16StoreWithoutCastEEEviT_T0_T2_T3_T4_T5_ --------------------------
	.section	.nv.constant0._ZN2at6native27unrolled_elementwise_kernelIZZZNS0_19signbit_kernel_cudaERNS_18TensorIteratorBaseEENKUlvE0_clEvENKUlvE2_clEvEUlN3c104HalfEE_St5arrayIPcLm2EELi4E23TrivialOffsetCalculatorILi1EjESD_NS0_6memory15LoadWithoutCastENSE_16StoreWithoutCastEEEviT_T0_T2_T3_T4_T5_,"a",@progbits
	.sectionflags	@""
	.align	4
.nv.constant0._ZN2at6native27unrolled_elementwise_kernelIZZZNS0_19signbit_kernel_cudaERNS_18TensorIteratorBaseEENKUlvE0_clEvENKUlvE2_clEvEUlN3c104HalfEE_St5arrayIPcLm2EELi4E23TrivialOffsetCalculatorILi1EjESD_NS0_6memory15LoadWithoutCastENSE_16StoreWithoutCastEEEviT_T0_T2_T3_T4_T5_:
	.zero		924


//--------------------- .nv.constant0._ZN2at6native29vectorized_elementwise_kernelILi2EZZZNS0_19signbit_kernel_cudaERNS_18TensorIteratorBaseEENKUlvE0_clEvENKUlvE2_clEvEUlN3c104HalfEE_St5arrayIPcLm2EEEEviT0_T1_ --------------------------
	.section	.nv.constant0._ZN2at6native29vectorized_elementwise_kernelILi2EZZZNS0_19signbit_kernel_cudaERNS_18TensorIteratorBaseEENKUlvE0_clEvENKUlvE2_clEvEUlN3c104HalfEE_St5arrayIPcLm2EEEEviT0_T1_,"a",@progbits
	.sectionflags	@""
	.align	4
.nv.constant0._ZN2at6native29vectorized_elementwise_kernelILi2EZZZNS0_19signbit_kernel_cudaERNS_18TensorIteratorBaseEENKUlvE0_clEvENKUlvE2_clEvEUlN3c104HalfEE_St5arrayIPcLm2EEEEviT0_T1_:
	.zero		920


//--------------------- .nv.constant0._ZN2at6native29vectorized_elementwise_kernelILi4EZZZNS0_19signbit_kernel_cudaERNS_18TensorIteratorBaseEENKUlvE0_clEvENKUlvE2_clEvEUlN3c104HalfEE_St5arrayIPcLm2EEEEviT0_T1_ --------------------------
	.section	.nv.constant0._ZN2at6native29vectorized_elementwise_kernelILi4EZZZNS0_19signbit_kernel_cudaERNS_18TensorIteratorBaseEENKUlvE0_clEvENKUlvE2_clEvEUlN3c104HalfEE_St5arrayIPcLm2EEEEviT0_T1_,"a",@progbits
	.sectionflags	@""
	.align	4
.nv.constant0._ZN2at6native29vectorized_elementwise_kernelILi4EZZZNS0_19signbit_kernel_cudaERNS_18TensorIteratorBaseEENKUlvE0_clEvENKUlvE2_clEvEUlN3c104HalfEE_St5arrayIPcLm2EEEEviT0_T1_:
	.zero		920


//--------------------- .nv.constant0._ZN2at6native29vectorized_elementwise_kernelILi8EZZZNS0_19signbit_kernel_cudaERNS_18TensorIteratorBaseEENKUlvE0_clEvENKUlvE2_clEvEUlN3c104HalfEE_St5arrayIPcLm2EEEEviT0_T1_ --------------------------
	.section	.nv.constant0._ZN2at6native29vectorized_elementwise_kernelILi8EZZZNS0_19signbit_kernel_cudaERNS_18TensorIteratorBaseEENKUlvE0_clEvENKUlvE2_clEvEUlN3c104HalfEE_St5arrayIPcLm2EEEEviT0_T1_,"a",@progbits
	.sectionflags	@""
	.align	4
.nv.constant0._ZN2at6native29vectorized_elementwise_kernelILi8EZZZNS0_19signbit_kernel_cudaERNS_18TensorIteratorBaseEENKUlvE0_clEvENKUlvE2_clEvEUlN3c104HalfEE_St5arrayIPcLm2EEEEviT0_T1_:
	.zero		920


//--------------------- .nv.constant0._ZN2at6native18elementwise_kernelILi128ELi4EZNS0_15gpu_kernel_implIZZZNS0_19signbit_kernel_cudaERNS_18TensorIteratorBaseEENKUlvE0_clEvENKUlvE1_clEvEUlN3c108BFloat16EE_EEvS4_RKT_EUliE_EEviT1_ --------------------------
	.section	.nv.constant0._ZN2at6native18elementwise_kernelILi128ELi4EZNS0_15gpu_kernel_implIZZZNS0_19signbit_kernel_cudaERNS_18TensorIteratorBaseEENKUlvE0_clEvENKUlvE1_clEvEUlN3c108BFloat16EE_EEvS4_RKT_EUliE_EEviT1_,"a",@progbits
	.sectionflags	@""
	.align	4
.nv.constant0._ZN2at6native18elementwise_kernelILi128ELi4EZNS0_15gpu_kernel_implIZZZNS0_19signbit_kernel_cudaERNS_18TensorIteratorBaseEENKUlvE0_clEvENKUlvE1_clEvEUlN3c108BFloat16EE_EEvS4_RKT_EUliE_EEviT1_:
	.zero		1440


//--------------------- .nv.constant0._ZN2at6native27unrolled_elementwise_kernelIZZZNS0_19signbit_kernel_cudaERNS_18TensorIteratorBaseEENKUlvE0_clEvENKUlvE1_clEvEUlN3c108BFloat16EE_St5arrayIPcLm2EELi4E23TrivialOffsetCalculatorILi1EjESD_NS0_6memory12LoadWithCastILi1EEENSE_13StoreWithCastILi1EEEEEviT_T0_T2_T3_T4_T5_ --------------------------
	.section	.nv.constant0._ZN2at6native27unrolled_elementwise_kernelIZZZNS0_19signbit_kernel_cudaERNS_18TensorIteratorBaseEENKUlvE0_clEvENKUlvE1_clEvEUlN3c108BFloat16EE_St5arrayIPcLm2EELi4E23TrivialOffsetCalculatorILi1EjESD_NS0_6memory12LoadWithCastILi1EEENSE_13StoreWithCastILi1EEEEEviT_T0_T2_T3_T4_T5_,"a",@progbits
	.sectionflags	@""
	.align	4
.nv.constant0._ZN2at6native27unrolled_elementwise_kernelIZZZNS0_19signbit_kernel_cudaERNS_18TensorIteratorBaseEENKUlvE0_clEvENKUlvE1_clEvEUlN3c108BFloat16EE_St5arrayIPcLm2EELi4E23TrivialOffsetCalculatorILi1EjESD_NS0_6memory12LoadWithCastILi1EEENSE_13StoreWithCastILi1EEEEEviT_T0_T2_T3_T4_T5_:
	.zero		940


//--------------------- .nv.constant0._ZN2at6native18elementwise_kernelILi128ELi4EZNS0_22gpu_kernel_impl_nocastIZZZNS0_19signbit_kernel_cudaERNS_18TensorIteratorBaseEENKUlvE0_clEvENKUlvE1_clEvEUlN3c108BFloat16EE_EEvS4_RKT_EUliE_EEviT1_ --------------------------
	.section	.nv.constant0._ZN2at6native18elementwise_kernelILi128ELi4EZNS0_22gpu_kernel_impl_nocastIZZZNS0_19signbit_kernel_cudaERNS_18TensorIteratorBaseEENKUlvE0_clEvENKUlvE1_clEvEUlN3c108BFloat16EE_EEvS4_RKT_EUliE_EEviT1_,"a",@progbits
	.sectionflags	@""
	.align	4
.nv.constant0._ZN2at6native18elementwise_kernelILi128ELi4EZNS0_22gpu_kernel_impl_nocastIZZZNS0_19signbit_kernel_cudaERNS_18TensorIteratorBaseEENKUlvE0_clEvENKUlvE1_clEvEUlN3c108BFloat16EE_EEvS4_RKT_EUliE_EEviT1_:
	.zero		1440


//--------------------- .nv.constant0._ZN2at6native27unrolled_elementwise_kernelIZZZNS0_19signbit_kernel_cudaERNS_18TensorIteratorBaseEENKUlvE0_clEvENKUlvE1_clEvEUlN3c108BFloat16EE_St5arrayIPcLm2EELi4E23TrivialOffsetCalculatorILi1EjESD_NS0_6memory15LoadWithoutCastENSE_16StoreWithoutCastEEEviT_T0_T2_T3_T4_T5_ --------------------------
	.section	.nv.constant0._ZN2at6native27unrolled_elementwise_kernelIZZZNS0_19signbit_kernel_cudaERNS_18TensorIteratorBaseEENKUlvE0_clEvENKUlvE1_clEvEUlN3c108BFloat16EE_St5arrayIPcLm2EELi4E23TrivialOffsetCalculatorILi1EjESD_NS0_6memory15LoadWithoutCastENSE_16StoreWithoutCastEEEviT_T0_T2_T3_T4_T5_,"a",@progbits
	.sectionflags	@""
	.align	4
.nv.constant0._ZN2at6native27unrolled_elementwise_kernelIZZZNS0_19signbit_kernel_cudaERNS_18TensorIteratorBaseEENKUlvE0_clEvENKUlvE1_clEvEUlN3c108BFloat16EE_St5arrayIPcLm2EELi4E23TrivialOffsetCalculatorILi1EjESD_NS0_6memory15LoadWithoutCastENSE_16StoreWithoutCastEEEviT_T0_T2_T3_T4_T5_:
	.zero		924


//--------------------- .nv.constant0._ZN2at6native29vectorized_elementwise_kernelILi2EZZZNS0_19signbit_kernel_cudaERNS_18TensorIteratorBaseEENKUlvE0_clEvENKUlvE1_clEvEUlN3c108BFloat16EE_St5arrayIPcLm2EEEEviT0_T1_ --------------------------
	.section	.nv.constant0._ZN2at6native29vectorized_elementwise_kernelILi2EZZZNS0_19signbit_kernel_cudaERNS_18TensorIteratorBaseEENKUlvE0_clEvENKUlvE1_clEvEUlN3c108BFloat16EE_St5arrayIPcLm2EEEEviT0_T1_,"a",@progbits
	.sectionflags	@""
	.align	4
.nv.constant0._ZN2at6native29vectorized_elementwise_kernelILi2EZZZNS0_19signbit_kernel_cudaERNS_18TensorIteratorBaseEENKUlvE0_clEvENKUlvE1_clEvEUlN3c108BFloat16EE_St5arrayIPcLm2EEEEviT0_T1_:
	.zero		920


//--------------------- .nv.constant0._ZN2at6native29vectorized_elementwise_kernelILi4EZZZNS0_19signbit_kernel_cudaERNS_18TensorIteratorBaseEENKUlvE0_clEvENKUlvE1_clEvEUlN3c108BFloat16EE_St5arrayIPcLm2EEEEviT0_T1_ --------------------------
	.section	.nv.constant0._ZN2at6native29vectorized_elementwise_kernelILi4EZZZNS0_19signbit_kernel_cudaERNS_18TensorIteratorBaseEENKUlvE0_clEvENKUlvE1_clEvEUlN3c108BFloat16EE_St5arrayIPcLm2EEEEviT0_T1_,"a",@progbits
	.sectionflags	@""
	.align	4
.nv.constant0._ZN2at6native29vectorized_elementwise_kernelILi4EZZZNS0_19signbit_kernel_cudaERNS_18TensorIteratorBaseEENKUlvE0_clEvENKUlvE1_clEvEUlN3c108BFloat16EE_St5arrayIPcLm2EEEEviT0_T1_:
	.zero		920


//--------------------- .nv.constant0._ZN2at6native29vectorized_elementwise_kernelILi8EZZZNS0_19signbit_kernel_cudaERNS_18TensorIteratorBaseEENKUlvE0_clEvENKUlvE1_clEvEUlN3c108BFloat16EE_St5arrayIPcLm2EEEEviT0_T1_ --------------------------
	.section	.nv.constant0._ZN2at6native29vectorized_elementwise_kernelILi8EZZZNS0_19signbit_kernel_cudaERNS_18TensorIteratorBaseEENKUlvE0_clEvENKUlvE1_clEvEUlN3c108BFloat16EE_St5arrayIPcLm2EEEEviT0_T1_,"a",@progbits
	.sectionflags	@""
	.align	4
.nv.constant0._ZN2at6native29vectorized_elementwise_kernelILi8EZZZNS0_19signbit_kernel_cudaERNS_18TensorIteratorBaseEENKUlvE0_clEvENKUlvE1_clEvEUlN3c108BFloat16EE_St5arrayIPcLm2EEEEviT0_T1_:
	.zero		920


//--------------------- .nv.constant0._ZN2at6native18elementwise_kernelILi128ELi4EZNS0_15gpu_kernel_implIZZZNS0_19signbit_kernel_cudaERNS_18TensorIteratorBaseEENKUlvE0_clEvENKUlvE0_clEvEUlfE_EEvS4_RKT_EUliE_EEviT1_ --------------------------
	.section	.nv.constant0._ZN2at6native18elementwise_kernelILi128ELi4EZNS0_15gpu_kernel_implIZZZNS0_19signbit_kernel_cudaERNS_18TensorIteratorBaseEENKUlvE0_clEvENKUlvE0_clEvEUlfE_EEvS4_RKT_EUliE_EEviT1_,"a",@progbits
	.sectionflags	@""
	.align	4
.nv.constant0._ZN2at6native18elementwise_kernelILi128ELi4EZNS0_15gpu_kernel_implIZZZNS0_19signbit_kernel_cudaERNS_18TensorIteratorBaseEENKUlvE0_clEvENKUlvE0_clEvEUlfE_EEvS4_RKT_EUliE_EEviT1_:
	.zero		1440


//--------------------- .nv.constant0._ZN2at6native27unrolled_elementwise_kernelIZZZNS0_19signbit_kernel_cudaERNS_18TensorIteratorBaseEENKUlvE0_clEvENKUlvE0_clEvEUlfE_St5arrayIPcLm2EELi4E23TrivialOffsetCalculatorILi1EjESB_NS0_6memory12LoadWithCastILi1EEENSC_13StoreWithCastILi1EEEEEviT_T0_T2_T3_T4_T5_ --------------------------
	.section	.nv.constant0._ZN2at6native27unrolled_elementwise_kernelIZZZNS0_19signbit_kernel_cudaERNS_18TensorIteratorBaseEENKUlvE0_clEvENKUlvE0_clEvEUlfE_St5arrayIPcLm2EELi4E23TrivialOffsetCalculatorILi1EjESB_NS0_6memory12LoadWithCastILi1EEENSC_13StoreWithCastILi1EEEEEviT_T0_T2_T3_T4_T5_,"a",@progbits
	.sectionflags	@""
	.align	4
.nv.constant0._ZN2at6native27unrolled_elementwise_kernelIZZZNS0_19signbit_kernel_cudaERNS_18TensorIteratorBaseEENKUlvE0_clEvENKUlvE0_clEvEUlfE_St5arrayIPcLm2EELi4E23TrivialOffsetCalculatorILi1EjESB_NS0_6memory12LoadWithCastILi1EEENSC_13StoreWithCastILi1EEEEEviT_T0_T2_T3_T4_T5_:
	.zero		940


//--------------------- .nv.constant0._ZN2at6native18elementwise_kernelILi128ELi4EZNS0_22gpu_kernel_impl_nocastIZZZNS0_19signbit_kernel_cudaERNS_18TensorIteratorBaseEENKUlvE0_clEvENKUlvE0_clEvEUlfE_EEvS4_RKT_EUliE_EEviT1_ --------------------------
	.section	.nv.constant0._ZN2at6native18elementwise_kernelILi128ELi4EZNS0_22gpu_kernel_impl_nocastIZZZNS0_19signbit_kernel_cudaERNS_18TensorIteratorBaseEENKUlvE0_clEvENKUlvE0_clEvEUlfE_EEvS4_RKT_EUliE_EEviT1_,"a",@progbits
	.sectionflags	@""
	.align	4
.nv.constant0._ZN2at6native18elementwise_kernelILi128ELi4EZNS0_22gpu_kernel_impl_nocastIZZZNS0_19signbit_kernel_cudaERNS_18TensorIteratorBaseEENKUlvE0_clEvENKUlvE0_clEvEUlfE_EEvS4_RKT_EUliE_EEviT1_:
	.zero		1440


//--------------------- .nv.constant0._ZN2at6native27unrolled_elementwise_kernelIZZZNS0_19signbit_kernel_cudaERNS_18TensorIteratorBaseEENKUlvE0_clEvENKUlvE0_clEvEUlfE_St5arrayIPcLm2EELi4E23TrivialOffsetCalculatorILi1EjESB_NS0_6memory15LoadWithoutCastENSC_16StoreWithoutCastEEEviT_T0_T2_T3_T4_T5_ --------------------------
	.section	.nv.constant0._ZN2at6native27unrolled_elementwise_kernelIZZZNS0_19signbit_kernel_cudaERNS_18TensorIteratorBaseEENKUlvE0_clEvENKUlvE0_clEvEUlfE_St5arrayIPcLm2EELi4E23TrivialOffsetCalculatorILi1EjESB_NS0_6memory15LoadWithoutCastENSC_16StoreWithoutCastEEEviT_T0_T2_T3_T4_T5_,"a",@progbits
	.sectionflags	@""
	.align	4
.nv.constant0._ZN2at6native27unrolled_elementwise_kernelIZZZNS0_19signbit_kernel_cudaERNS_18TensorIteratorBaseEENKUlvE0_clEvENKUlvE0_clEvEUlfE_St5arrayIPcLm2EELi4E23TrivialOffsetCalculatorILi1EjESB_NS0_6memory15LoadWithoutCastENSC_16StoreWithoutCastEEEviT_T0_T2_T3_T4_T5_:
	.zero		924


//--------------------- .nv.constant0._ZN2at6native29vectorized_elementwise_kernelILi2EZZZNS0_19signbit_kernel_cudaERNS_18TensorIteratorBaseEENKUlvE0_clEvENKUlvE0_clEvEUlfE_St5arrayIPcLm2EEEEviT0_T1_ --------------------------
	.section	.nv.constant0._ZN2at6native29vectorized_elementwise_kernelILi2EZZZNS0_19signbit_kernel_cudaERNS_18TensorIteratorBaseEENKUlvE0_clEvENKUlvE0_clEvEUlfE_St5arrayIPcLm2EEEEviT0_T1_,"a",@progbits
	.sectionflags	@""
	.align	4
.nv.constant0._ZN2at6native29vectorized_elementwise_kernelILi2EZZZNS0_19signbit_kernel_cudaERNS_18TensorIteratorBaseEENKUlvE0_clEvENKUlvE0_clEvEUlfE_St5arrayIPcLm2EEEEviT0_T1_:
	.zero		920


//--------------------- .nv.constant0._ZN2at6native29vectorized_elementwise_kernelILi4EZZZNS0_19signbit_kernel_cudaERNS_18TensorIteratorBaseEENKUlvE0_clEvENKUlvE0_clEvEUlfE_St5arrayIPcLm2EEEEviT0_T1_ --------------------------
	.section	.nv.constant0._ZN2at6native29vectorized_elementwise_kernelILi4EZZZNS0_19signbit_kernel_cudaERNS_18TensorIteratorBaseEENKUlvE0_clEvENKUlvE0_clEvEUlfE_St5arrayIPcLm2EEEEviT0_T1_,"a",@progbits
	.sectionflags	@""
	.align	4
.nv.constant0._ZN2at6native29vectorized_elementwise_kernelILi4EZZZNS0_19signbit_kernel_cudaERNS_18TensorIteratorBaseEENKUlvE0_clEvENKUlvE0_clEvEUlfE_St5arrayIPcLm2EEEEviT0_T1_:
	.zero		920


//--------------------- .nv.constant0._ZN2at6native29vectorized_elementwise_kernelILi8EZZZNS0_19signbit_kernel_cudaERNS_18TensorIteratorBaseEENKUlvE0_clEvENKUlvE0_clEvEUlfE_St5arrayIPcLm2EEEEviT0_T1_ --------------------------
	.section	.nv.constant0._ZN2at6native29vectorized_elementwise_kernelILi8EZZZNS0_19signbit_kernel_cudaERNS_18TensorIteratorBaseEENKUlvE0_clEvENKUlvE0_clEvEUlfE_St5arrayIPcLm2EEEEviT0_T1_,"a",@progbits
	.sectionflags	@""
	.align	4
.nv.constant0._ZN2at6native29vectorized_elementwise_kernelILi8EZZZNS0_19signbit_kernel_cudaERNS_18TensorIteratorBaseEENKUlvE0_clEvENKUlvE0_clEvEUlfE_St5arrayIPcLm2EEEEviT0_T1_:
	.zero		920


//--------------------- .nv.constant0._ZN2at6native18elementwise_kernelILi128ELi4EZNS0_15gpu_kernel_implIZZZNS0_19signbit_kernel_cudaERNS_18TensorIteratorBaseEENKUlvE0_clEvENKUlvE_clEvEUldE_EEvS4_RKT_EUliE_EEviT1_ --------------------------
	.section	.nv.constant0._ZN2at6native18elementwise_kernelILi128ELi4EZNS0_15gpu_kernel_implIZZZNS0_19signbit_kernel_cudaERNS_18TensorIteratorBaseEENKUlvE0_clEvENKUlvE_clEvEUldE_EEvS4_RKT_EUliE_EEviT1_,"a",@progbits
	.sectionflags	@""
	.align	4
.nv.constant0._ZN2at6native18elementwise_kernelILi128ELi4EZNS0_15gpu_kernel_implIZZZNS0_19signbit_kernel_cudaERNS_18TensorIteratorBaseEENKUlvE0_clEvENKUlvE_clEvEUldE_EEvS4_RKT_EUliE_EEviT1_:
	.zero		1440


//--------------------- .nv.constant0._ZN2at6native27unrolled_elementwise_kernelIZZZNS0_19signbit_kernel_cudaERNS_18TensorIteratorBaseEENKUlvE0_clEvENKUlvE_clEvEUldE_St5arrayIPcLm2EELi4E23TrivialOffsetCalculatorILi1EjESB_NS0_6memory12LoadWithCastILi1EEENSC_13StoreWithCastILi1EEEEEviT_T0_T2_T3_T4_T5_ --------------------------
	.section	.nv.constant0._ZN2at6native27unrolled_elementwise_kernelIZZZNS0_19signbit_kernel_cudaERNS_18TensorIteratorBaseEENKUlvE0_clEvENKUlvE_clEvEUldE_St5arrayIPcLm2EELi4E23TrivialOffsetCalculatorILi1EjESB_NS0_6memory12LoadWithCastILi1EEENSC_13StoreWithCastILi1EEEEEviT_T0_T2_T3_T4_T5_,"a",@progbits
	.sectionflags	@""
	.align	4
.nv.constant0._ZN2at6native27unrolled_elementwise_kernelIZZZNS0_19signbit_kernel_cudaERNS_18TensorIteratorBaseEENKUlvE0_clEvENKUlvE_clEvEUldE_St5arrayIPcLm2EELi4E23TrivialOffsetCalculatorILi1EjESB_NS0_6memory12LoadWithCastILi1EEENSC_13StoreWithCastILi1EEEEEviT_T0_T2_T3_T4_T5_:
	.zero		940


//--------------------- .nv.constant0._ZN2at6native18elementwise_kernelILi128ELi4EZNS0_22gpu_kernel_impl_nocastIZZZNS0_19signbit_kernel_cudaERNS_18TensorIteratorBaseEENKUlvE0_clEvENKUlvE_clEvEUldE_EEvS4_RKT_EUliE_EEviT1_ --------------------------
	.section	.nv.constant0._ZN2at6native18elementwise_kernelILi128ELi4EZNS0_22gpu_kernel_impl_nocastIZZZNS0_19signbit_kernel_cudaERNS_18TensorIteratorBaseEENKUlvE0_clEvENKUlvE_clEvEUldE_EEvS4_RKT_EUliE_EEviT1_,"a",@progbits
	.sectionflags	@""
	.align	4
.nv.constant0._ZN2at6native18elementwise_kernelILi128ELi4EZNS0_22gpu_kernel_impl_nocastIZZZNS0_19signbit_kernel_cudaERNS_18TensorIteratorBaseEENKUlvE0_clEvENKUlvE_clEvEUldE_EEvS4_RKT_EUliE_EEviT1_:
	.zero		1440


//--------------------- .nv.constant0._ZN2at6native27unrolled_elementwise_kernelIZZZNS0_19signbit_kernel_cudaERNS_18TensorIteratorBaseEENKUlvE0_clEvENKUlvE_clEvEUldE_St5arrayIPcLm2EELi4E23TrivialOffsetCalculatorILi1EjESB_NS0_6memory15LoadWithoutCastENSC_16StoreWithoutCastEEEviT_T0_T2_T3_T4_T5_ --------------------------
	.section	.nv.constant0._ZN2at6native27unrolled_elementwise_kernelIZZZNS0_19signbit_kernel_cudaERNS_18TensorIteratorBaseEENKUlvE0_clEvENKUlvE_clEvEUldE_St5arrayIPcLm2EELi4E23TrivialOffsetCalculatorILi1EjESB_NS0_6memory15LoadWithoutCastENSC_16StoreWithoutCastEEEviT_T0_T2_T3_T4_T5_,"a",@progbits
	.sectionflags	@""
	.align	4
.nv.constant0._ZN2at6native27unrolled_elementwise_kernelIZZZNS0_19signbit_kernel_cudaERNS_18TensorIteratorBaseEENKUlvE0_clEvENKUlvE_clEvEUldE_St5arrayIPcLm2EELi4E23TrivialOffsetCalculatorILi1EjESB_NS0_6memory15LoadWithoutCastENSC_16StoreWithoutCastEEEviT_T0_T2_T3_T4_T5_:
	.zero		924


//--------------------- .nv.constant0._ZN2at6native29vectorized_elementwise_kernelILi2EZZZNS0_19signbit_kernel_cudaERNS_18TensorIteratorBaseEENKUlvE0_clEvENKUlvE_clEvEUldE_St5arrayIPcLm2EEEEviT0_T1_ --------------------------
	.section	.nv.constant0._ZN2at6native29vectorized_elementwise_kernelILi2EZZZNS0_19signbit_kernel_cudaERNS_18TensorIteratorBaseEENKUlvE0_clEvENKUlvE_clEvEUldE_St5arrayIPcLm2EEEEviT0_T1_,"a",@progbits
	.sectionflags	@""
	.align	4
.nv.constant0._ZN2at6native29vectorized_elementwise_kernelILi2EZZZNS0_19signbit_kernel_cudaERNS_18TensorIteratorBaseEENKUlvE0_clEvENKUlvE_clEvEUldE_St5arrayIPcLm2EEEEviT0_T1_:
	.zero		920


//--------------------- .nv.constant0._ZN2at6native29vectorized_elementwise_kernelILi4EZZZNS0_19signbit_kernel_cudaERNS_18TensorIteratorBaseEENKUlvE0_clEvENKUlvE_clEvEUldE_St5arrayIPcLm2EEEEviT0_T1_ --------------------------
	.section	.nv.constant0._ZN2at6native29vectorized_elementwise_kernelILi4EZZZNS0_19signbit_kernel_cudaERNS_18TensorIteratorBaseEENKUlvE0_clEvENKUlvE_clEvEUldE_St5arrayIPcLm2EEEEviT0_T1_,"a",@progbits
	.sectionflags	@""
	.align	4
.nv.constant0._ZN2at6native29vectorized_elementwise_kernelILi4EZZZNS0_19signbit_kernel_cudaERNS_18TensorIteratorBaseEENKUlvE0_clEvENKUlvE_clEvEUldE_St5arrayIPcLm2EEEEviT0_T1_:
	.zero		920


//--------------------- .nv.constant0._ZN2at6native29vectorized_elementwise_kernelILi8EZZZNS0_19signbit_kernel_cudaERNS_18TensorIteratorBaseEENKUlvE0_clEvENKUlvE_clEvEUldE_St5arrayIPcLm2EEEEviT0_T1_ --------------------------
	.section	.nv.constant0._ZN2at6native29vectorized_elementwise_kernelILi8EZZZNS0_19signbit_kernel_cudaERNS_18TensorIteratorBaseEENKUlvE0_clEvENKUlvE_clEvEUldE_St5arrayIPcLm2EEEEviT0_T1_,"a",@progbits
	.sectionflags	@""
	.align	4
.nv.constant0._ZN2at6native29vectorized_elementwise_kernelILi8EZZZNS0_19signbit_kernel_cudaERNS_18TensorIteratorBaseEENKUlvE0_clEvENKUlvE_clEvEUldE_St5arrayIPcLm2EEEEviT0_T1_:
	.zero		920


//--------------------- .nv.constant0._ZN2at6native18elementwise_kernelILi128ELi4EZNS0_15gpu_kernel_implIZZZNS0_19signbit_kernel_cudaERNS_18TensorIteratorBaseEENKUlvE_clEvENKUlvE3_clEvEUlsE_EEvS4_RKT_EUliE_EEviT1_ --------------------------
	.section	.nv.constant0._ZN2at6native18elementwise_kernelILi128ELi4EZNS0_15gpu_kernel_implIZZZNS0_19signbit_kernel_cudaERNS_18TensorIteratorBaseEENKUlvE_clEvENKUlvE3_clEvEUlsE_EEvS4_RKT_EUliE_EEviT1_,"a",@progbits
	.sectionflags	@""
	.align	4
.nv.constant0._ZN2at6native18elementwise_kernelILi128ELi4EZNS0_15gpu_kernel_implIZZZNS0_19signbit_kernel_cudaERNS_18TensorIteratorBaseEENKUlvE_clEvENKUlvE3_clEvEUlsE_EEvS4_RKT_EUliE_EEviT1_:
	.zero		1440


//--------------------- .nv.constant0._ZN2at6native27unrolled_elementwise_kernelIZZZNS0_19signbit_kernel_cudaERNS_18TensorIteratorBaseEENKUlvE_clEvENKUlvE3_clEvEUlsE_St5arrayIPcLm2EELi4E23TrivialOffsetCalculatorILi1EjESB_NS0_6memory12LoadWithCastILi1EEENSC_13StoreWithCastILi1EEEEEviT_T0_T2_T3_T4_T5_ --------------------------
	.section	.nv.constant0._ZN2at6native27unrolled_elementwise_kernelIZZZNS0_19signbit_kernel_cudaERNS_18TensorIteratorBaseEENKUlvE_clEvENKUlvE3_clEvEUlsE_St5arrayIPcLm2EELi4E23TrivialOffsetCalculatorILi1EjESB_NS0_6memory12LoadWithCastILi1EEENSC_13StoreWithCastILi1EEEEEviT_T0_T2_T3_T4_T5_,"a",@progbits
	.sectionflags	@""
	.align	4
.nv.constant0._ZN2at6native27unrolled_elementwise_kernelIZZZNS0_19signbit_kernel_cudaERNS_18TensorIteratorBaseEENKUlvE_clEvENKUlvE3_clEvEUlsE_St5arrayIPcLm2EELi4E23TrivialOffsetCalculatorILi1EjESB_NS0_6memory12LoadWithCastILi1EEENSC_13StoreWithCastILi1EEEEEviT_T0_T2_T3_T4_T5_:
	.zero		940


//--------------------- .nv.constant0._ZN2at6native18elementwise_kernelILi128ELi4EZNS0_22gpu_kernel_impl_nocastIZZZNS0_19signbit_kernel_cudaERNS_18TensorIteratorBaseEENKUlvE_clEvENKUlvE3_clEvEUlsE_EEvS4_RKT_EUliE_EEviT1_ --------------------------
	.section	.nv.constant0._ZN2at6native18elementwise_kernelILi128ELi4EZNS0_22gpu_kernel_impl_nocastIZZZNS0_19signbit_kernel_cudaERNS_18TensorIteratorBaseEENKUlvE_clEvENKUlvE3_clEvEUlsE_EEvS4_RKT_EUliE_EEviT1_,"a",@progbits
	.sectionflags	@""
	.align	4
.nv.constant0._ZN2at6native18elementwise_kernelILi128ELi4EZNS0_22gpu_kernel_impl_nocastIZZZNS0_19signbit_kernel_cudaERNS_18TensorIteratorBaseEENKUlvE_clEvENKUlvE3_clEvEUlsE_EEvS4_RKT_EUliE_EEviT1_:
	.zero		1440


//--------------------- .nv.constant0._ZN2at6native27unrolled_elementwise_kernelIZZZNS0_19signbit_kernel_cudaERNS_18TensorIteratorBaseEENKUlvE_clEvENKUlvE3_clEvEUlsE_St5arrayIPcLm2EELi4E23TrivialOffsetCalculatorILi1EjESB_NS0_6memory15LoadWithoutCastENSC_16StoreWithoutCastEEEviT_T0_T2_T3_T4_T5_ --------------------------
	.section	.nv.constant0._ZN2at6native27unrolled_elementwise_kernelIZZZNS0_19signbit_kernel_cudaERNS_18TensorIteratorBaseEENKUlvE_clEvENKUlvE3_clEvEUlsE_St5arrayIPcLm2EELi4E23TrivialOffsetCalculatorILi1EjESB_NS0_6memory15LoadWithoutCastENSC_16StoreWithoutCastEEEviT_T0_T2_T3_T4_T5_,"a",@progbits
	.sectionflags	@""
	.align	4
.nv.constant0._ZN2at6native27unrolled_elementwise_kernelIZZZNS0_19signbit_kernel_cudaERNS_18TensorIteratorBaseEENKUlvE_clEvENKUlvE3_clEvEUlsE_St5arrayIPcLm2EELi4E23TrivialOffsetCalculatorILi1EjESB_NS0_6memory15LoadWithoutCastENSC_16StoreWithoutCastEEEviT_T0_T2_T3_T4_T5_:
	.zero		924


//--------------------- .nv.constant0._ZN2at6native29vectorized_elementwise_kernelILi2EZZZNS0_19signbit_kernel_cudaERNS_18TensorIteratorBaseEENKUlvE_clEvENKUlvE3_clEvEUlsE_St5arrayIPcLm2EEEEviT0_T1_ --------------------------
	.section	.nv.constant0._ZN2at6native29vectorized_elementwise_kernelILi2EZZZNS0_19signbit_kernel_cudaERNS_18TensorIteratorBaseEENKUlvE_clEvENKUlvE3_clEvEUlsE_St5arrayIPcLm2EEEEviT0_T1_,"a",@progbits
	.sectionflags	@""
	.align	4
.nv.constant0._ZN2at6native29vectorized_elementwise_kernelILi2EZZZNS0_19signbit_kernel_cudaERNS_18TensorIteratorBaseEENKUlvE_clEvENKUlvE3_clEvEUlsE_St5arrayIPcLm2EEEEviT0_T1_:
	.zero		920


//--------------------- .nv.constant0._ZN2at6native29vectorized_elementwise_kernelILi4EZZZNS0_19signbit_kernel_cudaERNS_18TensorIteratorBaseEENKUlvE_clEvENKUlvE3_clEvEUlsE_St5arrayIPcLm2EEEEviT0_T1_ --------------------------
	.section	.nv.constant0._ZN2at6native29vectorized_elementwise_kernelILi4EZZZNS0_19signbit_kernel_cudaERNS_18TensorIteratorBaseEENKUlvE_clEvENKUlvE3_clEvEUlsE_St5arrayIPcLm2EEEEviT0_T1_,"a",@progbits
	.sectionflags	@""
	.align	4
.nv.constant0._ZN2at6native29vectorized_elementwise_kernelILi4EZZZNS0_19signbit_kernel_cudaERNS_18TensorIteratorBaseEENKUlvE_clEvENKUlvE3_clEvEUlsE_St5arrayIPcLm2EEEEviT0_T1_:
	.zero		920


//--------------------- .nv.constant0._ZN2at6native29vectorized_elementwise_kernelILi8EZZZNS0_19signbit_kernel_cudaERNS_18TensorIteratorBaseEENKUlvE_clEvENKUlvE3_clEvEUlsE_St5arrayIPcLm2EEEEviT0_T1_ --------------------------
	.section	.nv.constant0._ZN2at6native29vectorized_elementwise_kernelILi8EZZZNS0_19signbit_kernel_cudaERNS_18TensorIteratorBaseEENKUlvE_clEvENKUlvE3_clEvEUlsE_St5arrayIPcLm2EEEEviT0_T1_,"a",@progbits
	.sectionflags	@""
	.align	4
.nv.constant0._ZN2at6native29vectorized_elementwise_kernelILi8EZZZNS0_19signbit_kernel_cudaERNS_18TensorIteratorBaseEENKUlvE_clEvENKUlvE3_clEvEUlsE_St5arrayIPcLm2EEEEviT0_T1_:
	.zero		920


//--------------------- .nv.constant0._ZN2at6native18elementwise_kernelILi128ELi4EZNS0_15gpu_kernel_implIZZZNS0_19signbit_kernel_cudaERNS_18TensorIteratorBaseEENKUlvE_clEvENKUlvE2_clEvEUllE_EEvS4_RKT_EUliE_EEviT1_ --------------------------
	.section	.nv.constant0._ZN2at6native18elementwise_kernelILi128ELi4EZNS0_15gpu_kernel_implIZZZNS0_19signbit_kernel_cudaERNS_18TensorIteratorBaseEENKUlvE_clEvENKUlvE2_clEvEUllE_EEvS4_RKT_EUliE_EEviT1_,"a",@progbits
	.sectionflags	@""
	.align	4
.nv.constant0._ZN2at6native18elementwise_kernelILi128ELi4EZNS0_15gpu_kernel_implIZZZNS0_19signbit_kernel_cudaERNS_18TensorIteratorBaseEENKUlvE_clEvENKUlvE2_clEvEUllE_EEvS4_RKT_EUliE_EEviT1_:
	.zero		1440


//--------------------- .nv.constant0._ZN2at6native27unrolled_elementwise_kernelIZZZNS0_19signbit_kernel_cudaERNS_18TensorIteratorBaseEENKUlvE_clEvENKUlvE2_clEvEUllE_St5arrayIPcLm2EELi4E23TrivialOffsetCalculatorILi1EjESB_NS0_6memory12LoadWithCastILi1EEENSC_13StoreWithCastILi1EEEEEviT_T0_T2_T3_T4_T5_ --------------------------
	.section	.nv.constant0._ZN2at6native27unrolled_elementwise_kernelIZZZNS0_19signbit_kernel_cudaERNS_18TensorIteratorBaseEENKUlvE_clEvENKUlvE2_clEvEUllE_St5arrayIPcLm2EELi4E23TrivialOffsetCalculatorILi1EjESB_NS0_6memory12LoadWithCastILi1EEENSC_13StoreWithCastILi1EEEEEviT_T0_T2_T3_T4_T5_,"a",@progbits
	.sectionflags	@""
	.align	4
.nv.constant0._ZN2at6native27unrolled_elementwise_kernelIZZZNS0_19signbit_kernel_cudaERNS_18TensorIteratorBaseEENKUlvE_clEvENKUlvE2_clEvEUllE_St5arrayIPcLm2EELi4E23TrivialOffsetCalculatorILi1EjESB_NS0_6memory12LoadWithCastILi1EEENSC_13StoreWithCastILi1EEEEEviT_T0_T2_T3_T4_T5_:
	.zero		940


//--------------------- .nv.constant0._ZN2at6native18elementwise_kernelILi128ELi4EZNS0_22gpu_kernel_impl_nocastIZZZNS0_19signbit_kernel_cudaERNS_18TensorIteratorBaseEENKUlvE_clEvENKUlvE2_clEvEUllE_EEvS4_RKT_EUliE_EEviT1_ --------------------------
	.section	.nv.constant0._ZN2at6native18elementwise_kernelILi128ELi4EZNS0_22gpu_kernel_impl_nocastIZZZNS0_19signbit_kernel_cudaERNS_18TensorIteratorBaseEENKUlvE_clEvENKUlvE2_clEvEUllE_EEvS4_RKT_EUliE_EEviT1_,"a",@progbits
	.sectionflags	@""
	.align	4
.nv.constant0._ZN2at6native18elementwise_kernelILi128ELi4EZNS0_22gpu_kernel_impl_nocastIZZZNS0_19signbit_kernel_cudaERNS_18TensorIteratorBaseEENKUlvE_clEvENKUlvE2_clEvEUllE_EEvS4_RKT_EUliE_EEviT1_:
	.zero		1440


//--------------------- .nv.constant0._ZN2at6native27unrolled_elementwise_kernelIZZZNS0_19signbit_kernel_cudaERNS_18TensorIteratorBaseEENKUlvE_clEvENKUlvE2_clEvEUllE_St5arrayIPcLm2EELi4E23TrivialOffsetCalculatorILi1EjESB_NS0_6memory15LoadWithoutCastENSC_16StoreWithoutCastEEEviT_T0_T2_T3_T4_T5_ --------------------------
	.section	.nv.constant0._ZN2at6native27unrolled_elementwise_kernelIZZZNS0_19signbit_kernel_cudaERNS_18TensorIteratorBaseEENKUlvE_clEvENKUlvE2_clEvEUllE_St5arrayIPcLm2EELi4E23TrivialOffsetCalculatorILi1EjESB_NS0_6memory15LoadWithoutCastENSC_16StoreWithoutCastEEEviT_T0_T2_T3_T4_T5_,"a",@progbits
	.sectionflags	@""
	.align	4
.nv.constant0._ZN2at6native27unrolled_elementwise_kernelIZZZNS0_19signbit_kernel_cudaERNS_18TensorIteratorBaseEENKUlvE_clEvENKUlvE2_clEvEUllE_St5arrayIPcLm2EELi4E23TrivialOffsetCalculatorILi1EjESB_NS0_6memory15LoadWithoutCastENSC_16StoreWithoutCastEEEviT_T0_T2_T3_T4_T5_:
	.zero		924


//--------------------- .nv.constant0._ZN2at6native29vectorized_elementwise_kernelILi2EZZZNS0_19signbit_kernel_cudaERNS_18TensorIteratorBaseEENKUlvE_clEvENKUlvE2_clEvEUllE_St5arrayIPcLm2EEEEviT0_T1_ --------------------------
	.section	.nv.constant0._ZN2at6native29vectorized_elementwise_kernelILi2EZZZNS0_19signbit_kernel_cudaERNS_18TensorIteratorBaseEENKUlvE_clEvENKUlvE2_clEvEUllE_St5arrayIPcLm2EEEEviT0_T1_,"a",@progbits
	.sectionflags	@""
	.align	4
.nv.constant0._ZN2at6native29vectorized_elementwise_kernelILi2EZZZNS0_19signbit_kernel_cudaERNS_18TensorIteratorBaseEENKUlvE_clEvENKUlvE2_clEvEUllE_St5arrayIPcLm2EEEEviT0_T1_:
	.zero		920


//--------------------- .nv.constant0._ZN2at6native29vectorized_elementwise_kernelILi4EZZZNS0_19signbit_kernel_cudaERNS_18TensorIteratorBaseEENKUlvE_clEvENKUlvE2_clEvEUllE_St5arrayIPcLm2EEEEviT0_T1_ --------------------------
	.section	.nv.constant0._ZN2at6native29vectorized_elementwise_kernelILi4EZZZNS0_19signbit_kernel_cudaERNS_18TensorIteratorBaseEENKUlvE_clEvENKUlvE2_clEvEUllE_St5arrayIPcLm2EEEEviT0_T1_,"a",@progbits
	.sectionflags	@""
	.align	4
.nv.constant0._ZN2at6native29vectorized_elementwise_kernelILi4EZZZNS0_19signbit_kernel_cudaERNS_18TensorIteratorBaseEENKUlvE_clEvENKUlvE2_clEvEUllE_St5arrayIPcLm2EEEEviT0_T1_:
	.zero		920


//--------------------- .nv.constant0._ZN2at6native29vectorized_elementwise_kernelILi8EZZZNS0_19signbit_kernel_cudaERNS_18TensorIteratorBaseEENKUlvE_clEvENKUlvE2_clEvEUllE_St5arrayIPcLm2EEEEviT0_T1_ --------------------------
	.section	.nv.constant0._ZN2at6native29vectorized_elementwise_kernelILi8EZZZNS0_19signbit_kernel_cudaERNS_18TensorIteratorBaseEENKUlvE_clEvENKUlvE2_clEvEUllE_St5arrayIPcLm2EEEEviT0_T1_,"a",@progbits
	.sectionflags	@""
	.align	4
.nv.constant0._ZN2at6native29vectorized_elementwise_kernelILi8EZZZNS0_19signbit_kernel_cudaERNS_18TensorIteratorBaseEENKUlvE_clEvENKUlvE2_clEvEUllE_St5arrayIPcLm2EEEEviT0_T1_:
	.zero		920


//--------------------- .nv.constant0._ZN2at6native18elementwise_kernelILi128ELi4EZNS0_15gpu_kernel_implIZZZNS0_19signbit_kernel_cudaERNS_18TensorIteratorBaseEENKUlvE_clEvENKUlvE1_clEvEUliE_EEvS4_RKT_EUliE_EEviT1_ --------------------------
	.section	.nv.constant0._ZN2at6native18elementwise_kernelILi128ELi4EZNS0_15gpu_kernel_implIZZZNS0_19signbit_kernel_cudaERNS_18TensorIteratorBaseEENKUlvE_clEvENKUlvE1_clEvEUliE_EEvS4_RKT_EUliE_EEviT1_,"a",@progbits
	.sectionflags	@""
	.align	4
.nv.constant0._ZN2at6native18elementwise_kernelILi128ELi4EZNS0_15gpu_kernel_implIZZZNS0_19signbit_kernel_cudaERNS_18TensorIteratorBaseEENKUlvE_clEvENKUlvE1_clEvEUliE_EEvS4_RKT_EUliE_EEviT1_:
	.zero		1440


//--------------------- .nv.constant0._ZN2at6native27unrolled_elementwise_kernelIZZZNS0_19signbit_kernel_cudaERNS_18TensorIteratorBaseEENKUlvE_clEvENKUlvE1_clEvEUliE_St5arrayIPcLm2EELi4E23TrivialOffsetCalculatorILi1EjESB_NS0_6memory12LoadWithCastILi1EEENSC_13StoreWithCastILi1EEEEEviT_T0_T2_T3_T4_T5_ --------------------------
	.section	.nv.constant0._ZN2at6native27unrolled_elementwise_kernelIZZZNS0_19signbit_kernel_cudaERNS_18TensorIteratorBaseEENKUlvE_clEvENKUlvE1_clEvEUliE_St5arrayIPcLm2EELi4E23TrivialOffsetCalculatorILi1EjESB_NS0_6memory12LoadWithCastILi1EEENSC_13StoreWithCastILi1EEEEEviT_T0_T2_T3_T4_T5_,"a",@progbits
	.sectionflags	@""
	.align	4
.nv.constant0._ZN2at6native27unrolled_elementwise_kernelIZZZNS0_19signbit_kernel_cudaERNS_18TensorIteratorBaseEENKUlvE_clEvENKUlvE1_clEvEUliE_St5arrayIPcLm2EELi4E23TrivialOffsetCalculatorILi1EjESB_NS0_6memory12LoadWithCastILi1EEENSC_13StoreWithCastILi1EEEEEviT_T0_T2_T3_T4_T5_:
	.zero		940


//--------------------- .nv.constant0._ZN2at6native18elementwise_kernelILi128ELi4EZNS0_22gpu_kernel_impl_nocastIZZZNS0_19signbit_kernel_cudaERNS_18TensorIteratorBaseEENKUlvE_clEvENKUlvE1_clEvEUliE_EEvS4_RKT_EUliE_EEviT1_ --------------------------
	.section	.nv.constant0._ZN2at6native18elementwise_kernelILi128ELi4EZNS0_22gpu_kernel_impl_nocastIZZZNS0_19signbit_kernel_cudaERNS_18TensorIteratorBaseEENKUlvE_clEvENKUlvE1_clEvEUliE_EEvS4_RKT_EUliE_EEviT1_,"a",@progbits
	.sectionflags	@""
	.align	4
.nv.constant0._ZN2at6native18elementwise_kernelILi128ELi4EZNS0_22gpu_kernel_impl_nocastIZZZNS0_19signbit_kernel_cudaERNS_18TensorIteratorBaseEENKUlvE_clEvENKUlvE1_clEvEUliE_EEvS4_RKT_EUliE_EEviT1_:
	.zero		1440


//--------------------- .nv.constant0._ZN2at6native27unrolled_elementwise_kernelIZZZNS0_19signbit_kernel_cudaERNS_18TensorIteratorBaseEENKUlvE_clEvENKUlvE1_clEvEUliE_St5arrayIPcLm2EELi4E23TrivialOffsetCalculatorILi1EjESB_NS0_6memory15LoadWithoutCastENSC_16StoreWithoutCastEEEviT_T0_T2_T3_T4_T5_ --------------------------
	.section	.nv.constant0._ZN2at6native27unrolled_elementwise_kernelIZZZNS0_19signbit_kernel_cudaERNS_18TensorIteratorBaseEENKUlvE_clEvENKUlvE1_clEvEUliE_St5arrayIPcLm2EELi4E23TrivialOffsetCalculatorILi1EjESB_NS0_6memory15LoadWithoutCastENSC_16StoreWithoutCastEEEviT_T0_T2_T3_T4_T5_,"a",@progbits
	.sectionflags	@""
	.align	4
.nv.constant0._ZN2at6native27unrolled_elementwise_kernelIZZZNS0_19signbit_kernel_cudaERNS_18TensorIteratorBaseEENKUlvE_clEvENKUlvE1_clEvEUliE_St5arrayIPcLm2EELi4E23TrivialOffsetCalculatorILi1EjESB_NS0_6memory15LoadWithoutCastENSC_16StoreWithoutCastEEEviT_T0_T2_T3_T4_T5_:
	.zero		924


//--------------------- .nv.constant0._ZN2at6native29vectorized_elementwise_kernelILi2EZZZNS0_19signbit_kernel_cudaERNS_18TensorIteratorBaseEENKUlvE_clEvENKUlvE1_clEvEUliE_St5arrayIPcLm2EEEEviT0_T1_ --------------------------
	.section	.nv.constant0._ZN2at6native29vectorized_elementwise_kernelILi2EZZZNS0_19signbit_kernel_cudaERNS_18TensorIteratorBaseEENKUlvE_clEvENKUlvE1_clEvEUliE_St5arrayIPcLm2EEEEviT0_T1_,"a",@progbits
	.sectionflags	@""
	.align	4
.nv.constant0._ZN2at6native29vectorized_elementwise_kernelILi2EZZZNS0_19signbit_kernel_cudaERNS_18TensorIteratorBaseEENKUlvE_clEvENKUlvE1_clEvEUliE_St5arrayIPcLm2EEEEviT0_T1_:
	.zero		920


//--------------------- .nv.constant0._ZN2at6native29vectorized_elementwise_kernelILi4EZZZNS0_19signbit_kernel_cudaERNS_18TensorIteratorBaseEENKUlvE_clEvENKUlvE1_clEvEUliE_St5arrayIPcLm2EEEEviT0_T1_ --------------------------
	.section	.nv.constant0._ZN2at6native29vectorized_elementwise_kernelILi4EZZZNS0_19signbit_kernel_cudaERNS_18TensorIteratorBaseEENKUlvE_clEvENKUlvE1_clEvEUliE_St5arrayIPcLm2EEEEviT0_T1_,"a",@progbits
	.sectionflags	@""
	.align	4
.nv.constant0._ZN2at6native29vectorized_elementwise_kernelILi4EZZZNS0_19signbit_kernel_cudaERNS_18TensorIteratorBaseEENKUlvE_clEvENKUlvE1_clEvEUliE_St5arrayIPcLm2EEEEviT0_T1_:
	.zero		920


//--------------------- .nv.constant0._ZN2at6native29vectorized_elementwise_kernelILi8EZZZNS0_19signbit_kernel_cudaERNS_18TensorIteratorBaseEENKUlvE_clEvENKUlvE1_clEvEUliE_St5arrayIPcLm2EEEEviT0_T1_ --------------------------
	.section	.nv.constant0._ZN2at6native29vectorized_elementwise_kernelILi8EZZZNS0_19signbit_kernel_cudaERNS_18TensorIteratorBaseEENKUlvE_clEvENKUlvE1_clEvEUliE_St5arrayIPcLm2EEEEviT0_T1_,"a",@progbits
	.sectionflags	@""
	.align	4
.nv.constant0._ZN2at6native29vectorized_elementwise_kernelILi8EZZZNS0_19signbit_kernel_cudaERNS_18TensorIteratorBaseEENKUlvE_clEvENKUlvE1_clEvEUliE_St5arrayIPcLm2EEEEviT0_T1_:
	.zero		920


//--------------------- .nv.constant0._ZN2at6native18elementwise_kernelILi128ELi4EZNS0_15gpu_kernel_implIZZZNS0_19signbit_kernel_cudaERNS_18TensorIteratorBaseEENKUlvE_clEvENKUlvE0_clEvEUlaE_EEvS4_RKT_EUliE_EEviT1_ --------------------------
	.section	.nv.constant0._ZN2at6native18elementwise_kernelILi128ELi4EZNS0_15gpu_kernel_implIZZZNS0_19signbit_kernel_cudaERNS_18TensorIteratorBaseEENKUlvE_clEvENKUlvE0_clEvEUlaE_EEvS4_RKT_EUliE_EEviT1_,"a",@progbits
	.sectionflags	@""
	.align	4
.nv.constant0._ZN2at6native18elementwise_kernelILi128ELi4EZNS0_15gpu_kernel_implIZZZNS0_19signbit_kernel_cudaERNS_18TensorIteratorBaseEENKUlvE_clEvENKUlvE0_clEvEUlaE_EEvS4_RKT_EUliE_EEviT1_:
	.zero		1440


//--------------------- .nv.constant0._ZN2at6native27unrolled_elementwise_kernelIZZZNS0_19signbit_kernel_cudaERNS_18TensorIteratorBaseEENKUlvE_clEvENKUlvE0_clEvEUlaE_St5arrayIPcLm2EELi4E23TrivialOffsetCalculatorILi1EjESB_NS0_6memory12LoadWithCastILi1EEENSC_13StoreWithCastILi1EEEEEviT_T0_T2_T3_T4_T5_ --------------------------
	.section	.nv.constant0._ZN2at6native27unrolled_elementwise_kernelIZZZNS0_19signbit_kernel_cudaERNS_18TensorIteratorBaseEENKUlvE_clEvENKUlvE0_clEvEUlaE_St5arrayIPcLm2EELi4E23TrivialOffsetCalculatorILi1EjESB_NS0_6memory12LoadWithCastILi1EEENSC_13StoreWithCastILi1EEEEEviT_T0_T2_T3_T4_T5_,"a",@progbits
	.sectionflags	@""
	.align	4
.nv.constant0._ZN2at6native27unrolled_elementwise_kernelIZZZNS0_19signbit_kernel_cudaERNS_18TensorIteratorBaseEENKUlvE_clEvENKUlvE0_clEvEUlaE_St5arrayIPcLm2EELi4E23TrivialOffsetCalculatorILi1EjESB_NS0_6memory12LoadWithCastILi1EEENSC_13StoreWithCastILi1EEEEEviT_T0_T2_T3_T4_T5_:
	.zero		940


//--------------------- .nv.constant0._ZN2at6native18elementwise_kernelILi128ELi4EZNS0_22gpu_kernel_impl_nocastIZZZNS0_19signbit_kernel_cudaERNS_18TensorIteratorBaseEENKUlvE_clEvENKUlvE0_clEvEUlaE_EEvS4_RKT_EUliE_EEviT1_ --------------------------
	.section	.nv.constant0._ZN2at6native18elementwise_kernelILi128ELi4EZNS0_22gpu_kernel_impl_nocastIZZZNS0_19signbit_kernel_cudaERNS_18TensorIteratorBaseEENKUlvE_clEvENKUlvE0_clEvEUlaE_EEvS4_RKT_EUliE_EEviT1_,"a",@progbits
	.sectionflags	@""
	.align	4
.nv.constant0._ZN2at6native18elementwise_kernelILi128ELi4EZNS0_22gpu_kernel_impl_nocastIZZZNS0_19signbit_kernel_cudaERNS_18TensorIteratorBaseEENKUlvE_clEvENKUlvE0_clEvEUlaE_EEvS4_RKT_EUliE_EEviT1_:
	.zero		1440


//--------------------- .nv.constant0._ZN2at6native27unrolled_elementwise_kernelIZZZNS0_19signbit_kernel_cudaERNS_18TensorIteratorBaseEENKUlvE_clEvENKUlvE0_clEvEUlaE_St5arrayIPcLm2EELi4E23TrivialOffsetCalculatorILi1EjESB_NS0_6memory15LoadWithoutCastENSC_16StoreWithoutCastEEEviT_T0_T2_T3_T4_T5_ --------------------------
	.section	.nv.constant0._ZN2at6native27unrolled_elementwise_kernelIZZZNS0_19signbit_kernel_cudaERNS_18TensorIteratorBaseEENKUlvE_clEvENKUlvE0_clEvEUlaE_St5arrayIPcLm2EELi4E23TrivialOffsetCalculatorILi1EjESB_NS0_6memory15LoadWithoutCastENSC_16StoreWithoutCastEEEviT_T0_T2_T3_T4_T5_,"a",@progbits
	.sectionflags	@""
	.align	4
.nv.constant0._ZN2at6native27unrolled_elementwise_kernelIZZZNS0_19signbit_kernel_cudaERNS_18TensorIteratorBaseEENKUlvE_clEvENKUlvE0_clEvEUlaE_St5arrayIPcLm2EELi4E23TrivialOffsetCalculatorILi1EjESB_NS0_6memory15LoadWithoutCastENSC_16StoreWithoutCastEEEviT_T0_T2_T3_T4_T5_:
	.zero		924


//--------------------- .nv.constant0._ZN2at6native29vectorized_elementwise_kernelILi2EZZZNS0_19signbit_kernel_cudaERNS_18TensorIteratorBaseEENKUlvE_clEvENKUlvE0_clEvEUlaE_St5arrayIPcLm2EEEEviT0_T1_ --------------------------
	.section	.nv.constant0._ZN2at6native29vectorized_elementwise_kernelILi2EZZZNS0_19signbit_kernel_cudaERNS_18TensorIteratorBaseEENKUlvE_clEvENKUlvE0_clEvEUlaE_St5arrayIPcLm2EEEEviT0_T1_,"a",@progbits
	.sectionflags	@""
	.align	4
.nv.constant0._ZN2at6native29vectorized_elementwise_kernelILi2EZZZNS0_19signbit_kernel_cudaERNS_18TensorIteratorBaseEENKUlvE_clEvENKUlvE0_clEvEUlaE_St5arrayIPcLm2EEEEviT0_T1_:
	.zero		920


//--------------------- .nv.constant0._ZN2at6native29vectorized_elementwise_kernelILi4EZZZNS0_19signbit_kernel_cudaERNS_18TensorIteratorBaseEENKUlvE_clEvENKUlvE0_clEvEUlaE_St5arrayIPcLm2EEEEviT0_T1_ --------------------------
	.section	.nv.constant0._ZN2at6native29vectorized_elementwise_kernelILi4EZZZNS0_19signbit_kernel_cudaERNS_18TensorIteratorBaseEENKUlvE_clEvENKUlvE0_clEvEUlaE_St5arrayIPcLm2EEEEviT0_T1_,"a",@progbits
	.sectionflags	@""
	.align	4
.nv.constant0._ZN2at6native29vectorized_elementwise_kernelILi4EZZZNS0_19signbit_kernel_cudaERNS_18TensorIteratorBaseEENKUlvE_clEvENKUlvE0_clEvEUlaE_St5arrayIPcLm2EEEEviT0_T1_:
	.zero		920


//--------------------- .nv.constant0._ZN2at6native29vectorized_elementwise_kernelILi8EZZZNS0_19signbit_kernel_cudaERNS_18TensorIteratorBaseEENKUlvE_clEvENKUlvE0_clEvEUlaE_St5arrayIPcLm2EEEEviT0_T1_ --------------------------
	.section	.nv.constant0._ZN2at6native29vectorized_elementwise_kernelILi8EZZZNS0_19signbit_kernel_cudaERNS_18TensorIteratorBaseEENKUlvE_clEvENKUlvE0_clEvEUlaE_St5arrayIPcLm2EEEEviT0_T1_,"a",@progbits
	.sectionflags	@""
	.align	4
.nv.constant0._ZN2at6native29vectorized_elementwise_kernelILi8EZZZNS0_19signbit_kernel_cudaERNS_18TensorIteratorBaseEENKUlvE_clEvENKUlvE0_clEvEUlaE_St5arrayIPcLm2EEEEviT0_T1_:
	.zero		920


//--------------------- .nv.constant0._ZN2at6native18elementwise_kernelILi128ELi4EZNS0_15gpu_kernel_implIZZZNS0_19signbit_kernel_cudaERNS_18TensorIteratorBaseEENKUlvE_clEvENKUlvE_clEvEUlhE_EEvS4_RKT_EUliE_EEviT1_ --------------------------
	.section	.nv.constant0._ZN2at6native18elementwise_kernelILi128ELi4EZNS0_15gpu_kernel_implIZZZNS0_19signbit_kernel_cudaERNS_18TensorIteratorBaseEENKUlvE_clEvENKUlvE_clEvEUlhE_EEvS4_RKT_EUliE_EEviT1_,"a",@progbits
	.sectionflags	@""
	.align	4
.nv.constant0._ZN2at6native18elementwise_kernelILi128ELi4EZNS0_15gpu_kernel_implIZZZNS0_19signbit_kernel_cudaERNS_18TensorIteratorBaseEENKUlvE_clEvENKUlvE_clEvEUlhE_EEvS4_RKT_EUliE_EEviT1_:
	.zero		1440


//--------------------- .nv.constant0._ZN2at6native27unrolled_elementwise_kernelIZZZNS0_19signbit_kernel_cudaERNS_18TensorIteratorBaseEENKUlvE_clEvENKUlvE_clEvEUlhE_St5arrayIPcLm2EELi4E23TrivialOffsetCalculatorILi1EjESB_NS0_6memory12LoadWithCastILi1EEENSC_13StoreWithCastILi1EEEEEviT_T0_T2_T3_T4_T5_ --------------------------
	.section	.nv.constant0._ZN2at6native27unrolled_elementwise_kernelIZZZNS0_19signbit_kernel_cudaERNS_18TensorIteratorBaseEENKUlvE_clEvENKUlvE_clEvEUlhE_St5arrayIPcLm2EELi4E23TrivialOffsetCalculatorILi1EjESB_NS0_6memory12LoadWithCastILi1EEENSC_13StoreWithCastILi1EEEEEviT_T0_T2_T3_T4_T5_,"a",@progbits
	.sectionflags	@""
	.align	4
.nv.constant0._ZN2at6native27unrolled_elementwise_kernelIZZZNS0_19signbit_kernel_cudaERNS_18TensorIteratorBaseEENKUlvE_clEvENKUlvE_clEvEUlhE_St5arrayIPcLm2EELi4E23TrivialOffsetCalculatorILi1EjESB_NS0_6memory12LoadWithCastILi1EEENSC_13StoreWithCastILi1EEEEEviT_T0_T2_T3_T4_T5_:
	.zero		940


//--------------------- .nv.constant0._ZN2at6native18elementwise_kernelILi128ELi4EZNS0_22gpu_kernel_impl_nocastIZZZNS0_19signbit_kernel_cudaERNS_18TensorIteratorBaseEENKUlvE_clEvENKUlvE_clEvEUlhE_EEvS4_RKT_EUliE_EEviT1_ --------------------------
	.section	.nv.constant0._ZN2at6native18elementwise_kernelILi128ELi4EZNS0_22gpu_kernel_impl_nocastIZZZNS0_19signbit_kernel_cudaERNS_18TensorIteratorBaseEENKUlvE_clEvENKUlvE_clEvEUlhE_EEvS4_RKT_EUliE_EEviT1_,"a",@progbits
	.sectionflags	@""
	.align	4
.nv.constant0._ZN2at6native18elementwise_kernelILi128ELi4EZNS0_22gpu_kernel_impl_nocastIZZZNS0_19signbit_kernel_cudaERNS_18TensorIteratorBaseEENKUlvE_clEvENKUlvE_clEvEUlhE_EEvS4_RKT_EUliE_EEviT1_:
	.zero		1440


//--------------------- .nv.constant0._ZN2at6native27unrolled_elementwise_kernelIZZZNS0_19signbit_kernel_cudaERNS_18TensorIteratorBaseEENKUlvE_clEvENKUlvE_clEvEUlhE_St5arrayIPcLm2EELi4E23TrivialOffsetCalculatorILi1EjESB_NS0_6memory15LoadWithoutCastENSC_16StoreWithoutCastEEEviT_T0_T2_T3_T4_T5_ --------------------------
	.section	.nv.constant0._ZN2at6native27unrolled_elementwise_kernelIZZZNS0_19signbit_kernel_cudaERNS_18TensorIteratorBaseEENKUlvE_clEvENKUlvE_clEvEUlhE_St5arrayIPcLm2EELi4E23TrivialOffsetCalculatorILi1EjESB_NS0_6memory15LoadWithoutCastENSC_16StoreWithoutCastEEEviT_T0_T2_T3_T4_T5_,"a",@progbits
	.sectionflags	@""
	.align	4
.nv.constant0._ZN2at6native27unrolled_elementwise_kernelIZZZNS0_19signbit_kernel_cudaERNS_18TensorIteratorBaseEENKUlvE_clEvENKUlvE_clEvEUlhE_St5arrayIPcLm2EELi4E23TrivialOffsetCalculatorILi1EjESB_NS0_6memory15LoadWithoutCastENSC_16StoreWithoutCastEEEviT_T0_T2_T3_T4_T5_:
	.zero		924


//--------------------- .nv.constant0._ZN2at6native29vectorized_elementwise_kernelILi2EZZZNS0_19signbit_kernel_cudaERNS_18TensorIteratorBaseEENKUlvE_clEvENKUlvE_clEvEUlhE_St5arrayIPcLm2EEEEviT0_T1_ --------------------------
	.section	.nv.constant0._ZN2at6native29vectorized_elementwise_kernelILi2EZZZNS0_19signbit_kernel_cudaERNS_18TensorIteratorBaseEENKUlvE_clEvENKUlvE_clEvEUlhE_St5arrayIPcLm2EEEEviT0_T1_,"a",@progbits
	.sectionflags	@""
	.align	4
.nv.constant0._ZN2at6native29vectorized_elementwise_kernelILi2EZZZNS0_19signbit_kernel_cudaERNS_18TensorIteratorBaseEENKUlvE_clEvENKUlvE_clEvEUlhE_St5arrayIPcLm2EEEEviT0_T1_:
	.zero		920


//--------------------- .nv.constant0._ZN2at6native29vectorized_elementwise_kernelILi4EZZZNS0_19signbit_kernel_cudaERNS_18TensorIteratorBaseEENKUlvE_clEvENKUlvE_clEvEUlhE_St5arrayIPcLm2EEEEviT0_T1_ --------------------------
	.section	.nv.constant0._ZN2at6native29vectorized_elementwise_kernelILi4EZZZNS0_19signbit_kernel_cudaERNS_18TensorIteratorBaseEENKUlvE_clEvENKUlvE_clEvEUlhE_St5arrayIPcLm2EEEEviT0_T1_,"a",@progbits
	.sectionflags	@""
	.align	4
.nv.constant0._ZN2at6native29vectorized_elementwise_kernelILi4EZZZNS0_19signbit_kernel_cudaERNS_18TensorIteratorBaseEENKUlvE_clEvENKUlvE_clEvEUlhE_St5arrayIPcLm2EEEEviT0_T1_:
	.zero		920


//--------------------- .nv.constant0._ZN2at6native29vectorized_elementwise_kernelILi8EZZZNS0_19signbit_kernel_cudaERNS_18TensorIteratorBaseEENKUlvE_clEvENKUlvE_clEvEUlhE_St5arrayIPcLm2EEEEviT0_T1_ --------------------------
	.section	.nv.constant0._ZN2at6native29vectorized_elementwise_kernelILi8EZZZNS0_19signbit_kernel_cudaERNS_18TensorIteratorBaseEENKUlvE_clEvENKUlvE_clEvEUlhE_St5arrayIPcLm2EEEEviT0_T1_,"a",@progbits
	.sectionflags	@""
	.align	4
.nv.constant0._ZN2at6native29vectorized_elementwise_kernelILi8EZZZNS0_19signbit_kernel_cudaERNS_18TensorIteratorBaseEENKUlvE_clEvENKUlvE_clEvEUlhE_St5arrayIPcLm2EEEEviT0_T1_:
	.zero		920


//--------------------- .nv.constant0._ZN2at6native18elementwise_kernelILi128ELi4EZNS0_15gpu_kernel_implIZZZNS0_16sign_kernel_cudaERNS_18TensorIteratorBaseEENKUlvE_clEvENKUlvE7_clEvEUlN3c108BFloat16EE_EEvS4_RKT_EUliE_EEviT1_ --------------------------
	.section	.nv.constant0._ZN2at6native18elementwise_kernelILi128ELi4EZNS0_15gpu_kernel_implIZZZNS0_16sign_kernel_cudaERNS_18TensorIteratorBaseEENKUlvE_clEvENKUlvE7_clEvEUlN3c108BFloat16EE_EEvS4_RKT_EUliE_EEviT1_,"a",@progbits
	.sectionflags	@""
	.align	4
.nv.constant0._ZN2at6native18elementwise_kernelILi128ELi4EZNS0_15gpu_kernel_implIZZZNS0_16sign_kernel_cudaERNS_18TensorIteratorBaseEENKUlvE_clEvENKUlvE7_clEvEUlN3c108BFloat16EE_EEvS4_RKT_EUliE_EEviT1_:
	.zero		1440


//--------------------- .nv.constant0._ZN2at6native27unrolled_elementwise_kernelIZZZNS0_16sign_kernel_cudaERNS_18TensorIteratorBaseEENKUlvE_clEvENKUlvE7_clEvEUlN3c108BFloat16EE_St5arrayIPcLm2EELi4E23TrivialOffsetCalculatorILi1EjESD_NS0_6memory12LoadWithCastILi1EEENSE_13StoreWithCastILi1EEEEEviT_T0_T2_T3_T4_T5_ --------------------------
	.section	.nv.constant0._ZN2at6native27unrolled_elementwise_kernelIZZZNS0_16sign_kernel_cudaERNS_18TensorIteratorBaseEENKUlvE_clEvENKUlvE7_clEvEUlN3c108BFloat16EE_St5arrayIPcLm2EELi4E23TrivialOffsetCalculatorILi1EjESD_NS0_6memory12LoadWithCastILi1EEENSE_13StoreWithCastILi1EEEEEviT_T0_T2_T3_T4_T5_,"a",@progbits
	.sectionflags	@""
	.align	4
.nv.constant0._ZN2at6native27unrolled_elementwise_kernelIZZZNS0_16sign_kernel_cudaERNS_18TensorIteratorBaseEENKUlvE_clEvENKUlvE7_clEvEUlN3c108BFloat16EE_St5arrayIPcLm2EELi4E23TrivialOffsetCalculatorILi1EjESD_NS0_6memory12LoadWithCastILi1EEENSE_13StoreWithCastILi1EEEEEviT_T0_T2_T3_T4_T5_:
	.zero		940


//--------------------- .nv.constant0._ZN2at6native18elementwise_kernelILi128ELi4EZNS0_22gpu_kernel_impl_nocastIZZZNS0_16sign_kernel_cudaERNS_18TensorIteratorBaseEENKUlvE_clEvENKUlvE7_clEvEUlN3c108BFloat16EE_EEvS4_RKT_EUliE_EEviT1_ --------------------------
	.section	.nv.constant0._ZN2at6native18elementwise_kernelILi128ELi4EZNS0_22gpu_kernel_impl_nocastIZZZNS0_16sign_kernel_cudaERNS_18TensorIteratorBaseEENKUlvE_clEvENKUlvE7_clEvEUlN3c108BFloat16EE_EEvS4_RKT_EUliE_EEviT1_,"a",@progbits
	.sectionflags	@""
	.align	4
.nv.constant0._ZN2at6native18elementwise_kernelILi128ELi4EZNS0_22gpu_kernel_impl_nocastIZZZNS0_16sign_kernel_cudaERNS_18TensorIteratorBaseEENKUlvE_clEvENKUlvE7_clEvEUlN3c108BFloat16EE_EEvS4_RKT_EUliE_EEviT1_:
	.zero		1440


//--------------------- .nv.constant0._ZN2at6native27unrolled_elementwise_kernelIZZZNS0_16sign_kernel_cudaERNS_18TensorIteratorBaseEENKUlvE_clEvENKUlvE7_clEvEUlN3c108BFloat16EE_St5arrayIPcLm2EELi4E23TrivialOffsetCalculatorILi1EjESD_NS0_6memory15LoadWithoutCastENSE_16StoreWithoutCastEEEviT_T0_T2_T3_T4_T5_ --------------------------
	.section	.nv.constant0._ZN2at6native27unrolled_elementwise_kernelIZZZNS0_16sign_kernel_cudaERNS_18TensorIteratorBaseEENKUlvE_clEvENKUlvE7_clEvEUlN3c108BFloat16EE_St5arrayIPcLm2EELi4E23TrivialOffsetCalculatorILi1EjESD_NS0_6memory15LoadWithoutCastENSE_16StoreWithoutCastEEEviT_T0_T2_T3_T4_T5_,"a",@progbits
	.sectionflags	@""
	.align	4
.nv.constant0._ZN2at6native27unrolled_elementwise_kernelIZZZNS0_16sign_kernel_cudaERNS_18TensorIteratorBaseEENKUlvE_clEvENKUlvE7_clEvEUlN3c108BFloat16EE_St5arrayIPcLm2EELi4E23TrivialOffsetCalculatorILi1EjESD_NS0_6memory15LoadWithoutCastENSE_16StoreWithoutCastEEEviT_T0_T2_T3_T4_T5_:
	.zero		924


//--------------------- .nv.constant0._ZN2at6native29vectorized_elementwise_kernelILi2EZZZNS0_16sign_kernel_cudaERNS_18TensorIteratorBaseEENKUlvE_clEvENKUlvE7_clEvEUlN3c108BFloat16EE_St5arrayIPcLm2EEEEviT0_T1_ --------------------------
	.section	.nv.constant0._ZN2at6native29vectorized_elementwise_kernelILi2EZZZNS0_16sign_kernel_cudaERNS_18TensorIteratorBaseEENKUlvE_clEvENKUlvE7_clEvEUlN3c108BFloat16EE_St5arrayIPcLm2EEEEviT0_T1_,"a",@progbits
	.sectionflags	@""
	.align	4
.nv.constant0._ZN2at6native29vectorized_elementwise_kernelILi2EZZZNS0_16sign_kernel_cudaERNS_18TensorIteratorBaseEENKUlvE_clEvENKUlvE7_clEvEUlN3c108BFloat16EE_St5arrayIPcLm2EEEEviT0_T1_:
	.zero		920


//--------------------- .nv.constant0._ZN2at6native29vectorized_elementwise_kernelILi4EZZZNS0_16sign_kernel_cudaERNS_18TensorIteratorBaseEENKUlvE_clEvENKUlvE7_clEvEUlN3c108BFloat16EE_St5arrayIPcLm2EEEEviT0_T1_ --------------------------
	.section	.nv.constant0._ZN2at6native29vectorized_elementwise_kernelILi4EZZZNS0_16sign_kernel_cudaERNS_18TensorIteratorBaseEENKUlvE_clEvENKUlvE7_clEvEUlN3c108BFloat16EE_St5arrayIPcLm2EEEEviT0_T1_,"a",@progbits
	.sectionflags	@""
	.align	4
.nv.constant0._ZN2at6native29vectorized_elementwise_kernelILi4EZZZNS0_16sign_kernel_cudaERNS_18TensorIteratorBaseEENKUlvE_clEvENKUlvE7_clEvEUlN3c108BFloat16EE_St5arrayIPcLm2EEEEviT0_T1_:
	.zero		920


//--------------------- .nv.constant0._ZN2at6native29vectorized_elementwise_kernelILi8EZZZNS0_16sign_kernel_cudaERNS_18TensorIteratorBaseEENKUlvE_clEvENKUlvE7_clEvEUlN3c108BFloat16EE_St5arrayIPcLm2EEEEviT0_T1_ --------------------------
	.section	.nv.constant0._ZN2at6native29vectorized_elementwise_kernelILi8EZZZNS0_16sign_kernel_cudaERNS_18TensorIteratorBaseEENKUlvE_clEvENKUlvE7_clEvEUlN3c108BFloat16EE_St5arrayIPcLm2EEEEviT0_T1_,"a",@progbits
	.sectionflags	@""
	.align	4
.nv.constant0._ZN2at6native29vectorized_elementwise_kernelILi8EZZZNS0_16sign_kernel_cudaERNS_18TensorIteratorBaseEENKUlvE_clEvENKUlvE7_clEvEUlN3c108BFloat16EE_St5arrayIPcLm2EEEEviT0_T1_:
	.zero		920


//--------------------- .nv.constant0._ZN2at6native18elementwise_kernelILi128ELi4EZNS0_15gpu_kernel_implIZZZNS0_16sign_kernel_cudaERNS_18TensorIteratorBaseEENKUlvE_clEvENKUlvE6_clEvEUlN3c104HalfEE_EEvS4_RKT_EUliE_EEviT1_ --------------------------
	.section	.nv.constant0._ZN2at6native18elementwise_kernelILi128ELi4EZNS0_15gpu_kernel_implIZZZNS0_16sign_kernel_cudaERNS_18TensorIteratorBaseEENKUlvE_clEvENKUlvE6_clEvEUlN3c104HalfEE_EEvS4_RKT_EUliE_EEviT1_,"a",@progbits
	.sectionflags	@""
	.align	4
.nv.constant0._ZN2at6native18elementwise_kernelILi128ELi4EZNS0_15gpu_kernel_implIZZZNS0_16sign_kernel_cudaERNS_18TensorIteratorBaseEENKUlvE_clEvENKUlvE6_clEvEUlN3c104HalfEE_EEvS4_RKT_EUliE_EEviT1_:
	.zero		1440


//--------------------- .nv.constant0._ZN2at6native27unrolled_elementwise_kernelIZZZNS0_16sign_kernel_cudaERNS_18TensorIteratorBaseEENKUlvE_clEvENKUlvE6_clEvEUlN3c104HalfEE_St5arrayIPcLm2EELi4E23TrivialOffsetCalculatorILi1EjESD_NS0_6memory12LoadWithCastILi1EEENSE_13StoreWithCastILi1EEEEEviT_T0_T2_T3_T4_T5_ --------------------------
	.section	.nv.constant0._ZN2at6native27unrolled_elementwise_kernelIZZZNS0_16sign_kernel_cudaERNS_18TensorIteratorBaseEENKUlvE_clEvENKUlvE6_clEvEUlN3c104HalfEE_St5arrayIPcLm2EELi4E23TrivialOffsetCalculatorILi1EjESD_NS0_6memory12LoadWithCastILi1EEENSE_13StoreWithCastILi1EEEEEviT_T0_T2_T3_T4_T5_,"a",@progbits
	.sectionflags	@""
	.align	4
.nv.constant0._ZN2at6native27unrolled_elementwise_kernelIZZZNS0_16sign_kernel_cudaERNS_18TensorIteratorBaseEENKUlvE_clEvENKUlvE6_clEvEUlN3c104HalfEE_St5arrayIPcLm2EELi4E23TrivialOffsetCalculatorILi1EjESD_NS0_6memory12LoadWithCastILi1EEENSE_13StoreWithCastILi1EEEEEviT_T0_T2_T3_T4_T5_:
	.zero		940


//--------------------- .nv.constant0._ZN2at6native18elementwise_kernelILi128ELi4EZNS0_22gpu_kernel_impl_nocastIZZZNS0_16sign_kernel_cudaERNS_18TensorIteratorBaseEENKUlvE_clEvENKUlvE6_clEvEUlN3c104HalfEE_EEvS4_RKT_EUliE_EEviT1_ --------------------------
	.section	.nv.constant0._ZN2at6native18elementwise_kernelILi128ELi4EZNS0_22gpu_kernel_impl_nocastIZZZNS0_16sign_kernel_cudaERNS_18TensorIteratorBaseEENKUlvE_clEvENKUlvE6_clEvEUlN3c104HalfEE_EEvS4_RKT_EUliE_EEviT1_,"a",@progbits
	.sectionflags	@""
	.align	4
.nv.constant0._ZN2at6native18elementwise_kernelILi128ELi4EZNS0_22gpu_kernel_impl_nocastIZZZNS0_16sign_kernel_cudaERNS_18TensorIteratorBaseEENKUlvE_clEvENKUlvE6_clEvEUlN3c104HalfEE_EEvS4_RKT_EUliE_EEviT1_:
	.zero		1440


//--------------------- .nv.constant0._ZN2at6native27unrolled_elementwise_kernelIZZZNS0_16sign_kernel_cudaERNS_18TensorIteratorBaseEENKUlvE_clEvENKUlvE6_clEvEUlN3c104HalfEE_St5arrayIPcLm2EELi4E23TrivialOffsetCalculatorILi1EjESD_NS0_6memory15LoadWithoutCastENSE_16StoreWithoutCastEEEviT_T0_T2_T3_T4_T5_ --------------------------
	.section	.nv.constant0._ZN2at6native27unrolled_elementwise_kernelIZZZNS0_16sign_kernel_cudaERNS_18TensorIteratorBaseEENKUlvE_clEvENKUlvE6_clEvEUlN3c104HalfEE_St5arrayIPcLm2EELi4E23TrivialOffsetCalculatorILi1EjESD_NS0_6memory15LoadWithoutCastENSE_16StoreWithoutCastEEEviT_T0_T2_T3_T4_T5_,"a",@progbits
	.sectionflags	@""
	.align	4
.nv.constant0._ZN2at6native27unrolled_elementwise_kernelIZZZNS0_16sign_kernel_cudaERNS_18TensorIteratorBaseEENKUlvE_clEvENKUlvE6_clEvEUlN3c104HalfEE_St5arrayIPcLm2EELi4E23TrivialOffsetCalculatorILi1EjESD_NS0_6memory15LoadWithoutCastENSE_16StoreWithoutCastEEEviT_T0_T2_T3_T4_T5_:
	.zero		924


//--------------------- .nv.constant0._ZN2at6native29vectorized_elementwise_kernelILi2EZZZNS0_16sign_kernel_cudaERNS_18TensorIteratorBaseEENKUlvE_clEvENKUlvE6_clEvEUlN3c104HalfEE_St5arrayIPcLm2EEEEviT0_T1_ --------------------------
	.section	.nv.constant0._ZN2at6native29vectorized_elementwise_kernelILi2EZZZNS0_16sign_kernel_cudaERNS_18TensorIteratorBaseEENKUlvE_clEvENKUlvE6_clEvEUlN3c104HalfEE_St5arrayIPcLm2EEEEviT0_T1_,"a",@progbits
	.sectionflags	@""
	.align	4
.nv.constant0._ZN2at6native29vectorized_elementwise_kernelILi2EZZZNS0_16sign_kernel_cudaERNS_18TensorIteratorBaseEENKUlvE_clEvENKUlvE6_clEvEUlN3c104HalfEE_St5arrayIPcLm2EEEEviT0_T1_:
	.zero		920


//--------------------- .nv.constant0._ZN2at6native29vectorized_elementwise_kernelILi4EZZZNS0_16sign_kernel_cudaERNS_18TensorIteratorBaseEENKUlvE_clEvENKUlvE6_clEvEUlN3c104HalfEE_St5arrayIPcLm2EEEEviT0_T1_ --------------------------
	.section	.nv.constant0._ZN2at6native29vectorized_elementwise_kernelILi4EZZZNS0_16sign_kernel_cudaERNS_18TensorIteratorBaseEENKUlvE_clEvENKUlvE6_clEvEUlN3c104HalfEE_St5arrayIPcLm2EEEEviT0_T1_,"a",@progbits
	.sectionflags	@""
	.align	4
.nv.constant0._ZN2at6native29vectorized_elementwise_kernelILi4EZZZNS0_16sign_kernel_cudaERNS_18TensorIteratorBaseEENKUlvE_clEvENKUlvE6_clEvEUlN3c104HalfEE_St5arrayIPcLm2EEEEviT0_T1_:
	.zero		920


//--------------------- .nv.constant0._ZN2at6native29vectorized_elementwise_kernelILi8EZZZNS0_16sign_kernel_cudaERNS_18TensorIteratorBaseEENKUlvE_clEvENKUlvE6_clEvEUlN3c104HalfEE_St5arrayIPcLm2EEEEviT0_T1_ --------------------------
	.section	.nv.constant0._ZN2at6native29vectorized_elementwise_kernelILi8EZZZNS0_16sign_kernel_cudaERNS_18TensorIteratorBaseEENKUlvE_clEvENKUlvE6_clEvEUlN3c104HalfEE_St5arrayIPcLm2EEEEviT0_T1_,"a",@progbits
	.sectionflags	@""
	.align	4
.nv.constant0._ZN2at6native29vectorized_elementwise_kernelILi8EZZZNS0_16sign_kernel_cudaERNS_18TensorIteratorBaseEENKUlvE_clEvENKUlvE6_clEvEUlN3c104HalfEE_St5arrayIPcLm2EEEEviT0_T1_:
	.zero		920


//--------------------- .nv.constant0._ZN2at6native18elementwise_kernelILi128ELi4EZNS0_15gpu_kernel_implIZZZNS0_16sign_kernel_cudaERNS_18TensorIteratorBaseEENKUlvE_clEvENKUlvE5_clEvEUlfE_EEvS4_RKT_EUliE_EEviT1_ --------------------------
	.section	.nv.constant0._ZN2at6native18elementwise_kernelILi128ELi4EZNS0_15gpu_kernel_implIZZZNS0_16sign_kernel_cudaERNS_18TensorIteratorBaseEENKUlvE_clEvENKUlvE5_clEvEUlfE_EEvS4_RKT_EUliE_EEviT1_,"a",@progbits
	.sectionflags	@""
	.align	4
.nv.constant0._ZN2at6native18elementwise_kernelILi128ELi4EZNS0_15gpu_kernel_implIZZZNS0_16sign_kernel_cudaERNS_18TensorIteratorBaseEENKUlvE_clEvENKUlvE5_clEvEUlfE_EEvS4_RKT_EUliE_EEviT1_:
	.zero		1440


//--------------------- .nv.constant0._ZN2at6native27unrolled_elementwise_kernelIZZZNS0_16sign_kernel_cudaERNS_18TensorIteratorBaseEENKUlvE_clEvENKUlvE5_clEvEUlfE_St5arrayIPcLm2EELi4E23TrivialOffsetCalculatorILi1EjESB_NS0_6memory12LoadWithCastILi1EEENSC_13StoreWithCastILi1EEEEEviT_T0_T2_T3_T4_T5_ --------------------------
	.section	.nv.constant0._ZN2at6native27unrolled_elementwise_kernelIZZZNS0_16sign_kernel_cudaERNS_18TensorIteratorBaseEENKUlvE_clEvENKUlvE5_clEvEUlfE_St5arrayIPcLm2EELi4E23TrivialOffsetCalculatorILi1EjESB_NS0_6memory12LoadWithCastILi1EEENSC_13StoreWithCastILi1EEEEEviT_T0_T2_T3_T4_T5_,"a",@progbits
	.sectionflags	@""
	.align	4
.nv.constant0._ZN2at6native27unrolled_elementwise_kernelIZZZNS0_16sign_kernel_cudaERNS_18TensorIteratorBaseEENKUlvE_clEvENKUlvE5_clEvEUlfE_St5arrayIPcLm2EELi4E23TrivialOffsetCalculatorILi1EjESB_NS0_6memory12LoadWithCastILi1EEENSC_13StoreWithCastILi1EEEEEviT_T0_T2_T3_T4_T5_:
	.zero		940


//--------------------- .nv.constant0._ZN2at6native18elementwise_kernelILi128ELi2EZNS0_22gpu_kernel_impl_nocastIZZZNS0_16sign_kernel_cudaERNS_18TensorIteratorBaseEENKUlvE_clEvENKUlvE5_clEvEUlfE_EEvS4_RKT_EUliE_EEviT1_ --------------------------
	.section	.nv.constant0._ZN2at6native18elementwise_kernelILi128ELi2EZNS0_22gpu_kernel_impl_nocastIZZZNS0_16sign_kernel_cudaERNS_18TensorIteratorBaseEENKUlvE_clEvENKUlvE5_clEvEUlfE_EEvS4_RKT_EUliE_EEviT1_,"a",@progbits
	.sectionflags	@""
	.align	4
.nv.constant0._ZN2at6native18elementwise_kernelILi128ELi2EZNS0_22gpu_kernel_impl_nocastIZZZNS0_16sign_kernel_cudaERNS_18TensorIteratorBaseEENKUlvE_clEvENKUlvE5_clEvEUlfE_EEvS4_RKT_EUliE_EEviT1_:
	.zero		1440


//--------------------- .nv.constant0._ZN2at6native27unrolled_elementwise_kernelIZZZNS0_16sign_kernel_cudaERNS_18TensorIteratorBaseEENKUlvE_clEvENKUlvE5_clEvEUlfE_St5arrayIPcLm2EELi4E23TrivialOffsetCalculatorILi1EjESB_NS0_6memory15LoadWithoutCastENSC_16StoreWithoutCastEEEviT_T0_T2_T3_T4_T5_ --------------------------
	.section	.nv.constant0._ZN2at6native27unrolled_elementwise_kernelIZZZNS0_16sign_kernel_cudaERNS_18TensorIteratorBaseEENKUlvE_clEvENKUlvE5_clEvEUlfE_St5arrayIPcLm2EELi4E23TrivialOffsetCalculatorILi1EjESB_NS0_6memory15LoadWithoutCastENSC_16StoreWithoutCastEEEviT_T0_T2_T3_T4_T5_,"a",@progbits
	.sectionflags	@""
	.align	4
.nv.constant0._ZN2at6native27unrolled_elementwise_kernelIZZZNS0_16sign_kernel_cudaERNS_18TensorIteratorBaseEENKUlvE_clEvENKUlvE5_clEvEUlfE_St5arrayIPcLm2EELi4E23TrivialOffsetCalculatorILi1EjESB_NS0_6memory15LoadWithoutCastENSC_16StoreWithoutCastEEEviT_T0_T2_T3_T4_T5_:
	.zero		924


//--------------------- .nv.constant0._ZN2at6native29vectorized_elementwise_kernelILi2EZZZNS0_16sign_kernel_cudaERNS_18TensorIteratorBaseEENKUlvE_clEvENKUlvE5_clEvEUlfE_St5arrayIPcLm2EEEEviT0_T1_ --------------------------
	.section	.nv.constant0._ZN2at6native29vectorized_elementwise_kernelILi2EZZZNS0_16sign_kernel_cudaERNS_18TensorIteratorBaseEENKUlvE_clEvENKUlvE5_clEvEUlfE_St5arrayIPcLm2EEEEviT0_T1_,"a",@progbits
	.sectionflags	@""
	.align	4
.nv.constant0._ZN2at6native29vectorized_elementwise_kernelILi2EZZZNS0_16sign_kernel_cudaERNS_18TensorIteratorBaseEENKUlvE_clEvENKUlvE5_clEvEUlfE_St5arrayIPcLm2EEEEviT0_T1_:
	.zero		920


//--------------------- .nv.constant0._ZN2at6native29vectorized_elementwise_kernelILi4EZZZNS0_16sign_kernel_cudaERNS_18TensorIteratorBaseEENKUlvE_clEvENKUlvE5_clEvEUlfE_St5arrayIPcLm2EEEEviT0_T1_ --------------------------
	.section	.nv.constant0._ZN2at6native29vectorized_elementwise_kernelILi4EZZZNS0_16sign_kernel_cudaERNS_18TensorIteratorBaseEENKUlvE_clEvENKUlvE5_clEvEUlfE_St5arrayIPcLm2EEEEviT0_T1_,"a",@progbits
	.sectionflags	@""
	.align	4
.nv.constant0._ZN2at6native29vectorized_elementwise_kernelILi4EZZZNS0_16sign_kernel_cudaERNS_18TensorIteratorBaseEENKUlvE_clEvENKUlvE5_clEvEUlfE_St5arrayIPcLm2EEEEviT0_T1_:
	.zero		920


//--------------------- .nv.constant0._ZN2at6native29vectorized_elementwise_kernelILi8EZZZNS0_16sign_kernel_cudaERNS_18TensorIteratorBaseEENKUlvE_clEvENKUlvE5_clEvEUlfE_St5arrayIPcLm2EEEEviT0_T1_ --------------------------
	.section	.nv.constant0._ZN2at6native29vectorized_elementwise_kernelILi8EZZZNS0_16sign_kernel_cudaERNS_18TensorIteratorBaseEENKUlvE_clEvENKUlvE5_clEvEUlfE_St5arrayIPcLm2EEEEviT0_T1_,"a",@progbits
	.sectionflags	@""
	.align	4
.nv.constant0._ZN2at6native29vectorized_elementwise_kernelILi8EZZZNS0_16sign_kernel_cudaERNS_18TensorIteratorBaseEENKUlvE_clEvENKUlvE5_clEvEUlfE_St5arrayIPcLm2EEEEviT0_T1_:
	.zero		920


//--------------------- .nv.constant0._ZN2at6native18elementwise_kernelILi128ELi4EZNS0_15gpu_kernel_implIZZZNS0_16sign_kernel_cudaERNS_18TensorIteratorBaseEENKUlvE_clEvENKUlvE4_clEvEUldE_EEvS4_RKT_EUliE_EEviT1_ --------------------------
	.section	.nv.constant0._ZN2at6native18elementwise_kernelILi128ELi4EZNS0_15gpu_kernel_implIZZZNS0_16sign_kernel_cudaERNS_18TensorIteratorBaseEENKUlvE_clEvENKUlvE4_clEvEUldE_EEvS4_RKT_EUliE_EEviT1_,"a",@progbits
	.sectionflags	@""
	.align	4
.nv.constant0._ZN2at6native18elementwise_kernelILi128ELi4EZNS0_15gpu_kernel_implIZZZNS0_16sign_kernel_cudaERNS_18TensorIteratorBaseEENKUlvE_clEvENKUlvE4_clEvEUldE_EEvS4_RKT_EUliE_EEviT1_:
	.zero		1440


//--------------------- .nv.constant0._ZN2at6native27unrolled_elementwise_kernelIZZZNS0_16sign_kernel_cudaERNS_18TensorIteratorBaseEENKUlvE_clEvENKUlvE4_clEvEUldE_St5arrayIPcLm2EELi4E23TrivialOffsetCalculatorILi1EjESB_NS0_6memory12LoadWithCastILi1EEENSC_13StoreWithCastILi1EEEEEviT_T0_T2_T3_T4_T5_ --------------------------
	.section	.nv.constant0._ZN2at6native27unrolled_elementwise_kernelIZZZNS0_16sign_kernel_cudaERNS_18TensorIteratorBaseEENKUlvE_clEvENKUlvE4_clEvEUldE_St5arrayIPcLm2EELi4E23TrivialOffsetCalculatorILi1EjESB_NS0_6memory12LoadWithCastILi1EEENSC_13StoreWithCastILi1EEEEEviT_T0_T2_T3_T4_T5_,"a",@progbits
	.sectionflags	@""
	.align	4
.nv.constant0._ZN2at6native27unrolled_elementwise_kernelIZZZNS0_16sign_kernel_cudaERNS_18TensorIteratorBaseEENKUlvE_clEvENKUlvE4_clEvEUldE_St5arrayIPcLm2EELi4E23TrivialOffsetCalculatorILi1EjESB_NS0_6memory12LoadWithCastILi1EEENSC_13StoreWithCastILi1EEEEEviT_T0_T2_T3_T4_T5_:
	.zero		940


//--------------------- .nv.constant0._ZN2at6native18elementwise_kernelILi128ELi2EZNS0_22gpu_kernel_impl_nocastIZZZNS0_16sign_kernel_cudaERNS_18TensorIteratorBaseEENKUlvE_clEvENKUlvE4_clEvEUldE_EEvS4_RKT_EUliE_EEviT1_ --------------------------
	.section	.nv.constant0._ZN2at6native18elementwise_kernelILi128ELi2EZNS0_22gpu_kernel_impl_nocastIZZZNS0_16sign_kernel_cudaERNS_18TensorIteratorBaseEENKUlvE_clEvENKUlvE4_clEvEUldE_EEvS4_RKT_EUliE_EEviT1_,"a",@progbits
	.sectionflags	@""
	.align	4
.nv.constant0._ZN2at6native18elementwise_kernelILi128ELi2EZNS0_22gpu_kernel_impl_nocastIZZZNS0_16sign_kernel_cudaERNS_18TensorIteratorBaseEENKUlvE_clEvENKUlvE4_clEvEUldE_EEvS4_RKT_EUliE_EEviT1_:
	.zero		1440


//--------------------- .nv.constant0._ZN2at6native27unrolled_elementwise_kernelIZZZNS0_16sign_kernel_cudaERNS_18TensorIteratorBaseEENKUlvE_clEvENKUlvE4_clEvEUldE_St5arrayIPcLm2EELi4E23TrivialOffsetCalculatorILi1EjESB_NS0_6memory15LoadWithoutCastENSC_16StoreWithoutCastEEEviT_T0_T2_T3_T4_T5_ --------------------------
	.section	.nv.constant0._ZN2at6native27unrolled_elementwise_kernelIZZZNS0_16sign_kernel_cudaERNS_18TensorIteratorBaseEENKUlvE_clEvENKUlvE4_clEvEUldE_St5arrayIPcLm2EELi4E23TrivialOffsetCalculatorILi1EjESB_NS0_6memory15LoadWithoutCastENSC_16StoreWithoutCastEEEviT_T0_T2_T3_T4_T5_,"a",@progbits
	.sectionflags	@""
	.align	4
.nv.constant0._ZN2at6native27unrolled_elementwise_kernelIZZZNS0_16sign_kernel_cudaERNS_18TensorIteratorBaseEENKUlvE_clEvENKUlvE4_clEvEUldE_St5arrayIPcLm2EELi4E23TrivialOffsetCalculatorILi1EjESB_NS0_6memory15LoadWithoutCastENSC_16StoreWithoutCastEEEviT_T0_T2_T3_T4_T5_:
	.zero		924


//--------------------- .nv.constant0._ZN2at6native29vectorized_elementwise_kernelILi2EZZZNS0_16sign_kernel_cudaERNS_18TensorIteratorBaseEENKUlvE_clEvENKUlvE4_clEvEUldE_St5arrayIPcLm2EEEEviT0_T1_ --------------------------
	.section	.nv.constant0._ZN2at6native29vectorized_elementwise_kernelILi2EZZZNS0_16sign_kernel_cudaERNS_18TensorIteratorBaseEENKUlvE_clEvENKUlvE4_clEvEUldE_St5arrayIPcLm2EEEEviT0_T1_,"a",@progbits
	.sectionflags	@""
	.align	4
.nv.constant0._ZN2at6native29vectorized_elementwise_kernelILi2EZZZNS0_16sign_kernel_cudaERNS_18TensorIteratorBaseEENKUlvE_clEvENKUlvE4_clEvEUldE_St5arrayIPcLm2EEEEviT0_T1_:
	.zero		920


//--------------------- .nv.constant0._ZN2at6native29vectorized_elementwise_kernelILi4EZZZNS0_16sign_kernel_cudaERNS_18TensorIteratorBaseEENKUlvE_clEvENKUlvE4_clEvEUldE_St5arrayIPcLm2EEEEviT0_T1_ --------------------------
	.section	.nv.constant0._ZN2at6native29vectorized_elementwise_kernelILi4EZZZNS0_16sign_kernel_cudaERNS_18TensorIteratorBaseEENKUlvE_clEvENKUlvE4_clEvEUldE_St5arrayIPcLm2EEEEviT0_T1_,"a",@progbits
	.sectionflags	@""
	.align	4
.nv.constant0._ZN2at6native29vectorized_elementwise_kernelILi4EZZZNS0_16sign_kernel_cudaERNS_18TensorIteratorBaseEENKUlvE_clEvENKUlvE4_clEvEUldE_St5arrayIPcLm2EEEEviT0_T1_:
	.zero		920


//--------------------- .nv.constant0._ZN2at6native29vectorized_elementwise_kernelILi8EZZZNS0_16sign_kernel_cudaERNS_18TensorIteratorBaseEENKUlvE_clEvENKUlvE4_clEvEUldE_St5arrayIPcLm2EEEEviT0_T1_ --------------------------
	.section	.nv.constant0._ZN2at6native29vectorized_elementwise_kernelILi8EZZZNS0_16sign_kernel_cudaERNS_18TensorIteratorBaseEENKUlvE_clEvENKUlvE4_clEvEUldE_St5arrayIPcLm2EEEEviT0_T1_,"a",@progbits
	.sectionflags	@""
	.align	4
.nv.constant0._ZN2at6native29vectorized_elementwise_kernelILi8EZZZNS0_16sign_kernel_cudaERNS_18TensorIteratorBaseEENKUlvE_clEvENKUlvE4_clEvEUldE_St5arrayIPcLm2EEEEviT0_T1_:
	.zero		920


//--------------------- .nv.constant0._ZN2at6native18elementwise_kernelILi128ELi4EZNS0_15gpu_kernel_implIZZZNS0_16sign_kernel_cudaERNS_18TensorIteratorBaseEENKUlvE_clEvENKUlvE3_clEvEUlsE_EEvS4_RKT_EUliE_EEviT1_ --------------------------
	.section	.nv.constant0._ZN2at6native18elementwise_kernelILi128ELi4EZNS0_15gpu_kernel_implIZZZNS0_16sign_kernel_cudaERNS_18TensorIteratorBaseEENKUlvE_clEvENKUlvE3_clEvEUlsE_EEvS4_RKT_EUliE_EEviT1_,"a",@progbits
	.sectionflags	@""
	.align	4
.nv.constant0._ZN2at6native18elementwise_kernelILi128ELi4EZNS0_15gpu_kernel_implIZZZNS0_16sign_kernel_cudaERNS_18TensorIteratorBaseEENKUlvE_clEvENKUlvE3_clEvEUlsE_EEvS4_RKT_EUliE_EEviT1_:
	.zero		1440


//--------------------- .nv.constant0._ZN2at6native27unrolled_elementwise_kernelIZZZNS0_16sign_kernel_cudaERNS_18TensorIteratorBaseEENKUlvE_clEvENKUlvE3_clEvEUlsE_St5arrayIPcLm2EELi4E23TrivialOffsetCalculatorILi1EjESB_NS0_6memory12LoadWithCastILi1EEENSC_13StoreWithCastILi1EEEEEviT_T0_T2_T3_T4_T5_ --------------------------
	.section	.nv.constant0._ZN2at6native27unrolled_elementwise_kernelIZZZNS0_16sign_kernel_cudaERNS_18TensorIteratorBaseEENKUlvE_clEvENKUlvE3_clEvEUlsE_St5arrayIPcLm2EELi4E23TrivialOffsetCalculatorILi1EjESB_NS0_6memory12LoadWithCastILi1EEENSC_13StoreWithCastILi1EEEEEviT_T0_T2_T3_T4_T5_,"a",@progbits
	.sectionflags	@""
	.align	4
.nv.constant0._ZN2at6native27unrolled_elementwise_kernelIZZZNS0_16sign_kernel_cudaERNS_18TensorIteratorBaseEENKUlvE_clEvENKUlvE3_clEvEUlsE_St5arrayIPcLm2EELi4E23TrivialOffsetCalculatorILi1EjESB_NS0_6memory12LoadWithCastILi1EEENSC_13StoreWithCastILi1EEEEEviT_T0_T2_T3_T4_T5_:
	.zero		940


//--------------------- .nv.constant0._ZN2at6native18elementwise_kernelILi128ELi4EZNS0_22gpu_kernel_impl_nocastIZZZNS0_16sign_kernel_cudaERNS_18TensorIteratorBaseEENKUlvE_clEvENKUlvE3_clEvEUlsE_EEvS4_RKT_EUliE_EEviT1_ --------------------------
	.section	.nv.constant0._ZN2at6native18elementwise_kernelILi128ELi4EZNS0_22gpu_kernel_impl_nocastIZZZNS0_16sign_kernel_cudaERNS_18TensorIteratorBaseEENKUlvE_clEvENKUlvE3_clEvEUlsE_EEvS4_RKT_EUliE_EEviT1_,"a",@progbits
	.sectionflags	@""
	.align	4
.nv.constant0._ZN2at6native18elementwise_kernelILi128ELi4EZNS0_22gpu_kernel_impl_nocastIZZZNS0_16sign_kernel_cudaERNS_18TensorIteratorBaseEENKUlvE_clEvENKUlvE3_clEvEUlsE_EEvS4_RKT_EUliE_EEviT1_:
	.zero		1440


//--------------------- .nv.constant0._ZN2at6native27unrolled_elementwise_kernelIZZZNS0_16sign_kernel_cudaERNS_18TensorIteratorBaseEENKUlvE_clEvENKUlvE3_clEvEUlsE_St5arrayIPcLm2EELi4E23TrivialOffsetCalculatorILi1EjESB_NS0_6memory15LoadWithoutCastENSC_16StoreWithoutCastEEEviT_T0_T2_T3_T4_T5_ --------------------------
	.section	.nv.constant0._ZN2at6native27unrolled_elementwise_kernelIZZZNS0_16sign_kernel_cudaERNS_18TensorIteratorBaseEENKUlvE_clEvENKUlvE3_clEvEUlsE_St5arrayIPcLm2EELi4E23TrivialOffsetCalculatorILi1EjESB_NS0_6memory15LoadWithoutCastENSC_16StoreWithoutCastEEEviT_T0_T2_T3_T4_T5_,"a",@progbits
	.sectionflags	@""
	.align	4
.nv.constant0._ZN2at6native27unrolled_elementwise_kernelIZZZNS0_16sign_kernel_cudaERNS_18TensorIteratorBaseEENKUlvE_clEvENKUlvE3_clEvEUlsE_St5arrayIPcLm2EELi4E23TrivialOffsetCalculatorILi1EjESB_NS0_6memory15LoadWithoutCastENSC_16StoreWithoutCastEEEviT_T0_T2_T3_T4_T5_:
	.zero		924


//--------------------- .nv.constant0._ZN2at6native29vectorized_elementwise_kernelILi2EZZZNS0_16sign_kernel_cudaERNS_18TensorIteratorBaseEENKUlvE_clEvENKUlvE3_clEvEUlsE_St5arrayIPcLm2EEEEviT0_T1_ --------------------------
	.section	.nv.constant0._ZN2at6native29vectorized_elementwise_kernelILi2EZZZNS0_16sign_kernel_cudaERNS_18TensorIteratorBaseEENKUlvE_clEvENKUlvE3_clEvEUlsE_St5arrayIPcLm2EEEEviT0_T1_,"a",@progbits
	.sectionflags	@""
	.align	4
.nv.constant0._ZN2at6native29vectorized_elementwise_kernelILi2EZZZNS0_16sign_kernel_cudaERNS_18TensorIteratorBaseEENKUlvE_clEvENKUlvE3_clEvEUlsE_St5arrayIPcLm2EEEEviT0_T1_:
	.zero		920


//--------------------- .nv.constant0._ZN2at6native29vectorized_elementwise_kernelILi4EZZZNS0_16sign_kernel_cudaERNS_18TensorIteratorBaseEENKUlvE_clEvENKUlvE3_clEvEUlsE_St5arrayIPcLm2EEEEviT0_T1_ --------------------------
	.section	.nv.constant0._ZN2at6native29vectorized_elementwise_kernelILi4EZZZNS0_16sign_kernel_cudaERNS_18TensorIteratorBaseEENKUlvE_clEvENKUlvE3_clEvEUlsE_St5arrayIPcLm2EEEEviT0_T1_,"a",@progbits
	.sectionflags	@""
	.align	4
.nv.constant0._ZN2at6native29vectorized_elementwise_kernelILi4EZZZNS0_16sign_kernel_cudaERNS_18TensorIteratorBaseEENKUlvE_clEvENKUlvE3_clEvEUlsE_St5arrayIPcLm2EEEEviT0_T1_:
	.zero		920


//--------------------- .nv.constant0._ZN2at6native29vectorized_elementwise_kernelILi8EZZZNS0_16sign_kernel_cudaERNS_18TensorIteratorBaseEENKUlvE_clEvENKUlvE3_clEvEUlsE_St5arrayIPcLm2EEEEviT0_T1_ --------------------------
	.section	.nv.constant0._ZN2at6native29vectorized_elementwise_kernelILi8EZZZNS0_16sign_kernel_cudaERNS_18TensorIteratorBaseEENKUlvE_clEvENKUlvE3_clEvEUlsE_St5arrayIPcLm2EEEEviT0_T1_,"a",@progbits
	.sectionflags	@""
	.align	4
.nv.constant0._ZN2at6native29vectorized_elementwise_kernelILi8EZZZNS0_16sign_kernel_cudaERNS_18TensorIteratorBaseEENKUlvE_clEvENKUlvE3_clEvEUlsE_St5arrayIPcLm2EEEEviT0_T1_:
	.zero		920


//--------------------- .nv.constant0._ZN2at6native18elementwise_kernelILi128ELi4EZNS0_15gpu_kernel_implIZZZNS0_16sign_kernel_cudaERNS_18TensorIteratorBaseEENKUlvE_clEvENKUlvE2_clEvEUllE_EEvS4_RKT_EUliE_EEviT1_ --------------------------
	.section	.nv.constant0._ZN2at6native18elementwise_kernelILi128ELi4EZNS0_15gpu_kernel_implIZZZNS0_16sign_kernel_cudaERNS_18TensorIteratorBaseEENKUlvE_clEvENKUlvE2_clEvEUllE_EEvS4_RKT_EUliE_EEviT1_,"a",@progbits
	.sectionflags	@""
	.align	4
.nv.constant0._ZN2at6native18elementwise_kernelILi128ELi4EZNS0_15gpu_kernel_implIZZZNS0_16sign_kernel_cudaERNS_18TensorIteratorBaseEENKUlvE_clEvENKUlvE2_clEvEUllE_EEvS4_RKT_EUliE_EEviT1_:
	.zero		1440


//--------------------- .nv.constant0._ZN2at6native27unrolled_elementwise_kernelIZZZNS0_16sign_kernel_cudaERNS_18TensorIteratorBaseEENKUlvE_clEvENKUlvE2_clEvEUllE_St5arrayIPcLm2EELi4E23TrivialOffsetCalculatorILi1EjESB_NS0_6memory12LoadWithCastILi1EEENSC_13StoreWithCastILi1EEEEEviT_T0_T2_T3_T4_T5_ --------------------------
	.section	.nv.constant0._ZN2at6native27unrolled_elementwise_kernelIZZZNS0_16sign_kernel_cudaERNS_18TensorIteratorBaseEENKUlvE_clEvENKUlvE2_clEvEUllE_St5arrayIPcLm2EELi4E23TrivialOffsetCalculatorILi1EjESB_NS0_6memory12LoadWithCastILi1EEENSC_13StoreWithCastILi1EEEEEviT_T0_T2_T3_T4_T5_,"a",@progbits
	.sectionflags	@""
	.align	4
.nv.constant0._ZN2at6native27unrolled_elementwise_kernelIZZZNS0_16sign_kernel_cudaERNS_18TensorIteratorBaseEENKUlvE_clEvENKUlvE2_clEvEUllE_St5arrayIPcLm2EELi4E23TrivialOffsetCalculatorILi1EjESB_NS0_6memory12LoadWithCastILi1EEENSC_13StoreWithCastILi1EEEEEviT_T0_T2_T3_T4_T5_:
	.zero		940


//--------------------- .nv.constant0._ZN2at6native18elementwise_kernelILi128ELi2EZNS0_22gpu_kernel_impl_nocastIZZZNS0_16sign_kernel_cudaERNS_18TensorIteratorBaseEENKUlvE_clEvENKUlvE2_clEvEUllE_EEvS4_RKT_EUliE_EEviT1_ --------------------------
	.section	.nv.constant0._ZN2at6native18elementwise_kernelILi128ELi2EZNS0_22gpu_kernel_impl_nocastIZZZNS0_16sign_kernel_cudaERNS_18TensorIteratorBaseEENKUlvE_clEvENKUlvE2_clEvEUllE_EEvS4_RKT_EUliE_EEviT1_,"a",@progbits
	.sectionflags	@""
	.align	4
.nv.constant0._ZN2at6native18elementwise_kernelILi128ELi2EZNS0_22gpu_kernel_impl_nocastIZZZNS0_16sign_kernel_cudaERNS_18TensorIteratorBaseEENKUlvE_clEvENKUlvE2_clEvEUllE_EEvS4_RKT_EUliE_EEviT1_:
	.zero		1440


//--------------------- .nv.constant0._ZN2at6native27unrolled_elementwise_kernelIZZZNS0_16sign_kernel_cudaERNS_18TensorIteratorBaseEENKUlvE_clEvENKUlvE2_clEvEUllE_St5arrayIPcLm2EELi4E23TrivialOffsetCalculatorILi1EjESB_NS0_6memory15LoadWithoutCastENSC_16StoreWithoutCastEEEviT_T0_T2_T3_T4_T5_ --------------------------
	.section	.nv.constant0._ZN2at6native27unrolled_elementwise_kernelIZZZNS0_16sign_kernel_cudaERNS_18TensorIteratorBaseEENKUlvE_clEvENKUlvE2_clEvEUllE_St5arrayIPcLm2EELi4E23TrivialOffsetCalculatorILi1EjESB_NS0_6memory15LoadWithoutCastENSC_16StoreWithoutCastEEEviT_T0_T2_T3_T4_T5_,"a",@progbits
	.sectionflags	@""
	.align	4
.nv.constant0._ZN2at6native27unrolled_elementwise_kernelIZZZNS0_16sign_kernel_cudaERNS_18TensorIteratorBaseEENKUlvE_clEvENKUlvE2_clEvEUllE_St5arrayIPcLm2EELi4E23TrivialOffsetCalculatorILi1EjESB_NS0_6memory15LoadWithoutCastENSC_16StoreWithoutCastEEEviT_T0_T2_T3_T4_T5_:
	.zero		924


//--------------------- .nv.constant0._ZN2at6native29vectorized_elementwise_kernelILi2EZZZNS0_16sign_kernel_cudaERNS_18TensorIteratorBaseEENKUlvE_clEvENKUlvE2_clEvEUllE_St5arrayIPcLm2EEEEviT0_T1_ --------------------------
	.section	.nv.constant0._ZN2at6native29vectorized_elementwise_kernelILi2EZZZNS0_16sign_kernel_cudaERNS_18TensorIteratorBaseEENKUlvE_clEvENKUlvE2_clEvEUllE_St5arrayIPcLm2EEEEviT0_T1_,"a",@progbits
	.sectionflags	@""
	.align	4
.nv.constant0._ZN2at6native29vectorized_elementwise_kernelILi2EZZZNS0_16sign_kernel_cudaERNS_18TensorIteratorBaseEENKUlvE_clEvENKUlvE2_clEvEUllE_St5arrayIPcLm2EEEEviT0_T1_:
	.zero		920


//--------------------- .nv.constant0._ZN2at6native29vectorized_elementwise_kernelILi4EZZZNS0_16sign_kernel_cudaERNS_18TensorIteratorBaseEENKUlvE_clEvENKUlvE2_clEvEUllE_St5arrayIPcLm2EEEEviT0_T1_ --------------------------
	.section	.nv.constant0._ZN2at6native29vectorized_elementwise_kernelILi4EZZZNS0_16sign_kernel_cudaERNS_18TensorIteratorBaseEENKUlvE_clEvENKUlvE2_clEvEUllE_St5arrayIPcLm2EEEEviT0_T1_,"a",@progbits
	.sectionflags	@""
	.align	4
.nv.constant0._ZN2at6native29vectorized_elementwise_kernelILi4EZZZNS0_16sign_kernel_cudaERNS_18TensorIteratorBaseEENKUlvE_clEvENKUlvE2_clEvEUllE_St5arrayIPcLm2EEEEviT0_T1_:
	.zero		920


//--------------------- .nv.constant0._ZN2at6native29vectorized_elementwise_kernelILi8EZZZNS0_16sign_kernel_cudaERNS_18TensorIteratorBaseEENKUlvE_clEvENKUlvE2_clEvEUllE_St5arrayIPcLm2EEEEviT0_T1_ --------------------------
	.section	.nv.constant0._ZN2at6native29vectorized_elementwise_kernelILi8EZZZNS0_16sign_kernel_cudaERNS_18TensorIteratorBaseEENKUlvE_clEvENKUlvE2_clEvEUllE_St5arrayIPcLm2EEEEviT0_T1_,"a",@progbits
	.sectionflags	@""
	.align	4
.nv.constant0._ZN2at6native29vectorized_elementwise_kernelILi8EZZZNS0_16sign_kernel_cudaERNS_18TensorIteratorBaseEENKUlvE_clEvENKUlvE2_clEvEUllE_St5arrayIPcLm2EEEEviT0_T1_:
	.zero		920


//--------------------- .nv.constant0._ZN2at6native18elementwise_kernelILi128ELi4EZNS0_15gpu_kernel_implIZZZNS0_16sign_kernel_cudaERNS_18TensorIteratorBaseEENKUlvE_clEvENKUlvE1_clEvEUliE_EEvS4_RKT_EUliE_EEviT1_ --------------------------
	.section	.nv.constant0._ZN2at6native18elementwise_kernelILi128ELi4EZNS0_15gpu_kernel_implIZZZNS0_16sign_kernel_cudaERNS_18TensorIteratorBaseEENKUlvE_clEvENKUlvE1_clEvEUliE_EEvS4_RKT_EUliE_EEviT1_,"a",@progbits
	.sectionflags	@""
	.align	4
.nv.constant0._ZN2at6native18elementwise_kernelILi128ELi4EZNS0_15gpu_kernel_implIZZZNS0_16sign_kernel_cudaERNS_18TensorIteratorBaseEENKUlvE_clEvENKUlvE1_clEvEUliE_EEvS4_RKT_EUliE_EEviT1_:
	.zero		1440


//--------------------- .nv.constant0._ZN2at6native27unrolled_elementwise_kernelIZZZNS0_16sign_kernel_cudaERNS_18TensorIteratorBaseEENKUlvE_clEvENKUlvE1_clEvEUliE_St5arrayIPcLm2EELi4E23TrivialOffsetCalculatorILi1EjESB_NS0_6memory12LoadWithCastILi1EEENSC_13StoreWithCastILi1EEEEEviT_T0_T2_T3_T4_T5_ --------------------------
	.section	.nv.constant0._ZN2at6native27unrolled_elementwise_kernelIZZZNS0_16sign_kernel_cudaERNS_18TensorIteratorBaseEENKUlvE_clEvENKUlvE1_clEvEUliE_St5arrayIPcLm2EELi4E23TrivialOffsetCalculatorILi1EjESB_NS0_6memory12LoadWithCastILi1EEENSC_13StoreWithCastILi1EEEEEviT_T0_T2_T3_T4_T5_,"a",@progbits
	.sectionflags	@""
	.align	4
.nv.constant0._ZN2at6native27unrolled_elementwise_kernelIZZZNS0_16sign_kernel_cudaERNS_18TensorIteratorBaseEENKUlvE_clEvENKUlvE1_clEvEUliE_St5arrayIPcLm2EELi4E23TrivialOffsetCalculatorILi1EjESB_NS0_6memory12LoadWithCastILi1EEENSC_13StoreWithCastILi1EEEEEviT_T0_T2_T3_T4_T5_:
	.zero		940


//--------------------- .nv.constant0._ZN2at6native18elementwise_kernelILi128ELi2EZNS0_22gpu_kernel_impl_nocastIZZZNS0_16sign_kernel_cudaERNS_18TensorIteratorBaseEENKUlvE_clEvENKUlvE1_clEvEUliE_EEvS4_RKT_EUliE_EEviT1_ --------------------------
	.section	.nv.constant0._ZN2at6native18elementwise_kernelILi128ELi2EZNS0_22gpu_kernel_impl_nocastIZZZNS0_16sign_kernel_cudaERNS_18TensorIteratorBaseEENKUlvE_clEvENKUlvE1_clEvEUliE_EEvS4_RKT_EUliE_EEviT1_,"a",@progbits
	.sectionflags	@""
	.align	4
.nv.constant0._ZN2at6native18elementwise_kernelILi128ELi2EZNS0_22gpu_kernel_impl_nocastIZZZNS0_16sign_kernel_cudaERNS_18TensorIteratorBaseEENKUlvE_clEvENKUlvE1_clEvEUliE_EEvS4_RKT_EUliE_EEviT1_:
	.zero		1440


//--------------------- .nv.constant0._ZN2at6native27unrolled_elementwise_kernelIZZZNS0_16sign_kernel_cudaERNS_18TensorIteratorBaseEENKUlvE_clEvENKUlvE1_clEvEUliE_St5arrayIPcLm2EELi4E23TrivialOffsetCalculatorILi1EjESB_NS0_6memory15LoadWithoutCastENSC_16StoreWithoutCastEEEviT_T0_T2_T3_T4_T5_ --------------------------
	.section	.nv.constant0._ZN2at6native27unrolled_elementwise_kernelIZZZNS0_16sign_kernel_cudaERNS_18TensorIteratorBaseEENKUlvE_clEvENKUlvE1_clEvEUliE_St5arrayIPcLm2EELi4E23TrivialOffsetCalculatorILi1EjESB_NS0_6memory15LoadWithoutCastENSC_16StoreWithoutCastEEEviT_T0_T2_T3_T4_T5_,"a",@progbits
	.sectionflags	@""
	.align	4
.nv.constant0._ZN2at6native27unrolled_elementwise_kernelIZZZNS0_16sign_kernel_cudaERNS_18TensorIteratorBaseEENKUlvE_clEvENKUlvE1_clEvEUliE_St5arrayIPcLm2EELi4E23TrivialOffsetCalculatorILi1EjESB_NS0_6memory15LoadWithoutCastENSC_16StoreWithoutCastEEEviT_T0_T2_T3_T4_T5_:
	.zero		924


//--------------------- .nv.constant0._ZN2at6native29vectorized_elementwise_kernelILi2EZZZNS0_16sign_kernel_cudaERNS_18TensorIteratorBaseEENKUlvE_clEvENKUlvE1_clEvEUliE_St5arrayIPcLm2EEEEviT0_T1_ --------------------------
	.section	.nv.constant0._ZN2at6native29vectorized_elementwise_kernelILi2EZZZNS0_16sign_kernel_cudaERNS_18TensorIteratorBaseEENKUlvE_clEvENKUlvE1_clEvEUliE_St5arrayIPcLm2EEEEviT0_T1_,"a",@progbits
	.sectionflags	@""
	.align	4
.nv.constant0._ZN2at6native29vectorized_elementwise_kernelILi2EZZZNS0_16sign_kernel_cudaERNS_18TensorIteratorBaseEENKUlvE_clEvENKUlvE1_clEvEUliE_St5arrayIPcLm2EEEEviT0_T1_:
	.zero		920


//--------------------- .nv.constant0._ZN2at6native29vectorized_elementwise_kernelILi4EZZZNS0_16sign_kernel_cudaERNS_18TensorIteratorBaseEENKUlvE_clEvENKUlvE1_clEvEUliE_St5arrayIPcLm2EEEEviT0_T1_ --------------------------
	.section	.nv.constant0._ZN2at6native29vectorized_elementwise_kernelILi4EZZZNS0_16sign_kernel_cudaERNS_18TensorIteratorBaseEENKUlvE_clEvENKUlvE1_clEvEUliE_St5arrayIPcLm2EEEEviT0_T1_,"a",@progbits
	.sectionflags	@""
	.align	4
.nv.constant0._ZN2at6native29vectorized_elementwise_kernelILi4EZZZNS0_16sign_kernel_cudaERNS_18TensorIteratorBaseEENKUlvE_clEvENKUlvE1_clEvEUliE_St5arrayIPcLm2EEEEviT0_T1_:
	.zero		920


//--------------------- .nv.constant0._ZN2at6native29vectorized_elementwise_kernelILi8EZZZNS0_16sign_kernel_cudaERNS_18TensorIteratorBaseEENKUlvE_clEvENKUlvE1_clEvEUliE_St5arrayIPcLm2EEEEviT0_T1_ --------------------------
	.section	.nv.constant0._ZN2at6native29vectorized_elementwise_kernelILi8EZZZNS0_16sign_kernel_cudaERNS_18TensorIteratorBaseEENKUlvE_clEvENKUlvE1_clEvEUliE_St5arrayIPcLm2EEEEviT0_T1_,"a",@progbits
	.sectionflags	@""
	.align	4
.nv.constant0._ZN2at6native29vectorized_elementwise_kernelILi8EZZZNS0_16sign_kernel_cudaERNS_18TensorIteratorBaseEENKUlvE_clEvENKUlvE1_clEvEUliE_St5arrayIPcLm2EEEEviT0_T1_:
	.zero		920


//--------------------- .nv.constant0._ZN2at6native18elementwise_kernelILi128ELi4EZNS0_15gpu_kernel_implIZZZNS0_16sign_kernel_cudaERNS_18TensorIteratorBaseEENKUlvE_clEvENKUlvE0_clEvEUlaE_EEvS4_RKT_EUliE_EEviT1_ --------------------------
	.section	.nv.constant0._ZN2at6native18elementwise_kernelILi128ELi4EZNS0_15gpu_kernel_implIZZZNS0_16sign_kernel_cudaERNS_18TensorIteratorBaseEENKUlvE_clEvENKUlvE0_clEvEUlaE_EEvS4_RKT_EUliE_EEviT1_,"a",@progbits
	.sectionflags	@""
	.align	4
.nv.constant0._ZN2at6native18elementwise_kernelILi128ELi4EZNS0_15gpu_kernel_implIZZZNS0_16sign_kernel_cudaERNS_18TensorIteratorBaseEENKUlvE_clEvENKUlvE0_clEvEUlaE_EEvS4_RKT_EUliE_EEviT1_:
	.zero		1440


//--------------------- .nv.constant0._ZN2at6native27unrolled_elementwise_kernelIZZZNS0_16sign_kernel_cudaERNS_18TensorIteratorBaseEENKUlvE_clEvENKUlvE0_clEvEUlaE_St5arrayIPcLm2EELi4E23TrivialOffsetCalculatorILi1EjESB_NS0_6memory12LoadWithCastILi1EEENSC_13StoreWithCastILi1EEEEEviT_T0_T2_T3_T4_T5_ --------------------------
	.section	.nv.constant0._ZN2at6native27unrolled_elementwise_kernelIZZZNS0_16sign_kernel_cudaERNS_18TensorIteratorBaseEENKUlvE_clEvENKUlvE0_clEvEUlaE_St5arrayIPcLm2EELi4E23TrivialOffsetCalculatorILi1EjESB_NS0_6memory12LoadWithCastILi1EEENSC_13StoreWithCastILi1EEEEEviT_T0_T2_T3_T4_T5_,"a",@progbits
	.sectionflags	@""
	.align	4
.nv.constant0._ZN2at6native27unrolled_elementwise_kernelIZZZNS0_16sign_kernel_cudaERNS_18TensorIteratorBaseEENKUlvE_clEvENKUlvE0_clEvEUlaE_St5arrayIPcLm2EELi4E23TrivialOffsetCalculatorILi1EjESB_NS0_6memory12LoadWithCastILi1EEENSC_13StoreWithCastILi1EEEEEviT_T0_T2_T3_T4_T5_:
	.zero		940


//--------------------- .nv.constant0._ZN2at6native18elementwise_kernelILi128ELi4EZNS0_22gpu_kernel_impl_nocastIZZZNS0_16sign_kernel_cudaERNS_18TensorIteratorBaseEENKUlvE_clEvENKUlvE0_clEvEUlaE_EEvS4_RKT_EUliE_EEviT1_ --------------------------
	.section	.nv.constant0._ZN2at6native18elementwise_kernelILi128ELi4EZNS0_22gpu_kernel_impl_nocastIZZZNS0_16sign_kernel_cudaERNS_18TensorIteratorBaseEENKUlvE_clEvENKUlvE0_clEvEUlaE_EEvS4_RKT_EUliE_EEviT1_,"a",@progbits
	.sectionflags	@""
	.align	4
.nv.constant0._ZN2at6native18elementwise_kernelILi128ELi4EZNS0_22gpu_kernel_impl_nocastIZZZNS0_16sign_kernel_cudaERNS_18TensorIteratorBaseEENKUlvE_clEvENKUlvE0_clEvEUlaE_EEvS4_RKT_EUliE_EEviT1_:
	.zero		1440


//--------------------- .nv.constant0._ZN2at6native27unrolled_elementwise_kernelIZZZNS0_16sign_kernel_cudaERNS_18TensorIteratorBaseEENKUlvE_clEvENKUlvE0_clEvEUlaE_St5arrayIPcLm2EELi4E23TrivialOffsetCalculatorILi1EjESB_NS0_6memory15LoadWithoutCastENSC_16StoreWithoutCastEEEviT_T0_T2_T3_T4_T5_ --------------------------
	.section	.nv.constant0._ZN2at6native27unrolled_elementwise_kernelIZZZNS0_16sign_kernel_cudaERNS_18TensorIteratorBaseEENKUlvE_clEvENKUlvE0_clEvEUlaE_St5arrayIPcLm2EELi4E23TrivialOffsetCalculatorILi1EjESB_NS0_6memory15LoadWithoutCastENSC_16StoreWithoutCastEEEviT_T0_T2_T3_T4_T5_,"a",@progbits
	.sectionflags	@""
	.align	4
.nv.constant0._ZN2at6native27unrolled_elementwise_kernelIZZZNS0_16sign_kernel_cudaERNS_18TensorIteratorBaseEENKUlvE_clEvENKUlvE0_clEvEUlaE_St5arrayIPcLm2EELi4E23TrivialOffsetCalculatorILi1EjESB_NS0_6memory15LoadWithoutCastENSC_16StoreWithoutCastEEEviT_T0_T2_T3_T4_T5_:
	.zero		924


//--------------------- .nv.constant0._ZN2at6native29vectorized_elementwise_kernelILi2EZZZNS0_16sign_kernel_cudaERNS_18TensorIteratorBaseEENKUlvE_clEvENKUlvE0_clEvEUlaE_St5arrayIPcLm2EEEEviT0_T1_ --------------------------
	.section	.nv.constant0._ZN2at6native29vectorized_elementwise_kernelILi2EZZZNS0_16sign_kernel_cudaERNS_18TensorIteratorBaseEENKUlvE_clEvENKUlvE0_clEvEUlaE_St5arrayIPcLm2EEEEviT0_T1_,"a",@progbits
	.sectionflags	@""
	.align	4
.nv.constant0._ZN2at6native29vectorized_elementwise_kernelILi2EZZZNS0_16sign_kernel_cudaERNS_18TensorIteratorBaseEENKUlvE_clEvENKUlvE0_clEvEUlaE_St5arrayIPcLm2EEEEviT0_T1_:
	.zero		920


//--------------------- .nv.constant0._ZN2at6native29vectorized_elementwise_kernelILi4EZZZNS0_16sign_kernel_cudaERNS_18TensorIteratorBaseEENKUlvE_clEvENKUlvE0_clEvEUlaE_St5arrayIPcLm2EEEEviT0_T1_ --------------------------
	.section	.nv.constant0._ZN2at6native29vectorized_elementwise_kernelILi4EZZZNS0_16sign_kernel_cudaERNS_18TensorIteratorBaseEENKUlvE_clEvENKUlvE0_clEvEUlaE_St5arrayIPcLm2EEEEviT0_T1_,"a",@progbits
	.sectionflags	@""
	.align	4
.nv.constant0._ZN2at6native29vectorized_elementwise_kernelILi4EZZZNS0_16sign_kernel_cudaERNS_18TensorIteratorBaseEENKUlvE_clEvENKUlvE0_clEvEUlaE_St5arrayIPcLm2EEEEviT0_T1_:
	.zero		920


//--------------------- .nv.constant0._ZN2at6native29vectorized_elementwise_kernelILi8EZZZNS0_16sign_kernel_cudaERNS_18TensorIteratorBaseEENKUlvE_clEvENKUlvE0_clEvEUlaE_St5arrayIPcLm2EEEEviT0_T1_ --------------------------
	.section	.nv.constant0._ZN2at6native29vectorized_elementwise_kernelILi8EZZZNS0_16sign_kernel_cudaERNS_18TensorIteratorBaseEENKUlvE_clEvENKUlvE0_clEvEUlaE_St5arrayIPcLm2EEEEviT0_T1_,"a",@progbits
	.sectionflags	@""
	.align	4
.nv.constant0._ZN2at6native29vectorized_elementwise_kernelILi8EZZZNS0_16sign_kernel_cudaERNS_18TensorIteratorBaseEENKUlvE_clEvENKUlvE0_clEvEUlaE_St5arrayIPcLm2EEEEviT0_T1_:
	.zero		920


//--------------------- .nv.constant0._ZN2at6native18elementwise_kernelILi128ELi4EZNS0_15gpu_kernel_implIZZZNS0_16sign_kernel_cudaERNS_18TensorIteratorBaseEENKUlvE_clEvENKUlvE_clEvEUlhE_EEvS4_RKT_EUliE_EEviT1_ --------------------------
	.section	.nv.constant0._ZN2at6native18elementwise_kernelILi128ELi4EZNS0_15gpu_kernel_implIZZZNS0_16sign_kernel_cudaERNS_18TensorIteratorBaseEENKUlvE_clEvENKUlvE_clEvEUlhE_EEvS4_RKT_EUliE_EEviT1_,"a",@progbits
	.sectionflags	@""
	.align	4
.nv.constant0._ZN2at6native18elementwise_kernelILi128ELi4EZNS0_15gpu_kernel_implIZZZNS0_16sign_kernel_cudaERNS_18TensorIteratorBaseEENKUlvE_clEvENKUlvE_clEvEUlhE_EEvS4_RKT_EUliE_EEviT1_:
	.zero		1440


//--------------------- .nv.constant0._ZN2at6native27unrolled_elementwise_kernelIZZZNS0_16sign_kernel_cudaERNS_18TensorIteratorBaseEENKUlvE_clEvENKUlvE_clEvEUlhE_St5arrayIPcLm2EELi4E23TrivialOffsetCalculatorILi1EjESB_NS0_6memory12LoadWithCastILi1EEENSC_13StoreWithCastILi1EEEEEviT_T0_T2_T3_T4_T5_ --------------------------
	.section	.nv.constant0._ZN2at6native27unrolled_elementwise_kernelIZZZNS0_16sign_kernel_cudaERNS_18TensorIteratorBaseEENKUlvE_clEvENKUlvE_clEvEUlhE_St5arrayIPcLm2EELi4E23TrivialOffsetCalculatorILi1EjESB_NS0_6memory12LoadWithCastILi1EEENSC_13StoreWithCastILi1EEEEEviT_T0_T2_T3_T4_T5_,"a",@progbits
	.sectionflags	@""
	.align	4
.nv.constant0._ZN2at6native27unrolled_elementwise_kernelIZZZNS0_16sign_kernel_cudaERNS_18TensorIteratorBaseEENKUlvE_clEvENKUlvE_clEvEUlhE_St5arrayIPcLm2EELi4E23TrivialOffsetCalculatorILi1EjESB_NS0_6memory12LoadWithCastILi1EEENSC_13StoreWithCastILi1EEEEEviT_T0_T2_T3_T4_T5_:
	.zero		940


//--------------------- .nv.constant0._ZN2at6native18elementwise_kernelILi128ELi4EZNS0_22gpu_kernel_impl_nocastIZZZNS0_16sign_kernel_cudaERNS_18TensorIteratorBaseEENKUlvE_clEvENKUlvE_clEvEUlhE_EEvS4_RKT_EUliE_EEviT1_ --------------------------
	.section	.nv.constant0._ZN2at6native18elementwise_kernelILi128ELi4EZNS0_22gpu_kernel_impl_nocastIZZZNS0_16sign_kernel_cudaERNS_18TensorIteratorBaseEENKUlvE_clEvENKUlvE_clEvEUlhE_EEvS4_RKT_EUliE_EEviT1_,"a",@progbits
	.sectionflags	@""
	.align	4
.nv.constant0._ZN2at6native18elementwise_kernelILi128ELi4EZNS0_22gpu_kernel_impl_nocastIZZZNS0_16sign_kernel_cudaERNS_18TensorIteratorBaseEENKUlvE_clEvENKUlvE_clEvEUlhE_EEvS4_RKT_EUliE_EEviT1_:
	.zero		1440


//--------------------- .nv.constant0._ZN2at6native27unrolled_elementwise_kernelIZZZNS0_16sign_kernel_cudaERNS_18TensorIteratorBaseEENKUlvE_clEvENKUlvE_clEvEUlhE_St5arrayIPcLm2EELi4E23TrivialOffsetCalculatorILi1EjESB_NS0_6memory15LoadWithoutCastENSC_16StoreWithoutCastEEEviT_T0_T2_T3_T4_T5_ --------------------------
	.section	.nv.constant0._ZN2at6native27unrolled_elementwise_kernelIZZZNS0_16sign_kernel_cudaERNS_18TensorIteratorBaseEENKUlvE_clEvENKUlvE_clEvEUlhE_St5arrayIPcLm2EELi4E23TrivialOffsetCalculatorILi1EjESB_NS0_6memory15LoadWithoutCastENSC_16StoreWithoutCastEEEviT_T0_T2_T3_T4_T5_,"a",@progbits
	.sectionflags	@""
	.align	4
.nv.constant0._ZN2at6native27unrolled_elementwise_kernelIZZZNS0_16sign_kernel_cudaERNS_18TensorIteratorBaseEENKUlvE_clEvENKUlvE_clEvEUlhE_St5arrayIPcLm2EELi4E23TrivialOffsetCalculatorILi1EjESB_NS0_6memory15LoadWithoutCastENSC_16StoreWithoutCastEEEviT_T0_T2_T3_T4_T5_:
	.zero		924


//--------------------- .nv.constant0._ZN2at6native29vectorized_elementwise_kernelILi2EZZZNS0_16sign_kernel_cudaERNS_18TensorIteratorBaseEENKUlvE_clEvENKUlvE_clEvEUlhE_St5arrayIPcLm2EEEEviT0_T1_ --------------------------
	.section	.nv.constant0._ZN2at6native29vectorized_elementwise_kernelILi2EZZZNS0_16sign_kernel_cudaERNS_18TensorIteratorBaseEENKUlvE_clEvENKUlvE_clEvEUlhE_St5arrayIPcLm2EEEEviT0_T1_,"a",@progbits
	.sectionflags	@""
	.align	4
.nv.constant0._ZN2at6native29vectorized_elementwise_kernelILi2EZZZNS0_16sign_kernel_cudaERNS_18TensorIteratorBaseEENKUlvE_clEvENKUlvE_clEvEUlhE_St5arrayIPcLm2EEEEviT0_T1_:
	.zero		920


//--------------------- .nv.constant0._ZN2at6native29vectorized_elementwise_kernelILi4EZZZNS0_16sign_kernel_cudaERNS_18TensorIteratorBaseEENKUlvE_clEvENKUlvE_clEvEUlhE_St5arrayIPcLm2EEEEviT0_T1_ --------------------------
	.section	.nv.constant0._ZN2at6native29vectorized_elementwise_kernelILi4EZZZNS0_16sign_kernel_cudaERNS_18TensorIteratorBaseEENKUlvE_clEvENKUlvE_clEvEUlhE_St5arrayIPcLm2EEEEviT0_T1_,"a",@progbits
	.sectionflags	@""
	.align	4
.nv.constant0._ZN2at6native29vectorized_elementwise_kernelILi4EZZZNS0_16sign_kernel_cudaERNS_18TensorIteratorBaseEENKUlvE_clEvENKUlvE_clEvEUlhE_St5arrayIPcLm2EEEEviT0_T1_:
	.zero		920


//--------------------- .nv.constant0._ZN2at6native29vectorized_elementwise_kernelILi8EZZZNS0_16sign_kernel_cudaERNS_18TensorIteratorBaseEENKUlvE_clEvENKUlvE_clEvEUlhE_St5arrayIPcLm2EEEEviT0_T1_ --------------------------
	.section	.nv.constant0._ZN2at6native29vectorized_elementwise_kernelILi8EZZZNS0_16sign_kernel_cudaERNS_18TensorIteratorBaseEENKUlvE_clEvENKUlvE_clEvEUlhE_St5arrayIPcLm2EEEEviT0_T1_,"a",@progbits
	.sectionflags	@""
	.align	4
.nv.constant0._ZN2at6native29vectorized_elementwise_kernelILi8EZZZNS0_16sign_kernel_cudaERNS_18TensorIteratorBaseEENKUlvE_clEvENKUlvE_clEvEUlhE_St5arrayIPcLm2EEEEviT0_T1_:
	.zero		920


//--------------------- .nv.constant0._ZN2at6native18elementwise_kernelILi128ELi4EZNS0_15gpu_kernel_implIZNS0_16sign_kernel_cudaERNS_18TensorIteratorBaseEEUlbE_EEvS4_RKT_EUliE_EEviT1_ --------------------------
	.section	.nv.constant0._ZN2at6native18elementwise_kernelILi128ELi4EZNS0_15gpu_kernel_implIZNS0_16sign_kernel_cudaERNS_18TensorIteratorBaseEEUlbE_EEvS4_RKT_EUliE_EEviT1_,"a",@progbits
	.sectionflags	@""
	.align	4
.nv.constant0._ZN2at6native18elementwise_kernelILi128ELi4EZNS0_15gpu_kernel_implIZNS0_16sign_kernel_cudaERNS_18TensorIteratorBaseEEUlbE_EEvS4_RKT_EUliE_EEviT1_:
	.zero		1440


//--------------------- .nv.constant0._ZN2at6native27unrolled_elementwise_kernelIZNS0_16sign_kernel_cudaERNS_18TensorIteratorBaseEEUlbE_St5arrayIPcLm2EELi4E23TrivialOffsetCalculatorILi1EjES9_NS0_6memory12LoadWithCastILi1EEENSA_13StoreWithCastILi1EEEEEviT_T0_T2_T3_T4_T5_ --------------------------
	.section	.nv.constant0._ZN2at6native27unrolled_elementwise_kernelIZNS0_16sign_kernel_cudaERNS_18TensorIteratorBaseEEUlbE_St5arrayIPcLm2EELi4E23TrivialOffsetCalculatorILi1EjES9_NS0_6memory12LoadWithCastILi1EEENSA_13StoreWithCastILi1EEEEEviT_T0_T2_T3_T4_T5_,"a",@progbits
	.sectionflags	@""
	.align	4
.nv.constant0._ZN2at6native27unrolled_elementwise_kernelIZNS0_16sign_kernel_cudaERNS_18TensorIteratorBaseEEUlbE_St5arrayIPcLm2EELi4E23TrivialOffsetCalculatorILi1EjES9_NS0_6memory12LoadWithCastILi1EEENSA_13StoreWithCastILi1EEEEEviT_T0_T2_T3_T4_T5_:
	.zero		940


//--------------------- .nv.constant0._ZN2at6native18elementwise_kernelILi128ELi4EZNS0_22gpu_kernel_impl_nocastIZNS0_16sign_kernel_cudaERNS_18TensorIteratorBaseEEUlbE_EEvS4_RKT_EUliE_EEviT1_ --------------------------
	.section	.nv.constant0._ZN2at6native18elementwise_kernelILi128ELi4EZNS0_22gpu_kernel_impl_nocastIZNS0_16sign_kernel_cudaERNS_18TensorIteratorBaseEEUlbE_EEvS4_RKT_EUliE_EEviT1_,"a",@progbits
	.sectionflags	@""
	.align	4
.nv.constant0._ZN2at6native18elementwise_kernelILi128ELi4EZNS0_22gpu_kernel_impl_nocastIZNS0_16sign_kernel_cudaERNS_18TensorIteratorBaseEEUlbE_EEvS4_RKT_EUliE_EEviT1_:
	.zero		1440


//--------------------- .nv.constant0._ZN2at6native27unrolled_elementwise_kernelIZNS0_16sign_kernel_cudaERNS_18TensorIteratorBaseEEUlbE_St5arrayIPcLm2EELi4E23TrivialOffsetCalculatorILi1EjES9_NS0_6memory15LoadWithoutCastENSA_16StoreWithoutCastEEEviT_T0_T2_T3_T4_T5_ --------------------------
	.section	.nv.constant0._ZN2at6native27unrolled_elementwise_kernelIZNS0_16sign_kernel_cudaERNS_18TensorIteratorBaseEEUlbE_St5arrayIPcLm2EELi4E23TrivialOffsetCalculatorILi1EjES9_NS0_6memory15LoadWithoutCastENSA_16StoreWithoutCastEEEviT_T0_T2_T3_T4_T5_,"a",@progbits
	.sectionflags	@""
	.align	4
.nv.constant0._ZN2at6native27unrolled_elementwise_kernelIZNS0_16sign_kernel_cudaERNS_18TensorIteratorBaseEEUlbE_St5arrayIPcLm2EELi4E23TrivialOffsetCalculatorILi1EjES9_NS0_6memory15LoadWithoutCastENSA_16StoreWithoutCastEEEviT_T0_T2_T3_T4_T5_:
	.zero		924


//--------------------- .nv.constant0._ZN2at6native29vectorized_elementwise_kernelILi2EZNS0_16sign_kernel_cudaERNS_18TensorIteratorBaseEEUlbE_St5arrayIPcLm2EEEEviT0_T1_ --------------------------
	.section	.nv.constant0._ZN2at6native29vectorized_elementwise_kernelILi2EZNS0_16sign_kernel_cudaERNS_18TensorIteratorBaseEEUlbE_St5arrayIPcLm2EEEEviT0_T1_,"a",@progbits
	.sectionflags	@""
	.align	4
.nv.constant0._ZN2at6native29vectorized_elementwise_kernelILi2EZNS0_16sign_kernel_cudaERNS_18TensorIteratorBaseEEUlbE_St5arrayIPcLm2EEEEviT0_T1_:
	.zero		920


//--------------------- .nv.constant0._ZN2at6native29vectorized_elementwise_kernelILi4EZNS0_16sign_kernel_cudaERNS_18TensorIteratorBaseEEUlbE_St5arrayIPcLm2EEEEviT0_T1_ --------------------------
	.section	.nv.constant0._ZN2at6native29vectorized_elementwise_kernelILi4EZNS0_16sign_kernel_cudaERNS_18TensorIteratorBaseEEUlbE_St5arrayIPcLm2EEEEviT0_T1_,"a",@progbits
	.sectionflags	@""
	.align	4
.nv.constant0._ZN2at6native29vectorized_elementwise_kernelILi4EZNS0_16sign_kernel_cudaERNS_18TensorIteratorBaseEEUlbE_St5arrayIPcLm2EEEEviT0_T1_:
	.zero		920


//--------------------- .nv.constant0._ZN2at6native29vectorized_elementwise_kernelILi8EZNS0_16sign_kernel_cudaERNS_18TensorIteratorBaseEEUlbE_St5arrayIPcLm2EEEEviT0_T1_ --------------------------
	.section	.nv.constant0._ZN2at6native29vectorized_elementwise_kernelILi8EZNS0_16sign_kernel_cudaERNS_18TensorIteratorBaseEEUlbE_St5arrayIPcLm2EEEEviT0_T1_,"a",@progbits
	.sectionflags	@""
	.align	4
.nv.constant0._ZN2at6native29vectorized_elementwise_kernelILi8EZNS0_16sign_kernel_cudaERNS_18TensorIteratorBaseEEUlbE_St5arrayIPcLm2EEEEviT0_T1_:
	.zero		920


//--------------------- .nv.constant0._ZN2at6native18elementwise_kernelILi128ELi4EZNS0_15gpu_kernel_implIZZZNS0_15neg_kernel_cudaERNS_18TensorIteratorBaseEENKUlvE0_clEvENKUlvE7_clEvEUlN3c108BFloat16EE_EEvS4_RKT_EUliE_EEviT1_ --------------------------
	.section	.nv.constant0._ZN2at6native18elementwise_kernelILi128ELi4EZNS0_15gpu_kernel_implIZZZNS0_15neg_kernel_cudaERNS_18TensorIteratorBaseEENKUlvE0_clEvENKUlvE7_clEvEUlN3c108BFloat16EE_EEvS4_RKT_EUliE_EEviT1_,"a",@progbits
	.sectionflags	@""
	.align	4
.nv.constant0._ZN2at6native18elementwise_kernelILi128ELi4EZNS0_15gpu_kernel_implIZZZNS0_15neg_kernel_cudaERNS_18TensorIteratorBaseEENKUlvE0_clEvENKUlvE7_clEvEUlN3c108BFloat16EE_EEvS4_RKT_EUliE_EEviT1_:
	.zero		1440


//--------------------- .nv.constant0._ZN2at6native27unrolled_elementwise_kernelIZZZNS0_15neg_kernel_cudaERNS_18TensorIteratorBaseEENKUlvE0_clEvENKUlvE7_clEvEUlN3c108BFloat16EE_St5arrayIPcLm2EELi4E23TrivialOffsetCalculatorILi1EjESD_NS0_6memory12LoadWithCastILi1EEENSE_13StoreWithCastILi1EEEEEviT_T0_T2_T3_T4_T5_ --------------------------
	.section	.nv.constant0._ZN2at6native27unrolled_elementwise_kernelIZZZNS0_15neg_kernel_cudaERNS_18TensorIteratorBaseEENKUlvE0_clEvENKUlvE7_clEvEUlN3c108BFloat16EE_St5arrayIPcLm2EELi4E23TrivialOffsetCalculatorILi1EjESD_NS0_6memory12LoadWithCastILi1EEENSE_13StoreWithCastILi1EEEEEviT_T0_T2_T3_T4_T5_,"a",@progbits
	.sectionflags	@""
	.align	4
.nv.constant0._ZN2at6native27unrolled_elementwise_kernelIZZZNS0_15neg_kernel_cudaERNS_18TensorIteratorBaseEENKUlvE0_clEvENKUlvE7_clEvEUlN3c108BFloat16EE_St5arrayIPcLm2EELi4E23TrivialOffsetCalculatorILi1EjESD_NS0_6memory12LoadWithCastILi1EEENSE_13StoreWithCastILi1EEEEEviT_T0_T2_T3_T4_T5_:
	.zero		940


//--------------------- .nv.constant0._ZN2at6native18elementwise_kernelILi128ELi4EZNS0_22gpu_kernel_impl_nocastIZZZNS0_15neg_kernel_cudaERNS_18TensorIteratorBaseEENKUlvE0_clEvENKUlvE7_clEvEUlN3c108BFloat16EE_EEvS4_RKT_EUliE_EEviT1_ --------------------------
	.section	.nv.constant0._ZN2at6native18elementwise_kernelILi128ELi4EZNS0_22gpu_kernel_impl_nocastIZZZNS0_15neg_kernel_cudaERNS_18TensorIteratorBaseEENKUlvE0_clEvENKUlvE7_clEvEUlN3c108BFloat16EE_EEvS4_RKT_EUliE_EEviT1_,"a",@progbits
	.sectionflags	@""
	.align	4
.nv.constant0._ZN2at6native18elementwise_kernelILi128ELi4EZNS0_22gpu_kernel_impl_nocastIZZZNS0_15neg_kernel_cudaERNS_18TensorIteratorBaseEENKUlvE0_clEvENKUlvE7_clEvEUlN3c108BFloat16EE_EEvS4_RKT_EUliE_EEviT1_:
	.zero		1440


//--------------------- .nv.constant0._ZN2at6native27unrolled_elementwise_kernelIZZZNS0_15neg_kernel_cudaERNS_18TensorIteratorBaseEENKUlvE0_clEvENKUlvE7_clEvEUlN3c108BFloat16EE_St5arrayIPcLm2EELi4E23TrivialOffsetCalculatorILi1EjESD_NS0_6memory15LoadWithoutCastENSE_16StoreWithoutCastEEEviT_T0_T2_T3_T4_T5_ --------------------------
	.section	.nv.constant0._ZN2at6native27unrolled_elementwise_kernelIZZZNS0_15neg_kernel_cudaERNS_18TensorIteratorBaseEENKUlvE0_clEvENKUlvE7_clEvEUlN3c108BFloat16EE_St5arrayIPcLm2EELi4E23TrivialOffsetCalculatorILi1EjESD_NS0_6memory15LoadWithoutCastENSE_16StoreWithoutCastEEEviT_T0_T2_T3_T4_T5_,"a",@progbits
	.sectionflags	@""
	.align	4
.nv.constant0._ZN2at6native27unrolled_elementwise_kernelIZZZNS0_15neg_kernel_cudaERNS_18TensorIteratorBaseEENKUlvE0_clEvENKUlvE7_clEvEUlN3c108BFloat16EE_St5arrayIPcLm2EELi4E23TrivialOffsetCalculatorILi1EjESD_NS0_6memory15LoadWithoutCastENSE_16StoreWithoutCastEEEviT_T0_T2_T3_T4_T5_:
	.zero		924


//--------------------- .nv.constant0._ZN2at6native29vectorized_elementwise_kernelILi2EZZZNS0_15neg_kernel_cudaERNS_18TensorIteratorBaseEENKUlvE0_clEvENKUlvE7_clEvEUlN3c108BFloat16EE_St5arrayIPcLm2EEEEviT0_T1_ --------------------------
	.section	.nv.constant0._ZN2at6native29vectorized_elementwise_kernelILi2EZZZNS0_15neg_kernel_cudaERNS_18TensorIteratorBaseEENKUlvE0_clEvENKUlvE7_clEvEUlN3c108BFloat16EE_St5arrayIPcLm2EEEEviT0_T1_,"a",@progbits
	.sectionflags	@""
	.align	4
.nv.constant0._ZN2at6native29vectorized_elementwise_kernelILi2EZZZNS0_15neg_kernel_cudaERNS_18TensorIteratorBaseEENKUlvE0_clEvENKUlvE7_clEvEUlN3c108BFloat16EE_St5arrayIPcLm2EEEEviT0_T1_:
	.zero		920


//--------------------- .nv.constant0._ZN2at6native29vectorized_elementwise_kernelILi4EZZZNS0_15neg_kernel_cudaERNS_18TensorIteratorBaseEENKUlvE0_clEvENKUlvE7_clEvEUlN3c108BFloat16EE_St5arrayIPcLm2EEEEviT0_T1_ --------------------------
	.section	.nv.constant0._ZN2at6native29vectorized_elementwise_kernelILi4EZZZNS0_15neg_kernel_cudaERNS_18TensorIteratorBaseEENKUlvE0_clEvENKUlvE7_clEvEUlN3c108BFloat16EE_St5arrayIPcLm2EEEEviT0_T1_,"a",@progbits
	.sectionflags	@""
	.align	4
.nv.constant0._ZN2at6native29vectorized_elementwise_kernelILi4EZZZNS0_15neg_kernel_cudaERNS_18TensorIteratorBaseEENKUlvE0_clEvENKUlvE7_clEvEUlN3c108BFloat16EE_St5arrayIPcLm2EEEEviT0_T1_:
	.zero		920


//--------------------- .nv.constant0._ZN2at6native29vectorized_elementwise_kernelILi8EZZZNS0_15neg_kernel_cudaERNS_18TensorIteratorBaseEENKUlvE0_clEvENKUlvE7_clEvEUlN3c108BFloat16EE_St5arrayIPcLm2EEEEviT0_T1_ --------------------------
	.section	.nv.constant0._ZN2at6native29vectorized_elementwise_kernelILi8EZZZNS0_15neg_kernel_cudaERNS_18TensorIteratorBaseEENKUlvE0_clEvENKUlvE7_clEvEUlN3c108BFloat16EE_St5arrayIPcLm2EEEEviT0_T1_,"a",@progbits
	.sectionflags	@""
	.align	4
.nv.constant0._ZN2at6native29vectorized_elementwise_kernelILi8EZZZNS0_15neg_kernel_cudaERNS_18TensorIteratorBaseEENKUlvE0_clEvENKUlvE7_clEvEUlN3c108BFloat16EE_St5arrayIPcLm2EEEEviT0_T1_:
	.zero		920


//--------------------- .nv.constant0._ZN2at6native18elementwise_kernelILi128ELi4EZNS0_15gpu_kernel_implIZZZNS0_15neg_kernel_cudaERNS_18TensorIteratorBaseEENKUlvE0_clEvENKUlvE6_clEvEUlN3c104HalfEE_EEvS4_RKT_EUliE_EEviT1_ --------------------------
	.section	.nv.constant0._ZN2at6native18elementwise_kernelILi128ELi4EZNS0_15gpu_kernel_implIZZZNS0_15neg_kernel_cudaERNS_18TensorIteratorBaseEENKUlvE0_clEvENKUlvE6_clEvEUlN3c104HalfEE_EEvS4_RKT_EUliE_EEviT1_,"a",@progbits
	.sectionflags	@""
	.align	4
.nv.constant0._ZN2at6native18elementwise_kernelILi128ELi4EZNS0_15gpu_kernel_implIZZZNS0_15neg_kernel_cudaERNS_18TensorIteratorBaseEENKUlvE0_clEvENKUlvE6_clEvEUlN3c104HalfEE_EEvS4_RKT_EUliE_EEviT1_:
	.zero		1440


//--------------------- .nv.constant0._ZN2at6native27unrolled_elementwise_kernelIZZZNS0_15neg_kernel_cudaERNS_18TensorIteratorBaseEENKUlvE0_clEvENKUlvE6_clEvEUlN3c104HalfEE_St5arrayIPcLm2EELi4E23TrivialOffsetCalculatorILi1EjESD_NS0_6memory12LoadWithCastILi1EEENSE_13StoreWithCastILi1EEEEEviT_T0_T2_T3_T4_T5_ --------------------------
	.section	.nv.constant0._ZN2at6native27unrolled_elementwise_kernelIZZZNS0_15neg_kernel_cudaERNS_18TensorIteratorBaseEENKUlvE0_clEvENKUlvE6_clEvEUlN3c104HalfEE_St5arrayIPcLm2EELi4E23TrivialOffsetCalculatorILi1EjESD_NS0_6memory12LoadWithCastILi1EEENSE_13StoreWithCastILi1EEEEEviT_T0_T2_T3_T4_T5_,"a",@progbits
	.sectionflags	@""
	.align	4
.nv.constant0._ZN2at6native27unrolled_elementwise_kernelIZZZNS0_15neg_kernel_cudaERNS_18TensorIteratorBaseEENKUlvE0_clEvENKUlvE6_clEvEUlN3c104HalfEE_St5arrayIPcLm2EELi4E23TrivialOffsetCalculatorILi1EjESD_NS0_6memory12LoadWithCastILi1EEENSE_13StoreWithCastILi1EEEEEviT_T0_T2_T3_T4_T5_:
	.zero		940


//--------------------- .nv.constant0._ZN2at6native18elementwise_kernelILi128ELi4EZNS0_22gpu_kernel_impl_nocastIZZZNS0_15neg_kernel_cudaERNS_18TensorIteratorBaseEENKUlvE0_clEvENKUlvE6_clEvEUlN3c104HalfEE_EEvS4_RKT_EUliE_EEviT1_ --------------------------
	.section	.nv.constant0._ZN2at6native18elementwise_kernelILi128ELi4EZNS0_22gpu_kernel_impl_nocastIZZZNS0_15neg_kernel_cudaERNS_18TensorIteratorBaseEENKUlvE0_clEvENKUlvE6_clEvEUlN3c104HalfEE_EEvS4_RKT_EUliE_EEviT1_,"a",@progbits
	.sectionflags	@""
	.align	4
.nv.constant0._ZN2at6native18elementwise_kernelILi128ELi4EZNS0_22gpu_kernel_impl_nocastIZZZNS0_15neg_kernel_cudaERNS_18TensorIteratorBaseEENKUlvE0_clEvENKUlvE6_clEvEUlN3c104HalfEE_EEvS4_RKT_EUliE_EEviT1_:
	.zero		1440


//--------------------- .nv.constant0._ZN2at6native27unrolled_elementwise_kernelIZZZNS0_15neg_kernel_cudaERNS_18TensorIteratorBaseEENKUlvE0_clEvENKUlvE6_clEvEUlN3c104HalfEE_St5arrayIPcLm2EELi4E23TrivialOffsetCalculatorILi1EjESD_NS0_6memory15LoadWithoutCastENSE_16StoreWithoutCastEEEviT_T0_T2_T3_T4_T5_ --------------------------
	.section	.nv.constant0._ZN2at6native27unrolled_elementwise_kernelIZZZNS0_15neg_kernel_cudaERNS_18TensorIteratorBaseEENKUlvE0_clEvENKUlvE6_clEvEUlN3c104HalfEE_St5arrayIPcLm2EELi4E23TrivialOffsetCalculatorILi1EjESD_NS0_6memory15LoadWithoutCastENSE_16StoreWithoutCastEEEviT_T0_T2_T3_T4_T5_,"a",@progbits
	.sectionflags	@""
	.align	4
.nv.constant0._ZN2at6native27unrolled_elementwise_kernelIZZZNS0_15neg_kernel_cudaERNS_18TensorIteratorBaseEENKUlvE0_clEvENKUlvE6_clEvEUlN3c104HalfEE_St5arrayIPcLm2EELi4E23TrivialOffsetCalculatorILi1EjESD_NS0_6memory15LoadWithoutCastENSE_16StoreWithoutCastEEEviT_T0_T2_T3_T4_T5_:
	.zero		924


//--------------------- .nv.constant0._ZN2at6native29vectorized_elementwise_kernelILi2EZZZNS0_15neg_kernel_cudaERNS_18TensorIteratorBaseEENKUlvE0_clEvENKUlvE6_clEvEUlN3c104HalfEE_St5arrayIPcLm2EEEEviT0_T1_ --------------------------
	.section	.nv.constant0._ZN2at6native29vectorized_elementwise_kernelILi2EZZZNS0_15neg_kernel_cudaERNS_18TensorIteratorBaseEENKUlvE0_clEvENKUlvE6_clEvEUlN3c104HalfEE_St5arrayIPcLm2EEEEviT0_T1_,"a",@progbits
	.sectionflags	@""
	.align	4
.nv.constant0._ZN2at6native29vectorized_elementwise_kernelILi2EZZZNS0_15neg_kernel_cudaERNS_18TensorIteratorBaseEENKUlvE0_clEvENKUlvE6_clEvEUlN3c104HalfEE_St5arrayIPcLm2EEEEviT0_T1_:
	.zero		920


//--------------------- .nv.constant0._ZN2at6native29vectorized_elementwise_kernelILi4EZZZNS0_15neg_kernel_cudaERNS_18TensorIteratorBaseEENKUlvE0_clEvENKUlvE6_clEvEUlN3c104HalfEE_St5arrayIPcLm2EEEEviT0_T1_ --------------------------
	.section	.nv.constant0._ZN2at6native29vectorized_elementwise_kernelILi4EZZZNS0_15neg_kernel_cudaERNS_18TensorIteratorBaseEENKUlvE0_clEvENKUlvE6_clEvEUlN3c104HalfEE_St5arrayIPcLm2EEEEviT0_T1_,"a",@progbits
	.sectionflags	@""
	.align	4
.nv.constant0._ZN2at6native29vectorized_elementwise_kernelILi4EZZZNS0_15neg_kernel_cudaERNS_18TensorIteratorBaseEENKUlvE0_clEvENKUlvE6_clEvEUlN3c104HalfEE_St5arrayIPcLm2EEEEviT0_T1_:
	.zero		920


//--------------------- .nv.constant0._ZN2at6native29vectorized_elementwise_kernelILi8EZZZNS0_15neg_kernel_cudaERNS_18TensorIteratorBaseEENKUlvE0_clEvENKUlvE6_clEvEUlN3c104HalfEE_St5arrayIPcLm2EEEEviT0_T1_ --------------------------
	.section	.nv.constant0._ZN2at6native29vectorized_elementwise_kernelILi8EZZZNS0_15neg_kernel_cudaERNS_18TensorIteratorBaseEENKUlvE0_clEvENKUlvE6_clEvEUlN3c104HalfEE_St5arrayIPcLm2EEEEviT0_T1_,"a",@progbits
	.sectionflags	@""
	.align	4
.nv.constant0._ZN2at6native29vectorized_elementwise_kernelILi8EZZZNS0_15neg_kernel_cudaERNS_18TensorIteratorBaseEENKUlvE0_clEvENKUlvE6_clEvEUlN3c104HalfEE_St5arrayIPcLm2EEEEviT0_T1_:
	.zero		920


//--------------------- .nv.constant0._ZN2at6native18elementwise_kernelILi128ELi4EZNS0_15gpu_kernel_implIZZZNS0_15neg_kernel_cudaERNS_18TensorIteratorBaseEENKUlvE0_clEvENKUlvE5_clEvEUlfE_EEvS4_RKT_EUliE_EEviT1_ --------------------------
	.section	.nv.constant0._ZN2at6native18elementwise_kernelILi128ELi4EZNS0_15gpu_kernel_implIZZZNS0_15neg_kernel_cudaERNS_18TensorIteratorBaseEENKUlvE0_clEvENKUlvE5_clEvEUlfE_EEvS4_RKT_EUliE_EEviT1_,"a",@progbits
	.sectionflags	@""
	.align	4
.nv.constant0._ZN2at6native18elementwise_kernelILi128ELi4EZNS0_15gpu_kernel_implIZZZNS0_15neg_kernel_cudaERNS_18TensorIteratorBaseEENKUlvE0_clEvENKUlvE5_clEvEUlfE_EEvS4_RKT_EUliE_EEviT1_:
	.zero		1440


//--------------------- .nv.constant0._ZN2at6native27unrolled_elementwise_kernelIZZZNS0_15neg_kernel_cudaERNS_18TensorIteratorBaseEENKUlvE0_clEvENKUlvE5_clEvEUlfE_St5arrayIPcLm2EELi4E23TrivialOffsetCalculatorILi1EjESB_NS0_6memory12LoadWithCastILi1EEENSC_13StoreWithCastILi1EEEEEviT_T0_T2_T3_T4_T5_ --------------------------
	.section	.nv.constant0._ZN2at6native27unrolled_elementwise_kernelIZZZNS0_15neg_kernel_cudaERNS_18TensorIteratorBaseEENKUlvE0_clEvENKUlvE5_clEvEUlfE_St5arrayIPcLm2EELi4E23TrivialOffsetCalculatorILi1EjESB_NS0_6memory12LoadWithCastILi1EEENSC_13StoreWithCastILi1EEEEEviT_T0_T2_T3_T4_T5_,"a",@progbits
	.sectionflags	@""
	.align	4
.nv.constant0._ZN2at6native27unrolled_elementwise_kernelIZZZNS0_15neg_kernel_cudaERNS_18TensorIteratorBaseEENKUlvE0_clEvENKUlvE5_clEvEUlfE_St5arrayIPcLm2EELi4E23TrivialOffsetCalculatorILi1EjESB_NS0_6memory12LoadWithCastILi1EEENSC_13StoreWithCastILi1EEEEEviT_T0_T2_T3_T4_T5_:
	.zero		940


//--------------------- .nv.constant0._ZN2at6native18elementwise_kernelILi128ELi2EZNS0_22gpu_kernel_impl_nocastIZZZNS0_15neg_kernel_cudaERNS_18TensorIteratorBaseEENKUlvE0_clEvENKUlvE5_clEvEUlfE_EEvS4_RKT_EUliE_EEviT1_ --------------------------
	.section	.nv.constant0._ZN2at6native18elementwise_kernelILi128ELi2EZNS0_22gpu_kernel_impl_nocastIZZZNS0_15neg_kernel_cudaERNS_18TensorIteratorBaseEENKUlvE0_clEvENKUlvE5_clEvEUlfE_EEvS4_RKT_EUliE_EEviT1_,"a",@progbits
	.sectionflags	@""
	.align	4
.nv.constant0._ZN2at6native18elementwise_kernelILi128ELi2EZNS0_22gpu_kernel_impl_nocastIZZZNS0_15neg_kernel_cudaERNS_18TensorIteratorBaseEENKUlvE0_clEvENKUlvE5_clEvEUlfE_EEvS4_RKT_EUliE_EEviT1_:
	.zero		1440


//--------------------- .nv.constant0._ZN2at6native27unrolled_elementwise_kernelIZZZNS0_15neg_kernel_cudaERNS_18TensorIteratorBaseEENKUlvE0_clEvENKUlvE5_clEvEUlfE_St5arrayIPcLm2EELi4E23TrivialOffsetCalculatorILi1EjESB_NS0_6memory15LoadWithoutCastENSC_16StoreWithoutCastEEEviT_T0_T2_T3_T4_T5_ --------------------------
	.section	.nv.constant0._ZN2at6native27unrolled_elementwise_kernelIZZZNS0_15neg_kernel_cudaERNS_18TensorIteratorBaseEENKUlvE0_clEvENKUlvE5_clEvEUlfE_St5arrayIPcLm2EELi4E23TrivialOffsetCalculatorILi1EjESB_NS0_6memory15LoadWithoutCastENSC_16StoreWithoutCastEEEviT_T0_T2_T3_T4_T5_,"a",@progbits
	.sectionflags	@""
	.align	4
.nv.constant0._ZN2at6native27unrolled_elementwise_kernelIZZZNS0_15neg_kernel_cudaERNS_18TensorIteratorBaseEENKUlvE0_clEvENKUlvE5_clEvEUlfE_St5arrayIPcLm2EELi4E23TrivialOffsetCalculatorILi1EjESB_NS0_6memory15LoadWithoutCastENSC_16StoreWithoutCastEEEviT_T0_T2_T3_T4_T5_:
	.zero		924


//--------------------- .nv.constant0._ZN2at6native29vectorized_elementwise_kernelILi2EZZZNS0_15neg_kernel_cudaERNS_18TensorIteratorBaseEENKUlvE0_clEvENKUlvE5_clEvEUlfE_St5arrayIPcLm2EEEEviT0_T1_ --------------------------
	.section	.nv.constant0._ZN2at6native29vectorized_elementwise_kernelILi2EZZZNS0_15neg_kernel_cudaERNS_18TensorIteratorBaseEENKUlvE0_clEvENKUlvE5_clEvEUlfE_St5arrayIPcLm2EEEEviT0_T1_,"a",@progbits
	.sectionflags	@""
	.align	4
.nv.constant0._ZN2at6native29vectorized_elementwise_kernelILi2EZZZNS0_15neg_kernel_cudaERNS_18TensorIteratorBaseEENKUlvE0_clEvENKUlvE5_clEvEUlfE_St5arrayIPcLm2EEEEviT0_T1_:
	.zero		920


//--------------------- .nv.constant0._ZN2at6native29vectorized_elementwise_kernelILi4EZZZNS0_15neg_kernel_cudaERNS_18TensorIteratorBaseEENKUlvE0_clEvENKUlvE5_clEvEUlfE_St5arrayIPcLm2EEEEviT0_T1_ --------------------------
	.section	.nv.constant0._ZN2at6native29vectorized_elementwise_kernelILi4EZZZNS0_15neg_kernel_cudaERNS_18TensorIteratorBaseEENKUlvE0_clEvENKUlvE5_clEvEUlfE_St5arrayIPcLm2EEEEviT0_T1_,"a",@progbits
	.sectionflags	@""
	.align	4
.nv.constant0._ZN2at6native29vectorized_elementwise_kernelILi4EZZZNS0_15neg_kernel_cudaERNS_18TensorIteratorBaseEENKUlvE0_clEvENKUlvE5_clEvEUlfE_St5arrayIPcLm2EEEEviT0_T1_:
	.zero		920


//--------------------- .nv.constant0._ZN2at6native29vectorized_elementwise_kernelILi8EZZZNS0_15neg_kernel_cudaERNS_18TensorIteratorBaseEENKUlvE0_clEvENKUlvE5_clEvEUlfE_St5arrayIPcLm2EEEEviT0_T1_ --------------------------
	.section	.nv.constant0._ZN2at6native29vectorized_elementwise_kernelILi8EZZZNS0_15neg_kernel_cudaERNS_18TensorIteratorBaseEENKUlvE0_clEvENKUlvE5_clEvEUlfE_St5arrayIPcLm2EEEEviT0_T1_,"a",@progbits
	.sectionflags	@""
	.align	4
.nv.constant0._ZN2at6native29vectorized_elementwise_kernelILi8EZZZNS0_15neg_kernel_cudaERNS_18TensorIteratorBaseEENKUlvE0_clEvENKUlvE5_clEvEUlfE_St5arrayIPcLm2EEEEviT0_T1_:
	.zero		920


//--------------------- .nv.constant0._ZN2at6native18elementwise_kernelILi128ELi4EZNS0_15gpu_kernel_implIZZZNS0_15neg_kernel_cudaERNS_18TensorIteratorBaseEENKUlvE0_clEvENKUlvE4_clEvEUldE_EEvS4_RKT_EUliE_EEviT1_ --------------------------
	.section	.nv.constant0._ZN2at6native18elementwise_kernelILi128ELi4EZNS0_15gpu_kernel_implIZZZNS0_15neg_kernel_cudaERNS_18TensorIteratorBaseEENKUlvE0_clEvENKUlvE4_clEvEUldE_EEvS4_RKT_EUliE_EEviT1_,"a",@progbits
	.sectionflags	@""
	.align	4
.nv.constant0._ZN2at6native18elementwise_kernelILi128ELi4EZNS0_15gpu_kernel_implIZZZNS0_15neg_kernel_cudaERNS_18TensorIteratorBaseEENKUlvE0_clEvENKUlvE4_clEvEUldE_EEvS4_RKT_EUliE_EEviT1_:
	.zero		1440


//--------------------- .nv.constant0._ZN2at6native27unrolled_elementwise_kernelIZZZNS0_15neg_kernel_cudaERNS_18TensorIteratorBaseEENKUlvE0_clEvENKUlvE4_clEvEUldE_St5arrayIPcLm2EELi4E23TrivialOffsetCalculatorILi1EjESB_NS0_6memory12LoadWithCastILi1EEENSC_13StoreWithCastILi1EEEEEviT_T0_T2_T3_T4_T5_ --------------------------
	.section	.nv.constant0._ZN2at6native27unrolled_elementwise_kernelIZZZNS0_15neg_kernel_cudaERNS_18TensorIteratorBaseEENKUlvE0_clEvENKUlvE4_clEvEUldE_St5arrayIPcLm2EELi4E23TrivialOffsetCalculatorILi1EjESB_NS0_6memory12LoadWithCastILi1EEENSC_13StoreWithCastILi1EEEEEviT_T0_T2_T3_T4_T5_,"a",@progbits
	.sectionflags	@""
	.align	4
.nv.constant0._ZN2at6native27unrolled_elementwise_kernelIZZZNS0_15neg_kernel_cudaERNS_18TensorIteratorBaseEENKUlvE0_clEvENKUlvE4_clEvEUldE_St5arrayIPcLm2EELi4E23TrivialOffsetCalculatorILi1EjESB_NS0_6memory12LoadWithCastILi1EEENSC_13StoreWithCastILi1EEEEEviT_T0_T2_T3_T4_T5_:
	.zero		940


//--------------------- .nv.constant0._ZN2at6native18elementwise_kernelILi128ELi2EZNS0_22gpu_kernel_impl_nocastIZZZNS0_15neg_kernel_cudaERNS_18TensorIteratorBaseEENKUlvE0_clEvENKUlvE4_clEvEUldE_EEvS4_RKT_EUliE_EEviT1_ --------------------------
	.section	.nv.constant0._ZN2at6native18elementwise_kernelILi128ELi2EZNS0_22gpu_kernel_impl_nocastIZZZNS0_15neg_kernel_cudaERNS_18TensorIteratorBaseEENKUlvE0_clEvENKUlvE4_clEvEUldE_EEvS4_RKT_EUliE_EEviT1_,"a",@progbits
	.sectionflags	@""
	.align	4
.nv.constant0._ZN2at6native18elementwise_kernelILi128ELi2EZNS0_22gpu_kernel_impl_nocastIZZZNS0_15neg_kernel_cudaERNS_18TensorIteratorBaseEENKUlvE0_clEvENKUlvE4_clEvEUldE_EEvS4_RKT_EUliE_EEviT1_:
	.zero		1440


//--------------------- .nv.constant0._ZN2at6native27unrolled_elementwise_kernelIZZZNS0_15neg_kernel_cudaERNS_18TensorIteratorBaseEENKUlvE0_clEvENKUlvE4_clEvEUldE_St5arrayIPcLm2EELi4E23TrivialOffsetCalculatorILi1EjESB_NS0_6memory15LoadWithoutCastENSC_16StoreWithoutCastEEEviT_T0_T2_T3_T4_T5_ --------------------------
	.section	.nv.constant0._ZN2at6native27unrolled_elementwise_kernelIZZZNS0_15neg_kernel_cudaERNS_18TensorIteratorBaseEENKUlvE0_clEvENKUlvE4_clEvEUldE_St5arrayIPcLm2EELi4E23TrivialOffsetCalculatorILi1EjESB_NS0_6memory15LoadWithoutCastENSC_16StoreWithoutCastEEEviT_T0_T2_T3_T4_T5_,"a",@progbits
	.sectionflags	@""
	.align	4
.nv.constant0._ZN2at6native27unrolled_elementwise_kernelIZZZNS0_15neg_kernel_cudaERNS_18TensorIteratorBaseEENKUlvE0_clEvENKUlvE4_clEvEUldE_St5arrayIPcLm2EELi4E23TrivialOffsetCalculatorILi1EjESB_NS0_6memory15LoadWithoutCastENSC_16StoreWithoutCastEEEviT_T0_T2_T3_T4_T5_:
	.zero		924


//--------------------- .nv.constant0._ZN2at6native29vectorized_elementwise_kernelILi2EZZZNS0_15neg_kernel_cudaERNS_18TensorIteratorBaseEENKUlvE0_clEvENKUlvE4_clEvEUldE_St5arrayIPcLm2EEEEviT0_T1_ --------------------------
	.section	.nv.constant0._ZN2at6native29vectorized_elementwise_kernelILi2EZZZNS0_15neg_kernel_cudaERNS_18TensorIteratorBaseEENKUlvE0_clEvENKUlvE4_clEvEUldE_St5arrayIPcLm2EEEEviT0_T1_,"a",@progbits
	.sectionflags	@""
	.align	4
.nv.constant0._ZN2at6native29vectorized_elementwise_kernelILi2EZZZNS0_15neg_kernel_cudaERNS_18TensorIteratorBaseEENKUlvE0_clEvENKUlvE4_clEvEUldE_St5arrayIPcLm2EEEEviT0_T1_:
	.zero		920


//--------------------- .nv.constant0._ZN2at6native29vectorized_elementwise_kernelILi4EZZZNS0_15neg_kernel_cudaERNS_18TensorIteratorBaseEENKUlvE0_clEvENKUlvE4_clEvEUldE_St5arrayIPcLm2EEEEviT0_T1_ --------------------------
	.section	.nv.constant0._ZN2at6native29vectorized_elementwise_kernelILi4EZZZNS0_15neg_kernel_cudaERNS_18TensorIteratorBaseEENKUlvE0_clEvENKUlvE4_clEvEUldE_St5arrayIPcLm2EEEEviT0_T1_,"a",@progbits
	.sectionflags	@""
	.align	4
.nv.constant0._ZN2at6native29vectorized_elementwise_kernelILi4EZZZNS0_15neg_kernel_cudaERNS_18TensorIteratorBaseEENKUlvE0_clEvENKUlvE4_clEvEUldE_St5arrayIPcLm2EEEEviT0_T1_:
	.zero		920


//--------------------- .nv.constant0._ZN2at6native29vectorized_elementwise_kernelILi8EZZZNS0_15neg_kernel_cudaERNS_18TensorIteratorBaseEENKUlvE0_clEvENKUlvE4_clEvEUldE_St5arrayIPcLm2EEEEviT0_T1_ --------------------------
	.section	.nv.constant0._ZN2at6native29vectorized_elementwise_kernelILi8EZZZNS0_15neg_kernel_cudaERNS_18TensorIteratorBaseEENKUlvE0_clEvENKUlvE4_clEvEUldE_St5arrayIPcLm2EEEEviT0_T1_,"a",@progbits
	.sectionflags	@""
	.align	4
.nv.constant0._ZN2at6native29vectorized_elementwise_kernelILi8EZZZNS0_15neg_kernel_cudaERNS_18TensorIteratorBaseEENKUlvE0_clEvENKUlvE4_clEvEUldE_St5arrayIPcLm2EEEEviT0_T1_:
	.zero		920


//--------------------- .nv.constant0._ZN2at6native18elementwise_kernelILi128ELi4EZNS0_15gpu_kernel_implIZZZNS0_15neg_kernel_cudaERNS_18TensorIteratorBaseEENKUlvE0_clEvENKUlvE3_clEvEUlsE_EEvS4_RKT_EUliE_EEviT1_ --------------------------
	.section	.nv.constant0._ZN2at6native18elementwise_kernelILi128ELi4EZNS0_15gpu_kernel_implIZZZNS0_15neg_kernel_cudaERNS_18TensorIteratorBaseEENKUlvE0_clEvENKUlvE3_clEvEUlsE_EEvS4_RKT_EUliE_EEviT1_,"a",@progbits
	.sectionflags	@""
	.align	4
.nv.constant0._ZN2at6native18elementwise_kernelILi128ELi4EZNS0_15gpu_kernel_implIZZZNS0_15neg_kernel_cudaERNS_18TensorIteratorBaseEENKUlvE0_clEvENKUlvE3_clEvEUlsE_EEvS4_RKT_EUliE_EEviT1_:
	.zero		1440


//--------------------- .nv.constant0._ZN2at6native27unrolled_elementwise_kernelIZZZNS0_15neg_kernel_cudaERNS_18TensorIteratorBaseEENKUlvE0_clEvENKUlvE3_clEvEUlsE_St5arrayIPcLm2EELi4E23TrivialOffsetCalculatorILi1EjESB_NS0_6memory12LoadWithCastILi1EEENSC_13StoreWithCastILi1EEEEEviT_T0_T2_T3_T4_T5_ --------------------------
	.section	.nv.constant0._ZN2at6native27unrolled_elementwise_kernelIZZZNS0_15neg_kernel_cudaERNS_18TensorIteratorBaseEENKUlvE0_clEvENKUlvE3_clEvEUlsE_St5arrayIPcLm2EELi4E23TrivialOffsetCalculatorILi1EjESB_NS0_6memory12LoadWithCastILi1EEENSC_13StoreWithCastILi1EEEEEviT_T0_T2_T3_T4_T5_,"a",@progbits
	.sectionflags	@""
	.align	4
.nv.constant0._ZN2at6native27unrolled_elementwise_kernelIZZZNS0_15neg_kernel_cudaERNS_18TensorIteratorBaseEENKUlvE0_clEvENKUlvE3_clEvEUlsE_St5arrayIPcLm2EELi4E23TrivialOffsetCalculatorILi1EjESB_NS0_6memory12LoadWithCastILi1EEENSC_13StoreWithCastILi1EEEEEviT_T0_T2_T3_T4_T5_:
	.zero		940


//--------------------- .nv.constant0._ZN2at6native18elementwise_kernelILi128ELi4EZNS0_22gpu_kernel_impl_nocastIZZZNS0_15neg_kernel_cudaERNS_18TensorIteratorBaseEENKUlvE0_clEvENKUlvE3_clEvEUlsE_EEvS4_RKT_EUliE_EEviT1_ --------------------------
	.section	.nv.constant0._ZN2at6native18elementwise_kernelILi128ELi4EZNS0_22gpu_kernel_impl_nocastIZZZNS0_15neg_kernel_cudaERNS_18TensorIteratorBaseEENKUlvE0_clEvENKUlvE3_clEvEUlsE_EEvS4_RKT_EUliE_EEviT1_,"a",@progbits
	.sectionflags	@""
	.align	4
.nv.constant0._ZN2at6native18elementwise_kernelILi128ELi4EZNS0_22gpu_kernel_impl_nocastIZZZNS0_15neg_kernel_cudaERNS_18TensorIteratorBaseEENKUlvE0_clEvENKUlvE3_clEvEUlsE_EEvS4_RKT_EUliE_EEviT1_:
	.zero		1440


//--------------------- .nv.constant0._ZN2at6native27unrolled_elementwise_kernelIZZZNS0_15neg_kernel_cudaERNS_18TensorIteratorBaseEENKUlvE0_clEvENKUlvE3_clEvEUlsE_St5arrayIPcLm2EELi4E23TrivialOffsetCalculatorILi1EjESB_NS0_6memory15LoadWithoutCastENSC_16StoreWithoutCastEEEviT_T0_T2_T3_T4_T5_ --------------------------
	.section	.nv.constant0._ZN2at6native27unrolled_elementwise_kernelIZZZNS0_15neg_kernel_cudaERNS_18TensorIteratorBaseEENKUlvE0_clEvENKUlvE3_clEvEUlsE_St5arrayIPcLm2EELi4E23TrivialOffsetCalculatorILi1EjESB_NS0_6memory15LoadWithoutCastENSC_16StoreWithoutCastEEEviT_T0_T2_T3_T4_T5_,"a",@progbits
	.sectionflags	@""
	.align	4
.nv.constant0._ZN2at6native27unrolled_elementwise_kernelIZZZNS0_15neg_kernel_cudaERNS_18TensorIteratorBaseEENKUlvE0_clEvENKUlvE3_clEvEUlsE_St5arrayIPcLm2EELi4E23TrivialOffsetCalculatorILi1EjESB_NS0_6memory15LoadWithoutCastENSC_16StoreWithoutCastEEEviT_T0_T2_T3_T4_T5_:
	.zero		924


//--------------------- .nv.constant0._ZN2at6native29vectorized_elementwise_kernelILi2EZZZNS0_15neg_kernel_cudaERNS_18TensorIteratorBaseEENKUlvE0_clEvENKUlvE3_clEvEUlsE_St5arrayIPcLm2EEEEviT0_T1_ --------------------------
	.section	.nv.constant0._ZN2at6native29vectorized_elementwise_kernelILi2EZZZNS0_15neg_kernel_cudaERNS_18TensorIteratorBaseEENKUlvE0_clEvENKUlvE3_clEvEUlsE_St5arrayIPcLm2EEEEviT0_T1_,"a",@progbits
	.sectionflags	@""
	.align	4
.nv.constant0._ZN2at6native29vectorized_elementwise_kernelILi2EZZZNS0_15neg_kernel_cudaERNS_18TensorIteratorBaseEENKUlvE0_clEvENKUlvE3_clEvEUlsE_St5arrayIPcLm2EEEEviT0_T1_:
	.zero		920


//--------------------- .nv.constant0._ZN2at6native29vectorized_elementwise_kernelILi4EZZZNS0_15neg_kernel_cudaERNS_18TensorIteratorBaseEENKUlvE0_clEvENKUlvE3_clEvEUlsE_St5arrayIPcLm2EEEEviT0_T1_ --------------------------
	.section	.nv.constant0._ZN2at6native29vectorized_elementwise_kernelILi4EZZZNS0_15neg_kernel_cudaERNS_18TensorIteratorBaseEENKUlvE0_clEvENKUlvE3_clEvEUlsE_St5arrayIPcLm2EEEEviT0_T1_,"a",@progbits
	.sectionflags	@""
	.align	4
.nv.constant0._ZN2at6native29vectorized_elementwise_kernelILi4EZZZNS0_15neg_kernel_cudaERNS_18TensorIteratorBaseEENKUlvE0_clEvENKUlvE3_clEvEUlsE_St5arrayIPcLm2EEEEviT0_T1_:
	.zero		920


//--------------------- .nv.constant0._ZN2at6native29vectorized_elementwise_kernelILi8EZZZNS0_15neg_kernel_cudaERNS_18TensorIteratorBaseEENKUlvE0_clEvENKUlvE3_clEvEUlsE_St5arrayIPcLm2EEEEviT0_T1_ --------------------------
	.section	.nv.constant0._ZN2at6native29vectorized_elementwise_kernelILi8EZZZNS0_15neg_kernel_cudaERNS_18TensorIteratorBaseEENKUlvE0_clEvENKUlvE3_clEvEUlsE_St5arrayIPcLm2EEEEviT0_T1_,"a",@progbits
	.sectionflags	@""
	.align	4
.nv.constant0._ZN2at6native29vectorized_elementwise_kernelILi8EZZZNS0_15neg_kernel_cudaERNS_18TensorIteratorBaseEENKUlvE0_clEvENKUlvE3_clEvEUlsE_St5arrayIPcLm2EEEEviT0_T1_:
	.zero		920


//--------------------- .nv.constant0._ZN2at6native18elementwise_kernelILi128ELi4EZNS0_15gpu_kernel_implIZZZNS0_15neg_kernel_cudaERNS_18TensorIteratorBaseEENKUlvE0_clEvENKUlvE2_clEvEUllE_EEvS4_RKT_EUliE_EEviT1_ --------------------------
	.section	.nv.constant0._ZN2at6native18elementwise_kernelILi128ELi4EZNS0_15gpu_kernel_implIZZZNS0_15neg_kernel_cudaERNS_18TensorIteratorBaseEENKUlvE0_clEvENKUlvE2_clEvEUllE_EEvS4_RKT_EUliE_EEviT1_,"a",@progbits
	.sectionflags	@""
	.align	4
.nv.constant0._ZN2at6native18elementwise_kernelILi128ELi4EZNS0_15gpu_kernel_implIZZZNS0_15neg_kernel_cudaERNS_18TensorIteratorBaseEENKUlvE0_clEvENKUlvE2_clEvEUllE_EEvS4_RKT_EUliE_EEviT1_:
	.zero		1440


//--------------------- .nv.constant0._ZN2at6native27unrolled_elementwise_kernelIZZZNS0_15neg_kernel_cudaERNS_18TensorIteratorBaseEENKUlvE0_clEvENKUlvE2_clEvEUllE_St5arrayIPcLm2EELi4E23TrivialOffsetCalculatorILi1EjESB_NS0_6memory12LoadWithCastILi1EEENSC_13StoreWithCastILi1EEEEEviT_T0_T2_T3_T4_T5_ --------------------------
	.section	.nv.constant0._ZN2at6native27unrolled_elementwise_kernelIZZZNS0_15neg_kernel_cudaERNS_18TensorIteratorBaseEENKUlvE0_clEvENKUlvE2_clEvEUllE_St5arrayIPcLm2EELi4E23TrivialOffsetCalculatorILi1EjESB_NS0_6memory12LoadWithCastILi1EEENSC_13StoreWithCastILi1EEEEEviT_T0_T2_T3_T4_T5_,"a",@progbits
	.sectionflags	@""
	.align	4
.nv.constant0._ZN2at6native27unrolled_elementwise_kernelIZZZNS0_15neg_kernel_cudaERNS_18TensorIteratorBaseEENKUlvE0_clEvENKUlvE2_clEvEUllE_St5arrayIPcLm2EELi4E23TrivialOffsetCalculatorILi1EjESB_NS0_6memory12LoadWithCastILi1EEENSC_13StoreWithCastILi1EEEEEviT_T0_T2_T3_T4_T5_:
	.zero		940


//--------------------- .nv.constant0._ZN2at6native18elementwise_kernelILi128ELi2EZNS0_22gpu_kernel_impl_nocastIZZZNS0_15neg_kernel_cudaERNS_18TensorIteratorBaseEENKUlvE0_clEvENKUlvE2_clEvEUllE_EEvS4_RKT_EUliE_EEviT1_ --------------------------
	.section	.nv.constant0._ZN2at6native18elementwise_kernelILi128ELi2EZNS0_22gpu_kernel_impl_nocastIZZZNS0_15neg_kernel_cudaERNS_18TensorIteratorBaseEENKUlvE0_clEvENKUlvE2_clEvEUllE_EEvS4_RKT_EUliE_EEviT1_,"a",@progbits
	.sectionflags	@""
	.align	4
.nv.constant0._ZN2at6native18elementwise_kernelILi128ELi2EZNS0_22gpu_kernel_impl_nocastIZZZNS0_15neg_kernel_cudaERNS_18TensorIteratorBaseEENKUlvE0_clEvENKUlvE2_clEvEUllE_EEvS4_RKT_EUliE_EEviT1_:
	.zero		1440


//--------------------- .nv.constant0._ZN2at6native27unrolled_elementwise_kernelIZZZNS0_15neg_kernel_cudaERNS_18TensorIteratorBaseEENKUlvE0_clEvENKUlvE2_clEvEUllE_St5arrayIPcLm2EELi4E23TrivialOffsetCalculatorILi1EjESB_NS0_6memory15LoadWithoutCastENSC_16StoreWithoutCastEEEviT_T0_T2_T3_T4_T5_ --------------------------
	.section	.nv.constant0._ZN2at6native27unrolled_elementwise_kernelIZZZNS0_15neg_kernel_cudaERNS_18TensorIteratorBaseEENKUlvE0_clEvENKUlvE2_clEvEUllE_St5arrayIPcLm2EELi4E23TrivialOffsetCalculatorILi1EjESB_NS0_6memory15LoadWithoutCastENSC_16StoreWithoutCastEEEviT_T0_T2_T3_T4_T5_,"a",@progbits
	.sectionflags	@""
	.align	4
.nv.constant0._ZN2at6native27unrolled_elementwise_kernelIZZZNS0_15neg_kernel_cudaERNS_18TensorIteratorBaseEENKUlvE0_clEvENKUlvE2_clEvEUllE_St5arrayIPcLm2EELi4E23TrivialOffsetCalculatorILi1EjESB_NS0_6memory15LoadWithoutCastENSC_16StoreWithoutCastEEEviT_T0_T2_T3_T4_T5_:
	.zero		924


//--------------------- .nv.constant0._ZN2at6native29vectorized_elementwise_kernelILi2EZZZNS0_15neg_kernel_cudaERNS_18TensorIteratorBaseEENKUlvE0_clEvENKUlvE2_clEvEUllE_St5arrayIPcLm2EEEEviT0_T1_ --------------------------
	.section	.nv.constant0._ZN2at6native29vectorized_elementwise_kernelILi2EZZZNS0_15neg_kernel_cudaERNS_18TensorIteratorBaseEENKUlvE0_clEvENKUlvE2_clEvEUllE_St5arrayIPcLm2EEEEviT0_T1_,"a",@progbits
	.sectionflags	@""
	.align	4
.nv.constant0._ZN2at6native29vectorized_elementwise_kernelILi2EZZZNS0_15neg_kernel_cudaERNS_18TensorIteratorBaseEENKUlvE0_clEvENKUlvE2_clEvEUllE_St5arrayIPcLm2EEEEviT0_T1_:
	.zero		920


//--------------------- .nv.constant0._ZN2at6native29vectorized_elementwise_kernelILi4EZZZNS0_15neg_kernel_cudaERNS_18TensorIteratorBaseEENKUlvE0_clEvENKUlvE2_clEvEUllE_St5arrayIPcLm2EEEEviT0_T1_ --------------------------
	.section	.nv.constant0._ZN2at6native29vectorized_elementwise_kernelILi4EZZZNS0_15neg_kernel_cudaERNS_18TensorIteratorBaseEENKUlvE0_clEvENKUlvE2_clEvEUllE_St5arrayIPcLm2EEEEviT0_T1_,"a",@progbits
	.sectionflags	@""
	.align	4
.nv.constant0._ZN2at6native29vectorized_elementwise_kernelILi4EZZZNS0_15neg_kernel_cudaERNS_18TensorIteratorBaseEENKUlvE0_clEvENKUlvE2_clEvEUllE_St5arrayIPcLm2EEEEviT0_T1_:
	.zero		920


//--------------------- .nv.constant0._ZN2at6native29vectorized_elementwise_kernelILi8EZZZNS0_15neg_kernel_cudaERNS_18TensorIteratorBaseEENKUlvE0_clEvENKUlvE2_clEvEUllE_St5arrayIPcLm2EEEEviT0_T1_ --------------------------
	.section	.nv.constant0._ZN2at6native29vectorized_elementwise_kernelILi8EZZZNS0_15neg_kernel_cudaERNS_18TensorIteratorBaseEENKUlvE0_clEvENKUlvE2_clEvEUllE_St5arrayIPcLm2EEEEviT0_T1_,"a",@progbits
	.sectionflags	@""
	.align	4
.nv.constant0._ZN2at6native29vectorized_elementwise_kernelILi8EZZZNS0_15neg_kernel_cudaERNS_18TensorIteratorBaseEENKUlvE0_clEvENKUlvE2_clEvEUllE_St5arrayIPcLm2EEEEviT0_T1_:
	.zero		920


//--------------------- .nv.constant0._ZN2at6native18elementwise_kernelILi128ELi4EZNS0_15gpu_kernel_implIZZZNS0_15neg_kernel_cudaERNS_18TensorIteratorBaseEENKUlvE0_clEvENKUlvE1_clEvEUliE_EEvS4_RKT_EUliE_EEviT1_ --------------------------
	.section	.nv.constant0._ZN2at6native18elementwise_kernelILi128ELi4EZNS0_15gpu_kernel_implIZZZNS0_15neg_kernel_cudaERNS_18TensorIteratorBaseEENKUlvE0_clEvENKUlvE1_clEvEUliE_EEvS4_RKT_EUliE_EEviT1_,"a",@progbits
	.sectionflags	@""
	.align	4
.nv.constant0._ZN2at6native18elementwise_kernelILi128ELi4EZNS0_15gpu_kernel_implIZZZNS0_15neg_kernel_cudaERNS_18TensorIteratorBaseEENKUlvE0_clEvENKUlvE1_clEvEUliE_EEvS4_RKT_EUliE_EEviT1_:
	.zero		1440


//--------------------- .nv.constant0._ZN2at6native27unrolled_elementwise_kernelIZZZNS0_15neg_kernel_cudaERNS_18TensorIteratorBaseEENKUlvE0_clEvENKUlvE1_clEvEUliE_St5arrayIPcLm2EELi4E23TrivialOffsetCalculatorILi1EjESB_NS0_6memory12LoadWithCastILi1EEENSC_13StoreWithCastILi1EEEEEviT_T0_T2_T3_T4_T5_ --------------------------
	.section	.nv.constant0._ZN2at6native27unrolled_elementwise_kernelIZZZNS0_15neg_kernel_cudaERNS_18TensorIteratorBaseEENKUlvE0_clEvENKUlvE1_clEvEUliE_St5arrayIPcLm2EELi4E23TrivialOffsetCalculatorILi1EjESB_NS0_6memory12LoadWithCastILi1EEENSC_13StoreWithCastILi1EEEEEviT_T0_T2_T3_T4_T5_,"a",@progbits
	.sectionflags	@""
	.align	4
.nv.constant0._ZN2at6native27unrolled_elementwise_kernelIZZZNS0_15neg_kernel_cudaERNS_18TensorIteratorBaseEENKUlvE0_clEvENKUlvE1_clEvEUliE_St5arrayIPcLm2EELi4E23TrivialOffsetCalculatorILi1EjESB_NS0_6memory12LoadWithCastILi1EEENSC_13StoreWithCastILi1EEEEEviT_T0_T2_T3_T4_T5_:
	.zero		940


//--------------------- .nv.constant0._ZN2at6native18elementwise_kernelILi128ELi2EZNS0_22gpu_kernel_impl_nocastIZZZNS0_15neg_kernel_cudaERNS_18TensorIteratorBaseEENKUlvE0_clEvENKUlvE1_clEvEUliE_EEvS4_RKT_EUliE_EEviT1_ --------------------------
	.section	.nv.constant0._ZN2at6native18elementwise_kernelILi128ELi2EZNS0_22gpu_kernel_impl_nocastIZZZNS0_15neg_kernel_cudaERNS_18TensorIteratorBaseEENKUlvE0_clEvENKUlvE1_clEvEUliE_EEvS4_RKT_EUliE_EEviT1_,"a",@progbits
	.sectionflags	@""
	.align	4
.nv.constant0._ZN2at6native18elementwise_kernelILi128ELi2EZNS0_22gpu_kernel_impl_nocastIZZZNS0_15neg_kernel_cudaERNS_18TensorIteratorBaseEENKUlvE0_clEvENKUlvE1_clEvEUliE_EEvS4_RKT_EUliE_EEviT1_:
	.zero		1440


//--------------------- .nv.constant0._ZN2at6native27unrolled_elementwise_kernelIZZZNS0_15neg_kernel_cudaERNS_18TensorIteratorBaseEENKUlvE0_clEvENKUlvE1_clEvEUliE_St5arrayIPcLm2EELi4E23TrivialOffsetCalculatorILi1EjESB_NS0_6memory15LoadWithoutCastENSC_16StoreWithoutCastEEEviT_T0_T2_T3_T4_T5_ --------------------------
	.section	.nv.constant0._ZN2at6native27unrolled_elementwise_kernelIZZZNS0_15neg_kernel_cudaERNS_18TensorIteratorBaseEENKUlvE0_clEvENKUlvE1_clEvEUliE_St5arrayIPcLm2EELi4E23TrivialOffsetCalculatorILi1EjESB_NS0_6memory15LoadWithoutCastENSC_16StoreWithoutCastEEEviT_T0_T2_T3_T4_T5_,"a",@progbits
	.sectionflags	@""
	.align	4
.nv.constant0._ZN2at6native27unrolled_elementwise_kernelIZZZNS0_15neg_kernel_cudaERNS_18TensorIteratorBaseEENKUlvE0_clEvENKUlvE1_clEvEUliE_St5arrayIPcLm2EELi4E23TrivialOffsetCalculatorILi1EjESB_NS0_6memory15LoadWithoutCastENSC_16StoreWithoutCastEEEviT_T0_T2_T3_T4_T5_:
	.zero		924


//--------------------- .nv.constant0._ZN2at6native29vectorized_elementwise_kernelILi2EZZZNS0_15neg_kernel_cudaERNS_18TensorIteratorBaseEENKUlvE0_clEvENKUlvE1_clEvEUliE_St5arrayIPcLm2EEEEviT0_T1_ --------------------------
	.section	.nv.constant0._ZN2at6native29vectorized_elementwise_kernelILi2EZZZNS0_15neg_kernel_cudaERNS_18TensorIteratorBaseEENKUlvE0_clEvENKUlvE1_clEvEUliE_St5arrayIPcLm2EEEEviT0_T1_,"a",@progbits
	.sectionflags	@""
	.align	4
.nv.constant0._ZN2at6native29vectorized_elementwise_kernelILi2EZZZNS0_15neg_kernel_cudaERNS_18TensorIteratorBaseEENKUlvE0_clEvENKUlvE1_clEvEUliE_St5arrayIPcLm2EEEEviT0_T1_:
	.zero		920


//--------------------- .nv.constant0._ZN2at6native29vectorized_elementwise_kernelILi4EZZZNS0_15neg_kernel_cudaERNS_18TensorIteratorBaseEENKUlvE0_clEvENKUlvE1_clEvEUliE_St5arrayIPcLm2EEEEviT0_T1_ --------------------------
	.section	.nv.constant0._ZN2at6native29vectorized_elementwise_kernelILi4EZZZNS0_15neg_kernel_cudaERNS_18TensorIteratorBaseEENKUlvE0_clEvENKUlvE1_clEvEUliE_St5arrayIPcLm2EEEEviT0_T1_,"a",@progbits
	.sectionflags	@""
	.align	4
.nv.constant0._ZN2at6native29vectorized_elementwise_kernelILi4EZZZNS0_15neg_kernel_cudaERNS_18TensorIteratorBaseEENKUlvE0_clEvENKUlvE1_clEvEUliE_St5arrayIPcLm2EEEEviT0_T1_:
	.zero		920


//--------------------- .nv.constant0._ZN2at6native29vectorized_elementwise_kernelILi8EZZZNS0_15neg_kernel_cudaERNS_18TensorIteratorBaseEENKUlvE0_clEvENKUlvE1_clEvEUliE_St5arrayIPcLm2EEEEviT0_T1_ --------------------------
	.section	.nv.constant0._ZN2at6native29vectorized_elementwise_kernelILi8EZZZNS0_15neg_kernel_cudaERNS_18TensorIteratorBaseEENKUlvE0_clEvENKUlvE1_clEvEUliE_St5arrayIPcLm2EEEEviT0_T1_,"a",@progbits
	.sectionflags	@""
	.align	4
.nv.constant0._ZN2at6native29vectorized_elementwise_kernelILi8EZZZNS0_15neg_kernel_cudaERNS_18TensorIteratorBaseEENKUlvE0_clEvENKUlvE1_clEvEUliE_St5arrayIPcLm2EEEEviT0_T1_:
	.zero		920


//--------------------- .nv.constant0._ZN2at6native18elementwise_kernelILi128ELi4EZNS0_15gpu_kernel_implIZZZNS0_15neg_kernel_cudaERNS_18TensorIteratorBaseEENKUlvE0_clEvENKUlvE0_clEvEUlaE_EEvS4_RKT_EUliE_EEviT1_ --------------------------
	.section	.nv.constant0._ZN2at6native18elementwise_kernelILi128ELi4EZNS0_15gpu_kernel_implIZZZNS0_15neg_kernel_cudaERNS_18TensorIteratorBaseEENKUlvE0_clEvENKUlvE0_clEvEUlaE_EEvS4_RKT_EUliE_EEviT1_,"a",@progbits
	.sectionflags	@""
	.align	4
.nv.constant0._ZN2at6native18elementwise_kernelILi128ELi4EZNS0_15gpu_kernel_implIZZZNS0_15neg_kernel_cudaERNS_18TensorIteratorBaseEENKUlvE0_clEvENKUlvE0_clEvEUlaE_EEvS4_RKT_EUliE_EEviT1_:
	.zero		1440


//--------------------- .nv.constant0._ZN2at6native27unrolled_elementwise_kernelIZZZNS0_15neg_kernel_cudaERNS_18TensorIteratorBaseEENKUlvE0_clEvENKUlvE0_clEvEUlaE_St5arrayIPcLm2EELi4E23TrivialOffsetCalculatorILi1EjESB_NS0_6memory12LoadWithCastILi1EEENSC_13StoreWithCastILi1EEEEEviT_T0_T2_T3_T4_T5_ --------------------------
	.section	.nv.constant0._ZN2at6native27unrolled_elementwise_kernelIZZZNS0_15neg_kernel_cudaERNS_18TensorIteratorBaseEENKUlvE0_clEvENKUlvE0_clEvEUlaE_St5arrayIPcLm2EELi4E23TrivialOffsetCalculatorILi1EjESB_NS0_6memory12LoadWithCastILi1EEENSC_13StoreWithCastILi1EEEEEviT_T0_T2_T3_T4_T5_,"a",@progbits
	.sectionflags	@""
	.align	4
.nv.constant0._ZN2at6native27unrolled_elementwise_kernelIZZZNS0_15neg_kernel_cudaERNS_18TensorIteratorBaseEENKUlvE0_clEvENKUlvE0_clEvEUlaE_St5arrayIPcLm2EELi4E23TrivialOffsetCalculatorILi1EjESB_NS0_6memory12LoadWithCastILi1EEENSC_13StoreWithCastILi1EEEEEviT_T0_T2_T3_T4_T5_:
	.zero		940


//--------------------- .nv.constant0._ZN2at6native18elementwise_kernelILi128ELi4EZNS0_22gpu_kernel_impl_nocastIZZZNS0_15neg_kernel_cudaERNS_18TensorIteratorBaseEENKUlvE0_clEvENKUlvE0_clEvEUlaE_EEvS4_RKT_EUliE_EEviT1_ --------------------------
	.section	.nv.constant0._ZN2at6native18elementwise_kernelILi128ELi4EZNS0_22gpu_kernel_impl_nocastIZZZNS0_15neg_kernel_cudaERNS_18TensorIteratorBaseEENKUlvE0_clEvENKUlvE0_clEvEUlaE_EEvS4_RKT_EUliE_EEviT1_,"a",@progbits
	.sectionflags	@""
	.align	4
.nv.constant0._ZN2at6native18elementwise_kernelILi128ELi4EZNS0_22gpu_kernel_impl_nocastIZZZNS0_15neg_kernel_cudaERNS_18TensorIteratorBaseEENKUlvE0_clEvENKUlvE0_clEvEUlaE_EEvS4_RKT_EUliE_EEviT1_:
	.zero		1440


//--------------------- .nv.constant0._ZN2at6native27unrolled_elementwise_kernelIZZZNS0_15neg_kernel_cudaERNS_18TensorIteratorBaseEENKUlvE0_clEvENKUlvE0_clEvEUlaE_St5arrayIPcLm2EELi4E23TrivialOffsetCalculatorILi1EjESB_NS0_6memory15LoadWithoutCastENSC_16StoreWithoutCastEEEviT_T0_T2_T3_T4_T5_ --------------------------
	.section	.nv.constant0._ZN2at6native27unrolled_elementwise_kernelIZZZNS0_15neg_kernel_cudaERNS_18TensorIteratorBaseEENKUlvE0_clEvENKUlvE0_clEvEUlaE_St5arrayIPcLm2EELi4E23TrivialOffsetCalculatorILi1EjESB_NS0_6memory15LoadWithoutCastENSC_16StoreWithoutCastEEEviT_T0_T2_T3_T4_T5_,"a",@progbits
	.sectionflags	@""
	.align	4
.nv.constant0._ZN2at6native27unrolled_elementwise_kernelIZZZNS0_15neg_kernel_cudaERNS_18TensorIteratorBaseEENKUlvE0_clEvENKUlvE0_clEvEUlaE_St5arrayIPcLm2EELi4E23TrivialOffsetCalculatorILi1EjESB_NS0_6memory15LoadWithoutCastENSC_16StoreWithoutCastEEEviT_T0_T2_T3_T4_T5_:
	.zero		924


//--------------------- .nv.constant0._ZN2at6native29vectorized_elementwise_kernelILi2EZZZNS0_15neg_kernel_cudaERNS_18TensorIteratorBaseEENKUlvE0_clEvENKUlvE0_clEvEUlaE_St5arrayIPcLm2EEEEviT0_T1_ --------------------------
	.section	.nv.constant0._ZN2at6native29vectorized_elementwise_kernelILi2EZZZNS0_15neg_kernel_cudaERNS_18TensorIteratorBaseEENKUlvE0_clEvENKUlvE0_clEvEUlaE_St5arrayIPcLm2EEEEviT0_T1_,"a",@progbits
	.sectionflags	@""
	.align	4
.nv.constant0._ZN2at6native29vectorized_elementwise_kernelILi2EZZZNS0_15neg_kernel_cudaERNS_18TensorIteratorBaseEENKUlvE0_clEvENKUlvE0_clEvEUlaE_St5arrayIPcLm2EEEEviT0_T1_:
	.zero		920


//--------------------- .nv.constant0._ZN2at6native29vectorized_elementwise_kernelILi4EZZZNS0_15neg_kernel_cudaERNS_18TensorIteratorBaseEENKUlvE0_clEvENKUlvE0_clEvEUlaE_St5arrayIPcLm2EEEEviT0_T1_ --------------------------
	.section	.nv.constant0._ZN2at6native29vectorized_elementwise_kernelILi4EZZZNS0_15neg_kernel_cudaERNS_18TensorIteratorBaseEENKUlvE0_clEvENKUlvE0_clEvEUlaE_St5arrayIPcLm2EEEEviT0_T1_,"a",@progbits
	.sectionflags	@""
	.align	4
.nv.constant0._ZN2at6native29vectorized_elementwise_kernelILi4EZZZNS0_15neg_kernel_cudaERNS_18TensorIteratorBaseEENKUlvE0_clEvENKUlvE0_clEvEUlaE_St5arrayIPcLm2EEEEviT0_T1_:
	.zero		920


//--------------------- .nv.constant0._ZN2at6native29vectorized_elementwise_kernelILi8EZZZNS0_15neg_kernel_cudaERNS_18TensorIteratorBaseEENKUlvE0_clEvENKUlvE0_clEvEUlaE_St5arrayIPcLm2EEEEviT0_T1_ --------------------------
	.section	.nv.constant0._ZN2at6native29vectorized_elementwise_kernelILi8EZZZNS0_15neg_kernel_cudaERNS_18TensorIteratorBaseEENKUlvE0_clEvENKUlvE0_clEvEUlaE_St5arrayIPcLm2EEEEviT0_T1_,"a",@progbits
	.sectionflags	@""
	.align	4
.nv.constant0._ZN2at6native29vectorized_elementwise_kernelILi8EZZZNS0_15neg_kernel_cudaERNS_18TensorIteratorBaseEENKUlvE0_clEvENKUlvE0_clEvEUlaE_St5arrayIPcLm2EEEEviT0_T1_:
	.zero		920


//--------------------- .nv.constant0._ZN2at6native18elementwise_kernelILi128ELi4EZNS0_15gpu_kernel_implIZZZNS0_15neg_kernel_cudaERNS_18TensorIteratorBaseEENKUlvE0_clEvENKUlvE_clEvEUlhE_EEvS4_RKT_EUliE_EEviT1_ --------------------------
	.section	.nv.constant0._ZN2at6native18elementwise_kernelILi128ELi4EZNS0_15gpu_kernel_implIZZZNS0_15neg_kernel_cudaERNS_18TensorIteratorBaseEENKUlvE0_clEvENKUlvE_clEvEUlhE_EEvS4_RKT_EUliE_EEviT1_,"a",@progbits
	.sectionflags	@""
	.align	4
.nv.constant0._ZN2at6native18elementwise_kernelILi128ELi4EZNS0_15gpu_kernel_implIZZZNS0_15neg_kernel_cudaERNS_18TensorIteratorBaseEENKUlvE0_clEvENKUlvE_clEvEUlhE_EEvS4_RKT_EUliE_EEviT1_:
	.zero		1440


//--------------------- .nv.constant0._ZN2at6native27unrolled_elementwise_kernelIZZZNS0_15neg_kernel_cudaERNS_18TensorIteratorBaseEENKUlvE0_clEvENKUlvE_clEvEUlhE_St5arrayIPcLm2EELi4E23TrivialOffsetCalculatorILi1EjESB_NS0_6memory12LoadWithCastILi1EEENSC_13StoreWithCastILi1EEEEEviT_T0_T2_T3_T4_T5_ --------------------------
	.section	.nv.constant0._ZN2at6native27unrolled_elementwise_kernelIZZZNS0_15neg_kernel_cudaERNS_18TensorIteratorBaseEENKUlvE0_clEvENKUlvE_clEvEUlhE_St5arrayIPcLm2EELi4E23TrivialOffsetCalculatorILi1EjESB_NS0_6memory12LoadWithCastILi1EEENSC_13StoreWithCastILi1EEEEEviT_T0_T2_T3_T4_T5_,"a",@progbits
	.sectionflags	@""
	.align	4
.nv.constant0._ZN2at6native27unrolled_elementwise_kernelIZZZNS0_15neg_kernel_cudaERNS_18TensorIteratorBaseEENKUlvE0_clEvENKUlvE_clEvEUlhE_St5arrayIPcLm2EELi4E23TrivialOffsetCalculatorILi1EjESB_NS0_6memory12LoadWithCastILi1EEENSC_13StoreWithCastILi1EEEEEviT_T0_T2_T3_T4_T5_:
	.zero		940


//--------------------- .nv.constant0._ZN2at6native18elementwise_kernelILi128ELi4EZNS0_22gpu_kernel_impl_nocastIZZZNS0_15neg_kernel_cudaERNS_18TensorIteratorBaseEENKUlvE0_clEvENKUlvE_clEvEUlhE_EEvS4_RKT_EUliE_EEviT1_ --------------------------
	.section	.nv.constant0._ZN2at6native18elementwise_kernelILi128ELi4EZNS0_22gpu_kernel_impl_nocastIZZZNS0_15neg_kernel_cudaERNS_18TensorIteratorBaseEENKUlvE0_clEvENKUlvE_clEvEUlhE_EEvS4_RKT_EUliE_EEviT1_,"a",@progbits
	.sectionflags	@""
	.align	4
.nv.constant0._ZN2at6native18elementwise_kernelILi128ELi4EZNS0_22gpu_kernel_impl_nocastIZZZNS0_15neg_kernel_cudaERNS_18TensorIteratorBaseEENKUlvE0_clEvENKUlvE_clEvEUlhE_EEvS4_RKT_EUliE_EEviT1_:
	.zero		1440


//--------------------- .nv.constant0._ZN2at6native27unrolled_elementwise_kernelIZZZNS0_15neg_kernel_cudaERNS_18TensorIteratorBaseEENKUlvE0_clEvENKUlvE_clEvEUlhE_St5arrayIPcLm2EELi4E23TrivialOffsetCalculatorILi1EjESB_NS0_6memory15LoadWithoutCastENSC_16StoreWithoutCastEEEviT_T0_T2_T3_T4_T5_ --------------------------
	.section	.nv.constant0._ZN2at6native27unrolled_elementwise_kernelIZZZNS0_15neg_kernel_cudaERNS_18TensorIteratorBaseEENKUlvE0_clEvENKUlvE_clEvEUlhE_St5arrayIPcLm2EELi4E23TrivialOffsetCalculatorILi1EjESB_NS0_6memory15LoadWithoutCastENSC_16StoreWithoutCastEEEviT_T0_T2_T3_T4_T5_,"a",@progbits
	.sectionflags	@""
	.align	4
.nv.constant0._ZN2at6native27unrolled_elementwise_kernelIZZZNS0_15neg_kernel_cudaERNS_18TensorIteratorBaseEENKUlvE0_clEvENKUlvE_clEvEUlhE_St5arrayIPcLm2EELi4E23TrivialOffsetCalculatorILi1EjESB_NS0_6memory15LoadWithoutCastENSC_16StoreWithoutCastEEEviT_T0_T2_T3_T4_T5_:
	.zero		924


//--------------------- .nv.constant0._ZN2at6native29vectorized_elementwise_kernelILi2EZZZNS0_15neg_kernel_cudaERNS_18TensorIteratorBaseEENKUlvE0_clEvENKUlvE_clEvEUlhE_St5arrayIPcLm2EEEEviT0_T1_ --------------------------
	.section	.nv.constant0._ZN2at6native29vectorized_elementwise_kernelILi2EZZZNS0_15neg_kernel_cudaERNS_18TensorIteratorBaseEENKUlvE0_clEvENKUlvE_clEvEUlhE_St5arrayIPcLm2EEEEviT0_T1_,"a",@progbits
	.sectionflags	@""
	.align	4
.nv.constant0._ZN2at6native29vectorized_elementwise_kernelILi2EZZZNS0_15neg_kernel_cudaERNS_18TensorIteratorBaseEENKUlvE0_clEvENKUlvE_clEvEUlhE_St5arrayIPcLm2EEEEviT0_T1_:
	.zero		920


//--------------------- .nv.constant0._ZN2at6native29vectorized_elementwise_kernelILi4EZZZNS0_15neg_kernel_cudaERNS_18TensorIteratorBaseEENKUlvE0_clEvENKUlvE_clEvEUlhE_St5arrayIPcLm2EEEEviT0_T1_ --------------------------
	.section	.nv.constant0._ZN2at6native29vectorized_elementwise_kernelILi4EZZZNS0_15neg_kernel_cudaERNS_18TensorIteratorBaseEENKUlvE0_clEvENKUlvE_clEvEUlhE_St5arrayIPcLm2EEEEviT0_T1_,"a",@progbits
	.sectionflags	@""
	.align	4
.nv.constant0._ZN2at6native29vectorized_elementwise_kernelILi4EZZZNS0_15neg_kernel_cudaERNS_18TensorIteratorBaseEENKUlvE0_clEvENKUlvE_clEvEUlhE_St5arrayIPcLm2EEEEviT0_T1_:
	.zero		920


//--------------------- .nv.constant0._ZN2at6native29vectorized_elementwise_kernelILi8EZZZNS0_15neg_kernel_cudaERNS_18TensorIteratorBaseEENKUlvE0_clEvENKUlvE_clEvEUlhE_St5arrayIPcLm2EEEEviT0_T1_ --------------------------
	.section	.nv.constant0._ZN2at6native29vectorized_elementwise_kernelILi8EZZZNS0_15neg_kernel_cudaERNS_18TensorIteratorBaseEENKUlvE0_clEvENKUlvE_clEvEUlhE_St5arrayIPcLm2EEEEviT0_T1_,"a",@progbits
	.sectionflags	@""
	.align	4
.nv.constant0._ZN2at6native29vectorized_elementwise_kernelILi8EZZZNS0_15neg_kernel_cudaERNS_18TensorIteratorBaseEENKUlvE0_clEvENKUlvE_clEvEUlhE_St5arrayIPcLm2EEEEviT0_T1_:
	.zero		920


//--------------------- .nv.constant0._ZN2at6native18elementwise_kernelILi128ELi4EZNS0_15gpu_kernel_implIZZZNS0_23logical_not_kernel_cudaERNS_18TensorIteratorBaseEENKUlvE0_clEvENKUlvE10_clEvEUlN3c108BFloat16EE_EEvS4_RKT_EUliE_EEviT1_ --------------------------
	.section	.nv.constant0._ZN2at6native18elementwise_kernelILi128ELi4EZNS0_15gpu_kernel_implIZZZNS0_23logical_not_kernel_cudaERNS_18TensorIteratorBaseEENKUlvE0_clEvENKUlvE10_clEvEUlN3c108BFloat16EE_EEvS4_RKT_EUliE_EEviT1_,"a",@progbits
	.sectionflags	@""
	.align	4
.nv.constant0._ZN2at6native18elementwise_kernelILi128ELi4EZNS0_15gpu_kernel_implIZZZNS0_23logical_not_kernel_cudaERNS_18TensorIteratorBaseEENKUlvE0_clEvENKUlvE10_clEvEUlN3c108BFloat16EE_EEvS4_RKT_EUliE_EEviT1_:
	.zero		1440


//--------------------- .nv.constant0._ZN2at6native27unrolled_elementwise_kernelIZZZNS0_23logical_not_kernel_cudaERNS_18TensorIteratorBaseEENKUlvE0_clEvENKUlvE10_clEvEUlN3c108BFloat16EE_St5arrayIPcLm2EELi4E23TrivialOffsetCalculatorILi1EjESD_NS0_6memory12LoadWithCastILi1EEENSE_13StoreWithCastILi1EEEEEviT_T0_T2_T3_T4_T5_ --------------------------
	.section	.nv.constant0._ZN2at6native27unrolled_elementwise_kernelIZZZNS0_23logical_not_kernel_cudaERNS_18TensorIteratorBaseEENKUlvE0_clEvENKUlvE10_clEvEUlN3c108BFloat16EE_St5arrayIPcLm2EELi4E23TrivialOffsetCalculatorILi1EjESD_NS0_6memory12LoadWithCastILi1EEENSE_13StoreWithCastILi1EEEEEviT_T0_T2_T3_T4_T5_,"a",@progbits
	.sectionflags	@""
	.align	4
.nv.constant0._ZN2at6native27unrolled_elementwise_kernelIZZZNS0_23logical_not_kernel_cudaERNS_18TensorIteratorBaseEENKUlvE0_clEvENKUlvE10_clEvEUlN3c108BFloat16EE_St5arrayIPcLm2EELi4E23TrivialOffsetCalculatorILi1EjESD_NS0_6memory12LoadWithCastILi1EEENSE_13StoreWithCastILi1EEEEEviT_T0_T2_T3_T4_T5_:
	.zero		940


//--------------------- .nv.constant0._ZN2at6native18elementwise_kernelILi128ELi4EZNS0_22gpu_kernel_impl_nocastIZZZNS0_23logical_not_kernel_cudaERNS_18TensorIteratorBaseEENKUlvE0_clEvENKUlvE10_clEvEUlN3c108BFloat16EE_EEvS4_RKT_EUliE_EEviT1_ --------------------------
	.section	.nv.constant0._ZN2at6native18elementwise_kernelILi128ELi4EZNS0_22gpu_kernel_impl_nocastIZZZNS0_23logical_not_kernel_cudaERNS_18TensorIteratorBaseEENKUlvE0_clEvENKUlvE10_clEvEUlN3c108BFloat16EE_EEvS4_RKT_EUliE_EEviT1_,"a",@progbits
	.sectionflags	@""
	.align	4
.nv.constant0._ZN2at6native18elementwise_kernelILi128ELi4EZNS0_22gpu_kernel_impl_nocastIZZZNS0_23logical_not_kernel_cudaERNS_18TensorIteratorBaseEENKUlvE0_clEvENKUlvE10_clEvEUlN3c108BFloat16EE_EEvS4_RKT_EUliE_EEviT1_:
	.zero		1440


//--------------------- .nv.constant0._ZN2at6native27unrolled_elementwise_kernelIZZZNS0_23logical_not_kernel_cudaERNS_18TensorIteratorBaseEENKUlvE0_clEvENKUlvE10_clEvEUlN3c108BFloat16EE_St5arrayIPcLm2EELi4E23TrivialOffsetCalculatorILi1EjESD_NS0_6memory15LoadWithoutCastENSE_16StoreWithoutCastEEEviT_T0_T2_T3_T4_T5_ --------------------------
	.section	.nv.constant0._ZN2at6native27unrolled_elementwise_kernelIZZZNS0_23logical_not_kernel_cudaERNS_18TensorIteratorBaseEENKUlvE0_clEvENKUlvE10_clEvEUlN3c108BFloat16EE_St5arrayIPcLm2EELi4E23TrivialOffsetCalculatorILi1EjESD_NS0_6memory15LoadWithoutCastENSE_16StoreWithoutCastEEEviT_T0_T2_T3_T4_T5_,"a",@progbits
	.sectionflags	@""
	.align	4
.nv.constant0._ZN2at6native27unrolled_elementwise_kernelIZZZNS0_23logical_not_kernel_cudaERNS_18TensorIteratorBaseEENKUlvE0_clEvENKUlvE10_clEvEUlN3c108BFloat16EE_St5arrayIPcLm2EELi4E23TrivialOffsetCalculatorILi1EjESD_NS0_6memory15LoadWithoutCastENSE_16StoreWithoutCastEEEviT_T0_T2_T3_T4_T5_:
	.zero		924


//--------------------- .nv.constant0._ZN2at6native29vectorized_elementwise_kernelILi2EZZZNS0_23logical_not_kernel_cudaERNS_18TensorIteratorBaseEENKUlvE0_clEvENKUlvE10_clEvEUlN3c108BFloat16EE_St5arrayIPcLm2EEEEviT0_T1_ --------------------------
	.section	.nv.constant0._ZN2at6native29vectorized_elementwise_kernelILi2EZZZNS0_23logical_not_kernel_cudaERNS_18TensorIteratorBaseEENKUlvE0_clEvENKUlvE10_clEvEUlN3c108BFloat16EE_St5arrayIPcLm2EEEEviT0_T1_,"a",@progbits
	.sectionflags	@""
	.align	4
.nv.constant0._ZN2at6native29vectorized_elementwise_kernelILi2EZZZNS0_23logical_not_kernel_cudaERNS_18TensorIteratorBaseEENKUlvE0_clEvENKUlvE10_clEvEUlN3c108BFloat16EE_St5arrayIPcLm2EEEEviT0_T1_:
	.zero		920


//--------------------- .nv.constant0._ZN2at6native29vectorized_elementwise_kernelILi4EZZZNS0_23logical_not_kernel_cudaERNS_18TensorIteratorBaseEENKUlvE0_clEvENKUlvE10_clEvEUlN3c108BFloat16EE_St5arrayIPcLm2EEEEviT0_T1_ --------------------------
	.section	.nv.constant0._ZN2at6native29vectorized_elementwise_kernelILi4EZZZNS0_23logical_not_kernel_cudaERNS_18TensorIteratorBaseEENKUlvE0_clEvENKUlvE10_clEvEUlN3c108BFloat16EE_St5arrayIPcLm2EEEEviT0_T1_,"a",@progbits
	.sectionflags	@""
	.align	4
.nv.constant0._ZN2at6native29vectorized_elementwise_kernelILi4EZZZNS0_23logical_not_kernel_cudaERNS_18TensorIteratorBaseEENKUlvE0_clEvENKUlvE10_clEvEUlN3c108BFloat16EE_St5arrayIPcLm2EEEEviT0_T1_:
	.zero		920


//--------------------- .nv.constant0._ZN2at6native29vectorized_elementwise_kernelILi8EZZZNS0_23logical_not_kernel_cudaERNS_18TensorIteratorBaseEENKUlvE0_clEvENKUlvE10_clEvEUlN3c108BFloat16EE_St5arrayIPcLm2EEEEviT0_T1_ --------------------------
	.section	.nv.constant0._ZN2at6native29vectorized_elementwise_kernelILi8EZZZNS0_23logical_not_kernel_cudaERNS_18TensorIteratorBaseEENKUlvE0_clEvENKUlvE10_clEvEUlN3c108BFloat16EE_St5arrayIPcLm2EEEEviT0_T1_,"a",@progbits
	.sectionflags	@""
	.align	4
.nv.constant0._ZN2at6native29vectorized_elementwise_kernelILi8EZZZNS0_23logical_not_kernel_cudaERNS_18TensorIteratorBaseEENKUlvE0_clEvENKUlvE10_clEvEUlN3c108BFloat16EE_St5arrayIPcLm2EEEEviT0_T1_:
	.zero		920


//--------------------- .nv.constant0._ZN2at6native18elementwise_kernelILi128ELi4EZNS0_15gpu_kernel_implIZZZNS0_23logical_not_kernel_cudaERNS_18TensorIteratorBaseEENKUlvE0_clEvENKUlvE9_clEvEUlN3c104HalfEE_EEvS4_RKT_EUliE_EEviT1_ --------------------------
	.section	.nv.constant0._ZN2at6native18elementwise_kernelILi128ELi4EZNS0_15gpu_kernel_implIZZZNS0_23logical_not_kernel_cudaERNS_18TensorIteratorBaseEENKUlvE0_clEvENKUlvE9_clEvEUlN3c104HalfEE_EEvS4_RKT_EUliE_EEviT1_,"a",@progbits
	.sectionflags	@""
	.align	4
.nv.constant0._ZN2at6native18elementwise_kernelILi128ELi4EZNS0_15gpu_kernel_implIZZZNS0_23logical_not_kernel_cudaERNS_18TensorIteratorBaseEENKUlvE0_clEvENKUlvE9_clEvEUlN3c104HalfEE_EEvS4_RKT_EUliE_EEviT1_:
	.zero		1440


//--------------------- .nv.constant0._ZN2at6native27unrolled_elementwise_kernelIZZZNS0_23logical_not_kernel_cudaERNS_18TensorIteratorBaseEENKUlvE0_clEvENKUlvE9_clEvEUlN3c104HalfEE_St5arrayIPcLm2EELi4E23TrivialOffsetCalculatorILi1EjESD_NS0_6memory12LoadWithCastILi1EEENSE_13StoreWithCastILi1EEEEEviT_T0_T2_T3_T4_T5_ --------------------------
	.section	.nv.constant0._ZN2at6native27unrolled_elementwise_kernelIZZZNS0_23logical_not_kernel_cudaERNS_18TensorIteratorBaseEENKUlvE0_clEvENKUlvE9_clEvEUlN3c104HalfEE_St5arrayIPcLm2EELi4E23TrivialOffsetCalculatorILi1EjESD_NS0_6memory12LoadWithCastILi1EEENSE_13StoreWithCastILi1EEEEEviT_T0_T2_T3_T4_T5_,"a",@progbits
	.sectionflags	@""
	.align	4
.nv.constant0._ZN2at6native27unrolled_elementwise_kernelIZZZNS0_23logical_not_kernel_cudaERNS_18TensorIteratorBaseEENKUlvE0_clEvENKUlvE9_clEvEUlN3c104HalfEE_St5arrayIPcLm2EELi4E23TrivialOffsetCalculatorILi1EjESD_NS0_6memory12LoadWithCastILi1EEENSE_13StoreWithCastILi1EEEEEviT_T0_T2_T3_T4_T5_:
	.zero		940


//--------------------- .nv.constant0._ZN2at6native18elementwise_kernelILi128ELi4EZNS0_22gpu_kernel_impl_nocastIZZZNS0_23logical_not_kernel_cudaERNS_18TensorIteratorBaseEENKUlvE0_clEvENKUlvE9_clEvEUlN3c104HalfEE_EEvS4_RKT_EUliE_EEviT1_ --------------------------
	.section	.nv.constant0._ZN2at6native18elementwise_kernelILi128ELi4EZNS0_22gpu_kernel_impl_nocastIZZZNS0_23logical_not_kernel_cudaERNS_18TensorIteratorBaseEENKUlvE0_clEvENKUlvE9_clEvEUlN3c104HalfEE_EEvS4_RKT_EUliE_EEviT1_,"a",@progbits
	.sectionflags	@""
	.align	4
.nv.constant0._ZN2at6native18elementwise_kernelILi128ELi4EZNS0_22gpu_kernel_impl_nocastIZZZNS0_23logical_not_kernel_cudaERNS_18TensorIteratorBaseEENKUlvE0_clEvENKUlvE9_clEvEUlN3c104HalfEE_EEvS4_RKT_EUliE_EEviT1_:
	.zero		1440


//--------------------- .nv.constant0._ZN2at6native27unrolled_elementwise_kernelIZZZNS0_23logical_not_kernel_cudaERNS_18TensorIteratorBaseEENKUlvE0_clEvENKUlvE9_clEvEUlN3c104HalfEE_St5arrayIPcLm2EELi4E23TrivialOffsetCalculatorILi1EjESD_NS0_6memory15LoadWithoutCastENSE_16StoreWithoutCastEEEviT_T0_T2_T3_T4_T5_ --------------------------
	.section	.nv.constant0._ZN2at6native27unrolled_elementwise_kernelIZZZNS0_23logical_not_kernel_cudaERNS_18TensorIteratorBaseEENKUlvE0_clEvENKUlvE9_clEvEUlN3c104HalfEE_St5arrayIPcLm2EELi4E23TrivialOffsetCalculatorILi1EjESD_NS0_6memory15LoadWithoutCastENSE_16StoreWithoutCastEEEviT_T0_T2_T3_T4_T5_,"a",@progbits
	.sectionflags	@""
	.align	4
.nv.constant0._ZN2at6native27unrolled_elementwise_kernelIZZZNS0_23logical_not_kernel_cudaERNS_18TensorIteratorBaseEENKUlvE0_clEvENKUlvE9_clEvEUlN3c104HalfEE_St5arrayIPcLm2EELi4E23TrivialOffsetCalculatorILi1EjESD_NS0_6memory15LoadWithoutCastENSE_16StoreWithoutCastEEEviT_T0_T2_T3_T4_T5_:
	.zero		924


//--------------------- .nv.constant0._ZN2at6native29vectorized_elementwise_kernelILi2EZZZNS0_23logical_not_kernel_cudaERNS_18TensorIteratorBaseEENKUlvE0_clEvENKUlvE9_clEvEUlN3c104HalfEE_St5arrayIPcLm2EEEEviT0_T1_ --------------------------
	.section	.nv.constant0._ZN2at6native29vectorized_elementwise_kernelILi2EZZZNS0_23logical_not_kernel_cudaERNS_18TensorIteratorBaseEENKUlvE0_clEvENKUlvE9_clEvEUlN3c104HalfEE_St5arrayIPcLm2EEEEviT0_T1_,"a",@progbits
	.sectionflags	@""
	.align	4
.nv.constant0._ZN2at6native29vectorized_elementwise_kernelILi2EZZZNS0_23logical_not_kernel_cudaERNS_18TensorIteratorBaseEENKUlvE0_clEvENKUlvE9_clEvEUlN3c104HalfEE_St5arrayIPcLm2EEEEviT0_T1_:
	.zero		920


//--------------------- .nv.constant0._ZN2at6native29vectorized_elementwise_kernelILi4EZZZNS0_23logical_not_kernel_cudaERNS_18TensorIteratorBaseEENKUlvE0_clEvENKUlvE9_clEvEUlN3c104HalfEE_St5arrayIPcLm2EEEEviT0_T1_ --------------------------
	.section	.nv.constant0._ZN2at6native29vectorized_elementwise_kernelILi4EZZZNS0_23logical_not_kernel_cudaERNS_18TensorIteratorBaseEENKUlvE0_clEvENKUlvE9_clEvEUlN3c104HalfEE_St5arrayIPcLm2EEEEviT0_T1_,"a",@progbits
	.sectionflags	@""
	.align	4
.nv.constant0._ZN2at6native29vectorized_elementwise_kernelILi4EZZZNS0_23logical_not_kernel_cudaERNS_18TensorIteratorBaseEENKUlvE0_clEvENKUlvE9_clEvEUlN3c104HalfEE_St5arrayIPcLm2EEEEviT0_T1_:
	.zero		920


//--------------------- .nv.constant0._ZN2at6native29vectorized_elementwise_kernelILi8EZZZNS0_23logical_not_kernel_cudaERNS_18TensorIteratorBaseEENKUlvE0_clEvENKUlvE9_clEvEUlN3c104HalfEE_St5arrayIPcLm2EEEEviT0_T1_ --------------------------
	.section	.nv.constant0._ZN2at6native29vectorized_elementwise_kernelILi8EZZZNS0_23logical_not_kernel_cudaERNS_18TensorIteratorBaseEENKUlvE0_clEvENKUlvE9_clEvEUlN3c104HalfEE_St5arrayIPcLm2EEEEviT0_T1_,"a",@progbits
	.sectionflags	@""
	.align	4
.nv.constant0._ZN2at6native29vectorized_elementwise_kernelILi8EZZZNS0_23logical_not_kernel_cudaERNS_18TensorIteratorBaseEENKUlvE0_clEvENKUlvE9_clEvEUlN3c104HalfEE_St5arrayIPcLm2EEEEviT0_T1_:
	.zero		920


//--------------------- .nv.constant0._ZN2at6native18elementwise_kernelILi128ELi4EZNS0_15gpu_kernel_implIZZZNS0_23logical_not_kernel_cudaERNS_18TensorIteratorBaseEENKUlvE0_clEvENKUlvE8_clEvEUlbE_EEvS4_RKT_EUliE_EEviT1_ --------------------------
	.section	.nv.constant0._ZN2at6native18elementwise_kernelILi128ELi4EZNS0_15gpu_kernel_implIZZZNS0_23logical_not_kernel_cudaERNS_18TensorIteratorBaseEENKUlvE0_clEvENKUlvE8_clEvEUlbE_EEvS4_RKT_EUliE_EEviT1_,"a",@progbits
	.sectionflags	@""
	.align	4
.nv.constant0._ZN2at6native18elementwise_kernelILi128ELi4EZNS0_15gpu_kernel_implIZZZNS0_23logical_not_kernel_cudaERNS_18TensorIteratorBaseEENKUlvE0_clEvENKUlvE8_clEvEUlbE_EEvS4_RKT_EUliE_EEviT1_:
	.zero		1440


//--------------------- .nv.constant0._ZN2at6native27unrolled_elementwise_kernelIZZZNS0_23logical_not_kernel_cudaERNS_18TensorIteratorBaseEENKUlvE0_clEvENKUlvE8_clEvEUlbE_St5arrayIPcLm2EELi4E23TrivialOffsetCalculatorILi1EjESB_NS0_6memory12LoadWithCastILi1EEENSC_13StoreWithCastILi1EEEEEviT_T0_T2_T3_T4_T5_ --------------------------
	.section	.nv.constant0._ZN2at6native27unrolled_elementwise_kernelIZZZNS0_23logical_not_kernel_cudaERNS_18TensorIteratorBaseEENKUlvE0_clEvENKUlvE8_clEvEUlbE_St5arrayIPcLm2EELi4E23TrivialOffsetCalculatorILi1EjESB_NS0_6memory12LoadWithCastILi1EEENSC_13StoreWithCastILi1EEEEEviT_T0_T2_T3_T4_T5_,"a",@progbits
	.sectionflags	@""
	.align	4
.nv.constant0._ZN2at6native27unrolled_elementwise_kernelIZZZNS0_23logical_not_kernel_cudaERNS_18TensorIteratorBaseEENKUlvE0_clEvENKUlvE8_clEvEUlbE_St5arrayIPcLm2EELi4E23TrivialOffsetCalculatorILi1EjESB_NS0_6memory12LoadWithCastILi1EEENSC_13StoreWithCastILi1EEEEEviT_T0_T2_T3_T4_T5_:
	.zero		940


//--------------------- .nv.constant0._ZN2at6native18elementwise_kernelILi128ELi4EZNS0_22gpu_kernel_impl_nocastIZZZNS0_23logical_not_kernel_cudaERNS_18TensorIteratorBaseEENKUlvE0_clEvENKUlvE8_clEvEUlbE_EEvS4_RKT_EUliE_EEviT1_ --------------------------
	.section	.nv.constant0._ZN2at6native18elementwise_kernelILi128ELi4EZNS0_22gpu_kernel_impl_nocastIZZZNS0_23logical_not_kernel_cudaERNS_18TensorIteratorBaseEENKUlvE0_clEvENKUlvE8_clEvEUlbE_EEvS4_RKT_EUliE_EEviT1_,"a",@progbits
	.sectionflags	@""
	.align	4
.nv.constant0._ZN2at6native18elementwise_kernelILi128ELi4EZNS0_22gpu_kernel_impl_nocastIZZZNS0_23logical_not_kernel_cudaERNS_18TensorIteratorBaseEENKUlvE0_clEvENKUlvE8_clEvEUlbE_EEvS4_RKT_EUliE_EEviT1_:
	.zero		1440


//--------------------- .nv.constant0._ZN2at6native27unrolled_elementwise_kernelIZZZNS0_23logical_not_kernel_cudaERNS_18TensorIteratorBaseEENKUlvE0_clEvENKUlvE8_clEvEUlbE_St5arrayIPcLm2EELi4E23TrivialOffsetCalculatorILi1EjESB_NS0_6memory15LoadWithoutCastENSC_16StoreWithoutCastEEEviT_T0_T2_T3_T4_T5_ --------------------------
	.section	.nv.constant0._ZN2at6native27unrolled_elementwise_kernelIZZZNS0_23logical_not_kernel_cudaERNS_18TensorIteratorBaseEENKUlvE0_clEvENKUlvE8_clEvEUlbE_St5arrayIPcLm2EELi4E23TrivialOffsetCalculatorILi1EjESB_NS0_6memory15LoadWithoutCastENSC_16StoreWithoutCastEEEviT_T0_T2_T3_T4_T5_,"a",@progbits
	.sectionflags	@""
	.align	4
.nv.constant0._ZN2at6native27unrolled_elementwise_kernelIZZZNS0_23logical_not_kernel_cudaERNS_18TensorIteratorBaseEENKUlvE0_clEvENKUlvE8_clEvEUlbE_St5arrayIPcLm2EELi4E23TrivialOffsetCalculatorILi1EjESB_NS0_6memory15LoadWithoutCastENSC_16StoreWithoutCastEEEviT_T0_T2_T3_T4_T5_:
	.zero		924


//--------------------- .nv.constant0._ZN2at6native29vectorized_elementwise_kernelILi2EZZZNS0_23logical_not_kernel_cudaERNS_18TensorIteratorBaseEENKUlvE0_clEvENKUlvE8_clEvEUlbE_St5arrayIPcLm2EEEEviT0_T1_ --------------------------
	.section	.nv.constant0._ZN2at6native29vectorized_elementwise_kernelILi2EZZZNS0_23logical_not_kernel_cudaERNS_18TensorIteratorBaseEENKUlvE0_clEvENKUlvE8_clEvEUlbE_St5arrayIPcLm2EEEEviT0_T1_,"a",@progbits
	.sectionflags	@""
	.align	4
.nv.constant0._ZN2at6native29vectorized_elementwise_kernelILi2EZZZNS0_23logical_not_kernel_cudaERNS_18TensorIteratorBaseEENKUlvE0_clEvENKUlvE8_clEvEUlbE_St5arrayIPcLm2EEEEviT0_T1_:
	.zero		920


//--------------------- .nv.constant0._ZN2at6native29vectorized_elementwise_kernelILi4EZZZNS0_23logical_not_kernel_cudaERNS_18TensorIteratorBaseEENKUlvE0_clEvENKUlvE8_clEvEUlbE_St5arrayIPcLm2EEEEviT0_T1_ --------------------------
	.section	.nv.constant0._ZN2at6native29vectorized_elementwise_kernelILi4EZZZNS0_23logical_not_kernel_cudaERNS_18TensorIteratorBaseEENKUlvE0_clEvENKUlvE8_clEvEUlbE_St5arrayIPcLm2EEEEviT0_T1_,"a",@progbits
	.sectionflags	@""
	.align	4
.nv.constant0._ZN2at6native29vectorized_elementwise_kernelILi4EZZZNS0_23logical_not_kernel_cudaERNS_18TensorIteratorBaseEENKUlvE0_clEvENKUlvE8_clEvEUlbE_St5arrayIPcLm2EEEEviT0_T1_:
	.zero		920


//--------------------- .nv.constant0._ZN2at6native29vectorized_elementwise_kernelILi8EZZZNS0_23logical_not_kernel_cudaERNS_18TensorIteratorBaseEENKUlvE0_clEvENKUlvE8_clEvEUlbE_St5arrayIPcLm2EEEEviT0_T1_ --------------------------
	.section	.nv.constant0._ZN2at6native29vectorized_elementwise_kernelILi8EZZZNS0_23logical_not_kernel_cudaERNS_18TensorIteratorBaseEENKUlvE0_clEvENKUlvE8_clEvEUlbE_St5arrayIPcLm2EEEEviT0_T1_,"a",@progbits
	.sectionflags	@""
	.align	4
.nv.constant0._ZN2at6native29vectorized_elementwise_kernelILi8EZZZNS0_23logical_not_kernel_cudaERNS_18TensorIteratorBaseEENKUlvE0_clEvENKUlvE8_clEvEUlbE_St5arrayIPcLm2EEEEviT0_T1_:
	.zero		920


//--------------------- .nv.constant0._ZN2at6native18elementwise_kernelILi128ELi4EZNS0_15gpu_kernel_implIZZZNS0_23logical_not_kernel_cudaERNS_18TensorIteratorBaseEENKUlvE0_clEvENKUlvE7_clEvEUlN3c107complexIfEEE_EEvS4_RKT_EUliE_EEviT1_ --------------------------
	.section	.nv.constant0._ZN2at6native18elementwise_kernelILi128ELi4EZNS0_15gpu_kernel_implIZZZNS0_23logical_not_kernel_cudaERNS_18TensorIteratorBaseEENKUlvE0_clEvENKUlvE7_clEvEUlN3c107complexIfEEE_EEvS4_RKT_EUliE_EEviT1_,"a",@progbits
	.sectionflags	@""
	.align	4
.nv.constant0._ZN2at6native18elementwise_kernelILi128ELi4EZNS0_15gpu_kernel_implIZZZNS0_23logical_not_kernel_cudaERNS_18TensorIteratorBaseEENKUlvE0_clEvENKUlvE7_clEvEUlN3c107complexIfEEE_EEvS4_RKT_EUliE_EEviT1_:
	.zero		1440


//--------------------- .nv.constant0._ZN2at6native27unrolled_elementwise_kernelIZZZNS0_23logical_not_kernel_cudaERNS_18TensorIteratorBaseEENKUlvE0_clEvENKUlvE7_clEvEUlN3c107complexIfEEE_St5arrayIPcLm2EELi4E23TrivialOffsetCalculatorILi1EjESE_NS0_6memory12LoadWithCastILi1EEENSF_13StoreWithCastILi1EEEEEviT_T0_T2_T3_T4_T5_ --------------------------
	.section	.nv.constant0._ZN2at6native27unrolled_elementwise_kernelIZZZNS0_23logical_not_kernel_cudaERNS_18TensorIteratorBaseEENKUlvE0_clEvENKUlvE7_clEvEUlN3c107complexIfEEE_St5arrayIPcLm2EELi4E23TrivialOffsetCalculatorILi1EjESE_NS0_6memory12LoadWithCastILi1EEENSF_13StoreWithCastILi1EEEEEviT_T0_T2_T3_T4_T5_,"a",@progbits
	.sectionflags	@""
	.align	4
.nv.constant0._ZN2at6native27unrolled_elementwise_kernelIZZZNS0_23logical_not_kernel_cudaERNS_18TensorIteratorBaseEENKUlvE0_clEvENKUlvE7_clEvEUlN3c107complexIfEEE_St5arrayIPcLm2EELi4E23TrivialOffsetCalculatorILi1EjESE_NS0_6memory12LoadWithCastILi1EEENSF_13StoreWithCastILi1EEEEEviT_T0_T2_T3_T4_T5_:
	.zero		940


//--------------------- .nv.constant0._ZN2at6native18elementwise_kernelILi128ELi4EZNS0_22gpu_kernel_impl_nocastIZZZNS0_23logical_not_kernel_cudaERNS_18TensorIteratorBaseEENKUlvE0_clEvENKUlvE7_clEvEUlN3c107complexIfEEE_EEvS4_RKT_EUliE_EEviT1_ --------------------------
	.section	.nv.constant0._ZN2at6native18elementwise_kernelILi128ELi4EZNS0_22gpu_kernel_impl_nocastIZZZNS0_23logical_not_kernel_cudaERNS_18TensorIteratorBaseEENKUlvE0_clEvENKUlvE7_clEvEUlN3c107complexIfEEE_EEvS4_RKT_EUliE_EEviT1_,"a",@progbits
	.sectionflags	@""
	.align	4
.nv.constant0._ZN2at6native18elementwise_kernelILi128ELi4EZNS0_22gpu_kernel_impl_nocastIZZZNS0_23logical_not_kernel_cudaERNS_18TensorIteratorBaseEENKUlvE0_clEvENKUlvE7_clEvEUlN3c107complexIfEEE_EEvS4_RKT_EUliE_EEviT1_:
	.zero		1440


//--------------------- .nv.constant0._ZN2at6native27unrolled_elementwise_kernelIZZZNS0_23logical_not_kernel_cudaERNS_18TensorIteratorBaseEENKUlvE0_clEvENKUlvE7_clEvEUlN3c107complexIfEEE_St5arrayIPcLm2EELi4E23TrivialOffsetCalculatorILi1EjESE_NS0_6memory15LoadWithoutCastENSF_16StoreWithoutCastEEEviT_T0_T2_T3_T4_T5_ --------------------------
	.section	.nv.constant0._ZN2at6native27unrolled_elementwise_kernelIZZZNS0_23logical_not_kernel_cudaERNS_18TensorIteratorBaseEENKUlvE0_clEvENKUlvE7_clEvEUlN3c107complexIfEEE_St5arrayIPcLm2EELi4E23TrivialOffsetCalculatorILi1EjESE_NS0_6memory15LoadWithoutCastENSF_16StoreWithoutCastEEEviT_T0_T2_T3_T4_T5_,"a",@progbits
	.sectionflags	@""
	.align	4
.nv.constant0._ZN2at6native27unrolled_elementwise_kernelIZZZNS0_23logical_not_kernel_cudaERNS_18TensorIteratorBaseEENKUlvE0_clEvENKUlvE7_clEvEUlN3c107complexIfEEE_St5arrayIPcLm2EELi4E23TrivialOffsetCalculatorILi1EjESE_NS0_6memory15LoadWithoutCastENSF_16StoreWithoutCastEEEviT_T0_T2_T3_T4_T5_:
	.zero		924


//--------------------- .nv.constant0._ZN2at6native29vectorized_elementwise_kernelILi2EZZZNS0_23logical_not_kernel_cudaERNS_18TensorIteratorBaseEENKUlvE0_clEvENKUlvE7_clEvEUlN3c107complexIfEEE_St5arrayIPcLm2EEEEviT0_T1_ --------------------------
	.section	.nv.constant0._ZN2at6native29vectorized_elementwise_kernelILi2EZZZNS0_23logical_not_kernel_cudaERNS_18TensorIteratorBaseEENKUlvE0_clEvENKUlvE7_clEvEUlN3c107complexIfEEE_St5arrayIPcLm2EEEEviT0_T1_,"a",@progbits
	.sectionflags	@""
	.align	4
.nv.constant0._ZN2at6native29vectorized_elementwise_kernelILi2EZZZNS0_23logical_not_kernel_cudaERNS_18TensorIteratorBaseEENKUlvE0_clEvENKUlvE7_clEvEUlN3c107complexIfEEE_St5arrayIPcLm2EEEEviT0_T1_:
	.zero		920


//--------------------- .nv.constant0._ZN2at6native29vectorized_elementwise_kernelILi4EZZZNS0_23logical_not_kernel_cudaERNS_18TensorIteratorBaseEENKUlvE0_clEvENKUlvE7_clEvEUlN3c107complexIfEEE_St5arrayIPcLm2EEEEviT0_T1_ --------------------------
	.section	.nv.constant0._ZN2at6native29vectorized_elementwise_kernelILi4EZZZNS0_23logical_not_kernel_cudaERNS_18TensorIteratorBaseEENKUlvE0_clEvENKUlvE7_clEvEUlN3c107complexIfEEE_St5arrayIPcLm2EEEEviT0_T1_,"a",@progbits
	.sectionflags	@""
	.align	4
.nv.constant0._ZN2at6native29vectorized_elementwise_kernelILi4EZZZNS0_23logical_not_kernel_cudaERNS_18TensorIteratorBaseEENKUlvE0_clEvENKUlvE7_clEvEUlN3c107complexIfEEE_St5arrayIPcLm2EEEEviT0_T1_:
	.zero		920


//--------------------- .nv.constant0._ZN2at6native29vectorized_elementwise_kernelILi8EZZZNS0_23logical_not_kernel_cudaERNS_18TensorIteratorBaseEENKUlvE0_clEvENKUlvE7_clEvEUlN3c107complexIfEEE_St5arrayIPcLm2EEEEviT0_T1_ --------------------------
	.section	.nv.constant0._ZN2at6native29vectorized_elementwise_kernelILi8EZZZNS0_23logical_not_kernel_cudaERNS_18TensorIteratorBaseEENKUlvE0_clEvENKUlvE7_clEvEUlN3c107complexIfEEE_St5arrayIPcLm2EEEEviT0_T1_,"a",@progbits
	.sectionflags	@""
	.align	4
.nv.constant0._ZN2at6native29vectorized_elementwise_kernelILi8EZZZNS0_23logical_not_kernel_cudaERNS_18TensorIteratorBaseEENKUlvE0_clEvENKUlvE7_clEvEUlN3c107complexIfEEE_St5arrayIPcLm2EEEEviT0_T1_:
	.zero		920


//--------------------- .nv.constant0._ZN2at6native18elementwise_kernelILi128ELi4EZNS0_15gpu_kernel_implIZZZNS0_23logical_not_kernel_cudaERNS_18TensorIteratorBaseEENKUlvE0_clEvENKUlvE6_clEvEUlN3c107complexIdEEE_EEvS4_RKT_EUliE_EEviT1_ --------------------------
	.section	.nv.constant0._ZN2at6native18elementwise_kernelILi128ELi4EZNS0_15gpu_kernel_implIZZZNS0_23logical_not_kernel_cudaERNS_18TensorIteratorBaseEENKUlvE0_clEvENKUlvE6_clEvEUlN3c107complexIdEEE_EEvS4_RKT_EUliE_EEviT1_,"a",@progbits
	.sectionflags	@""
	.align	4
.nv.constant0._ZN2at6native18elementwise_kernelILi128ELi4EZNS0_15gpu_kernel_implIZZZNS0_23logical_not_kernel_cudaERNS_18TensorIteratorBaseEENKUlvE0_clEvENKUlvE6_clEvEUlN3c107complexIdEEE_EEvS4_RKT_EUliE_EEviT1_:
	.zero		1440


//--------------------- .nv.constant0._ZN2at6native27unrolled_elementwise_kernelIZZZNS0_23logical_not_kernel_cudaERNS_18TensorIteratorBaseEENKUlvE0_clEvENKUlvE6_clEvEUlN3c107complexIdEEE_St5arrayIPcLm2EELi4E23TrivialOffsetCalculatorILi1EjESE_NS0_6memory12LoadWithCastILi1EEENSF_13StoreWithCastILi1EEEEEviT_T0_T2_T3_T4_T5_ --------------------------
	.section	.nv.constant0._ZN2at6native27unrolled_elementwise_kernelIZZZNS0_23logical_not_kernel_cudaERNS_18TensorIteratorBaseEENKUlvE0_clEvENKUlvE6_clEvEUlN3c107complexIdEEE_St5arrayIPcLm2EELi4E23TrivialOffsetCalculatorILi1EjESE_NS0_6memory12LoadWithCastILi1EEENSF_13StoreWithCastILi1EEEEEviT_T0_T2_T3_T4_T5_,"a",@progbits
	.sectionflags	@""
	.align	4
.nv.constant0._ZN2at6native27unrolled_elementwise_kernelIZZZNS0_23logical_not_kernel_cudaERNS_18TensorIteratorBaseEENKUlvE0_clEvENKUlvE6_clEvEUlN3c107complexIdEEE_St5arrayIPcLm2EELi4E23TrivialOffsetCalculatorILi1EjESE_NS0_6memory12LoadWithCastILi1EEENSF_13StoreWithCastILi1EEEEEviT_T0_T2_T3_T4_T5_:
	.zero		940


//--------------------- .nv.constant0._ZN2at6native18elementwise_kernelILi128ELi4EZNS0_22gpu_kernel_impl_nocastIZZZNS0_23logical_not_kernel_cudaERNS_18TensorIteratorBaseEENKUlvE0_clEvENKUlvE6_clEvEUlN3c107complexIdEEE_EEvS4_RKT_EUliE_EEviT1_ --------------------------
	.section	.nv.constant0._ZN2at6native18elementwise_kernelILi128ELi4EZNS0_22gpu_kernel_impl_nocastIZZZNS0_23logical_not_kernel_cudaERNS_18TensorIteratorBaseEENKUlvE0_clEvENKUlvE6_clEvEUlN3c107complexIdEEE_EEvS4_RKT_EUliE_EEviT1_,"a",@progbits
	.sectionflags	@""
	.align	4
.nv.constant0._ZN2at6native18elementwise_kernelILi128ELi4EZNS0_22gpu_kernel_impl_nocastIZZZNS0_23logical_not_kernel_cudaERNS_18TensorIteratorBaseEENKUlvE0_clEvENKUlvE6_clEvEUlN3c107complexIdEEE_EEvS4_RKT_EUliE_EEviT1_:
	.zero		1440


//--------------------- .nv.constant0._ZN2at6native27unrolled_elementwise_kernelIZZZNS0_23logical_not_kernel_cudaERNS_18TensorIteratorBaseEENKUlvE0_clEvENKUlvE6_clEvEUlN3c107complexIdEEE_St5arrayIPcLm2EELi4E23TrivialOffsetCalculatorILi1EjESE_NS0_6memory15LoadWithoutCastENSF_16StoreWithoutCastEEEviT_T0_T2_T3_T4_T5_ --------------------------
	.section	.nv.constant0._ZN2at6native27unrolled_elementwise_kernelIZZZNS0_23logical_not_kernel_cudaERNS_18TensorIteratorBaseEENKUlvE0_clEvENKUlvE6_clEvEUlN3c107complexIdEEE_St5arrayIPcLm2EELi4E23TrivialOffsetCalculatorILi1EjESE_NS0_6memory15LoadWithoutCastENSF_16StoreWithoutCastEEEviT_T0_T2_T3_T4_T5_,"a",@progbits
	.sectionflags	@""
	.align	4
.nv.constant0._ZN2at6native27unrolled_elementwise_kernelIZZZNS0_23logical_not_kernel_cudaERNS_18TensorIteratorBaseEENKUlvE0_clEvENKUlvE6_clEvEUlN3c107complexIdEEE_St5arrayIPcLm2EELi4E23TrivialOffsetCalculatorILi1EjESE_NS0_6memory15LoadWithoutCastENSF_16StoreWithoutCastEEEviT_T0_T2_T3_T4_T5_:
	.zero		924


//--------------------- .nv.constant0._ZN2at6native29vectorized_elementwise_kernelILi2EZZZNS0_23logical_not_kernel_cudaERNS_18TensorIteratorBaseEENKUlvE0_clEvENKUlvE6_clEvEUlN3c107complexIdEEE_St5arrayIPcLm2EEEEviT0_T1_ --------------------------
	.section	.nv.constant0._ZN2at6native29vectorized_elementwise_kernelILi2EZZZNS0_23logical_not_kernel_cudaERNS_18TensorIteratorBaseEENKUlvE0_clEvENKUlvE6_clEvEUlN3c107complexIdEEE_St5arrayIPcLm2EEEEviT0_T1_,"a",@progbits
	.sectionflags	@""
	.align	4
.nv.constant0._ZN2at6native29vectorized_elementwise_kernelILi2EZZZNS0_23logical_not_kernel_cudaERNS_18TensorIteratorBaseEENKUlvE0_clEvENKUlvE6_clEvEUlN3c107complexIdEEE_St5arrayIPcLm2EEEEviT0_T1_:
	.zero		920


//--------------------- .nv.constant0._ZN2at6native29vectorized_elementwise_kernelILi4EZZZNS0_23logical_not_kernel_cudaERNS_18TensorIteratorBaseEENKUlvE0_clEvENKUlvE6_clEvEUlN3c107complexIdEEE_St5arrayIPcLm2EEEEviT0_T1_ --------------------------
	.section	.nv.constant0._ZN2at6native29vectorized_elementwise_kernelILi4EZZZNS0_23logical_not_kernel_cudaERNS_18TensorIteratorBaseEENKUlvE0_clEvENKUlvE6_clEvEUlN3c107complexIdEEE_St5arrayIPcLm2EEEEviT0_T1_,"a",@progbits
	.sectionflags	@""
	.align	4
.nv.constant0._ZN2at6native29vectorized_elementwise_kernelILi4EZZZNS0_23logical_not_kernel_cudaERNS_18TensorIteratorBaseEENKUlvE0_clEvENKUlvE6_clEvEUlN3c107complexIdEEE_St5arrayIPcLm2EEEEviT0_T1_:
	.zero		920


//--------------------- .nv.constant0._ZN2at6native29vectorized_elementwise_kernelILi8EZZZNS0_23logical_not_kernel_cudaERNS_18TensorIteratorBaseEENKUlvE0_clEvENKUlvE6_clEvEUlN3c107complexIdEEE_St5arrayIPcLm2EEEEviT0_T1_ --------------------------
	.section	.nv.constant0._ZN2at6native29vectorized_elementwise_kernelILi8EZZZNS0_23logical_not_kernel_cudaERNS_18TensorIteratorBaseEENKUlvE0_clEvENKUlvE6_clEvEUlN3c107complexIdEEE_St5arrayIPcLm2EEEEviT0_T1_,"a",@progbits
	.sectionflags	@""
	.align	4
.nv.constant0._ZN2at6native29vectorized_elementwise_kernelILi8EZZZNS0_23logical_not_kernel_cudaERNS_18TensorIteratorBaseEENKUlvE0_clEvENKUlvE6_clEvEUlN3c107complexIdEEE_St5arrayIPcLm2EEEEviT0_T1_:
	.zero		920


//--------------------- .nv.constant0._ZN2at6native18elementwise_kernelILi128ELi4EZNS0_15gpu_kernel_implIZZZNS0_23logical_not_kernel_cudaERNS_18TensorIteratorBaseEENKUlvE0_clEvENKUlvE5_clEvEUlfE_EEvS4_RKT_EUliE_EEviT1_ --------------------------
	.section	.nv.constant0._ZN2at6native18elementwise_kernelILi128ELi4EZNS0_15gpu_kernel_implIZZZNS0_23logical_not_kernel_cudaERNS_18TensorIteratorBaseEENKUlvE0_clEvENKUlvE5_clEvEUlfE_EEvS4_RKT_EUliE_EEviT1_,"a",@progbits
	.sectionflags	@""
	.align	4
.nv.constant0._ZN2at6native18elementwise_kernelILi128ELi4EZNS0_15gpu_kernel_implIZZZNS0_23logical_not_kernel_cudaERNS_18TensorIteratorBaseEENKUlvE0_clEvENKUlvE5_clEvEUlfE_EEvS4_RKT_EUliE_EEviT1_:
	.zero		1440


//--------------------- .nv.constant0._ZN2at6native27unrolled_elementwise_kernelIZZZNS0_23logical_not_kernel_cudaERNS_18TensorIteratorBaseEENKUlvE0_clEvENKUlvE5_clEvEUlfE_St5arrayIPcLm2EELi4E23TrivialOffsetCalculatorILi1EjESB_NS0_6memory12LoadWithCastILi1EEENSC_13StoreWithCastILi1EEEEEviT_T0_T2_T3_T4_T5_ --------------------------
	.section	.nv.constant0._ZN2at6native27unrolled_elementwise_kernelIZZZNS0_23logical_not_kernel_cudaERNS_18TensorIteratorBaseEENKUlvE0_clEvENKUlvE5_clEvEUlfE_St5arrayIPcLm2EELi4E23TrivialOffsetCalculatorILi1EjESB_NS0_6memory12LoadWithCastILi1EEENSC_13StoreWithCastILi1EEEEEviT_T0_T2_T3_T4_T5_,"a",@progbits
	.sectionflags	@""
	.align	4
.nv.constant0._ZN2at6native27unrolled_elementwise_kernelIZZZNS0_23logical_not_kernel_cudaERNS_18TensorIteratorBaseEENKUlvE0_clEvENKUlvE5_clEvEUlfE_St5arrayIPcLm2EELi4E23TrivialOffsetCalculatorILi1EjESB_NS0_6memory12LoadWithCastILi1EEENSC_13StoreWithCastILi1EEEEEviT_T0_T2_T3_T4_T5_:
	.zero		940


//--------------------- .nv.constant0._ZN2at6native18elementwise_kernelILi128ELi4EZNS0_22gpu_kernel_impl_nocastIZZZNS0_23logical_not_kernel_cudaERNS_18TensorIteratorBaseEENKUlvE0_clEvENKUlvE5_clEvEUlfE_EEvS4_RKT_EUliE_EEviT1_ --------------------------
	.section	.nv.constant0._ZN2at6native18elementwise_kernelILi128ELi4EZNS0_22gpu_kernel_impl_nocastIZZZNS0_23logical_not_kernel_cudaERNS_18TensorIteratorBaseEENKUlvE0_clEvENKUlvE5_clEvEUlfE_EEvS4_RKT_EUliE_EEviT1_,"a",@progbits
	.sectionflags	@""
	.align	4
.nv.constant0._ZN2at6native18elementwise_kernelILi128ELi4EZNS0_22gpu_kernel_impl_nocastIZZZNS0_23logical_not_kernel_cudaERNS_18TensorIteratorBaseEENKUlvE0_clEvENKUlvE5_clEvEUlfE_EEvS4_RKT_EUliE_EEviT1_:
	.zero		1440


//--------------------- .nv.constant0._ZN2at6native27unrolled_elementwise_kernelIZZZNS0_23logical_not_kernel_cudaERNS_18TensorIteratorBaseEENKUlvE0_clEvENKUlvE5_clEvEUlfE_St5arrayIPcLm2EELi4E23TrivialOffsetCalculatorILi1EjESB_NS0_6memory15LoadWithoutCastENSC_16StoreWithoutCastEEEviT_T0_T2_T3_T4_T5_ --------------------------
	.section	.nv.constant0._ZN2at6native27unrolled_elementwise_kernelIZZZNS0_23logical_not_kernel_cudaERNS_18TensorIteratorBaseEENKUlvE0_clEvENKUlvE5_clEvEUlfE_St5arrayIPcLm2EELi4E23TrivialOffsetCalculatorILi1EjESB_NS0_6memory15LoadWithoutCastENSC_16StoreWithoutCastEEEviT_T0_T2_T3_T4_T5_,"a",@progbits
	.sectionflags	@""
	.align	4
.nv.constant0._ZN2at6native27unrolled_elementwise_kernelIZZZNS0_23logical_not_kernel_cudaERNS_18TensorIteratorBaseEENKUlvE0_clEvENKUlvE5_clEvEUlfE_St5arrayIPcLm2EELi4E23TrivialOffsetCalculatorILi1EjESB_NS0_6memory15LoadWithoutCastENSC_16StoreWithoutCastEEEviT_T0_T2_T3_T4_T5_:
	.zero		924


//--------------------- .nv.constant0._ZN2at6native29vectorized_elementwise_kernelILi2EZZZNS0_23logical_not_kernel_cudaERNS_18TensorIteratorBaseEENKUlvE0_clEvENKUlvE5_clEvEUlfE_St5arrayIPcLm2EEEEviT0_T1_ --------------------------
	.section	.nv.constant0._ZN2at6native29vectorized_elementwise_kernelILi2EZZZNS0_23logical_not_kernel_cudaERNS_18TensorIteratorBaseEENKUlvE0_clEvENKUlvE5_clEvEUlfE_St5arrayIPcLm2EEEEviT0_T1_,"a",@progbits
	.sectionflags	@""
	.align	4
.nv.constant0._ZN2at6native29vectorized_elementwise_kernelILi2EZZZNS0_23logical_not_kernel_cudaERNS_18TensorIteratorBaseEENKUlvE0_clEvENKUlvE5_clEvEUlfE_St5arrayIPcLm2EEEEviT0_T1_:
	.zero		920


//--------------------- .nv.constant0._ZN2at6native29vectorized_elementwise_kernelILi4EZZZNS0_23logical_not_kernel_cudaERNS_18TensorIteratorBaseEENKUlvE0_clEvENKUlvE5_clEvEUlfE_St5arrayIPcLm2EEEEviT0_T1_ --------------------------
	.section	.nv.constant0._ZN2at6native29vectorized_elementwise_kernelILi4EZZZNS0_23logical_not_kernel_cudaERNS_18TensorIteratorBaseEENKUlvE0_clEvENKUlvE5_clEvEUlfE_St5arrayIPcLm2EEEEviT0_T1_,"a",@progbits
	.sectionflags	@""
	.align	4
.nv.constant0._ZN2at6native29vectorized_elementwise_kernelILi4EZZZNS0_23logical_not_kernel_cudaERNS_18TensorIteratorBaseEENKUlvE0_clEvENKUlvE5_clEvEUlfE_St5arrayIPcLm2EEEEviT0_T1_:
	.zero		920


//--------------------- .nv.constant0._ZN2at6native29vectorized_elementwise_kernelILi8EZZZNS0_23logical_not_kernel_cudaERNS_18TensorIteratorBaseEENKUlvE0_clEvENKUlvE5_clEvEUlfE_St5arrayIPcLm2EEEEviT0_T1_ --------------------------
	.section	.nv.constant0._ZN2at6native29vectorized_elementwise_kernelILi8EZZZNS0_23logical_not_kernel_cudaERNS_18TensorIteratorBaseEENKUlvE0_clEvENKUlvE5_clEvEUlfE_St5arrayIPcLm2EEEEviT0_T1_,"a",@progbits
	.sectionflags	@""
	.align	4
.nv.constant0._ZN2at6native29vectorized_elementwise_kernelILi8EZZZNS0_23logical_not_kernel_cudaERNS_18TensorIteratorBaseEENKUlvE0_clEvENKUlvE5_clEvEUlfE_St5arrayIPcLm2EEEEviT0_T1_:
	.zero		920


//--------------------- .nv.constant0._ZN2at6native18elementwise_kernelILi128ELi4EZNS0_15gpu_kernel_implIZZZNS0_23logical_not_kernel_cudaERNS_18TensorIteratorBaseEENKUlvE0_clEvENKUlvE4_clEvEUldE_EEvS4_RKT_EUliE_EEviT1_ --------------------------
	.section	.nv.constant0._ZN2at6native18elementwise_kernelILi128ELi4EZNS0_15gpu_kernel_implIZZZNS0_23logical_not_kernel_cudaERNS_18TensorIteratorBaseEENKUlvE0_clEvENKUlvE4_clEvEUldE_EEvS4_RKT_EUliE_EEviT1_,"a",@progbits
	.sectionflags	@""
	.align	4
.nv.constant0._ZN2at6native18elementwise_kernelILi128ELi4EZNS0_15gpu_kernel_implIZZZNS0_23logical_not_kernel_cudaERNS_18TensorIteratorBaseEENKUlvE0_clEvENKUlvE4_clEvEUldE_EEvS4_RKT_EUliE_EEviT1_:
	.zero		1440


//--------------------- .nv.constant0._ZN2at6native27unrolled_elementwise_kernelIZZZNS0_23logical_not_kernel_cudaERNS_18TensorIteratorBaseEENKUlvE0_clEvENKUlvE4_clEvEUldE_St5arrayIPcLm2EELi4E23TrivialOffsetCalculatorILi1EjESB_NS0_6memory12LoadWithCastILi1EEENSC_13StoreWithCastILi1EEEEEviT_T0_T2_T3_T4_T5_ --------------------------
	.section	.nv.constant0._ZN2at6native27unrolled_elementwise_kernelIZZZNS0_23logical_not_kernel_cudaERNS_18TensorIteratorBaseEENKUlvE0_clEvENKUlvE4_clEvEUldE_St5arrayIPcLm2EELi4E23TrivialOffsetCalculatorILi1EjESB_NS0_6memory12LoadWithCastILi1EEENSC_13StoreWithCastILi1EEEEEviT_T0_T2_T3_T4_T5_,"a",@progbits
	.sectionflags	@""
	.align	4
.nv.constant0._ZN2at6native27unrolled_elementwise_kernelIZZZNS0_23logical_not_kernel_cudaERNS_18TensorIteratorBaseEENKUlvE0_clEvENKUlvE4_clEvEUldE_St5arrayIPcLm2EELi4E23TrivialOffsetCalculatorILi1EjESB_NS0_6memory12LoadWithCastILi1EEENSC_13StoreWithCastILi1EEEEEviT_T0_T2_T3_T4_T5_:
	.zero		940


//--------------------- .nv.constant0._ZN2at6native18elementwise_kernelILi128ELi4EZNS0_22gpu_kernel_impl_nocastIZZZNS0_23logical_not_kernel_cudaERNS_18TensorIteratorBaseEENKUlvE0_clEvENKUlvE4_clEvEUldE_EEvS4_RKT_EUliE_EEviT1_ --------------------------
	.section	.nv.constant0._ZN2at6native18elementwise_kernelILi128ELi4EZNS0_22gpu_kernel_impl_nocastIZZZNS0_23logical_not_kernel_cudaERNS_18TensorIteratorBaseEENKUlvE0_clEvENKUlvE4_clEvEUldE_EEvS4_RKT_EUliE_EEviT1_,"a",@progbits
	.sectionflags	@""
	.align	4
.nv.constant0._ZN2at6native18elementwise_kernelILi128ELi4EZNS0_22gpu_kernel_impl_nocastIZZZNS0_23logical_not_kernel_cudaERNS_18TensorIteratorBaseEENKUlvE0_clEvENKUlvE4_clEvEUldE_EEvS4_RKT_EUliE_EEviT1_:
	.zero		1440


//--------------------- .nv.constant0._ZN2at6native27unrolled_elementwise_kernelIZZZNS0_23logical_not_kernel_cudaERNS_18TensorIteratorBaseEENKUlvE0_clEvENKUlvE4_clEvEUldE_St5arrayIPcLm2EELi4E23TrivialOffsetCalculatorILi1EjESB_NS0_6memory15LoadWithoutCastENSC_16StoreWithoutCastEEEviT_T0_T2_T3_T4_T5_ --------------------------
	.section	.nv.constant0._ZN2at6native27unrolled_elementwise_kernelIZZZNS0_23logical_not_kernel_cudaERNS_18TensorIteratorBaseEENKUlvE0_clEvENKUlvE4_clEvEUldE_St5arrayIPcLm2EELi4E23TrivialOffsetCalculatorILi1EjESB_NS0_6memory15LoadWithoutCastENSC_16StoreWithoutCastEEEviT_T0_T2_T3_T4_T5_,"a",@progbits
	.sectionflags	@""
	.align	4
.nv.constant0._ZN2at6native27unrolled_elementwise_kernelIZZZNS0_23logical_not_kernel_cudaERNS_18TensorIteratorBaseEENKUlvE0_clEvENKUlvE4_clEvEUldE_St5arrayIPcLm2EELi4E23TrivialOffsetCalculatorILi1EjESB_NS0_6memory15LoadWithoutCastENSC_16StoreWithoutCastEEEviT_T0_T2_T3_T4_T5_:
	.zero		924


//--------------------- .nv.constant0._ZN2at6native29vectorized_elementwise_kernelILi2EZZZNS0_23logical_not_kernel_cudaERNS_18TensorIteratorBaseEENKUlvE0_clEvENKUlvE4_clEvEUldE_St5arrayIPcLm2EEEEviT0_T1_ --------------------------
	.section	.nv.constant0._ZN2at6native29vectorized_elementwise_kernelILi2EZZZNS0_23logical_not_kernel_cudaERNS_18TensorIteratorBaseEENKUlvE0_clEvENKUlvE4_clEvEUldE_St5arrayIPcLm2EEEEviT0_T1_,"a",@progbits
	.sectionflags	@""
	.align	4
.nv.constant0._ZN2at6native29vectorized_elementwise_kernelILi2EZZZNS0_23logical_not_kernel_cudaERNS_18TensorIteratorBaseEENKUlvE0_clEvENKUlvE4_clEvEUldE_St5arrayIPcLm2EEEEviT0_T1_:
	.zero		920


//--------------------- .nv.constant0._ZN2at6native29vectorized_elementwise_kernelILi4EZZZNS0_23logical_not_kernel_cudaERNS_18TensorIteratorBaseEENKUlvE0_clEvENKUlvE4_clEvEUldE_St5arrayIPcLm2EEEEviT0_T1_ --------------------------
	.section	.nv.constant0._ZN2at6native29vectorized_elementwise_kernelILi4EZZZNS0_23logical_not_kernel_cudaERNS_18TensorIteratorBaseEENKUlvE0_clEvENKUlvE4_clEvEUldE_St5arrayIPcLm2EEEEviT0_T1_,"a",@progbits
	.sectionflags	@""
	.align	4
.nv.constant0._ZN2at6native29vectorized_elementwise_kernelILi4EZZZNS0_23logical_not_kernel_cudaERNS_18TensorIteratorBaseEENKUlvE0_clEvENKUlvE4_clEvEUldE_St5arrayIPcLm2EEEEviT0_T1_:
	.zero		920


//--------------------- .nv.constant0._ZN2at6native29vectorized_elementwise_kernelILi8EZZZNS0_23logical_not_kernel_cudaERNS_18TensorIteratorBaseEENKUlvE0_clEvENKUlvE4_clEvEUldE_St5arrayIPcLm2EEEEviT0_T1_ --------------------------
	.section	.nv.constant0._ZN2at6native29vectorized_elementwise_kernelILi8EZZZNS0_23logical_not_kernel_cudaERNS_18TensorIteratorBaseEENKUlvE0_clEvENKUlvE4_clEvEUldE_St5arrayIPcLm2EEEEviT0_T1_,"a",@progbits
	.sectionflags	@""
	.align	4
.nv.constant0._ZN2at6native29vectorized_elementwise_kernelILi8EZZZNS0_23logical_not_kernel_cudaERNS_18TensorIteratorBaseEENKUlvE0_clEvENKUlvE4_clEvEUldE_St5arrayIPcLm2EEEEviT0_T1_:
	.zero		920


//--------------------- .nv.constant0._ZN2at6native18elementwise_kernelILi128ELi4EZNS0_15gpu_kernel_implIZZZNS0_23logical_not_kernel_cudaERNS_18TensorIteratorBaseEENKUlvE0_clEvENKUlvE3_clEvEUlsE_EEvS4_RKT_EUliE_EEviT1_ --------------------------
	.section	.nv.constant0._ZN2at6native18elementwise_kernelILi128ELi4EZNS0_15gpu_kernel_implIZZZNS0_23logical_not_kernel_cudaERNS_18TensorIteratorBaseEENKUlvE0_clEvENKUlvE3_clEvEUlsE_EEvS4_RKT_EUliE_EEviT1_,"a",@progbits
	.sectionflags	@""
	.align	4
.nv.constant0._ZN2at6native18elementwise_kernelILi128ELi4EZNS0_15gpu_kernel_implIZZZNS0_23logical_not_kernel_cudaERNS_18TensorIteratorBaseEENKUlvE0_clEvENKUlvE3_clEvEUlsE_EEvS4_RKT_EUliE_EEviT1_:
	.zero		1440


//--------------------- .nv.constant0._ZN2at6native27unrolled_elementwise_kernelIZZZNS0_23logical_not_kernel_cudaERNS_18TensorIteratorBaseEENKUlvE0_clEvENKUlvE3_clEvEUlsE_St5arrayIPcLm2EELi4E23TrivialOffsetCalculatorILi1EjESB_NS0_6memory12LoadWithCastILi1EEENSC_13StoreWithCastILi1EEEEEviT_T0_T2_T3_T4_T5_ --------------------------
	.section	.nv.constant0._ZN2at6native27unrolled_elementwise_kernelIZZZNS0_23logical_not_kernel_cudaERNS_18TensorIteratorBaseEENKUlvE0_clEvENKUlvE3_clEvEUlsE_St5arrayIPcLm2EELi4E23TrivialOffsetCalculatorILi1EjESB_NS0_6memory12LoadWithCastILi1EEENSC_13StoreWithCastILi1EEEEEviT_T0_T2_T3_T4_T5_,"a",@progbits
	.sectionflags	@""
	.align	4
.nv.constant0._ZN2at6native27unrolled_elementwise_kernelIZZZNS0_23logical_not_kernel_cudaERNS_18TensorIteratorBaseEENKUlvE0_clEvENKUlvE3_clEvEUlsE_St5arrayIPcLm2EELi4E23TrivialOffsetCalculatorILi1EjESB_NS0_6memory12LoadWithCastILi1EEENSC_13StoreWithCastILi1EEEEEviT_T0_T2_T3_T4_T5_:
	.zero		940


//--------------------- .nv.constant0._ZN2at6native18elementwise_kernelILi128ELi4EZNS0_22gpu_kernel_impl_nocastIZZZNS0_23logical_not_kernel_cudaERNS_18TensorIteratorBaseEENKUlvE0_clEvENKUlvE3_clEvEUlsE_EEvS4_RKT_EUliE_EEviT1_ --------------------------
	.section	.nv.constant0._ZN2at6native18elementwise_kernelILi128ELi4EZNS0_22gpu_kernel_impl_nocastIZZZNS0_23logical_not_kernel_cudaERNS_18TensorIteratorBaseEENKUlvE0_clEvENKUlvE3_clEvEUlsE_EEvS4_RKT_EUliE_EEviT1_,"a",@progbits
	.sectionflags	@""
	.align	4
.nv.constant0._ZN2at6native18elementwise_kernelILi128ELi4EZNS0_22gpu_kernel_impl_nocastIZZZNS0_23logical_not_kernel_cudaERNS_18TensorIteratorBaseEENKUlvE0_clEvENKUlvE3_clEvEUlsE_EEvS4_RKT_EUliE_EEviT1_:
	.zero		1440


//--------------------- .nv.constant0._ZN2at6native27unrolled_elementwise_kernelIZZZNS0_23logical_not_kernel_cudaERNS_18TensorIteratorBaseEENKUlvE0_clEvENKUlvE3_clEvEUlsE_St5arrayIPcLm2EELi4E23TrivialOffsetCalculatorILi1EjESB_NS0_6memory15LoadWithoutCastENSC_16StoreWithoutCastEEEviT_T0_T2_T3_T4_T5_ --------------------------
	.section	.nv.constant0._ZN2at6native27unrolled_elementwise_kernelIZZZNS0_23logical_not_kernel_cudaERNS_18TensorIteratorBaseEENKUlvE0_clEvENKUlvE3_clEvEUlsE_St5arrayIPcLm2EELi4E23TrivialOffsetCalculatorILi1EjESB_NS0_6memory15LoadWithoutCastENSC_16StoreWithoutCastEEEviT_T0_T2_T3_T4_T5_,"a",@progbits
	.sectionflags	@""
	.align	4
.nv.constant0._ZN2at6native27unrolled_elementwise_kernelIZZZNS0_23logical_not_kernel_cudaERNS_18TensorIteratorBaseEENKUlvE0_clEvENKUlvE3_clEvEUlsE_St5arrayIPcLm2EELi4E23TrivialOffsetCalculatorILi1EjESB_NS0_6memory15LoadWithoutCastENSC_16StoreWithoutCastEEEviT_T0_T2_T3_T4_T5_:
	.zero		924


//--------------------- .nv.constant0._ZN2at6native29vectorized_elementwise_kernelILi2EZZZNS0_23logical_not_kernel_cudaERNS_18TensorIteratorBaseEENKUlvE0_clEvENKUlvE3_clEvEUlsE_St5arrayIPcLm2EEEEviT0_T1_ --------------------------
	.section	.nv.constant0._ZN2at6native29vectorized_elementwise_kernelILi2EZZZNS0_23logical_not_kernel_cudaERNS_18TensorIteratorBaseEENKUlvE0_clEvENKUlvE3_clEvEUlsE_St5arrayIPcLm2EEEEviT0_T1_,"a",@progbits
	.sectionflags	@""
	.align	4
.nv.constant0._ZN2at6native29vectorized_elementwise_kernelILi2EZZZNS0_23logical_not_kernel_cudaERNS_18TensorIteratorBaseEENKUlvE0_clEvENKUlvE3_clEvEUlsE_St5arrayIPcLm2EEEEviT0_T1_:
	.zero		920


//--------------------- .nv.constant0._ZN2at6native29vectorized_elementwise_kernelILi4EZZZNS0_23logical_not_kernel_cudaERNS_18TensorIteratorBaseEENKUlvE0_clEvENKUlvE3_clEvEUlsE_St5arrayIPcLm2EEEEviT0_T1_ --------------------------
	.section	.nv.constant0._ZN2at6native29vectorized_elementwise_kernelILi4EZZZNS0_23logical_not_kernel_cudaERNS_18TensorIteratorBaseEENKUlvE0_clEvENKUlvE3_clEvEUlsE_St5arrayIPcLm2EEEEviT0_T1_,"a",@progbits
	.sectionflags	@""
	.align	4
.nv.constant0._ZN2at6native29vectorized_elementwise_kernelILi4EZZZNS0_23logical_not_kernel_cudaERNS_18TensorIteratorBaseEENKUlvE0_clEvENKUlvE3_clEvEUlsE_St5arrayIPcLm2EEEEviT0_T1_:
	.zero		920


//--------------------- .nv.constant0._ZN2at6native29vectorized_elementwise_kernelILi8EZZZNS0_23logical_not_kernel_cudaERNS_18TensorIteratorBaseEENKUlvE0_clEvENKUlvE3_clEvEUlsE_St5arrayIPcLm2EEEEviT0_T1_ --------------------------
	.section	.nv.constant0._ZN2at6native29vectorized_elementwise_kernelILi8EZZZNS0_23logical_not_kernel_cudaERNS_18TensorIteratorBaseEENKUlvE0_clEvENKUlvE3_clEvEUlsE_St5arrayIPcLm2EEEEviT0_T1_,"a",@progbits
	.sectionflags	@""
	.align	4
.nv.constant0._ZN2at6native29vectorized_elementwise_kernelILi8EZZZNS0_23logical_not_kernel_cudaERNS_18TensorIteratorBaseEENKUlvE0_clEvENKUlvE3_clEvEUlsE_St5arrayIPcLm2EEEEviT0_T1_:
	.zero		920


//--------------------- .nv.constant0._ZN2at6native18elementwise_kernelILi128ELi4EZNS0_15gpu_kernel_implIZZZNS0_23logical_not_kernel_cudaERNS_18TensorIteratorBaseEENKUlvE0_clEvENKUlvE2_clEvEUllE_EEvS4_RKT_EUliE_EEviT1_ --------------------------
	.section	.nv.constant0._ZN2at6native18elementwise_kernelILi128ELi4EZNS0_15gpu_kernel_implIZZZNS0_23logical_not_kernel_cudaERNS_18TensorIteratorBaseEENKUlvE0_clEvENKUlvE2_clEvEUllE_EEvS4_RKT_EUliE_EEviT1_,"a",@progbits
	.sectionflags	@""
	.align	4
.nv.constant0._ZN2at6native18elementwise_kernelILi128ELi4EZNS0_15gpu_kernel_implIZZZNS0_23logical_not_kernel_cudaERNS_18TensorIteratorBaseEENKUlvE0_clEvENKUlvE2_clEvEUllE_EEvS4_RKT_EUliE_EEviT1_:
	.zero		1440


//--------------------- .nv.constant0._ZN2at6native27unrolled_elementwise_kernelIZZZNS0_23logical_not_kernel_cudaERNS_18TensorIteratorBaseEENKUlvE0_clEvENKUlvE2_clEvEUllE_St5arrayIPcLm2EELi4E23TrivialOffsetCalculatorILi1EjESB_NS0_6memory12LoadWithCastILi1EEENSC_13StoreWithCastILi1EEEEEviT_T0_T2_T3_T4_T5_ --------------------------
	.section	.nv.constant0._ZN2at6native27unrolled_elementwise_kernelIZZZNS0_23logical_not_kernel_cudaERNS_18TensorIteratorBaseEENKUlvE0_clEvENKUlvE2_clEvEUllE_St5arrayIPcLm2EELi4E23TrivialOffsetCalculatorILi1EjESB_NS0_6memory12LoadWithCastILi1EEENSC_13StoreWithCastILi1EEEEEviT_T0_T2_T3_T4_T5_,"a",@progbits
	.sectionflags	@""
	.align	4
.nv.constant0._ZN2at6native27unrolled_elementwise_kernelIZZZNS0_23logical_not_kernel_cudaERNS_18TensorIteratorBaseEENKUlvE0_clEvENKUlvE2_clEvEUllE_St5arrayIPcLm2EELi4E23TrivialOffsetCalculatorILi1EjESB_NS0_6memory12LoadWithCastILi1EEENSC_13StoreWithCastILi1EEEEEviT_T0_T2_T3_T4_T5_:
	.zero		940


//--------------------- .nv.constant0._ZN2at6native18elementwise_kernelILi128ELi4EZNS0_22gpu_kernel_impl_nocastIZZZNS0_23logical_not_kernel_cudaERNS_18TensorIteratorBaseEENKUlvE0_clEvENKUlvE2_clEvEUllE_EEvS4_RKT_EUliE_EEviT1_ --------------------------
	.section	.nv.constant0._ZN2at6native18elementwise_kernelILi128ELi4EZNS0_22gpu_kernel_impl_nocastIZZZNS0_23logical_not_kernel_cudaERNS_18TensorIteratorBaseEENKUlvE0_clEvENKUlvE2_clEvEUllE_EEvS4_RKT_EUliE_EEviT1_,"a",@progbits
	.sectionflags	@""
	.align	4
.nv.constant0._ZN2at6native18elementwise_kernelILi128ELi4EZNS0_22gpu_kernel_impl_nocastIZZZNS0_23logical_not_kernel_cudaERNS_18TensorIteratorBaseEENKUlvE0_clEvENKUlvE2_clEvEUllE_EEvS4_RKT_EUliE_EEviT1_:
	.zero		1440


//--------------------- .nv.constant0._ZN2at6native27unrolled_elementwise_kernelIZZZNS0_23logical_not_kernel_cudaERNS_18TensorIteratorBaseEENKUlvE0_clEvENKUlvE2_clEvEUllE_St5arrayIPcLm2EELi4E23TrivialOffsetCalculatorILi1EjESB_NS0_6memory15LoadWithoutCastENSC_16StoreWithoutCastEEEviT_T0_T2_T3_T4_T5_ --------------------------
	.section	.nv.constant0._ZN2at6native27unrolled_elementwise_kernelIZZZNS0_23logical_not_kernel_cudaERNS_18TensorIteratorBaseEENKUlvE0_clEvENKUlvE2_clEvEUllE_St5arrayIPcLm2EELi4E23TrivialOffsetCalculatorILi1EjESB_NS0_6memory15LoadWithoutCastENSC_16StoreWithoutCastEEEviT_T0_T2_T3_T4_T5_,"a",@progbits
	.sectionflags	@""
	.align	4
.nv.constant0._ZN2at6native27unrolled_elementwise_kernelIZZZNS0_23logical_not_kernel_cudaERNS_18TensorIteratorBaseEENKUlvE0_clEvENKUlvE2_clEvEUllE_St5arrayIPcLm2EELi4E23TrivialOffsetCalculatorILi1EjESB_NS0_6memory15LoadWithoutCastENSC_16StoreWithoutCastEEEviT_T0_T2_T3_T4_T5_:
	.zero		924


//--------------------- .nv.constant0._ZN2at6native29vectorized_elementwise_kernelILi2EZZZNS0_23logical_not_kernel_cudaERNS_18TensorIteratorBaseEENKUlvE0_clEvENKUlvE2_clEvEUllE_St5arrayIPcLm2EEEEviT0_T1_ --------------------------
	.section	.nv.constant0._ZN2at6native29vectorized_elementwise_kernelILi2EZZZNS0_23logical_not_kernel_cudaERNS_18TensorIteratorBaseEENKUlvE0_clEvENKUlvE2_clEvEUllE_St5arrayIPcLm2EEEEviT0_T1_,"a",@progbits
	.sectionflags	@""
	.align	4
.nv.constant0._ZN2at6native29vectorized_elementwise_kernelILi2EZZZNS0_23logical_not_kernel_cudaERNS_18TensorIteratorBaseEENKUlvE0_clEvENKUlvE2_clEvEUllE_St5arrayIPcLm2EEEEviT0_T1_:
	.zero		920


//--------------------- .nv.constant0._ZN2at6native29vectorized_elementwise_kernelILi4EZZZNS0_23logical_not_kernel_cudaERNS_18TensorIteratorBaseEENKUlvE0_clEvENKUlvE2_clEvEUllE_St5arrayIPcLm2EEEEviT0_T1_ --------------------------
	.section	.nv.constant0._ZN2at6native29vectorized_elementwise_kernelILi4EZZZNS0_23logical_not_kernel_cudaERNS_18TensorIteratorBaseEENKUlvE0_clEvENKUlvE2_clEvEUllE_St5arrayIPcLm2EEEEviT0_T1_,"a",@progbits
	.sectionflags	@""
	.align	4
.nv.constant0._ZN2at6native29vectorized_elementwise_kernelILi4EZZZNS0_23logical_not_kernel_cudaERNS_18TensorIteratorBaseEENKUlvE0_clEvENKUlvE2_clEvEUllE_St5arrayIPcLm2EEEEviT0_T1_:
	.zero		920


//--------------------- .nv.constant0._ZN2at6native29vectorized_elementwise_kernelILi8EZZZNS0_23logical_not_kernel_cudaERNS_18TensorIteratorBaseEENKUlvE0_clEvENKUlvE2_clEvEUllE_St5arrayIPcLm2EEEEviT0_T1_ --------------------------
	.section	.nv.constant0._ZN2at6native29vectorized_elementwise_kernelILi8EZZZNS0_23logical_not_kernel_cudaERNS_18TensorIteratorBaseEENKUlvE0_clEvENKUlvE2_clEvEUllE_St5arrayIPcLm2EEEEviT0_T1_,"a",@progbits
	.sectionflags	@""
	.align	4
.nv.constant0._ZN2at6native29vectorized_elementwise_kernelILi8EZZZNS0_23logical_not_kernel_cudaERNS_18TensorIteratorBaseEENKUlvE0_clEvENKUlvE2_clEvEUllE_St5arrayIPcLm2EEEEviT0_T1_:
	.zero		920


//--------------------- .nv.constant0._ZN2at6native18elementwise_kernelILi128ELi4EZNS0_15gpu_kernel_implIZZZNS0_23logical_not_kernel_cudaERNS_18TensorIteratorBaseEENKUlvE0_clEvENKUlvE1_clEvEUliE_EEvS4_RKT_EUliE_EEviT1_ --------------------------
	.section	.nv.constant0._ZN2at6native18elementwise_kernelILi128ELi4EZNS0_15gpu_kernel_implIZZZNS0_23logical_not_kernel_cudaERNS_18TensorIteratorBaseEENKUlvE0_clEvENKUlvE1_clEvEUliE_EEvS4_RKT_EUliE_EEviT1_,"a",@progbits
	.sectionflags	@""
	.align	4
.nv.constant0._ZN2at6native18elementwise_kernelILi128ELi4EZNS0_15gpu_kernel_implIZZZNS0_23logical_not_kernel_cudaERNS_18TensorIteratorBaseEENKUlvE0_clEvENKUlvE1_clEvEUliE_EEvS4_RKT_EUliE_EEviT1_:
	.zero		1440


//--------------------- .nv.constant0._ZN2at6native27unrolled_elementwise_kernelIZZZNS0_23logical_not_kernel_cudaERNS_18TensorIteratorBaseEENKUlvE0_clEvENKUlvE1_clEvEUliE_St5arrayIPcLm2EELi4E23TrivialOffsetCalculatorILi1EjESB_NS0_6memory12LoadWithCastILi1EEENSC_13StoreWithCastILi1EEEEEviT_T0_T2_T3_T4_T5_ --------------------------
	.section	.nv.constant0._ZN2at6native27unrolled_elementwise_kernelIZZZNS0_23logical_not_kernel_cudaERNS_18TensorIteratorBaseEENKUlvE0_clEvENKUlvE1_clEvEUliE_St5arrayIPcLm2EELi4E23TrivialOffsetCalculatorILi1EjESB_NS0_6memory12LoadWithCastILi1EEENSC_13StoreWithCastILi1EEEEEviT_T0_T2_T3_T4_T5_,"a",@progbits
	.sectionflags	@""
	.align	4
.nv.constant0._ZN2at6native27unrolled_elementwise_kernelIZZZNS0_23logical_not_kernel_cudaERNS_18TensorIteratorBaseEENKUlvE0_clEvENKUlvE1_clEvEUliE_St5arrayIPcLm2EELi4E23TrivialOffsetCalculatorILi1EjESB_NS0_6memory12LoadWithCastILi1EEENSC_13StoreWithCastILi1EEEEEviT_T0_T2_T3_T4_T5_:
	.zero		940


//--------------------- .nv.constant0._ZN2at6native18elementwise_kernelILi128ELi4EZNS0_22gpu_kernel_impl_nocastIZZZNS0_23logical_not_kernel_cudaERNS_18TensorIteratorBaseEENKUlvE0_clEvENKUlvE1_clEvEUliE_EEvS4_RKT_EUliE_EEviT1_ --------------------------
	.section	.nv.constant0._ZN2at6native18elementwise_kernelILi128ELi4EZNS0_22gpu_kernel_impl_nocastIZZZNS0_23logical_not_kernel_cudaERNS_18TensorIteratorBaseEENKUlvE0_clEvENKUlvE1_clEvEUliE_EEvS4_RKT_EUliE_EEviT1_,"a",@progbits
	.sectionflags	@""
	.align	4
.nv.constant0._ZN2at6native18elementwise_kernelILi128ELi4EZNS0_22gpu_kernel_impl_nocastIZZZNS0_23logical_not_kernel_cudaERNS_18TensorIteratorBaseEENKUlvE0_clEvENKUlvE1_clEvEUliE_EEvS4_RKT_EUliE_EEviT1_:
	.zero		1440


//--------------------- .nv.constant0._ZN2at6native27unrolled_elementwise_kernelIZZZNS0_23logical_not_kernel_cudaERNS_18TensorIteratorBaseEENKUlvE0_clEvENKUlvE1_clEvEUliE_St5arrayIPcLm2EELi4E23TrivialOffsetCalculatorILi1EjESB_NS0_6memory15LoadWithoutCastENSC_16StoreWithoutCastEEEviT_T0_T2_T3_T4_T5_ --------------------------
	.section	.nv.constant0._ZN2at6native27unrolled_elementwise_kernelIZZZNS0_23logical_not_kernel_cudaERNS_18TensorIteratorBaseEENKUlvE0_clEvENKUlvE1_clEvEUliE_St5arrayIPcLm2EELi4E23TrivialOffsetCalculatorILi1EjESB_NS0_6memory15LoadWithoutCastENSC_16StoreWithoutCastEEEviT_T0_T2_T3_T4_T5_,"a",@progbits
	.sectionflags	@""
	.align	4
.nv.constant0._ZN2at6native27unrolled_elementwise_kernelIZZZNS0_23logical_not_kernel_cudaERNS_18TensorIteratorBaseEENKUlvE0_clEvENKUlvE1_clEvEUliE_St5arrayIPcLm2EELi4E23TrivialOffsetCalculatorILi1EjESB_NS0_6memory15LoadWithoutCastENSC_16StoreWithoutCastEEEviT_T0_T2_T3_T4_T5_:
	.zero		924


//--------------------- .nv.constant0._ZN2at6native29vectorized_elementwise_kernelILi2EZZZNS0_23logical_not_kernel_cudaERNS_18TensorIteratorBaseEENKUlvE0_clEvENKUlvE1_clEvEUliE_St5arrayIPcLm2EEEEviT0_T1_ --------------------------
	.section	.nv.constant0._ZN2at6native29vectorized_elementwise_kernelILi2EZZZNS0_23logical_not_kernel_cudaERNS_18TensorIteratorBaseEENKUlvE0_clEvENKUlvE1_clEvEUliE_St5arrayIPcLm2EEEEviT0_T1_,"a",@progbits
	.sectionflags	@""
	.align	4
.nv.constant0._ZN2at6native29vectorized_elementwise_kernelILi2EZZZNS0_23logical_not_kernel_cudaERNS_18TensorIteratorBaseEENKUlvE0_clEvENKUlvE1_clEvEUliE_St5arrayIPcLm2EEEEviT0_T1_:
	.zero		920


//--------------------- .nv.constant0._ZN2at6native29vectorized_elementwise_kernelILi4EZZZNS0_23logical_not_kernel_cudaERNS_18TensorIteratorBaseEENKUlvE0_clEvENKUlvE1_clEvEUliE_St5arrayIPcLm2EEEEviT0_T1_ --------------------------
	.section	.nv.constant0._ZN2at6native29vectorized_elementwise_kernelILi4EZZZNS0_23logical_not_kernel_cudaERNS_18TensorIteratorBaseEENKUlvE0_clEvENKUlvE1_clEvEUliE_St5arrayIPcLm2EEEEviT0_T1_,"a",@progbits
	.sectionflags	@""
	.align	4
.nv.constant0._ZN2at6native29vectorized_elementwise_kernelILi4EZZZNS0_23logical_not_kernel_cudaERNS_18TensorIteratorBaseEENKUlvE0_clEvENKUlvE1_clEvEUliE_St5arrayIPcLm2EEEEviT0_T1_:
	.zero		920


//--------------------- .nv.constant0._ZN2at6native29vectorized_elementwise_kernelILi8EZZZNS0_23logical_not_kernel_cudaERNS_18TensorIteratorBaseEENKUlvE0_clEvENKUlvE1_clEvEUliE_St5arrayIPcLm2EEEEviT0_T1_ --------------------------
	.section	.nv.constant0._ZN2at6native29vectorized_elementwise_kernelILi8EZZZNS0_23logical_not_kernel_cudaERNS_18TensorIteratorBaseEENKUlvE0_clEvENKUlvE1_clEvEUliE_St5arrayIPcLm2EEEEviT0_T1_,"a",@progbits
	.sectionflags	@""
	.align	4
.nv.constant0._ZN2at6native29vectorized_elementwise_kernelILi8EZZZNS0_23logical_not_kernel_cudaERNS_18TensorIteratorBaseEENKUlvE0_clEvENKUlvE1_clEvEUliE_St5arrayIPcLm2EEEEviT0_T1_:
	.zero		920


//--------------------- .nv.constant0._ZN2at6native18elementwise_kernelILi128ELi4EZNS0_15gpu_kernel_implIZZZNS0_23logical_not_kernel_cudaERNS_18TensorIteratorBaseEENKUlvE0_clEvENKUlvE0_clEvEUlaE_EEvS4_RKT_EUliE_EEviT1_ --------------------------
	.section	.nv.constant0._ZN2at6native18elementwise_kernelILi128ELi4EZNS0_15gpu_kernel_implIZZZNS0_23logical_not_kernel_cudaERNS_18TensorIteratorBaseEENKUlvE0_clEvENKUlvE0_clEvEUlaE_EEvS4_RKT_EUliE_EEviT1_,"a",@progbits
	.sectionflags	@""
	.align	4
.nv.constant0._ZN2at6native18elementwise_kernelILi128ELi4EZNS0_15gpu_kernel_implIZZZNS0_23logical_not_kernel_cudaERNS_18TensorIteratorBaseEENKUlvE0_clEvENKUlvE0_clEvEUlaE_EEvS4_RKT_EUliE_EEviT1_:
	.zero		1440


//--------------------- .nv.constant0._ZN2at6native27unrolled_elementwise_kernelIZZZNS0_23logical_not_kernel_cudaERNS_18TensorIteratorBaseEENKUlvE0_clEvENKUlvE0_clEvEUlaE_St5arrayIPcLm2EELi4E23TrivialOffsetCalculatorILi1EjESB_NS0_6memory12LoadWithCastILi1EEENSC_13StoreWithCastILi1EEEEEviT_T0_T2_T3_T4_T5_ --------------------------
	.section	.nv.constant0._ZN2at6native27unrolled_elementwise_kernelIZZZNS0_23logical_not_kernel_cudaERNS_18TensorIteratorBaseEENKUlvE0_clEvENKUlvE0_clEvEUlaE_St5arrayIPcLm2EELi4E23TrivialOffsetCalculatorILi1EjESB_NS0_6memory12LoadWithCastILi1EEENSC_13StoreWithCastILi1EEEEEviT_T0_T2_T3_T4_T5_,"a",@progbits
	.sectionflags	@""
	.align	4
.nv.constant0._ZN2at6native27unrolled_elementwise_kernelIZZZNS0_23logical_not_kernel_cudaERNS_18TensorIteratorBaseEENKUlvE0_clEvENKUlvE0_clEvEUlaE_St5arrayIPcLm2EELi4E23TrivialOffsetCalculatorILi1EjESB_NS0_6memory12LoadWithCastILi1EEENSC_13StoreWithCastILi1EEEEEviT_T0_T2_T3_T4_T5_:
	.zero		940


//--------------------- .nv.constant0._ZN2at6native18elementwise_kernelILi128ELi4EZNS0_22gpu_kernel_impl_nocastIZZZNS0_23logical_not_kernel_cudaERNS_18TensorIteratorBaseEENKUlvE0_clEvENKUlvE0_clEvEUlaE_EEvS4_RKT_EUliE_EEviT1_ --------------------------
	.section	.nv.constant0._ZN2at6native18elementwise_kernelILi128ELi4EZNS0_22gpu_kernel_impl_nocastIZZZNS0_23logical_not_kernel_cudaERNS_18TensorIteratorBaseEENKUlvE0_clEvENKUlvE0_clEvEUlaE_EEvS4_RKT_EUliE_EEviT1_,"a",@progbits
	.sectionflags	@""
	.align	4
.nv.constant0._ZN2at6native18elementwise_kernelILi128ELi4EZNS0_22gpu_kernel_impl_nocastIZZZNS0_23logical_not_kernel_cudaERNS_18TensorIteratorBaseEENKUlvE0_clEvENKUlvE0_clEvEUlaE_EEvS4_RKT_EUliE_EEviT1_:
	.zero		1440


//--------------------- .nv.constant0._ZN2at6native27unrolled_elementwise_kernelIZZZNS0_23logical_not_kernel_cudaERNS_18TensorIteratorBaseEENKUlvE0_clEvENKUlvE0_clEvEUlaE_St5arrayIPcLm2EELi4E23TrivialOffsetCalculatorILi1EjESB_NS0_6memory15LoadWithoutCastENSC_16StoreWithoutCastEEEviT_T0_T2_T3_T4_T5_ --------------------------
	.section	.nv.constant0._ZN2at6native27unrolled_elementwise_kernelIZZZNS0_23logical_not_kernel_cudaERNS_18TensorIteratorBaseEENKUlvE0_clEvENKUlvE0_clEvEUlaE_St5arrayIPcLm2EELi4E23TrivialOffsetCalculatorILi1EjESB_NS0_6memory15LoadWithoutCastENSC_16StoreWithoutCastEEEviT_T0_T2_T3_T4_T5_,"a",@progbits
	.sectionflags	@""
	.align	4
.nv.constant0._ZN2at6native27unrolled_elementwise_kernelIZZZNS0_23logical_not_kernel_cudaERNS_18TensorIteratorBaseEENKUlvE0_clEvENKUlvE0_clEvEUlaE_St5arrayIPcLm2EELi4E23TrivialOffsetCalculatorILi1EjESB_NS0_6memory15LoadWithoutCastENSC_16StoreWithoutCastEEEviT_T0_T2_T3_T4_T5_:
	.zero		924


//--------------------- .nv.constant0._ZN2at6native29vectorized_elementwise_kernelILi2EZZZNS0_23logical_not_kernel_cudaERNS_18TensorIteratorBaseEENKUlvE0_clEvENKUlvE0_clEvEUlaE_St5arrayIPcLm2EEEEviT0_T1_ --------------------------
	.section	.nv.constant0._ZN2at6native29vectorized_elementwise_kernelILi2EZZZNS0_23logical_not_kernel_cudaERNS_18TensorIteratorBaseEENKUlvE0_clEvENKUlvE0_clEvEUlaE_St5arrayIPcLm2EEEEviT0_T1_,"a",@progbits
	.sectionflags	@""
	.align	4
.nv.constant0._ZN2at6native29vectorized_elementwise_kernelILi2EZZZNS0_23logical_not_kernel_cudaERNS_18TensorIteratorBaseEENKUlvE0_clEvENKUlvE0_clEvEUlaE_St5arrayIPcLm2EEEEviT0_T1_:
	.zero		920


//--------------------- .nv.constant0._ZN2at6native29vectorized_elementwise_kernelILi4EZZZNS0_23logical_not_kernel_cudaERNS_18TensorIteratorBaseEENKUlvE0_clEvENKUlvE0_clEvEUlaE_St5arrayIPcLm2EEEEviT0_T1_ --------------------------
	.section	.nv.constant0._ZN2at6native29vectorized_elementwise_kernelILi4EZZZNS0_23logical_not_kernel_cudaERNS_18TensorIteratorBaseEENKUlvE0_clEvENKUlvE0_clEvEUlaE_St5arrayIPcLm2EEEEviT0_T1_,"a",@progbits
	.sectionflags	@""
	.align	4
.nv.constant0._ZN2at6native29vectorized_elementwise_kernelILi4EZZZNS0_23logical_not_kernel_cudaERNS_18TensorIteratorBaseEENKUlvE0_clEvENKUlvE0_clEvEUlaE_St5arrayIPcLm2EEEEviT0_T1_:
	.zero		920


//--------------------- .nv.constant0._ZN2at6native29vectorized_elementwise_kernelILi8EZZZNS0_23logical_not_kernel_cudaERNS_18TensorIteratorBaseEENKUlvE0_clEvENKUlvE0_clEvEUlaE_St5arrayIPcLm2EEEEviT0_T1_ --------------------------
	.section	.nv.constant0._ZN2at6native29vectorized_elementwise_kernelILi8EZZZNS0_23logical_not_kernel_cudaERNS_18TensorIteratorBaseEENKUlvE0_clEvENKUlvE0_clEvEUlaE_St5arrayIPcLm2EEEEviT0_T1_,"a",@progbits
	.sectionflags	@""
	.align	4
.nv.constant0._ZN2at6native29vectorized_elementwise_kernelILi8EZZZNS0_23logical_not_kernel_cudaERNS_18TensorIteratorBaseEENKUlvE0_clEvENKUlvE0_clEvEUlaE_St5arrayIPcLm2EEEEviT0_T1_:
	.zero		920


//--------------------- .nv.constant0._ZN2at6native18elementwise_kernelILi128ELi4EZNS0_15gpu_kernel_implIZZZNS0_23logical_not_kernel_cudaERNS_18TensorIteratorBaseEENKUlvE0_clEvENKUlvE_clEvEUlhE_EEvS4_RKT_EUliE_EEviT1_ --------------------------
	.section	.nv.constant0._ZN2at6native18elementwise_kernelILi128ELi4EZNS0_15gpu_kernel_implIZZZNS0_23logical_not_kernel_cudaERNS_18TensorIteratorBaseEENKUlvE0_clEvENKUlvE_clEvEUlhE_EEvS4_RKT_EUliE_EEviT1_,"a",@progbits
	.sectionflags	@""
	.align	4
.nv.constant0._ZN2at6native18elementwise_kernelILi128ELi4EZNS0_15gpu_kernel_implIZZZNS0_23logical_not_kernel_cudaERNS_18TensorIteratorBaseEENKUlvE0_clEvENKUlvE_clEvEUlhE_EEvS4_RKT_EUliE_EEviT1_:
	.zero		1440


//--------------------- .nv.constant0._ZN2at6native27unrolled_elementwise_kernelIZZZNS0_23logical_not_kernel_cudaERNS_18TensorIteratorBaseEENKUlvE0_clEvENKUlvE_clEvEUlhE_St5arrayIPcLm2EELi4E23TrivialOffsetCalculatorILi1EjESB_NS0_6memory12LoadWithCastILi1EEENSC_13StoreWithCastILi1EEEEEviT_T0_T2_T3_T4_T5_ --------------------------
	.section	.nv.constant0._ZN2at6native27unrolled_elementwise_kernelIZZZNS0_23logical_not_kernel_cudaERNS_18TensorIteratorBaseEENKUlvE0_clEvENKUlvE_clEvEUlhE_St5arrayIPcLm2EELi4E23TrivialOffsetCalculatorILi1EjESB_NS0_6memory12LoadWithCastILi1EEENSC_13StoreWithCastILi1EEEEEviT_T0_T2_T3_T4_T5_,"a",@progbits
	.sectionflags	@""
	.align	4
.nv.constant0._ZN2at6native27unrolled_elementwise_kernelIZZZNS0_23logical_not_kernel_cudaERNS_18TensorIteratorBaseEENKUlvE0_clEvENKUlvE_clEvEUlhE_St5arrayIPcLm2EELi4E23TrivialOffsetCalculatorILi1EjESB_NS0_6memory12LoadWithCastILi1EEENSC_13StoreWithCastILi1EEEEEviT_T0_T2_T3_T4_T5_:
	.zero		940


//--------------------- .nv.constant0._ZN2at6native18elementwise_kernelILi128ELi4EZNS0_22gpu_kernel_impl_nocastIZZZNS0_23logical_not_kernel_cudaERNS_18TensorIteratorBaseEENKUlvE0_clEvENKUlvE_clEvEUlhE_EEvS4_RKT_EUliE_EEviT1_ --------------------------
	.section	.nv.constant0._ZN2at6native18elementwise_kernelILi128ELi4EZNS0_22gpu_kernel_impl_nocastIZZZNS0_23logical_not_kernel_cudaERNS_18TensorIteratorBaseEENKUlvE0_clEvENKUlvE_clEvEUlhE_EEvS4_RKT_EUliE_EEviT1_,"a",@progbits
	.sectionflags	@""
	.align	4
.nv.constant0._ZN2at6native18elementwise_kernelILi128ELi4EZNS0_22gpu_kernel_impl_nocastIZZZNS0_23logical_not_kernel_cudaERNS_18TensorIteratorBaseEENKUlvE0_clEvENKUlvE_clEvEUlhE_EEvS4_RKT_EUliE_EEviT1_:
	.zero		1440


//--------------------- .nv.constant0._ZN2at6native27unrolled_elementwise_kernelIZZZNS0_23logical_not_kernel_cudaERNS_18TensorIteratorBaseEENKUlvE0_clEvENKUlvE_clEvEUlhE_St5arrayIPcLm2EELi4E23TrivialOffsetCalculatorILi1EjESB_NS0_6memory15LoadWithoutCastENSC_16StoreWithoutCastEEEviT_T0_T2_T3_T4_T5_ --------------------------
	.section	.nv.constant0._ZN2at6native27unrolled_elementwise_kernelIZZZNS0_23logical_not_kernel_cudaERNS_18TensorIteratorBaseEENKUlvE0_clEvENKUlvE_clEvEUlhE_St5arrayIPcLm2EELi4E23TrivialOffsetCalculatorILi1EjESB_NS0_6memory15LoadWithoutCastENSC_16StoreWithoutCastEEEviT_T0_T2_T3_T4_T5_,"a",@progbits
	.sectionflags	@""
	.align	4
.nv.constant0._ZN2at6native27unrolled_elementwise_kernelIZZZNS0_23logical_not_kernel_cudaERNS_18TensorIteratorBaseEENKUlvE0_clEvENKUlvE_clEvEUlhE_St5arrayIPcLm2EELi4E23TrivialOffsetCalculatorILi1EjESB_NS0_6memory15LoadWithoutCastENSC_16StoreWithoutCastEEEviT_T0_T2_T3_T4_T5_:
	.zero		924


//--------------------- .nv.constant0._ZN2at6native29vectorized_elementwise_kernelILi2EZZZNS0_23logical_not_kernel_cudaERNS_18TensorIteratorBaseEENKUlvE0_clEvENKUlvE_clEvEUlhE_St5arrayIPcLm2EEEEviT0_T1_ --------------------------
	.section	.nv.constant0._ZN2at6native29vectorized_elementwise_kernelILi2EZZZNS0_23logical_not_kernel_cudaERNS_18TensorIteratorBaseEENKUlvE0_clEvENKUlvE_clEvEUlhE_St5arrayIPcLm2EEEEviT0_T1_,"a",@progbits
	.sectionflags	@""
	.align	4
.nv.constant0._ZN2at6native29vectorized_elementwise_kernelILi2EZZZNS0_23logical_not_kernel_cudaERNS_18TensorIteratorBaseEENKUlvE0_clEvENKUlvE_clEvEUlhE_St5arrayIPcLm2EEEEviT0_T1_:
	.zero		920


//--------------------- .nv.constant0._ZN2at6native29vectorized_elementwise_kernelILi4EZZZNS0_23logical_not_kernel_cudaERNS_18TensorIteratorBaseEENKUlvE0_clEvENKUlvE_clEvEUlhE_St5arrayIPcLm2EEEEviT0_T1_ --------------------------
	.section	.nv.constant0._ZN2at6native29vectorized_elementwise_kernelILi4EZZZNS0_23logical_not_kernel_cudaERNS_18TensorIteratorBaseEENKUlvE0_clEvENKUlvE_clEvEUlhE_St5arrayIPcLm2EEEEviT0_T1_,"a",@progbits
	.sectionflags	@""
	.align	4
.nv.constant0._ZN2at6native29vectorized_elementwise_kernelILi4EZZZNS0_23logical_not_kernel_cudaERNS_18TensorIteratorBaseEENKUlvE0_clEvENKUlvE_clEvEUlhE_St5arrayIPcLm2EEEEviT0_T1_:
	.zero		920


//--------------------- .nv.constant0._ZN2at6native29vectorized_elementwise_kernelILi8EZZZNS0_23logical_not_kernel_cudaERNS_18TensorIteratorBaseEENKUlvE0_clEvENKUlvE_clEvEUlhE_St5arrayIPcLm2EEEEviT0_T1_ --------------------------
	.section	.nv.constant0._ZN2at6native29vectorized_elementwise_kernelILi8EZZZNS0_23logical_not_kernel_cudaERNS_18TensorIteratorBaseEENKUlvE0_clEvENKUlvE_clEvEUlhE_St5arrayIPcLm2EEEEviT0_T1_,"a",@progbits
	.sectionflags	@""
	.align	4
.nv.constant0._ZN2at6native29vectorized_elementwise_kernelILi8EZZZNS0_23logical_not_kernel_cudaERNS_18TensorIteratorBaseEENKUlvE0_clEvENKUlvE_clEvEUlhE_St5arrayIPcLm2EEEEviT0_T1_:
	.zero		920


//--------------------- SYMBOLS --------------------------

	.type		.nv.reservedSmem.offset0,@object
	.size		.nv.reservedSmem.offset0,0x4
	.type		__assertfail,@function
